	.target	sm_103a

	.elftype	@"ET_EXEC"


//--------------------- .note.nv.tkinfo           --------------------------
	.section	.note.nv.tkinfo,"",@"SHT_NOTE"
	.sectionflags	@"SHF_NOTE_NV_TKINFO"
	.tkinfo
        /*0018*/ 	.word	0x00000002
        /*0030*/ 	.string	""
        /*0030*/ 	.string	"ptxas"
        /*0030*/ 	.string	"Cuda compilation tools, release 13.0, V13.0.88"
        /*0030*/ 	.string	"Build cuda_13.0.r13.0/compiler.36424714_0"
        /*0030*/ 	.string	"-arch sm_103a -m 64 "



//--------------------- .note.nv.cuinfo           --------------------------
	.section	.note.nv.cuinfo,"",@"SHT_NOTE"
	.sectionflags	@"SHF_NOTE_NV_CUINFO"
        /*0018*/ 	.short	0x0002
        /*001a*/ 	.short	0x0067
        /*001c*/ 	.short	0x0082
	.zero		2


//--------------------- .nv.info                  --------------------------
	.section	.nv.info,"",@"SHT_CUDA_INFO"
	.align	4


	//----- nvinfo : EIATTR_REGCOUNT
	.align		4
        /*0000*/ 	.byte	0x04, 0x2f
        /*0002*/ 	.short	(.L_33 - .L_32)
	.align		4
.L_32:
        /*0004*/ 	.word	index@(_ZN2at6native29vectorized_elementwise_kernelILi8EZZNS0_73_GLOBAL__N__c8866d80_35_SparseBinaryOpIntersectionKernel_cu_7dd49032_323742_sparse_binary_op_intersection_kernel_implINS2_18CUDAKernelLauncherENS2_36CUDAValueSelectionIntersectionKernelINS2_5MulOpEEElLl8EEEvRNS_6TensorERKS8_SB_RKSt6vectorIlSaIlEERKSt8optionalIS8_ESK_bbENKUlvE1_clEvEUllE_St5arrayIPcLm2EEEEviT0_T1_)
        /*0008*/ 	.word	0x00000004


	//----- nvinfo : EIATTR_FRAME_SIZE
	.align		4
.L_33:
        /*000c*/ 	.byte	0x04, 0x11
        /*000e*/ 	.short	(.L_35 - .L_34)
	.align		4
.L_34:
        /*0010*/ 	.word	index@(_ZN2at6native29vectorized_elementwise_kernelILi8EZZNS0_73_GLOBAL__N__c8866d80_35_SparseBinaryOpIntersectionKernel_cu_7dd49032_323742_sparse_binary_op_intersection_kernel_implINS2_18CUDAKernelLauncherENS2_36CUDAValueSelectionIntersectionKernelINS2_5MulOpEEElLl8EEEvRNS_6TensorERKS8_SB_RKSt6vectorIlSaIlEERKSt8optionalIS8_ESK_bbENKUlvE1_clEvEUllE_St5arrayIPcLm2EEEEviT0_T1_)
        /*0014*/ 	.word	0x00000000


	//----- nvinfo : EIATTR_REGCOUNT
	.align		4
.L_35:
        /*0018*/ 	.byte	0x04, 0x2f
        /*001a*/ 	.short	(.L_37 - .L_36)
	.align		4
.L_36:
        /*001c*/ 	.word	index@(_ZN2at6native29vectorized_elementwise_kernelILi4EZZNS0_73_GLOBAL__N__c8866d80_35_SparseBinaryOpIntersectionKernel_cu_7dd49032_323742_sparse_binary_op_intersection_kernel_implINS2_18CUDAKernelLauncherENS2_36CUDAValueSelectionIntersectionKernelINS2_5MulOpEEElLl8EEEvRNS_6TensorERKS8_SB_RKSt6vectorIlSaIlEERKSt8optionalIS8_ESK_bbENKUlvE1_clEvEUllE_St5arrayIPcLm2EEEEviT0_T1_)
        /*0020*/ 	.word	0x00000028


	//----- nvinfo : EIATTR_FRAME_SIZE
	.align		4
.L_37:
        /*0024*/ 	.byte	0x04, 0x11
        /*0026*/ 	.short	(.L_39 - .L_38)
	.align		4
.L_38:
        /*0028*/ 	.word	index@(_ZN2at6native29vectorized_elementwise_kernelILi4EZZNS0_73_GLOBAL__N__c8866d80_35_SparseBinaryOpIntersectionKernel_cu_7dd49032_323742_sparse_binary_op_intersection_kernel_implINS2_18CUDAKernelLauncherENS2_36CUDAValueSelectionIntersectionKernelINS2_5MulOpEEElLl8EEEvRNS_6TensorERKS8_SB_RKSt6vectorIlSaIlEERKSt8optionalIS8_ESK_bbENKUlvE1_clEvEUllE_St5arrayIPcLm2EEEEviT0_T1_)
        /*002c*/ 	.word	0x00000068


	//----- nvinfo : EIATTR_REGCOUNT
	.align		4
.L_39:
        /*0030*/ 	.byte	0x04, 0x2f
        /*0032*/ 	.short	(.L_41 - .L_40)
	.align		4
.L_40:
        /*0034*/ 	.word	index@(_ZN2at6native29vectorized_elementwise_kernelILi2EZZNS0_73_GLOBAL__N__c8866d80_35_SparseBinaryOpIntersectionKernel_cu_7dd49032_323742_sparse_binary_op_intersection_kernel_implINS2_18CUDAKernelLauncherENS2_36CUDAValueSelectionIntersectionKernelINS2_5MulOpEEElLl8EEEvRNS_6TensorERKS8_SB_RKSt6vectorIlSaIlEERKSt8optionalIS8_ESK_bbENKUlvE1_clEvEUllE_St5arrayIPcLm2EEEEviT0_T1_)
        /*0038*/ 	.word	0x00000028


	//----- nvinfo : EIATTR_FRAME_SIZE
	.align		4
.L_41:
        /*003c*/ 	.byte	0x04, 0x11
        /*003e*/ 	.short	(.L_43 - .L_42)
	.align		4
.L_42:
        /*0040*/ 	.word	index@(_ZN2at6native29vectorized_elementwise_kernelILi2EZZNS0_73_GLOBAL__N__c8866d80_35_SparseBinaryOpIntersectionKernel_cu_7dd49032_323742_sparse_binary_op_intersection_kernel_implINS2_18CUDAKernelLauncherENS2_36CUDAValueSelectionIntersectionKernelINS2_5MulOpEEElLl8EEEvRNS_6TensorERKS8_SB_RKSt6vectorIlSaIlEERKSt8optionalIS8_ESK_bbENKUlvE1_clEvEUllE_St5arrayIPcLm2EEEEviT0_T1_)
        /*0044*/ 	.word	0x00000068


	//----- nvinfo : EIATTR_REGCOUNT
	.align		4
.L_43:
        /*0048*/ 	.byte	0x04, 0x2f
        /*004a*/ 	.short	(.L_45 - .L_44)
	.align		4
.L_44:
        /*004c*/ 	.word	index@(_ZN2at6native27unrolled_elementwise_kernelIZZNS0_73_GLOBAL__N__c8866d80_35_SparseBinaryOpIntersectionKernel_cu_7dd49032_323742_sparse_binary_op_intersection_kernel_implINS2_18CUDAKernelLauncherENS2_36CUDAValueSelectionIntersectionKernelINS2_5MulOpEEElLl8EEEvRNS_6TensorERKS8_SB_RKSt6vectorIlSaIlEERKSt8optionalIS8_ESK_bbENKUlvE1_clEvEUllE_St5arrayIPcLm2EELi4E23TrivialOffsetCalculatorILi1EjESR_NS0_6memory15LoadWithoutCastENSS_16StoreWithoutCastEEEviT_T0_T2_T3_T4_T5_)
        /*0050*/ 	.word	0x00000020


	//----- nvinfo : EIATTR_FRAME_SIZE
	.align		4
.L_45:
        /*0054*/ 	.byte	0x04, 0x11
        /*0056*/ 	.short	(.L_47 - .L_46)
	.align		4
.L_46:
        /*0058*/ 	.word	index@(_ZN2at6native27unrolled_elementwise_kernelIZZNS0_73_GLOBAL__N__c8866d80_35_SparseBinaryOpIntersectionKernel_cu_7dd49032_323742_sparse_binary_op_intersection_kernel_implINS2_18CUDAKernelLauncherENS2_36CUDAValueSelectionIntersectionKernelINS2_5MulOpEEElLl8EEEvRNS_6TensorERKS8_SB_RKSt6vectorIlSaIlEERKSt8optionalIS8_ESK_bbENKUlvE1_clEvEUllE_St5arrayIPcLm2EELi4E23TrivialOffsetCalculatorILi1EjESR_NS0_6memory15LoadWithoutCastENSS_16StoreWithoutCastEEEviT_T0_T2_T3_T4_T5_)
        /*005c*/ 	.word	0x00000068


	//----- nvinfo : EIATTR_REGCOUNT
	.align		4
.L_47:
        /*0060*/ 	.byte	0x04, 0x2f
        /*0062*/ 	.short	(.L_49 - .L_48)
	.align		4
.L_48:
        /*0064*/ 	.word	index@(_ZN2at6native18elementwise_kernelILi128ELi2EZNS0_22gpu_kernel_impl_nocastIZZNS0_73_GLOBAL__N__c8866d80_35_SparseBinaryOpIntersectionKernel_cu_7dd49032_323742_sparse_binary_op_intersection_kernel_implINS3_18CUDAKernelLauncherENS3_36CUDAValueSelectionIntersectionKernelINS3_5MulOpEEElLl8EEEvRNS_6TensorERKS9_SC_RKSt6vectorIlSaIlEERKSt8optionalIS9_ESL_bbENKUlvE1_clEvEUllE_EEvRNS_18TensorIteratorBaseERKT_EUliE_EEviT1_)
        /*0068*/ 	.word	0x0000002e


	//----- nvinfo : EIATTR_FRAME_SIZE
	.align		4
.L_49:
        /*006c*/ 	.byte	0x04, 0x11
        /*006e*/ 	.short	(.L_51 - .L_50)
	.align		4
.L_50:
        /*0070*/ 	.word	index@(_ZN2at6native18elementwise_kernelILi128ELi2EZNS0_22gpu_kernel_impl_nocastIZZNS0_73_GLOBAL__N__c8866d80_35_SparseBinaryOpIntersectionKernel_cu_7dd49032_323742_sparse_binary_op_intersection_kernel_implINS3_18CUDAKernelLauncherENS3_36CUDAValueSelectionIntersectionKernelINS3_5MulOpEEElLl8EEEvRNS_6TensorERKS9_SC_RKSt6vectorIlSaIlEERKSt8optionalIS9_ESL_bbENKUlvE1_clEvEUllE_EEvRNS_18TensorIteratorBaseERKT_EUliE_EEviT1_)
        /*0074*/ 	.word	0x00000000


	//----- nvinfo : EIATTR_REGCOUNT
	.align		4
.L_51:
        /*0078*/ 	.byte	0x04, 0x2f
        /*007a*/ 	.short	(.L_53 - .L_52)
	.align		4
.L_52:
        /*007c*/ 	.word	index@(_ZN2at6native27unrolled_elementwise_kernelIZZNS0_73_GLOBAL__N__c8866d80_35_SparseBinaryOpIntersectionKernel_cu_7dd49032_323742_sparse_binary_op_intersection_kernel_implINS2_18CUDAKernelLauncherENS2_36CUDAValueSelectionIntersectionKernelINS2_5MulOpEEElLl8EEEvRNS_6TensorERKS8_SB_RKSt6vectorIlSaIlEERKSt8optionalIS8_ESK_bbENKUlvE1_clEvEUllE_St5arrayIPcLm2EELi4E23TrivialOffsetCalculatorILi1EjESR_NS0_6memory12LoadWithCastILi1EEENSS_13StoreWithCastILi1EEEEEviT_T0_T2_T3_T4_T5_)
        /*0080*/ 	.word	0x00000030


	//----- nvinfo : EIATTR_FRAME_SIZE
	.align		4
.L_53:
        /*0084*/ 	.byte	0x04, 0x11
        /*0086*/ 	.short	(.L_55 - .L_54)
	.align		4
.L_54:
        /*0088*/ 	.word	index@(_ZN2at6native27unrolled_elementwise_kernelIZZNS0_73_GLOBAL__N__c8866d80_35_SparseBinaryOpIntersectionKernel_cu_7dd49032_323742_sparse_binary_op_intersection_kernel_implINS2_18CUDAKernelLauncherENS2_36CUDAValueSelectionIntersectionKernelINS2_5MulOpEEElLl8EEEvRNS_6TensorERKS8_SB_RKSt6vectorIlSaIlEERKSt8optionalIS8_ESK_bbENKUlvE1_clEvEUllE_St5arrayIPcLm2EELi4E23TrivialOffsetCalculatorILi1EjESR_NS0_6memory12LoadWithCastILi1EEENSS_13StoreWithCastILi1EEEEEviT_T0_T2_T3_T4_T5_)
        /*008c*/ 	.word	0x00000068


	//----- nvinfo : EIATTR_REGCOUNT
	.align		4
.L_55:
        /*0090*/ 	.byte	0x04, 0x2f
        /*0092*/ 	.short	(.L_57 - .L_56)
	.align		4
.L_56:
        /*0094*/ 	.word	index@(_ZN2at6native18elementwise_kernelILi128ELi4EZNS0_15gpu_kernel_implIZZNS0_73_GLOBAL__N__c8866d80_35_SparseBinaryOpIntersectionKernel_cu_7dd49032_323742_sparse_binary_op_intersection_kernel_implINS3_18CUDAKernelLauncherENS3_36CUDAValueSelectionIntersectionKernelINS3_5MulOpEEElLl8EEEvRNS_6TensorERKS9_SC_RKSt6vectorIlSaIlEERKSt8optionalIS9_ESL_bbENKUlvE1_clEvEUllE_EEvRNS_18TensorIteratorBaseERKT_EUliE_EEviT1_)
        /*0098*/ 	.word	0x00000038


	//----- nvinfo : EIATTR_FRAME_SIZE
	.align		4
.L_57:
        /*009c*/ 	.byte	0x04, 0x11
        /*009e*/ 	.short	(.L_59 - .L_58)
	.align		4
.L_58:
        /*00a0*/ 	.word	index@(_ZN2at6native18elementwise_kernelILi128ELi4EZNS0_15gpu_kernel_implIZZNS0_73_GLOBAL__N__c8866d80_35_SparseBinaryOpIntersectionKernel_cu_7dd49032_323742_sparse_binary_op_intersection_kernel_implINS3_18CUDAKernelLauncherENS3_36CUDAValueSelectionIntersectionKernelINS3_5MulOpEEElLl8EEEvRNS_6TensorERKS9_SC_RKSt6vectorIlSaIlEERKSt8optionalIS9_ESL_bbENKUlvE1_clEvEUllE_EEvRNS_18TensorIteratorBaseERKT_EUliE_EEviT1_)
        /*00a4*/ 	.word	0x00000000


	//----- nvinfo : EIATTR_REGCOUNT
	.align		4
.L_59:
        /*00a8*/ 	.byte	0x04, 0x2f
        /*00aa*/ 	.short	(.L_61 - .L_60)
	.align		4
.L_60:
        /*00ac*/ 	.word	index@(_ZN2at6native29vectorized_elementwise_kernelILi8EZZNS0_73_GLOBAL__N__c8866d80_35_SparseBinaryOpIntersectionKernel_cu_7dd49032_323742_sparse_binary_op_intersection_kernel_implINS2_18CUDAKernelLauncherENS2_36CUDAValueSelectionIntersectionKernelINS2_5MulOpEEElLl8EEEvRNS_6TensorERKS8_SB_RKSt6vectorIlSaIlEERKSt8optionalIS8_ESK_bbENKUlvE3_clEvEUllE_St5arrayIPcLm2EEEEviT0_T1_)
        /*00b0*/ 	.word	0x00000004


	//----- nvinfo : EIATTR_FRAME_SIZE
	.align		4
.L_61:
        /*00b4*/ 	.byte	0x04, 0x11
        /*00b6*/ 	.short	(.L_63 - .L_62)
	.align		4
.L_62:
        /*00b8*/ 	.word	index@(_ZN2at6native29vectorized_elementwise_kernelILi8EZZNS0_73_GLOBAL__N__c8866d80_35_SparseBinaryOpIntersectionKernel_cu_7dd49032_323742_sparse_binary_op_intersection_kernel_implINS2_18CUDAKernelLauncherENS2_36CUDAValueSelectionIntersectionKernelINS2_5MulOpEEElLl8EEEvRNS_6TensorERKS8_SB_RKSt6vectorIlSaIlEERKSt8optionalIS8_ESK_bbENKUlvE3_clEvEUllE_St5arrayIPcLm2EEEEviT0_T1_)
        /*00bc*/ 	.word	0x00000000


	//----- nvinfo : EIATTR_REGCOUNT
	.align		4
.L_63:
        /*00c0*/ 	.byte	0x04, 0x2f
        /*00c2*/ 	.short	(.L_65 - .L_64)
	.align		4
.L_64:
        /*00c4*/ 	.word	index@(_ZN2at6native29vectorized_elementwise_kernelILi4EZZNS0_73_GLOBAL__N__c8866d80_35_SparseBinaryOpIntersectionKernel_cu_7dd49032_323742_sparse_binary_op_intersection_kernel_implINS2_18CUDAKernelLauncherENS2_36CUDAValueSelectionIntersectionKernelINS2_5MulOpEEElLl8EEEvRNS_6TensorERKS8_SB_RKSt6vectorIlSaIlEERKSt8optionalIS8_ESK_bbENKUlvE3_clEvEUllE_St5arrayIPcLm2EEEEviT0_T1_)
        /*00c8*/ 	.word	0x00000030


	//----- nvinfo : EIATTR_FRAME_SIZE
	.align		4
.L_65:
        /*00cc*/ 	.byte	0x04, 0x11
        /*00ce*/ 	.short	(.L_67 - .L_66)
	.align		4
.L_66:
        /*00d0*/ 	.word	index@(_ZN2at6native29vectorized_elementwise_kernelILi4EZZNS0_73_GLOBAL__N__c8866d80_35_SparseBinaryOpIntersectionKernel_cu_7dd49032_323742_sparse_binary_op_intersection_kernel_implINS2_18CUDAKernelLauncherENS2_36CUDAValueSelectionIntersectionKernelINS2_5MulOpEEElLl8EEEvRNS_6TensorERKS8_SB_RKSt6vectorIlSaIlEERKSt8optionalIS8_ESK_bbENKUlvE3_clEvEUllE_St5arrayIPcLm2EEEEviT0_T1_)
        /*00d4*/ 	.word	0x00000120


	//----- nvinfo : EIATTR_REGCOUNT
	.align		4
.L_67:
        /*00d8*/ 	.byte	0x04, 0x2f
        /*00da*/ 	.short	(.L_69 - .L_68)
	.align		4
.L_68:
        /*00dc*/ 	.word	index@(_ZN2at6native29vectorized_elementwise_kernelILi2EZZNS0_73_GLOBAL__N__c8866d80_35_SparseBinaryOpIntersectionKernel_cu_7dd49032_323742_sparse_binary_op_intersection_kernel_implINS2_18CUDAKernelLauncherENS2_36CUDAValueSelectionIntersectionKernelINS2_5MulOpEEElLl8EEEvRNS_6TensorERKS8_SB_RKSt6vectorIlSaIlEERKSt8optionalIS8_ESK_bbENKUlvE3_clEvEUllE_St5arrayIPcLm2EEEEviT0_T1_)
        /*00e0*/ 	.word	0x00000030


	//----- nvinfo : EIATTR_FRAME_SIZE
	.align		4
.L_69:
        /*00e4*/ 	.byte	0x04, 0x11
        /*00e6*/ 	.short	(.L_71 - .L_70)
	.align		4
.L_70:
        /*00e8*/ 	.word	index@(_ZN2at6native29vectorized_elementwise_kernelILi2EZZNS0_73_GLOBAL__N__c8866d80_35_SparseBinaryOpIntersectionKernel_cu_7dd49032_323742_sparse_binary_op_intersection_kernel_implINS2_18CUDAKernelLauncherENS2_36CUDAValueSelectionIntersectionKernelINS2_5MulOpEEElLl8EEEvRNS_6TensorERKS8_SB_RKSt6vectorIlSaIlEERKSt8optionalIS8_ESK_bbENKUlvE3_clEvEUllE_St5arrayIPcLm2EEEEviT0_T1_)
        /*00ec*/ 	.word	0x00000120


	//----- nvinfo : EIATTR_REGCOUNT
	.align		4
.L_71:
        /*00f0*/ 	.byte	0x04, 0x2f
        /*00f2*/ 	.short	(.L_73 - .L_72)
	.align		4
.L_72:
        /*00f4*/ 	.word	index@(_ZN2at6native27unrolled_elementwise_kernelIZZNS0_73_GLOBAL__N__c8866d80_35_SparseBinaryOpIntersectionKernel_cu_7dd49032_323742_sparse_binary_op_intersection_kernel_implINS2_18CUDAKernelLauncherENS2_36CUDAValueSelectionIntersectionKernelINS2_5MulOpEEElLl8EEEvRNS_6TensorERKS8_SB_RKSt6vectorIlSaIlEERKSt8optionalIS8_ESK_bbENKUlvE3_clEvEUllE_St5arrayIPcLm2EELi4E23TrivialOffsetCalculatorILi1EjESR_NS0_6memory15LoadWithoutCastENSS_16StoreWithoutCastEEEviT_T0_T2_T3_T4_T5_)
        /*00f8*/ 	.word	0x00000028


	//----- nvinfo : EIATTR_FRAME_SIZE
	.align		4
.L_73:
        /*00fc*/ 	.byte	0x04, 0x11
        /*00fe*/ 	.short	(.L_75 - .L_74)
	.align		4
.L_74:
        /*0100*/ 	.word	index@(_ZN2at6native27unrolled_elementwise_kernelIZZNS0_73_GLOBAL__N__c8866d80_35_SparseBinaryOpIntersectionKernel_cu_7dd49032_323742_sparse_binary_op_intersection_kernel_implINS2_18CUDAKernelLauncherENS2_36CUDAValueSelectionIntersectionKernelINS2_5MulOpEEElLl8EEEvRNS_6TensorERKS8_SB_RKSt6vectorIlSaIlEERKSt8optionalIS8_ESK_bbENKUlvE3_clEvEUllE_St5arrayIPcLm2EELi4E23TrivialOffsetCalculatorILi1EjESR_NS0_6memory15LoadWithoutCastENSS_16StoreWithoutCastEEEviT_T0_T2_T3_T4_T5_)
        /*0104*/ 	.word	0x00000090


	//----- nvinfo : EIATTR_REGCOUNT
	.align		4
.L_75:
        /*0108*/ 	.byte	0x04, 0x2f
        /*010a*/ 	.short	(.L_77 - .L_76)
	.align		4
.L_76:
        /*010c*/ 	.word	index@(_ZN2at6native18elementwise_kernelILi128ELi2EZNS0_22gpu_kernel_impl_nocastIZZNS0_73_GLOBAL__N__c8866d80_35_SparseBinaryOpIntersectionKernel_cu_7dd49032_323742_sparse_binary_op_intersection_kernel_implINS3_18CUDAKernelLauncherENS3_36CUDAValueSelectionIntersectionKernelINS3_5MulOpEEElLl8EEEvRNS_6TensorERKS9_SC_RKSt6vectorIlSaIlEERKSt8optionalIS9_ESL_bbENKUlvE3_clEvEUllE_EEvRNS_18TensorIteratorBaseERKT_EUliE_EEviT1_)
        /*0110*/ 	.word	0x00000036


	//----- nvinfo : EIATTR_FRAME_SIZE
	.align		4
.L_77:
        /*0114*/ 	.byte	0x04, 0x11
        /*0116*/ 	.short	(.L_79 - .L_78)
	.align		4
.L_78:
        /*0118*/ 	.word	index@(_ZN2at6native18elementwise_kernelILi128ELi2EZNS0_22gpu_kernel_impl_nocastIZZNS0_73_GLOBAL__N__c8866d80_35_SparseBinaryOpIntersectionKernel_cu_7dd49032_323742_sparse_binary_op_intersection_kernel_implINS3_18CUDAKernelLauncherENS3_36CUDAValueSelectionIntersectionKernelINS3_5MulOpEEElLl8EEEvRNS_6TensorERKS9_SC_RKSt6vectorIlSaIlEERKSt8optionalIS9_ESL_bbENKUlvE3_clEvEUllE_EEvRNS_18TensorIteratorBaseERKT_EUliE_EEviT1_)
        /*011c*/ 	.word	0x00000000


	//----- nvinfo : EIATTR_REGCOUNT
	.align		4
.L_79:
        /*0120*/ 	.byte	0x04, 0x2f
        /*0122*/ 	.short	(.L_81 - .L_80)
	.align		4
.L_80:
        /*0124*/ 	.word	index@(_ZN2at6native27unrolled_elementwise_kernelIZZNS0_73_GLOBAL__N__c8866d80_35_SparseBinaryOpIntersectionKernel_cu_7dd49032_323742_sparse_binary_op_intersection_kernel_implINS2_18CUDAKernelLauncherENS2_36CUDAValueSelectionIntersectionKernelINS2_5MulOpEEElLl8EEEvRNS_6TensorERKS8_SB_RKSt6vectorIlSaIlEERKSt8optionalIS8_ESK_bbENKUlvE3_clEvEUllE_St5arrayIPcLm2EELi4E23TrivialOffsetCalculatorILi1EjESR_NS0_6memory12LoadWithCastILi1EEENSS_13StoreWithCastILi1EEEEEviT_T0_T2_T3_T4_T5_)
        /*0128*/ 	.word	0x00000030


	//----- nvinfo : EIATTR_FRAME_SIZE
	.align		4
.L_81:
        /*012c*/ 	.byte	0x04, 0x11
        /*012e*/ 	.short	(.L_83 - .L_82)
	.align		4
.L_82:
        /*0130*/ 	.word	index@(_ZN2at6native27unrolled_elementwise_kernelIZZNS0_73_GLOBAL__N__c8866d80_35_SparseBinaryOpIntersectionKernel_cu_7dd49032_323742_sparse_binary_op_intersection_kernel_implINS2_18CUDAKernelLauncherENS2_36CUDAValueSelectionIntersectionKernelINS2_5MulOpEEElLl8EEEvRNS_6TensorERKS8_SB_RKSt6vectorIlSaIlEERKSt8optionalIS8_ESK_bbENKUlvE3_clEvEUllE_St5arrayIPcLm2EELi4E23TrivialOffsetCalculatorILi1EjESR_NS0_6memory12LoadWithCastILi1EEENSS_13StoreWithCastILi1EEEEEviT_T0_T2_T3_T4_T5_)
        /*0134*/ 	.word	0x00000090


	//----- nvinfo : EIATTR_REGCOUNT
	.align		4
.L_83:
        /*0138*/ 	.byte	0x04, 0x2f
        /*013a*/ 	.short	(.L_85 - .L_84)
	.align		4
.L_84:
        /*013c*/ 	.word	index@(_ZN2at6native18elementwise_kernelILi128ELi4EZNS0_15gpu_kernel_implIZZNS0_73_GLOBAL__N__c8866d80_35_SparseBinaryOpIntersectionKernel_cu_7dd49032_323742_sparse_binary_op_intersection_kernel_implINS3_18CUDAKernelLauncherENS3_36CUDAValueSelectionIntersectionKernelINS3_5MulOpEEElLl8EEEvRNS_6TensorERKS9_SC_RKSt6vectorIlSaIlEERKSt8optionalIS9_ESL_bbENKUlvE3_clEvEUllE_EEvRNS_18TensorIteratorBaseERKT_EUliE_EEviT1_)
        /*0140*/ 	.word	0x0000003e


	//----- nvinfo : EIATTR_FRAME_SIZE
	.align		4
.L_85:
        /*0144*/ 	.byte	0x04, 0x11
        /*0146*/ 	.short	(.L_87 - .L_86)
	.align		4
.L_86:
        /*0148*/ 	.word	index@(_ZN2at6native18elementwise_kernelILi128ELi4EZNS0_15gpu_kernel_implIZZNS0_73_GLOBAL__N__c8866d80_35_SparseBinaryOpIntersectionKernel_cu_7dd49032_323742_sparse_binary_op_intersection_kernel_implINS3_18CUDAKernelLauncherENS3_36CUDAValueSelectionIntersectionKernelINS3_5MulOpEEElLl8EEEvRNS_6TensorERKS9_SC_RKSt6vectorIlSaIlEERKSt8optionalIS9_ESL_bbENKUlvE3_clEvEUllE_EEvRNS_18TensorIteratorBaseERKT_EUliE_EEviT1_)
        /*014c*/ 	.word	0x00000000


	//----- nvinfo : EIATTR_REGCOUNT
	.align		4
.L_87:
        /*0150*/ 	.byte	0x04, 0x2f
        /*0152*/ 	.short	(.L_89 - .L_88)
	.align		4
.L_88:
        /*0154*/ 	.word	index@(_ZN2at6native29vectorized_elementwise_kernelILi8EZZNS0_73_GLOBAL__N__c8866d80_35_SparseBinaryOpIntersectionKernel_cu_7dd49032_323742_sparse_binary_op_intersection_kernel_implINS2_18CUDAKernelLauncherENS2_36CUDAValueSelectionIntersectionKernelINS2_5MulOpEEElLl0EEEvRNS_6TensorERKS8_SB_RKSt6vectorIlSaIlEERKSt8optionalIS8_ESK_bbENKUlvE1_clEvEUllE_St5arrayIPcLm2EEEEviT0_T1_)
        /*0158*/ 	.word	0x00000004


	//----- nvinfo : EIATTR_FRAME_SIZE
	.align		4
.L_89:
        /*015c*/ 	.byte	0x04, 0x11
        /*015e*/ 	.short	(.L_91 - .L_90)
	.align		4
.L_90:
        /*0160*/ 	.word	index@(_ZN2at6native29vectorized_elementwise_kernelILi8EZZNS0_73_GLOBAL__N__c8866d80_35_SparseBinaryOpIntersectionKernel_cu_7dd49032_323742_sparse_binary_op_intersection_kernel_implINS2_18CUDAKernelLauncherENS2_36CUDAValueSelectionIntersectionKernelINS2_5MulOpEEElLl0EEEvRNS_6TensorERKS8_SB_RKSt6vectorIlSaIlEERKSt8optionalIS8_ESK_bbENKUlvE1_clEvEUllE_St5arrayIPcLm2EEEEviT0_T1_)
        /*0164*/ 	.word	0x00000000


	//----- nvinfo : EIATTR_REGCOUNT
	.align		4
.L_91:
        /*0168*/ 	.byte	0x04, 0x2f
        /*016a*/ 	.short	(.L_93 - .L_92)
	.align		4
.L_92:
        /*016c*/ 	.word	index@(_ZN2at6native29vectorized_elementwise_kernelILi4EZZNS0_73_GLOBAL__N__c8866d80_35_SparseBinaryOpIntersectionKernel_cu_7dd49032_323742_sparse_binary_op_intersection_kernel_implINS2_18CUDAKernelLauncherENS2_36CUDAValueSelectionIntersectionKernelINS2_5MulOpEEElLl0EEEvRNS_6TensorERKS8_SB_RKSt6vectorIlSaIlEERKSt8optionalIS8_ESK_bbENKUlvE1_clEvEUllE_St5arrayIPcLm2EEEEviT0_T1_)
        /*0170*/ 	.word	0x00000038


	//----- nvinfo : EIATTR_FRAME_SIZE
	.align		4
.L_93:
        /*0174*/ 	.byte	0x04, 0x11
        /*0176*/ 	.short	(.L_95 - .L_94)
	.align		4
.L_94:
        /*0178*/ 	.word	index@(_ZN2at6native29vectorized_elementwise_kernelILi4EZZNS0_73_GLOBAL__N__c8866d80_35_SparseBinaryOpIntersectionKernel_cu_7dd49032_323742_sparse_binary_op_intersection_kernel_implINS2_18CUDAKernelLauncherENS2_36CUDAValueSelectionIntersectionKernelINS2_5MulOpEEElLl0EEEvRNS_6TensorERKS8_SB_RKSt6vectorIlSaIlEERKSt8optionalIS8_ESK_bbENKUlvE1_clEvEUllE_St5arrayIPcLm2EEEEviT0_T1_)
        /*017c*/ 	.word	0x00000000


	//----- nvinfo : EIATTR_REGCOUNT
	.align		4
.L_95:
        /*0180*/ 	.byte	0x04, 0x2f
        /*0182*/ 	.short	(.L_97 - .L_96)
	.align		4
.L_96:
        /*0184*/ 	.word	index@(_ZN2at6native29vectorized_elementwise_kernelILi2EZZNS0_73_GLOBAL__N__c8866d80_35_SparseBinaryOpIntersectionKernel_cu_7dd49032_323742_sparse_binary_op_intersection_kernel_implINS2_18CUDAKernelLauncherENS2_36CUDAValueSelectionIntersectionKernelINS2_5MulOpEEElLl0EEEvRNS_6TensorERKS8_SB_RKSt6vectorIlSaIlEERKSt8optionalIS8_ESK_bbENKUlvE1_clEvEUllE_St5arrayIPcLm2EEEEviT0_T1_)
        /*0188*/ 	.word	0x00000038


	//----- nvinfo : EIATTR_FRAME_SIZE
	.align		4
.L_97:
        /*018c*/ 	.byte	0x04, 0x11
        /*018e*/ 	.short	(.L_99 - .L_98)
	.align		4
.L_98:
        /*0190*/ 	.word	index@(_ZN2at6native29vectorized_elementwise_kernelILi2EZZNS0_73_GLOBAL__N__c8866d80_35_SparseBinaryOpIntersectionKernel_cu_7dd49032_323742_sparse_binary_op_intersection_kernel_implINS2_18CUDAKernelLauncherENS2_36CUDAValueSelectionIntersectionKernelINS2_5MulOpEEElLl0EEEvRNS_6TensorERKS8_SB_RKSt6vectorIlSaIlEERKSt8optionalIS8_ESK_bbENKUlvE1_clEvEUllE_St5arrayIPcLm2EEEEviT0_T1_)
        /*0194*/ 	.word	0x00000000


	//----- nvinfo : EIATTR_REGCOUNT
	.align		4
.L_99:
        /*0198*/ 	.byte	0x04, 0x2f
        /*019a*/ 	.short	(.L_101 - .L_100)
	.align		4
.L_100:
        /*019c*/ 	.word	index@(_ZN2at6native27unrolled_elementwise_kernelIZZNS0_73_GLOBAL__N__c8866d80_35_SparseBinaryOpIntersectionKernel_cu_7dd49032_323742_sparse_binary_op_intersection_kernel_implINS2_18CUDAKernelLauncherENS2_36CUDAValueSelectionIntersectionKernelINS2_5MulOpEEElLl0EEEvRNS_6TensorERKS8_SB_RKSt6vectorIlSaIlEERKSt8optionalIS8_ESK_bbENKUlvE1_clEvEUllE_St5arrayIPcLm2EELi4E23TrivialOffsetCalculatorILi1EjESR_NS0_6memory15LoadWithoutCastENSS_16StoreWithoutCastEEEviT_T0_T2_T3_T4_T5_)
        /*01a0*/ 	.word	0x00000020


	//----- nvinfo : EIATTR_FRAME_SIZE
	.align		4
.L_101:
        /*01a4*/ 	.byte	0x04, 0x11
        /*01a6*/ 	.short	(.L_103 - .L_102)
	.align		4
.L_102:
        /*01a8*/ 	.word	index@(_ZN2at6native27unrolled_elementwise_kernelIZZNS0_73_GLOBAL__N__c8866d80_35_SparseBinaryOpIntersectionKernel_cu_7dd49032_323742_sparse_binary_op_intersection_kernel_implINS2_18CUDAKernelLauncherENS2_36CUDAValueSelectionIntersectionKernelINS2_5MulOpEEElLl0EEEvRNS_6TensorERKS8_SB_RKSt6vectorIlSaIlEERKSt8optionalIS8_ESK_bbENKUlvE1_clEvEUllE_St5arrayIPcLm2EELi4E23TrivialOffsetCalculatorILi1EjESR_NS0_6memory15LoadWithoutCastENSS_16StoreWithoutCastEEEviT_T0_T2_T3_T4_T5_)
        /*01ac*/ 	.word	0x00000000


	//----- nvinfo : EIATTR_REGCOUNT
	.align		4
.L_103:
        /*01b0*/ 	.byte	0x04, 0x2f
        /*01b2*/ 	.short	(.L_105 - .L_104)
	.align		4
.L_104:
        /*01b4*/ 	.word	index@(_ZN2at6native18elementwise_kernelILi128ELi2EZNS0_22gpu_kernel_impl_nocastIZZNS0_73_GLOBAL__N__c8866d80_35_SparseBinaryOpIntersectionKernel_cu_7dd49032_323742_sparse_binary_op_intersection_kernel_implINS3_18CUDAKernelLauncherENS3_36CUDAValueSelectionIntersectionKernelINS3_5MulOpEEElLl0EEEvRNS_6TensorERKS9_SC_RKSt6vectorIlSaIlEERKSt8optionalIS9_ESL_bbENKUlvE1_clEvEUllE_EEvRNS_18TensorIteratorBaseERKT_EUliE_EEviT1_)
        /*01b8*/ 	.word	0x00000038


	//----- nvinfo : EIATTR_FRAME_SIZE
	.align		4
.L_105:
        /*01bc*/ 	.byte	0x04, 0x11
        /*01be*/ 	.short	(.L_107 - .L_106)
	.align		4
.L_106:
        /*01c0*/ 	.word	index@(_ZN2at6native18elementwise_kernelILi128ELi2EZNS0_22gpu_kernel_impl_nocastIZZNS0_73_GLOBAL__N__c8866d80_35_SparseBinaryOpIntersectionKernel_cu_7dd49032_323742_sparse_binary_op_intersection_kernel_implINS3_18CUDAKernelLauncherENS3_36CUDAValueSelectionIntersectionKernelINS3_5MulOpEEElLl0EEEvRNS_6TensorERKS9_SC_RKSt6vectorIlSaIlEERKSt8optionalIS9_ESL_bbENKUlvE1_clEvEUllE_EEvRNS_18TensorIteratorBaseERKT_EUliE_EEviT1_)
        /*01c4*/ 	.word	0x00000000


	//----- nvinfo : EIATTR_REGCOUNT
	.align		4
.L_107:
        /*01c8*/ 	.byte	0x04, 0x2f
        /*01ca*/ 	.short	(.L_109 - .L_108)
	.align		4
.L_108:
        /*01cc*/ 	.word	index@(_ZN2at6native27unrolled_elementwise_kernelIZZNS0_73_GLOBAL__N__c8866d80_35_SparseBinaryOpIntersectionKernel_cu_7dd49032_323742_sparse_binary_op_intersection_kernel_implINS2_18CUDAKernelLauncherENS2_36CUDAValueSelectionIntersectionKernelINS2_5MulOpEEElLl0EEEvRNS_6TensorERKS8_SB_RKSt6vectorIlSaIlEERKSt8optionalIS8_ESK_bbENKUlvE1_clEvEUllE_St5arrayIPcLm2EELi4E23TrivialOffsetCalculatorILi1EjESR_NS0_6memory12LoadWithCastILi1EEENSS_13StoreWithCastILi1EEEEEviT_T0_T2_T3_T4_T5_)
        /*01d0*/ 	.word	0x00000030


	//----- nvinfo : EIATTR_FRAME_SIZE
	.align		4
.L_109:
        /*01d4*/ 	.byte	0x04, 0x11
        /*01d6*/ 	.short	(.L_111 - .L_110)
	.align		4
.L_110:
        /*01d8*/ 	.word	index@(_ZN2at6native27unrolled_elementwise_kernelIZZNS0_73_GLOBAL__N__c8866d80_35_SparseBinaryOpIntersectionKernel_cu_7dd49032_323742_sparse_binary_op_intersection_kernel_implINS2_18CUDAKernelLauncherENS2_36CUDAValueSelectionIntersectionKernelINS2_5MulOpEEElLl0EEEvRNS_6TensorERKS8_SB_RKSt6vectorIlSaIlEERKSt8optionalIS8_ESK_bbENKUlvE1_clEvEUllE_St5arrayIPcLm2EELi4E23TrivialOffsetCalculatorILi1EjESR_NS0_6memory12LoadWithCastILi1EEENSS_13StoreWithCastILi1EEEEEviT_T0_T2_T3_T4_T5_)
        /*01dc*/ 	.word	0x00000000


	//----- nvinfo : EIATTR_REGCOUNT
	.align		4
.L_111:
        /*01e0*/ 	.byte	0x04, 0x2f
        /*01e2*/ 	.short	(.L_113 - .L_112)
	.align		4
.L_112:
        /*01e4*/ 	.word	index@(_ZN2at6native18elementwise_kernelILi128ELi4EZNS0_15gpu_kernel_implIZZNS0_73_GLOBAL__N__c8866d80_35_SparseBinaryOpIntersectionKernel_cu_7dd49032_323742_sparse_binary_op_intersection_kernel_implINS3_18CUDAKernelLauncherENS3_36CUDAValueSelectionIntersectionKernelINS3_5MulOpEEElLl0EEEvRNS_6TensorERKS9_SC_RKSt6vectorIlSaIlEERKSt8optionalIS9_ESL_bbENKUlvE1_clEvEUllE_EEvRNS_18TensorIteratorBaseERKT_EUliE_EEviT1_)
        /*01e8*/ 	.word	0x00000040


	//----- nvinfo : EIATTR_FRAME_SIZE
	.align		4
.L_113:
        /*01ec*/ 	.byte	0x04, 0x11
        /*01ee*/ 	.short	(.L_115 - .L_114)
	.align		4
.L_114:
        /*01f0*/ 	.word	index@(_ZN2at6native18elementwise_kernelILi128ELi4EZNS0_15gpu_kernel_implIZZNS0_73_GLOBAL__N__c8866d80_35_SparseBinaryOpIntersectionKernel_cu_7dd49032_323742_sparse_binary_op_intersection_kernel_implINS3_18CUDAKernelLauncherENS3_36CUDAValueSelectionIntersectionKernelINS3_5MulOpEEElLl0EEEvRNS_6TensorERKS9_SC_RKSt6vectorIlSaIlEERKSt8optionalIS9_ESL_bbENKUlvE1_clEvEUllE_EEvRNS_18TensorIteratorBaseERKT_EUliE_EEviT1_)
        /*01f4*/ 	.word	0x00000000


	//----- nvinfo : EIATTR_REGCOUNT
	.align		4
.L_115:
        /*01f8*/ 	.byte	0x04, 0x2f
        /*01fa*/ 	.short	(.L_117 - .L_116)
	.align		4
.L_116:
        /*01fc*/ 	.word	index@(_ZN2at6native29vectorized_elementwise_kernelILi8EZZNS0_73_GLOBAL__N__c8866d80_35_SparseBinaryOpIntersectionKernel_cu_7dd49032_323742_sparse_binary_op_intersection_kernel_implINS2_18CUDAKernelLauncherENS2_36CUDAValueSelectionIntersectionKernelINS2_5MulOpEEElLl0EEEvRNS_6TensorERKS8_SB_RKSt6vectorIlSaIlEERKSt8optionalIS8_ESK_bbENKUlvE3_clEvEUllE_St5arrayIPcLm2EEEEviT0_T1_)
        /*0200*/ 	.word	0x00000004


	//----- nvinfo : EIATTR_FRAME_SIZE
	.align		4
.L_117:
        /*0204*/ 	.byte	0x04, 0x11
        /*0206*/ 	.short	(.L_119 - .L_118)
	.align		4
.L_118:
        /*0208*/ 	.word	index@(_ZN2at6native29vectorized_elementwise_kernelILi8EZZNS0_73_GLOBAL__N__c8866d80_35_SparseBinaryOpIntersectionKernel_cu_7dd49032_323742_sparse_binary_op_intersection_kernel_implINS2_18CUDAKernelLauncherENS2_36CUDAValueSelectionIntersectionKernelINS2_5MulOpEEElLl0EEEvRNS_6TensorERKS8_SB_RKSt6vectorIlSaIlEERKSt8optionalIS8_ESK_bbENKUlvE3_clEvEUllE_St5arrayIPcLm2EEEEviT0_T1_)
        /*020c*/ 	.word	0x00000000


	//----- nvinfo : EIATTR_REGCOUNT
	.align		4
.L_119:
        /*0210*/ 	.byte	0x04, 0x2f
        /*0212*/ 	.short	(.L_121 - .L_120)
	.align		4
.L_120:
        /*0214*/ 	.word	index@(_ZN2at6native29vectorized_elementwise_kernelILi4EZZNS0_73_GLOBAL__N__c8866d80_35_SparseBinaryOpIntersectionKernel_cu_7dd49032_323742_sparse_binary_op_intersection_kernel_implINS2_18CUDAKernelLauncherENS2_36CUDAValueSelectionIntersectionKernelINS2_5MulOpEEElLl0EEEvRNS_6TensorERKS8_SB_RKSt6vectorIlSaIlEERKSt8optionalIS8_ESK_bbENKUlvE3_clEvEUllE_St5arrayIPcLm2EEEEviT0_T1_)
        /*0218*/ 	.word	0x00000030


	//----- nvinfo : EIATTR_FRAME_SIZE
	.align		4
.L_121:
        /*021c*/ 	.byte	0x04, 0x11
        /*021e*/ 	.short	(.L_123 - .L_122)
	.align		4
.L_122:
        /*0220*/ 	.word	index@(_ZN2at6native29vectorized_elementwise_kernelILi4EZZNS0_73_GLOBAL__N__c8866d80_35_SparseBinaryOpIntersectionKernel_cu_7dd49032_323742_sparse_binary_op_intersection_kernel_implINS2_18CUDAKernelLauncherENS2_36CUDAValueSelectionIntersectionKernelINS2_5MulOpEEElLl0EEEvRNS_6TensorERKS8_SB_RKSt6vectorIlSaIlEERKSt8optionalIS8_ESK_bbENKUlvE3_clEvEUllE_St5arrayIPcLm2EEEEviT0_T1_)
        /*0224*/ 	.word	0x00000000


	//----- nvinfo : EIATTR_REGCOUNT
	.align		4
.L_123:
        /*0228*/ 	.byte	0x04, 0x2f
        /*022a*/ 	.short	(.L_125 - .L_124)
	.align		4
.L_124:
        /*022c*/ 	.word	index@(_ZN2at6native29vectorized_elementwise_kernelILi2EZZNS0_73_GLOBAL__N__c8866d80_35_SparseBinaryOpIntersectionKernel_cu_7dd49032_323742_sparse_binary_op_intersection_kernel_implINS2_18CUDAKernelLauncherENS2_36CUDAValueSelectionIntersectionKernelINS2_5MulOpEEElLl0EEEvRNS_6TensorERKS8_SB_RKSt6vectorIlSaIlEERKSt8optionalIS8_ESK_bbENKUlvE3_clEvEUllE_St5arrayIPcLm2EEEEviT0_T1_)
        /*0230*/ 	.word	0x00000030


	//----- nvinfo : EIATTR_FRAME_SIZE
	.align		4
.L_125:
        /*0234*/ 	.byte	0x04, 0x11
        /*0236*/ 	.short	(.L_127 - .L_126)
	.align		4
.L_126:
        /*0238*/ 	.word	index@(_ZN2at6native29vectorized_elementwise_kernelILi2EZZNS0_73_GLOBAL__N__c8866d80_35_SparseBinaryOpIntersectionKernel_cu_7dd49032_323742_sparse_binary_op_intersection_kernel_implINS2_18CUDAKernelLauncherENS2_36CUDAValueSelectionIntersectionKernelINS2_5MulOpEEElLl0EEEvRNS_6TensorERKS8_SB_RKSt6vectorIlSaIlEERKSt8optionalIS8_ESK_bbENKUlvE3_clEvEUllE_St5arrayIPcLm2EEEEviT0_T1_)
        /*023c*/ 	.word	0x00000000


	//----- nvinfo : EIATTR_REGCOUNT
	.align		4
.L_127:
        /*0240*/ 	.byte	0x04, 0x2f
        /*0242*/ 	.short	(.L_129 - .L_128)
	.align		4
.L_128:
        /*0244*/ 	.word	index@(_ZN2at6native27unrolled_elementwise_kernelIZZNS0_73_GLOBAL__N__c8866d80_35_SparseBinaryOpIntersectionKernel_cu_7dd49032_323742_sparse_binary_op_intersection_kernel_implINS2_18CUDAKernelLauncherENS2_36CUDAValueSelectionIntersectionKernelINS2_5MulOpEEElLl0EEEvRNS_6TensorERKS8_SB_RKSt6vectorIlSaIlEERKSt8optionalIS8_ESK_bbENKUlvE3_clEvEUllE_St5arrayIPcLm2EELi4E23TrivialOffsetCalculatorILi1EjESR_NS0_6memory15LoadWithoutCastENSS_16StoreWithoutCastEEEviT_T0_T2_T3_T4_T5_)
        /*0248*/ 	.word	0x00000028


	//----- nvinfo : EIATTR_FRAME_SIZE
	.align		4
.L_129:
        /*024c*/ 	.byte	0x04, 0x11
        /*024e*/ 	.short	(.L_131 - .L_130)
	.align		4
.L_130:
        /*0250*/ 	.word	index@(_ZN2at6native27unrolled_elementwise_kernelIZZNS0_73_GLOBAL__N__c8866d80_35_SparseBinaryOpIntersectionKernel_cu_7dd49032_323742_sparse_binary_op_intersection_kernel_implINS2_18CUDAKernelLauncherENS2_36CUDAValueSelectionIntersectionKernelINS2_5MulOpEEElLl0EEEvRNS_6TensorERKS8_SB_RKSt6vectorIlSaIlEERKSt8optionalIS8_ESK_bbENKUlvE3_clEvEUllE_St5arrayIPcLm2EELi4E23TrivialOffsetCalculatorILi1EjESR_NS0_6memory15LoadWithoutCastENSS_16StoreWithoutCastEEEviT_T0_T2_T3_T4_T5_)
        /*0254*/ 	.word	0x00000000


	//----- nvinfo : EIATTR_REGCOUNT
	.align		4
.L_131:
        /*0258*/ 	.byte	0x04, 0x2f
        /*025a*/ 	.short	(.L_133 - .L_132)
	.align		4
.L_132:
        /*025c*/ 	.word	index@(_ZN2at6native18elementwise_kernelILi128ELi2EZNS0_22gpu_kernel_impl_nocastIZZNS0_73_GLOBAL__N__c8866d80_35_SparseBinaryOpIntersectionKernel_cu_7dd49032_323742_sparse_binary_op_intersection_kernel_implINS3_18CUDAKernelLauncherENS3_36CUDAValueSelectionIntersectionKernelINS3_5MulOpEEElLl0EEEvRNS_6TensorERKS9_SC_RKSt6vectorIlSaIlEERKSt8optionalIS9_ESL_bbENKUlvE3_clEvEUllE_EEvRNS_18TensorIteratorBaseERKT_EUliE_EEviT1_)
        /*0260*/ 	.word	0x00000040


	//----- nvinfo : EIATTR_FRAME_SIZE
	.align		4
.L_133:
        /*0264*/ 	.byte	0x04, 0x11
        /*0266*/ 	.short	(.L_135 - .L_134)
	.align		4
.L_134:
        /*0268*/ 	.word	index@(_ZN2at6native18elementwise_kernelILi128ELi2EZNS0_22gpu_kernel_impl_nocastIZZNS0_73_GLOBAL__N__c8866d80_35_SparseBinaryOpIntersectionKernel_cu_7dd49032_323742_sparse_binary_op_intersection_kernel_implINS3_18CUDAKernelLauncherENS3_36CUDAValueSelectionIntersectionKernelINS3_5MulOpEEElLl0EEEvRNS_6TensorERKS9_SC_RKSt6vectorIlSaIlEERKSt8optionalIS9_ESL_bbENKUlvE3_clEvEUllE_EEvRNS_18TensorIteratorBaseERKT_EUliE_EEviT1_)
        /*026c*/ 	.word	0x00000000


	//----- nvinfo : EIATTR_REGCOUNT
	.align		4
.L_135:
        /*0270*/ 	.byte	0x04, 0x2f
        /*0272*/ 	.short	(.L_137 - .L_136)
	.align		4
.L_136:
        /*0274*/ 	.word	index@(_ZN2at6native27unrolled_elementwise_kernelIZZNS0_73_GLOBAL__N__c8866d80_35_SparseBinaryOpIntersectionKernel_cu_7dd49032_323742_sparse_binary_op_intersection_kernel_implINS2_18CUDAKernelLauncherENS2_36CUDAValueSelectionIntersectionKernelINS2_5MulOpEEElLl0EEEvRNS_6TensorERKS8_SB_RKSt6vectorIlSaIlEERKSt8optionalIS8_ESK_bbENKUlvE3_clEvEUllE_St5arrayIPcLm2EELi4E23TrivialOffsetCalculatorILi1EjESR_NS0_6memory12LoadWithCastILi1EEENSS_13StoreWithCastILi1EEEEEviT_T0_T2_T3_T4_T5_)
        /*0278*/ 	.word	0x00000030


	//----- nvinfo : EIATTR_FRAME_SIZE
	.align		4
.L_137:
        /*027c*/ 	.byte	0x04, 0x11
        /*027e*/ 	.short	(.L_139 - .L_138)
	.align		4
.L_138:
        /*0280*/ 	.word	index@(_ZN2at6native27unrolled_elementwise_kernelIZZNS0_73_GLOBAL__N__c8866d80_35_SparseBinaryOpIntersectionKernel_cu_7dd49032_323742_sparse_binary_op_intersection_kernel_implINS2_18CUDAKernelLauncherENS2_36CUDAValueSelectionIntersectionKernelINS2_5MulOpEEElLl0EEEvRNS_6TensorERKS8_SB_RKSt6vectorIlSaIlEERKSt8optionalIS8_ESK_bbENKUlvE3_clEvEUllE_St5arrayIPcLm2EELi4E23TrivialOffsetCalculatorILi1EjESR_NS0_6memory12LoadWithCastILi1EEENSS_13StoreWithCastILi1EEEEEviT_T0_T2_T3_T4_T5_)
        /*0284*/ 	.word	0x00000000


	//----- nvinfo : EIATTR_REGCOUNT
	.align		4
.L_139:
        /*0288*/ 	.byte	0x04, 0x2f
        /*028a*/ 	.short	(.L_141 - .L_140)
	.align		4
.L_140:
        /*028c*/ 	.word	index@(_ZN2at6native18elementwise_kernelILi128ELi4EZNS0_15gpu_kernel_implIZZNS0_73_GLOBAL__N__c8866d80_35_SparseBinaryOpIntersectionKernel_cu_7dd49032_323742_sparse_binary_op_intersection_kernel_implINS3_18CUDAKernelLauncherENS3_36CUDAValueSelectionIntersectionKernelINS3_5MulOpEEElLl0EEEvRNS_6TensorERKS9_SC_RKSt6vectorIlSaIlEERKSt8optionalIS9_ESL_bbENKUlvE3_clEvEUllE_EEvRNS_18TensorIteratorBaseERKT_EUliE_EEviT1_)
        /*0290*/ 	.word	0x00000040


	//----- nvinfo : EIATTR_FRAME_SIZE
	.align		4
.L_141:
        /*0294*/ 	.byte	0x04, 0x11
        /*0296*/ 	.short	(.L_143 - .L_142)
	.align		4
.L_142:
        /*0298*/ 	.word	index@(_ZN2at6native18elementwise_kernelILi128ELi4EZNS0_15gpu_kernel_implIZZNS0_73_GLOBAL__N__c8866d80_35_SparseBinaryOpIntersectionKernel_cu_7dd49032_323742_sparse_binary_op_intersection_kernel_implINS3_18CUDAKernelLauncherENS3_36CUDAValueSelectionIntersectionKernelINS3_5MulOpEEElLl0EEEvRNS_6TensorERKS9_SC_RKSt6vectorIlSaIlEERKSt8optionalIS9_ESL_bbENKUlvE3_clEvEUllE_EEvRNS_18TensorIteratorBaseERKT_EUliE_EEviT1_)
        /*029c*/ 	.word	0x00000000


	//----- nvinfo : EIATTR_REGCOUNT
	.align		4
.L_143:
        /*02a0*/ 	.byte	0x04, 0x2f
        /*02a2*/ 	.short	(.L_145 - .L_144)
	.align		4
.L_144:
        /*02a4*/ 	.word	index@(_ZN2at6native29vectorized_elementwise_kernelILi8EZZNS0_73_GLOBAL__N__c8866d80_35_SparseBinaryOpIntersectionKernel_cu_7dd49032_323742_sparse_binary_op_intersection_kernel_implINS2_18CUDAKernelLauncherENS2_36CUDAValueSelectionIntersectionKernelINS2_9RhsProjOpEEElLl8EEEvRNS_6TensorERKS8_SB_RKSt6vectorIlSaIlEERKSt8optionalIS8_ESK_bbENKUlvE1_clEvEUllE_St5arrayIPcLm2EEEEviT0_T1_)
        /*02a8*/ 	.word	0x00000004


	//----- nvinfo : EIATTR_FRAME_SIZE
	.align		4
.L_145:
        /*02ac*/ 	.byte	0x04, 0x11
        /*02ae*/ 	.short	(.L_147 - .L_146)
	.align		4
.L_146:
        /*02b0*/ 	.word	index@(_ZN2at6native29vectorized_elementwise_kernelILi8EZZNS0_73_GLOBAL__N__c8866d80_35_SparseBinaryOpIntersectionKernel_cu_7dd49032_323742_sparse_binary_op_intersection_kernel_implINS2_18CUDAKernelLauncherENS2_36CUDAValueSelectionIntersectionKernelINS2_9RhsProjOpEEElLl8EEEvRNS_6TensorERKS8_SB_RKSt6vectorIlSaIlEERKSt8optionalIS8_ESK_bbENKUlvE1_clEvEUllE_St5arrayIPcLm2EEEEviT0_T1_)
        /*02b4*/ 	.word	0x00000000


	//----- nvinfo : EIATTR_REGCOUNT
	.align		4
.L_147:
        /*02b8*/ 	.byte	0x04, 0x2f
        /*02ba*/ 	.short	(.L_149 - .L_148)
	.align		4
.L_148:
        /*02bc*/ 	.word	index@(_ZN2at6native29vectorized_elementwise_kernelILi4EZZNS0_73_GLOBAL__N__c8866d80_35_SparseBinaryOpIntersectionKernel_cu_7dd49032_323742_sparse_binary_op_intersection_kernel_implINS2_18CUDAKernelLauncherENS2_36CUDAValueSelectionIntersectionKernelINS2_9RhsProjOpEEElLl8EEEvRNS_6TensorERKS8_SB_RKSt6vectorIlSaIlEERKSt8optionalIS8_ESK_bbENKUlvE1_clEvEUllE_St5arrayIPcLm2EEEEviT0_T1_)
        /*02c0*/ 	.word	0x00000028


	//----- nvinfo : EIATTR_FRAME_SIZE
	.align		4
.L_149:
        /*02c4*/ 	.byte	0x04, 0x11
        /*02c6*/ 	.short	(.L_151 - .L_150)
	.align		4
.L_150:
        /*02c8*/ 	.word	index@(_ZN2at6native29vectorized_elementwise_kernelILi4EZZNS0_73_GLOBAL__N__c8866d80_35_SparseBinaryOpIntersectionKernel_cu_7dd49032_323742_sparse_binary_op_intersection_kernel_implINS2_18CUDAKernelLauncherENS2_36CUDAValueSelectionIntersectionKernelINS2_9RhsProjOpEEElLl8EEEvRNS_6TensorERKS8_SB_RKSt6vectorIlSaIlEERKSt8optionalIS8_ESK_bbENKUlvE1_clEvEUllE_St5arrayIPcLm2EEEEviT0_T1_)
        /*02cc*/ 	.word	0x00000068


	//----- nvinfo : EIATTR_REGCOUNT
	.align		4
.L_151:
        /*02d0*/ 	.byte	0x04, 0x2f
        /*02d2*/ 	.short	(.L_153 - .L_152)
	.align		4
.L_152:
        /*02d4*/ 	.word	index@(_ZN2at6native29vectorized_elementwise_kernelILi2EZZNS0_73_GLOBAL__N__c8866d80_35_SparseBinaryOpIntersectionKernel_cu_7dd49032_323742_sparse_binary_op_intersection_kernel_implINS2_18CUDAKernelLauncherENS2_36CUDAValueSelectionIntersectionKernelINS2_9RhsProjOpEEElLl8EEEvRNS_6TensorERKS8_SB_RKSt6vectorIlSaIlEERKSt8optionalIS8_ESK_bbENKUlvE1_clEvEUllE_St5arrayIPcLm2EEEEviT0_T1_)
        /*02d8*/ 	.word	0x00000028


	//----- nvinfo : EIATTR_FRAME_SIZE
	.align		4
.L_153:
        /*02dc*/ 	.byte	0x04, 0x11
        /*02de*/ 	.short	(.L_155 - .L_154)
	.align		4
.L_154:
        /*02e0*/ 	.word	index@(_ZN2at6native29vectorized_elementwise_kernelILi2EZZNS0_73_GLOBAL__N__c8866d80_35_SparseBinaryOpIntersectionKernel_cu_7dd49032_323742_sparse_binary_op_intersection_kernel_implINS2_18CUDAKernelLauncherENS2_36CUDAValueSelectionIntersectionKernelINS2_9RhsProjOpEEElLl8EEEvRNS_6TensorERKS8_SB_RKSt6vectorIlSaIlEERKSt8optionalIS8_ESK_bbENKUlvE1_clEvEUllE_St5arrayIPcLm2EEEEviT0_T1_)
        /*02e4*/ 	.word	0x00000068


	//----- nvinfo : EIATTR_REGCOUNT
	.align		4
.L_155:
        /*02e8*/ 	.byte	0x04, 0x2f
        /*02ea*/ 	.short	(.L_157 - .L_156)
	.align		4
.L_156:
        /*02ec*/ 	.word	index@(_ZN2at6native27unrolled_elementwise_kernelIZZNS0_73_GLOBAL__N__c8866d80_35_SparseBinaryOpIntersectionKernel_cu_7dd49032_323742_sparse_binary_op_intersection_kernel_implINS2_18CUDAKernelLauncherENS2_36CUDAValueSelectionIntersectionKernelINS2_9RhsProjOpEEElLl8EEEvRNS_6TensorERKS8_SB_RKSt6vectorIlSaIlEERKSt8optionalIS8_ESK_bbENKUlvE1_clEvEUllE_St5arrayIPcLm2EELi4E23TrivialOffsetCalculatorILi1EjESR_NS0_6memory15LoadWithoutCastENSS_16StoreWithoutCastEEEviT_T0_T2_T3_T4_T5_)
        /*02f0*/ 	.word	0x00000020


	//----- nvinfo : EIATTR_FRAME_SIZE
	.align		4
.L_157:
        /*02f4*/ 	.byte	0x04, 0x11
        /*02f6*/ 	.short	(.L_159 - .L_158)
	.align		4
.L_158:
        /*02f8*/ 	.word	index@(_ZN2at6native27unrolled_elementwise_kernelIZZNS0_73_GLOBAL__N__c8866d80_35_SparseBinaryOpIntersectionKernel_cu_7dd49032_323742_sparse_binary_op_intersection_kernel_implINS2_18CUDAKernelLauncherENS2_36CUDAValueSelectionIntersectionKernelINS2_9RhsProjOpEEElLl8EEEvRNS_6TensorERKS8_SB_RKSt6vectorIlSaIlEERKSt8optionalIS8_ESK_bbENKUlvE1_clEvEUllE_St5arrayIPcLm2EELi4E23TrivialOffsetCalculatorILi1EjESR_NS0_6memory15LoadWithoutCastENSS_16StoreWithoutCastEEEviT_T0_T2_T3_T4_T5_)
        /*02fc*/ 	.word	0x00000068


	//----- nvinfo : EIATTR_REGCOUNT
	.align		4
.L_159:
        /*0300*/ 	.byte	0x04, 0x2f
        /*0302*/ 	.short	(.L_161 - .L_160)
	.align		4
.L_160:
        /*0304*/ 	.word	index@(_ZN2at6native18elementwise_kernelILi128ELi2EZNS0_22gpu_kernel_impl_nocastIZZNS0_73_GLOBAL__N__c8866d80_35_SparseBinaryOpIntersectionKernel_cu_7dd49032_323742_sparse_binary_op_intersection_kernel_implINS3_18CUDAKernelLauncherENS3_36CUDAValueSelectionIntersectionKernelINS3_9RhsProjOpEEElLl8EEEvRNS_6TensorERKS9_SC_RKSt6vectorIlSaIlEERKSt8optionalIS9_ESL_bbENKUlvE1_clEvEUllE_EEvRNS_18TensorIteratorBaseERKT_EUliE_EEviT1_)
        /*0308*/ 	.word	0x0000002e


	//----- nvinfo : EIATTR_FRAME_SIZE
	.align		4
.L_161:
        /*030c*/ 	.byte	0x04, 0x11
        /*030e*/ 	.short	(.L_163 - .L_162)
	.align		4
.L_162:
        /*0310*/ 	.word	index@(_ZN2at6native18elementwise_kernelILi128ELi2EZNS0_22gpu_kernel_impl_nocastIZZNS0_73_GLOBAL__N__c8866d80_35_SparseBinaryOpIntersectionKernel_cu_7dd49032_323742_sparse_binary_op_intersection_kernel_implINS3_18CUDAKernelLauncherENS3_36CUDAValueSelectionIntersectionKernelINS3_9RhsProjOpEEElLl8EEEvRNS_6TensorERKS9_SC_RKSt6vectorIlSaIlEERKSt8optionalIS9_ESL_bbENKUlvE1_clEvEUllE_EEvRNS_18TensorIteratorBaseERKT_EUliE_EEviT1_)
        /*0314*/ 	.word	0x00000000


	//----- nvinfo : EIATTR_REGCOUNT
	.align		4
.L_163:
        /*0318*/ 	.byte	0x04, 0x2f
        /*031a*/ 	.short	(.L_165 - .L_164)
	.align		4
.L_164:
        /*031c*/ 	.word	index@(_ZN2at6native27unrolled_elementwise_kernelIZZNS0_73_GLOBAL__N__c8866d80_35_SparseBinaryOpIntersectionKernel_cu_7dd49032_323742_sparse_binary_op_intersection_kernel_implINS2_18CUDAKernelLauncherENS2_36CUDAValueSelectionIntersectionKernelINS2_9RhsProjOpEEElLl8EEEvRNS_6TensorERKS8_SB_RKSt6vectorIlSaIlEERKSt8optionalIS8_ESK_bbENKUlvE1_clEvEUllE_St5arrayIPcLm2EELi4E23TrivialOffsetCalculatorILi1EjESR_NS0_6memory12LoadWithCastILi1EEENSS_13StoreWithCastILi1EEEEEviT_T0_T2_T3_T4_T5_)
        /*0320*/ 	.word	0x00000030


	//----- nvinfo : EIATTR_FRAME_SIZE
	.align		4
.L_165:
        /*0324*/ 	.byte	0x04, 0x11
        /*0326*/ 	.short	(.L_167 - .L_166)
	.align		4
.L_166:
        /*0328*/ 	.word	index@(_ZN2at6native27unrolled_elementwise_kernelIZZNS0_73_GLOBAL__N__c8866d80_35_SparseBinaryOpIntersectionKernel_cu_7dd49032_323742_sparse_binary_op_intersection_kernel_implINS2_18CUDAKernelLauncherENS2_36CUDAValueSelectionIntersectionKernelINS2_9RhsProjOpEEElLl8EEEvRNS_6TensorERKS8_SB_RKSt6vectorIlSaIlEERKSt8optionalIS8_ESK_bbENKUlvE1_clEvEUllE_St5arrayIPcLm2EELi4E23TrivialOffsetCalculatorILi1EjESR_NS0_6memory12LoadWithCastILi1EEENSS_13StoreWithCastILi1EEEEEviT_T0_T2_T3_T4_T5_)
        /*032c*/ 	.word	0x00000068


	//----- nvinfo : EIATTR_REGCOUNT
	.align		4
.L_167:
        /*0330*/ 	.byte	0x04, 0x2f
        /*0332*/ 	.short	(.L_169 - .L_168)
	.align		4
.L_168:
        /*0334*/ 	.word	index@(_ZN2at6native18elementwise_kernelILi128ELi4EZNS0_15gpu_kernel_implIZZNS0_73_GLOBAL__N__c8866d80_35_SparseBinaryOpIntersectionKernel_cu_7dd49032_323742_sparse_binary_op_intersection_kernel_implINS3_18CUDAKernelLauncherENS3_36CUDAValueSelectionIntersectionKernelINS3_9RhsProjOpEEElLl8EEEvRNS_6TensorERKS9_SC_RKSt6vectorIlSaIlEERKSt8optionalIS9_ESL_bbENKUlvE1_clEvEUllE_EEvRNS_18TensorIteratorBaseERKT_EUliE_EEviT1_)
        /*0338*/ 	.word	0x00000038


	//----- nvinfo : EIATTR_FRAME_SIZE
	.align		4
.L_169:
        /*033c*/ 	.byte	0x04, 0x11
        /*033e*/ 	.short	(.L_171 - .L_170)
	.align		4
.L_170:
        /*0340*/ 	.word	index@(_ZN2at6native18elementwise_kernelILi128ELi4EZNS0_15gpu_kernel_implIZZNS0_73_GLOBAL__N__c8866d80_35_SparseBinaryOpIntersectionKernel_cu_7dd49032_323742_sparse_binary_op_intersection_kernel_implINS3_18CUDAKernelLauncherENS3_36CUDAValueSelectionIntersectionKernelINS3_9RhsProjOpEEElLl8EEEvRNS_6TensorERKS9_SC_RKSt6vectorIlSaIlEERKSt8optionalIS9_ESL_bbENKUlvE1_clEvEUllE_EEvRNS_18TensorIteratorBaseERKT_EUliE_EEviT1_)
        /*0344*/ 	.word	0x00000000


	//----- nvinfo : EIATTR_REGCOUNT
	.align		4
.L_171:
        /*0348*/ 	.byte	0x04, 0x2f
        /*034a*/ 	.short	(.L_173 - .L_172)
	.align		4
.L_172:
        /*034c*/ 	.word	index@(_ZN2at6native29vectorized_elementwise_kernelILi8EZZNS0_73_GLOBAL__N__c8866d80_35_SparseBinaryOpIntersectionKernel_cu_7dd49032_323742_sparse_binary_op_intersection_kernel_implINS2_18CUDAKernelLauncherENS2_36CUDAValueSelectionIntersectionKernelINS2_9RhsProjOpEEElLl8EEEvRNS_6TensorERKS8_SB_RKSt6vectorIlSaIlEERKSt8optionalIS8_ESK_bbENKUlvE3_clEvEUllE_St5arrayIPcLm2EEEEviT0_T1_)
        /*0350*/ 	.word	0x00000004


	//----- nvinfo : EIATTR_FRAME_SIZE
	.align		4
.L_173:
        /*0354*/ 	.byte	0x04, 0x11
        /*0356*/ 	.short	(.L_175 - .L_174)
	.align		4
.L_174:
        /*0358*/ 	.word	index@(_ZN2at6native29vectorized_elementwise_kernelILi8EZZNS0_73_GLOBAL__N__c8866d80_35_SparseBinaryOpIntersectionKernel_cu_7dd49032_323742_sparse_binary_op_intersection_kernel_implINS2_18CUDAKernelLauncherENS2_36CUDAValueSelectionIntersectionKernelINS2_9RhsProjOpEEElLl8EEEvRNS_6TensorERKS8_SB_RKSt6vectorIlSaIlEERKSt8optionalIS8_ESK_bbENKUlvE3_clEvEUllE_St5arrayIPcLm2EEEEviT0_T1_)
        /*035c*/ 	.word	0x00000000


	//----- nvinfo : EIATTR_REGCOUNT
	.align		4
.L_175:
        /*0360*/ 	.byte	0x04, 0x2f
        /*0362*/ 	.short	(.L_177 - .L_176)
	.align		4
.L_176:
        /*0364*/ 	.word	index@(_ZN2at6native29vectorized_elementwise_kernelILi4EZZNS0_73_GLOBAL__N__c8866d80_35_SparseBinaryOpIntersectionKernel_cu_7dd49032_323742_sparse_binary_op_intersection_kernel_implINS2_18CUDAKernelLauncherENS2_36CUDAValueSelectionIntersectionKernelINS2_9RhsProjOpEEElLl8EEEvRNS_6TensorERKS8_SB_RKSt6vectorIlSaIlEERKSt8optionalIS8_ESK_bbENKUlvE3_clEvEUllE_St5arrayIPcLm2EEEEviT0_T1_)
        /*0368*/ 	.word	0x00000030


	//----- nvinfo : EIATTR_FRAME_SIZE
	.align		4
.L_177:
        /*036c*/ 	.byte	0x04, 0x11
        /*036e*/ 	.short	(.L_179 - .L_178)
	.align		4
.L_178:
        /*0370*/ 	.word	index@(_ZN2at6native29vectorized_elementwise_kernelILi4EZZNS0_73_GLOBAL__N__c8866d80_35_SparseBinaryOpIntersectionKernel_cu_7dd49032_323742_sparse_binary_op_intersection_kernel_implINS2_18CUDAKernelLauncherENS2_36CUDAValueSelectionIntersectionKernelINS2_9RhsProjOpEEElLl8EEEvRNS_6TensorERKS8_SB_RKSt6vectorIlSaIlEERKSt8optionalIS8_ESK_bbENKUlvE3_clEvEUllE_St5arrayIPcLm2EEEEviT0_T1_)
        /*0374*/ 	.word	0x00000120


	//----- nvinfo : EIATTR_REGCOUNT
	.align		4
.L_179:
        /*0378*/ 	.byte	0x04, 0x2f
        /*037a*/ 	.short	(.L_181 - .L_180)
	.align		4
.L_180:
        /*037c*/ 	.word	index@(_ZN2at6native29vectorized_elementwise_kernelILi2EZZNS0_73_GLOBAL__N__c8866d80_35_SparseBinaryOpIntersectionKernel_cu_7dd49032_323742_sparse_binary_op_intersection_kernel_implINS2_18CUDAKernelLauncherENS2_36CUDAValueSelectionIntersectionKernelINS2_9RhsProjOpEEElLl8EEEvRNS_6TensorERKS8_SB_RKSt6vectorIlSaIlEERKSt8optionalIS8_ESK_bbENKUlvE3_clEvEUllE_St5arrayIPcLm2EEEEviT0_T1_)
        /*0380*/ 	.word	0x00000030


	//----- nvinfo : EIATTR_FRAME_SIZE
	.align		4
.L_181:
        /*0384*/ 	.byte	0x04, 0x11
        /*0386*/ 	.short	(.L_183 - .L_182)
	.align		4
.L_182:
        /*0388*/ 	.word	index@(_ZN2at6native29vectorized_elementwise_kernelILi2EZZNS0_73_GLOBAL__N__c8866d80_35_SparseBinaryOpIntersectionKernel_cu_7dd49032_323742_sparse_binary_op_intersection_kernel_implINS2_18CUDAKernelLauncherENS2_36CUDAValueSelectionIntersectionKernelINS2_9RhsProjOpEEElLl8EEEvRNS_6TensorERKS8_SB_RKSt6vectorIlSaIlEERKSt8optionalIS8_ESK_bbENKUlvE3_clEvEUllE_St5arrayIPcLm2EEEEviT0_T1_)
        /*038c*/ 	.word	0x00000120


	//----- nvinfo : EIATTR_REGCOUNT
	.align		4
.L_183:
        /*0390*/ 	.byte	0x04, 0x2f
        /*0392*/ 	.short	(.L_185 - .L_184)
	.align		4
.L_184:
        /*0394*/ 	.word	index@(_ZN2at6native27unrolled_elementwise_kernelIZZNS0_73_GLOBAL__N__c8866d80_35_SparseBinaryOpIntersectionKernel_cu_7dd49032_323742_sparse_binary_op_intersection_kernel_implINS2_18CUDAKernelLauncherENS2_36CUDAValueSelectionIntersectionKernelINS2_9RhsProjOpEEElLl8EEEvRNS_6TensorERKS8_SB_RKSt6vectorIlSaIlEERKSt8optionalIS8_ESK_bbENKUlvE3_clEvEUllE_St5arrayIPcLm2EELi4E23TrivialOffsetCalculatorILi1EjESR_NS0_6memory15LoadWithoutCastENSS_16StoreWithoutCastEEEviT_T0_T2_T3_T4_T5_)
        /*0398*/ 	.word	0x00000028


	//----- nvinfo : EIATTR_FRAME_SIZE
	.align		4
.L_185:
        /*039c*/ 	.byte	0x04, 0x11
        /*039e*/ 	.short	(.L_187 - .L_186)
	.align		4
.L_186:
        /*03a0*/ 	.word	index@(_ZN2at6native27unrolled_elementwise_kernelIZZNS0_73_GLOBAL__N__c8866d80_35_SparseBinaryOpIntersectionKernel_cu_7dd49032_323742_sparse_binary_op_intersection_kernel_implINS2_18CUDAKernelLauncherENS2_36CUDAValueSelectionIntersectionKernelINS2_9RhsProjOpEEElLl8EEEvRNS_6TensorERKS8_SB_RKSt6vectorIlSaIlEERKSt8optionalIS8_ESK_bbENKUlvE3_clEvEUllE_St5arrayIPcLm2EELi4E23TrivialOffsetCalculatorILi1EjESR_NS0_6memory15LoadWithoutCastENSS_16StoreWithoutCastEEEviT_T0_T2_T3_T4_T5_)
        /*03a4*/ 	.word	0x00000090


	//----- nvinfo : EIATTR_REGCOUNT
	.align		4
.L_187:
        /*03a8*/ 	.byte	0x04, 0x2f
        /*03aa*/ 	.short	(.L_189 - .L_188)
	.align		4
.L_188:
        /*03ac*/ 	.word	index@(_ZN2at6native18elementwise_kernelILi128ELi2EZNS0_22gpu_kernel_impl_nocastIZZNS0_73_GLOBAL__N__c8866d80_35_SparseBinaryOpIntersectionKernel_cu_7dd49032_323742_sparse_binary_op_intersection_kernel_implINS3_18CUDAKernelLauncherENS3_36CUDAValueSelectionIntersectionKernelINS3_9RhsProjOpEEElLl8EEEvRNS_6TensorERKS9_SC_RKSt6vectorIlSaIlEERKSt8optionalIS9_ESL_bbENKUlvE3_clEvEUllE_EEvRNS_18TensorIteratorBaseERKT_EUliE_EEviT1_)
        /*03b0*/ 	.word	0x00000036


	//----- nvinfo : EIATTR_FRAME_SIZE
	.align		4
.L_189:
        /*03b4*/ 	.byte	0x04, 0x11
        /*03b6*/ 	.short	(.L_191 - .L_190)
	.align		4
.L_190:
        /*03b8*/ 	.word	index@(_ZN2at6native18elementwise_kernelILi128ELi2EZNS0_22gpu_kernel_impl_nocastIZZNS0_73_GLOBAL__N__c8866d80_35_SparseBinaryOpIntersectionKernel_cu_7dd49032_323742_sparse_binary_op_intersection_kernel_implINS3_18CUDAKernelLauncherENS3_36CUDAValueSelectionIntersectionKernelINS3_9RhsProjOpEEElLl8EEEvRNS_6TensorERKS9_SC_RKSt6vectorIlSaIlEERKSt8optionalIS9_ESL_bbENKUlvE3_clEvEUllE_EEvRNS_18TensorIteratorBaseERKT_EUliE_EEviT1_)
        /*03bc*/ 	.word	0x00000000


	//----- nvinfo : EIATTR_REGCOUNT
	.align		4
.L_191:
        /*03c0*/ 	.byte	0x04, 0x2f
        /*03c2*/ 	.short	(.L_193 - .L_192)
	.align		4
.L_192:
        /*03c4*/ 	.word	index@(_ZN2at6native27unrolled_elementwise_kernelIZZNS0_73_GLOBAL__N__c8866d80_35_SparseBinaryOpIntersectionKernel_cu_7dd49032_323742_sparse_binary_op_intersection_kernel_implINS2_18CUDAKernelLauncherENS2_36CUDAValueSelectionIntersectionKernelINS2_9RhsProjOpEEElLl8EEEvRNS_6TensorERKS8_SB_RKSt6vectorIlSaIlEERKSt8optionalIS8_ESK_bbENKUlvE3_clEvEUllE_St5arrayIPcLm2EELi4E23TrivialOffsetCalculatorILi1EjESR_NS0_6memory12LoadWithCastILi1EEENSS_13StoreWithCastILi1EEEEEviT_T0_T2_T3_T4_T5_)
        /*03c8*/ 	.word	0x00000030


	//----- nvinfo : EIATTR_FRAME_SIZE
	.align		4
.L_193:
        /*03cc*/ 	.byte	0x04, 0x11
        /*03ce*/ 	.short	(.L_195 - .L_194)
	.align		4
.L_194:
        /*03d0*/ 	.word	index@(_ZN2at6native27unrolled_elementwise_kernelIZZNS0_73_GLOBAL__N__c8866d80_35_SparseBinaryOpIntersectionKernel_cu_7dd49032_323742_sparse_binary_op_intersection_kernel_implINS2_18CUDAKernelLauncherENS2_36CUDAValueSelectionIntersectionKernelINS2_9RhsProjOpEEElLl8EEEvRNS_6TensorERKS8_SB_RKSt6vectorIlSaIlEERKSt8optionalIS8_ESK_bbENKUlvE3_clEvEUllE_St5arrayIPcLm2EELi4E23TrivialOffsetCalculatorILi1EjESR_NS0_6memory12LoadWithCastILi1EEENSS_13StoreWithCastILi1EEEEEviT_T0_T2_T3_T4_T5_)
        /*03d4*/ 	.word	0x00000090


	//----- nvinfo : EIATTR_REGCOUNT
	.align		4
.L_195:
        /*03d8*/ 	.byte	0x04, 0x2f
        /*03da*/ 	.short	(.L_197 - .L_196)
	.align		4
.L_196:
        /*03dc*/ 	.word	index@(_ZN2at6native18elementwise_kernelILi128ELi4EZNS0_15gpu_kernel_implIZZNS0_73_GLOBAL__N__c8866d80_35_SparseBinaryOpIntersectionKernel_cu_7dd49032_323742_sparse_binary_op_intersection_kernel_implINS3_18CUDAKernelLauncherENS3_36CUDAValueSelectionIntersectionKernelINS3_9RhsProjOpEEElLl8EEEvRNS_6TensorERKS9_SC_RKSt6vectorIlSaIlEERKSt8optionalIS9_ESL_bbENKUlvE3_clEvEUllE_EEvRNS_18TensorIteratorBaseERKT_EUliE_EEviT1_)
        /*03e0*/ 	.word	0x0000003e


	//----- nvinfo : EIATTR_FRAME_SIZE
	.align		4
.L_197:
        /*03e4*/ 	.byte	0x04, 0x11
        /*03e6*/ 	.short	(.L_199 - .L_198)
	.align		4
.L_198:
        /*03e8*/ 	.word	index@(_ZN2at6native18elementwise_kernelILi128ELi4EZNS0_15gpu_kernel_implIZZNS0_73_GLOBAL__N__c8866d80_35_SparseBinaryOpIntersectionKernel_cu_7dd49032_323742_sparse_binary_op_intersection_kernel_implINS3_18CUDAKernelLauncherENS3_36CUDAValueSelectionIntersectionKernelINS3_9RhsProjOpEEElLl8EEEvRNS_6TensorERKS9_SC_RKSt6vectorIlSaIlEERKSt8optionalIS9_ESL_bbENKUlvE3_clEvEUllE_EEvRNS_18TensorIteratorBaseERKT_EUliE_EEviT1_)
        /*03ec*/ 	.word	0x00000000


	//----- nvinfo : EIATTR_REGCOUNT
	.align		4
.L_199:
        /*03f0*/ 	.byte	0x04, 0x2f
        /*03f2*/ 	.short	(.L_201 - .L_200)
	.align		4
.L_200:
        /*03f4*/ 	.word	index@(_ZN2at6native29vectorized_elementwise_kernelILi8EZZNS0_73_GLOBAL__N__c8866d80_35_SparseBinaryOpIntersectionKernel_cu_7dd49032_323742_sparse_binary_op_intersection_kernel_implINS2_18CUDAKernelLauncherENS2_36CUDAValueSelectionIntersectionKernelINS2_9RhsProjOpEEElLl0EEEvRNS_6TensorERKS8_SB_RKSt6vectorIlSaIlEERKSt8optionalIS8_ESK_bbENKUlvE1_clEvEUllE_St5arrayIPcLm2EEEEviT0_T1_)
        /*03f8*/ 	.word	0x00000004


	//----- nvinfo : EIATTR_FRAME_SIZE
	.align		4
.L_201:
        /*03fc*/ 	.byte	0x04, 0x11
        /*03fe*/ 	.short	(.L_203 - .L_202)
	.align		4
.L_202:
        /*0400*/ 	.word	index@(_ZN2at6native29vectorized_elementwise_kernelILi8EZZNS0_73_GLOBAL__N__c8866d80_35_SparseBinaryOpIntersectionKernel_cu_7dd49032_323742_sparse_binary_op_intersection_kernel_implINS2_18CUDAKernelLauncherENS2_36CUDAValueSelectionIntersectionKernelINS2_9RhsProjOpEEElLl0EEEvRNS_6TensorERKS8_SB_RKSt6vectorIlSaIlEERKSt8optionalIS8_ESK_bbENKUlvE1_clEvEUllE_St5arrayIPcLm2EEEEviT0_T1_)
        /*0404*/ 	.word	0x00000000


	//----- nvinfo : EIATTR_REGCOUNT
	.align		4
.L_203:
        /*0408*/ 	.byte	0x04, 0x2f
        /*040a*/ 	.short	(.L_205 - .L_204)
	.align		4
.L_204:
        /*040c*/ 	.word	index@(_ZN2at6native29vectorized_elementwise_kernelILi4EZZNS0_73_GLOBAL__N__c8866d80_35_SparseBinaryOpIntersectionKernel_cu_7dd49032_323742_sparse_binary_op_intersection_kernel_implINS2_18CUDAKernelLauncherENS2_36CUDAValueSelectionIntersectionKernelINS2_9RhsProjOpEEElLl0EEEvRNS_6TensorERKS8_SB_RKSt6vectorIlSaIlEERKSt8optionalIS8_ESK_bbENKUlvE1_clEvEUllE_St5arrayIPcLm2EEEEviT0_T1_)
        /*0410*/ 	.word	0x00000038


	//----- nvinfo : EIATTR_FRAME_SIZE
	.align		4
.L_205:
        /*0414*/ 	.byte	0x04, 0x11
        /*0416*/ 	.short	(.L_207 - .L_206)
	.align		4
.L_206:
        /*0418*/ 	.word	index@(_ZN2at6native29vectorized_elementwise_kernelILi4EZZNS0_73_GLOBAL__N__c8866d80_35_SparseBinaryOpIntersectionKernel_cu_7dd49032_323742_sparse_binary_op_intersection_kernel_implINS2_18CUDAKernelLauncherENS2_36CUDAValueSelectionIntersectionKernelINS2_9RhsProjOpEEElLl0EEEvRNS_6TensorERKS8_SB_RKSt6vectorIlSaIlEERKSt8optionalIS8_ESK_bbENKUlvE1_clEvEUllE_St5arrayIPcLm2EEEEviT0_T1_)
        /*041c*/ 	.word	0x00000000


	//----- nvinfo : EIATTR_REGCOUNT
	.align		4
.L_207:
        /*0420*/ 	.byte	0x04, 0x2f
        /*0422*/ 	.short	(.L_209 - .L_208)
	.align		4
.L_208:
        /*0424*/ 	.word	index@(_ZN2at6native29vectorized_elementwise_kernelILi2EZZNS0_73_GLOBAL__N__c8866d80_35_SparseBinaryOpIntersectionKernel_cu_7dd49032_323742_sparse_binary_op_intersection_kernel_implINS2_18CUDAKernelLauncherENS2_36CUDAValueSelectionIntersectionKernelINS2_9RhsProjOpEEElLl0EEEvRNS_6TensorERKS8_SB_RKSt6vectorIlSaIlEERKSt8optionalIS8_ESK_bbENKUlvE1_clEvEUllE_St5arrayIPcLm2EEEEviT0_T1_)
        /*0428*/ 	.word	0x00000038


	//----- nvinfo : EIATTR_FRAME_SIZE
	.align		4
.L_209:
        /*042c*/ 	.byte	0x04, 0x11
        /*042e*/ 	.short	(.L_211 - .L_210)
	.align		4
.L_210:
        /*0430*/ 	.word	index@(_ZN2at6native29vectorized_elementwise_kernelILi2EZZNS0_73_GLOBAL__N__c8866d80_35_SparseBinaryOpIntersectionKernel_cu_7dd49032_323742_sparse_binary_op_intersection_kernel_implINS2_18CUDAKernelLauncherENS2_36CUDAValueSelectionIntersectionKernelINS2_9RhsProjOpEEElLl0EEEvRNS_6TensorERKS8_SB_RKSt6vectorIlSaIlEERKSt8optionalIS8_ESK_bbENKUlvE1_clEvEUllE_St5arrayIPcLm2EEEEviT0_T1_)
        /*0434*/ 	.word	0x00000000


	//----- nvinfo : EIATTR_REGCOUNT
	.align		4
.L_211:
        /*0438*/ 	.byte	0x04, 0x2f
        /*043a*/ 	.short	(.L_213 - .L_212)
	.align		4
.L_212:
        /*043c*/ 	.word	index@(_ZN2at6native27unrolled_elementwise_kernelIZZNS0_73_GLOBAL__N__c8866d80_35_SparseBinaryOpIntersectionKernel_cu_7dd49032_323742_sparse_binary_op_intersection_kernel_implINS2_18CUDAKernelLauncherENS2_36CUDAValueSelectionIntersectionKernelINS2_9RhsProjOpEEElLl0EEEvRNS_6TensorERKS8_SB_RKSt6vectorIlSaIlEERKSt8optionalIS8_ESK_bbENKUlvE1_clEvEUllE_St5arrayIPcLm2EELi4E23TrivialOffsetCalculatorILi1EjESR_NS0_6memory15LoadWithoutCastENSS_16StoreWithoutCastEEEviT_T0_T2_T3_T4_T5_)
        /*0440*/ 	.word	0x00000020


	//----- nvinfo : EIATTR_FRAME_SIZE
	.align		4
.L_213:
        /*0444*/ 	.byte	0x04, 0x11
        /*0446*/ 	.short	(.L_215 - .L_214)
	.align		4
.L_214:
        /*0448*/ 	.word	index@(_ZN2at6native27unrolled_elementwise_kernelIZZNS0_73_GLOBAL__N__c8866d80_35_SparseBinaryOpIntersectionKernel_cu_7dd49032_323742_sparse_binary_op_intersection_kernel_implINS2_18CUDAKernelLauncherENS2_36CUDAValueSelectionIntersectionKernelINS2_9RhsProjOpEEElLl0EEEvRNS_6TensorERKS8_SB_RKSt6vectorIlSaIlEERKSt8optionalIS8_ESK_bbENKUlvE1_clEvEUllE_St5arrayIPcLm2EELi4E23TrivialOffsetCalculatorILi1EjESR_NS0_6memory15LoadWithoutCastENSS_16StoreWithoutCastEEEviT_T0_T2_T3_T4_T5_)
        /*044c*/ 	.word	0x00000000


	//----- nvinfo : EIATTR_REGCOUNT
	.align		4
.L_215:
        /*0450*/ 	.byte	0x04, 0x2f
        /*0452*/ 	.short	(.L_217 - .L_216)
	.align		4
.L_216:
        /*0454*/ 	.word	index@(_ZN2at6native18elementwise_kernelILi128ELi2EZNS0_22gpu_kernel_impl_nocastIZZNS0_73_GLOBAL__N__c8866d80_35_SparseBinaryOpIntersectionKernel_cu_7dd49032_323742_sparse_binary_op_intersection_kernel_implINS3_18CUDAKernelLauncherENS3_36CUDAValueSelectionIntersectionKernelINS3_9RhsProjOpEEElLl0EEEvRNS_6TensorERKS9_SC_RKSt6vectorIlSaIlEERKSt8optionalIS9_ESL_bbENKUlvE1_clEvEUllE_EEvRNS_18TensorIteratorBaseERKT_EUliE_EEviT1_)
        /*0458*/ 	.word	0x00000038


	//----- nvinfo : EIATTR_FRAME_SIZE
	.align		4
.L_217:
        /*045c*/ 	.byte	0x04, 0x11
        /*045e*/ 	.short	(.L_219 - .L_218)
	.align		4
.L_218:
        /*0460*/ 	.word	index@(_ZN2at6native18elementwise_kernelILi128ELi2EZNS0_22gpu_kernel_impl_nocastIZZNS0_73_GLOBAL__N__c8866d80_35_SparseBinaryOpIntersectionKernel_cu_7dd49032_323742_sparse_binary_op_intersection_kernel_implINS3_18CUDAKernelLauncherENS3_36CUDAValueSelectionIntersectionKernelINS3_9RhsProjOpEEElLl0EEEvRNS_6TensorERKS9_SC_RKSt6vectorIlSaIlEERKSt8optionalIS9_ESL_bbENKUlvE1_clEvEUllE_EEvRNS_18TensorIteratorBaseERKT_EUliE_EEviT1_)
        /*0464*/ 	.word	0x00000000


	//----- nvinfo : EIATTR_REGCOUNT
	.align		4
.L_219:
        /*0468*/ 	.byte	0x04, 0x2f
        /*046a*/ 	.short	(.L_221 - .L_220)
	.align		4
.L_220:
        /*046c*/ 	.word	index@(_ZN2at6native27unrolled_elementwise_kernelIZZNS0_73_GLOBAL__N__c8866d80_35_SparseBinaryOpIntersectionKernel_cu_7dd49032_323742_sparse_binary_op_intersection_kernel_implINS2_18CUDAKernelLauncherENS2_36CUDAValueSelectionIntersectionKernelINS2_9RhsProjOpEEElLl0EEEvRNS_6TensorERKS8_SB_RKSt6vectorIlSaIlEERKSt8optionalIS8_ESK_bbENKUlvE1_clEvEUllE_St5arrayIPcLm2EELi4E23TrivialOffsetCalculatorILi1EjESR_NS0_6memory12LoadWithCastILi1EEENSS_13StoreWithCastILi1EEEEEviT_T0_T2_T3_T4_T5_)
        /*0470*/ 	.word	0x00000030


	//----- nvinfo : EIATTR_FRAME_SIZE
	.align		4
.L_221:
        /*0474*/ 	.byte	0x04, 0x11
        /*0476*/ 	.short	(.L_223 - .L_222)
	.align		4
.L_222:
        /*0478*/ 	.word	index@(_ZN2at6native27unrolled_elementwise_kernelIZZNS0_73_GLOBAL__N__c8866d80_35_SparseBinaryOpIntersectionKernel_cu_7dd49032_323742_sparse_binary_op_intersection_kernel_implINS2_18CUDAKernelLauncherENS2_36CUDAValueSelectionIntersectionKernelINS2_9RhsProjOpEEElLl0EEEvRNS_6TensorERKS8_SB_RKSt6vectorIlSaIlEERKSt8optionalIS8_ESK_bbENKUlvE1_clEvEUllE_St5arrayIPcLm2EELi4E23TrivialOffsetCalculatorILi1EjESR_NS0_6memory12LoadWithCastILi1EEENSS_13StoreWithCastILi1EEEEEviT_T0_T2_T3_T4_T5_)
        /*047c*/ 	.word	0x00000000


	//----- nvinfo : EIATTR_REGCOUNT
	.align		4
.L_223:
        /*0480*/ 	.byte	0x04, 0x2f
        /*0482*/ 	.short	(.L_225 - .L_224)
	.align		4
.L_224:
        /*0484*/ 	.word	index@(_ZN2at6native18elementwise_kernelILi128ELi4EZNS0_15gpu_kernel_implIZZNS0_73_GLOBAL__N__c8866d80_35_SparseBinaryOpIntersectionKernel_cu_7dd49032_323742_sparse_binary_op_intersection_kernel_implINS3_18CUDAKernelLauncherENS3_36CUDAValueSelectionIntersectionKernelINS3_9RhsProjOpEEElLl0EEEvRNS_6TensorERKS9_SC_RKSt6vectorIlSaIlEERKSt8optionalIS9_ESL_bbENKUlvE1_clEvEUllE_EEvRNS_18TensorIteratorBaseERKT_EUliE_EEviT1_)
        /*0488*/ 	.word	0x00000040


	//----- nvinfo : EIATTR_FRAME_SIZE
	.align		4
.L_225:
        /*048c*/ 	.byte	0x04, 0x11
        /*048e*/ 	.short	(.L_227 - .L_226)
	.align		4
.L_226:
        /*0490*/ 	.word	index@(_ZN2at6native18elementwise_kernelILi128ELi4EZNS0_15gpu_kernel_implIZZNS0_73_GLOBAL__N__c8866d80_35_SparseBinaryOpIntersectionKernel_cu_7dd49032_323742_sparse_binary_op_intersection_kernel_implINS3_18CUDAKernelLauncherENS3_36CUDAValueSelectionIntersectionKernelINS3_9RhsProjOpEEElLl0EEEvRNS_6TensorERKS9_SC_RKSt6vectorIlSaIlEERKSt8optionalIS9_ESL_bbENKUlvE1_clEvEUllE_EEvRNS_18TensorIteratorBaseERKT_EUliE_EEviT1_)
        /*0494*/ 	.word	0x00000000


	//----- nvinfo : EIATTR_REGCOUNT
	.align		4
.L_227:
        /*0498*/ 	.byte	0x04, 0x2f
        /*049a*/ 	.short	(.L_229 - .L_228)
	.align		4
.L_228:
        /*049c*/ 	.word	index@(_ZN2at6native29vectorized_elementwise_kernelILi8EZZNS0_73_GLOBAL__N__c8866d80_35_SparseBinaryOpIntersectionKernel_cu_7dd49032_323742_sparse_binary_op_intersection_kernel_implINS2_18CUDAKernelLauncherENS2_36CUDAValueSelectionIntersectionKernelINS2_9RhsProjOpEEElLl0EEEvRNS_6TensorERKS8_SB_RKSt6vectorIlSaIlEERKSt8optionalIS8_ESK_bbENKUlvE3_clEvEUllE_St5arrayIPcLm2EEEEviT0_T1_)
        /*04a0*/ 	.word	0x00000004


	//----- nvinfo : EIATTR_FRAME_SIZE
	.align		4
.L_229:
        /*04a4*/ 	.byte	0x04, 0x11
        /*04a6*/ 	.short	(.L_231 - .L_230)
	.align		4
.L_230:
        /*04a8*/ 	.word	index@(_ZN2at6native29vectorized_elementwise_kernelILi8EZZNS0_73_GLOBAL__N__c8866d80_35_SparseBinaryOpIntersectionKernel_cu_7dd49032_323742_sparse_binary_op_intersection_kernel_implINS2_18CUDAKernelLauncherENS2_36CUDAValueSelectionIntersectionKernelINS2_9RhsProjOpEEElLl0EEEvRNS_6TensorERKS8_SB_RKSt6vectorIlSaIlEERKSt8optionalIS8_ESK_bbENKUlvE3_clEvEUllE_St5arrayIPcLm2EEEEviT0_T1_)
        /*04ac*/ 	.word	0x00000000


	//----- nvinfo : EIATTR_REGCOUNT
	.align		4
.L_231:
        /*04b0*/ 	.byte	0x04, 0x2f
        /*04b2*/ 	.short	(.L_233 - .L_232)
	.align		4
.L_232:
        /*04b4*/ 	.word	index@(_ZN2at6native29vectorized_elementwise_kernelILi4EZZNS0_73_GLOBAL__N__c8866d80_35_SparseBinaryOpIntersectionKernel_cu_7dd49032_323742_sparse_binary_op_intersection_kernel_implINS2_18CUDAKernelLauncherENS2_36CUDAValueSelectionIntersectionKernelINS2_9RhsProjOpEEElLl0EEEvRNS_6TensorERKS8_SB_RKSt6vectorIlSaIlEERKSt8optionalIS8_ESK_bbENKUlvE3_clEvEUllE_St5arrayIPcLm2EEEEviT0_T1_)
        /*04b8*/ 	.word	0x00000030


	//----- nvinfo : EIATTR_FRAME_SIZE
	.align		4
.L_233:
        /*04bc*/ 	.byte	0x04, 0x11
        /*04be*/ 	.short	(.L_235 - .L_234)
	.align		4
.L_234:
        /*04c0*/ 	.word	index@(_ZN2at6native29vectorized_elementwise_kernelILi4EZZNS0_73_GLOBAL__N__c8866d80_35_SparseBinaryOpIntersectionKernel_cu_7dd49032_323742_sparse_binary_op_intersection_kernel_implINS2_18CUDAKernelLauncherENS2_36CUDAValueSelectionIntersectionKernelINS2_9RhsProjOpEEElLl0EEEvRNS_6TensorERKS8_SB_RKSt6vectorIlSaIlEERKSt8optionalIS8_ESK_bbENKUlvE3_clEvEUllE_St5arrayIPcLm2EEEEviT0_T1_)
        /*04c4*/ 	.word	0x00000000


	//----- nvinfo : EIATTR_REGCOUNT
	.align		4
.L_235:
        /*04c8*/ 	.byte	0x04, 0x2f
        /*04ca*/ 	.short	(.L_237 - .L_236)
	.align		4
.L_236:
        /*04cc*/ 	.word	index@(_ZN2at6native29vectorized_elementwise_kernelILi2EZZNS0_73_GLOBAL__N__c8866d80_35_SparseBinaryOpIntersectionKernel_cu_7dd49032_323742_sparse_binary_op_intersection_kernel_implINS2_18CUDAKernelLauncherENS2_36CUDAValueSelectionIntersectionKernelINS2_9RhsProjOpEEElLl0EEEvRNS_6TensorERKS8_SB_RKSt6vectorIlSaIlEERKSt8optionalIS8_ESK_bbENKUlvE3_clEvEUllE_St5arrayIPcLm2EEEEviT0_T1_)
        /*04d0*/ 	.word	0x00000030


	//----- nvinfo : EIATTR_FRAME_SIZE
	.align		4
.L_237:
        /*04d4*/ 	.byte	0x04, 0x11
        /*04d6*/ 	.short	(.L_239 - .L_238)
	.align		4
.L_238:
        /*04d8*/ 	.word	index@(_ZN2at6native29vectorized_elementwise_kernelILi2EZZNS0_73_GLOBAL__N__c8866d80_35_SparseBinaryOpIntersectionKernel_cu_7dd49032_323742_sparse_binary_op_intersection_kernel_implINS2_18CUDAKernelLauncherENS2_36CUDAValueSelectionIntersectionKernelINS2_9RhsProjOpEEElLl0EEEvRNS_6TensorERKS8_SB_RKSt6vectorIlSaIlEERKSt8optionalIS8_ESK_bbENKUlvE3_clEvEUllE_St5arrayIPcLm2EEEEviT0_T1_)
        /*04dc*/ 	.word	0x00000000


	//----- nvinfo : EIATTR_REGCOUNT
	.align		4
.L_239:
        /*04e0*/ 	.byte	0x04, 0x2f
        /*04e2*/ 	.short	(.L_241 - .L_240)
	.align		4
.L_240:
        /*04e4*/ 	.word	index@(_ZN2at6native27unrolled_elementwise_kernelIZZNS0_73_GLOBAL__N__c8866d80_35_SparseBinaryOpIntersectionKernel_cu_7dd49032_323742_sparse_binary_op_intersection_kernel_implINS2_18CUDAKernelLauncherENS2_36CUDAValueSelectionIntersectionKernelINS2_9RhsProjOpEEElLl0EEEvRNS_6TensorERKS8_SB_RKSt6vectorIlSaIlEERKSt8optionalIS8_ESK_bbENKUlvE3_clEvEUllE_St5arrayIPcLm2EELi4E23TrivialOffsetCalculatorILi1EjESR_NS0_6memory15LoadWithoutCastENSS_16StoreWithoutCastEEEviT_T0_T2_T3_T4_T5_)
        /*04e8*/ 	.word	0x00000028


	//----- nvinfo : EIATTR_FRAME_SIZE
	.align		4
.L_241:
        /*04ec*/ 	.byte	0x04, 0x11
        /*04ee*/ 	.short	(.L_243 - .L_242)
	.align		4
.L_242:
        /*04f0*/ 	.word	index@(_ZN2at6native27unrolled_elementwise_kernelIZZNS0_73_GLOBAL__N__c8866d80_35_SparseBinaryOpIntersectionKernel_cu_7dd49032_323742_sparse_binary_op_intersection_kernel_implINS2_18CUDAKernelLauncherENS2_36CUDAValueSelectionIntersectionKernelINS2_9RhsProjOpEEElLl0EEEvRNS_6TensorERKS8_SB_RKSt6vectorIlSaIlEERKSt8optionalIS8_ESK_bbENKUlvE3_clEvEUllE_St5arrayIPcLm2EELi4E23TrivialOffsetCalculatorILi1EjESR_NS0_6memory15LoadWithoutCastENSS_16StoreWithoutCastEEEviT_T0_T2_T3_T4_T5_)
        /*04f4*/ 	.word	0x00000000


	//----- nvinfo : EIATTR_REGCOUNT
	.align		4
.L_243:
        /*04f8*/ 	.byte	0x04, 0x2f
        /*04fa*/ 	.short	(.L_245 - .L_244)
	.align		4
.L_244:
        /*04fc*/ 	.word	index@(_ZN2at6native18elementwise_kernelILi128ELi2EZNS0_22gpu_kernel_impl_nocastIZZNS0_73_GLOBAL__N__c8866d80_35_SparseBinaryOpIntersectionKernel_cu_7dd49032_323742_sparse_binary_op_intersection_kernel_implINS3_18CUDAKernelLauncherENS3_36CUDAValueSelectionIntersectionKernelINS3_9RhsProjOpEEElLl0EEEvRNS_6TensorERKS9_SC_RKSt6vectorIlSaIlEERKSt8optionalIS9_ESL_bbENKUlvE3_clEvEUllE_EEvRNS_18TensorIteratorBaseERKT_EUliE_EEviT1_)
        /*0500*/ 	.word	0x00000040


	//----- nvinfo : EIATTR_FRAME_SIZE
	.align		4
.L_245:
        /*0504*/ 	.byte	0x04, 0x11
        /*0506*/ 	.short	(.L_247 - .L_246)
	.align		4
.L_246:
        /*0508*/ 	.word	index@(_ZN2at6native18elementwise_kernelILi128ELi2EZNS0_22gpu_kernel_impl_nocastIZZNS0_73_GLOBAL__N__c8866d80_35_SparseBinaryOpIntersectionKernel_cu_7dd49032_323742_sparse_binary_op_intersection_kernel_implINS3_18CUDAKernelLauncherENS3_36CUDAValueSelectionIntersectionKernelINS3_9RhsProjOpEEElLl0EEEvRNS_6TensorERKS9_SC_RKSt6vectorIlSaIlEERKSt8optionalIS9_ESL_bbENKUlvE3_clEvEUllE_EEvRNS_18TensorIteratorBaseERKT_EUliE_EEviT1_)
        /*050c*/ 	.word	0x00000000


	//----- nvinfo : EIATTR_REGCOUNT
	.align		4
.L_247:
        /*0510*/ 	.byte	0x04, 0x2f
        /*0512*/ 	.short	(.L_249 - .L_248)
	.align		4
.L_248:
        /*0514*/ 	.word	index@(_ZN2at6native27unrolled_elementwise_kernelIZZNS0_73_GLOBAL__N__c8866d80_35_SparseBinaryOpIntersectionKernel_cu_7dd49032_323742_sparse_binary_op_intersection_kernel_implINS2_18CUDAKernelLauncherENS2_36CUDAValueSelectionIntersectionKernelINS2_9RhsProjOpEEElLl0EEEvRNS_6TensorERKS8_SB_RKSt6vectorIlSaIlEERKSt8optionalIS8_ESK_bbENKUlvE3_clEvEUllE_St5arrayIPcLm2EELi4E23TrivialOffsetCalculatorILi1EjESR_NS0_6memory12LoadWithCastILi1EEENSS_13StoreWithCastILi1EEEEEviT_T0_T2_T3_T4_T5_)
        /*0518*/ 	.word	0x00000030


	//----- nvinfo : EIATTR_FRAME_SIZE
	.align		4
.L_249:
        /*051c*/ 	.byte	0x04, 0x11
        /*051e*/ 	.short	(.L_251 - .L_250)
	.align		4
.L_250:
        /*0520*/ 	.word	index@(_ZN2at6native27unrolled_elementwise_kernelIZZNS0_73_GLOBAL__N__c8866d80_35_SparseBinaryOpIntersectionKernel_cu_7dd49032_323742_sparse_binary_op_intersection_kernel_implINS2_18CUDAKernelLauncherENS2_36CUDAValueSelectionIntersectionKernelINS2_9RhsProjOpEEElLl0EEEvRNS_6TensorERKS8_SB_RKSt6vectorIlSaIlEERKSt8optionalIS8_ESK_bbENKUlvE3_clEvEUllE_St5arrayIPcLm2EELi4E23TrivialOffsetCalculatorILi1EjESR_NS0_6memory12LoadWithCastILi1EEENSS_13StoreWithCastILi1EEEEEviT_T0_T2_T3_T4_T5_)
        /*0524*/ 	.word	0x00000000


	//----- nvinfo : EIATTR_REGCOUNT
	.align		4
.L_251:
        /*0528*/ 	.byte	0x04, 0x2f
        /*052a*/ 	.short	(.L_253 - .L_252)
	.align		4
.L_252:
        /*052c*/ 	.word	index@(_ZN2at6native18elementwise_kernelILi128ELi4EZNS0_15gpu_kernel_implIZZNS0_73_GLOBAL__N__c8866d80_35_SparseBinaryOpIntersectionKernel_cu_7dd49032_323742_sparse_binary_op_intersection_kernel_implINS3_18CUDAKernelLauncherENS3_36CUDAValueSelectionIntersectionKernelINS3_9RhsProjOpEEElLl0EEEvRNS_6TensorERKS9_SC_RKSt6vectorIlSaIlEERKSt8optionalIS9_ESL_bbENKUlvE3_clEvEUllE_EEvRNS_18TensorIteratorBaseERKT_EUliE_EEviT1_)
        /*0530*/ 	.word	0x00000040


	//----- nvinfo : EIATTR_FRAME_SIZE
	.align		4
.L_253:
        /*0534*/ 	.byte	0x04, 0x11
        /*0536*/ 	.short	(.L_255 - .L_254)
	.align		4
.L_254:
        /*0538*/ 	.word	index@(_ZN2at6native18elementwise_kernelILi128ELi4EZNS0_15gpu_kernel_implIZZNS0_73_GLOBAL__N__c8866d80_35_SparseBinaryOpIntersectionKernel_cu_7dd49032_323742_sparse_binary_op_intersection_kernel_implINS3_18CUDAKernelLauncherENS3_36CUDAValueSelectionIntersectionKernelINS3_9RhsProjOpEEElLl0EEEvRNS_6TensorERKS9_SC_RKSt6vectorIlSaIlEERKSt8optionalIS9_ESL_bbENKUlvE3_clEvEUllE_EEvRNS_18TensorIteratorBaseERKT_EUliE_EEviT1_)
        /*053c*/ 	.word	0x00000000


	//----- nvinfo : EIATTR_REGCOUNT
	.align		4
.L_255:
        /*0540*/ 	.byte	0x04, 0x2f
        /*0542*/ 	.short	(.L_257 - .L_256)
	.align		4
.L_256:
        /*0544*/ 	.word	index@(_ZN2at6native29vectorized_elementwise_kernelILi8EZZNS0_73_GLOBAL__N__c8866d80_35_SparseBinaryOpIntersectionKernel_cu_7dd49032_323742_sparse_binary_op_intersection_kernel_implINS2_18CUDAKernelLauncherENS2_36CUDAValueSelectionIntersectionKernelINS2_9LhsProjOpEEElLl8EEEvRNS_6TensorERKS8_SB_RKSt6vectorIlSaIlEERKSt8optionalIS8_ESK_bbENKUlvE1_clEvEUllE_St5arrayIPcLm2EEEEviT0_T1_)
        /*0548*/ 	.word	0x00000004


	//----- nvinfo : EIATTR_FRAME_SIZE
	.align		4
.L_257:
        /*054c*/ 	.byte	0x04, 0x11
        /*054e*/ 	.short	(.L_259 - .L_258)
	.align		4
.L_258:
        /*0550*/ 	.word	index@(_ZN2at6native29vectorized_elementwise_kernelILi8EZZNS0_73_GLOBAL__N__c8866d80_35_SparseBinaryOpIntersectionKernel_cu_7dd49032_323742_sparse_binary_op_intersection_kernel_implINS2_18CUDAKernelLauncherENS2_36CUDAValueSelectionIntersectionKernelINS2_9LhsProjOpEEElLl8EEEvRNS_6TensorERKS8_SB_RKSt6vectorIlSaIlEERKSt8optionalIS8_ESK_bbENKUlvE1_clEvEUllE_St5arrayIPcLm2EEEEviT0_T1_)
        /*0554*/ 	.word	0x00000000


	//----- nvinfo : EIATTR_REGCOUNT
	.align		4
.L_259:
        /*0558*/ 	.byte	0x04, 0x2f
        /*055a*/ 	.short	(.L_261 - .L_260)
	.align		4
.L_260:
        /*055c*/ 	.word	index@(_ZN2at6native29vectorized_elementwise_kernelILi4EZZNS0_73_GLOBAL__N__c8866d80_35_SparseBinaryOpIntersectionKernel_cu_7dd49032_323742_sparse_binary_op_intersection_kernel_implINS2_18CUDAKernelLauncherENS2_36CUDAValueSelectionIntersectionKernelINS2_9LhsProjOpEEElLl8EEEvRNS_6TensorERKS8_SB_RKSt6vectorIlSaIlEERKSt8optionalIS8_ESK_bbENKUlvE1_clEvEUllE_St5arrayIPcLm2EEEEviT0_T1_)
        /*0560*/ 	.word	0x00000028


	//----- nvinfo : EIATTR_FRAME_SIZE
	.align		4
.L_261:
        /*0564*/ 	.byte	0x04, 0x11
        /*0566*/ 	.short	(.L_263 - .L_262)
	.align		4
.L_262:
        /*0568*/ 	.word	index@(_ZN2at6native29vectorized_elementwise_kernelILi4EZZNS0_73_GLOBAL__N__c8866d80_35_SparseBinaryOpIntersectionKernel_cu_7dd49032_323742_sparse_binary_op_intersection_kernel_implINS2_18CUDAKernelLauncherENS2_36CUDAValueSelectionIntersectionKernelINS2_9LhsProjOpEEElLl8EEEvRNS_6TensorERKS8_SB_RKSt6vectorIlSaIlEERKSt8optionalIS8_ESK_bbENKUlvE1_clEvEUllE_St5arrayIPcLm2EEEEviT0_T1_)
        /*056c*/ 	.word	0x00000068


	//----- nvinfo : EIATTR_REGCOUNT
	.align		4
.L_263:
        /*0570*/ 	.byte	0x04, 0x2f
        /*0572*/ 	.short	(.L_265 - .L_264)
	.align		4
.L_264:
        /*0574*/ 	.word	index@(_ZN2at6native29vectorized_elementwise_kernelILi2EZZNS0_73_GLOBAL__N__c8866d80_35_SparseBinaryOpIntersectionKernel_cu_7dd49032_323742_sparse_binary_op_intersection_kernel_implINS2_18CUDAKernelLauncherENS2_36CUDAValueSelectionIntersectionKernelINS2_9LhsProjOpEEElLl8EEEvRNS_6TensorERKS8_SB_RKSt6vectorIlSaIlEERKSt8optionalIS8_ESK_bbENKUlvE1_clEvEUllE_St5arrayIPcLm2EEEEviT0_T1_)
        /*0578*/ 	.word	0x00000028


	//----- nvinfo : EIATTR_FRAME_SIZE
	.align		4
.L_265:
        /*057c*/ 	.byte	0x04, 0x11
        /*057e*/ 	.short	(.L_267 - .L_266)
	.align		4
.L_266:
        /*0580*/ 	.word	index@(_ZN2at6native29vectorized_elementwise_kernelILi2EZZNS0_73_GLOBAL__N__c8866d80_35_SparseBinaryOpIntersectionKernel_cu_7dd49032_323742_sparse_binary_op_intersection_kernel_implINS2_18CUDAKernelLauncherENS2_36CUDAValueSelectionIntersectionKernelINS2_9LhsProjOpEEElLl8EEEvRNS_6TensorERKS8_SB_RKSt6vectorIlSaIlEERKSt8optionalIS8_ESK_bbENKUlvE1_clEvEUllE_St5arrayIPcLm2EEEEviT0_T1_)
        /*0584*/ 	.word	0x00000068


	//----- nvinfo : EIATTR_REGCOUNT
	.align		4
.L_267:
        /*0588*/ 	.byte	0x04, 0x2f
        /*058a*/ 	.short	(.L_269 - .L_268)
	.align		4
.L_268:
        /*058c*/ 	.word	index@(_ZN2at6native27unrolled_elementwise_kernelIZZNS0_73_GLOBAL__N__c8866d80_35_SparseBinaryOpIntersectionKernel_cu_7dd49032_323742_sparse_binary_op_intersection_kernel_implINS2_18CUDAKernelLauncherENS2_36CUDAValueSelectionIntersectionKernelINS2_9LhsProjOpEEElLl8EEEvRNS_6TensorERKS8_SB_RKSt6vectorIlSaIlEERKSt8optionalIS8_ESK_bbENKUlvE1_clEvEUllE_St5arrayIPcLm2EELi4E23TrivialOffsetCalculatorILi1EjESR_NS0_6memory15LoadWithoutCastENSS_16StoreWithoutCastEEEviT_T0_T2_T3_T4_T5_)
        /*0590*/ 	.word	0x00000020


	//----- nvinfo : EIATTR_FRAME_SIZE
	.align		4
.L_269:
        /*0594*/ 	.byte	0x04, 0x11
        /*0596*/ 	.short	(.L_271 - .L_270)
	.align		4
.L_270:
        /*0598*/ 	.word	index@(_ZN2at6native27unrolled_elementwise_kernelIZZNS0_73_GLOBAL__N__c8866d80_35_SparseBinaryOpIntersectionKernel_cu_7dd49032_323742_sparse_binary_op_intersection_kernel_implINS2_18CUDAKernelLauncherENS2_36CUDAValueSelectionIntersectionKernelINS2_9LhsProjOpEEElLl8EEEvRNS_6TensorERKS8_SB_RKSt6vectorIlSaIlEERKSt8optionalIS8_ESK_bbENKUlvE1_clEvEUllE_St5arrayIPcLm2EELi4E23TrivialOffsetCalculatorILi1EjESR_NS0_6memory15LoadWithoutCastENSS_16StoreWithoutCastEEEviT_T0_T2_T3_T4_T5_)
        /*059c*/ 	.word	0x00000068


	//----- nvinfo : EIATTR_REGCOUNT
	.align		4
.L_271:
        /*05a0*/ 	.byte	0x04, 0x2f
        /*05a2*/ 	.short	(.L_273 - .L_272)
	.align		4
.L_272:
        /*05a4*/ 	.word	index@(_ZN2at6native18elementwise_kernelILi128ELi2EZNS0_22gpu_kernel_impl_nocastIZZNS0_73_GLOBAL__N__c8866d80_35_SparseBinaryOpIntersectionKernel_cu_7dd49032_323742_sparse_binary_op_intersection_kernel_implINS3_18CUDAKernelLauncherENS3_36CUDAValueSelectionIntersectionKernelINS3_9LhsProjOpEEElLl8EEEvRNS_6TensorERKS9_SC_RKSt6vectorIlSaIlEERKSt8optionalIS9_ESL_bbENKUlvE1_clEvEUllE_EEvRNS_18TensorIteratorBaseERKT_EUliE_EEviT1_)
        /*05a8*/ 	.word	0x0000002e


	//----- nvinfo : EIATTR_FRAME_SIZE
	.align		4
.L_273:
        /*05ac*/ 	.byte	0x04, 0x11
        /*05ae*/ 	.short	(.L_275 - .L_274)
	.align		4
.L_274:
        /*05b0*/ 	.word	index@(_ZN2at6native18elementwise_kernelILi128ELi2EZNS0_22gpu_kernel_impl_nocastIZZNS0_73_GLOBAL__N__c8866d80_35_SparseBinaryOpIntersectionKernel_cu_7dd49032_323742_sparse_binary_op_intersection_kernel_implINS3_18CUDAKernelLauncherENS3_36CUDAValueSelectionIntersectionKernelINS3_9LhsProjOpEEElLl8EEEvRNS_6TensorERKS9_SC_RKSt6vectorIlSaIlEERKSt8optionalIS9_ESL_bbENKUlvE1_clEvEUllE_EEvRNS_18TensorIteratorBaseERKT_EUliE_EEviT1_)
        /*05b4*/ 	.word	0x00000000


	//----- nvinfo : EIATTR_REGCOUNT
	.align		4
.L_275:
        /*05b8*/ 	.byte	0x04, 0x2f
        /*05ba*/ 	.short	(.L_277 - .L_276)
	.align		4
.L_276:
        /*05bc*/ 	.word	index@(_ZN2at6native27unrolled_elementwise_kernelIZZNS0_73_GLOBAL__N__c8866d80_35_SparseBinaryOpIntersectionKernel_cu_7dd49032_323742_sparse_binary_op_intersection_kernel_implINS2_18CUDAKernelLauncherENS2_36CUDAValueSelectionIntersectionKernelINS2_9LhsProjOpEEElLl8EEEvRNS_6TensorERKS8_SB_RKSt6vectorIlSaIlEERKSt8optionalIS8_ESK_bbENKUlvE1_clEvEUllE_St5arrayIPcLm2EELi4E23TrivialOffsetCalculatorILi1EjESR_NS0_6memory12LoadWithCastILi1EEENSS_13StoreWithCastILi1EEEEEviT_T0_T2_T3_T4_T5_)
        /*05c0*/ 	.word	0x00000030


	//----- nvinfo : EIATTR_FRAME_SIZE
	.align		4
.L_277:
        /*05c4*/ 	.byte	0x04, 0x11
        /*05c6*/ 	.short	(.L_279 - .L_278)
	.align		4
.L_278:
        /*05c8*/ 	.word	index@(_ZN2at6native27unrolled_elementwise_kernelIZZNS0_73_GLOBAL__N__c8866d80_35_SparseBinaryOpIntersectionKernel_cu_7dd49032_323742_sparse_binary_op_intersection_kernel_implINS2_18CUDAKernelLauncherENS2_36CUDAValueSelectionIntersectionKernelINS2_9LhsProjOpEEElLl8EEEvRNS_6TensorERKS8_SB_RKSt6vectorIlSaIlEERKSt8optionalIS8_ESK_bbENKUlvE1_clEvEUllE_St5arrayIPcLm2EELi4E23TrivialOffsetCalculatorILi1EjESR_NS0_6memory12LoadWithCastILi1EEENSS_13StoreWithCastILi1EEEEEviT_T0_T2_T3_T4_T5_)
        /*05cc*/ 	.word	0x00000068


	//----- nvinfo : EIATTR_REGCOUNT
	.align		4
.L_279:
        /*05d0*/ 	.byte	0x04, 0x2f
        /*05d2*/ 	.short	(.L_281 - .L_280)
	.align		4
.L_280:
        /*05d4*/ 	.word	index@(_ZN2at6native18elementwise_kernelILi128ELi4EZNS0_15gpu_kernel_implIZZNS0_73_GLOBAL__N__c8866d80_35_SparseBinaryOpIntersectionKernel_cu_7dd49032_323742_sparse_binary_op_intersection_kernel_implINS3_18CUDAKernelLauncherENS3_36CUDAValueSelectionIntersectionKernelINS3_9LhsProjOpEEElLl8EEEvRNS_6TensorERKS9_SC_RKSt6vectorIlSaIlEERKSt8optionalIS9_ESL_bbENKUlvE1_clEvEUllE_EEvRNS_18TensorIteratorBaseERKT_EUliE_EEviT1_)
        /*05d8*/ 	.word	0x00000038


	//----- nvinfo : EIATTR_FRAME_SIZE
	.align		4
.L_281:
        /*05dc*/ 	.byte	0x04, 0x11
        /*05de*/ 	.short	(.L_283 - .L_282)
	.align		4
.L_282:
        /*05e0*/ 	.word	index@(_ZN2at6native18elementwise_kernelILi128ELi4EZNS0_15gpu_kernel_implIZZNS0_73_GLOBAL__N__c8866d80_35_SparseBinaryOpIntersectionKernel_cu_7dd49032_323742_sparse_binary_op_intersection_kernel_implINS3_18CUDAKernelLauncherENS3_36CUDAValueSelectionIntersectionKernelINS3_9LhsProjOpEEElLl8EEEvRNS_6TensorERKS9_SC_RKSt6vectorIlSaIlEERKSt8optionalIS9_ESL_bbENKUlvE1_clEvEUllE_EEvRNS_18TensorIteratorBaseERKT_EUliE_EEviT1_)
        /*05e4*/ 	.word	0x00000000


	//----- nvinfo : EIATTR_REGCOUNT
	.align		4
.L_283:
        /*05e8*/ 	.byte	0x04, 0x2f
        /*05ea*/ 	.short	(.L_285 - .L_284)
	.align		4
.L_284:
        /*05ec*/ 	.word	index@(_ZN2at6native29vectorized_elementwise_kernelILi8EZZNS0_73_GLOBAL__N__c8866d80_35_SparseBinaryOpIntersectionKernel_cu_7dd49032_323742_sparse_binary_op_intersection_kernel_implINS2_18CUDAKernelLauncherENS2_36CUDAValueSelectionIntersectionKernelINS2_9LhsProjOpEEElLl8EEEvRNS_6TensorERKS8_SB_RKSt6vectorIlSaIlEERKSt8optionalIS8_ESK_bbENKUlvE3_clEvEUllE_St5arrayIPcLm2EEEEviT0_T1_)
        /*05f0*/ 	.word	0x00000004


	//----- nvinfo : EIATTR_FRAME_SIZE
	.align		4
.L_285:
        /*05f4*/ 	.byte	0x04, 0x11
        /*05f6*/ 	.short	(.L_287 - .L_286)
	.align		4
.L_286:
        /*05f8*/ 	.word	index@(_ZN2at6native29vectorized_elementwise_kernelILi8EZZNS0_73_GLOBAL__N__c8866d80_35_SparseBinaryOpIntersectionKernel_cu_7dd49032_323742_sparse_binary_op_intersection_kernel_implINS2_18CUDAKernelLauncherENS2_36CUDAValueSelectionIntersectionKernelINS2_9LhsProjOpEEElLl8EEEvRNS_6TensorERKS8_SB_RKSt6vectorIlSaIlEERKSt8optionalIS8_ESK_bbENKUlvE3_clEvEUllE_St5arrayIPcLm2EEEEviT0_T1_)
        /*05fc*/ 	.word	0x00000000


	//----- nvinfo : EIATTR_REGCOUNT
	.align		4
.L_287:
        /*0600*/ 	.byte	0x04, 0x2f
        /*0602*/ 	.short	(.L_289 - .L_288)
	.align		4
.L_288:
        /*0604*/ 	.word	index@(_ZN2at6native29vectorized_elementwise_kernelILi4EZZNS0_73_GLOBAL__N__c8866d80_35_SparseBinaryOpIntersectionKernel_cu_7dd49032_323742_sparse_binary_op_intersection_kernel_implINS2_18CUDAKernelLauncherENS2_36CUDAValueSelectionIntersectionKernelINS2_9LhsProjOpEEElLl8EEEvRNS_6TensorERKS8_SB_RKSt6vectorIlSaIlEERKSt8optionalIS8_ESK_bbENKUlvE3_clEvEUllE_St5arrayIPcLm2EEEEviT0_T1_)
        /*0608*/ 	.word	0x00000030


	//----- nvinfo : EIATTR_FRAME_SIZE
	.align		4
.L_289:
        /*060c*/ 	.byte	0x04, 0x11
        /*060e*/ 	.short	(.L_291 - .L_290)
	.align		4
.L_290:
        /*0610*/ 	.word	index@(_ZN2at6native29vectorized_elementwise_kernelILi4EZZNS0_73_GLOBAL__N__c8866d80_35_SparseBinaryOpIntersectionKernel_cu_7dd49032_323742_sparse_binary_op_intersection_kernel_implINS2_18CUDAKernelLauncherENS2_36CUDAValueSelectionIntersectionKernelINS2_9LhsProjOpEEElLl8EEEvRNS_6TensorERKS8_SB_RKSt6vectorIlSaIlEERKSt8optionalIS8_ESK_bbENKUlvE3_clEvEUllE_St5arrayIPcLm2EEEEviT0_T1_)
        /*0614*/ 	.word	0x00000120


	//----- nvinfo : EIATTR_REGCOUNT
	.align		4
.L_291:
        /*0618*/ 	.byte	0x04, 0x2f
        /*061a*/ 	.short	(.L_293 - .L_292)
	.align		4
.L_292:
        /*061c*/ 	.word	index@(_ZN2at6native29vectorized_elementwise_kernelILi2EZZNS0_73_GLOBAL__N__c8866d80_35_SparseBinaryOpIntersectionKernel_cu_7dd49032_323742_sparse_binary_op_intersection_kernel_implINS2_18CUDAKernelLauncherENS2_36CUDAValueSelectionIntersectionKernelINS2_9LhsProjOpEEElLl8EEEvRNS_6TensorERKS8_SB_RKSt6vectorIlSaIlEERKSt8optionalIS8_ESK_bbENKUlvE3_clEvEUllE_St5arrayIPcLm2EEEEviT0_T1_)
        /*0620*/ 	.word	0x00000030


	//----- nvinfo : EIATTR_FRAME_SIZE
	.align		4
.L_293:
        /*0624*/ 	.byte	0x04, 0x11
        /*0626*/ 	.short	(.L_295 - .L_294)
	.align		4
.L_294:
        /*0628*/ 	.word	index@(_ZN2at6native29vectorized_elementwise_kernelILi2EZZNS0_73_GLOBAL__N__c8866d80_35_SparseBinaryOpIntersectionKernel_cu_7dd49032_323742_sparse_binary_op_intersection_kernel_implINS2_18CUDAKernelLauncherENS2_36CUDAValueSelectionIntersectionKernelINS2_9LhsProjOpEEElLl8EEEvRNS_6TensorERKS8_SB_RKSt6vectorIlSaIlEERKSt8optionalIS8_ESK_bbENKUlvE3_clEvEUllE_St5arrayIPcLm2EEEEviT0_T1_)
        /*062c*/ 	.word	0x00000120


	//----- nvinfo : EIATTR_REGCOUNT
	.align		4
.L_295:
        /*0630*/ 	.byte	0x04, 0x2f
        /*0632*/ 	.short	(.L_297 - .L_296)
	.align		4
.L_296:
        /*0634*/ 	.word	index@(_ZN2at6native27unrolled_elementwise_kernelIZZNS0_73_GLOBAL__N__c8866d80_35_SparseBinaryOpIntersectionKernel_cu_7dd49032_323742_sparse_binary_op_intersection_kernel_implINS2_18CUDAKernelLauncherENS2_36CUDAValueSelectionIntersectionKernelINS2_9LhsProjOpEEElLl8EEEvRNS_6TensorERKS8_SB_RKSt6vectorIlSaIlEERKSt8optionalIS8_ESK_bbENKUlvE3_clEvEUllE_St5arrayIPcLm2EELi4E23TrivialOffsetCalculatorILi1EjESR_NS0_6memory15LoadWithoutCastENSS_16StoreWithoutCastEEEviT_T0_T2_T3_T4_T5_)
        /*0638*/ 	.word	0x00000028


	//----- nvinfo : EIATTR_FRAME_SIZE
	.align		4
.L_297:
        /*063c*/ 	.byte	0x04, 0x11
        /*063e*/ 	.short	(.L_299 - .L_298)
	.align		4
.L_298:
        /*0640*/ 	.word	index@(_ZN2at6native27unrolled_elementwise_kernelIZZNS0_73_GLOBAL__N__c8866d80_35_SparseBinaryOpIntersectionKernel_cu_7dd49032_323742_sparse_binary_op_intersection_kernel_implINS2_18CUDAKernelLauncherENS2_36CUDAValueSelectionIntersectionKernelINS2_9LhsProjOpEEElLl8EEEvRNS_6TensorERKS8_SB_RKSt6vectorIlSaIlEERKSt8optionalIS8_ESK_bbENKUlvE3_clEvEUllE_St5arrayIPcLm2EELi4E23TrivialOffsetCalculatorILi1EjESR_NS0_6memory15LoadWithoutCastENSS_16StoreWithoutCastEEEviT_T0_T2_T3_T4_T5_)
        /*0644*/ 	.word	0x00000090


	//----- nvinfo : EIATTR_REGCOUNT
	.align		4
.L_299:
        /*0648*/ 	.byte	0x04, 0x2f
        /*064a*/ 	.short	(.L_301 - .L_300)
	.align		4
.L_300:
        /*064c*/ 	.word	index@(_ZN2at6native18elementwise_kernelILi128ELi2EZNS0_22gpu_kernel_impl_nocastIZZNS0_73_GLOBAL__N__c8866d80_35_SparseBinaryOpIntersectionKernel_cu_7dd49032_323742_sparse_binary_op_intersection_kernel_implINS3_18CUDAKernelLauncherENS3_36CUDAValueSelectionIntersectionKernelINS3_9LhsProjOpEEElLl8EEEvRNS_6TensorERKS9_SC_RKSt6vectorIlSaIlEERKSt8optionalIS9_ESL_bbENKUlvE3_clEvEUllE_EEvRNS_18TensorIteratorBaseERKT_EUliE_EEviT1_)
        /*0650*/ 	.word	0x00000036


	//----- nvinfo : EIATTR_FRAME_SIZE
	.align		4
.L_301:
        /*0654*/ 	.byte	0x04, 0x11
        /*0656*/ 	.short	(.L_303 - .L_302)
	.align		4
.L_302:
        /*0658*/ 	.word	index@(_ZN2at6native18elementwise_kernelILi128ELi2EZNS0_22gpu_kernel_impl_nocastIZZNS0_73_GLOBAL__N__c8866d80_35_SparseBinaryOpIntersectionKernel_cu_7dd49032_323742_sparse_binary_op_intersection_kernel_implINS3_18CUDAKernelLauncherENS3_36CUDAValueSelectionIntersectionKernelINS3_9LhsProjOpEEElLl8EEEvRNS_6TensorERKS9_SC_RKSt6vectorIlSaIlEERKSt8optionalIS9_ESL_bbENKUlvE3_clEvEUllE_EEvRNS_18TensorIteratorBaseERKT_EUliE_EEviT1_)
        /*065c*/ 	.word	0x00000000


	//----- nvinfo : EIATTR_REGCOUNT
	.align		4
.L_303:
        /*0660*/ 	.byte	0x04, 0x2f
        /*0662*/ 	.short	(.L_305 - .L_304)
	.align		4
.L_304:
        /*0664*/ 	.word	index@(_ZN2at6native27unrolled_elementwise_kernelIZZNS0_73_GLOBAL__N__c8866d80_35_SparseBinaryOpIntersectionKernel_cu_7dd49032_323742_sparse_binary_op_intersection_kernel_implINS2_18CUDAKernelLauncherENS2_36CUDAValueSelectionIntersectionKernelINS2_9LhsProjOpEEElLl8EEEvRNS_6TensorERKS8_SB_RKSt6vectorIlSaIlEERKSt8optionalIS8_ESK_bbENKUlvE3_clEvEUllE_St5arrayIPcLm2EELi4E23TrivialOffsetCalculatorILi1EjESR_NS0_6memory12LoadWithCastILi1EEENSS_13StoreWithCastILi1EEEEEviT_T0_T2_T3_T4_T5_)
        /*0668*/ 	.word	0x00000030


	//----- nvinfo : EIATTR_FRAME_SIZE
	.align		4
.L_305:
        /*066c*/ 	.byte	0x04, 0x11
        /*066e*/ 	.short	(.L_307 - .L_306)
	.align		4
.L_306:
        /*0670*/ 	.word	index@(_ZN2at6native27unrolled_elementwise_kernelIZZNS0_73_GLOBAL__N__c8866d80_35_SparseBinaryOpIntersectionKernel_cu_7dd49032_323742_sparse_binary_op_intersection_kernel_implINS2_18CUDAKernelLauncherENS2_36CUDAValueSelectionIntersectionKernelINS2_9LhsProjOpEEElLl8EEEvRNS_6TensorERKS8_SB_RKSt6vectorIlSaIlEERKSt8optionalIS8_ESK_bbENKUlvE3_clEvEUllE_St5arrayIPcLm2EELi4E23TrivialOffsetCalculatorILi1EjESR_NS0_6memory12LoadWithCastILi1EEENSS_13StoreWithCastILi1EEEEEviT_T0_T2_T3_T4_T5_)
        /*0674*/ 	.word	0x00000090


	//----- nvinfo : EIATTR_REGCOUNT
	.align		4
.L_307:
        /*0678*/ 	.byte	0x04, 0x2f
        /*067a*/ 	.short	(.L_309 - .L_308)
	.align		4
.L_308:
        /*067c*/ 	.word	index@(_ZN2at6native18elementwise_kernelILi128ELi4EZNS0_15gpu_kernel_implIZZNS0_73_GLOBAL__N__c8866d80_35_SparseBinaryOpIntersectionKernel_cu_7dd49032_323742_sparse_binary_op_intersection_kernel_implINS3_18CUDAKernelLauncherENS3_36CUDAValueSelectionIntersectionKernelINS3_9LhsProjOpEEElLl8EEEvRNS_6TensorERKS9_SC_RKSt6vectorIlSaIlEERKSt8optionalIS9_ESL_bbENKUlvE3_clEvEUllE_EEvRNS_18TensorIteratorBaseERKT_EUliE_EEviT1_)
        /*0680*/ 	.word	0x0000003e


	//----- nvinfo : EIATTR_FRAME_SIZE
	.align		4
.L_309:
        /*0684*/ 	.byte	0x04, 0x11
        /*0686*/ 	.short	(.L_311 - .L_310)
	.align		4
.L_310:
        /*0688*/ 	.word	index@(_ZN2at6native18elementwise_kernelILi128ELi4EZNS0_15gpu_kernel_implIZZNS0_73_GLOBAL__N__c8866d80_35_SparseBinaryOpIntersectionKernel_cu_7dd49032_323742_sparse_binary_op_intersection_kernel_implINS3_18CUDAKernelLauncherENS3_36CUDAValueSelectionIntersectionKernelINS3_9LhsProjOpEEElLl8EEEvRNS_6TensorERKS9_SC_RKSt6vectorIlSaIlEERKSt8optionalIS9_ESL_bbENKUlvE3_clEvEUllE_EEvRNS_18TensorIteratorBaseERKT_EUliE_EEviT1_)
        /*068c*/ 	.word	0x00000000


	//----- nvinfo : EIATTR_REGCOUNT
	.align		4
.L_311:
        /*0690*/ 	.byte	0x04, 0x2f
        /*0692*/ 	.short	(.L_313 - .L_312)
	.align		4
.L_312:
        /*0694*/ 	.word	index@(_ZN2at6native29vectorized_elementwise_kernelILi8EZZNS0_73_GLOBAL__N__c8866d80_35_SparseBinaryOpIntersectionKernel_cu_7dd49032_323742_sparse_binary_op_intersection_kernel_implINS2_18CUDAKernelLauncherENS2_36CUDAValueSelectionIntersectionKernelINS2_9LhsProjOpEEElLl0EEEvRNS_6TensorERKS8_SB_RKSt6vectorIlSaIlEERKSt8optionalIS8_ESK_bbENKUlvE1_clEvEUllE_St5arrayIPcLm2EEEEviT0_T1_)
        /*0698*/ 	.word	0x00000004


	//----- nvinfo : EIATTR_FRAME_SIZE
	.align		4
.L_313:
        /*069c*/ 	.byte	0x04, 0x11
        /*069e*/ 	.short	(.L_315 - .L_314)
	.align		4
.L_314:
        /*06a0*/ 	.word	index@(_ZN2at6native29vectorized_elementwise_kernelILi8EZZNS0_73_GLOBAL__N__c8866d80_35_SparseBinaryOpIntersectionKernel_cu_7dd49032_323742_sparse_binary_op_intersection_kernel_implINS2_18CUDAKernelLauncherENS2_36CUDAValueSelectionIntersectionKernelINS2_9LhsProjOpEEElLl0EEEvRNS_6TensorERKS8_SB_RKSt6vectorIlSaIlEERKSt8optionalIS8_ESK_bbENKUlvE1_clEvEUllE_St5arrayIPcLm2EEEEviT0_T1_)
        /*06a4*/ 	.word	0x00000000


	//----- nvinfo : EIATTR_REGCOUNT
	.align		4
.L_315:
        /*06a8*/ 	.byte	0x04, 0x2f
        /*06aa*/ 	.short	(.L_317 - .L_316)
	.align		4
.L_316:
        /*06ac*/ 	.word	index@(_ZN2at6native29vectorized_elementwise_kernelILi4EZZNS0_73_GLOBAL__N__c8866d80_35_SparseBinaryOpIntersectionKernel_cu_7dd49032_323742_sparse_binary_op_intersection_kernel_implINS2_18CUDAKernelLauncherENS2_36CUDAValueSelectionIntersectionKernelINS2_9LhsProjOpEEElLl0EEEvRNS_6TensorERKS8_SB_RKSt6vectorIlSaIlEERKSt8optionalIS8_ESK_bbENKUlvE1_clEvEUllE_St5arrayIPcLm2EEEEviT0_T1_)
        /*06b0*/ 	.word	0x00000038


	//----- nvinfo : EIATTR_FRAME_SIZE
	.align		4
.L_317:
        /*06b4*/ 	.byte	0x04, 0x11
        /*06b6*/ 	.short	(.L_319 - .L_318)
	.align		4
.L_318:
        /*06b8*/ 	.word	index@(_ZN2at6native29vectorized_elementwise_kernelILi4EZZNS0_73_GLOBAL__N__c8866d80_35_SparseBinaryOpIntersectionKernel_cu_7dd49032_323742_sparse_binary_op_intersection_kernel_implINS2_18CUDAKernelLauncherENS2_36CUDAValueSelectionIntersectionKernelINS2_9LhsProjOpEEElLl0EEEvRNS_6TensorERKS8_SB_RKSt6vectorIlSaIlEERKSt8optionalIS8_ESK_bbENKUlvE1_clEvEUllE_St5arrayIPcLm2EEEEviT0_T1_)
        /*06bc*/ 	.word	0x00000000


	//----- nvinfo : EIATTR_REGCOUNT
	.align		4
.L_319:
        /*06c0*/ 	.byte	0x04, 0x2f
        /*06c2*/ 	.short	(.L_321 - .L_320)
	.align		4
.L_320:
        /*06c4*/ 	.word	index@(_ZN2at6native29vectorized_elementwise_kernelILi2EZZNS0_73_GLOBAL__N__c8866d80_35_SparseBinaryOpIntersectionKernel_cu_7dd49032_323742_sparse_binary_op_intersection_kernel_implINS2_18CUDAKernelLauncherENS2_36CUDAValueSelectionIntersectionKernelINS2_9LhsProjOpEEElLl0EEEvRNS_6TensorERKS8_SB_RKSt6vectorIlSaIlEERKSt8optionalIS8_ESK_bbENKUlvE1_clEvEUllE_St5arrayIPcLm2EEEEviT0_T1_)
        /*06c8*/ 	.word	0x00000038


	//----- nvinfo : EIATTR_FRAME_SIZE
	.align		4
.L_321:
        /*06cc*/ 	.byte	0x04, 0x11
        /*06ce*/ 	.short	(.L_323 - .L_322)
	.align		4
.L_322:
        /*06d0*/ 	.word	index@(_ZN2at6native29vectorized_elementwise_kernelILi2EZZNS0_73_GLOBAL__N__c8866d80_35_SparseBinaryOpIntersectionKernel_cu_7dd49032_323742_sparse_binary_op_intersection_kernel_implINS2_18CUDAKernelLauncherENS2_36CUDAValueSelectionIntersectionKernelINS2_9LhsProjOpEEElLl0EEEvRNS_6TensorERKS8_SB_RKSt6vectorIlSaIlEERKSt8optionalIS8_ESK_bbENKUlvE1_clEvEUllE_St5arrayIPcLm2EEEEviT0_T1_)
        /*06d4*/ 	.word	0x00000000


	//----- nvinfo : EIATTR_REGCOUNT
	.align		4
.L_323:
        /*06d8*/ 	.byte	0x04, 0x2f
        /*06da*/ 	.short	(.L_325 - .L_324)
	.align		4
.L_324:
        /*06dc*/ 	.word	index@(_ZN2at6native27unrolled_elementwise_kernelIZZNS0_73_GLOBAL__N__c8866d80_35_SparseBinaryOpIntersectionKernel_cu_7dd49032_323742_sparse_binary_op_intersection_kernel_implINS2_18CUDAKernelLauncherENS2_36CUDAValueSelectionIntersectionKernelINS2_9LhsProjOpEEElLl0EEEvRNS_6TensorERKS8_SB_RKSt6vectorIlSaIlEERKSt8optionalIS8_ESK_bbENKUlvE1_clEvEUllE_St5arrayIPcLm2EELi4E23TrivialOffsetCalculatorILi1EjESR_NS0_6memory15LoadWithoutCastENSS_16StoreWithoutCastEEEviT_T0_T2_T3_T4_T5_)
        /*06e0*/ 	.word	0x00000020


	//----- nvinfo : EIATTR_FRAME_SIZE
	.align		4
.L_325:
        /*06e4*/ 	.byte	0x04, 0x11
        /*06e6*/ 	.short	(.L_327 - .L_326)
	.align		4
.L_326:
        /*06e8*/ 	.word	index@(_ZN2at6native27unrolled_elementwise_kernelIZZNS0_73_GLOBAL__N__c8866d80_35_SparseBinaryOpIntersectionKernel_cu_7dd49032_323742_sparse_binary_op_intersection_kernel_implINS2_18CUDAKernelLauncherENS2_36CUDAValueSelectionIntersectionKernelINS2_9LhsProjOpEEElLl0EEEvRNS_6TensorERKS8_SB_RKSt6vectorIlSaIlEERKSt8optionalIS8_ESK_bbENKUlvE1_clEvEUllE_St5arrayIPcLm2EELi4E23TrivialOffsetCalculatorILi1EjESR_NS0_6memory15LoadWithoutCastENSS_16StoreWithoutCastEEEviT_T0_T2_T3_T4_T5_)
        /*06ec*/ 	.word	0x00000000


	//----- nvinfo : EIATTR_REGCOUNT
	.align		4
.L_327:
        /*06f0*/ 	.byte	0x04, 0x2f
        /*06f2*/ 	.short	(.L_329 - .L_328)
	.align		4
.L_328:
        /*06f4*/ 	.word	index@(_ZN2at6native18elementwise_kernelILi128ELi2EZNS0_22gpu_kernel_impl_nocastIZZNS0_73_GLOBAL__N__c8866d80_35_SparseBinaryOpIntersectionKernel_cu_7dd49032_323742_sparse_binary_op_intersection_kernel_implINS3_18CUDAKernelLauncherENS3_36CUDAValueSelectionIntersectionKernelINS3_9LhsProjOpEEElLl0EEEvRNS_6TensorERKS9_SC_RKSt6vectorIlSaIlEERKSt8optionalIS9_ESL_bbENKUlvE1_clEvEUllE_EEvRNS_18TensorIteratorBaseERKT_EUliE_EEviT1_)
        /*06f8*/ 	.word	0x00000038


	//----- nvinfo : EIATTR_FRAME_SIZE
	.align		4
.L_329:
        /*06fc*/ 	.byte	0x04, 0x11
        /*06fe*/ 	.short	(.L_331 - .L_330)
	.align		4
.L_330:
        /*0700*/ 	.word	index@(_ZN2at6native18elementwise_kernelILi128ELi2EZNS0_22gpu_kernel_impl_nocastIZZNS0_73_GLOBAL__N__c8866d80_35_SparseBinaryOpIntersectionKernel_cu_7dd49032_323742_sparse_binary_op_intersection_kernel_implINS3_18CUDAKernelLauncherENS3_36CUDAValueSelectionIntersectionKernelINS3_9LhsProjOpEEElLl0EEEvRNS_6TensorERKS9_SC_RKSt6vectorIlSaIlEERKSt8optionalIS9_ESL_bbENKUlvE1_clEvEUllE_EEvRNS_18TensorIteratorBaseERKT_EUliE_EEviT1_)
        /*0704*/ 	.word	0x00000000


	//----- nvinfo : EIATTR_REGCOUNT
	.align		4
.L_331:
        /*0708*/ 	.byte	0x04, 0x2f
        /*070a*/ 	.short	(.L_333 - .L_332)
	.align		4
.L_332:
        /*070c*/ 	.word	index@(_ZN2at6native27unrolled_elementwise_kernelIZZNS0_73_GLOBAL__N__c8866d80_35_SparseBinaryOpIntersectionKernel_cu_7dd49032_323742_sparse_binary_op_intersection_kernel_implINS2_18CUDAKernelLauncherENS2_36CUDAValueSelectionIntersectionKernelINS2_9LhsProjOpEEElLl0EEEvRNS_6TensorERKS8_SB_RKSt6vectorIlSaIlEERKSt8optionalIS8_ESK_bbENKUlvE1_clEvEUllE_St5arrayIPcLm2EELi4E23TrivialOffsetCalculatorILi1EjESR_NS0_6memory12LoadWithCastILi1EEENSS_13StoreWithCastILi1EEEEEviT_T0_T2_T3_T4_T5_)
        /*0710*/ 	.word	0x00000030


	//----- nvinfo : EIATTR_FRAME_SIZE
	.align		4
.L_333:
        /*0714*/ 	.byte	0x04, 0x11
        /*0716*/ 	.short	(.L_335 - .L_334)
	.align		4
.L_334:
        /*0718*/ 	.word	index@(_ZN2at6native27unrolled_elementwise_kernelIZZNS0_73_GLOBAL__N__c8866d80_35_SparseBinaryOpIntersectionKernel_cu_7dd49032_323742_sparse_binary_op_intersection_kernel_implINS2_18CUDAKernelLauncherENS2_36CUDAValueSelectionIntersectionKernelINS2_9LhsProjOpEEElLl0EEEvRNS_6TensorERKS8_SB_RKSt6vectorIlSaIlEERKSt8optionalIS8_ESK_bbENKUlvE1_clEvEUllE_St5arrayIPcLm2EELi4E23TrivialOffsetCalculatorILi1EjESR_NS0_6memory12LoadWithCastILi1EEENSS_13StoreWithCastILi1EEEEEviT_T0_T2_T3_T4_T5_)
        /*071c*/ 	.word	0x00000000


	//----- nvinfo : EIATTR_REGCOUNT
	.align		4
.L_335:
        /*0720*/ 	.byte	0x04, 0x2f
        /*0722*/ 	.short	(.L_337 - .L_336)
	.align		4
.L_336:
        /*0724*/ 	.word	index@(_ZN2at6native18elementwise_kernelILi128ELi4EZNS0_15gpu_kernel_implIZZNS0_73_GLOBAL__N__c8866d80_35_SparseBinaryOpIntersectionKernel_cu_7dd49032_323742_sparse_binary_op_intersection_kernel_implINS3_18CUDAKernelLauncherENS3_36CUDAValueSelectionIntersectionKernelINS3_9LhsProjOpEEElLl0EEEvRNS_6TensorERKS9_SC_RKSt6vectorIlSaIlEERKSt8optionalIS9_ESL_bbENKUlvE1_clEvEUllE_EEvRNS_18TensorIteratorBaseERKT_EUliE_EEviT1_)
        /*0728*/ 	.word	0x00000040


	//----- nvinfo : EIATTR_FRAME_SIZE
	.align		4
.L_337:
        /*072c*/ 	.byte	0x04, 0x11
        /*072e*/ 	.short	(.L_339 - .L_338)
	.align		4
.L_338:
        /*0730*/ 	.word	index@(_ZN2at6native18elementwise_kernelILi128ELi4EZNS0_15gpu_kernel_implIZZNS0_73_GLOBAL__N__c8866d80_35_SparseBinaryOpIntersectionKernel_cu_7dd49032_323742_sparse_binary_op_intersection_kernel_implINS3_18CUDAKernelLauncherENS3_36CUDAValueSelectionIntersectionKernelINS3_9LhsProjOpEEElLl0EEEvRNS_6TensorERKS9_SC_RKSt6vectorIlSaIlEERKSt8optionalIS9_ESL_bbENKUlvE1_clEvEUllE_EEvRNS_18TensorIteratorBaseERKT_EUliE_EEviT1_)
        /*0734*/ 	.word	0x00000000


	//----- nvinfo : EIATTR_REGCOUNT
	.align		4
.L_339:
        /*0738*/ 	.byte	0x04, 0x2f
        /*073a*/ 	.short	(.L_341 - .L_340)
	.align		4
.L_340:
        /*073c*/ 	.word	index@(_ZN2at6native29vectorized_elementwise_kernelILi8EZZNS0_73_GLOBAL__N__c8866d80_35_SparseBinaryOpIntersectionKernel_cu_7dd49032_323742_sparse_binary_op_intersection_kernel_implINS2_18CUDAKernelLauncherENS2_36CUDAValueSelectionIntersectionKernelINS2_9LhsProjOpEEElLl0EEEvRNS_6TensorERKS8_SB_RKSt6vectorIlSaIlEERKSt8optionalIS8_ESK_bbENKUlvE3_clEvEUllE_St5arrayIPcLm2EEEEviT0_T1_)
        /*0740*/ 	.word	0x00000004


	//----- nvinfo : EIATTR_FRAME_SIZE
	.align		4
.L_341:
        /*0744*/ 	.byte	0x04, 0x11
        /*0746*/ 	.short	(.L_343 - .L_342)
	.align		4
.L_342:
        /*0748*/ 	.word	index@(_ZN2at6native29vectorized_elementwise_kernelILi8EZZNS0_73_GLOBAL__N__c8866d80_35_SparseBinaryOpIntersectionKernel_cu_7dd49032_323742_sparse_binary_op_intersection_kernel_implINS2_18CUDAKernelLauncherENS2_36CUDAValueSelectionIntersectionKernelINS2_9LhsProjOpEEElLl0EEEvRNS_6TensorERKS8_SB_RKSt6vectorIlSaIlEERKSt8optionalIS8_ESK_bbENKUlvE3_clEvEUllE_St5arrayIPcLm2EEEEviT0_T1_)
        /*074c*/ 	.word	0x00000000


	//----- nvinfo : EIATTR_REGCOUNT
	.align		4
.L_343:
        /*0750*/ 	.byte	0x04, 0x2f
        /*0752*/ 	.short	(.L_345 - .L_344)
	.align		4
.L_344:
        /*0754*/ 	.word	index@(_ZN2at6native29vectorized_elementwise_kernelILi4EZZNS0_73_GLOBAL__N__c8866d80_35_SparseBinaryOpIntersectionKernel_cu_7dd49032_323742_sparse_binary_op_intersection_kernel_implINS2_18CUDAKernelLauncherENS2_36CUDAValueSelectionIntersectionKernelINS2_9LhsProjOpEEElLl0EEEvRNS_6TensorERKS8_SB_RKSt6vectorIlSaIlEERKSt8optionalIS8_ESK_bbENKUlvE3_clEvEUllE_St5arrayIPcLm2EEEEviT0_T1_)
        /*0758*/ 	.word	0x00000030


	//----- nvinfo : EIATTR_FRAME_SIZE
	.align		4
.L_345:
        /*075c*/ 	.byte	0x04, 0x11
        /*075e*/ 	.short	(.L_347 - .L_346)
	.align		4
.L_346:
        /*0760*/ 	.word	index@(_ZN2at6native29vectorized_elementwise_kernelILi4EZZNS0_73_GLOBAL__N__c8866d80_35_SparseBinaryOpIntersectionKernel_cu_7dd49032_323742_sparse_binary_op_intersection_kernel_implINS2_18CUDAKernelLauncherENS2_36CUDAValueSelectionIntersectionKernelINS2_9LhsProjOpEEElLl0EEEvRNS_6TensorERKS8_SB_RKSt6vectorIlSaIlEERKSt8optionalIS8_ESK_bbENKUlvE3_clEvEUllE_St5arrayIPcLm2EEEEviT0_T1_)
        /*0764*/ 	.word	0x00000000


	//----- nvinfo : EIATTR_REGCOUNT
	.align		4
.L_347:
        /*0768*/ 	.byte	0x04, 0x2f
        /*076a*/ 	.short	(.L_349 - .L_348)
	.align		4
.L_348:
        /*076c*/ 	.word	index@(_ZN2at6native29vectorized_elementwise_kernelILi2EZZNS0_73_GLOBAL__N__c8866d80_35_SparseBinaryOpIntersectionKernel_cu_7dd49032_323742_sparse_binary_op_intersection_kernel_implINS2_18CUDAKernelLauncherENS2_36CUDAValueSelectionIntersectionKernelINS2_9LhsProjOpEEElLl0EEEvRNS_6TensorERKS8_SB_RKSt6vectorIlSaIlEERKSt8optionalIS8_ESK_bbENKUlvE3_clEvEUllE_St5arrayIPcLm2EEEEviT0_T1_)
        /*0770*/ 	.word	0x00000030


	//----- nvinfo : EIATTR_FRAME_SIZE
	.align		4
.L_349:
        /*0774*/ 	.byte	0x04, 0x11
        /*0776*/ 	.short	(.L_351 - .L_350)
	.align		4
.L_350:
        /*0778*/ 	.word	index@(_ZN2at6native29vectorized_elementwise_kernelILi2EZZNS0_73_GLOBAL__N__c8866d80_35_SparseBinaryOpIntersectionKernel_cu_7dd49032_323742_sparse_binary_op_intersection_kernel_implINS2_18CUDAKernelLauncherENS2_36CUDAValueSelectionIntersectionKernelINS2_9LhsProjOpEEElLl0EEEvRNS_6TensorERKS8_SB_RKSt6vectorIlSaIlEERKSt8optionalIS8_ESK_bbENKUlvE3_clEvEUllE_St5arrayIPcLm2EEEEviT0_T1_)
        /*077c*/ 	.word	0x00000000


	//----- nvinfo : EIATTR_REGCOUNT
	.align		4
.L_351:
        /*0780*/ 	.byte	0x04, 0x2f
        /*0782*/ 	.short	(.L_353 - .L_352)
	.align		4
.L_352:
        /*0784*/ 	.word	index@(_ZN2at6native27unrolled_elementwise_kernelIZZNS0_73_GLOBAL__N__c8866d80_35_SparseBinaryOpIntersectionKernel_cu_7dd49032_323742_sparse_binary_op_intersection_kernel_implINS2_18CUDAKernelLauncherENS2_36CUDAValueSelectionIntersectionKernelINS2_9LhsProjOpEEElLl0EEEvRNS_6TensorERKS8_SB_RKSt6vectorIlSaIlEERKSt8optionalIS8_ESK_bbENKUlvE3_clEvEUllE_St5arrayIPcLm2EELi4E23TrivialOffsetCalculatorILi1EjESR_NS0_6memory15LoadWithoutCastENSS_16StoreWithoutCastEEEviT_T0_T2_T3_T4_T5_)
        /*0788*/ 	.word	0x00000028


	//----- nvinfo : EIATTR_FRAME_SIZE
	.align		4
.L_353:
        /*078c*/ 	.byte	0x04, 0x11
        /*078e*/ 	.short	(.L_355 - .L_354)
	.align		4
.L_354:
        /*0790*/ 	.word	index@(_ZN2at6native27unrolled_elementwise_kernelIZZNS0_73_GLOBAL__N__c8866d80_35_SparseBinaryOpIntersectionKernel_cu_7dd49032_323742_sparse_binary_op_intersection_kernel_implINS2_18CUDAKernelLauncherENS2_36CUDAValueSelectionIntersectionKernelINS2_9LhsProjOpEEElLl0EEEvRNS_6TensorERKS8_SB_RKSt6vectorIlSaIlEERKSt8optionalIS8_ESK_bbENKUlvE3_clEvEUllE_St5arrayIPcLm2EELi4E23TrivialOffsetCalculatorILi1EjESR_NS0_6memory15LoadWithoutCastENSS_16StoreWithoutCastEEEviT_T0_T2_T3_T4_T5_)
        /*0794*/ 	.word	0x00000000


	//----- nvinfo : EIATTR_REGCOUNT
	.align		4
.L_355:
        /*0798*/ 	.byte	0x04, 0x2f
        /*079a*/ 	.short	(.L_357 - .L_356)
	.align		4
.L_356:
        /*079c*/ 	.word	index@(_ZN2at6native18elementwise_kernelILi128ELi2EZNS0_22gpu_kernel_impl_nocastIZZNS0_73_GLOBAL__N__c8866d80_35_SparseBinaryOpIntersectionKernel_cu_7dd49032_323742_sparse_binary_op_intersection_kernel_implINS3_18CUDAKernelLauncherENS3_36CUDAValueSelectionIntersectionKernelINS3_9LhsProjOpEEElLl0EEEvRNS_6TensorERKS9_SC_RKSt6vectorIlSaIlEERKSt8optionalIS9_ESL_bbENKUlvE3_clEvEUllE_EEvRNS_18TensorIteratorBaseERKT_EUliE_EEviT1_)
        /*07a0*/ 	.word	0x00000040


	//----- nvinfo : EIATTR_FRAME_SIZE
	.align		4
.L_357:
        /*07a4*/ 	.byte	0x04, 0x11
        /*07a6*/ 	.short	(.L_359 - .L_358)
	.align		4
.L_358:
        /*07a8*/ 	.word	index@(_ZN2at6native18elementwise_kernelILi128ELi2EZNS0_22gpu_kernel_impl_nocastIZZNS0_73_GLOBAL__N__c8866d80_35_SparseBinaryOpIntersectionKernel_cu_7dd49032_323742_sparse_binary_op_intersection_kernel_implINS3_18CUDAKernelLauncherENS3_36CUDAValueSelectionIntersectionKernelINS3_9LhsProjOpEEElLl0EEEvRNS_6TensorERKS9_SC_RKSt6vectorIlSaIlEERKSt8optionalIS9_ESL_bbENKUlvE3_clEvEUllE_EEvRNS_18TensorIteratorBaseERKT_EUliE_EEviT1_)
        /*07ac*/ 	.word	0x00000000


	//----- nvinfo : EIATTR_REGCOUNT
	.align		4
.L_359:
        /*07b0*/ 	.byte	0x04, 0x2f
        /*07b2*/ 	.short	(.L_361 - .L_360)
	.align		4
.L_360:
        /*07b4*/ 	.word	index@(_ZN2at6native27unrolled_elementwise_kernelIZZNS0_73_GLOBAL__N__c8866d80_35_SparseBinaryOpIntersectionKernel_cu_7dd49032_323742_sparse_binary_op_intersection_kernel_implINS2_18CUDAKernelLauncherENS2_36CUDAValueSelectionIntersectionKernelINS2_9LhsProjOpEEElLl0EEEvRNS_6TensorERKS8_SB_RKSt6vectorIlSaIlEERKSt8optionalIS8_ESK_bbENKUlvE3_clEvEUllE_St5arrayIPcLm2EELi4E23TrivialOffsetCalculatorILi1EjESR_NS0_6memory12LoadWithCastILi1EEENSS_13StoreWithCastILi1EEEEEviT_T0_T2_T3_T4_T5_)
        /*07b8*/ 	.word	0x00000030


	//----- nvinfo : EIATTR_FRAME_SIZE
	.align		4
.L_361:
        /*07bc*/ 	.byte	0x04, 0x11
        /*07be*/ 	.short	(.L_363 - .L_362)
	.align		4
.L_362:
        /*07c0*/ 	.word	index@(_ZN2at6native27unrolled_elementwise_kernelIZZNS0_73_GLOBAL__N__c8866d80_35_SparseBinaryOpIntersectionKernel_cu_7dd49032_323742_sparse_binary_op_intersection_kernel_implINS2_18CUDAKernelLauncherENS2_36CUDAValueSelectionIntersectionKernelINS2_9LhsProjOpEEElLl0EEEvRNS_6TensorERKS8_SB_RKSt6vectorIlSaIlEERKSt8optionalIS8_ESK_bbENKUlvE3_clEvEUllE_St5arrayIPcLm2EELi4E23TrivialOffsetCalculatorILi1EjESR_NS0_6memory12LoadWithCastILi1EEENSS_13StoreWithCastILi1EEEEEviT_T0_T2_T3_T4_T5_)
        /*07c4*/ 	.word	0x00000000


	//----- nvinfo : EIATTR_REGCOUNT
	.align		4
.L_363:
        /*07c8*/ 	.byte	0x04, 0x2f
        /*07ca*/ 	.short	(.L_365 - .L_364)
	.align		4
.L_364:
        /*07cc*/ 	.word	index@(_ZN2at6native18elementwise_kernelILi128ELi4EZNS0_15gpu_kernel_implIZZNS0_73_GLOBAL__N__c8866d80_35_SparseBinaryOpIntersectionKernel_cu_7dd49032_323742_sparse_binary_op_intersection_kernel_implINS3_18CUDAKernelLauncherENS3_36CUDAValueSelectionIntersectionKernelINS3_9LhsProjOpEEElLl0EEEvRNS_6TensorERKS9_SC_RKSt6vectorIlSaIlEERKSt8optionalIS9_ESL_bbENKUlvE3_clEvEUllE_EEvRNS_18TensorIteratorBaseERKT_EUliE_EEviT1_)
        /*07d0*/ 	.word	0x00000040


	//----- nvinfo : EIATTR_FRAME_SIZE
	.align		4
.L_365:
        /*07d4*/ 	.byte	0x04, 0x11
        /*07d6*/ 	.short	(.L_367 - .L_366)
	.align		4
.L_366:
        /*07d8*/ 	.word	index@(_ZN2at6native18elementwise_kernelILi128ELi4EZNS0_15gpu_kernel_implIZZNS0_73_GLOBAL__N__c8866d80_35_SparseBinaryOpIntersectionKernel_cu_7dd49032_323742_sparse_binary_op_intersection_kernel_implINS3_18CUDAKernelLauncherENS3_36CUDAValueSelectionIntersectionKernelINS3_9LhsProjOpEEElLl0EEEvRNS_6TensorERKS9_SC_RKSt6vectorIlSaIlEERKSt8optionalIS9_ESL_bbENKUlvE3_clEvEUllE_EEvRNS_18TensorIteratorBaseERKT_EUliE_EEviT1_)
        /*07dc*/ 	.word	0x00000000


	//----- nvinfo : EIATTR_REGCOUNT
	.align		4
.L_367:
        /*07e0*/ 	.byte	0x04, 0x2f
        /*07e2*/ 	.short	(.L_369 - .L_368)
	.align		4
.L_368:
        /*07e4*/ 	.word	index@(_ZN2at6native73_GLOBAL__N__c8866d80_35_SparseBinaryOpIntersectionKernel_cu_7dd49032_323712apply_kernelILi128ELi8EZNS1_29binary_op_intersection_kernelINS1_5MulOpEhlEEvRNS_14TensorIteratorEllRKNS_6TensorEbEUliE_EEviT1_)
        /*07e8*/ 	.word	0x0000002a


	//----- nvinfo : EIATTR_FRAME_SIZE
	.align		4
.L_369:
        /*07ec*/ 	.byte	0x04, 0x11
        /*07ee*/ 	.short	(.L_371 - .L_370)
	.align		4
.L_370:
        /*07f0*/ 	.word	index@(_ZN2at6native73_GLOBAL__N__c8866d80_35_SparseBinaryOpIntersectionKernel_cu_7dd49032_323712apply_kernelILi128ELi8EZNS1_29binary_op_intersection_kernelINS1_5MulOpEhlEEvRNS_14TensorIteratorEllRKNS_6TensorEbEUliE_EEviT1_)
        /*07f4*/ 	.word	0x00000000


	//----- nvinfo : EIATTR_REGCOUNT
	.align		4
.L_371:
        /*07f8*/ 	.byte	0x04, 0x2f
        /*07fa*/ 	.short	(.L_373 - .L_372)
	.align		4
.L_372:
        /*07fc*/ 	.word	index@(_ZN2at6native73_GLOBAL__N__c8866d80_35_SparseBinaryOpIntersectionKernel_cu_7dd49032_323712apply_kernelILi128ELi8EZNS1_29binary_op_intersection_kernelINS1_5MulOpEalEEvRNS_14TensorIteratorEllRKNS_6TensorEbEUliE_EEviT1_)
        /*0800*/ 	.word	0x00000028


	//----- nvinfo : EIATTR_FRAME_SIZE
	.align		4
.L_373:
        /*0804*/ 	.byte	0x04, 0x11
        /*0806*/ 	.short	(.L_375 - .L_374)
	.align		4
.L_374:
        /*0808*/ 	.word	index@(_ZN2at6native73_GLOBAL__N__c8866d80_35_SparseBinaryOpIntersectionKernel_cu_7dd49032_323712apply_kernelILi128ELi8EZNS1_29binary_op_intersection_kernelINS1_5MulOpEalEEvRNS_14TensorIteratorEllRKNS_6TensorEbEUliE_EEviT1_)
        /*080c*/ 	.word	0x00000000


	//----- nvinfo : EIATTR_REGCOUNT
	.align		4
.L_375:
        /*0810*/ 	.byte	0x04, 0x2f
        /*0812*/ 	.short	(.L_377 - .L_376)
	.align		4
.L_376:
        /*0814*/ 	.word	index@(_ZN2at6native73_GLOBAL__N__c8866d80_35_SparseBinaryOpIntersectionKernel_cu_7dd49032_323712apply_kernelILi128ELi8EZNS1_29binary_op_intersection_kernelINS1_5MulOpEilEEvRNS_14TensorIteratorEllRKNS_6TensorEbEUliE_EEviT1_)
        /*0818*/ 	.word	0x0000003c


	//----- nvinfo : EIATTR_FRAME_SIZE
	.align		4
.L_377:
        /*081c*/ 	.byte	0x04, 0x11
        /*081e*/ 	.short	(.L_379 - .L_378)
	.align		4
.L_378:
        /*0820*/ 	.word	index@(_ZN2at6native73_GLOBAL__N__c8866d80_35_SparseBinaryOpIntersectionKernel_cu_7dd49032_323712apply_kernelILi128ELi8EZNS1_29binary_op_intersection_kernelINS1_5MulOpEilEEvRNS_14TensorIteratorEllRKNS_6TensorEbEUliE_EEviT1_)
        /*0824*/ 	.word	0x00000000


	//----- nvinfo : EIATTR_REGCOUNT
	.align		4
.L_379:
        /*0828*/ 	.byte	0x04, 0x2f
        /*082a*/ 	.short	(.L_381 - .L_380)
	.align		4
.L_380:
        /*082c*/ 	.word	index@(_ZN2at6native73_GLOBAL__N__c8866d80_35_SparseBinaryOpIntersectionKernel_cu_7dd49032_323712apply_kernelILi128ELi8EZNS1_29binary_op_intersection_kernelINS1_5MulOpEllEEvRNS_14TensorIteratorEllRKNS_6TensorEbEUliE_EEviT1_)
        /*0830*/ 	.word	0x0000003c


	//----- nvinfo : EIATTR_FRAME_SIZE
	.align		4
.L_381:
        /*0834*/ 	.byte	0x04, 0x11
        /*0836*/ 	.short	(.L_383 - .L_382)
	.align		4
.L_382:
        /*0838*/ 	.word	index@(_ZN2at6native73_GLOBAL__N__c8866d80_35_SparseBinaryOpIntersectionKernel_cu_7dd49032_323712apply_kernelILi128ELi8EZNS1_29binary_op_intersection_kernelINS1_5MulOpEllEEvRNS_14TensorIteratorEllRKNS_6TensorEbEUliE_EEviT1_)
        /*083c*/ 	.word	0x00000000


	//----- nvinfo : EIATTR_REGCOUNT
	.align		4
.L_383:
        /*0840*/ 	.byte	0x04, 0x2f
        /*0842*/ 	.short	(.L_385 - .L_384)
	.align		4
.L_384:
        /*0844*/ 	.word	index@(_ZN2at6native73_GLOBAL__N__c8866d80_35_SparseBinaryOpIntersectionKernel_cu_7dd49032_323712apply_kernelILi128ELi8EZNS1_29binary_op_intersection_kernelINS1_5MulOpEslEEvRNS_14TensorIteratorEllRKNS_6TensorEbEUliE_EEviT1_)
        /*0848*/ 	.word	0x00000038


	//----- nvinfo : EIATTR_FRAME_SIZE
	.align		4
.L_385:
        /*084c*/ 	.byte	0x04, 0x11
        /*084e*/ 	.short	(.L_387 - .L_386)
	.align		4
.L_386:
        /*0850*/ 	.word	index@(_ZN2at6native73_GLOBAL__N__c8866d80_35_SparseBinaryOpIntersectionKernel_cu_7dd49032_323712apply_kernelILi128ELi8EZNS1_29binary_op_intersection_kernelINS1_5MulOpEslEEvRNS_14TensorIteratorEllRKNS_6TensorEbEUliE_EEviT1_)
        /*0854*/ 	.word	0x00000000


	//----- nvinfo : EIATTR_REGCOUNT
	.align		4
.L_387:
        /*0858*/ 	.byte	0x04, 0x2f
        /*085a*/ 	.short	(.L_389 - .L_388)
	.align		4
.L_388:
        /*085c*/ 	.word	index@(_ZN2at6native73_GLOBAL__N__c8866d80_35_SparseBinaryOpIntersectionKernel_cu_7dd49032_323712apply_kernelILi128ELi8EZNS1_29binary_op_intersection_kernelINS1_5MulOpEdlEEvRNS_14TensorIteratorEllRKNS_6TensorEbEUliE_EEviT1_)
        /*0860*/ 	.word	0x0000003a


	//----- nvinfo : EIATTR_FRAME_SIZE
	.align		4
.L_389:
        /*0864*/ 	.byte	0x04, 0x11
        /*0866*/ 	.short	(.L_391 - .L_390)
	.align		4
.L_390:
        /*0868*/ 	.word	index@(_ZN2at6native73_GLOBAL__N__c8866d80_35_SparseBinaryOpIntersectionKernel_cu_7dd49032_323712apply_kernelILi128ELi8EZNS1_29binary_op_intersection_kernelINS1_5MulOpEdlEEvRNS_14TensorIteratorEllRKNS_6TensorEbEUliE_EEviT1_)
        /*086c*/ 	.word	0x00000000


	//----- nvinfo : EIATTR_REGCOUNT
	.align		4
.L_391:
        /*0870*/ 	.byte	0x04, 0x2f
        /*0872*/ 	.short	(.L_393 - .L_392)
	.align		4
.L_392:
        /*0874*/ 	.word	index@(_ZN2at6native73_GLOBAL__N__c8866d80_35_SparseBinaryOpIntersectionKernel_cu_7dd49032_323712apply_kernelILi128ELi8EZNS1_29binary_op_intersection_kernelINS1_5MulOpEflEEvRNS_14TensorIteratorEllRKNS_6TensorEbEUliE_EEviT1_)
        /*0878*/ 	.word	0x00000038


	//----- nvinfo : EIATTR_FRAME_SIZE
	.align		4
.L_393:
        /*087c*/ 	.byte	0x04, 0x11
        /*087e*/ 	.short	(.L_395 - .L_394)
	.align		4
.L_394:
        /*0880*/ 	.word	index@(_ZN2at6native73_GLOBAL__N__c8866d80_35_SparseBinaryOpIntersectionKernel_cu_7dd49032_323712apply_kernelILi128ELi8EZNS1_29binary_op_intersection_kernelINS1_5MulOpEflEEvRNS_14TensorIteratorEllRKNS_6TensorEbEUliE_EEviT1_)
        /*0884*/ 	.word	0x00000000


	//----- nvinfo : EIATTR_REGCOUNT
	.align		4
.L_395:
        /*0888*/ 	.byte	0x04, 0x2f
        /*088a*/ 	.short	(.L_397 - .L_396)
	.align		4
.L_396:
        /*088c*/ 	.word	index@(_ZN2at6native73_GLOBAL__N__c8866d80_35_SparseBinaryOpIntersectionKernel_cu_7dd49032_323712apply_kernelILi128ELi8EZNS1_29binary_op_intersection_kernelINS1_5MulOpEN3c107complexIdEElEEvRNS_14TensorIteratorEllRKNS_6TensorEbEUliE_EEviT1_)
        /*0890*/ 	.word	0x00000039


	//----- nvinfo : EIATTR_FRAME_SIZE
	.align		4
.L_397:
        /*0894*/ 	.byte	0x04, 0x11
        /*0896*/ 	.short	(.L_399 - .L_398)
	.align		4
.L_398:
        /*0898*/ 	.word	index@(_ZN2at6native73_GLOBAL__N__c8866d80_35_SparseBinaryOpIntersectionKernel_cu_7dd49032_323712apply_kernelILi128ELi8EZNS1_29binary_op_intersection_kernelINS1_5MulOpEN3c107complexIdEElEEvRNS_14TensorIteratorEllRKNS_6TensorEbEUliE_EEviT1_)
        /*089c*/ 	.word	0x00000000


	//----- nvinfo : EIATTR_REGCOUNT
	.align		4
.L_399:
        /*08a0*/ 	.byte	0x04, 0x2f
        /*08a2*/ 	.short	(.L_401 - .L_400)
	.align		4
.L_400:
        /*08a4*/ 	.word	index@(_ZN2at6native73_GLOBAL__N__c8866d80_35_SparseBinaryOpIntersectionKernel_cu_7dd49032_323712apply_kernelILi128ELi8EZNS1_29binary_op_intersection_kernelINS1_5MulOpEN3c107complexIfEElEEvRNS_14TensorIteratorEllRKNS_6TensorEbEUliE_EEviT1_)
        /*08a8*/ 	.word	0x0000002a


	//----- nvinfo : EIATTR_FRAME_SIZE
	.align		4
.L_401:
        /*08ac*/ 	.byte	0x04, 0x11
        /*08ae*/ 	.short	(.L_403 - .L_402)
	.align		4
.L_402:
        /*08b0*/ 	.word	index@(_ZN2at6native73_GLOBAL__N__c8866d80_35_SparseBinaryOpIntersectionKernel_cu_7dd49032_323712apply_kernelILi128ELi8EZNS1_29binary_op_intersection_kernelINS1_5MulOpEN3c107complexIfEElEEvRNS_14TensorIteratorEllRKNS_6TensorEbEUliE_EEviT1_)
        /*08b4*/ 	.word	0x00000000


	//----- nvinfo : EIATTR_REGCOUNT
	.align		4
.L_403:
        /*08b8*/ 	.byte	0x04, 0x2f
        /*08ba*/ 	.short	(.L_405 - .L_404)
	.align		4
.L_404:
        /*08bc*/ 	.word	index@(_ZN2at6native73_GLOBAL__N__c8866d80_35_SparseBinaryOpIntersectionKernel_cu_7dd49032_323712apply_kernelILi128ELi8EZNS1_29binary_op_intersection_kernelINS1_5MulOpEblEEvRNS_14TensorIteratorEllRKNS_6TensorEbEUliE_EEviT1_)
        /*08c0*/ 	.word	0x00000028


	//----- nvinfo : EIATTR_FRAME_SIZE
	.align		4
.L_405:
        /*08c4*/ 	.byte	0x04, 0x11
        /*08c6*/ 	.short	(.L_407 - .L_406)
	.align		4
.L_406:
        /*08c8*/ 	.word	index@(_ZN2at6native73_GLOBAL__N__c8866d80_35_SparseBinaryOpIntersectionKernel_cu_7dd49032_323712apply_kernelILi128ELi8EZNS1_29binary_op_intersection_kernelINS1_5MulOpEblEEvRNS_14TensorIteratorEllRKNS_6TensorEbEUliE_EEviT1_)
        /*08cc*/ 	.word	0x00000000


	//----- nvinfo : EIATTR_REGCOUNT
	.align		4
.L_407:
        /*08d0*/ 	.byte	0x04, 0x2f
        /*08d2*/ 	.short	(.L_409 - .L_408)
	.align		4
.L_408:
        /*08d4*/ 	.word	index@(_ZN2at6native73_GLOBAL__N__c8866d80_35_SparseBinaryOpIntersectionKernel_cu_7dd49032_323712apply_kernelILi128ELi8EZNS1_29binary_op_intersection_kernelINS1_5MulOpEN3c104HalfElEEvRNS_14TensorIteratorEllRKNS_6TensorEbEUliE_EEviT1_)
        /*08d8*/ 	.word	0x00000036


	//----- nvinfo : EIATTR_FRAME_SIZE
	.align		4
.L_409:
        /*08dc*/ 	.byte	0x04, 0x11
        /*08de*/ 	.short	(.L_411 - .L_410)
	.align		4
.L_410:
        /*08e0*/ 	.word	index@(_ZN2at6native73_GLOBAL__N__c8866d80_35_SparseBinaryOpIntersectionKernel_cu_7dd49032_323712apply_kernelILi128ELi8EZNS1_29binary_op_intersection_kernelINS1_5MulOpEN3c104HalfElEEvRNS_14TensorIteratorEllRKNS_6TensorEbEUliE_EEviT1_)
        /*08e4*/ 	.word	0x00000000


	//----- nvinfo : EIATTR_REGCOUNT
	.align		4
.L_411:
        /*08e8*/ 	.byte	0x04, 0x2f
        /*08ea*/ 	.short	(.L_413 - .L_412)
	.align		4
.L_412:
        /*08ec*/ 	.word	index@(_ZN2at6native73_GLOBAL__N__c8866d80_35_SparseBinaryOpIntersectionKernel_cu_7dd49032_323712apply_kernelILi128ELi8EZNS1_29binary_op_intersection_kernelINS1_5MulOpEN3c108BFloat16ElEEvRNS_14TensorIteratorEllRKNS_6TensorEbEUliE_EEviT1_)
        /*08f0*/ 	.word	0x00000036


	//----- nvinfo : EIATTR_FRAME_SIZE
	.align		4
.L_413:
        /*08f4*/ 	.byte	0x04, 0x11
        /*08f6*/ 	.short	(.L_415 - .L_414)
	.align		4
.L_414:
        /*08f8*/ 	.word	index@(_ZN2at6native73_GLOBAL__N__c8866d80_35_SparseBinaryOpIntersectionKernel_cu_7dd49032_323712apply_kernelILi128ELi8EZNS1_29binary_op_intersection_kernelINS1_5MulOpEN3c108BFloat16ElEEvRNS_14TensorIteratorEllRKNS_6TensorEbEUliE_EEviT1_)
        /*08fc*/ 	.word	0x00000000


	//----- nvinfo : EIATTR_REGCOUNT
	.align		4
.L_415:
        /*0900*/ 	.byte	0x04, 0x2f
        /*0902*/ 	.short	(.L_417 - .L_416)
	.align		4
.L_416:
        /*0904*/ 	.word	index@(_ZN2at6native73_GLOBAL__N__c8866d80_35_SparseBinaryOpIntersectionKernel_cu_7dd49032_323712apply_kernelILi128ELi8EZNS1_29binary_op_intersection_kernelINS1_5MulOpEN3c107complexINS5_4HalfEEElEEvRNS_14TensorIteratorEllRKNS_6TensorEbEUliE_EEviT1_)
        /*0908*/ 	.word	0x0000002a


	//----- nvinfo : EIATTR_FRAME_SIZE
	.align		4
.L_417:
        /*090c*/ 	.byte	0x04, 0x11
        /*090e*/ 	.short	(.L_419 - .L_418)
	.align		4
.L_418:
        /*0910*/ 	.word	index@(_ZN2at6native73_GLOBAL__N__c8866d80_35_SparseBinaryOpIntersectionKernel_cu_7dd49032_323712apply_kernelILi128ELi8EZNS1_29binary_op_intersection_kernelINS1_5MulOpEN3c107complexINS5_4HalfEEElEEvRNS_14TensorIteratorEllRKNS_6TensorEbEUliE_EEviT1_)
        /*0914*/ 	.word	0x00000000


	//----- nvinfo : EIATTR_REGCOUNT
	.align		4
.L_419:
        /*0918*/ 	.byte	0x04, 0x2f
        /*091a*/ 	.short	(.L_421 - .L_420)
	.align		4
.L_420:
        /*091c*/ 	.word	index@(_ZN2at6native73_GLOBAL__N__c8866d80_35_SparseBinaryOpIntersectionKernel_cu_7dd49032_323712apply_kernelILi128ELi8EZNS1_29binary_op_intersection_kernelINS1_9RhsProjOpEhlEEvRNS_14TensorIteratorEllRKNS_6TensorEbEUliE_EEviT1_)
        /*0920*/ 	.word	0x00000036


	//----- nvinfo : EIATTR_FRAME_SIZE
	.align		4
.L_421:
        /*0924*/ 	.byte	0x04, 0x11
        /*0926*/ 	.short	(.L_423 - .L_422)
	.align		4
.L_422:
        /*0928*/ 	.word	index@(_ZN2at6native73_GLOBAL__N__c8866d80_35_SparseBinaryOpIntersectionKernel_cu_7dd49032_323712apply_kernelILi128ELi8EZNS1_29binary_op_intersection_kernelINS1_9RhsProjOpEhlEEvRNS_14TensorIteratorEllRKNS_6TensorEbEUliE_EEviT1_)
        /*092c*/ 	.word	0x00000000


	//----- nvinfo : EIATTR_REGCOUNT
	.align		4
.L_423:
        /*0930*/ 	.byte	0x04, 0x2f
        /*0932*/ 	.short	(.L_425 - .L_424)
	.align		4
.L_424:
        /*0934*/ 	.word	index@(_ZN2at6native73_GLOBAL__N__c8866d80_35_SparseBinaryOpIntersectionKernel_cu_7dd49032_323712apply_kernelILi128ELi8EZNS1_29binary_op_intersection_kernelINS1_9RhsProjOpEalEEvRNS_14TensorIteratorEllRKNS_6TensorEbEUliE_EEviT1_)
        /*0938*/ 	.word	0x00000036


	//----- nvinfo : EIATTR_FRAME_SIZE
	.align		4
.L_425:
        /*093c*/ 	.byte	0x04, 0x11
        /*093e*/ 	.short	(.L_427 - .L_426)
	.align		4
.L_426:
        /*0940*/ 	.word	index@(_ZN2at6native73_GLOBAL__N__c8866d80_35_SparseBinaryOpIntersectionKernel_cu_7dd49032_323712apply_kernelILi128ELi8EZNS1_29binary_op_intersection_kernelINS1_9RhsProjOpEalEEvRNS_14TensorIteratorEllRKNS_6TensorEbEUliE_EEviT1_)
        /*0944*/ 	.word	0x00000000


	//----- nvinfo : EIATTR_REGCOUNT
	.align		4
.L_427:
        /*0948*/ 	.byte	0x04, 0x2f
        /*094a*/ 	.short	(.L_429 - .L_428)
	.align		4
.L_428:
        /*094c*/ 	.word	index@(_ZN2at6native73_GLOBAL__N__c8866d80_35_SparseBinaryOpIntersectionKernel_cu_7dd49032_323712apply_kernelILi128ELi8EZNS1_29binary_op_intersection_kernelINS1_9RhsProjOpEilEEvRNS_14TensorIteratorEllRKNS_6TensorEbEUliE_EEviT1_)
        /*0950*/ 	.word	0x00000036


	//----- nvinfo : EIATTR_FRAME_SIZE
	.align		4
.L_429:
        /*0954*/ 	.byte	0x04, 0x11
        /*0956*/ 	.short	(.L_431 - .L_430)
	.align		4
.L_430:
        /*0958*/ 	.word	index@(_ZN2at6native73_GLOBAL__N__c8866d80_35_SparseBinaryOpIntersectionKernel_cu_7dd49032_323712apply_kernelILi128ELi8EZNS1_29binary_op_intersection_kernelINS1_9RhsProjOpEilEEvRNS_14TensorIteratorEllRKNS_6TensorEbEUliE_EEviT1_)
        /*095c*/ 	.word	0x00000000


	//----- nvinfo : EIATTR_REGCOUNT
	.align		4
.L_431:
        /*0960*/ 	.byte	0x04, 0x2f
        /*0962*/ 	.short	(.L_433 - .L_432)
	.align		4
.L_432:
        /*0964*/ 	.word	index@(_ZN2at6native73_GLOBAL__N__c8866d80_35_SparseBinaryOpIntersectionKernel_cu_7dd49032_323712apply_kernelILi128ELi8EZNS1_29binary_op_intersection_kernelINS1_9RhsProjOpEllEEvRNS_14TensorIteratorEllRKNS_6TensorEbEUliE_EEviT1_)
        /*0968*/ 	.word	0x0000003a


	//----- nvinfo : EIATTR_FRAME_SIZE
	.align		4
.L_433:
        /*096c*/ 	.byte	0x04, 0x11
        /*096e*/ 	.short	(.L_435 - .L_434)
	.align		4
.L_434:
        /*0970*/ 	.word	index@(_ZN2at6native73_GLOBAL__N__c8866d80_35_SparseBinaryOpIntersectionKernel_cu_7dd49032_323712apply_kernelILi128ELi8EZNS1_29binary_op_intersection_kernelINS1_9RhsProjOpEllEEvRNS_14TensorIteratorEllRKNS_6TensorEbEUliE_EEviT1_)
        /*0974*/ 	.word	0x00000000


	//----- nvinfo : EIATTR_REGCOUNT
	.align		4
.L_435:
        /*0978*/ 	.byte	0x04, 0x2f
        /*097a*/ 	.short	(.L_437 - .L_436)
	.align		4
.L_436:
        /*097c*/ 	.word	index@(_ZN2at6native73_GLOBAL__N__c8866d80_35_SparseBinaryOpIntersectionKernel_cu_7dd49032_323712apply_kernelILi128ELi8EZNS1_29binary_op_intersection_kernelINS1_9RhsProjOpEslEEvRNS_14TensorIteratorEllRKNS_6TensorEbEUliE_EEviT1_)
        /*0980*/ 	.word	0x00000036


	//----- nvinfo : EIATTR_FRAME_SIZE
	.align		4
.L_437:
        /*0984*/ 	.byte	0x04, 0x11
        /*0986*/ 	.short	(.L_439 - .L_438)
	.align		4
.L_438:
        /*0988*/ 	.word	index@(_ZN2at6native73_GLOBAL__N__c8866d80_35_SparseBinaryOpIntersectionKernel_cu_7dd49032_323712apply_kernelILi128ELi8EZNS1_29binary_op_intersection_kernelINS1_9RhsProjOpEslEEvRNS_14TensorIteratorEllRKNS_6TensorEbEUliE_EEviT1_)
        /*098c*/ 	.word	0x00000000


	//----- nvinfo : EIATTR_REGCOUNT
	.align		4
.L_439:
        /*0990*/ 	.byte	0x04, 0x2f
        /*0992*/ 	.short	(.L_441 - .L_440)
	.align		4
.L_440:
        /*0994*/ 	.word	index@(_ZN2at6native73_GLOBAL__N__c8866d80_35_SparseBinaryOpIntersectionKernel_cu_7dd49032_323712apply_kernelILi128ELi8EZNS1_29binary_op_intersection_kernelINS1_9RhsProjOpEdlEEvRNS_14TensorIteratorEllRKNS_6TensorEbEUliE_EEviT1_)
        /*0998*/ 	.word	0x00000039


	//----- nvinfo : EIATTR_FRAME_SIZE
	.align		4
.L_441:
        /*099c*/ 	.byte	0x04, 0x11
        /*099e*/ 	.short	(.L_443 - .L_442)
	.align		4
.L_442:
        /*09a0*/ 	.word	index@(_ZN2at6native73_GLOBAL__N__c8866d80_35_SparseBinaryOpIntersectionKernel_cu_7dd49032_323712apply_kernelILi128ELi8EZNS1_29binary_op_intersection_kernelINS1_9RhsProjOpEdlEEvRNS_14TensorIteratorEllRKNS_6TensorEbEUliE_EEviT1_)
        /*09a4*/ 	.word	0x00000000


	//----- nvinfo : EIATTR_REGCOUNT
	.align		4
.L_443:
        /*09a8*/ 	.byte	0x04, 0x2f
        /*09aa*/ 	.short	(.L_445 - .L_444)
	.align		4
.L_444:
        /*09ac*/ 	.word	index@(_ZN2at6native73_GLOBAL__N__c8866d80_35_SparseBinaryOpIntersectionKernel_cu_7dd49032_323712apply_kernelILi128ELi8EZNS1_29binary_op_intersection_kernelINS1_9RhsProjOpEflEEvRNS_14TensorIteratorEllRKNS_6TensorEbEUliE_EEviT1_)
        /*09b0*/ 	.word	0x00000036


	//----- nvinfo : EIATTR_FRAME_SIZE
	.align		4
.L_445:
        /*09b4*/ 	.byte	0x04, 0x11
        /*09b6*/ 	.short	(.L_447 - .L_446)
	.align		4
.L_446:
        /*09b8*/ 	.word	index@(_ZN2at6native73_GLOBAL__N__c8866d80_35_SparseBinaryOpIntersectionKernel_cu_7dd49032_323712apply_kernelILi128ELi8EZNS1_29binary_op_intersection_kernelINS1_9RhsProjOpEflEEvRNS_14TensorIteratorEllRKNS_6TensorEbEUliE_EEviT1_)
        /*09bc*/ 	.word	0x00000000


	//----- nvinfo : EIATTR_REGCOUNT
	.align		4
.L_447:
        /*09c0*/ 	.byte	0x04, 0x2f
        /*09c2*/ 	.short	(.L_449 - .L_448)
	.align		4
.L_448:
        /*09c4*/ 	.word	index@(_ZN2at6native73_GLOBAL__N__c8866d80_35_SparseBinaryOpIntersectionKernel_cu_7dd49032_323712apply_kernelILi128ELi8EZNS1_29binary_op_intersection_kernelINS1_9RhsProjOpEN3c107complexIdEElEEvRNS_14TensorIteratorEllRKNS_6TensorEbEUliE_EEviT1_)
        /*09c8*/ 	.word	0x00000040


	//----- nvinfo : EIATTR_FRAME_SIZE
	.align		4
.L_449:
        /*09cc*/ 	.byte	0x04, 0x11
        /*09ce*/ 	.short	(.L_451 - .L_450)
	.align		4
.L_450:
        /*09d0*/ 	.word	index@(_ZN2at6native73_GLOBAL__N__c8866d80_35_SparseBinaryOpIntersectionKernel_cu_7dd49032_323712apply_kernelILi128ELi8EZNS1_29binary_op_intersection_kernelINS1_9RhsProjOpEN3c107complexIdEElEEvRNS_14TensorIteratorEllRKNS_6TensorEbEUliE_EEviT1_)
        /*09d4*/ 	.word	0x00000000


	//----- nvinfo : EIATTR_REGCOUNT
	.align		4
.L_451:
        /*09d8*/ 	.byte	0x04, 0x2f
        /*09da*/ 	.short	(.L_453 - .L_452)
	.align		4
.L_452:
        /*09dc*/ 	.word	index@(_ZN2at6native73_GLOBAL__N__c8866d80_35_SparseBinaryOpIntersectionKernel_cu_7dd49032_323712apply_kernelILi128ELi8EZNS1_29binary_op_intersection_kernelINS1_9RhsProjOpEN3c107complexIfEElEEvRNS_14TensorIteratorEllRKNS_6TensorEbEUliE_EEviT1_)
        /*09e0*/ 	.word	0x0000003a


	//----- nvinfo : EIATTR_FRAME_SIZE
	.align		4
.L_453:
        /*09e4*/ 	.byte	0x04, 0x11
        /*09e6*/ 	.short	(.L_455 - .L_454)
	.align		4
.L_454:
        /*09e8*/ 	.word	index@(_ZN2at6native73_GLOBAL__N__c8866d80_35_SparseBinaryOpIntersectionKernel_cu_7dd49032_323712apply_kernelILi128ELi8EZNS1_29binary_op_intersection_kernelINS1_9RhsProjOpEN3c107complexIfEElEEvRNS_14TensorIteratorEllRKNS_6TensorEbEUliE_EEviT1_)
        /*09ec*/ 	.word	0x00000000


	//----- nvinfo : EIATTR_REGCOUNT
	.align		4
.L_455:
        /*09f0*/ 	.byte	0x04, 0x2f
        /*09f2*/ 	.short	(.L_457 - .L_456)
	.align		4
.L_456:
        /*09f4*/ 	.word	index@(_ZN2at6native73_GLOBAL__N__c8866d80_35_SparseBinaryOpIntersectionKernel_cu_7dd49032_323712apply_kernelILi128ELi8EZNS1_29binary_op_intersection_kernelINS1_9RhsProjOpEblEEvRNS_14TensorIteratorEllRKNS_6TensorEbEUliE_EEviT1_)
        /*09f8*/ 	.word	0x00000026


	//----- nvinfo : EIATTR_FRAME_SIZE
	.align		4
.L_457:
        /*09fc*/ 	.byte	0x04, 0x11
        /*09fe*/ 	.short	(.L_459 - .L_458)
	.align		4
.L_458:
        /*0a00*/ 	.word	index@(_ZN2at6native73_GLOBAL__N__c8866d80_35_SparseBinaryOpIntersectionKernel_cu_7dd49032_323712apply_kernelILi128ELi8EZNS1_29binary_op_intersection_kernelINS1_9RhsProjOpEblEEvRNS_14TensorIteratorEllRKNS_6TensorEbEUliE_EEviT1_)
        /*0a04*/ 	.word	0x00000000


	//----- nvinfo : EIATTR_REGCOUNT
	.align		4
.L_459:
        /*0a08*/ 	.byte	0x04, 0x2f
        /*0a0a*/ 	.short	(.L_461 - .L_460)
	.align		4
.L_460:
        /*0a0c*/ 	.word	index@(_ZN2at6native73_GLOBAL__N__c8866d80_35_SparseBinaryOpIntersectionKernel_cu_7dd49032_323712apply_kernelILi128ELi8EZNS1_29binary_op_intersection_kernelINS1_9RhsProjOpEN3c104HalfElEEvRNS_14TensorIteratorEllRKNS_6TensorEbEUliE_EEviT1_)
        /*0a10*/ 	.word	0x00000036


	//----- nvinfo : EIATTR_FRAME_SIZE
	.align		4
.L_461:
        /*0a14*/ 	.byte	0x04, 0x11
        /*0a16*/ 	.short	(.L_463 - .L_462)
	.align		4
.L_462:
        /*0a18*/ 	.word	index@(_ZN2at6native73_GLOBAL__N__c8866d80_35_SparseBinaryOpIntersectionKernel_cu_7dd49032_323712apply_kernelILi128ELi8EZNS1_29binary_op_intersection_kernelINS1_9RhsProjOpEN3c104HalfElEEvRNS_14TensorIteratorEllRKNS_6TensorEbEUliE_EEviT1_)
        /*0a1c*/ 	.word	0x00000000


	//----- nvinfo : EIATTR_REGCOUNT
	.align		4
.L_463:
        /*0a20*/ 	.byte	0x04, 0x2f
        /*0a22*/ 	.short	(.L_465 - .L_464)
	.align		4
.L_464:
        /*0a24*/ 	.word	index@(_ZN2at6native73_GLOBAL__N__c8866d80_35_SparseBinaryOpIntersectionKernel_cu_7dd49032_323712apply_kernelILi128ELi8EZNS1_29binary_op_intersection_kernelINS1_9RhsProjOpEN3c108BFloat16ElEEvRNS_14TensorIteratorEllRKNS_6TensorEbEUliE_EEviT1_)
        /*0a28*/ 	.word	0x00000036


	//----- nvinfo : EIATTR_FRAME_SIZE
	.align		4
.L_465:
        /*0a2c*/ 	.byte	0x04, 0x11
        /*0a2e*/ 	.short	(.L_467 - .L_466)
	.align		4
.L_466:
        /*0a30*/ 	.word	index@(_ZN2at6native73_GLOBAL__N__c8866d80_35_SparseBinaryOpIntersectionKernel_cu_7dd49032_323712apply_kernelILi128ELi8EZNS1_29binary_op_intersection_kernelINS1_9RhsProjOpEN3c108BFloat16ElEEvRNS_14TensorIteratorEllRKNS_6TensorEbEUliE_EEviT1_)
        /*0a34*/ 	.word	0x00000000


	//----- nvinfo : EIATTR_REGCOUNT
	.align		4
.L_467:
        /*0a38*/ 	.byte	0x04, 0x2f
        /*0a3a*/ 	.short	(.L_469 - .L_468)
	.align		4
.L_468:
        /*0a3c*/ 	.word	index@(_ZN2at6native73_GLOBAL__N__c8866d80_35_SparseBinaryOpIntersectionKernel_cu_7dd49032_323712apply_kernelILi128ELi8EZNS1_29binary_op_intersection_kernelINS1_9RhsProjOpEN3c107complexINS5_4HalfEEElEEvRNS_14TensorIteratorEllRKNS_6TensorEbEUliE_EEviT1_)
        /*0a40*/ 	.word	0x00000040


	//----- nvinfo : EIATTR_FRAME_SIZE
	.align		4
.L_469:
        /*0a44*/ 	.byte	0x04, 0x11
        /*0a46*/ 	.short	(.L_471 - .L_470)
	.align		4
.L_470:
        /*0a48*/ 	.word	index@(_ZN2at6native73_GLOBAL__N__c8866d80_35_SparseBinaryOpIntersectionKernel_cu_7dd49032_323712apply_kernelILi128ELi8EZNS1_29binary_op_intersection_kernelINS1_9RhsProjOpEN3c107complexINS5_4HalfEEElEEvRNS_14TensorIteratorEllRKNS_6TensorEbEUliE_EEviT1_)
        /*0a4c*/ 	.word	0x00000000


	//----- nvinfo : EIATTR_REGCOUNT
	.align		4
.L_471:
        /*0a50*/ 	.byte	0x04, 0x2f
        /*0a52*/ 	.short	(.L_473 - .L_472)
	.align		4
.L_472:
        /*0a54*/ 	.word	index@(_ZN2at6native73_GLOBAL__N__c8866d80_35_SparseBinaryOpIntersectionKernel_cu_7dd49032_323712apply_kernelILi128ELi8EZNS1_29binary_op_intersection_kernelINS1_9LhsProjOpEhlEEvRNS_14TensorIteratorEllRKNS_6TensorEbEUliE_EEviT1_)
        /*0a58*/ 	.word	0x00000016


	//----- nvinfo : EIATTR_FRAME_SIZE
	.align		4
.L_473:
        /*0a5c*/ 	.byte	0x04, 0x11
        /*0a5e*/ 	.short	(.L_475 - .L_474)
	.align		4
.L_474:
        /*0a60*/ 	.word	index@(_ZN2at6native73_GLOBAL__N__c8866d80_35_SparseBinaryOpIntersectionKernel_cu_7dd49032_323712apply_kernelILi128ELi8EZNS1_29binary_op_intersection_kernelINS1_9LhsProjOpEhlEEvRNS_14TensorIteratorEllRKNS_6TensorEbEUliE_EEviT1_)
        /*0a64*/ 	.word	0x00000000


	//----- nvinfo : EIATTR_REGCOUNT
	.align		4
.L_475:
        /*0a68*/ 	.byte	0x04, 0x2f
        /*0a6a*/ 	.short	(.L_477 - .L_476)
	.align		4
.L_476:
        /*0a6c*/ 	.word	index@(_ZN2at6native73_GLOBAL__N__c8866d80_35_SparseBinaryOpIntersectionKernel_cu_7dd49032_323712apply_kernelILi128ELi8EZNS1_29binary_op_intersection_kernelINS1_9LhsProjOpEalEEvRNS_14TensorIteratorEllRKNS_6TensorEbEUliE_EEviT1_)
        /*0a70*/ 	.word	0x00000016


	//----- nvinfo : EIATTR_FRAME_SIZE
	.align		4
.L_477:
        /*0a74*/ 	.byte	0x04, 0x11
        /*0a76*/ 	.short	(.L_479 - .L_478)
	.align		4
.L_478:
        /*0a78*/ 	.word	index@(_ZN2at6native73_GLOBAL__N__c8866d80_35_SparseBinaryOpIntersectionKernel_cu_7dd49032_323712apply_kernelILi128ELi8EZNS1_29binary_op_intersection_kernelINS1_9LhsProjOpEalEEvRNS_14TensorIteratorEllRKNS_6TensorEbEUliE_EEviT1_)
        /*0a7c*/ 	.word	0x00000000


	//----- nvinfo : EIATTR_REGCOUNT
	.align		4
.L_479:
        /*0a80*/ 	.byte	0x04, 0x2f
        /*0a82*/ 	.short	(.L_481 - .L_480)
	.align		4
.L_480:
        /*0a84*/ 	.word	index@(_ZN2at6native73_GLOBAL__N__c8866d80_35_SparseBinaryOpIntersectionKernel_cu_7dd49032_323712apply_kernelILi128ELi8EZNS1_29binary_op_intersection_kernelINS1_9LhsProjOpEilEEvRNS_14TensorIteratorEllRKNS_6TensorEbEUliE_EEviT1_)
        /*0a88*/ 	.word	0x00000016


	//----- nvinfo : EIATTR_FRAME_SIZE
	.align		4
.L_481:
        /*0a8c*/ 	.byte	0x04, 0x11
        /*0a8e*/ 	.short	(.L_483 - .L_482)
	.align		4
.L_482:
        /*0a90*/ 	.word	index@(_ZN2at6native73_GLOBAL__N__c8866d80_35_SparseBinaryOpIntersectionKernel_cu_7dd49032_323712apply_kernelILi128ELi8EZNS1_29binary_op_intersection_kernelINS1_9LhsProjOpEilEEvRNS_14TensorIteratorEllRKNS_6TensorEbEUliE_EEviT1_)
        /*0a94*/ 	.word	0x00000000


	//----- nvinfo : EIATTR_REGCOUNT
	.align		4
.L_483:
        /*0a98*/ 	.byte	0x04, 0x2f
        /*0a9a*/ 	.short	(.L_485 - .L_484)
	.align		4
.L_484:
        /*0a9c*/ 	.word	index@(_ZN2at6native73_GLOBAL__N__c8866d80_35_SparseBinaryOpIntersectionKernel_cu_7dd49032_323712apply_kernelILi128ELi8EZNS1_29binary_op_intersection_kernelINS1_9LhsProjOpEllEEvRNS_14TensorIteratorEllRKNS_6TensorEbEUliE_EEviT1_)
        /*0aa0*/ 	.word	0x00000016


	//----- nvinfo : EIATTR_FRAME_SIZE
	.align		4
.L_485:
        /*0aa4*/ 	.byte	0x04, 0x11
        /*0aa6*/ 	.short	(.L_487 - .L_486)
	.align		4
.L_486:
        /*0aa8*/ 	.word	index@(_ZN2at6native73_GLOBAL__N__c8866d80_35_SparseBinaryOpIntersectionKernel_cu_7dd49032_323712apply_kernelILi128ELi8EZNS1_29binary_op_intersection_kernelINS1_9LhsProjOpEllEEvRNS_14TensorIteratorEllRKNS_6TensorEbEUliE_EEviT1_)
        /*0aac*/ 	.word	0x00000000


	//----- nvinfo : EIATTR_REGCOUNT
	.align		4
.L_487:
        /*0ab0*/ 	.byte	0x04, 0x2f
        /*0ab2*/ 	.short	(.L_489 - .L_488)
	.align		4
.L_488:
        /*0ab4*/ 	.word	index@(_ZN2at6native73_GLOBAL__N__c8866d80_35_SparseBinaryOpIntersectionKernel_cu_7dd49032_323712apply_kernelILi128ELi8EZNS1_29binary_op_intersection_kernelINS1_9LhsProjOpEslEEvRNS_14TensorIteratorEllRKNS_6TensorEbEUliE_EEviT1_)
        /*0ab8*/ 	.word	0x00000016


	//----- nvinfo : EIATTR_FRAME_SIZE
	.align		4
.L_489:
        /*0abc*/ 	.byte	0x04, 0x11
        /*0abe*/ 	.short	(.L_491 - .L_490)
	.align		4
.L_490:
        /*0ac0*/ 	.word	index@(_ZN2at6native73_GLOBAL__N__c8866d80_35_SparseBinaryOpIntersectionKernel_cu_7dd49032_323712apply_kernelILi128ELi8EZNS1_29binary_op_intersection_kernelINS1_9LhsProjOpEslEEvRNS_14TensorIteratorEllRKNS_6TensorEbEUliE_EEviT1_)
        /*0ac4*/ 	.word	0x00000000


	//----- nvinfo : EIATTR_REGCOUNT
	.align		4
.L_491:
        /*0ac8*/ 	.byte	0x04, 0x2f
        /*0aca*/ 	.short	(.L_493 - .L_492)
	.align		4
.L_492:
        /*0acc*/ 	.word	index@(_ZN2at6native73_GLOBAL__N__c8866d80_35_SparseBinaryOpIntersectionKernel_cu_7dd49032_323712apply_kernelILi128ELi8EZNS1_29binary_op_intersection_kernelINS1_9LhsProjOpEdlEEvRNS_14TensorIteratorEllRKNS_6TensorEbEUliE_EEviT1_)
        /*0ad0*/ 	.word	0x00000016


	//----- nvinfo : EIATTR_FRAME_SIZE
	.align		4
.L_493:
        /*0ad4*/ 	.byte	0x04, 0x11
        /*0ad6*/ 	.short	(.L_495 - .L_494)
	.align		4
.L_494:
        /*0ad8*/ 	.word	index@(_ZN2at6native73_GLOBAL__N__c8866d80_35_SparseBinaryOpIntersectionKernel_cu_7dd49032_323712apply_kernelILi128ELi8EZNS1_29binary_op_intersection_kernelINS1_9LhsProjOpEdlEEvRNS_14TensorIteratorEllRKNS_6TensorEbEUliE_EEviT1_)
        /*0adc*/ 	.word	0x00000000


	//----- nvinfo : EIATTR_REGCOUNT
	.align		4
.L_495:
        /*0ae0*/ 	.byte	0x04, 0x2f
        /*0ae2*/ 	.short	(.L_497 - .L_496)
	.align		4
.L_496:
        /*0ae4*/ 	.word	index@(_ZN2at6native73_GLOBAL__N__c8866d80_35_SparseBinaryOpIntersectionKernel_cu_7dd49032_323712apply_kernelILi128ELi8EZNS1_29binary_op_intersection_kernelINS1_9LhsProjOpEflEEvRNS_14TensorIteratorEllRKNS_6TensorEbEUliE_EEviT1_)
        /*0ae8*/ 	.word	0x00000016


	//----- nvinfo : EIATTR_FRAME_SIZE
	.align		4
.L_497:
        /*0aec*/ 	.byte	0x04, 0x11
        /*0aee*/ 	.short	(.L_499 - .L_498)
	.align		4
.L_498:
        /*0af0*/ 	.word	index@(_ZN2at6native73_GLOBAL__N__c8866d80_35_SparseBinaryOpIntersectionKernel_cu_7dd49032_323712apply_kernelILi128ELi8EZNS1_29binary_op_intersection_kernelINS1_9LhsProjOpEflEEvRNS_14TensorIteratorEllRKNS_6TensorEbEUliE_EEviT1_)
        /*0af4*/ 	.word	0x00000000


	//----- nvinfo : EIATTR_REGCOUNT
	.align		4
.L_499:
        /*0af8*/ 	.byte	0x04, 0x2f
        /*0afa*/ 	.short	(.L_501 - .L_500)
	.align		4
.L_500:
        /*0afc*/ 	.word	index@(_ZN2at6native73_GLOBAL__N__c8866d80_35_SparseBinaryOpIntersectionKernel_cu_7dd49032_323712apply_kernelILi128ELi8EZNS1_29binary_op_intersection_kernelINS1_9LhsProjOpEN3c107complexIdEElEEvRNS_14TensorIteratorEllRKNS_6TensorEbEUliE_EEviT1_)
        /*0b00*/ 	.word	0x00000016


	//----- nvinfo : EIATTR_FRAME_SIZE
	.align		4
.L_501:
        /*0b04*/ 	.byte	0x04, 0x11
        /*0b06*/ 	.short	(.L_503 - .L_502)
	.align		4
.L_502:
        /*0b08*/ 	.word	index@(_ZN2at6native73_GLOBAL__N__c8866d80_35_SparseBinaryOpIntersectionKernel_cu_7dd49032_323712apply_kernelILi128ELi8EZNS1_29binary_op_intersection_kernelINS1_9LhsProjOpEN3c107complexIdEElEEvRNS_14TensorIteratorEllRKNS_6TensorEbEUliE_EEviT1_)
        /*0b0c*/ 	.word	0x00000000


	//----- nvinfo : EIATTR_REGCOUNT
	.align		4
.L_503:
        /*0b10*/ 	.byte	0x04, 0x2f
        /*0b12*/ 	.short	(.L_505 - .L_504)
	.align		4
.L_504:
        /*0b14*/ 	.word	index@(_ZN2at6native73_GLOBAL__N__c8866d80_35_SparseBinaryOpIntersectionKernel_cu_7dd49032_323712apply_kernelILi128ELi8EZNS1_29binary_op_intersection_kernelINS1_9LhsProjOpEN3c107complexIfEElEEvRNS_14TensorIteratorEllRKNS_6TensorEbEUliE_EEviT1_)
        /*0b18*/ 	.word	0x00000016


	//----- nvinfo : EIATTR_FRAME_SIZE
	.align		4
.L_505:
        /*0b1c*/ 	.byte	0x04, 0x11
        /*0b1e*/ 	.short	(.L_507 - .L_506)
	.align		4
.L_506:
        /*0b20*/ 	.word	index@(_ZN2at6native73_GLOBAL__N__c8866d80_35_SparseBinaryOpIntersectionKernel_cu_7dd49032_323712apply_kernelILi128ELi8EZNS1_29binary_op_intersection_kernelINS1_9LhsProjOpEN3c107complexIfEElEEvRNS_14TensorIteratorEllRKNS_6TensorEbEUliE_EEviT1_)
        /*0b24*/ 	.word	0x00000000


	//----- nvinfo : EIATTR_REGCOUNT
	.align		4
.L_507:
        /*0b28*/ 	.byte	0x04, 0x2f
        /*0b2a*/ 	.short	(.L_509 - .L_508)
	.align		4
.L_508:
        /*0b2c*/ 	.word	index@(_ZN2at6native73_GLOBAL__N__c8866d80_35_SparseBinaryOpIntersectionKernel_cu_7dd49032_323712apply_kernelILi128ELi8EZNS1_29binary_op_intersection_kernelINS1_9LhsProjOpEblEEvRNS_14TensorIteratorEllRKNS_6TensorEbEUliE_EEviT1_)
        /*0b30*/ 	.word	0x00000016


	//----- nvinfo : EIATTR_FRAME_SIZE
	.align		4
.L_509:
        /*0b34*/ 	.byte	0x04, 0x11
        /*0b36*/ 	.short	(.L_511 - .L_510)
	.align		4
.L_510:
        /*0b38*/ 	.word	index@(_ZN2at6native73_GLOBAL__N__c8866d80_35_SparseBinaryOpIntersectionKernel_cu_7dd49032_323712apply_kernelILi128ELi8EZNS1_29binary_op_intersection_kernelINS1_9LhsProjOpEblEEvRNS_14TensorIteratorEllRKNS_6TensorEbEUliE_EEviT1_)
        /*0b3c*/ 	.word	0x00000000


	//----- nvinfo : EIATTR_REGCOUNT
	.align		4
.L_511:
        /*0b40*/ 	.byte	0x04, 0x2f
        /*0b42*/ 	.short	(.L_513 - .L_512)
	.align		4
.L_512:
        /*0b44*/ 	.word	index@(_ZN2at6native73_GLOBAL__N__c8866d80_35_SparseBinaryOpIntersectionKernel_cu_7dd49032_323712apply_kernelILi128ELi8EZNS1_29binary_op_intersection_kernelINS1_9LhsProjOpEN3c104HalfElEEvRNS_14TensorIteratorEllRKNS_6TensorEbEUliE_EEviT1_)
        /*0b48*/ 	.word	0x00000016


	//----- nvinfo : EIATTR_FRAME_SIZE
	.align		4
.L_513:
        /*0b4c*/ 	.byte	0x04, 0x11
        /*0b4e*/ 	.short	(.L_515 - .L_514)
	.align		4
.L_514:
        /*0b50*/ 	.word	index@(_ZN2at6native73_GLOBAL__N__c8866d80_35_SparseBinaryOpIntersectionKernel_cu_7dd49032_323712apply_kernelILi128ELi8EZNS1_29binary_op_intersection_kernelINS1_9LhsProjOpEN3c104HalfElEEvRNS_14TensorIteratorEllRKNS_6TensorEbEUliE_EEviT1_)
        /*0b54*/ 	.word	0x00000000


	//----- nvinfo : EIATTR_REGCOUNT
	.align		4
.L_515:
        /*0b58*/ 	.byte	0x04, 0x2f
        /*0b5a*/ 	.short	(.L_517 - .L_516)
	.align		4
.L_516:
        /*0b5c*/ 	.word	index@(_ZN2at6native73_GLOBAL__N__c8866d80_35_SparseBinaryOpIntersectionKernel_cu_7dd49032_323712apply_kernelILi128ELi8EZNS1_29binary_op_intersection_kernelINS1_9LhsProjOpEN3c108BFloat16ElEEvRNS_14TensorIteratorEllRKNS_6TensorEbEUliE_EEviT1_)
        /*0b60*/ 	.word	0x00000016


	//----- nvinfo : EIATTR_FRAME_SIZE
	.align		4
.L_517:
        /*0b64*/ 	.byte	0x04, 0x11
        /*0b66*/ 	.short	(.L_519 - .L_518)
	.align		4
.L_518:
        /*0b68*/ 	.word	index@(_ZN2at6native73_GLOBAL__N__c8866d80_35_SparseBinaryOpIntersectionKernel_cu_7dd49032_323712apply_kernelILi128ELi8EZNS1_29binary_op_intersection_kernelINS1_9LhsProjOpEN3c108BFloat16ElEEvRNS_14TensorIteratorEllRKNS_6TensorEbEUliE_EEviT1_)
        /*0b6c*/ 	.word	0x00000000


	//----- nvinfo : EIATTR_REGCOUNT
	.align		4
.L_519:
        /*0b70*/ 	.byte	0x04, 0x2f
        /*0b72*/ 	.short	(.L_521 - .L_520)
	.align		4
.L_520:
        /*0b74*/ 	.word	index@(_ZN2at6native73_GLOBAL__N__c8866d80_35_SparseBinaryOpIntersectionKernel_cu_7dd49032_323712apply_kernelILi128ELi8EZNS1_29binary_op_intersection_kernelINS1_9LhsProjOpEN3c107complexINS5_4HalfEEElEEvRNS_14TensorIteratorEllRKNS_6TensorEbEUliE_EEviT1_)
        /*0b78*/ 	.word	0x00000016


	//----- nvinfo : EIATTR_FRAME_SIZE
	.align		4
.L_521:
        /*0b7c*/ 	.byte	0x04, 0x11
        /*0b7e*/ 	.short	(.L_523 - .L_522)
	.align		4
.L_522:
        /*0b80*/ 	.word	index@(_ZN2at6native73_GLOBAL__N__c8866d80_35_SparseBinaryOpIntersectionKernel_cu_7dd49032_323712apply_kernelILi128ELi8EZNS1_29binary_op_intersection_kernelINS1_9LhsProjOpEN3c107complexINS5_4HalfEEElEEvRNS_14TensorIteratorEllRKNS_6TensorEbEUliE_EEviT1_)
        /*0b84*/ 	.word	0x00000000


	//----- nvinfo : EIATTR_MIN_STACK_SIZE
	.align		4
.L_523:
        /*0b88*/ 	.byte	0x04, 0x12
        /*0b8a*/ 	.short	(.L_525 - .L_524)
	.align		4
.L_524:
        /*0b8c*/ 	.word	index@(_ZN2at6native73_GLOBAL__N__c8866d80_35_SparseBinaryOpIntersectionKernel_cu_7dd49032_323712apply_kernelILi128ELi8EZNS1_29binary_op_intersection_kernelINS1_9LhsProjOpEN3c107complexINS5_4HalfEEElEEvRNS_14TensorIteratorEllRKNS_6TensorEbEUliE_EEviT1_)
        /*0b90*/ 	.word	0x00000000


	//----- nvinfo : EIATTR_MIN_STACK_SIZE
	.align		4
.L_525:
        /*0b94*/ 	.byte	0x04, 0x12
        /*0b96*/ 	.short	(.L_527 - .L_526)
	.align		4
.L_526:
        /*0b98*/ 	.word	index@(_ZN2at6native73_GLOBAL__N__c8866d80_35_SparseBinaryOpIntersectionKernel_cu_7dd49032_323712apply_kernelILi128ELi8EZNS1_29binary_op_intersection_kernelINS1_9LhsProjOpEN3c108BFloat16ElEEvRNS_14TensorIteratorEllRKNS_6TensorEbEUliE_EEviT1_)
        /*0b9c*/ 	.word	0x00000000


	//----- nvinfo : EIATTR_MIN_STACK_SIZE
	.align		4
.L_527:
        /*0ba0*/ 	.byte	0x04, 0x12
        /*0ba2*/ 	.short	(.L_529 - .L_528)
	.align		4
.L_528:
        /*0ba4*/ 	.word	index@(_ZN2at6native73_GLOBAL__N__c8866d80_35_SparseBinaryOpIntersectionKernel_cu_7dd49032_323712apply_kernelILi128ELi8EZNS1_29binary_op_intersection_kernelINS1_9LhsProjOpEN3c104HalfElEEvRNS_14TensorIteratorEllRKNS_6TensorEbEUliE_EEviT1_)
        /*0ba8*/ 	.word	0x00000000


	//----- nvinfo : EIATTR_MIN_STACK_SIZE
	.align		4
.L_529:
        /*0bac*/ 	.byte	0x04, 0x12
        /*0bae*/ 	.short	(.L_531 - .L_530)
	.align		4
.L_530:
        /*0bb0*/ 	.word	index@(_ZN2at6native73_GLOBAL__N__c8866d80_35_SparseBinaryOpIntersectionKernel_cu_7dd49032_323712apply_kernelILi128ELi8EZNS1_29binary_op_intersection_kernelINS1_9LhsProjOpEblEEvRNS_14TensorIteratorEllRKNS_6TensorEbEUliE_EEviT1_)
        /*0bb4*/ 	.word	0x00000000


	//----- nvinfo : EIATTR_MIN_STACK_SIZE
	.align		4
.L_531:
        /*0bb8*/ 	.byte	0x04, 0x12
        /*0bba*/ 	.short	(.L_533 - .L_532)
	.align		4
.L_532:
        /*0bbc*/ 	.word	index@(_ZN2at6native73_GLOBAL__N__c8866d80_35_SparseBinaryOpIntersectionKernel_cu_7dd49032_323712apply_kernelILi128ELi8EZNS1_29binary_op_intersection_kernelINS1_9LhsProjOpEN3c107complexIfEElEEvRNS_14TensorIteratorEllRKNS_6TensorEbEUliE_EEviT1_)
        /*0bc0*/ 	.word	0x00000000


	//----- nvinfo : EIATTR_MIN_STACK_SIZE
	.align		4
.L_533:
        /*0bc4*/ 	.byte	0x04, 0x12
        /*0bc6*/ 	.short	(.L_535 - .L_534)
	.align		4
.L_534:
        /*0bc8*/ 	.word	index@(_ZN2at6native73_GLOBAL__N__c8866d80_35_SparseBinaryOpIntersectionKernel_cu_7dd49032_323712apply_kernelILi128ELi8EZNS1_29binary_op_intersection_kernelINS1_9LhsProjOpEN3c107complexIdEElEEvRNS_14TensorIteratorEllRKNS_6TensorEbEUliE_EEviT1_)
        /*0bcc*/ 	.word	0x00000000


	//----- nvinfo : EIATTR_MIN_STACK_SIZE
	.align		4
.L_535:
        /*0bd0*/ 	.byte	0x04, 0x12
        /*0bd2*/ 	.short	(.L_537 - .L_536)
	.align		4
.L_536:
        /*0bd4*/ 	.word	index@(_ZN2at6native73_GLOBAL__N__c8866d80_35_SparseBinaryOpIntersectionKernel_cu_7dd49032_323712apply_kernelILi128ELi8EZNS1_29binary_op_intersection_kernelINS1_9LhsProjOpEflEEvRNS_14TensorIteratorEllRKNS_6TensorEbEUliE_EEviT1_)
        /*0bd8*/ 	.word	0x00000000


	//----- nvinfo : EIATTR_MIN_STACK_SIZE
	.align		4
.L_537:
        /*0bdc*/ 	.byte	0x04, 0x12
        /*0bde*/ 	.short	(.L_539 - .L_538)
	.align		4
.L_538:
        /*0be0*/ 	.word	index@(_ZN2at6native73_GLOBAL__N__c8866d80_35_SparseBinaryOpIntersectionKernel_cu_7dd49032_323712apply_kernelILi128ELi8EZNS1_29binary_op_intersection_kernelINS1_9LhsProjOpEdlEEvRNS_14TensorIteratorEllRKNS_6TensorEbEUliE_EEviT1_)
        /*0be4*/ 	.word	0x00000000


	//----- nvinfo : EIATTR_MIN_STACK_SIZE
	.align		4
.L_539:
        /*0be8*/ 	.byte	0x04, 0x12
        /*0bea*/ 	.short	(.L_541 - .L_540)
	.align		4
.L_540:
        /*0bec*/ 	.word	index@(_ZN2at6native73_GLOBAL__N__c8866d80_35_SparseBinaryOpIntersectionKernel_cu_7dd49032_323712apply_kernelILi128ELi8EZNS1_29binary_op_intersection_kernelINS1_9LhsProjOpEslEEvRNS_14TensorIteratorEllRKNS_6TensorEbEUliE_EEviT1_)
        /*0bf0*/ 	.word	0x00000000


	//----- nvinfo : EIATTR_MIN_STACK_SIZE
	.align		4
.L_541:
        /*0bf4*/ 	.byte	0x04, 0x12
        /*0bf6*/ 	.short	(.L_543 - .L_542)
	.align		4
.L_542:
        /*0bf8*/ 	.word	index@(_ZN2at6native73_GLOBAL__N__c8866d80_35_SparseBinaryOpIntersectionKernel_cu_7dd49032_323712apply_kernelILi128ELi8EZNS1_29binary_op_intersection_kernelINS1_9LhsProjOpEllEEvRNS_14TensorIteratorEllRKNS_6TensorEbEUliE_EEviT1_)
        /*0bfc*/ 	.word	0x00000000


	//----- nvinfo : EIATTR_MIN_STACK_SIZE
	.align		4
.L_543:
        /*0c00*/ 	.byte	0x04, 0x12
        /*0c02*/ 	.short	(.L_545 - .L_544)
	.align		4
.L_544:
        /*0c04*/ 	.word	index@(_ZN2at6native73_GLOBAL__N__c8866d80_35_SparseBinaryOpIntersectionKernel_cu_7dd49032_323712apply_kernelILi128ELi8EZNS1_29binary_op_intersection_kernelINS1_9LhsProjOpEilEEvRNS_14TensorIteratorEllRKNS_6TensorEbEUliE_EEviT1_)
        /*0c08*/ 	.word	0x00000000


	//----- nvinfo : EIATTR_MIN_STACK_SIZE
	.align		4
.L_545:
        /*0c0c*/ 	.byte	0x04, 0x12
        /*0c0e*/ 	.short	(.L_547 - .L_546)
	.align		4
.L_546:
        /*0c10*/ 	.word	index@(_ZN2at6native73_GLOBAL__N__c8866d80_35_SparseBinaryOpIntersectionKernel_cu_7dd49032_323712apply_kernelILi128ELi8EZNS1_29binary_op_intersection_kernelINS1_9LhsProjOpEalEEvRNS_14TensorIteratorEllRKNS_6TensorEbEUliE_EEviT1_)
        /*0c14*/ 	.word	0x00000000


	//----- nvinfo : EIATTR_MIN_STACK_SIZE
	.align		4
.L_547:
        /*0c18*/ 	.byte	0x04, 0x12
        /*0c1a*/ 	.short	(.L_549 - .L_548)
	.align		4
.L_548:
        /*0c1c*/ 	.word	index@(_ZN2at6native73_GLOBAL__N__c8866d80_35_SparseBinaryOpIntersectionKernel_cu_7dd49032_323712apply_kernelILi128ELi8EZNS1_29binary_op_intersection_kernelINS1_9LhsProjOpEhlEEvRNS_14TensorIteratorEllRKNS_6TensorEbEUliE_EEviT1_)
        /*0c20*/ 	.word	0x00000000


	//----- nvinfo : EIATTR_MIN_STACK_SIZE
	.align		4
.L_549:
        /*0c24*/ 	.byte	0x04, 0x12
        /*0c26*/ 	.short	(.L_551 - .L_550)
	.align		4
.L_550:
        /*0c28*/ 	.word	index@(_ZN2at6native73_GLOBAL__N__c8866d80_35_SparseBinaryOpIntersectionKernel_cu_7dd49032_323712apply_kernelILi128ELi8EZNS1_29binary_op_intersection_kernelINS1_9RhsProjOpEN3c107complexINS5_4HalfEEElEEvRNS_14TensorIteratorEllRKNS_6TensorEbEUliE_EEviT1_)
        /*0c2c*/ 	.word	0x00000000


	//----- nvinfo : EIATTR_MIN_STACK_SIZE
	.align		4
.L_551:
        /*0c30*/ 	.byte	0x04, 0x12
        /*0c32*/ 	.short	(.L_553 - .L_552)
	.align		4
.L_552:
        /*0c34*/ 	.word	index@(_ZN2at6native73_GLOBAL__N__c8866d80_35_SparseBinaryOpIntersectionKernel_cu_7dd49032_323712apply_kernelILi128ELi8EZNS1_29binary_op_intersection_kernelINS1_9RhsProjOpEN3c108BFloat16ElEEvRNS_14TensorIteratorEllRKNS_6TensorEbEUliE_EEviT1_)
        /*0c38*/ 	.word	0x00000000


	//----- nvinfo : EIATTR_MIN_STACK_SIZE
	.align		4
.L_553:
        /*0c3c*/ 	.byte	0x04, 0x12
        /*0c3e*/ 	.short	(.L_555 - .L_554)
	.align		4
.L_554:
        /*0c40*/ 	.word	index@(_ZN2at6native73_GLOBAL__N__c8866d80_35_SparseBinaryOpIntersectionKernel_cu_7dd49032_323712apply_kernelILi128ELi8EZNS1_29binary_op_intersection_kernelINS1_9RhsProjOpEN3c104HalfElEEvRNS_14TensorIteratorEllRKNS_6TensorEbEUliE_EEviT1_)
        /*0c44*/ 	.word	0x00000000


	//----- nvinfo : EIATTR_MIN_STACK_SIZE
	.align		4
.L_555:
        /*0c48*/ 	.byte	0x04, 0x12
        /*0c4a*/ 	.short	(.L_557 - .L_556)
	.align		4
.L_556:
        /*0c4c*/ 	.word	index@(_ZN2at6native73_GLOBAL__N__c8866d80_35_SparseBinaryOpIntersectionKernel_cu_7dd49032_323712apply_kernelILi128ELi8EZNS1_29binary_op_intersection_kernelINS1_9RhsProjOpEblEEvRNS_14TensorIteratorEllRKNS_6TensorEbEUliE_EEviT1_)
        /*0c50*/ 	.word	0x00000000


	//----- nvinfo : EIATTR_MIN_STACK_SIZE
	.align		4
.L_557:
        /*0c54*/ 	.byte	0x04, 0x12
        /*0c56*/ 	.short	(.L_559 - .L_558)
	.align		4
.L_558:
        /*0c58*/ 	.word	index@(_ZN2at6native73_GLOBAL__N__c8866d80_35_SparseBinaryOpIntersectionKernel_cu_7dd49032_323712apply_kernelILi128ELi8EZNS1_29binary_op_intersection_kernelINS1_9RhsProjOpEN3c107complexIfEElEEvRNS_14TensorIteratorEllRKNS_6TensorEbEUliE_EEviT1_)
        /*0c5c*/ 	.word	0x00000000


	//----- nvinfo : EIATTR_MIN_STACK_SIZE
	.align		4
.L_559:
        /*0c60*/ 	.byte	0x04, 0x12
        /*0c62*/ 	.short	(.L_561 - .L_560)
	.align		4
.L_560:
        /*0c64*/ 	.word	index@(_ZN2at6native73_GLOBAL__N__c8866d80_35_SparseBinaryOpIntersectionKernel_cu_7dd49032_323712apply_kernelILi128ELi8EZNS1_29binary_op_intersection_kernelINS1_9RhsProjOpEN3c107complexIdEElEEvRNS_14TensorIteratorEllRKNS_6TensorEbEUliE_EEviT1_)
        /*0c68*/ 	.word	0x00000000


	//----- nvinfo : EIATTR_MIN_STACK_SIZE
	.align		4
.L_561:
        /*0c6c*/ 	.byte	0x04, 0x12
        /*0c6e*/ 	.short	(.L_563 - .L_562)
	.align		4
.L_562:
        /*0c70*/ 	.word	index@(_ZN2at6native73_GLOBAL__N__c8866d80_35_SparseBinaryOpIntersectionKernel_cu_7dd49032_323712apply_kernelILi128ELi8EZNS1_29binary_op_intersection_kernelINS1_9RhsProjOpEflEEvRNS_14TensorIteratorEllRKNS_6TensorEbEUliE_EEviT1_)
        /*0c74*/ 	.word	0x00000000


	//----- nvinfo : EIATTR_MIN_STACK_SIZE
	.align		4
.L_563:
        /*0c78*/ 	.byte	0x04, 0x12
        /*0c7a*/ 	.short	(.L_565 - .L_564)
	.align		4
.L_564:
        /*0c7c*/ 	.word	index@(_ZN2at6native73_GLOBAL__N__c8866d80_35_SparseBinaryOpIntersectionKernel_cu_7dd49032_323712apply_kernelILi128ELi8EZNS1_29binary_op_intersection_kernelINS1_9RhsProjOpEdlEEvRNS_14TensorIteratorEllRKNS_6TensorEbEUliE_EEviT1_)
        /*0c80*/ 	.word	0x00000000


	//----- nvinfo : EIATTR_MIN_STACK_SIZE
	.align		4
.L_565:
        /*0c84*/ 	.byte	0x04, 0x12
        /*0c86*/ 	.short	(.L_567 - .L_566)
	.align		4
.L_566:
        /*0c88*/ 	.word	index@(_ZN2at6native73_GLOBAL__N__c8866d80_35_SparseBinaryOpIntersectionKernel_cu_7dd49032_323712apply_kernelILi128ELi8EZNS1_29binary_op_intersection_kernelINS1_9RhsProjOpEslEEvRNS_14TensorIteratorEllRKNS_6TensorEbEUliE_EEviT1_)
        /*0c8c*/ 	.word	0x00000000


	//----- nvinfo : EIATTR_MIN_STACK_SIZE
	.align		4
.L_567:
        /*0c90*/ 	.byte	0x04, 0x12
        /*0c92*/ 	.short	(.L_569 - .L_568)
	.align		4
.L_568:
        /*0c94*/ 	.word	index@(_ZN2at6native73_GLOBAL__N__c8866d80_35_SparseBinaryOpIntersectionKernel_cu_7dd49032_323712apply_kernelILi128ELi8EZNS1_29binary_op_intersection_kernelINS1_9RhsProjOpEllEEvRNS_14TensorIteratorEllRKNS_6TensorEbEUliE_EEviT1_)
        /*0c98*/ 	.word	0x00000000


	//----- nvinfo : EIATTR_MIN_STACK_SIZE
	.align		4
.L_569:
        /*0c9c*/ 	.byte	0x04, 0x12
        /*0c9e*/ 	.short	(.L_571 - .L_570)
	.align		4
.L_570:
        /*0ca0*/ 	.word	index@(_ZN2at6native73_GLOBAL__N__c8866d80_35_SparseBinaryOpIntersectionKernel_cu_7dd49032_323712apply_kernelILi128ELi8EZNS1_29binary_op_intersection_kernelINS1_9RhsProjOpEilEEvRNS_14TensorIteratorEllRKNS_6TensorEbEUliE_EEviT1_)
        /*0ca4*/ 	.word	0x00000000


	//----- nvinfo : EIATTR_MIN_STACK_SIZE
	.align		4
.L_571:
        /*0ca8*/ 	.byte	0x04, 0x12
        /*0caa*/ 	.short	(.L_573 - .L_572)
	.align		4
.L_572:
        /*0cac*/ 	.word	index@(_ZN2at6native73_GLOBAL__N__c8866d80_35_SparseBinaryOpIntersectionKernel_cu_7dd49032_323712apply_kernelILi128ELi8EZNS1_29binary_op_intersection_kernelINS1_9RhsProjOpEalEEvRNS_14TensorIteratorEllRKNS_6TensorEbEUliE_EEviT1_)
        /*0cb0*/ 	.word	0x00000000


	//----- nvinfo : EIATTR_MIN_STACK_SIZE
	.align		4
.L_573:
        /*0cb4*/ 	.byte	0x04, 0x12
        /*0cb6*/ 	.short	(.L_575 - .L_574)
	.align		4
.L_574:
        /*0cb8*/ 	.word	index@(_ZN2at6native73_GLOBAL__N__c8866d80_35_SparseBinaryOpIntersectionKernel_cu_7dd49032_323712apply_kernelILi128ELi8EZNS1_29binary_op_intersection_kernelINS1_9RhsProjOpEhlEEvRNS_14TensorIteratorEllRKNS_6TensorEbEUliE_EEviT1_)
        /*0cbc*/ 	.word	0x00000000


	//----- nvinfo : EIATTR_MIN_STACK_SIZE
	.align		4
.L_575:
        /*0cc0*/ 	.byte	0x04, 0x12
        /*0cc2*/ 	.short	(.L_577 - .L_576)
	.align		4
.L_576:
        /*0cc4*/ 	.word	index@(_ZN2at6native73_GLOBAL__N__c8866d80_35_SparseBinaryOpIntersectionKernel_cu_7dd49032_323712apply_kernelILi128ELi8EZNS1_29binary_op_intersection_kernelINS1_5MulOpEN3c107complexINS5_4HalfEEElEEvRNS_14TensorIteratorEllRKNS_6TensorEbEUliE_EEviT1_)
        /*0cc8*/ 	.word	0x00000000


	//----- nvinfo : EIATTR_MIN_STACK_SIZE
	.align		4
.L_577:
        /*0ccc*/ 	.byte	0x04, 0x12
        /*0cce*/ 	.short	(.L_579 - .L_578)
	.align		4
.L_578:
        /*0cd0*/ 	.word	index@(_ZN2at6native73_GLOBAL__N__c8866d80_35_SparseBinaryOpIntersectionKernel_cu_7dd49032_323712apply_kernelILi128ELi8EZNS1_29binary_op_intersection_kernelINS1_5MulOpEN3c108BFloat16ElEEvRNS_14TensorIteratorEllRKNS_6TensorEbEUliE_EEviT1_)
        /*0cd4*/ 	.word	0x00000000


	//----- nvinfo : EIATTR_MIN_STACK_SIZE
	.align		4
.L_579:
        /*0cd8*/ 	.byte	0x04, 0x12
        /*0cda*/ 	.short	(.L_581 - .L_580)
	.align		4
.L_580:
        /*0cdc*/ 	.word	index@(_ZN2at6native73_GLOBAL__N__c8866d80_35_SparseBinaryOpIntersectionKernel_cu_7dd49032_323712apply_kernelILi128ELi8EZNS1_29binary_op_intersection_kernelINS1_5MulOpEN3c104HalfElEEvRNS_14TensorIteratorEllRKNS_6TensorEbEUliE_EEviT1_)
        /*0ce0*/ 	.word	0x00000000


	//----- nvinfo : EIATTR_MIN_STACK_SIZE
	.align		4
.L_581:
        /*0ce4*/ 	.byte	0x04, 0x12
        /*0ce6*/ 	.short	(.L_583 - .L_582)
	.align		4
.L_582:
        /*0ce8*/ 	.word	index@(_ZN2at6native73_GLOBAL__N__c8866d80_35_SparseBinaryOpIntersectionKernel_cu_7dd49032_323712apply_kernelILi128ELi8EZNS1_29binary_op_intersection_kernelINS1_5MulOpEblEEvRNS_14TensorIteratorEllRKNS_6TensorEbEUliE_EEviT1_)
        /*0cec*/ 	.word	0x00000000


	//----- nvinfo : EIATTR_MIN_STACK_SIZE
	.align		4
.L_583:
        /*0cf0*/ 	.byte	0x04, 0x12
        /*0cf2*/ 	.short	(.L_585 - .L_584)
	.align		4
.L_584:
        /*0cf4*/ 	.word	index@(_ZN2at6native73_GLOBAL__N__c8866d80_35_SparseBinaryOpIntersectionKernel_cu_7dd49032_323712apply_kernelILi128ELi8EZNS1_29binary_op_intersection_kernelINS1_5MulOpEN3c107complexIfEElEEvRNS_14TensorIteratorEllRKNS_6TensorEbEUliE_EEviT1_)
        /*0cf8*/ 	.word	0x00000000


	//----- nvinfo : EIATTR_MIN_STACK_SIZE
	.align		4
.L_585:
        /*0cfc*/ 	.byte	0x04, 0x12
        /*0cfe*/ 	.short	(.L_587 - .L_586)
	.align		4
.L_586:
        /*0d00*/ 	.word	index@(_ZN2at6native73_GLOBAL__N__c8866d80_35_SparseBinaryOpIntersectionKernel_cu_7dd49032_323712apply_kernelILi128ELi8EZNS1_29binary_op_intersection_kernelINS1_5MulOpEN3c107complexIdEElEEvRNS_14TensorIteratorEllRKNS_6TensorEbEUliE_EEviT1_)
        /*0d04*/ 	.word	0x00000000


	//----- nvinfo : EIATTR_MIN_STACK_SIZE
	.align		4
.L_587:
        /*0d08*/ 	.byte	0x04, 0x12
        /*0d0a*/ 	.short	(.L_589 - .L_588)
	.align		4
.L_588:
        /*0d0c*/ 	.word	index@(_ZN2at6native73_GLOBAL__N__c8866d80_35_SparseBinaryOpIntersectionKernel_cu_7dd49032_323712apply_kernelILi128ELi8EZNS1_29binary_op_intersection_kernelINS1_5MulOpEflEEvRNS_14TensorIteratorEllRKNS_6TensorEbEUliE_EEviT1_)
        /*0d10*/ 	.word	0x00000000


	//----- nvinfo : EIATTR_MIN_STACK_SIZE
	.align		4
.L_589:
        /*0d14*/ 	.byte	0x04, 0x12
        /*0d16*/ 	.short	(.L_591 - .L_590)
	.align		4
.L_590:
        /*0d18*/ 	.word	index@(_ZN2at6native73_GLOBAL__N__c8866d80_35_SparseBinaryOpIntersectionKernel_cu_7dd49032_323712apply_kernelILi128ELi8EZNS1_29binary_op_intersection_kernelINS1_5MulOpEdlEEvRNS_14TensorIteratorEllRKNS_6TensorEbEUliE_EEviT1_)
        /*0d1c*/ 	.word	0x00000000


	//----- nvinfo : EIATTR_MIN_STACK_SIZE
	.align		4
.L_591:
        /*0d20*/ 	.byte	0x04, 0x12
        /*0d22*/ 	.short	(.L_593 - .L_592)
	.align		4
.L_592:
        /*0d24*/ 	.word	index@(_ZN2at6native73_GLOBAL__N__c8866d80_35_SparseBinaryOpIntersectionKernel_cu_7dd49032_323712apply_kernelILi128ELi8EZNS1_29binary_op_intersection_kernelINS1_5MulOpEslEEvRNS_14TensorIteratorEllRKNS_6TensorEbEUliE_EEviT1_)
        /*0d28*/ 	.word	0x00000000


	//----- nvinfo : EIATTR_MIN_STACK_SIZE
	.align		4
.L_593:
        /*0d2c*/ 	.byte	0x04, 0x12
        /*0d2e*/ 	.short	(.L_595 - .L_594)
	.align		4
.L_594:
        /*0d30*/ 	.word	index@(_ZN2at6native73_GLOBAL__N__c8866d80_35_SparseBinaryOpIntersectionKernel_cu_7dd49032_323712apply_kernelILi128ELi8EZNS1_29binary_op_intersection_kernelINS1_5MulOpEllEEvRNS_14TensorIteratorEllRKNS_6TensorEbEUliE_EEviT1_)
        /*0d34*/ 	.word	0x00000000


	//----- nvinfo : EIATTR_MIN_STACK_SIZE
	.align		4
.L_595:
        /*0d38*/ 	.byte	0x04, 0x12
        /*0d3a*/ 	.short	(.L_597 - .L_596)
	.align		4
.L_596:
        /*0d3c*/ 	.word	index@(_ZN2at6native73_GLOBAL__N__c8866d80_35_SparseBinaryOpIntersectionKernel_cu_7dd49032_323712apply_kernelILi128ELi8EZNS1_29binary_op_intersection_kernelINS1_5MulOpEilEEvRNS_14TensorIteratorEllRKNS_6TensorEbEUliE_EEviT1_)
        /*0d40*/ 	.word	0x00000000


	//----- nvinfo : EIATTR_MIN_STACK_SIZE
	.align		4
.L_597:
        /*0d44*/ 	.byte	0x04, 0x12
        /*0d46*/ 	.short	(.L_599 - .L_598)
	.align		4
.L_598:
        /*0d48*/ 	.word	index@(_ZN2at6native73_GLOBAL__N__c8866d80_35_SparseBinaryOpIntersectionKernel_cu_7dd49032_323712apply_kernelILi128ELi8EZNS1_29binary_op_intersection_kernelINS1_5MulOpEalEEvRNS_14TensorIteratorEllRKNS_6TensorEbEUliE_EEviT1_)
        /*0d4c*/ 	.word	0x00000000


	//----- nvinfo : EIATTR_MIN_STACK_SIZE
	.align		4
.L_599:
        /*0d50*/ 	.byte	0x04, 0x12
        /*0d52*/ 	.short	(.L_601 - .L_600)
	.align		4
.L_600:
        /*0d54*/ 	.word	index@(_ZN2at6native73_GLOBAL__N__c8866d80_35_SparseBinaryOpIntersectionKernel_cu_7dd49032_323712apply_kernelILi128ELi8EZNS1_29binary_op_intersection_kernelINS1_5MulOpEhlEEvRNS_14TensorIteratorEllRKNS_6TensorEbEUliE_EEviT1_)
        /*0d58*/ 	.word	0x00000000


	//----- nvinfo : EIATTR_MIN_STACK_SIZE
	.align		4
.L_601:
        /*0d5c*/ 	.byte	0x04, 0x12
        /*0d5e*/ 	.short	(.L_603 - .L_602)
	.align		4
.L_602:
        /*0d60*/ 	.word	index@(_ZN2at6native18elementwise_kernelILi128ELi4EZNS0_15gpu_kernel_implIZZNS0_73_GLOBAL__N__c8866d80_35_SparseBinaryOpIntersectionKernel_cu_7dd49032_323742_sparse_binary_op_intersection_kernel_implINS3_18CUDAKernelLauncherENS3_36CUDAValueSelectionIntersectionKernelINS3_9LhsProjOpEEElLl0EEEvRNS_6TensorERKS9_SC_RKSt6vectorIlSaIlEERKSt8optionalIS9_ESL_bbENKUlvE3_clEvEUllE_EEvRNS_18TensorIteratorBaseERKT_EUliE_EEviT1_)
        /*0d64*/ 	.word	0x00000000


	//----- nvinfo : EIATTR_MIN_STACK_SIZE
	.align		4
.L_603:
        /*0d68*/ 	.byte	0x04, 0x12
        /*0d6a*/ 	.short	(.L_605 - .L_604)
	.align		4
.L_604:
        /*0d6c*/ 	.word	index@(_ZN2at6native27unrolled_elementwise_kernelIZZNS0_73_GLOBAL__N__c8866d80_35_SparseBinaryOpIntersectionKernel_cu_7dd49032_323742_sparse_binary_op_intersection_kernel_implINS2_18CUDAKernelLauncherENS2_36CUDAValueSelectionIntersectionKernelINS2_9LhsProjOpEEElLl0EEEvRNS_6TensorERKS8_SB_RKSt6vectorIlSaIlEERKSt8optionalIS8_ESK_bbENKUlvE3_clEvEUllE_St5arrayIPcLm2EELi4E23TrivialOffsetCalculatorILi1EjESR_NS0_6memory12LoadWithCastILi1EEENSS_13StoreWithCastILi1EEEEEviT_T0_T2_T3_T4_T5_)
        /*0d70*/ 	.word	0x00000000


	//----- nvinfo : EIATTR_MIN_STACK_SIZE
	.align		4
.L_605:
        /*0d74*/ 	.byte	0x04, 0x12
        /*0d76*/ 	.short	(.L_607 - .L_606)
	.align		4
.L_606:
        /*0d78*/ 	.word	index@(_ZN2at6native18elementwise_kernelILi128ELi2EZNS0_22gpu_kernel_impl_nocastIZZNS0_73_GLOBAL__N__c8866d80_35_SparseBinaryOpIntersectionKernel_cu_7dd49032_323742_sparse_binary_op_intersection_kernel_implINS3_18CUDAKernelLauncherENS3_36CUDAValueSelectionIntersectionKernelINS3_9LhsProjOpEEElLl0EEEvRNS_6TensorERKS9_SC_RKSt6vectorIlSaIlEERKSt8optionalIS9_ESL_bbENKUlvE3_clEvEUllE_EEvRNS_18TensorIteratorBaseERKT_EUliE_EEviT1_)
        /*0d7c*/ 	.word	0x00000000


	//----- nvinfo : EIATTR_MIN_STACK_SIZE
	.align		4
.L_607:
        /*0d80*/ 	.byte	0x04, 0x12
        /*0d82*/ 	.short	(.L_609 - .L_608)
	.align		4
.L_608:
        /*0d84*/ 	.word	index@(_ZN2at6native27unrolled_elementwise_kernelIZZNS0_73_GLOBAL__N__c8866d80_35_SparseBinaryOpIntersectionKernel_cu_7dd49032_323742_sparse_binary_op_intersection_kernel_implINS2_18CUDAKernelLauncherENS2_36CUDAValueSelectionIntersectionKernelINS2_9LhsProjOpEEElLl0EEEvRNS_6TensorERKS8_SB_RKSt6vectorIlSaIlEERKSt8optionalIS8_ESK_bbENKUlvE3_clEvEUllE_St5arrayIPcLm2EELi4E23TrivialOffsetCalculatorILi1EjESR_NS0_6memory15LoadWithoutCastENSS_16StoreWithoutCastEEEviT_T0_T2_T3_T4_T5_)
        /*0d88*/ 	.word	0x00000000


	//----- nvinfo : EIATTR_MIN_STACK_SIZE
	.align		4
.L_609:
        /*0d8c*/ 	.byte	0x04, 0x12
        /*0d8e*/ 	.short	(.L_611 - .L_610)
	.align		4
.L_610:
        /*0d90*/ 	.word	index@(_ZN2at6native29vectorized_elementwise_kernelILi2EZZNS0_73_GLOBAL__N__c8866d80_35_SparseBinaryOpIntersectionKernel_cu_7dd49032_323742_sparse_binary_op_intersection_kernel_implINS2_18CUDAKernelLauncherENS2_36CUDAValueSelectionIntersectionKernelINS2_9LhsProjOpEEElLl0EEEvRNS_6TensorERKS8_SB_RKSt6vectorIlSaIlEERKSt8optionalIS8_ESK_bbENKUlvE3_clEvEUllE_St5arrayIPcLm2EEEEviT0_T1_)
        /*0d94*/ 	.word	0x00000000


	//----- nvinfo : EIATTR_MIN_STACK_SIZE
	.align		4
.L_611:
        /*0d98*/ 	.byte	0x04, 0x12
        /*0d9a*/ 	.short	(.L_613 - .L_612)
	.align		4
.L_612:
        /*0d9c*/ 	.word	index@(_ZN2at6native29vectorized_elementwise_kernelILi4EZZNS0_73_GLOBAL__N__c8866d80_35_SparseBinaryOpIntersectionKernel_cu_7dd49032_323742_sparse_binary_op_intersection_kernel_implINS2_18CUDAKernelLauncherENS2_36CUDAValueSelectionIntersectionKernelINS2_9LhsProjOpEEElLl0EEEvRNS_6TensorERKS8_SB_RKSt6vectorIlSaIlEERKSt8optionalIS8_ESK_bbENKUlvE3_clEvEUllE_St5arrayIPcLm2EEEEviT0_T1_)
        /*0da0*/ 	.word	0x00000000


	//----- nvinfo : EIATTR_MIN_STACK_SIZE
	.align		4
.L_613:
        /*0da4*/ 	.byte	0x04, 0x12
        /*0da6*/ 	.short	(.L_615 - .L_614)
	.align		4
.L_614:
        /*0da8*/ 	.word	index@(_ZN2at6native29vectorized_elementwise_kernelILi8EZZNS0_73_GLOBAL__N__c8866d80_35_SparseBinaryOpIntersectionKernel_cu_7dd49032_323742_sparse_binary_op_intersection_kernel_implINS2_18CUDAKernelLauncherENS2_36CUDAValueSelectionIntersectionKernelINS2_9LhsProjOpEEElLl0EEEvRNS_6TensorERKS8_SB_RKSt6vectorIlSaIlEERKSt8optionalIS8_ESK_bbENKUlvE3_clEvEUllE_St5arrayIPcLm2EEEEviT0_T1_)
        /*0dac*/ 	.word	0x00000000


	//----- nvinfo : EIATTR_MIN_STACK_SIZE
	.align		4
.L_615:
        /*0db0*/ 	.byte	0x04, 0x12
        /*0db2*/ 	.short	(.L_617 - .L_616)
	.align		4
.L_616:
        /*0db4*/ 	.word	index@(_ZN2at6native18elementwise_kernelILi128ELi4EZNS0_15gpu_kernel_implIZZNS0_73_GLOBAL__N__c8866d80_35_SparseBinaryOpIntersectionKernel_cu_7dd49032_323742_sparse_binary_op_intersection_kernel_implINS3_18CUDAKernelLauncherENS3_36CUDAValueSelectionIntersectionKernelINS3_9LhsProjOpEEElLl0EEEvRNS_6TensorERKS9_SC_RKSt6vectorIlSaIlEERKSt8optionalIS9_ESL_bbENKUlvE1_clEvEUllE_EEvRNS_18TensorIteratorBaseERKT_EUliE_EEviT1_)
        /*0db8*/ 	.word	0x00000000


	//----- nvinfo : EIATTR_MIN_STACK_SIZE
	.align		4
.L_617:
        /*0dbc*/ 	.byte	0x04, 0x12
        /*0dbe*/ 	.short	(.L_619 - .L_618)
	.align		4
.L_618:
        /*0dc0*/ 	.word	index@(_ZN2at6native27unrolled_elementwise_kernelIZZNS0_73_GLOBAL__N__c8866d80_35_SparseBinaryOpIntersectionKernel_cu_7dd49032_323742_sparse_binary_op_intersection_kernel_implINS2_18CUDAKernelLauncherENS2_36CUDAValueSelectionIntersectionKernelINS2_9LhsProjOpEEElLl0EEEvRNS_6TensorERKS8_SB_RKSt6vectorIlSaIlEERKSt8optionalIS8_ESK_bbENKUlvE1_clEvEUllE_St5arrayIPcLm2EELi4E23TrivialOffsetCalculatorILi1EjESR_NS0_6memory12LoadWithCastILi1EEENSS_13StoreWithCastILi1EEEEEviT_T0_T2_T3_T4_T5_)
        /*0dc4*/ 	.word	0x00000000


	//----- nvinfo : EIATTR_MIN_STACK_SIZE
	.align		4
.L_619:
        /*0dc8*/ 	.byte	0x04, 0x12
        /*0dca*/ 	.short	(.L_621 - .L_620)
	.align		4
.L_620:
        /*0dcc*/ 	.word	index@(_ZN2at6native18elementwise_kernelILi128ELi2EZNS0_22gpu_kernel_impl_nocastIZZNS0_73_GLOBAL__N__c8866d80_35_SparseBinaryOpIntersectionKernel_cu_7dd49032_323742_sparse_binary_op_intersection_kernel_implINS3_18CUDAKernelLauncherENS3_36CUDAValueSelectionIntersectionKernelINS3_9LhsProjOpEEElLl0EEEvRNS_6TensorERKS9_SC_RKSt6vectorIlSaIlEERKSt8optionalIS9_ESL_bbENKUlvE1_clEvEUllE_EEvRNS_18TensorIteratorBaseERKT_EUliE_EEviT1_)
        /*0dd0*/ 	.word	0x00000000


	//----- nvinfo : EIATTR_MIN_STACK_SIZE
	.align		4
.L_621:
        /*0dd4*/ 	.byte	0x04, 0x12
        /*0dd6*/ 	.short	(.L_623 - .L_622)
	.align		4
.L_622:
        /*0dd8*/ 	.word	index@(_ZN2at6native27unrolled_elementwise_kernelIZZNS0_73_GLOBAL__N__c8866d80_35_SparseBinaryOpIntersectionKernel_cu_7dd49032_323742_sparse_binary_op_intersection_kernel_implINS2_18CUDAKernelLauncherENS2_36CUDAValueSelectionIntersectionKernelINS2_9LhsProjOpEEElLl0EEEvRNS_6TensorERKS8_SB_RKSt6vectorIlSaIlEERKSt8optionalIS8_ESK_bbENKUlvE1_clEvEUllE_St5arrayIPcLm2EELi4E23TrivialOffsetCalculatorILi1EjESR_NS0_6memory15LoadWithoutCastENSS_16StoreWithoutCastEEEviT_T0_T2_T3_T4_T5_)
        /*0ddc*/ 	.word	0x00000000


	//----- nvinfo : EIATTR_MIN_STACK_SIZE
	.align		4
.L_623:
        /*0de0*/ 	.byte	0x04, 0x12
        /*0de2*/ 	.short	(.L_625 - .L_624)
	.align		4
.L_624:
        /*0de4*/ 	.word	index@(_ZN2at6native29vectorized_elementwise_kernelILi2EZZNS0_73_GLOBAL__N__c8866d80_35_SparseBinaryOpIntersectionKernel_cu_7dd49032_323742_sparse_binary_op_intersection_kernel_implINS2_18CUDAKernelLauncherENS2_36CUDAValueSelectionIntersectionKernelINS2_9LhsProjOpEEElLl0EEEvRNS_6TensorERKS8_SB_RKSt6vectorIlSaIlEERKSt8optionalIS8_ESK_bbENKUlvE1_clEvEUllE_St5arrayIPcLm2EEEEviT0_T1_)
        /*0de8*/ 	.word	0x00000000


	//----- nvinfo : EIATTR_MIN_STACK_SIZE
	.align		4
.L_625:
        /*0dec*/ 	.byte	0x04, 0x12
        /*0dee*/ 	.short	(.L_627 - .L_626)
	.align		4
.L_626:
        /*0df0*/ 	.word	index@(_ZN2at6native29vectorized_elementwise_kernelILi4EZZNS0_73_GLOBAL__N__c8866d80_35_SparseBinaryOpIntersectionKernel_cu_7dd49032_323742_sparse_binary_op_intersection_kernel_implINS2_18CUDAKernelLauncherENS2_36CUDAValueSelectionIntersectionKernelINS2_9LhsProjOpEEElLl0EEEvRNS_6TensorERKS8_SB_RKSt6vectorIlSaIlEERKSt8optionalIS8_ESK_bbENKUlvE1_clEvEUllE_St5arrayIPcLm2EEEEviT0_T1_)
        /*0df4*/ 	.word	0x00000000


	//----- nvinfo : EIATTR_MIN_STACK_SIZE
	.align		4
.L_627:
        /*0df8*/ 	.byte	0x04, 0x12
        /*0dfa*/ 	.short	(.L_629 - .L_628)
	.align		4
.L_628:
        /*0dfc*/ 	.word	index@(_ZN2at6native29vectorized_elementwise_kernelILi8EZZNS0_73_GLOBAL__N__c8866d80_35_SparseBinaryOpIntersectionKernel_cu_7dd49032_323742_sparse_binary_op_intersection_kernel_implINS2_18CUDAKernelLauncherENS2_36CUDAValueSelectionIntersectionKernelINS2_9LhsProjOpEEElLl0EEEvRNS_6TensorERKS8_SB_RKSt6vectorIlSaIlEERKSt8optionalIS8_ESK_bbENKUlvE1_clEvEUllE_St5arrayIPcLm2EEEEviT0_T1_)
        /*0e00*/ 	.word	0x00000000


	//----- nvinfo : EIATTR_MIN_STACK_SIZE
	.align		4
.L_629:
        /*0e04*/ 	.byte	0x04, 0x12
        /*0e06*/ 	.short	(.L_631 - .L_630)
	.align		4
.L_630:
        /*0e08*/ 	.word	index@(_ZN2at6native18elementwise_kernelILi128ELi4EZNS0_15gpu_kernel_implIZZNS0_73_GLOBAL__N__c8866d80_35_SparseBinaryOpIntersectionKernel_cu_7dd49032_323742_sparse_binary_op_intersection_kernel_implINS3_18CUDAKernelLauncherENS3_36CUDAValueSelectionIntersectionKernelINS3_9LhsProjOpEEElLl8EEEvRNS_6TensorERKS9_SC_RKSt6vectorIlSaIlEERKSt8optionalIS9_ESL_bbENKUlvE3_clEvEUllE_EEvRNS_18TensorIteratorBaseERKT_EUliE_EEviT1_)
        /*0e0c*/ 	.word	0x00000000


	//----- nvinfo : EIATTR_MIN_STACK_SIZE
	.align		4
.L_631:
        /*0e10*/ 	.byte	0x04, 0x12
        /*0e12*/ 	.short	(.L_633 - .L_632)
	.align		4
.L_632:
        /*0e14*/ 	.word	index@(_ZN2at6native27unrolled_elementwise_kernelIZZNS0_73_GLOBAL__N__c8866d80_35_SparseBinaryOpIntersectionKernel_cu_7dd49032_323742_sparse_binary_op_intersection_kernel_implINS2_18CUDAKernelLauncherENS2_36CUDAValueSelectionIntersectionKernelINS2_9LhsProjOpEEElLl8EEEvRNS_6TensorERKS8_SB_RKSt6vectorIlSaIlEERKSt8optionalIS8_ESK_bbENKUlvE3_clEvEUllE_St5arrayIPcLm2EELi4E23TrivialOffsetCalculatorILi1EjESR_NS0_6memory12LoadWithCastILi1EEENSS_13StoreWithCastILi1EEEEEviT_T0_T2_T3_T4_T5_)
        /*0e18*/ 	.word	0x00000090


	//----- nvinfo : EIATTR_MIN_STACK_SIZE
	.align		4
.L_633:
        /*0e1c*/ 	.byte	0x04, 0x12
        /*0e1e*/ 	.short	(.L_635 - .L_634)
	.align		4
.L_634:
        /*0e20*/ 	.word	index@(_ZN2at6native18elementwise_kernelILi128ELi2EZNS0_22gpu_kernel_impl_nocastIZZNS0_73_GLOBAL__N__c8866d80_35_SparseBinaryOpIntersectionKernel_cu_7dd49032_323742_sparse_binary_op_intersection_kernel_implINS3_18CUDAKernelLauncherENS3_36CUDAValueSelectionIntersectionKernelINS3_9LhsProjOpEEElLl8EEEvRNS_6TensorERKS9_SC_RKSt6vectorIlSaIlEERKSt8optionalIS9_ESL_bbENKUlvE3_clEvEUllE_EEvRNS_18TensorIteratorBaseERKT_EUliE_EEviT1_)
        /*0e24*/ 	.word	0x00000000


	//----- nvinfo : EIATTR_MIN_STACK_SIZE
	.align		4
.L_635:
        /*0e28*/ 	.byte	0x04, 0x12
        /*0e2a*/ 	.short	(.L_637 - .L_636)
	.align		4
.L_636:
        /*0e2c*/ 	.word	index@(_ZN2at6native27unrolled_elementwise_kernelIZZNS0_73_GLOBAL__N__c8866d80_35_SparseBinaryOpIntersectionKernel_cu_7dd49032_323742_sparse_binary_op_intersection_kernel_implINS2_18CUDAKernelLauncherENS2_36CUDAValueSelectionIntersectionKernelINS2_9LhsProjOpEEElLl8EEEvRNS_6TensorERKS8_SB_RKSt6vectorIlSaIlEERKSt8optionalIS8_ESK_bbENKUlvE3_clEvEUllE_St5arrayIPcLm2EELi4E23TrivialOffsetCalculatorILi1EjESR_NS0_6memory15LoadWithoutCastENSS_16StoreWithoutCastEEEviT_T0_T2_T3_T4_T5_)
        /*0e30*/ 	.word	0x00000090


	//----- nvinfo : EIATTR_MIN_STACK_SIZE
	.align		4
.L_637:
        /*0e34*/ 	.byte	0x04, 0x12
        /*0e36*/ 	.short	(.L_639 - .L_638)
	.align		4
.L_638:
        /*0e38*/ 	.word	index@(_ZN2at6native29vectorized_elementwise_kernelILi2EZZNS0_73_GLOBAL__N__c8866d80_35_SparseBinaryOpIntersectionKernel_cu_7dd49032_323742_sparse_binary_op_intersection_kernel_implINS2_18CUDAKernelLauncherENS2_36CUDAValueSelectionIntersectionKernelINS2_9LhsProjOpEEElLl8EEEvRNS_6TensorERKS8_SB_RKSt6vectorIlSaIlEERKSt8optionalIS8_ESK_bbENKUlvE3_clEvEUllE_St5arrayIPcLm2EEEEviT0_T1_)
        /*0e3c*/ 	.word	0x00000120


	//----- nvinfo : EIATTR_MIN_STACK_SIZE
	.align		4
.L_639:
        /*0e40*/ 	.byte	0x04, 0x12
        /*0e42*/ 	.short	(.L_641 - .L_640)
	.align		4
.L_640:
        /*0e44*/ 	.word	index@(_ZN2at6native29vectorized_elementwise_kernelILi4EZZNS0_73_GLOBAL__N__c8866d80_35_SparseBinaryOpIntersectionKernel_cu_7dd49032_323742_sparse_binary_op_intersection_kernel_implINS2_18CUDAKernelLauncherENS2_36CUDAValueSelectionIntersectionKernelINS2_9LhsProjOpEEElLl8EEEvRNS_6TensorERKS8_SB_RKSt6vectorIlSaIlEERKSt8optionalIS8_ESK_bbENKUlvE3_clEvEUllE_St5arrayIPcLm2EEEEviT0_T1_)
        /*0e48*/ 	.word	0x00000120


	//----- nvinfo : EIATTR_MIN_STACK_SIZE
	.align		4
.L_641:
        /*0e4c*/ 	.byte	0x04, 0x12
        /*0e4e*/ 	.short	(.L_643 - .L_642)
	.align		4
.L_642:
        /*0e50*/ 	.word	index@(_ZN2at6native29vectorized_elementwise_kernelILi8EZZNS0_73_GLOBAL__N__c8866d80_35_SparseBinaryOpIntersectionKernel_cu_7dd49032_323742_sparse_binary_op_intersection_kernel_implINS2_18CUDAKernelLauncherENS2_36CUDAValueSelectionIntersectionKernelINS2_9LhsProjOpEEElLl8EEEvRNS_6TensorERKS8_SB_RKSt6vectorIlSaIlEERKSt8optionalIS8_ESK_bbENKUlvE3_clEvEUllE_St5arrayIPcLm2EEEEviT0_T1_)
        /*0e54*/ 	.word	0x00000000


	//----- nvinfo : EIATTR_MIN_STACK_SIZE
	.align		4
.L_643:
        /*0e58*/ 	.byte	0x04, 0x12
        /*0e5a*/ 	.short	(.L_645 - .L_644)
	.align		4
.L_644:
        /*0e5c*/ 	.word	index@(_ZN2at6native18elementwise_kernelILi128ELi4EZNS0_15gpu_kernel_implIZZNS0_73_GLOBAL__N__c8866d80_35_SparseBinaryOpIntersectionKernel_cu_7dd49032_323742_sparse_binary_op_intersection_kernel_implINS3_18CUDAKernelLauncherENS3_36CUDAValueSelectionIntersectionKernelINS3_9LhsProjOpEEElLl8EEEvRNS_6TensorERKS9_SC_RKSt6vectorIlSaIlEERKSt8optionalIS9_ESL_bbENKUlvE1_clEvEUllE_EEvRNS_18TensorIteratorBaseERKT_EUliE_EEviT1_)
        /*0e60*/ 	.word	0x00000000


	//----- nvinfo : EIATTR_MIN_STACK_SIZE
	.align		4
.L_645:
        /*0e64*/ 	.byte	0x04, 0x12
        /*0e66*/ 	.short	(.L_647 - .L_646)
	.align		4
.L_646:
        /*0e68*/ 	.word	index@(_ZN2at6native27unrolled_elementwise_kernelIZZNS0_73_GLOBAL__N__c8866d80_35_SparseBinaryOpIntersectionKernel_cu_7dd49032_323742_sparse_binary_op_intersection_kernel_implINS2_18CUDAKernelLauncherENS2_36CUDAValueSelectionIntersectionKernelINS2_9LhsProjOpEEElLl8EEEvRNS_6TensorERKS8_SB_RKSt6vectorIlSaIlEERKSt8optionalIS8_ESK_bbENKUlvE1_clEvEUllE_St5arrayIPcLm2EELi4E23TrivialOffsetCalculatorILi1EjESR_NS0_6memory12LoadWithCastILi1EEENSS_13StoreWithCastILi1EEEEEviT_T0_T2_T3_T4_T5_)
        /*0e6c*/ 	.word	0x00000068


	//----- nvinfo : EIATTR_MIN_STACK_SIZE
	.align		4
.L_647:
        /*0e70*/ 	.byte	0x04, 0x12
        /*0e72*/ 	.short	(.L_649 - .L_648)
	.align		4
.L_648:
        /*0e74*/ 	.word	index@(_ZN2at6native18elementwise_kernelILi128ELi2EZNS0_22gpu_kernel_impl_nocastIZZNS0_73_GLOBAL__N__c8866d80_35_SparseBinaryOpIntersectionKernel_cu_7dd49032_323742_sparse_binary_op_intersection_kernel_implINS3_18CUDAKernelLauncherENS3_36CUDAValueSelectionIntersectionKernelINS3_9LhsProjOpEEElLl8EEEvRNS_6TensorERKS9_SC_RKSt6vectorIlSaIlEERKSt8optionalIS9_ESL_bbENKUlvE1_clEvEUllE_EEvRNS_18TensorIteratorBaseERKT_EUliE_EEviT1_)
        /*0e78*/ 	.word	0x00000000


	//----- nvinfo : EIATTR_MIN_STACK_SIZE
	.align		4
.L_649:
        /*0e7c*/ 	.byte	0x04, 0x12
        /*0e7e*/ 	.short	(.L_651 - .L_650)
	.align		4
.L_650:
        /*0e80*/ 	.word	index@(_ZN2at6native27unrolled_elementwise_kernelIZZNS0_73_GLOBAL__N__c8866d80_35_SparseBinaryOpIntersectionKernel_cu_7dd49032_323742_sparse_binary_op_intersection_kernel_implINS2_18CUDAKernelLauncherENS2_36CUDAValueSelectionIntersectionKernelINS2_9LhsProjOpEEElLl8EEEvRNS_6TensorERKS8_SB_RKSt6vectorIlSaIlEERKSt8optionalIS8_ESK_bbENKUlvE1_clEvEUllE_St5arrayIPcLm2EELi4E23TrivialOffsetCalculatorILi1EjESR_NS0_6memory15LoadWithoutCastENSS_16StoreWithoutCastEEEviT_T0_T2_T3_T4_T5_)
        /*0e84*/ 	.word	0x00000068


	//----- nvinfo : EIATTR_MIN_STACK_SIZE
	.align		4
.L_651:
        /*0e88*/ 	.byte	0x04, 0x12
        /*0e8a*/ 	.short	(.L_653 - .L_652)
	.align		4
.L_652:
        /*0e8c*/ 	.word	index@(_ZN2at6native29vectorized_elementwise_kernelILi2EZZNS0_73_GLOBAL__N__c8866d80_35_SparseBinaryOpIntersectionKernel_cu_7dd49032_323742_sparse_binary_op_intersection_kernel_implINS2_18CUDAKernelLauncherENS2_36CUDAValueSelectionIntersectionKernelINS2_9LhsProjOpEEElLl8EEEvRNS_6TensorERKS8_SB_RKSt6vectorIlSaIlEERKSt8optionalIS8_ESK_bbENKUlvE1_clEvEUllE_St5arrayIPcLm2EEEEviT0_T1_)
        /*0e90*/ 	.word	0x00000068


	//----- nvinfo : EIATTR_MIN_STACK_SIZE
	.align		4
.L_653:
        /*0e94*/ 	.byte	0x04, 0x12
        /*0e96*/ 	.short	(.L_655 - .L_654)
	.align		4
.L_654:
        /*0e98*/ 	.word	index@(_ZN2at6native29vectorized_elementwise_kernelILi4EZZNS0_73_GLOBAL__N__c8866d80_35_SparseBinaryOpIntersectionKernel_cu_7dd49032_323742_sparse_binary_op_intersection_kernel_implINS2_18CUDAKernelLauncherENS2_36CUDAValueSelectionIntersectionKernelINS2_9LhsProjOpEEElLl8EEEvRNS_6TensorERKS8_SB_RKSt6vectorIlSaIlEERKSt8optionalIS8_ESK_bbENKUlvE1_clEvEUllE_St5arrayIPcLm2EEEEviT0_T1_)
        /*0e9c*/ 	.word	0x00000068


	//----- nvinfo : EIATTR_MIN_STACK_SIZE
	.align		4
.L_655:
        /*0ea0*/ 	.byte	0x04, 0x12
        /*0ea2*/ 	.short	(.L_657 - .L_656)
	.align		4
.L_656:
        /*0ea4*/ 	.word	index@(_ZN2at6native29vectorized_elementwise_kernelILi8EZZNS0_73_GLOBAL__N__c8866d80_35_SparseBinaryOpIntersectionKernel_cu_7dd49032_323742_sparse_binary_op_intersection_kernel_implINS2_18CUDAKernelLauncherENS2_36CUDAValueSelectionIntersectionKernelINS2_9LhsProjOpEEElLl8EEEvRNS_6TensorERKS8_SB_RKSt6vectorIlSaIlEERKSt8optionalIS8_ESK_bbENKUlvE1_clEvEUllE_St5arrayIPcLm2EEEEviT0_T1_)
        /*0ea8*/ 	.word	0x00000000


	//----- nvinfo : EIATTR_MIN_STACK_SIZE
	.align		4
.L_657:
        /*0eac*/ 	.byte	0x04, 0x12
        /*0eae*/ 	.short	(.L_659 - .L_658)
	.align		4
.L_658:
        /*0eb0*/ 	.word	index@(_ZN2at6native18elementwise_kernelILi128ELi4EZNS0_15gpu_kernel_implIZZNS0_73_GLOBAL__N__c8866d80_35_SparseBinaryOpIntersectionKernel_cu_7dd49032_323742_sparse_binary_op_intersection_kernel_implINS3_18CUDAKernelLauncherENS3_36CUDAValueSelectionIntersectionKernelINS3_9RhsProjOpEEElLl0EEEvRNS_6TensorERKS9_SC_RKSt6vectorIlSaIlEERKSt8optionalIS9_ESL_bbENKUlvE3_clEvEUllE_EEvRNS_18TensorIteratorBaseERKT_EUliE_EEviT1_)
        /*0eb4*/ 	.word	0x00000000


	//----- nvinfo : EIATTR_MIN_STACK_SIZE
	.align		4
.L_659:
        /*0eb8*/ 	.byte	0x04, 0x12
        /*0eba*/ 	.short	(.L_661 - .L_660)
	.align		4
.L_660:
        /*0ebc*/ 	.word	index@(_ZN2at6native27unrolled_elementwise_kernelIZZNS0_73_GLOBAL__N__c8866d80_35_SparseBinaryOpIntersectionKernel_cu_7dd49032_323742_sparse_binary_op_intersection_kernel_implINS2_18CUDAKernelLauncherENS2_36CUDAValueSelectionIntersectionKernelINS2_9RhsProjOpEEElLl0EEEvRNS_6TensorERKS8_SB_RKSt6vectorIlSaIlEERKSt8optionalIS8_ESK_bbENKUlvE3_clEvEUllE_St5arrayIPcLm2EELi4E23TrivialOffsetCalculatorILi1EjESR_NS0_6memory12LoadWithCastILi1EEENSS_13StoreWithCastILi1EEEEEviT_T0_T2_T3_T4_T5_)
        /*0ec0*/ 	.word	0x00000000


	//----- nvinfo : EIATTR_MIN_STACK_SIZE
	.align		4
.L_661:
        /*0ec4*/ 	.byte	0x04, 0x12
        /*0ec6*/ 	.short	(.L_663 - .L_662)
	.align		4
.L_662:
        /*0ec8*/ 	.word	index@(_ZN2at6native18elementwise_kernelILi128ELi2EZNS0_22gpu_kernel_impl_nocastIZZNS0_73_GLOBAL__N__c8866d80_35_SparseBinaryOpIntersectionKernel_cu_7dd49032_323742_sparse_binary_op_intersection_kernel_implINS3_18CUDAKernelLauncherENS3_36CUDAValueSelectionIntersectionKernelINS3_9RhsProjOpEEElLl0EEEvRNS_6TensorERKS9_SC_RKSt6vectorIlSaIlEERKSt8optionalIS9_ESL_bbENKUlvE3_clEvEUllE_EEvRNS_18TensorIteratorBaseERKT_EUliE_EEviT1_)
        /*0ecc*/ 	.word	0x00000000


	//----- nvinfo : EIATTR_MIN_STACK_SIZE
	.align		4
.L_663:
        /*0ed0*/ 	.byte	0x04, 0x12
        /*0ed2*/ 	.short	(.L_665 - .L_664)
	.align		4
.L_664:
        /*0ed4*/ 	.word	index@(_ZN2at6native27unrolled_elementwise_kernelIZZNS0_73_GLOBAL__N__c8866d80_35_SparseBinaryOpIntersectionKernel_cu_7dd49032_323742_sparse_binary_op_intersection_kernel_implINS2_18CUDAKernelLauncherENS2_36CUDAValueSelectionIntersectionKernelINS2_9RhsProjOpEEElLl0EEEvRNS_6TensorERKS8_SB_RKSt6vectorIlSaIlEERKSt8optionalIS8_ESK_bbENKUlvE3_clEvEUllE_St5arrayIPcLm2EELi4E23TrivialOffsetCalculatorILi1EjESR_NS0_6memory15LoadWithoutCastENSS_16StoreWithoutCastEEEviT_T0_T2_T3_T4_T5_)
        /*0ed8*/ 	.word	0x00000000


	//----- nvinfo : EIATTR_MIN_STACK_SIZE
	.align		4
.L_665:
        /*0edc*/ 	.byte	0x04, 0x12
        /*0ede*/ 	.short	(.L_667 - .L_666)
	.align		4
.L_666:
        /*0ee0*/ 	.word	index@(_ZN2at6native29vectorized_elementwise_kernelILi2EZZNS0_73_GLOBAL__N__c8866d80_35_SparseBinaryOpIntersectionKernel_cu_7dd49032_323742_sparse_binary_op_intersection_kernel_implINS2_18CUDAKernelLauncherENS2_36CUDAValueSelectionIntersectionKernelINS2_9RhsProjOpEEElLl0EEEvRNS_6TensorERKS8_SB_RKSt6vectorIlSaIlEERKSt8optionalIS8_ESK_bbENKUlvE3_clEvEUllE_St5arrayIPcLm2EEEEviT0_T1_)
        /*0ee4*/ 	.word	0x00000000


	//----- nvinfo : EIATTR_MIN_STACK_SIZE
	.align		4
.L_667:
        /*0ee8*/ 	.byte	0x04, 0x12
        /*0eea*/ 	.short	(.L_669 - .L_668)
	.align		4
.L_668:
        /*0eec*/ 	.word	index@(_ZN2at6native29vectorized_elementwise_kernelILi4EZZNS0_73_GLOBAL__N__c8866d80_35_SparseBinaryOpIntersectionKernel_cu_7dd49032_323742_sparse_binary_op_intersection_kernel_implINS2_18CUDAKernelLauncherENS2_36CUDAValueSelectionIntersectionKernelINS2_9RhsProjOpEEElLl0EEEvRNS_6TensorERKS8_SB_RKSt6vectorIlSaIlEERKSt8optionalIS8_ESK_bbENKUlvE3_clEvEUllE_St5arrayIPcLm2EEEEviT0_T1_)
        /*0ef0*/ 	.word	0x00000000


	//----- nvinfo : EIATTR_MIN_STACK_SIZE
	.align		4
.L_669:
        /*0ef4*/ 	.byte	0x04, 0x12
        /*0ef6*/ 	.short	(.L_671 - .L_670)
	.align		4
.L_670:
        /*0ef8*/ 	.word	index@(_ZN2at6native29vectorized_elementwise_kernelILi8EZZNS0_73_GLOBAL__N__c8866d80_35_SparseBinaryOpIntersectionKernel_cu_7dd49032_323742_sparse_binary_op_intersection_kernel_implINS2_18CUDAKernelLauncherENS2_36CUDAValueSelectionIntersectionKernelINS2_9RhsProjOpEEElLl0EEEvRNS_6TensorERKS8_SB_RKSt6vectorIlSaIlEERKSt8optionalIS8_ESK_bbENKUlvE3_clEvEUllE_St5arrayIPcLm2EEEEviT0_T1_)
        /*0efc*/ 	.word	0x00000000


	//----- nvinfo : EIATTR_MIN_STACK_SIZE
	.align		4
.L_671:
        /*0f00*/ 	.byte	0x04, 0x12
        /*0f02*/ 	.short	(.L_673 - .L_672)
	.align		4
.L_672:
        /*0f04*/ 	.word	index@(_ZN2at6native18elementwise_kernelILi128ELi4EZNS0_15gpu_kernel_implIZZNS0_73_GLOBAL__N__c8866d80_35_SparseBinaryOpIntersectionKernel_cu_7dd49032_323742_sparse_binary_op_intersection_kernel_implINS3_18CUDAKernelLauncherENS3_36CUDAValueSelectionIntersectionKernelINS3_9RhsProjOpEEElLl0EEEvRNS_6TensorERKS9_SC_RKSt6vectorIlSaIlEERKSt8optionalIS9_ESL_bbENKUlvE1_clEvEUllE_EEvRNS_18TensorIteratorBaseERKT_EUliE_EEviT1_)
        /*0f08*/ 	.word	0x00000000


	//----- nvinfo : EIATTR_MIN_STACK_SIZE
	.align		4
.L_673:
        /*0f0c*/ 	.byte	0x04, 0x12
        /*0f0e*/ 	.short	(.L_675 - .L_674)
	.align		4
.L_674:
        /*0f10*/ 	.word	index@(_ZN2at6native27unrolled_elementwise_kernelIZZNS0_73_GLOBAL__N__c8866d80_35_SparseBinaryOpIntersectionKernel_cu_7dd49032_323742_sparse_binary_op_intersection_kernel_implINS2_18CUDAKernelLauncherENS2_36CUDAValueSelectionIntersectionKernelINS2_9RhsProjOpEEElLl0EEEvRNS_6TensorERKS8_SB_RKSt6vectorIlSaIlEERKSt8optionalIS8_ESK_bbENKUlvE1_clEvEUllE_St5arrayIPcLm2EELi4E23TrivialOffsetCalculatorILi1EjESR_NS0_6memory12LoadWithCastILi1EEENSS_13StoreWithCastILi1EEEEEviT_T0_T2_T3_T4_T5_)
        /*0f14*/ 	.word	0x00000000


	//----- nvinfo : EIATTR_MIN_STACK_SIZE
	.align		4
.L_675:
        /*0f18*/ 	.byte	0x04, 0x12
        /*0f1a*/ 	.short	(.L_677 - .L_676)
	.align		4
.L_676:
        /*0f1c*/ 	.word	index@(_ZN2at6native18elementwise_kernelILi128ELi2EZNS0_22gpu_kernel_impl_nocastIZZNS0_73_GLOBAL__N__c8866d80_35_SparseBinaryOpIntersectionKernel_cu_7dd49032_323742_sparse_binary_op_intersection_kernel_implINS3_18CUDAKernelLauncherENS3_36CUDAValueSelectionIntersectionKernelINS3_9RhsProjOpEEElLl0EEEvRNS_6TensorERKS9_SC_RKSt6vectorIlSaIlEERKSt8optionalIS9_ESL_bbENKUlvE1_clEvEUllE_EEvRNS_18TensorIteratorBaseERKT_EUliE_EEviT1_)
        /*0f20*/ 	.word	0x00000000


	//----- nvinfo : EIATTR_MIN_STACK_SIZE
	.align		4
.L_677:
        /*0f24*/ 	.byte	0x04, 0x12
        /*0f26*/ 	.short	(.L_679 - .L_678)
	.align		4
.L_678:
        /*0f28*/ 	.word	index@(_ZN2at6native27unrolled_elementwise_kernelIZZNS0_73_GLOBAL__N__c8866d80_35_SparseBinaryOpIntersectionKernel_cu_7dd49032_323742_sparse_binary_op_intersection_kernel_implINS2_18CUDAKernelLauncherENS2_36CUDAValueSelectionIntersectionKernelINS2_9RhsProjOpEEElLl0EEEvRNS_6TensorERKS8_SB_RKSt6vectorIlSaIlEERKSt8optionalIS8_ESK_bbENKUlvE1_clEvEUllE_St5arrayIPcLm2EELi4E23TrivialOffsetCalculatorILi1EjESR_NS0_6memory15LoadWithoutCastENSS_16StoreWithoutCastEEEviT_T0_T2_T3_T4_T5_)
        /*0f2c*/ 	.word	0x00000000


	//----- nvinfo : EIATTR_MIN_STACK_SIZE
	.align		4
.L_679:
        /*0f30*/ 	.byte	0x04, 0x12
        /*0f32*/ 	.short	(.L_681 - .L_680)
	.align		4
.L_680:
        /*0f34*/ 	.word	index@(_ZN2at6native29vectorized_elementwise_kernelILi2EZZNS0_73_GLOBAL__N__c8866d80_35_SparseBinaryOpIntersectionKernel_cu_7dd49032_323742_sparse_binary_op_intersection_kernel_implINS2_18CUDAKernelLauncherENS2_36CUDAValueSelectionIntersectionKernelINS2_9RhsProjOpEEElLl0EEEvRNS_6TensorERKS8_SB_RKSt6vectorIlSaIlEERKSt8optionalIS8_ESK_bbENKUlvE1_clEvEUllE_St5arrayIPcLm2EEEEviT0_T1_)
        /*0f38*/ 	.word	0x00000000


	//----- nvinfo : EIATTR_MIN_STACK_SIZE
	.align		4
.L_681:
        /*0f3c*/ 	.byte	0x04, 0x12
        /*0f3e*/ 	.short	(.L_683 - .L_682)
	.align		4
.L_682:
        /*0f40*/ 	.word	index@(_ZN2at6native29vectorized_elementwise_kernelILi4EZZNS0_73_GLOBAL__N__c8866d80_35_SparseBinaryOpIntersectionKernel_cu_7dd49032_323742_sparse_binary_op_intersection_kernel_implINS2_18CUDAKernelLauncherENS2_36CUDAValueSelectionIntersectionKernelINS2_9RhsProjOpEEElLl0EEEvRNS_6TensorERKS8_SB_RKSt6vectorIlSaIlEERKSt8optionalIS8_ESK_bbENKUlvE1_clEvEUllE_St5arrayIPcLm2EEEEviT0_T1_)
        /*0f44*/ 	.word	0x00000000


	//----- nvinfo : EIATTR_MIN_STACK_SIZE
	.align		4
.L_683:
        /*0f48*/ 	.byte	0x04, 0x12
        /*0f4a*/ 	.short	(.L_685 - .L_684)
	.align		4
.L_684:
        /*0f4c*/ 	.word	index@(_ZN2at6native29vectorized_elementwise_kernelILi8EZZNS0_73_GLOBAL__N__c8866d80_35_SparseBinaryOpIntersectionKernel_cu_7dd49032_323742_sparse_binary_op_intersection_kernel_implINS2_18CUDAKernelLauncherENS2_36CUDAValueSelectionIntersectionKernelINS2_9RhsProjOpEEElLl0EEEvRNS_6TensorERKS8_SB_RKSt6vectorIlSaIlEERKSt8optionalIS8_ESK_bbENKUlvE1_clEvEUllE_St5arrayIPcLm2EEEEviT0_T1_)
        /*0f50*/ 	.word	0x00000000


	//----- nvinfo : EIATTR_MIN_STACK_SIZE
	.align		4
.L_685:
        /*0f54*/ 	.byte	0x04, 0x12
        /*0f56*/ 	.short	(.L_687 - .L_686)
	.align		4
.L_686:
        /*0f58*/ 	.word	index@(_ZN2at6native18elementwise_kernelILi128ELi4EZNS0_15gpu_kernel_implIZZNS0_73_GLOBAL__N__c8866d80_35_SparseBinaryOpIntersectionKernel_cu_7dd49032_323742_sparse_binary_op_intersection_kernel_implINS3_18CUDAKernelLauncherENS3_36CUDAValueSelectionIntersectionKernelINS3_9RhsProjOpEEElLl8EEEvRNS_6TensorERKS9_SC_RKSt6vectorIlSaIlEERKSt8optionalIS9_ESL_bbENKUlvE3_clEvEUllE_EEvRNS_18TensorIteratorBaseERKT_EUliE_EEviT1_)
        /*0f5c*/ 	.word	0x00000000


	//----- nvinfo : EIATTR_MIN_STACK_SIZE
	.align		4
.L_687:
        /*0f60*/ 	.byte	0x04, 0x12
        /*0f62*/ 	.short	(.L_689 - .L_688)
	.align		4
.L_688:
        /*0f64*/ 	.word	index@(_ZN2at6native27unrolled_elementwise_kernelIZZNS0_73_GLOBAL__N__c8866d80_35_SparseBinaryOpIntersectionKernel_cu_7dd49032_323742_sparse_binary_op_intersection_kernel_implINS2_18CUDAKernelLauncherENS2_36CUDAValueSelectionIntersectionKernelINS2_9RhsProjOpEEElLl8EEEvRNS_6TensorERKS8_SB_RKSt6vectorIlSaIlEERKSt8optionalIS8_ESK_bbENKUlvE3_clEvEUllE_St5arrayIPcLm2EELi4E23TrivialOffsetCalculatorILi1EjESR_NS0_6memory12LoadWithCastILi1EEENSS_13StoreWithCastILi1EEEEEviT_T0_T2_T3_T4_T5_)
        /*0f68*/ 	.word	0x00000090


	//----- nvinfo : EIATTR_MIN_STACK_SIZE
	.align		4
.L_689:
        /*0f6c*/ 	.byte	0x04, 0x12
        /*0f6e*/ 	.short	(.L_691 - .L_690)
	.align		4
.L_690:
        /*0f70*/ 	.word	index@(_ZN2at6native18elementwise_kernelILi128ELi2EZNS0_22gpu_kernel_impl_nocastIZZNS0_73_GLOBAL__N__c8866d80_35_SparseBinaryOpIntersectionKernel_cu_7dd49032_323742_sparse_binary_op_intersection_kernel_implINS3_18CUDAKernelLauncherENS3_36CUDAValueSelectionIntersectionKernelINS3_9RhsProjOpEEElLl8EEEvRNS_6TensorERKS9_SC_RKSt6vectorIlSaIlEERKSt8optionalIS9_ESL_bbENKUlvE3_clEvEUllE_EEvRNS_18TensorIteratorBaseERKT_EUliE_EEviT1_)
        /*0f74*/ 	.word	0x00000000


	//----- nvinfo : EIATTR_MIN_STACK_SIZE
	.align		4
.L_691:
        /*0f78*/ 	.byte	0x04, 0x12
        /*0f7a*/ 	.short	(.L_693 - .L_692)
	.align		4
.L_692:
        /*0f7c*/ 	.word	index@(_ZN2at6native27unrolled_elementwise_kernelIZZNS0_73_GLOBAL__N__c8866d80_35_SparseBinaryOpIntersectionKernel_cu_7dd49032_323742_sparse_binary_op_intersection_kernel_implINS2_18CUDAKernelLauncherENS2_36CUDAValueSelectionIntersectionKernelINS2_9RhsProjOpEEElLl8EEEvRNS_6TensorERKS8_SB_RKSt6vectorIlSaIlEERKSt8optionalIS8_ESK_bbENKUlvE3_clEvEUllE_St5arrayIPcLm2EELi4E23TrivialOffsetCalculatorILi1EjESR_NS0_6memory15LoadWithoutCastENSS_16StoreWithoutCastEEEviT_T0_T2_T3_T4_T5_)
        /*0f80*/ 	.word	0x00000090


	//----- nvinfo : EIATTR_MIN_STACK_SIZE
	.align		4
.L_693:
        /*0f84*/ 	.byte	0x04, 0x12
        /*0f86*/ 	.short	(.L_695 - .L_694)
	.align		4
.L_694:
        /*0f88*/ 	.word	index@(_ZN2at6native29vectorized_elementwise_kernelILi2EZZNS0_73_GLOBAL__N__c8866d80_35_SparseBinaryOpIntersectionKernel_cu_7dd49032_323742_sparse_binary_op_intersection_kernel_implINS2_18CUDAKernelLauncherENS2_36CUDAValueSelectionIntersectionKernelINS2_9RhsProjOpEEElLl8EEEvRNS_6TensorERKS8_SB_RKSt6vectorIlSaIlEERKSt8optionalIS8_ESK_bbENKUlvE3_clEvEUllE_St5arrayIPcLm2EEEEviT0_T1_)
        /*0f8c*/ 	.word	0x00000120


	//----- nvinfo : EIATTR_MIN_STACK_SIZE
	.align		4
.L_695:
        /*0f90*/ 	.byte	0x04, 0x12
        /*0f92*/ 	.short	(.L_697 - .L_696)
	.align		4
.L_696:
        /*0f94*/ 	.word	index@(_ZN2at6native29vectorized_elementwise_kernelILi4EZZNS0_73_GLOBAL__N__c8866d80_35_SparseBinaryOpIntersectionKernel_cu_7dd49032_323742_sparse_binary_op_intersection_kernel_implINS2_18CUDAKernelLauncherENS2_36CUDAValueSelectionIntersectionKernelINS2_9RhsProjOpEEElLl8EEEvRNS_6TensorERKS8_SB_RKSt6vectorIlSaIlEERKSt8optionalIS8_ESK_bbENKUlvE3_clEvEUllE_St5arrayIPcLm2EEEEviT0_T1_)
        /*0f98*/ 	.word	0x00000120


	//----- nvinfo : EIATTR_MIN_STACK_SIZE
	.align		4
.L_697:
        /*0f9c*/ 	.byte	0x04, 0x12
        /*0f9e*/ 	.short	(.L_699 - .L_698)
	.align		4
.L_698:
        /*0fa0*/ 	.word	index@(_ZN2at6native29vectorized_elementwise_kernelILi8EZZNS0_73_GLOBAL__N__c8866d80_35_SparseBinaryOpIntersectionKernel_cu_7dd49032_323742_sparse_binary_op_intersection_kernel_implINS2_18CUDAKernelLauncherENS2_36CUDAValueSelectionIntersectionKernelINS2_9RhsProjOpEEElLl8EEEvRNS_6TensorERKS8_SB_RKSt6vectorIlSaIlEERKSt8optionalIS8_ESK_bbENKUlvE3_clEvEUllE_St5arrayIPcLm2EEEEviT0_T1_)
        /*0fa4*/ 	.word	0x00000000


	//----- nvinfo : EIATTR_MIN_STACK_SIZE
	.align		4
.L_699:
        /*0fa8*/ 	.byte	0x04, 0x12
        /*0faa*/ 	.short	(.L_701 - .L_700)
	.align		4
.L_700:
        /*0fac*/ 	.word	index@(_ZN2at6native18elementwise_kernelILi128ELi4EZNS0_15gpu_kernel_implIZZNS0_73_GLOBAL__N__c8866d80_35_SparseBinaryOpIntersectionKernel_cu_7dd49032_323742_sparse_binary_op_intersection_kernel_implINS3_18CUDAKernelLauncherENS3_36CUDAValueSelectionIntersectionKernelINS3_9RhsProjOpEEElLl8EEEvRNS_6TensorERKS9_SC_RKSt6vectorIlSaIlEERKSt8optionalIS9_ESL_bbENKUlvE1_clEvEUllE_EEvRNS_18TensorIteratorBaseERKT_EUliE_EEviT1_)
        /*0fb0*/ 	.word	0x00000000


	//----- nvinfo : EIATTR_MIN_STACK_SIZE
	.align		4
.L_701:
        /*0fb4*/ 	.byte	0x04, 0x12
        /*0fb6*/ 	.short	(.L_703 - .L_702)
	.align		4
.L_702:
        /*0fb8*/ 	.word	index@(_ZN2at6native27unrolled_elementwise_kernelIZZNS0_73_GLOBAL__N__c8866d80_35_SparseBinaryOpIntersectionKernel_cu_7dd49032_323742_sparse_binary_op_intersection_kernel_implINS2_18CUDAKernelLauncherENS2_36CUDAValueSelectionIntersectionKernelINS2_9RhsProjOpEEElLl8EEEvRNS_6TensorERKS8_SB_RKSt6vectorIlSaIlEERKSt8optionalIS8_ESK_bbENKUlvE1_clEvEUllE_St5arrayIPcLm2EELi4E23TrivialOffsetCalculatorILi1EjESR_NS0_6memory12LoadWithCastILi1EEENSS_13StoreWithCastILi1EEEEEviT_T0_T2_T3_T4_T5_)
        /*0fbc*/ 	.word	0x00000068


	//----- nvinfo : EIATTR_MIN_STACK_SIZE
	.align		4
.L_703:
        /*0fc0*/ 	.byte	0x04, 0x12
        /*0fc2*/ 	.short	(.L_705 - .L_704)
	.align		4
.L_704:
        /*0fc4*/ 	.word	index@(_ZN2at6native18elementwise_kernelILi128ELi2EZNS0_22gpu_kernel_impl_nocastIZZNS0_73_GLOBAL__N__c8866d80_35_SparseBinaryOpIntersectionKernel_cu_7dd49032_323742_sparse_binary_op_intersection_kernel_implINS3_18CUDAKernelLauncherENS3_36CUDAValueSelectionIntersectionKernelINS3_9RhsProjOpEEElLl8EEEvRNS_6TensorERKS9_SC_RKSt6vectorIlSaIlEERKSt8optionalIS9_ESL_bbENKUlvE1_clEvEUllE_EEvRNS_18TensorIteratorBaseERKT_EUliE_EEviT1_)
        /*0fc8*/ 	.word	0x00000000


	//----- nvinfo : EIATTR_MIN_STACK_SIZE
	.align		4
.L_705:
        /*0fcc*/ 	.byte	0x04, 0x12
        /*0fce*/ 	.short	(.L_707 - .L_706)
	.align		4
.L_706:
        /*0fd0*/ 	.word	index@(_ZN2at6native27unrolled_elementwise_kernelIZZNS0_73_GLOBAL__N__c8866d80_35_SparseBinaryOpIntersectionKernel_cu_7dd49032_323742_sparse_binary_op_intersection_kernel_implINS2_18CUDAKernelLauncherENS2_36CUDAValueSelectionIntersectionKernelINS2_9RhsProjOpEEElLl8EEEvRNS_6TensorERKS8_SB_RKSt6vectorIlSaIlEERKSt8optionalIS8_ESK_bbENKUlvE1_clEvEUllE_St5arrayIPcLm2EELi4E23TrivialOffsetCalculatorILi1EjESR_NS0_6memory15LoadWithoutCastENSS_16StoreWithoutCastEEEviT_T0_T2_T3_T4_T5_)
        /*0fd4*/ 	.word	0x00000068


	//----- nvinfo : EIATTR_MIN_STACK_SIZE
	.align		4
.L_707:
        /*0fd8*/ 	.byte	0x04, 0x12
        /*0fda*/ 	.short	(.L_709 - .L_708)
	.align		4
.L_708:
        /*0fdc*/ 	.word	index@(_ZN2at6native29vectorized_elementwise_kernelILi2EZZNS0_73_GLOBAL__N__c8866d80_35_SparseBinaryOpIntersectionKernel_cu_7dd49032_323742_sparse_binary_op_intersection_kernel_implINS2_18CUDAKernelLauncherENS2_36CUDAValueSelectionIntersectionKernelINS2_9RhsProjOpEEElLl8EEEvRNS_6TensorERKS8_SB_RKSt6vectorIlSaIlEERKSt8optionalIS8_ESK_bbENKUlvE1_clEvEUllE_St5arrayIPcLm2EEEEviT0_T1_)
        /*0fe0*/ 	.word	0x00000068


	//----- nvinfo : EIATTR_MIN_STACK_SIZE
	.align		4
.L_709:
        /*0fe4*/ 	.byte	0x04, 0x12
        /*0fe6*/ 	.short	(.L_711 - .L_710)
	.align		4
.L_710:
        /*0fe8*/ 	.word	index@(_ZN2at6native29vectorized_elementwise_kernelILi4EZZNS0_73_GLOBAL__N__c8866d80_35_SparseBinaryOpIntersectionKernel_cu_7dd49032_323742_sparse_binary_op_intersection_kernel_implINS2_18CUDAKernelLauncherENS2_36CUDAValueSelectionIntersectionKernelINS2_9RhsProjOpEEElLl8EEEvRNS_6TensorERKS8_SB_RKSt6vectorIlSaIlEERKSt8optionalIS8_ESK_bbENKUlvE1_clEvEUllE_St5arrayIPcLm2EEEEviT0_T1_)
        /*0fec*/ 	.word	0x00000068


	//----- nvinfo : EIATTR_MIN_STACK_SIZE
	.align		4
.L_711:
        /*0ff0*/ 	.byte	0x04, 0x12
        /*0ff2*/ 	.short	(.L_713 - .L_712)
	.align		4
.L_712:
        /*0ff4*/ 	.word	index@(_ZN2at6native29vectorized_elementwise_kernelILi8EZZNS0_73_GLOBAL__N__c8866d80_35_SparseBinaryOpIntersectionKernel_cu_7dd49032_323742_sparse_binary_op_intersection_kernel_implINS2_18CUDAKernelLauncherENS2_36CUDAValueSelectionIntersectionKernelINS2_9RhsProjOpEEElLl8EEEvRNS_6TensorERKS8_SB_RKSt6vectorIlSaIlEERKSt8optionalIS8_ESK_bbENKUlvE1_clEvEUllE_St5arrayIPcLm2EEEEviT0_T1_)
        /*0ff8*/ 	.word	0x00000000


	//----- nvinfo : EIATTR_MIN_STACK_SIZE
	.align		4
.L_713:
        /*0ffc*/ 	.byte	0x04, 0x12
        /*0ffe*/ 	.short	(.L_715 - .L_714)
	.align		4
.L_714:
        /*1000*/ 	.word	index@(_ZN2at6native18elementwise_kernelILi128ELi4EZNS0_15gpu_kernel_implIZZNS0_73_GLOBAL__N__c8866d80_35_SparseBinaryOpIntersectionKernel_cu_7dd49032_323742_sparse_binary_op_intersection_kernel_implINS3_18CUDAKernelLauncherENS3_36CUDAValueSelectionIntersectionKernelINS3_5MulOpEEElLl0EEEvRNS_6TensorERKS9_SC_RKSt6vectorIlSaIlEERKSt8optionalIS9_ESL_bbENKUlvE3_clEvEUllE_EEvRNS_18TensorIteratorBaseERKT_EUliE_EEviT1_)
        /*1004*/ 	.word	0x00000000


	//----- nvinfo : EIATTR_MIN_STACK_SIZE
	.align		4
.L_715:
        /*1008*/ 	.byte	0x04, 0x12
        /*100a*/ 	.short	(.L_717 - .L_716)
	.align		4
.L_716:
        /*100c*/ 	.word	index@(_ZN2at6native27unrolled_elementwise_kernelIZZNS0_73_GLOBAL__N__c8866d80_35_SparseBinaryOpIntersectionKernel_cu_7dd49032_323742_sparse_binary_op_intersection_kernel_implINS2_18CUDAKernelLauncherENS2_36CUDAValueSelectionIntersectionKernelINS2_5MulOpEEElLl0EEEvRNS_6TensorERKS8_SB_RKSt6vectorIlSaIlEERKSt8optionalIS8_ESK_bbENKUlvE3_clEvEUllE_St5arrayIPcLm2EELi4E23TrivialOffsetCalculatorILi1EjESR_NS0_6memory12LoadWithCastILi1EEENSS_13StoreWithCastILi1EEEEEviT_T0_T2_T3_T4_T5_)
        /*1010*/ 	.word	0x00000000


	//----- nvinfo : EIATTR_MIN_STACK_SIZE
	.align		4
.L_717:
        /*1014*/ 	.byte	0x04, 0x12
        /*1016*/ 	.short	(.L_719 - .L_718)
	.align		4
.L_718:
        /*1018*/ 	.word	index@(_ZN2at6native18elementwise_kernelILi128ELi2EZNS0_22gpu_kernel_impl_nocastIZZNS0_73_GLOBAL__N__c8866d80_35_SparseBinaryOpIntersectionKernel_cu_7dd49032_323742_sparse_binary_op_intersection_kernel_implINS3_18CUDAKernelLauncherENS3_36CUDAValueSelectionIntersectionKernelINS3_5MulOpEEElLl0EEEvRNS_6TensorERKS9_SC_RKSt6vectorIlSaIlEERKSt8optionalIS9_ESL_bbENKUlvE3_clEvEUllE_EEvRNS_18TensorIteratorBaseERKT_EUliE_EEviT1_)
        /*101c*/ 	.word	0x00000000


	//----- nvinfo : EIATTR_MIN_STACK_SIZE
	.align		4
.L_719:
        /*1020*/ 	.byte	0x04, 0x12
        /*1022*/ 	.short	(.L_721 - .L_720)
	.align		4
.L_720:
        /*1024*/ 	.word	index@(_ZN2at6native27unrolled_elementwise_kernelIZZNS0_73_GLOBAL__N__c8866d80_35_SparseBinaryOpIntersectionKernel_cu_7dd49032_323742_sparse_binary_op_intersection_kernel_implINS2_18CUDAKernelLauncherENS2_36CUDAValueSelectionIntersectionKernelINS2_5MulOpEEElLl0EEEvRNS_6TensorERKS8_SB_RKSt6vectorIlSaIlEERKSt8optionalIS8_ESK_bbENKUlvE3_clEvEUllE_St5arrayIPcLm2EELi4E23TrivialOffsetCalculatorILi1EjESR_NS0_6memory15LoadWithoutCastENSS_16StoreWithoutCastEEEviT_T0_T2_T3_T4_T5_)
        /*1028*/ 	.word	0x00000000


	//----- nvinfo : EIATTR_MIN_STACK_SIZE
	.align		4
.L_721:
        /*102c*/ 	.byte	0x04, 0x12
        /*102e*/ 	.short	(.L_723 - .L_722)
	.align		4
.L_722:
        /*1030*/ 	.word	index@(_ZN2at6native29vectorized_elementwise_kernelILi2EZZNS0_73_GLOBAL__N__c8866d80_35_SparseBinaryOpIntersectionKernel_cu_7dd49032_323742_sparse_binary_op_intersection_kernel_implINS2_18CUDAKernelLauncherENS2_36CUDAValueSelectionIntersectionKernelINS2_5MulOpEEElLl0EEEvRNS_6TensorERKS8_SB_RKSt6vectorIlSaIlEERKSt8optionalIS8_ESK_bbENKUlvE3_clEvEUllE_St5arrayIPcLm2EEEEviT0_T1_)
        /*1034*/ 	.word	0x00000000


	//----- nvinfo : EIATTR_MIN_STACK_SIZE
	.align		4
.L_723:
        /*1038*/ 	.byte	0x04, 0x12
        /*103a*/ 	.short	(.L_725 - .L_724)
	.align		4
.L_724:
        /*103c*/ 	.word	index@(_ZN2at6native29vectorized_elementwise_kernelILi4EZZNS0_73_GLOBAL__N__c8866d80_35_SparseBinaryOpIntersectionKernel_cu_7dd49032_323742_sparse_binary_op_intersection_kernel_implINS2_18CUDAKernelLauncherENS2_36CUDAValueSelectionIntersectionKernelINS2_5MulOpEEElLl0EEEvRNS_6TensorERKS8_SB_RKSt6vectorIlSaIlEERKSt8optionalIS8_ESK_bbENKUlvE3_clEvEUllE_St5arrayIPcLm2EEEEviT0_T1_)
        /*1040*/ 	.word	0x00000000


	//----- nvinfo : EIATTR_MIN_STACK_SIZE
	.align		4
.L_725:
        /*1044*/ 	.byte	0x04, 0x12
        /*1046*/ 	.short	(.L_727 - .L_726)
	.align		4
.L_726:
        /*1048*/ 	.word	index@(_ZN2at6native29vectorized_elementwise_kernelILi8EZZNS0_73_GLOBAL__N__c8866d80_35_SparseBinaryOpIntersectionKernel_cu_7dd49032_323742_sparse_binary_op_intersection_kernel_implINS2_18CUDAKernelLauncherENS2_36CUDAValueSelectionIntersectionKernelINS2_5MulOpEEElLl0EEEvRNS_6TensorERKS8_SB_RKSt6vectorIlSaIlEERKSt8optionalIS8_ESK_bbENKUlvE3_clEvEUllE_St5arrayIPcLm2EEEEviT0_T1_)
        /*104c*/ 	.word	0x00000000


	//----- nvinfo : EIATTR_MIN_STACK_SIZE
	.align		4
.L_727:
        /*1050*/ 	.byte	0x04, 0x12
        /*1052*/ 	.short	(.L_729 - .L_728)
	.align		4
.L_728:
        /*1054*/ 	.word	index@(_ZN2at6native18elementwise_kernelILi128ELi4EZNS0_15gpu_kernel_implIZZNS0_73_GLOBAL__N__c8866d80_35_SparseBinaryOpIntersectionKernel_cu_7dd49032_323742_sparse_binary_op_intersection_kernel_implINS3_18CUDAKernelLauncherENS3_36CUDAValueSelectionIntersectionKernelINS3_5MulOpEEElLl0EEEvRNS_6TensorERKS9_SC_RKSt6vectorIlSaIlEERKSt8optionalIS9_ESL_bbENKUlvE1_clEvEUllE_EEvRNS_18TensorIteratorBaseERKT_EUliE_EEviT1_)
        /*1058*/ 	.word	0x00000000


	//----- nvinfo : EIATTR_MIN_STACK_SIZE
	.align		4
.L_729:
        /*105c*/ 	.byte	0x04, 0x12
        /*105e*/ 	.short	(.L_731 - .L_730)
	.align		4
.L_730:
        /*1060*/ 	.word	index@(_ZN2at6native27unrolled_elementwise_kernelIZZNS0_73_GLOBAL__N__c8866d80_35_SparseBinaryOpIntersectionKernel_cu_7dd49032_323742_sparse_binary_op_intersection_kernel_implINS2_18CUDAKernelLauncherENS2_36CUDAValueSelectionIntersectionKernelINS2_5MulOpEEElLl0EEEvRNS_6TensorERKS8_SB_RKSt6vectorIlSaIlEERKSt8optionalIS8_ESK_bbENKUlvE1_clEvEUllE_St5arrayIPcLm2EELi4E23TrivialOffsetCalculatorILi1EjESR_NS0_6memory12LoadWithCastILi1EEENSS_13StoreWithCastILi1EEEEEviT_T0_T2_T3_T4_T5_)
        /*1064*/ 	.word	0x00000000


	//----- nvinfo : EIATTR_MIN_STACK_SIZE
	.align		4
.L_731:
        /*1068*/ 	.byte	0x04, 0x12
        /*106a*/ 	.short	(.L_733 - .L_732)
	.align		4
.L_732:
        /*106c*/ 	.word	index@(_ZN2at6native18elementwise_kernelILi128ELi2EZNS0_22gpu_kernel_impl_nocastIZZNS0_73_GLOBAL__N__c8866d80_35_SparseBinaryOpIntersectionKernel_cu_7dd49032_323742_sparse_binary_op_intersection_kernel_implINS3_18CUDAKernelLauncherENS3_36CUDAValueSelectionIntersectionKernelINS3_5MulOpEEElLl0EEEvRNS_6TensorERKS9_SC_RKSt6vectorIlSaIlEERKSt8optionalIS9_ESL_bbENKUlvE1_clEvEUllE_EEvRNS_18TensorIteratorBaseERKT_EUliE_EEviT1_)
        /*1070*/ 	.word	0x00000000


	//----- nvinfo : EIATTR_MIN_STACK_SIZE
	.align		4
.L_733:
        /*1074*/ 	.byte	0x04, 0x12
        /*1076*/ 	.short	(.L_735 - .L_734)
	.align		4
.L_734:
        /*1078*/ 	.word	index@(_ZN2at6native27unrolled_elementwise_kernelIZZNS0_73_GLOBAL__N__c8866d80_35_SparseBinaryOpIntersectionKernel_cu_7dd49032_323742_sparse_binary_op_intersection_kernel_implINS2_18CUDAKernelLauncherENS2_36CUDAValueSelectionIntersectionKernelINS2_5MulOpEEElLl0EEEvRNS_6TensorERKS8_SB_RKSt6vectorIlSaIlEERKSt8optionalIS8_ESK_bbENKUlvE1_clEvEUllE_St5arrayIPcLm2EELi4E23TrivialOffsetCalculatorILi1EjESR_NS0_6memory15LoadWithoutCastENSS_16StoreWithoutCastEEEviT_T0_T2_T3_T4_T5_)
        /*107c*/ 	.word	0x00000000


	//----- nvinfo : EIATTR_MIN_STACK_SIZE
	.align		4
.L_735:
        /*1080*/ 	.byte	0x04, 0x12
        /*1082*/ 	.short	(.L_737 - .L_736)
	.align		4
.L_736:
        /*1084*/ 	.word	index@(_ZN2at6native29vectorized_elementwise_kernelILi2EZZNS0_73_GLOBAL__N__c8866d80_35_SparseBinaryOpIntersectionKernel_cu_7dd49032_323742_sparse_binary_op_intersection_kernel_implINS2_18CUDAKernelLauncherENS2_36CUDAValueSelectionIntersectionKernelINS2_5MulOpEEElLl0EEEvRNS_6TensorERKS8_SB_RKSt6vectorIlSaIlEERKSt8optionalIS8_ESK_bbENKUlvE1_clEvEUllE_St5arrayIPcLm2EEEEviT0_T1_)
        /*1088*/ 	.word	0x00000000


	//----- nvinfo : EIATTR_MIN_STACK_SIZE
	.align		4
.L_737:
        /*108c*/ 	.byte	0x04, 0x12
        /*108e*/ 	.short	(.L_739 - .L_738)
	.align		4
.L_738:
        /*1090*/ 	.word	index@(_ZN2at6native29vectorized_elementwise_kernelILi4EZZNS0_73_GLOBAL__N__c8866d80_35_SparseBinaryOpIntersectionKernel_cu_7dd49032_323742_sparse_binary_op_intersection_kernel_implINS2_18CUDAKernelLauncherENS2_36CUDAValueSelectionIntersectionKernelINS2_5MulOpEEElLl0EEEvRNS_6TensorERKS8_SB_RKSt6vectorIlSaIlEERKSt8optionalIS8_ESK_bbENKUlvE1_clEvEUllE_St5arrayIPcLm2EEEEviT0_T1_)
        /*1094*/ 	.word	0x00000000


	//----- nvinfo : EIATTR_MIN_STACK_SIZE
	.align		4
.L_739:
        /*1098*/ 	.byte	0x04, 0x12
        /*109a*/ 	.short	(.L_741 - .L_740)
	.align		4
.L_740:
        /*109c*/ 	.word	index@(_ZN2at6native29vectorized_elementwise_kernelILi8EZZNS0_73_GLOBAL__N__c8866d80_35_SparseBinaryOpIntersectionKernel_cu_7dd49032_323742_sparse_binary_op_intersection_kernel_implINS2_18CUDAKernelLauncherENS2_36CUDAValueSelectionIntersectionKernelINS2_5MulOpEEElLl0EEEvRNS_6TensorERKS8_SB_RKSt6vectorIlSaIlEERKSt8optionalIS8_ESK_bbENKUlvE1_clEvEUllE_St5arrayIPcLm2EEEEviT0_T1_)
        /*10a0*/ 	.word	0x00000000


	//----- nvinfo : EIATTR_MIN_STACK_SIZE
	.align		4
.L_741:
        /*10a4*/ 	.byte	0x04, 0x12
        /*10a6*/ 	.short	(.L_743 - .L_742)
	.align		4
.L_742:
        /*10a8*/ 	.word	index@(_ZN2at6native18elementwise_kernelILi128ELi4EZNS0_15gpu_kernel_implIZZNS0_73_GLOBAL__N__c8866d80_35_SparseBinaryOpIntersectionKernel_cu_7dd49032_323742_sparse_binary_op_intersection_kernel_implINS3_18CUDAKernelLauncherENS3_36CUDAValueSelectionIntersectionKernelINS3_5MulOpEEElLl8EEEvRNS_6TensorERKS9_SC_RKSt6vectorIlSaIlEERKSt8optionalIS9_ESL_bbENKUlvE3_clEvEUllE_EEvRNS_18TensorIteratorBaseERKT_EUliE_EEviT1_)
        /*10ac*/ 	.word	0x00000000


	//----- nvinfo : EIATTR_MIN_STACK_SIZE
	.align		4
.L_743:
        /*10b0*/ 	.byte	0x04, 0x12
        /*10b2*/ 	.short	(.L_745 - .L_744)
	.align		4
.L_744:
        /*10b4*/ 	.word	index@(_ZN2at6native27unrolled_elementwise_kernelIZZNS0_73_GLOBAL__N__c8866d80_35_SparseBinaryOpIntersectionKernel_cu_7dd49032_323742_sparse_binary_op_intersection_kernel_implINS2_18CUDAKernelLauncherENS2_36CUDAValueSelectionIntersectionKernelINS2_5MulOpEEElLl8EEEvRNS_6TensorERKS8_SB_RKSt6vectorIlSaIlEERKSt8optionalIS8_ESK_bbENKUlvE3_clEvEUllE_St5arrayIPcLm2EELi4E23TrivialOffsetCalculatorILi1EjESR_NS0_6memory12LoadWithCastILi1EEENSS_13StoreWithCastILi1EEEEEviT_T0_T2_T3_T4_T5_)
        /*10b8*/ 	.word	0x00000090


	//----- nvinfo : EIATTR_MIN_STACK_SIZE
	.align		4
.L_745:
        /*10bc*/ 	.byte	0x04, 0x12
        /*10be*/ 	.short	(.L_747 - .L_746)
	.align		4
.L_746:
        /*10c0*/ 	.word	index@(_ZN2at6native18elementwise_kernelILi128ELi2EZNS0_22gpu_kernel_impl_nocastIZZNS0_73_GLOBAL__N__c8866d80_35_SparseBinaryOpIntersectionKernel_cu_7dd49032_323742_sparse_binary_op_intersection_kernel_implINS3_18CUDAKernelLauncherENS3_36CUDAValueSelectionIntersectionKernelINS3_5MulOpEEElLl8EEEvRNS_6TensorERKS9_SC_RKSt6vectorIlSaIlEERKSt8optionalIS9_ESL_bbENKUlvE3_clEvEUllE_EEvRNS_18TensorIteratorBaseERKT_EUliE_EEviT1_)
        /*10c4*/ 	.word	0x00000000


	//----- nvinfo : EIATTR_MIN_STACK_SIZE
	.align		4
.L_747:
        /*10c8*/ 	.byte	0x04, 0x12
        /*10ca*/ 	.short	(.L_749 - .L_748)
	.align		4
.L_748:
        /*10cc*/ 	.word	index@(_ZN2at6native27unrolled_elementwise_kernelIZZNS0_73_GLOBAL__N__c8866d80_35_SparseBinaryOpIntersectionKernel_cu_7dd49032_323742_sparse_binary_op_intersection_kernel_implINS2_18CUDAKernelLauncherENS2_36CUDAValueSelectionIntersectionKernelINS2_5MulOpEEElLl8EEEvRNS_6TensorERKS8_SB_RKSt6vectorIlSaIlEERKSt8optionalIS8_ESK_bbENKUlvE3_clEvEUllE_St5arrayIPcLm2EELi4E23TrivialOffsetCalculatorILi1EjESR_NS0_6memory15LoadWithoutCastENSS_16StoreWithoutCastEEEviT_T0_T2_T3_T4_T5_)
        /*10d0*/ 	.word	0x00000090


	//----- nvinfo : EIATTR_MIN_STACK_SIZE
	.align		4
.L_749:
        /*10d4*/ 	.byte	0x04, 0x12
        /*10d6*/ 	.short	(.L_751 - .L_750)
	.align		4
.L_750:
        /*10d8*/ 	.word	index@(_ZN2at6native29vectorized_elementwise_kernelILi2EZZNS0_73_GLOBAL__N__c8866d80_35_SparseBinaryOpIntersectionKernel_cu_7dd49032_323742_sparse_binary_op_intersection_kernel_implINS2_18CUDAKernelLauncherENS2_36CUDAValueSelectionIntersectionKernelINS2_5MulOpEEElLl8EEEvRNS_6TensorERKS8_SB_RKSt6vectorIlSaIlEERKSt8optionalIS8_ESK_bbENKUlvE3_clEvEUllE_St5arrayIPcLm2EEEEviT0_T1_)
        /*10dc*/ 	.word	0x00000120


	//----- nvinfo : EIATTR_MIN_STACK_SIZE
	.align		4
.L_751:
        /*10e0*/ 	.byte	0x04, 0x12
        /*10e2*/ 	.short	(.L_753 - .L_752)
	.align		4
.L_752:
        /*10e4*/ 	.word	index@(_ZN2at6native29vectorized_elementwise_kernelILi4EZZNS0_73_GLOBAL__N__c8866d80_35_SparseBinaryOpIntersectionKernel_cu_7dd49032_323742_sparse_binary_op_intersection_kernel_implINS2_18CUDAKernelLauncherENS2_36CUDAValueSelectionIntersectionKernelINS2_5MulOpEEElLl8EEEvRNS_6TensorERKS8_SB_RKSt6vectorIlSaIlEERKSt8optionalIS8_ESK_bbENKUlvE3_clEvEUllE_St5arrayIPcLm2EEEEviT0_T1_)
        /*10e8*/ 	.word	0x00000120


	//----- nvinfo : EIATTR_MIN_STACK_SIZE
	.align		4
.L_753:
        /*10ec*/ 	.byte	0x04, 0x12
        /*10ee*/ 	.short	(.L_755 - .L_754)
	.align		4
.L_754:
        /*10f0*/ 	.word	index@(_ZN2at6native29vectorized_elementwise_kernelILi8EZZNS0_73_GLOBAL__N__c8866d80_35_SparseBinaryOpIntersectionKernel_cu_7dd49032_323742_sparse_binary_op_intersection_kernel_implINS2_18CUDAKernelLauncherENS2_36CUDAValueSelectionIntersectionKernelINS2_5MulOpEEElLl8EEEvRNS_6TensorERKS8_SB_RKSt6vectorIlSaIlEERKSt8optionalIS8_ESK_bbENKUlvE3_clEvEUllE_St5arrayIPcLm2EEEEviT0_T1_)
        /*10f4*/ 	.word	0x00000000


	//----- nvinfo : EIATTR_MIN_STACK_SIZE
	.align		4
.L_755:
        /*10f8*/ 	.byte	0x04, 0x12
        /*10fa*/ 	.short	(.L_757 - .L_756)
	.align		4
.L_756:
        /*10fc*/ 	.word	index@(_ZN2at6native18elementwise_kernelILi128ELi4EZNS0_15gpu_kernel_implIZZNS0_73_GLOBAL__N__c8866d80_35_SparseBinaryOpIntersectionKernel_cu_7dd49032_323742_sparse_binary_op_intersection_kernel_implINS3_18CUDAKernelLauncherENS3_36CUDAValueSelectionIntersectionKernelINS3_5MulOpEEElLl8EEEvRNS_6TensorERKS9_SC_RKSt6vectorIlSaIlEERKSt8optionalIS9_ESL_bbENKUlvE1_clEvEUllE_EEvRNS_18TensorIteratorBaseERKT_EUliE_EEviT1_)
        /*1100*/ 	.word	0x00000000


	//----- nvinfo : EIATTR_MIN_STACK_SIZE
	.align		4
.L_757:
        /*1104*/ 	.byte	0x04, 0x12
        /*1106*/ 	.short	(.L_759 - .L_758)
	.align		4
.L_758:
        /*1108*/ 	.word	index@(_ZN2at6native27unrolled_elementwise_kernelIZZNS0_73_GLOBAL__N__c8866d80_35_SparseBinaryOpIntersectionKernel_cu_7dd49032_323742_sparse_binary_op_intersection_kernel_implINS2_18CUDAKernelLauncherENS2_36CUDAValueSelectionIntersectionKernelINS2_5MulOpEEElLl8EEEvRNS_6TensorERKS8_SB_RKSt6vectorIlSaIlEERKSt8optionalIS8_ESK_bbENKUlvE1_clEvEUllE_St5arrayIPcLm2EELi4E23TrivialOffsetCalculatorILi1EjESR_NS0_6memory12LoadWithCastILi1EEENSS_13StoreWithCastILi1EEEEEviT_T0_T2_T3_T4_T5_)
        /*110c*/ 	.word	0x00000068


	//----- nvinfo : EIATTR_MIN_STACK_SIZE
	.align		4
.L_759:
        /*1110*/ 	.byte	0x04, 0x12
        /*1112*/ 	.short	(.L_761 - .L_760)
	.align		4
.L_760:
        /*1114*/ 	.word	index@(_ZN2at6native18elementwise_kernelILi128ELi2EZNS0_22gpu_kernel_impl_nocastIZZNS0_73_GLOBAL__N__c8866d80_35_SparseBinaryOpIntersectionKernel_cu_7dd49032_323742_sparse_binary_op_intersection_kernel_implINS3_18CUDAKernelLauncherENS3_36CUDAValueSelectionIntersectionKernelINS3_5MulOpEEElLl8EEEvRNS_6TensorERKS9_SC_RKSt6vectorIlSaIlEERKSt8optionalIS9_ESL_bbENKUlvE1_clEvEUllE_EEvRNS_18TensorIteratorBaseERKT_EUliE_EEviT1_)
        /*1118*/ 	.word	0x00000000


	//----- nvinfo : EIATTR_MIN_STACK_SIZE
	.align		4
.L_761:
        /*111c*/ 	.byte	0x04, 0x12
        /*111e*/ 	.short	(.L_763 - .L_762)
	.align		4
.L_762:
        /*1120*/ 	.word	index@(_ZN2at6native27unrolled_elementwise_kernelIZZNS0_73_GLOBAL__N__c8866d80_35_SparseBinaryOpIntersectionKernel_cu_7dd49032_323742_sparse_binary_op_intersection_kernel_implINS2_18CUDAKernelLauncherENS2_36CUDAValueSelectionIntersectionKernelINS2_5MulOpEEElLl8EEEvRNS_6TensorERKS8_SB_RKSt6vectorIlSaIlEERKSt8optionalIS8_ESK_bbENKUlvE1_clEvEUllE_St5arrayIPcLm2EELi4E23TrivialOffsetCalculatorILi1EjESR_NS0_6memory15LoadWithoutCastENSS_16StoreWithoutCastEEEviT_T0_T2_T3_T4_T5_)
        /*1124*/ 	.word	0x00000068


	//----- nvinfo : EIATTR_MIN_STACK_SIZE
	.align		4
.L_763:
        /*1128*/ 	.byte	0x04, 0x12
        /*112a*/ 	.short	(.L_765 - .L_764)
	.align		4
.L_764:
        /*112c*/ 	.word	index@(_ZN2at6native29vectorized_elementwise_kernelILi2EZZNS0_73_GLOBAL__N__c8866d80_35_SparseBinaryOpIntersectionKernel_cu_7dd49032_323742_sparse_binary_op_intersection_kernel_implINS2_18CUDAKernelLauncherENS2_36CUDAValueSelectionIntersectionKernelINS2_5MulOpEEElLl8EEEvRNS_6TensorERKS8_SB_RKSt6vectorIlSaIlEERKSt8optionalIS8_ESK_bbENKUlvE1_clEvEUllE_St5arrayIPcLm2EEEEviT0_T1_)
        /*1130*/ 	.word	0x00000068


	//----- nvinfo : EIATTR_MIN_STACK_SIZE
	.align		4
.L_765:
        /*1134*/ 	.byte	0x04, 0x12
        /*1136*/ 	.short	(.L_767 - .L_766)
	.align		4
.L_766:
        /*1138*/ 	.word	index@(_ZN2at6native29vectorized_elementwise_kernelILi4EZZNS0_73_GLOBAL__N__c8866d80_35_SparseBinaryOpIntersectionKernel_cu_7dd49032_323742_sparse_binary_op_intersection_kernel_implINS2_18CUDAKernelLauncherENS2_36CUDAValueSelectionIntersectionKernelINS2_5MulOpEEElLl8EEEvRNS_6TensorERKS8_SB_RKSt6vectorIlSaIlEERKSt8optionalIS8_ESK_bbENKUlvE1_clEvEUllE_St5arrayIPcLm2EEEEviT0_T1_)
        /*113c*/ 	.word	0x00000068


	//----- nvinfo : EIATTR_MIN_STACK_SIZE
	.align		4
.L_767:
        /*1140*/ 	.byte	0x04, 0x12
        /*1142*/ 	.short	(.L_769 - .L_768)
	.align		4
.L_768:
        /*1144*/ 	.word	index@(_ZN2at6native29vectorized_elementwise_kernelILi8EZZNS0_73_GLOBAL__N__c8866d80_35_SparseBinaryOpIntersectionKernel_cu_7dd49032_323742_sparse_binary_op_intersection_kernel_implINS2_18CUDAKernelLauncherENS2_36CUDAValueSelectionIntersectionKernelINS2_5MulOpEEElLl8EEEvRNS_6TensorERKS8_SB_RKSt6vectorIlSaIlEERKSt8optionalIS8_ESK_bbENKUlvE1_clEvEUllE_St5arrayIPcLm2EEEEviT0_T1_)
        /*1148*/ 	.word	0x00000000
.L_769:


//--------------------- .nv.compat                --------------------------
	.section	.nv.compat,"",@"SHT_CUDA_COMPAT_INFO"
	.align	4
        /*0000*/ 	.byte	0x02, 0x09, 0x01, 0x00, 0x02, 0x02, 0x01, 0x00, 0x02, 0x05, 0x05, 0x00, 0x03, 0x07, 0x01, 0x01
        /*0010*/ 	.byte	0x02, 0x03, 0x00, 0x00, 0x02, 0x06, 0x01, 0x00, 0x04, 0x0b, 0x08, 0x00, 0x00, 0x00, 0x00, 0x00
        /*0020*/ 	.byte	0x00, 0x00, 0x00, 0x00


//--------------------- .nv.info._ZN2at6native73_GLOBAL__N__c8866d80_35_SparseBinaryOpIntersectionKernel_cu_7dd49032_323712apply_kernelILi128ELi8EZNS1_29binary_op_intersection_kernelINS1_9LhsProjOpEN3c107complexINS5_4HalfEEElEEvRNS_14TensorIteratorEllRKNS_6TensorEbEUliE_EEviT1_ --------------------------
	.section	.nv.info._ZN2at6native73_GLOBAL__N__c8866d80_35_SparseBinaryOpIntersectionKernel_cu_7dd49032_323712apply_kernelILi128ELi8EZNS1_29binary_op_intersection_kernelINS1_9LhsProjOpEN3c107complexINS5_4HalfEEElEEvRNS_14TensorIteratorEllRKNS_6TensorEbEUliE_EEviT1_,"",@"SHT_CUDA_INFO"
	.sectionflags	@""
	.align	4


	//----- nvinfo : EIATTR_CUDA_API_VERSION
	.align		4
        /*0000*/ 	.byte	0x04, 0x37
        /*0002*/ 	.short	(.L_771 - .L_770)
.L_770:
        /*0004*/ 	.word	0x00000082


	//----- nvinfo : EIATTR_KPARAM_INFO
	.align		4
.L_771:
        /*0008*/ 	.byte	0x04, 0x17
        /*000a*/ 	.short	(.L_773 - .L_772)
.L_772:
        /*000c*/ 	.word	0x00000000
        /*0010*/ 	.short	0x0001
        /*0012*/ 	.short	0x0008
        /*0014*/ 	.byte	0x00, 0xf0, 0x81, 0x0f


	//----- nvinfo : EIATTR_KPARAM_INFO
	.align		4
.L_773:
        /*0018*/ 	.byte	0x04, 0x17
        /*001a*/ 	.short	(.L_775 - .L_774)
.L_774:
        /*001c*/ 	.word	0x00000000
        /*0020*/ 	.short	0x0000
        /*0022*/ 	.short	0x0000
        /*0024*/ 	.byte	0x00, 0xf0, 0x11, 0x00


	//----- nvinfo : EIATTR_SPARSE_MMA_MASK
	.align		4
.L_775:
        /*0028*/ 	.byte	0x03, 0x50
        /*002a*/ 	.short	0x0000


	//----- nvinfo : EIATTR_MAXREG_COUNT
	.align		4
        /*002c*/ 	.byte	0x03, 0x1b
        /*002e*/ 	.short	0x0040


	//----- nvinfo : EIATTR_MERCURY_ISA_VERSION
	.align		4
        /*0030*/ 	.byte	0x03, 0x5f
        /*0032*/ 	.short	0x0101


	//----- nvinfo : EIATTR_VRC_CTA_INIT_COUNT
	.align		4
        /*0034*/ 	.byte	0x02, 0x4a
	.zero		1
	.zero		1


	//----- nvinfo : EIATTR_EXIT_INSTR_OFFSETS
	.align		4
        /*0038*/ 	.byte	0x04, 0x1c
        /*003a*/ 	.short	(.L_777 - .L_776)


	//   ....[0]....
.L_776:
        /*003c*/ 	.word	0x00003b90


	//   ....[1]....
        /*0040*/ 	.word	0x000043b0


	//   ....[2]....
        /*0044*/ 	.word	0x00013210


	//   ....[3]....
        /*0048*/ 	.word	0x000153d0


	//----- nvinfo : EIATTR_MAX_THREADS
	.align		4
.L_777:
        /*004c*/ 	.byte	0x04, 0x05
        /*004e*/ 	.short	(.L_779 - .L_778)
.L_778:
        /*0050*/ 	.word	0x00000080
        /*0054*/ 	.word	0x00000001
        /*0058*/ 	.word	0x00000001


	//----- nvinfo : EIATTR_CRS_STACK_SIZE
	.align		4
.L_779:
        /*005c*/ 	.byte	0x04, 0x1e
        /*005e*/ 	.short	(.L_781 - .L_780)
.L_780:
        /*0060*/ 	.word	0x00000000


	//----- nvinfo : EIATTR_CBANK_PARAM_SIZE
	.align		4
.L_781:
        /*0064*/ 	.byte	0x03, 0x19
        /*0066*/ 	.short	0x03e8


	//----- nvinfo : EIATTR_PARAM_CBANK
	.align		4
        /*0068*/ 	.byte	0x04, 0x0a
        /*006a*/ 	.short	(.L_783 - .L_782)
	.align		4
.L_782:
        /*006c*/ 	.word	index@(.nv.constant0._ZN2at6native73_GLOBAL__N__c8866d80_35_SparseBinaryOpIntersectionKernel_cu_7dd49032_323712apply_kernelILi128ELi8EZNS1_29binary_op_intersection_kernelINS1_9LhsProjOpEN3c107complexINS5_4HalfEEElEEvRNS_14TensorIteratorEllRKNS_6TensorEbEUliE_EEviT1_)
        /*0070*/ 	.short	0x0380
        /*0072*/ 	.short	0x03e8


	//----- nvinfo : EIATTR_SW_WAR
	.align		4
.L_783:
        /*0074*/ 	.byte	0x04, 0x36
        /*0076*/ 	.short	(.L_785 - .L_784)
.L_784:
        /*0078*/ 	.word	0x00000008
.L_785:


//--------------------- .nv.info._ZN2at6native73_GLOBAL__N__c8866d80_35_SparseBinaryOpIntersectionKernel_cu_7dd49032_323712apply_kernelILi128ELi8EZNS1_29binary_op_intersection_kernelINS1_9LhsProjOpEN3c108BFloat16ElEEvRNS_14TensorIteratorEllRKNS_6TensorEbEUliE_EEviT1_ --------------------------
	.section	.nv.info._ZN2at6native73_GLOBAL__N__c8866d80_35_SparseBinaryOpIntersectionKernel_cu_7dd49032_323712apply_kernelILi128ELi8EZNS1_29binary_op_intersection_kernelINS1_9LhsProjOpEN3c108BFloat16ElEEvRNS_14TensorIteratorEllRKNS_6TensorEbEUliE_EEviT1_,"",@"SHT_CUDA_INFO"
	.sectionflags	@""
	.align	4


	//----- nvinfo : EIATTR_CUDA_API_VERSION
	.align		4
        /*0000*/ 	.byte	0x04, 0x37
        /*0002*/ 	.short	(.L_787 - .L_786)
.L_786:
        /*0004*/ 	.word	0x00000082


	//----- nvinfo : EIATTR_KPARAM_INFO
	.align		4
.L_787:
        /*0008*/ 	.byte	0x04, 0x17
        /*000a*/ 	.short	(.L_789 - .L_788)
.L_788:
        /*000c*/ 	.word	0x00000000
        /*0010*/ 	.short	0x0001
        /*0012*/ 	.short	0x0008
        /*0014*/ 	.byte	0x00, 0xf0, 0x81, 0x0f


	//----- nvinfo : EIATTR_KPARAM_INFO
	.align		4
.L_789:
        /*0018*/ 	.byte	0x04, 0x17
        /*001a*/ 	.short	(.L_791 - .L_790)
.L_790:
        /*001c*/ 	.word	0x00000000
        /*0020*/ 	.short	0x0000
        /*0022*/ 	.short	0x0000
        /*0024*/ 	.byte	0x00, 0xf0, 0x11, 0x00


	//----- nvinfo : EIATTR_SPARSE_MMA_MASK
	.align		4
.L_791:
        /*0028*/ 	.byte	0x03, 0x50
        /*002a*/ 	.short	0x0000


	//----- nvinfo : EIATTR_MAXREG_COUNT
	.align		4
        /*002c*/ 	.byte	0x03, 0x1b
        /*002e*/ 	.short	0x0040


	//----- nvinfo : EIATTR_MERCURY_ISA_VERSION
	.align		4
        /*0030*/ 	.byte	0x03, 0x5f
        /*0032*/ 	.short	0x0101


	//----- nvinfo : EIATTR_VRC_CTA_INIT_COUNT
	.align		4
        /*0034*/ 	.byte	0x02, 0x4a
	.zero		1
	.zero		1


	//----- nvinfo : EIATTR_EXIT_INSTR_OFFSETS
	.align		4
        /*0038*/ 	.byte	0x04, 0x1c
        /*003a*/ 	.short	(.L_793 - .L_792)


	//   ....[0]....
.L_792:
        /*003c*/ 	.word	0x00002d90


	//   ....[1]....
        /*0040*/ 	.word	0x000033b0


	//   ....[2]....
        /*0044*/ 	.word	0x00011330


	//   ....[3]....
        /*0048*/ 	.word	0x000132d0


	//----- nvinfo : EIATTR_MAX_THREADS
	.align		4
.L_793:
        /*004c*/ 	.byte	0x04, 0x05
        /*004e*/ 	.short	(.L_795 - .L_794)
.L_794:
        /*0050*/ 	.word	0x00000080
        /*0054*/ 	.word	0x00000001
        /*0058*/ 	.word	0x00000001


	//----- nvinfo : EIATTR_CRS_STACK_SIZE
	.align		4
.L_795:
        /*005c*/ 	.byte	0x04, 0x1e
        /*005e*/ 	.short	(.L_797 - .L_796)
.L_796:
        /*0060*/ 	.word	0x00000000


	//----- nvinfo : EIATTR_CBANK_PARAM_SIZE
	.align		4
.L_797:
        /*0064*/ 	.byte	0x03, 0x19
        /*0066*/ 	.short	0x03e8


	//----- nvinfo : EIATTR_PARAM_CBANK
	.align		4
        /*0068*/ 	.byte	0x04, 0x0a
        /*006a*/ 	.short	(.L_799 - .L_798)
	.align		4
.L_798:
        /*006c*/ 	.word	index@(.nv.constant0._ZN2at6native73_GLOBAL__N__c8866d80_35_SparseBinaryOpIntersectionKernel_cu_7dd49032_323712apply_kernelILi128ELi8EZNS1_29binary_op_intersection_kernelINS1_9LhsProjOpEN3c108BFloat16ElEEvRNS_14TensorIteratorEllRKNS_6TensorEbEUliE_EEviT1_)
        /*0070*/ 	.short	0x0380
        /*0072*/ 	.short	0x03e8


	//----- nvinfo : EIATTR_SW_WAR
	.align		4
.L_799:
        /*0074*/ 	.byte	0x04, 0x36
        /*0076*/ 	.short	(.L_801 - .L_800)
.L_800:
        /*0078*/ 	.word	0x00000008
.L_801:


//--------------------- .nv.info._ZN2at6native73_GLOBAL__N__c8866d80_35_SparseBinaryOpIntersectionKernel_cu_7dd49032_323712apply_kernelILi128ELi8EZNS1_29binary_op_intersection_kernelINS1_9LhsProjOpEN3c104HalfElEEvRNS_14TensorIteratorEllRKNS_6TensorEbEUliE_EEviT1_ --------------------------
	.section	.nv.info._ZN2at6native73_GLOBAL__N__c8866d80_35_SparseBinaryOpIntersectionKernel_cu_7dd49032_323712apply_kernelILi128ELi8EZNS1_29binary_op_intersection_kernelINS1_9LhsProjOpEN3c104HalfElEEvRNS_14TensorIteratorEllRKNS_6TensorEbEUliE_EEviT1_,"",@"SHT_CUDA_INFO"
	.sectionflags	@""
	.align	4


	//----- nvinfo : EIATTR_CUDA_API_VERSION
	.align		4
        /*0000*/ 	.byte	0x04, 0x37
        /*0002*/ 	.short	(.L_803 - .L_802)
.L_802:
        /*0004*/ 	.word	0x00000082


	//----- nvinfo : EIATTR_KPARAM_INFO
	.align		4
.L_803:
        /*0008*/ 	.byte	0x04, 0x17
        /*000a*/ 	.short	(.L_805 - .L_804)
.L_804:
        /*000c*/ 	.word	0x00000000
        /*0010*/ 	.short	0x0001
        /*0012*/ 	.short	0x0008
        /*0014*/ 	.byte	0x00, 0xf0, 0x81, 0x0f


	//----- nvinfo : EIATTR_KPARAM_INFO
	.align		4
.L_805:
        /*0018*/ 	.byte	0x04, 0x17
        /*001a*/ 	.short	(.L_807 - .L_806)
.L_806:
        /*001c*/ 	.word	0x00000000
        /*0020*/ 	.short	0x0000
        /*0022*/ 	.short	0x0000
        /*0024*/ 	.byte	0x00, 0xf0, 0x11, 0x00


	//----- nvinfo : EIATTR_SPARSE_MMA_MASK
	.align		4
.L_807:
        /*0028*/ 	.byte	0x03, 0x50
        /*002a*/ 	.short	0x0000


	//----- nvinfo : EIATTR_MAXREG_COUNT
	.align		4
        /*002c*/ 	.byte	0x03, 0x1b
        /*002e*/ 	.short	0x0040


	//----- nvinfo : EIATTR_MERCURY_ISA_VERSION
	.align		4
        /*0030*/ 	.byte	0x03, 0x5f
        /*0032*/ 	.short	0x0101


	//----- nvinfo : EIATTR_VRC_CTA_INIT_COUNT
	.align		4
        /*0034*/ 	.byte	0x02, 0x4a
	.zero		1
	.zero		1


	//----- nvinfo : EIATTR_EXIT_INSTR_OFFSETS
	.align		4
        /*0038*/ 	.byte	0x04, 0x1c
        /*003a*/ 	.short	(.L_809 - .L_808)


	//   ....[0]....
.L_808:
        /*003c*/ 	.word	0x00002d90


	//   ....[1]....
        /*0040*/ 	.word	0x000033b0


	//   ....[2]....
        /*0044*/ 	.word	0x00011330


	//   ....[3]....
        /*0048*/ 	.word	0x000132d0


	//----- nvinfo : EIATTR_MAX_THREADS
	.align		4
.L_809:
        /*004c*/ 	.byte	0x04, 0x05
        /*004e*/ 	.short	(.L_811 - .L_810)
.L_810:
        /*0050*/ 	.word	0x00000080
        /*0054*/ 	.word	0x00000001
        /*0058*/ 	.word	0x00000001


	//----- nvinfo : EIATTR_CRS_STACK_SIZE
	.align		4
.L_811:
        /*005c*/ 	.byte	0x04, 0x1e
        /*005e*/ 	.short	(.L_813 - .L_812)
.L_812:
        /*0060*/ 	.word	0x00000000


	//----- nvinfo : EIATTR_CBANK_PARAM_SIZE
	.align		4
.L_813:
        /*0064*/ 	.byte	0x03, 0x19
        /*0066*/ 	.short	0x03e8


	//----- nvinfo : EIATTR_PARAM_CBANK
	.align		4
        /*0068*/ 	.byte	0x04, 0x0a
        /*006a*/ 	.short	(.L_815 - .L_814)
	.align		4
.L_814:
        /*006c*/ 	.word	index@(.nv.constant0._ZN2at6native73_GLOBAL__N__c8866d80_35_SparseBinaryOpIntersectionKernel_cu_7dd49032_323712apply_kernelILi128ELi8EZNS1_29binary_op_intersection_kernelINS1_9LhsProjOpEN3c104HalfElEEvRNS_14TensorIteratorEllRKNS_6TensorEbEUliE_EEviT1_)
        /*0070*/ 	.short	0x0380
        /*0072*/ 	.short	0x03e8


	//----- nvinfo : EIATTR_SW_WAR
	.align		4
.L_815:
        /*0074*/ 	.byte	0x04, 0x36
        /*0076*/ 	.short	(.L_817 - .L_816)
.L_816:
        /*0078*/ 	.word	0x00000008
.L_817:


//--------------------- .nv.info._ZN2at6native73_GLOBAL__N__c8866d80_35_SparseBinaryOpIntersectionKernel_cu_7dd49032_323712apply_kernelILi128ELi8EZNS1_29binary_op_intersection_kernelINS1_9LhsProjOpEblEEvRNS_14TensorIteratorEllRKNS_6TensorEbEUliE_EEviT1_ --------------------------
	.section	.nv.info._ZN2at6native73_GLOBAL__N__c8866d80_35_SparseBinaryOpIntersectionKernel_cu_7dd49032_323712apply_kernelILi128ELi8EZNS1_29binary_op_intersection_kernelINS1_9LhsProjOpEblEEvRNS_14TensorIteratorEllRKNS_6TensorEbEUliE_EEviT1_,"",@"SHT_CUDA_INFO"
	.sectionflags	@""
	.align	4


	//----- nvinfo : EIATTR_CUDA_API_VERSION
	.align		4
        /*0000*/ 	.byte	0x04, 0x37
        /*0002*/ 	.short	(.L_819 - .L_818)
.L_818:
        /*0004*/ 	.word	0x00000082


	//----- nvinfo : EIATTR_KPARAM_INFO
	.align		4
.L_819:
        /*0008*/ 	.byte	0x04, 0x17
        /*000a*/ 	.short	(.L_821 - .L_820)
.L_820:
        /*000c*/ 	.word	0x00000000
        /*0010*/ 	.short	0x0001
        /*0012*/ 	.short	0x0008
        /*0014*/ 	.byte	0x00, 0xf0, 0x81, 0x0f


	//----- nvinfo : EIATTR_KPARAM_INFO
	.align		4
.L_821:
        /*0018*/ 	.byte	0x04, 0x17
        /*001a*/ 	.short	(.L_823 - .L_822)
.L_822:
        /*001c*/ 	.word	0x00000000
        /*0020*/ 	.short	0x0000
        /*0022*/ 	.short	0x0000
        /*0024*/ 	.byte	0x00, 0xf0, 0x11, 0x00


	//----- nvinfo : EIATTR_SPARSE_MMA_MASK
	.align		4
.L_823:
        /*0028*/ 	.byte	0x03, 0x50
        /*002a*/ 	.short	0x0000


	//----- nvinfo : EIATTR_MAXREG_COUNT
	.align		4
        /*002c*/ 	.byte	0x03, 0x1b
        /*002e*/ 	.short	0x0040


	//----- nvinfo : EIATTR_MERCURY_ISA_VERSION
	.align		4
        /*0030*/ 	.byte	0x03, 0x5f
        /*0032*/ 	.short	0x0101


	//----- nvinfo : EIATTR_VRC_CTA_INIT_COUNT
	.align		4
        /*0034*/ 	.byte	0x02, 0x4a
	.zero		1
	.zero		1


	//----- nvinfo : EIATTR_EXIT_INSTR_OFFSETS
	.align		4
        /*0038*/ 	.byte	0x04, 0x1c
        /*003a*/ 	.short	(.L_825 - .L_824)


	//   ....[0]....
.L_824:
        /*003c*/ 	.word	0x00002b50


	//   ....[1]....
        /*0040*/ 	.word	0x000030f0


	//   ....[2]....
        /*0044*/ 	.word	0x00011230


	//   ....[3]....
        /*0048*/ 	.word	0x00013220


	//----- nvinfo : EIATTR_MAX_THREADS
	.align		4
.L_825:
        /*004c*/ 	.byte	0x04, 0x05
        /*004e*/ 	.short	(.L_827 - .L_826)
.L_826:
        /*0050*/ 	.word	0x00000080
        /*0054*/ 	.word	0x00000001
        /*0058*/ 	.word	0x00000001


	//----- nvinfo : EIATTR_CRS_STACK_SIZE
	.align		4
.L_827:
        /*005c*/ 	.byte	0x04, 0x1e
        /*005e*/ 	.short	(.L_829 - .L_828)
.L_828:
        /*0060*/ 	.word	0x00000000


	//----- nvinfo : EIATTR_CBANK_PARAM_SIZE
	.align		4
.L_829:
        /*0064*/ 	.byte	0x03, 0x19
        /*0066*/ 	.short	0x03e8


	//----- nvinfo : EIATTR_PARAM_CBANK
	.align		4
        /*0068*/ 	.byte	0x04, 0x0a
        /*006a*/ 	.short	(.L_831 - .L_830)
	.align		4
.L_830:
        /*006c*/ 	.word	index@(.nv.constant0._ZN2at6native73_GLOBAL__N__c8866d80_35_SparseBinaryOpIntersectionKernel_cu_7dd49032_323712apply_kernelILi128ELi8EZNS1_29binary_op_intersection_kernelINS1_9LhsProjOpEblEEvRNS_14TensorIteratorEllRKNS_6TensorEbEUliE_EEviT1_)
        /*0070*/ 	.short	0x0380
        /*0072*/ 	.short	0x03e8


	//----- nvinfo : EIATTR_SW_WAR
	.align		4
.L_831:
        /*0074*/ 	.byte	0x04, 0x36
        /*0076*/ 	.short	(.L_833 - .L_832)
.L_832:
        /*0078*/ 	.word	0x00000008
.L_833:


//--------------------- .nv.info._ZN2at6native73_GLOBAL__N__c8866d80_35_SparseBinaryOpIntersectionKernel_cu_7dd49032_323712apply_kernelILi128ELi8EZNS1_29binary_op_intersection_kernelINS1_9LhsProjOpEN3c107complexIfEElEEvRNS_14TensorIteratorEllRKNS_6TensorEbEUliE_EEviT1_ --------------------------
	.section	.nv.info._ZN2at6native73_GLOBAL__N__c8866d80_35_SparseBinaryOpIntersectionKernel_cu_7dd49032_323712apply_kernelILi128ELi8EZNS1_29binary_op_intersection_kernelINS1_9LhsProjOpEN3c107complexIfEElEEvRNS_14TensorIteratorEllRKNS_6TensorEbEUliE_EEviT1_,"",@"SHT_CUDA_INFO"
	.sectionflags	@""
	.align	4


	//----- nvinfo : EIATTR_CUDA_API_VERSION
	.align		4
        /*0000*/ 	.byte	0x04, 0x37
        /*0002*/ 	.short	(.L_835 - .L_834)
.L_834:
        /*0004*/ 	.word	0x00000082


	//----- nvinfo : EIATTR_KPARAM_INFO
	.align		4
.L_835:
        /*0008*/ 	.byte	0x04, 0x17
        /*000a*/ 	.short	(.L_837 - .L_836)
.L_836:
        /*000c*/ 	.word	0x00000000
        /*0010*/ 	.short	0x0001
        /*0012*/ 	.short	0x0008
        /*0014*/ 	.byte	0x00, 0xf0, 0x81, 0x0f


	//----- nvinfo : EIATTR_KPARAM_INFO
	.align		4
.L_837:
        /*0018*/ 	.byte	0x04, 0x17
        /*001a*/ 	.short	(.L_839 - .L_838)
.L_838:
        /*001c*/ 	.word	0x00000000
        /*0020*/ 	.short	0x0000
        /*0022*/ 	.short	0x0000
        /*0024*/ 	.byte	0x00, 0xf0, 0x11, 0x00


	//----- nvinfo : EIATTR_SPARSE_MMA_MASK
	.align		4
.L_839:
        /*0028*/ 	.byte	0x03, 0x50
        /*002a*/ 	.short	0x0000


	//----- nvinfo : EIATTR_MAXREG_COUNT
	.align		4
        /*002c*/ 	.byte	0x03, 0x1b
        /*002e*/ 	.short	0x0040


	//----- nvinfo : EIATTR_MERCURY_ISA_VERSION
	.align		4
        /*0030*/ 	.byte	0x03, 0x5f
        /*0032*/ 	.short	0x0101


	//----- nvinfo : EIATTR_VRC_CTA_INIT_COUNT
	.align		4
        /*0034*/ 	.byte	0x02, 0x4a
	.zero		1
	.zero		1


	//----- nvinfo : EIATTR_EXIT_INSTR_OFFSETS
	.align		4
        /*0038*/ 	.byte	0x04, 0x1c
        /*003a*/ 	.short	(.L_841 - .L_840)


	//   ....[0]....
.L_840:
        /*003c*/ 	.word	0x00003db0


	//   ....[1]....
        /*0040*/ 	.word	0x000045f0


	//   ....[2]....
        /*0044*/ 	.word	0x000137d0


	//   ....[3]....
        /*0048*/ 	.word	0x00015a20


	//----- nvinfo : EIATTR_MAX_THREADS
	.align		4
.L_841:
        /*004c*/ 	.byte	0x04, 0x05
        /*004e*/ 	.short	(.L_843 - .L_842)
.L_842:
        /*0050*/ 	.word	0x00000080
        /*0054*/ 	.word	0x00000001
        /*0058*/ 	.word	0x00000001


	//----- nvinfo : EIATTR_CRS_STACK_SIZE
	.align		4
.L_843:
        /*005c*/ 	.byte	0x04, 0x1e
        /*005e*/ 	.short	(.L_845 - .L_844)
.L_844:
        /*0060*/ 	.word	0x00000000


	//----- nvinfo : EIATTR_CBANK_PARAM_SIZE
	.align		4
.L_845:
        /*0064*/ 	.byte	0x03, 0x19
        /*0066*/ 	.short	0x03e8


	//----- nvinfo : EIATTR_PARAM_CBANK
	.align		4
        /*0068*/ 	.byte	0x04, 0x0a
        /*006a*/ 	.short	(.L_847 - .L_846)
	.align		4
.L_846:
        /*006c*/ 	.word	index@(.nv.constant0._ZN2at6native73_GLOBAL__N__c8866d80_35_SparseBinaryOpIntersectionKernel_cu_7dd49032_323712apply_kernelILi128ELi8EZNS1_29binary_op_intersection_kernelINS1_9LhsProjOpEN3c107complexIfEElEEvRNS_14TensorIteratorEllRKNS_6TensorEbEUliE_EEviT1_)
        /*0070*/ 	.short	0x0380
        /*0072*/ 	.short	0x03e8


	//----- nvinfo : EIATTR_SW_WAR
	.align		4
.L_847:
        /*0074*/ 	.byte	0x04, 0x36
        /*0076*/ 	.short	(.L_849 - .L_848)
.L_848:
        /*0078*/ 	.word	0x00000008
.L_849:


//--------------------- .nv.info._ZN2at6native73_GLOBAL__N__c8866d80_35_SparseBinaryOpIntersectionKernel_cu_7dd49032_323712apply_kernelILi128ELi8EZNS1_29binary_op_intersection_kernelINS1_9LhsProjOpEN3c107complexIdEElEEvRNS_14TensorIteratorEllRKNS_6TensorEbEUliE_EEviT1_ --------------------------
	.section	.nv.info._ZN2at6native73_GLOBAL__N__c8866d80_35_SparseBinaryOpIntersectionKernel_cu_7dd49032_323712apply_kernelILi128ELi8EZNS1_29binary_op_intersection_kernelINS1_9LhsProjOpEN3c107complexIdEElEEvRNS_14TensorIteratorEllRKNS_6TensorEbEUliE_EEviT1_,"",@"SHT_CUDA_INFO"
	.sectionflags	@""
	.align	4


	//----- nvinfo : EIATTR_CUDA_API_VERSION
	.align		4
        /*0000*/ 	.byte	0x04, 0x37
        /*0002*/ 	.short	(.L_851 - .L_850)
.L_850:
        /*0004*/ 	.word	0x00000082


	//----- nvinfo : EIATTR_KPARAM_INFO
	.align		4
.L_851:
        /*0008*/ 	.byte	0x04, 0x17
        /*000a*/ 	.short	(.L_853 - .L_852)
.L_852:
        /*000c*/ 	.word	0x00000000
        /*0010*/ 	.short	0x0001
        /*0012*/ 	.short	0x0008
        /*0014*/ 	.byte	0x00, 0xf0, 0x81, 0x0f


	//----- nvinfo : EIATTR_KPARAM_INFO
	.align		4
.L_853:
        /*0018*/ 	.byte	0x04, 0x17
        /*001a*/ 	.short	(.L_855 - .L_854)
.L_854:
        /*001c*/ 	.word	0x00000000
        /*0020*/ 	.short	0x0000
        /*0022*/ 	.short	0x0000
        /*0024*/ 	.byte	0x00, 0xf0, 0x11, 0x00


	//----- nvinfo : EIATTR_SPARSE_MMA_MASK
	.align		4
.L_855:
        /*0028*/ 	.byte	0x03, 0x50
        /*002a*/ 	.short	0x0000


	//----- nvinfo : EIATTR_MAXREG_COUNT
	.align		4
        /*002c*/ 	.byte	0x03, 0x1b
        /*002e*/ 	.short	0x0040


	//----- nvinfo : EIATTR_MERCURY_ISA_VERSION
	.align		4
        /*0030*/ 	.byte	0x03, 0x5f
        /*0032*/ 	.short	0x0101


	//----- nvinfo : EIATTR_VRC_CTA_INIT_COUNT
	.align		4
        /*0034*/ 	.byte	0x02, 0x4a
	.zero		1
	.zero		1


	//----- nvinfo : EIATTR_EXIT_INSTR_OFFSETS
	.align		4
        /*0038*/ 	.byte	0x04, 0x1c
        /*003a*/ 	.short	(.L_857 - .L_856)


	//   ....[0]....
.L_856:
        /*003c*/ 	.word	0x0000a100


	//   ....[1]....
        /*0040*/ 	.word	0x0000b770


	//   ....[2]....
        /*0044*/ 	.word	0x00020ca0


	//   ....[3]....
        /*0048*/ 	.word	0x00023d20


	//----- nvinfo : EIATTR_MAX_THREADS
	.align		4
.L_857:
        /*004c*/ 	.byte	0x04, 0x05
        /*004e*/ 	.short	(.L_859 - .L_858)
.L_858:
        /*0050*/ 	.word	0x00000080
        /*0054*/ 	.word	0x00000001
        /*0058*/ 	.word	0x00000001


	//----- nvinfo : EIATTR_CRS_STACK_SIZE
	.align		4
.L_859:
        /*005c*/ 	.byte	0x04, 0x1e
        /*005e*/ 	.short	(.L_861 - .L_860)
.L_860:
        /*0060*/ 	.word	0x00000000


	//----- nvinfo : EIATTR_CBANK_PARAM_SIZE
	.align		4
.L_861:
        /*0064*/ 	.byte	0x03, 0x19
        /*0066*/ 	.short	0x03e8


	//----- nvinfo : EIATTR_PARAM_CBANK
	.align		4
        /*0068*/ 	.byte	0x04, 0x0a
        /*006a*/ 	.short	(.L_863 - .L_862)
	.align		4
.L_862:
        /*006c*/ 	.word	index@(.nv.constant0._ZN2at6native73_GLOBAL__N__c8866d80_35_SparseBinaryOpIntersectionKernel_cu_7dd49032_323712apply_kernelILi128ELi8EZNS1_29binary_op_intersection_kernelINS1_9LhsProjOpEN3c107complexIdEElEEvRNS_14TensorIteratorEllRKNS_6TensorEbEUliE_EEviT1_)
        /*0070*/ 	.short	0x0380
        /*0072*/ 	.short	0x03e8


	//----- nvinfo : EIATTR_SW_WAR
	.align		4
.L_863:
        /*0074*/ 	.byte	0x04, 0x36
        /*0076*/ 	.short	(.L_865 - .L_864)
.L_864:
        /*0078*/ 	.word	0x00000008
.L_865:


//--------------------- .nv.info._ZN2at6native73_GLOBAL__N__c8866d80_35_SparseBinaryOpIntersectionKernel_cu_7dd49032_323712apply_kernelILi128ELi8EZNS1_29binary_op_intersection_kernelINS1_9LhsProjOpEflEEvRNS_14TensorIteratorEllRKNS_6TensorEbEUliE_EEviT1_ --------------------------
	.section	.nv.info._ZN2at6native73_GLOBAL__N__c8866d80_35_SparseBinaryOpIntersectionKernel_cu_7dd49032_323712apply_kernelILi128ELi8EZNS1_29binary_op_intersection_kernelINS1_9LhsProjOpEflEEvRNS_14TensorIteratorEllRKNS_6TensorEbEUliE_EEviT1_,"",@"SHT_CUDA_INFO"
	.sectionflags	@""
	.align	4


	//----- nvinfo : EIATTR_CUDA_API_VERSION
	.align		4
        /*0000*/ 	.byte	0x04, 0x37
        /*0002*/ 	.short	(.L_867 - .L_866)
.L_866:
        /*0004*/ 	.word	0x00000082


	//----- nvinfo : EIATTR_KPARAM_INFO
	.align		4
.L_867:
        /*0008*/ 	.byte	0x04, 0x17
        /*000a*/ 	.short	(.L_869 - .L_868)
.L_868:
        /*000c*/ 	.word	0x00000000
        /*0010*/ 	.short	0x0001
        /*0012*/ 	.short	0x0008
        /*0014*/ 	.byte	0x00, 0xf0, 0x81, 0x0f


	//----- nvinfo : EIATTR_KPARAM_INFO
	.align		4
.L_869:
        /*0018*/ 	.byte	0x04, 0x17
        /*001a*/ 	.short	(.L_871 - .L_870)
.L_870:
        /*001c*/ 	.word	0x00000000
        /*0020*/ 	.short	0x0000
        /*0022*/ 	.short	0x0000
        /*0024*/ 	.byte	0x00, 0xf0, 0x11, 0x00


	//----- nvinfo : EIATTR_SPARSE_MMA_MASK
	.align		4
.L_871:
        /*0028*/ 	.byte	0x03, 0x50
        /*002a*/ 	.short	0x0000


	//----- nvinfo : EIATTR_MAXREG_COUNT
	.align		4
        /*002c*/ 	.byte	0x03, 0x1b
        /*002e*/ 	.short	0x0040


	//----- nvinfo : EIATTR_MERCURY_ISA_VERSION
	.align		4
        /*0030*/ 	.byte	0x03, 0x5f
        /*0032*/ 	.short	0x0101


	//----- nvinfo : EIATTR_VRC_CTA_INIT_COUNT
	.align		4
        /*0034*/ 	.byte	0x02, 0x4a
	.zero		1
	.zero		1


	//----- nvinfo : EIATTR_EXIT_INSTR_OFFSETS
	.align		4
        /*0038*/ 	.byte	0x04, 0x1c
        /*003a*/ 	.short	(.L_873 - .L_872)


	//   ....[0]....
.L_872:
        /*003c*/ 	.word	0x00003100


	//   ....[1]....
        /*0040*/ 	.word	0x00003770


	//   ....[2]....
        /*0044*/ 	.word	0x00011b50


	//   ....[3]....
        /*0048*/ 	.word	0x00013b90


	//----- nvinfo : EIATTR_MAX_THREADS
	.align		4
.L_873:
        /*004c*/ 	.byte	0x04, 0x05
        /*004e*/ 	.short	(.L_875 - .L_874)
.L_874:
        /*0050*/ 	.word	0x00000080
        /*0054*/ 	.word	0x00000001
        /*0058*/ 	.word	0x00000001


	//----- nvinfo : EIATTR_CRS_STACK_SIZE
	.align		4
.L_875:
        /*005c*/ 	.byte	0x04, 0x1e
        /*005e*/ 	.short	(.L_877 - .L_876)
.L_876:
        /*0060*/ 	.word	0x00000000


	//----- nvinfo : EIATTR_CBANK_PARAM_SIZE
	.align		4
.L_877:
        /*0064*/ 	.byte	0x03, 0x19
        /*0066*/ 	.short	0x03e8


	//----- nvinfo : EIATTR_PARAM_CBANK
	.align		4
        /*0068*/ 	.byte	0x04, 0x0a
        /*006a*/ 	.short	(.L_879 - .L_878)
	.align		4
.L_878:
        /*006c*/ 	.word	index@(.nv.constant0._ZN2at6native73_GLOBAL__N__c8866d80_35_SparseBinaryOpIntersectionKernel_cu_7dd49032_323712apply_kernelILi128ELi8EZNS1_29binary_op_intersection_kernelINS1_9LhsProjOpEflEEvRNS_14TensorIteratorEllRKNS_6TensorEbEUliE_EEviT1_)
        /*0070*/ 	.short	0x0380
        /*0072*/ 	.short	0x03e8


	//----- nvinfo : EIATTR_SW_WAR
	.align		4
.L_879:
        /*0074*/ 	.byte	0x04, 0x36
        /*0076*/ 	.short	(.L_881 - .L_880)
.L_880:
        /*0078*/ 	.word	0x00000008
.L_881:


//--------------------- .nv.info._ZN2at6native73_GLOBAL__N__c8866d80_35_SparseBinaryOpIntersectionKernel_cu_7dd49032_323712apply_kernelILi128ELi8EZNS1_29binary_op_intersection_kernelINS1_9LhsProjOpEdlEEvRNS_14TensorIteratorEllRKNS_6TensorEbEUliE_EEviT1_ --------------------------
	.section	.nv.info._ZN2at6native73_GLOBAL__N__c8866d80_35_SparseBinaryOpIntersectionKernel_cu_7dd49032_323712apply_kernelILi128ELi8EZNS1_29binary_op_intersection_kernelINS1_9LhsProjOpEdlEEvRNS_14TensorIteratorEllRKNS_6TensorEbEUliE_EEviT1_,"",@"SHT_CUDA_INFO"
	.sectionflags	@""
	.align	4


	//----- nvinfo : EIATTR_CUDA_API_VERSION
	.align		4
        /*0000*/ 	.byte	0x04, 0x37
        /*0002*/ 	.short	(.L_883 - .L_882)
.L_882:
        /*0004*/ 	.word	0x00000082


	//----- nvinfo : EIATTR_KPARAM_INFO
	.align		4
.L_883:
        /*0008*/ 	.byte	0x04, 0x17
        /*000a*/ 	.short	(.L_885 - .L_884)
.L_884:
        /*000c*/ 	.word	0x00000000
        /*0010*/ 	.short	0x0001
        /*0012*/ 	.short	0x0008
        /*0014*/ 	.byte	0x00, 0xf0, 0x81, 0x0f


	//----- nvinfo : EIATTR_KPARAM_INFO
	.align		4
.L_885:
        /*0018*/ 	.byte	0x04, 0x17
        /*001a*/ 	.short	(.L_887 - .L_886)
.L_886:
        /*001c*/ 	.word	0x00000000
        /*0020*/ 	.short	0x0000
        /*0022*/ 	.short	0x0000
        /*0024*/ 	.byte	0x00, 0xf0, 0x11, 0x00


	//----- nvinfo : EIATTR_SPARSE_MMA_MASK
	.align		4
.L_887:
        /*0028*/ 	.byte	0x03, 0x50
        /*002a*/ 	.short	0x0000


	//----- nvinfo : EIATTR_MAXREG_COUNT
	.align		4
        /*002c*/ 	.byte	0x03, 0x1b
        /*002e*/ 	.short	0x0040


	//----- nvinfo : EIATTR_MERCURY_ISA_VERSION
	.align		4
        /*0030*/ 	.byte	0x03, 0x5f
        /*0032*/ 	.short	0x0101


	//----- nvinfo : EIATTR_VRC_CTA_INIT_COUNT
	.align		4
        /*0034*/ 	.byte	0x02, 0x4a
	.zero		1
	.zero		1


	//----- nvinfo : EIATTR_EXIT_INSTR_OFFSETS
	.align		4
        /*0038*/ 	.byte	0x04, 0x1c
        /*003a*/ 	.short	(.L_889 - .L_888)


	//   ....[0]....
.L_888:
        /*003c*/ 	.word	0x00005d30


	//   ....[1]....
        /*0040*/ 	.word	0x000069f0


	//   ....[2]....
        /*0044*/ 	.word	0x00017a70


	//   ....[3]....
        /*0048*/ 	.word	0x0001a110


	//----- nvinfo : EIATTR_MAX_THREADS
	.align		4
.L_889:
        /*004c*/ 	.byte	0x04, 0x05
        /*004e*/ 	.short	(.L_891 - .L_890)
.L_890:
        /*0050*/ 	.word	0x00000080
        /*0054*/ 	.word	0x00000001
        /*0058*/ 	.word	0x00000001


	//----- nvinfo : EIATTR_CRS_STACK_SIZE
	.align		4
.L_891:
        /*005c*/ 	.byte	0x04, 0x1e
        /*005e*/ 	.short	(.L_893 - .L_892)
.L_892:
        /*0060*/ 	.word	0x00000000


	//----- nvinfo : EIATTR_CBANK_PARAM_SIZE
	.align		4
.L_893:
        /*0064*/ 	.byte	0x03, 0x19
        /*0066*/ 	.short	0x03e8


	//----- nvinfo : EIATTR_PARAM_CBANK
	.align		4
        /*0068*/ 	.byte	0x04, 0x0a
        /*006a*/ 	.short	(.L_895 - .L_894)
	.align		4
.L_894:
        /*006c*/ 	.word	index@(.nv.constant0._ZN2at6native73_GLOBAL__N__c8866d80_35_SparseBinaryOpIntersectionKernel_cu_7dd49032_323712apply_kernelILi128ELi8EZNS1_29binary_op_intersection_kernelINS1_9LhsProjOpEdlEEvRNS_14TensorIteratorEllRKNS_6TensorEbEUliE_EEviT1_)
        /*0070*/ 	.short	0x0380
        /*0072*/ 	.short	0x03e8


	//----- nvinfo : EIATTR_SW_WAR
	.align		4
.L_895:
        /*0074*/ 	.byte	0x04, 0x36
        /*0076*/ 	.short	(.L_897 - .L_896)
.L_896:
        /*0078*/ 	.word	0x00000008
.L_897:


//--------------------- .nv.info._ZN2at6native73_GLOBAL__N__c8866d80_35_SparseBinaryOpIntersectionKernel_cu_7dd49032_323712apply_kernelILi128ELi8EZNS1_29binary_op_intersection_kernelINS1_9LhsProjOpEslEEvRNS_14TensorIteratorEllRKNS_6TensorEbEUliE_EEviT1_ --------------------------
	.section	.nv.info._ZN2at6native73_GLOBAL__N__c8866d80_35_SparseBinaryOpIntersectionKernel_cu_7dd49032_323712apply_kernelILi128ELi8EZNS1_29binary_op_intersection_kernelINS1_9LhsProjOpEslEEvRNS_14TensorIteratorEllRKNS_6TensorEbEUliE_EEviT1_,"",@"SHT_CUDA_INFO"
	.sectionflags	@""
	.align	4


	//----- nvinfo : EIATTR_CUDA_API_VERSION
	.align		4
        /*0000*/ 	.byte	0x04, 0x37
        /*0002*/ 	.short	(.L_899 - .L_898)
.L_898:
        /*0004*/ 	.word	0x00000082


	//----- nvinfo : EIATTR_KPARAM_INFO
	.align		4
.L_899:
        /*0008*/ 	.byte	0x04, 0x17
        /*000a*/ 	.short	(.L_901 - .L_900)
.L_900:
        /*000c*/ 	.word	0x00000000
        /*0010*/ 	.short	0x0001
        /*0012*/ 	.short	0x0008
        /*0014*/ 	.byte	0x00, 0xf0, 0x81, 0x0f


	//----- nvinfo : EIATTR_KPARAM_INFO
	.align		4
.L_901:
        /*0018*/ 	.byte	0x04, 0x17
        /*001a*/ 	.short	(.L_903 - .L_902)
.L_902:
        /*001c*/ 	.word	0x00000000
        /*0020*/ 	.short	0x0000
        /*0022*/ 	.short	0x0000
        /*0024*/ 	.byte	0x00, 0xf0, 0x11, 0x00


	//----- nvinfo : EIATTR_SPARSE_MMA_MASK
	.align		4
.L_903:
        /*0028*/ 	.byte	0x03, 0x50
        /*002a*/ 	.short	0x0000


	//----- nvinfo : EIATTR_MAXREG_COUNT
	.align		4
        /*002c*/ 	.byte	0x03, 0x1b
        /*002e*/ 	.short	0x0040


	//----- nvinfo : EIATTR_MERCURY_ISA_VERSION
	.align		4
        /*0030*/ 	.byte	0x03, 0x5f
        /*0032*/ 	.short	0x0101


	//----- nvinfo : EIATTR_VRC_CTA_INIT_COUNT
	.align		4
        /*0034*/ 	.byte	0x02, 0x4a
	.zero		1
	.zero		1


	//----- nvinfo : EIATTR_EXIT_INSTR_OFFSETS
	.align		4
        /*0038*/ 	.byte	0x04, 0x1c
        /*003a*/ 	.short	(.L_905 - .L_904)


	//   ....[0]....
.L_904:
        /*003c*/ 	.word	0x00000f20


	//   ....[1]....
        /*0040*/ 	.word	0x00001100


	//   ....[2]....
        /*0044*/ 	.word	0x0000d100


	//   ....[3]....
        /*0048*/ 	.word	0x0000ec20


	//----- nvinfo : EIATTR_MAX_THREADS
	.align		4
.L_905:
        /*004c*/ 	.byte	0x04, 0x05
        /*004e*/ 	.short	(.L_907 - .L_906)
.L_906:
        /*0050*/ 	.word	0x00000080
        /*0054*/ 	.word	0x00000001
        /*0058*/ 	.word	0x00000001


	//----- nvinfo : EIATTR_CRS_STACK_SIZE
	.align		4
.L_907:
        /*005c*/ 	.byte	0x04, 0x1e
        /*005e*/ 	.short	(.L_909 - .L_908)
.L_908:
        /*0060*/ 	.word	0x00000000


	//----- nvinfo : EIATTR_CBANK_PARAM_SIZE
	.align		4
.L_909:
        /*0064*/ 	.byte	0x03, 0x19
        /*0066*/ 	.short	0x03e8


	//----- nvinfo : EIATTR_PARAM_CBANK
	.align		4
        /*0068*/ 	.byte	0x04, 0x0a
        /*006a*/ 	.short	(.L_911 - .L_910)
	.align		4
.L_910:
        /*006c*/ 	.word	index@(.nv.constant0._ZN2at6native73_GLOBAL__N__c8866d80_35_SparseBinaryOpIntersectionKernel_cu_7dd49032_323712apply_kernelILi128ELi8EZNS1_29binary_op_intersection_kernelINS1_9LhsProjOpEslEEvRNS_14TensorIteratorEllRKNS_6TensorEbEUliE_EEviT1_)
        /*0070*/ 	.short	0x0380
        /*0072*/ 	.short	0x03e8


	//----- nvinfo : EIATTR_SW_WAR
	.align		4
.L_911:
        /*0074*/ 	.byte	0x04, 0x36
        /*0076*/ 	.short	(.L_913 - .L_912)
.L_912:
        /*0078*/ 	.word	0x00000008
.L_913:


//--------------------- .nv.info._ZN2at6native73_GLOBAL__N__c8866d80_35_SparseBinaryOpIntersectionKernel_cu_7dd49032_323712apply_kernelILi128ELi8EZNS1_29binary_op_intersection_kernelINS1_9LhsProjOpEllEEvRNS_14TensorIteratorEllRKNS_6TensorEbEUliE_EEviT1_ --------------------------
	.section	.nv.info._ZN2at6native73_GLOBAL__N__c8866d80_35_SparseBinaryOpIntersectionKernel_cu_7dd49032_323712apply_kernelILi128ELi8EZNS1_29binary_op_intersection_kernelINS1_9LhsProjOpEllEEvRNS_14TensorIteratorEllRKNS_6TensorEbEUliE_EEviT1_,"",@"SHT_CUDA_INFO"
	.sectionflags	@""
	.align	4


	//----- nvinfo : EIATTR_CUDA_API_VERSION
	.align		4
        /*0000*/ 	.byte	0x04, 0x37
        /*0002*/ 	.short	(.L_915 - .L_914)
.L_914:
        /*0004*/ 	.word	0x00000082


	//----- nvinfo : EIATTR_KPARAM_INFO
	.align		4
.L_915:
        /*0008*/ 	.byte	0x04, 0x17
        /*000a*/ 	.short	(.L_917 - .L_916)
.L_916:
        /*000c*/ 	.word	0x00000000
        /*0010*/ 	.short	0x0001
        /*0012*/ 	.short	0x0008
        /*0014*/ 	.byte	0x00, 0xf0, 0x81, 0x0f


	//----- nvinfo : EIATTR_KPARAM_INFO
	.align		4
.L_917:
        /*0018*/ 	.byte	0x04, 0x17
        /*001a*/ 	.short	(.L_919 - .L_918)
.L_918:
        /*001c*/ 	.word	0x00000000
        /*0020*/ 	.short	0x0000
        /*0022*/ 	.short	0x0000
        /*0024*/ 	.byte	0x00, 0xf0, 0x11, 0x00


	//----- nvinfo : EIATTR_SPARSE_MMA_MASK
	.align		4
.L_919:
        /*0028*/ 	.byte	0x03, 0x50
        /*002a*/ 	.short	0x0000


	//----- nvinfo : EIATTR_MAXREG_COUNT
	.align		4
        /*002c*/ 	.byte	0x03, 0x1b
        /*002e*/ 	.short	0x0040


	//----- nvinfo : EIATTR_MERCURY_ISA_VERSION
	.align		4
        /*0030*/ 	.byte	0x03, 0x5f
        /*0032*/ 	.short	0x0101


	//----- nvinfo : EIATTR_VRC_CTA_INIT_COUNT
	.align		4
        /*0034*/ 	.byte	0x02, 0x4a
	.zero		1
	.zero		1


	//----- nvinfo : EIATTR_EXIT_INSTR_OFFSETS
	.align		4
        /*0038*/ 	.byte	0x04, 0x1c
        /*003a*/ 	.short	(.L_921 - .L_920)


	//   ....[0]....
.L_920:
        /*003c*/ 	.word	0x000010c0


	//   ....[1]....
        /*0040*/ 	.word	0x000012d0


	//   ....[2]....
        /*0044*/ 	.word	0x0000d570


	//   ....[3]....
        /*0048*/ 	.word	0x0000f0e0


	//----- nvinfo : EIATTR_MAX_THREADS
	.align		4
.L_921:
        /*004c*/ 	.byte	0x04, 0x05
        /*004e*/ 	.short	(.L_923 - .L_922)
.L_922:
        /*0050*/ 	.word	0x00000080
        /*0054*/ 	.word	0x00000001
        /*0058*/ 	.word	0x00000001


	//----- nvinfo : EIATTR_CRS_STACK_SIZE
	.align		4
.L_923:
        /*005c*/ 	.byte	0x04, 0x1e
        /*005e*/ 	.short	(.L_925 - .L_924)
.L_924:
        /*0060*/ 	.word	0x00000000


	//----- nvinfo : EIATTR_CBANK_PARAM_SIZE
	.align		4
.L_925:
        /*0064*/ 	.byte	0x03, 0x19
        /*0066*/ 	.short	0x03e8


	//----- nvinfo : EIATTR_PARAM_CBANK
	.align		4
        /*0068*/ 	.byte	0x04, 0x0a
        /*006a*/ 	.short	(.L_927 - .L_926)
	.align		4
.L_926:
        /*006c*/ 	.word	index@(.nv.constant0._ZN2at6native73_GLOBAL__N__c8866d80_35_SparseBinaryOpIntersectionKernel_cu_7dd49032_323712apply_kernelILi128ELi8EZNS1_29binary_op_intersection_kernelINS1_9LhsProjOpEllEEvRNS_14TensorIteratorEllRKNS_6TensorEbEUliE_EEviT1_)
        /*0070*/ 	.short	0x0380
        /*0072*/ 	.short	0x03e8


	//----- nvinfo : EIATTR_SW_WAR
	.align		4
.L_927:
        /*0074*/ 	.byte	0x04, 0x36
        /*0076*/ 	.short	(.L_929 - .L_928)
.L_928:
        /*0078*/ 	.word	0x00000008
.L_929:


//--------------------- .nv.info._ZN2at6native73_GLOBAL__N__c8866d80_35_SparseBinaryOpIntersectionKernel_cu_7dd49032_323712apply_kernelILi128ELi8EZNS1_29binary_op_intersection_kernelINS1_9LhsProjOpEilEEvRNS_14TensorIteratorEllRKNS_6TensorEbEUliE_EEviT1_ --------------------------
	.section	.nv.info._ZN2at6native73_GLOBAL__N__c8866d80_35_SparseBinaryOpIntersectionKernel_cu_7dd49032_323712apply_kernelILi128ELi8EZNS1_29binary_op_intersection_kernelINS1_9LhsProjOpEilEEvRNS_14TensorIteratorEllRKNS_6TensorEbEUliE_EEviT1_,"",@"SHT_CUDA_INFO"
	.sectionflags	@""
	.align	4


	//----- nvinfo : EIATTR_CUDA_API_VERSION
	.align		4
        /*0000*/ 	.byte	0x04, 0x37
        /*0002*/ 	.short	(.L_931 - .L_930)
.L_930:
        /*0004*/ 	.word	0x00000082


	//----- nvinfo : EIATTR_KPARAM_INFO
	.align		4
.L_931:
        /*0008*/ 	.byte	0x04, 0x17
        /*000a*/ 	.short	(.L_933 - .L_932)
.L_932:
        /*000c*/ 	.word	0x00000000
        /*0010*/ 	.short	0x0001
        /*0012*/ 	.short	0x0008
        /*0014*/ 	.byte	0x00, 0xf0, 0x81, 0x0f


	//----- nvinfo : EIATTR_KPARAM_INFO
	.align		4
.L_933:
        /*0018*/ 	.byte	0x04, 0x17
        /*001a*/ 	.short	(.L_935 - .L_934)
.L_934:
        /*001c*/ 	.word	0x00000000
        /*0020*/ 	.short	0x0000
        /*0022*/ 	.short	0x0000
        /*0024*/ 	.byte	0x00, 0xf0, 0x11, 0x00


	//----- nvinfo : EIATTR_SPARSE_MMA_MASK
	.align		4
.L_935:
        /*0028*/ 	.byte	0x03, 0x50
        /*002a*/ 	.short	0x0000


	//----- nvinfo : EIATTR_MAXREG_COUNT
	.align		4
        /*002c*/ 	.byte	0x03, 0x1b
        /*002e*/ 	.short	0x0040


	//----- nvinfo : EIATTR_MERCURY_ISA_VERSION
	.align		4
        /*0030*/ 	.byte	0x03, 0x5f
        /*0032*/ 	.short	0x0101


	//----- nvinfo : EIATTR_VRC_CTA_INIT_COUNT
	.align		4
        /*0034*/ 	.byte	0x02, 0x4a
	.zero		1
	.zero		1


	//----- nvinfo : EIATTR_EXIT_INSTR_OFFSETS
	.align		4
        /*0038*/ 	.byte	0x04, 0x1c
        /*003a*/ 	.short	(.L_937 - .L_936)


	//   ....[0]....
.L_936:
        /*003c*/ 	.word	0x00000e40


	//   ....[1]....
        /*0040*/ 	.word	0x00001000


	//   ....[2]....
        /*0044*/ 	.word	0x0000cf20


	//   ....[3]....
        /*0048*/ 	.word	0x0000ea20


	//----- nvinfo : EIATTR_MAX_THREADS
	.align		4
.L_937:
        /*004c*/ 	.byte	0x04, 0x05
        /*004e*/ 	.short	(.L_939 - .L_938)
.L_938:
        /*0050*/ 	.word	0x00000080
        /*0054*/ 	.word	0x00000001
        /*0058*/ 	.word	0x00000001


	//----- nvinfo : EIATTR_CRS_STACK_SIZE
	.align		4
.L_939:
        /*005c*/ 	.byte	0x04, 0x1e
        /*005e*/ 	.short	(.L_941 - .L_940)
.L_940:
        /*0060*/ 	.word	0x00000000


	//----- nvinfo : EIATTR_CBANK_PARAM_SIZE
	.align		4
.L_941:
        /*0064*/ 	.byte	0x03, 0x19
        /*0066*/ 	.short	0x03e8


	//----- nvinfo : EIATTR_PARAM_CBANK
	.align		4
        /*0068*/ 	.byte	0x04, 0x0a
        /*006a*/ 	.short	(.L_943 - .L_942)
	.align		4
.L_942:
        /*006c*/ 	.word	index@(.nv.constant0._ZN2at6native73_GLOBAL__N__c8866d80_35_SparseBinaryOpIntersectionKernel_cu_7dd49032_323712apply_kernelILi128ELi8EZNS1_29binary_op_intersection_kernelINS1_9LhsProjOpEilEEvRNS_14TensorIteratorEllRKNS_6TensorEbEUliE_EEviT1_)
        /*0070*/ 	.short	0x0380
        /*0072*/ 	.short	0x03e8


	//----- nvinfo : EIATTR_SW_WAR
	.align		4
.L_943:
        /*0074*/ 	.byte	0x04, 0x36
        /*0076*/ 	.short	(.L_945 - .L_944)
.L_944:
        /*0078*/ 	.word	0x00000008
.L_945:


//--------------------- .nv.info._ZN2at6native73_GLOBAL__N__c8866d80_35_SparseBinaryOpIntersectionKernel_cu_7dd49032_323712apply_kernelILi128ELi8EZNS1_29binary_op_intersection_kernelINS1_9LhsProjOpEalEEvRNS_14TensorIteratorEllRKNS_6TensorEbEUliE_EEviT1_ --------------------------
	.section	.nv.info._ZN2at6native73_GLOBAL__N__c8866d80_35_SparseBinaryOpIntersectionKernel_cu_7dd49032_323712apply_kernelILi128ELi8EZNS1_29binary_op_intersection_kernelINS1_9LhsProjOpEalEEvRNS_14TensorIteratorEllRKNS_6TensorEbEUliE_EEviT1_,"",@"SHT_CUDA_INFO"
	.sectionflags	@""
	.align	4


	//----- nvinfo : EIATTR_CUDA_API_VERSION
	.align		4
        /*0000*/ 	.byte	0x04, 0x37
        /*0002*/ 	.short	(.L_947 - .L_946)
.L_946:
        /*0004*/ 	.word	0x00000082


	//----- nvinfo : EIATTR_KPARAM_INFO
	.align		4
.L_947:
        /*0008*/ 	.byte	0x04, 0x17
        /*000a*/ 	.short	(.L_949 - .L_948)
.L_948:
        /*000c*/ 	.word	0x00000000
        /*0010*/ 	.short	0x0001
        /*0012*/ 	.short	0x0008
        /*0014*/ 	.byte	0x00, 0xf0, 0x81, 0x0f


	//----- nvinfo : EIATTR_KPARAM_INFO
	.align		4
.L_949:
        /*0018*/ 	.byte	0x04, 0x17
        /*001a*/ 	.short	(.L_951 - .L_950)
.L_950:
        /*001c*/ 	.word	0x00000000
        /*0020*/ 	.short	0x0000
        /*0022*/ 	.short	0x0000
        /*0024*/ 	.byte	0x00, 0xf0, 0x11, 0x00


	//----- nvinfo : EIATTR_SPARSE_MMA_MASK
	.align		4
.L_951:
        /*0028*/ 	.byte	0x03, 0x50
        /*002a*/ 	.short	0x0000


	//----- nvinfo : EIATTR_MAXREG_COUNT
	.align		4
        /*002c*/ 	.byte	0x03, 0x1b
        /*002e*/ 	.short	0x0040


	//----- nvinfo : EIATTR_MERCURY_ISA_VERSION
	.align		4
        /*0030*/ 	.byte	0x03, 0x5f
        /*0032*/ 	.short	0x0101


	//----- nvinfo : EIATTR_VRC_CTA_INIT_COUNT
	.align		4
        /*0034*/ 	.byte	0x02, 0x4a
	.zero		1
	.zero		1


	//----- nvinfo : EIATTR_EXIT_INSTR_OFFSETS
	.align		4
        /*0038*/ 	.byte	0x04, 0x1c
        /*003a*/ 	.short	(.L_953 - .L_952)


	//   ....[0]....
.L_952:
        /*003c*/ 	.word	0x00000de0


	//   ....[1]....
        /*0040*/ 	.word	0x00000f90


	//   ....[2]....
        /*0044*/ 	.word	0x0000cf20


	//   ....[3]....
        /*0048*/ 	.word	0x0000ea20


	//----- nvinfo : EIATTR_MAX_THREADS
	.align		4
.L_953:
        /*004c*/ 	.byte	0x04, 0x05
        /*004e*/ 	.short	(.L_955 - .L_954)
.L_954:
        /*0050*/ 	.word	0x00000080
        /*0054*/ 	.word	0x00000001
        /*0058*/ 	.word	0x00000001


	//----- nvinfo : EIATTR_CRS_STACK_SIZE
	.align		4
.L_955:
        /*005c*/ 	.byte	0x04, 0x1e
        /*005e*/ 	.short	(.L_957 - .L_956)
.L_956:
        /*0060*/ 	.word	0x00000000


	//----- nvinfo : EIATTR_CBANK_PARAM_SIZE
	.align		4
.L_957:
        /*0064*/ 	.byte	0x03, 0x19
        /*0066*/ 	.short	0x03e8


	//----- nvinfo : EIATTR_PARAM_CBANK
	.align		4
        /*0068*/ 	.byte	0x04, 0x0a
        /*006a*/ 	.short	(.L_959 - .L_958)
	.align		4
.L_958:
        /*006c*/ 	.word	index@(.nv.constant0._ZN2at6native73_GLOBAL__N__c8866d80_35_SparseBinaryOpIntersectionKernel_cu_7dd49032_323712apply_kernelILi128ELi8EZNS1_29binary_op_intersection_kernelINS1_9LhsProjOpEalEEvRNS_14TensorIteratorEllRKNS_6TensorEbEUliE_EEviT1_)
        /*0070*/ 	.short	0x0380
        /*0072*/ 	.short	0x03e8


	//----- nvinfo : EIATTR_SW_WAR
	.align		4
.L_959:
        /*0074*/ 	.byte	0x04, 0x36
        /*0076*/ 	.short	(.L_961 - .L_960)
.L_960:
        /*0078*/ 	.word	0x00000008
.L_961:


//--------------------- .nv.info._ZN2at6native73_GLOBAL__N__c8866d80_35_SparseBinaryOpIntersectionKernel_cu_7dd49032_323712apply_kernelILi128ELi8EZNS1_29binary_op_intersection_kernelINS1_9LhsProjOpEhlEEvRNS_14TensorIteratorEllRKNS_6TensorEbEUliE_EEviT1_ --------------------------
	.section	.nv.info._ZN2at6native73_GLOBAL__N__c8866d80_35_SparseBinaryOpIntersectionKernel_cu_7dd49032_323712apply_kernelILi128ELi8EZNS1_29binary_op_intersection_kernelINS1_9LhsProjOpEhlEEvRNS_14TensorIteratorEllRKNS_6TensorEbEUliE_EEviT1_,"",@"SHT_CUDA_INFO"
	.sectionflags	@""
	.align	4


	//----- nvinfo : EIATTR_CUDA_API_VERSION
	.align		4
        /*0000*/ 	.byte	0x04, 0x37
        /*0002*/ 	.short	(.L_963 - .L_962)
.L_962:
        /*0004*/ 	.word	0x00000082


	//----- nvinfo : EIATTR_KPARAM_INFO
	.align		4
.L_963:
        /*0008*/ 	.byte	0x04, 0x17
        /*000a*/ 	.short	(.L_965 - .L_964)
.L_964:
        /*000c*/ 	.word	0x00000000
        /*0010*/ 	.short	0x0001
        /*0012*/ 	.short	0x0008
        /*0014*/ 	.byte	0x00, 0xf0, 0x81, 0x0f


	//----- nvinfo : EIATTR_KPARAM_INFO
	.align		4
.L_965:
        /*0018*/ 	.byte	0x04, 0x17
        /*001a*/ 	.short	(.L_967 - .L_966)
.L_966:
        /*001c*/ 	.word	0x00000000
        /*0020*/ 	.short	0x0000
        /*0022*/ 	.short	0x0000
        /*0024*/ 	.byte	0x00, 0xf0, 0x11, 0x00


	//----- nvinfo : EIATTR_SPARSE_MMA_MASK
	.align		4
.L_967:
        /*0028*/ 	.byte	0x03, 0x50
        /*002a*/ 	.short	0x0000


	//----- nvinfo : EIATTR_MAXREG_COUNT
	.align		4
        /*002c*/ 	.byte	0x03, 0x1b
        /*002e*/ 	.short	0x0040


	//----- nvinfo : EIATTR_MERCURY_ISA_VERSION
	.align		4
        /*0030*/ 	.byte	0x03, 0x5f
        /*0032*/ 	.short	0x0101


	//----- nvinfo : EIATTR_VRC_CTA_INIT_COUNT
	.align		4
        /*0034*/ 	.byte	0x02, 0x4a
	.zero		1
	.zero		1


	//----- nvinfo : EIATTR_EXIT_INSTR_OFFSETS
	.align		4
        /*0038*/ 	.byte	0x04, 0x1c
        /*003a*/ 	.short	(.L_969 - .L_968)


	//   ....[0]....
.L_968:
        /*003c*/ 	.word	0x00000de0


	//   ....[1]....
        /*0040*/ 	.word	0x00000f90


	//   ....[2]....
        /*0044*/ 	.word	0x0000cf20


	//   ....[3]....
        /*0048*/ 	.word	0x0000ea20


	//----- nvinfo : EIATTR_MAX_THREADS
	.align		4
.L_969:
        /*004c*/ 	.byte	0x04, 0x05
        /*004e*/ 	.short	(.L_971 - .L_970)
.L_970:
        /*0050*/ 	.word	0x00000080
        /*0054*/ 	.word	0x00000001
        /*0058*/ 	.word	0x00000001


	//----- nvinfo : EIATTR_CRS_STACK_SIZE
	.align		4
.L_971:
        /*005c*/ 	.byte	0x04, 0x1e
        /*005e*/ 	.short	(.L_973 - .L_972)
.L_972:
        /*0060*/ 	.word	0x00000000


	//----- nvinfo : EIATTR_CBANK_PARAM_SIZE
	.align		4
.L_973:
        /*0064*/ 	.byte	0x03, 0x19
        /*0066*/ 	.short	0x03e8


	//----- nvinfo : EIATTR_PARAM_CBANK
	.align		4
        /*0068*/ 	.byte	0x04, 0x0a
        /*006a*/ 	.short	(.L_975 - .L_974)
	.align		4
.L_974:
        /*006c*/ 	.word	index@(.nv.constant0._ZN2at6native73_GLOBAL__N__c8866d80_35_SparseBinaryOpIntersectionKernel_cu_7dd49032_323712apply_kernelILi128ELi8EZNS1_29binary_op_intersection_kernelINS1_9LhsProjOpEhlEEvRNS_14TensorIteratorEllRKNS_6TensorEbEUliE_EEviT1_)
        /*0070*/ 	.short	0x0380
        /*0072*/ 	.short	0x03e8


	//----- nvinfo : EIATTR_SW_WAR
	.align		4
.L_975:
        /*0074*/ 	.byte	0x04, 0x36
        /*0076*/ 	.short	(.L_977 - .L_976)
.L_976:
        /*0078*/ 	.word	0x00000008
.L_977:


//--------------------- .nv.info._ZN2at6native73_GLOBAL__N__c8866d80_35_SparseBinaryOpIntersectionKernel_cu_7dd49032_323712apply_kernelILi128ELi8EZNS1_29binary_op_intersection_kernelINS1_9RhsProjOpEN3c107complexINS5_4HalfEEElEEvRNS_14TensorIteratorEllRKNS_6TensorEbEUliE_EEviT1_ --------------------------
	.section	.nv.info._ZN2at6native73_GLOBAL__N__c8866d80_35_SparseBinaryOpIntersectionKernel_cu_7dd49032_323712apply_kernelILi128ELi8EZNS1_29binary_op_intersection_kernelINS1_9RhsProjOpEN3c107complexINS5_4HalfEEElEEvRNS_14TensorIteratorEllRKNS_6TensorEbEUliE_EEviT1_,"",@"SHT_CUDA_INFO"
	.sectionflags	@""
	.align	4


	//----- nvinfo : EIATTR_CUDA_API_VERSION
	.align		4
        /*0000*/ 	.byte	0x04, 0x37
        /*0002*/ 	.short	(.L_979 - .L_978)
.L_978:
        /*0004*/ 	.word	0x00000082


	//----- nvinfo : EIATTR_KPARAM_INFO
	.align		4
.L_979:
        /*0008*/ 	.byte	0x04, 0x17
        /*000a*/ 	.short	(.L_981 - .L_980)
.L_980:
        /*000c*/ 	.word	0x00000000
        /*0010*/ 	.short	0x0001
        /*0012*/ 	.short	0x0008
        /*0014*/ 	.byte	0x00, 0xf0, 0x81, 0x0f


	//----- nvinfo : EIATTR_KPARAM_INFO
	.align		4
.L_981:
        /*0018*/ 	.byte	0x04, 0x17
        /*001a*/ 	.short	(.L_983 - .L_982)
.L_982:
        /*001c*/ 	.word	0x00000000
        /*0020*/ 	.short	0x0000
        /*0022*/ 	.short	0x0000
        /*0024*/ 	.byte	0x00, 0xf0, 0x11, 0x00


	//----- nvinfo : EIATTR_SPARSE_MMA_MASK
	.align		4
.L_983:
        /*0028*/ 	.byte	0x03, 0x50
        /*002a*/ 	.short	0x0000


	//----- nvinfo : EIATTR_MAXREG_COUNT
	.align		4
        /*002c*/ 	.byte	0x03, 0x1b
        /*002e*/ 	.short	0x0040


	//----- nvinfo : EIATTR_MERCURY_ISA_VERSION
	.align		4
        /*0030*/ 	.byte	0x03, 0x5f
        /*0032*/ 	.short	0x0101


	//----- nvinfo : EIATTR_VRC_CTA_INIT_COUNT
	.align		4
        /*0034*/ 	.byte	0x02, 0x4a
	.zero		1
	.zero		1


	//----- nvinfo : EIATTR_EXIT_INSTR_OFFSETS
	.align		4
        /*0038*/ 	.byte	0x04, 0x1c
        /*003a*/ 	.short	(.L_985 - .L_984)


	//   ....[0]....
.L_984:
        /*003c*/ 	.word	0x0000d4b0


	//   ....[1]....
        /*0040*/ 	.word	0x0000f2d0


	//   ....[2]....
        /*0044*/ 	.word	0x00027c10


	//   ....[3]....
        /*0048*/ 	.word	0x0002b3c0


	//----- nvinfo : EIATTR_MAX_THREADS
	.align		4
.L_985:
        /*004c*/ 	.byte	0x04, 0x05
        /*004e*/ 	.short	(.L_987 - .L_986)
.L_986:
        /*0050*/ 	.word	0x00000080
        /*0054*/ 	.word	0x00000001
        /*0058*/ 	.word	0x00000001


	//----- nvinfo : EIATTR_CRS_STACK_SIZE
	.align		4
.L_987:
        /*005c*/ 	.byte	0x04, 0x1e
        /*005e*/ 	.short	(.L_989 - .L_988)
.L_988:
        /*0060*/ 	.word	0x00000000


	//----- nvinfo : EIATTR_CBANK_PARAM_SIZE
	.align		4
.L_989:
        /*0064*/ 	.byte	0x03, 0x19
        /*0066*/ 	.short	0x03e8


	//----- nvinfo : EIATTR_PARAM_CBANK
	.align		4
        /*0068*/ 	.byte	0x04, 0x0a
        /*006a*/ 	.short	(.L_991 - .L_990)
	.align		4
.L_990:
        /*006c*/ 	.word	index@(.nv.constant0._ZN2at6native73_GLOBAL__N__c8866d80_35_SparseBinaryOpIntersectionKernel_cu_7dd49032_323712apply_kernelILi128ELi8EZNS1_29binary_op_intersection_kernelINS1_9RhsProjOpEN3c107complexINS5_4HalfEEElEEvRNS_14TensorIteratorEllRKNS_6TensorEbEUliE_EEviT1_)
        /*0070*/ 	.short	0x0380
        /*0072*/ 	.short	0x03e8


	//----- nvinfo : EIATTR_SW_WAR
	.align		4
.L_991:
        /*0074*/ 	.byte	0x04, 0x36
        /*0076*/ 	.short	(.L_993 - .L_992)
.L_992:
        /*0078*/ 	.word	0x00000008
.L_993:


//--------------------- .nv.info._ZN2at6native73_GLOBAL__N__c8866d80_35_SparseBinaryOpIntersectionKernel_cu_7dd49032_323712apply_kernelILi128ELi8EZNS1_29binary_op_intersection_kernelINS1_9RhsProjOpEN3c108BFloat16ElEEvRNS_14TensorIteratorEllRKNS_6TensorEbEUliE_EEviT1_ --------------------------
	.section	.nv.info._ZN2at6native73_GLOBAL__N__c8866d80_35_SparseBinaryOpIntersectionKernel_cu_7dd49032_323712apply_kernelILi128ELi8EZNS1_29binary_op_intersection_kernelINS1_9RhsProjOpEN3c108BFloat16ElEEvRNS_14TensorIteratorEllRKNS_6TensorEbEUliE_EEviT1_,"",@"SHT_CUDA_INFO"
	.sectionflags	@""
	.align	4


	//----- nvinfo : EIATTR_CUDA_API_VERSION
	.align		4
        /*0000*/ 	.byte	0x04, 0x37
        /*0002*/ 	.short	(.L_995 - .L_994)
.L_994:
        /*0004*/ 	.word	0x00000082


	//----- nvinfo : EIATTR_KPARAM_INFO
	.align		4
.L_995:
        /*0008*/ 	.byte	0x04, 0x17
        /*000a*/ 	.short	(.L_997 - .L_996)
.L_996:
        /*000c*/ 	.word	0x00000000
        /*0010*/ 	.short	0x0001
        /*0012*/ 	.short	0x0008
        /*0014*/ 	.byte	0x00, 0xf0, 0x81, 0x0f


	//----- nvinfo : EIATTR_KPARAM_INFO
	.align		4
.L_997:
        /*0018*/ 	.byte	0x04, 0x17
        /*001a*/ 	.short	(.L_999 - .L_998)
.L_998:
        /*001c*/ 	.word	0x00000000
        /*0020*/ 	.short	0x0000
        /*0022*/ 	.short	0x0000
        /*0024*/ 	.byte	0x00, 0xf0, 0x11, 0x00


	//----- nvinfo : EIATTR_SPARSE_MMA_MASK
	.align		4
.L_999:
        /*0028*/ 	.byte	0x03, 0x50
        /*002a*/ 	.short	0x0000


	//----- nvinfo : EIATTR_MAXREG_COUNT
	.align		4
        /*002c*/ 	.byte	0x03, 0x1b
        /*002e*/ 	.short	0x0040


	//----- nvinfo : EIATTR_MERCURY_ISA_VERSION
	.align		4
        /*0030*/ 	.byte	0x03, 0x5f
        /*0032*/ 	.short	0x0101


	//----- nvinfo : EIATTR_VRC_CTA_INIT_COUNT
	.align		4
        /*0034*/ 	.byte	0x02, 0x4a
	.zero		1
	.zero		1


	//----- nvinfo : EIATTR_EXIT_INSTR_OFFSETS
	.align		4
        /*0038*/ 	.byte	0x04, 0x1c
        /*003a*/ 	.short	(.L_1001 - .L_1000)


	//   ....[0]....
.L_1000:
        /*003c*/ 	.word	0x0000aab0


	//   ....[1]....
        /*0040*/ 	.word	0x0000c280


	//   ....[2]....
        /*0044*/ 	.word	0x000220e0


	//   ....[3]....
        /*0048*/ 	.word	0x00025290


	//----- nvinfo : EIATTR_MAX_THREADS
	.align		4
.L_1001:
        /*004c*/ 	.byte	0x04, 0x05
        /*004e*/ 	.short	(.L_1003 - .L_1002)
.L_1002:
        /*0050*/ 	.word	0x00000080
        /*0054*/ 	.word	0x00000001
        /*0058*/ 	.word	0x00000001


	//----- nvinfo : EIATTR_CRS_STACK_SIZE
	.align		4
.L_1003:
        /*005c*/ 	.byte	0x04, 0x1e
        /*005e*/ 	.short	(.L_1005 - .L_1004)
.L_1004:
        /*0060*/ 	.word	0x00000000


	//----- nvinfo : EIATTR_CBANK_PARAM_SIZE
	.align		4
.L_1005:
        /*0064*/ 	.byte	0x03, 0x19
        /*0066*/ 	.short	0x03e8


	//----- nvinfo : EIATTR_PARAM_CBANK
	.align		4
        /*0068*/ 	.byte	0x04, 0x0a
        /*006a*/ 	.short	(.L_1007 - .L_1006)
	.align		4
.L_1006:
        /*006c*/ 	.word	index@(.nv.constant0._ZN2at6native73_GLOBAL__N__c8866d80_35_SparseBinaryOpIntersectionKernel_cu_7dd49032_323712apply_kernelILi128ELi8EZNS1_29binary_op_intersection_kernelINS1_9RhsProjOpEN3c108BFloat16ElEEvRNS_14TensorIteratorEllRKNS_6TensorEbEUliE_EEviT1_)
        /*0070*/ 	.short	0x0380
        /*0072*/ 	.short	0x03e8


	//----- nvinfo : EIATTR_SW_WAR
	.align		4
.L_1007:
        /*0074*/ 	.byte	0x04, 0x36
        /*0076*/ 	.short	(.L_1009 - .L_1008)
.L_1008:
        /*0078*/ 	.word	0x00000008
.L_1009:


//--------------------- .nv.info._ZN2at6native73_GLOBAL__N__c8866d80_35_SparseBinaryOpIntersectionKernel_cu_7dd49032_323712apply_kernelILi128ELi8EZNS1_29binary_op_intersection_kernelINS1_9RhsProjOpEN3c104HalfElEEvRNS_14TensorIteratorEllRKNS_6TensorEbEUliE_EEviT1_ --------------------------
	.section	.nv.info._ZN2at6native73_GLOBAL__N__c8866d80_35_SparseBinaryOpIntersectionKernel_cu_7dd49032_323712apply_kernelILi128ELi8EZNS1_29binary_op_intersection_kernelINS1_9RhsProjOpEN3c104HalfElEEvRNS_14TensorIteratorEllRKNS_6TensorEbEUliE_EEviT1_,"",@"SHT_CUDA_INFO"
	.sectionflags	@""
	.align	4


	//----- nvinfo : EIATTR_CUDA_API_VERSION
	.align		4
        /*0000*/ 	.byte	0x04, 0x37
        /*0002*/ 	.short	(.L_1011 - .L_1010)
.L_1010:
        /*0004*/ 	.word	0x00000082


	//----- nvinfo : EIATTR_KPARAM_INFO
	.align		4
.L_1011:
        /*0008*/ 	.byte	0x04, 0x17
        /*000a*/ 	.short	(.L_1013 - .L_1012)
.L_1012:
        /*000c*/ 	.word	0x00000000
        /*0010*/ 	.short	0x0001
        /*0012*/ 	.short	0x0008
        /*0014*/ 	.byte	0x00, 0xf0, 0x81, 0x0f


	//----- nvinfo : EIATTR_KPARAM_INFO
	.align		4
.L_1013:
        /*0018*/ 	.byte	0x04, 0x17
        /*001a*/ 	.short	(.L_1015 - .L_1014)
.L_1014:
        /*001c*/ 	.word	0x00000000
        /*0020*/ 	.short	0x0000
        /*0022*/ 	.short	0x0000
        /*0024*/ 	.byte	0x00, 0xf0, 0x11, 0x00


	//----- nvinfo : EIATTR_SPARSE_MMA_MASK
	.align		4
.L_1015:
        /*0028*/ 	.byte	0x03, 0x50
        /*002a*/ 	.short	0x0000


	//----- nvinfo : EIATTR_MAXREG_COUNT
	.align		4
        /*002c*/ 	.byte	0x03, 0x1b
        /*002e*/ 	.short	0x0040


	//----- nvinfo : EIATTR_MERCURY_ISA_VERSION
	.align		4
        /*0030*/ 	.byte	0x03, 0x5f
        /*0032*/ 	.short	0x0101


	//----- nvinfo : EIATTR_VRC_CTA_INIT_COUNT
	.align		4
        /*0034*/ 	.byte	0x02, 0x4a
	.zero		1
	.zero		1


	//----- nvinfo : EIATTR_EXIT_INSTR_OFFSETS
	.align		4
        /*0038*/ 	.byte	0x04, 0x1c
        /*003a*/ 	.short	(.L_1017 - .L_1016)


	//   ....[0]....
.L_1016:
        /*003c*/ 	.word	0x0000aab0


	//   ....[1]....
        /*0040*/ 	.word	0x0000c280


	//   ....[2]....
        /*0044*/ 	.word	0x000220e0


	//   ....[3]....
        /*0048*/ 	.word	0x00025290


	//----- nvinfo : EIATTR_MAX_THREADS
	.align		4
.L_1017:
        /*004c*/ 	.byte	0x04, 0x05
        /*004e*/ 	.short	(.L_1019 - .L_1018)
.L_1018:
        /*0050*/ 	.word	0x00000080
        /*0054*/ 	.word	0x00000001
        /*0058*/ 	.word	0x00000001


	//----- nvinfo : EIATTR_CRS_STACK_SIZE
	.align		4
.L_1019:
        /*005c*/ 	.byte	0x04, 0x1e
        /*005e*/ 	.short	(.L_1021 - .L_1020)
.L_1020:
        /*0060*/ 	.word	0x00000000


	//----- nvinfo : EIATTR_CBANK_PARAM_SIZE
	.align		4
.L_1021:
        /*0064*/ 	.byte	0x03, 0x19
        /*0066*/ 	.short	0x03e8


	//----- nvinfo : EIATTR_PARAM_CBANK
	.align		4
        /*0068*/ 	.byte	0x04, 0x0a
        /*006a*/ 	.short	(.L_1023 - .L_1022)
	.align		4
.L_1022:
        /*006c*/ 	.word	index@(.nv.constant0._ZN2at6native73_GLOBAL__N__c8866d80_35_SparseBinaryOpIntersectionKernel_cu_7dd49032_323712apply_kernelILi128ELi8EZNS1_29binary_op_intersection_kernelINS1_9RhsProjOpEN3c104HalfElEEvRNS_14TensorIteratorEllRKNS_6TensorEbEUliE_EEviT1_)
        /*0070*/ 	.short	0x0380
        /*0072*/ 	.short	0x03e8


	//----- nvinfo : EIATTR_SW_WAR
	.align		4
.L_1023:
        /*0074*/ 	.byte	0x04, 0x36
        /*0076*/ 	.short	(.L_1025 - .L_1024)
.L_1024:
        /*0078*/ 	.word	0x00000008
.L_1025:


//--------------------- .nv.info._ZN2at6native73_GLOBAL__N__c8866d80_35_SparseBinaryOpIntersectionKernel_cu_7dd49032_323712apply_kernelILi128ELi8EZNS1_29binary_op_intersection_kernelINS1_9RhsProjOpEblEEvRNS_14TensorIteratorEllRKNS_6TensorEbEUliE_EEviT1_ --------------------------
	.section	.nv.info._ZN2at6native73_GLOBAL__N__c8866d80_35_SparseBinaryOpIntersectionKernel_cu_7dd49032_323712apply_kernelILi128ELi8EZNS1_29binary_op_intersection_kernelINS1_9RhsProjOpEblEEvRNS_14TensorIteratorEllRKNS_6TensorEbEUliE_EEviT1_,"",@"SHT_CUDA_INFO"
	.sectionflags	@""
	.align	4


	//----- nvinfo : EIATTR_CUDA_API_VERSION
	.align		4
        /*0000*/ 	.byte	0x04, 0x37
        /*0002*/ 	.short	(.L_1027 - .L_1026)
.L_1026:
        /*0004*/ 	.word	0x00000082


	//----- nvinfo : EIATTR_KPARAM_INFO
	.align		4
.L_1027:
        /*0008*/ 	.byte	0x04, 0x17
        /*000a*/ 	.short	(.L_1029 - .L_1028)
.L_1028:
        /*000c*/ 	.word	0x00000000
        /*0010*/ 	.short	0x0001
        /*0012*/ 	.short	0x0008
        /*0014*/ 	.byte	0x00, 0xf0, 0x81, 0x0f


	//----- nvinfo : EIATTR_KPARAM_INFO
	.align		4
.L_1029:
        /*0018*/ 	.byte	0x04, 0x17
        /*001a*/ 	.short	(.L_1031 - .L_1030)
.L_1030:
        /*001c*/ 	.word	0x00000000
        /*0020*/ 	.short	0x0000
        /*0022*/ 	.short	0x0000
        /*0024*/ 	.byte	0x00, 0xf0, 0x11, 0x00


	//----- nvinfo : EIATTR_SPARSE_MMA_MASK
	.align		4
.L_1031:
        /*0028*/ 	.byte	0x03, 0x50
        /*002a*/ 	.short	0x0000


	//----- nvinfo : EIATTR_MAXREG_COUNT
	.align		4
        /*002c*/ 	.byte	0x03, 0x1b
        /*002e*/ 	.short	0x0040


	//----- nvinfo : EIATTR_MERCURY_ISA_VERSION
	.align		4
        /*0030*/ 	.byte	0x03, 0x5f
        /*0032*/ 	.short	0x0101


	//----- nvinfo : EIATTR_VRC_CTA_INIT_COUNT
	.align		4
        /*0034*/ 	.byte	0x02, 0x4a
	.zero		1
	.zero		1


	//----- nvinfo : EIATTR_EXIT_INSTR_OFFSETS
	.align		4
        /*0038*/ 	.byte	0x04, 0x1c
        /*003a*/ 	.short	(.L_1033 - .L_1032)


	//   ....[0]....
.L_1032:
        /*003c*/ 	.word	0x00005410


	//   ....[1]....
        /*0040*/ 	.word	0x00005fc0


	//   ....[2]....
        /*0044*/ 	.word	0x00017190


	//   ....[3]....
        /*0048*/ 	.word	0x00019810


	//----- nvinfo : EIATTR_MAX_THREADS
	.align		4
.L_1033:
        /*004c*/ 	.byte	0x04, 0x05
        /*004e*/ 	.short	(.L_1035 - .L_1034)
.L_1034:
        /*0050*/ 	.word	0x00000080
        /*0054*/ 	.word	0x00000001
        /*0058*/ 	.word	0x00000001


	//----- nvinfo : EIATTR_CRS_STACK_SIZE
	.align		4
.L_1035:
        /*005c*/ 	.byte	0x04, 0x1e
        /*005e*/ 	.short	(.L_1037 - .L_1036)
.L_1036:
        /*0060*/ 	.word	0x00000000


	//----- nvinfo : EIATTR_CBANK_PARAM_SIZE
	.align		4
.L_1037:
        /*0064*/ 	.byte	0x03, 0x19
        /*0066*/ 	.short	0x03e8


	//----- nvinfo : EIATTR_PARAM_CBANK
	.align		4
        /*0068*/ 	.byte	0x04, 0x0a
        /*006a*/ 	.short	(.L_1039 - .L_1038)
	.align		4
.L_1038:
        /*006c*/ 	.word	index@(.nv.constant0._ZN2at6native73_GLOBAL__N__c8866d80_35_SparseBinaryOpIntersectionKernel_cu_7dd49032_323712apply_kernelILi128ELi8EZNS1_29binary_op_intersection_kernelINS1_9RhsProjOpEblEEvRNS_14TensorIteratorEllRKNS_6TensorEbEUliE_EEviT1_)
        /*0070*/ 	.short	0x0380
        /*0072*/ 	.short	0x03e8


	//----- nvinfo : EIATTR_SW_WAR
	.align		4
.L_1039:
        /*0074*/ 	.byte	0x04, 0x36
        /*0076*/ 	.short	(.L_1041 - .L_1040)
.L_1040:
        /*0078*/ 	.word	0x00000008
.L_1041:


//--------------------- .nv.info._ZN2at6native73_GLOBAL__N__c8866d80_35_SparseBinaryOpIntersectionKernel_cu_7dd49032_323712apply_kernelILi128ELi8EZNS1_29binary_op_intersection_kernelINS1_9RhsProjOpEN3c107complexIfEElEEvRNS_14TensorIteratorEllRKNS_6TensorEbEUliE_EEviT1_ --------------------------
	.section	.nv.info._ZN2at6native73_GLOBAL__N__c8866d80_35_SparseBinaryOpIntersectionKernel_cu_7dd49032_323712apply_kernelILi128ELi8EZNS1_29binary_op_intersection_kernelINS1_9RhsProjOpEN3c107complexIfEElEEvRNS_14TensorIteratorEllRKNS_6TensorEbEUliE_EEviT1_,"",@"SHT_CUDA_INFO"
	.sectionflags	@""
	.align	4


	//----- nvinfo : EIATTR_CUDA_API_VERSION
	.align		4
        /*0000*/ 	.byte	0x04, 0x37
        /*0002*/ 	.short	(.L_1043 - .L_1042)
.L_1042:
        /*0004*/ 	.word	0x00000082


	//----- nvinfo : EIATTR_KPARAM_INFO
	.align		4
.L_1043:
        /*0008*/ 	.byte	0x04, 0x17
        /*000a*/ 	.short	(.L_1045 - .L_1044)
.L_1044:
        /*000c*/ 	.word	0x00000000
        /*0010*/ 	.short	0x0001
        /*0012*/ 	.short	0x0008
        /*0014*/ 	.byte	0x00, 0xf0, 0x81, 0x0f


	//----- nvinfo : EIATTR_KPARAM_INFO
	.align		4
.L_1045:
        /*0018*/ 	.byte	0x04, 0x17
        /*001a*/ 	.short	(.L_1047 - .L_1046)
.L_1046:
        /*001c*/ 	.word	0x00000000
        /*0020*/ 	.short	0x0000
        /*0022*/ 	.short	0x0000
        /*0024*/ 	.byte	0x00, 0xf0, 0x11, 0x00


	//----- nvinfo : EIATTR_SPARSE_MMA_MASK
	.align		4
.L_1047:
        /*0028*/ 	.byte	0x03, 0x50
        /*002a*/ 	.short	0x0000


	//----- nvinfo : EIATTR_MAXREG_COUNT
	.align		4
        /*002c*/ 	.byte	0x03, 0x1b
        /*002e*/ 	.short	0x0040


	//----- nvinfo : EIATTR_MERCURY_ISA_VERSION
	.align		4
        /*0030*/ 	.byte	0x03, 0x5f
        /*0032*/ 	.short	0x0101


	//----- nvinfo : EIATTR_VRC_CTA_INIT_COUNT
	.align		4
        /*0034*/ 	.byte	0x02, 0x4a
	.zero		1
	.zero		1


	//----- nvinfo : EIATTR_EXIT_INSTR_OFFSETS
	.align		4
        /*0038*/ 	.byte	0x04, 0x1c
        /*003a*/ 	.short	(.L_1049 - .L_1048)


	//   ....[0]....
.L_1048:
        /*003c*/ 	.word	0x0000aa40


	//   ....[1]....
        /*0040*/ 	.word	0x0000c230


	//   ....[2]....
        /*0044*/ 	.word	0x00022030


	//   ....[3]....
        /*0048*/ 	.word	0x00025210


	//----- nvinfo : EIATTR_MAX_THREADS
	.align		4
.L_1049:
        /*004c*/ 	.byte	0x04, 0x05
        /*004e*/ 	.short	(.L_1051 - .L_1050)
.L_1050:
        /*0050*/ 	.word	0x00000080
        /*0054*/ 	.word	0x00000001
        /*0058*/ 	.word	0x00000001


	//----- nvinfo : EIATTR_CRS_STACK_SIZE
	.align		4
.L_1051:
        /*005c*/ 	.byte	0x04, 0x1e
        /*005e*/ 	.short	(.L_1053 - .L_1052)
.L_1052:
        /*0060*/ 	.word	0x00000000


	//----- nvinfo : EIATTR_CBANK_PARAM_SIZE
	.align		4
.L_1053:
        /*0064*/ 	.byte	0x03, 0x19
        /*0066*/ 	.short	0x03e8


	//----- nvinfo : EIATTR_PARAM_CBANK
	.align		4
        /*0068*/ 	.byte	0x04, 0x0a
        /*006a*/ 	.short	(.L_1055 - .L_1054)
	.align		4
.L_1054:
        /*006c*/ 	.word	index@(.nv.constant0._ZN2at6native73_GLOBAL__N__c8866d80_35_SparseBinaryOpIntersectionKernel_cu_7dd49032_323712apply_kernelILi128ELi8EZNS1_29binary_op_intersection_kernelINS1_9RhsProjOpEN3c107complexIfEElEEvRNS_14TensorIteratorEllRKNS_6TensorEbEUliE_EEviT1_)
        /*0070*/ 	.short	0x0380
        /*0072*/ 	.short	0x03e8


	//----- nvinfo : EIATTR_SW_WAR
	.align		4
.L_1055:
        /*0074*/ 	.byte	0x04, 0x36
        /*0076*/ 	.short	(.L_1057 - .L_1056)
.L_1056:
        /*0078*/ 	.word	0x00000008
.L_1057:


//--------------------- .nv.info._ZN2at6native73_GLOBAL__N__c8866d80_35_SparseBinaryOpIntersectionKernel_cu_7dd49032_323712apply_kernelILi128ELi8EZNS1_29binary_op_intersection_kernelINS1_9RhsProjOpEN3c107complexIdEElEEvRNS_14TensorIteratorEllRKNS_6TensorEbEUliE_EEviT1_ --------------------------
	.section	.nv.info._ZN2at6native73_GLOBAL__N__c8866d80_35_SparseBinaryOpIntersectionKernel_cu_7dd49032_323712apply_kernelILi128ELi8EZNS1_29binary_op_intersection_kernelINS1_9RhsProjOpEN3c107complexIdEElEEvRNS_14TensorIteratorEllRKNS_6TensorEbEUliE_EEviT1_,"",@"SHT_CUDA_INFO"
	.sectionflags	@""
	.align	4


	//----- nvinfo : EIATTR_CUDA_API_VERSION
	.align		4
        /*0000*/ 	.byte	0x04, 0x37
        /*0002*/ 	.short	(.L_1059 - .L_1058)
.L_1058:
        /*0004*/ 	.word	0x00000082


	//----- nvinfo : EIATTR_KPARAM_INFO
	.align		4
.L_1059:
        /*0008*/ 	.byte	0x04, 0x17
        /*000a*/ 	.short	(.L_1061 - .L_1060)
.L_1060:
        /*000c*/ 	.word	0x00000000
        /*0010*/ 	.short	0x0001
        /*0012*/ 	.short	0x0008
        /*0014*/ 	.byte	0x00, 0xf0, 0x81, 0x0f


	//----- nvinfo : EIATTR_KPARAM_INFO
	.align		4
.L_1061:
        /*0018*/ 	.byte	0x04, 0x17
        /*001a*/ 	.short	(.L_1063 - .L_1062)
.L_1062:
        /*001c*/ 	.word	0x00000000
        /*0020*/ 	.short	0x0000
        /*0022*/ 	.short	0x0000
        /*0024*/ 	.byte	0x00, 0xf0, 0x11, 0x00


	//----- nvinfo : EIATTR_SPARSE_MMA_MASK
	.align		4
.L_1063:
        /*0028*/ 	.byte	0x03, 0x50
        /*002a*/ 	.short	0x0000


	//----- nvinfo : EIATTR_MAXREG_COUNT
	.align		4
        /*002c*/ 	.byte	0x03, 0x1b
        /*002e*/ 	.short	0x0040


	//----- nvinfo : EIATTR_MERCURY_ISA_VERSION
	.align		4
        /*0030*/ 	.byte	0x03, 0x5f
        /*0032*/ 	.short	0x0101


	//----- nvinfo : EIATTR_VRC_CTA_INIT_COUNT
	.align		4
        /*0034*/ 	.byte	0x02, 0x4a
	.zero		1
	.zero		1


	//----- nvinfo : EIATTR_EXIT_INSTR_OFFSETS
	.align		4
        /*0038*/ 	.byte	0x04, 0x1c
        /*003a*/ 	.short	(.L_1065 - .L_1064)


	//   ....[0]....
.L_1064:
        /*003c*/ 	.word	0x00010ad0


	//   ....[1]....
        /*0040*/ 	.word	0x00013060


	//   ....[2]....
        /*0044*/ 	.word	0x0002ee20


	//   ....[3]....
        /*0048*/ 	.word	0x00032d90


	//----- nvinfo : EIATTR_MAX_THREADS
	.align		4
.L_1065:
        /*004c*/ 	.byte	0x04, 0x05
        /*004e*/ 	.short	(.L_1067 - .L_1066)
.L_1066:
        /*0050*/ 	.word	0x00000080
        /*0054*/ 	.word	0x00000001
        /*0058*/ 	.word	0x00000001


	//----- nvinfo : EIATTR_CRS_STACK_SIZE
	.align		4
.L_1067:
        /*005c*/ 	.byte	0x04, 0x1e
        /*005e*/ 	.short	(.L_1069 - .L_1068)
.L_1068:
        /*0060*/ 	.word	0x00000000


	//----- nvinfo : EIATTR_CBANK_PARAM_SIZE
	.align		4
.L_1069:
        /*0064*/ 	.byte	0x03, 0x19
        /*0066*/ 	.short	0x03e8


	//----- nvinfo : EIATTR_PARAM_CBANK
	.align		4
        /*0068*/ 	.byte	0x04, 0x0a
        /*006a*/ 	.short	(.L_1071 - .L_1070)
	.align		4
.L_1070:
        /*006c*/ 	.word	index@(.nv.constant0._ZN2at6native73_GLOBAL__N__c8866d80_35_SparseBinaryOpIntersectionKernel_cu_7dd49032_323712apply_kernelILi128ELi8EZNS1_29binary_op_intersection_kernelINS1_9RhsProjOpEN3c107complexIdEElEEvRNS_14TensorIteratorEllRKNS_6TensorEbEUliE_EEviT1_)
        /*0070*/ 	.short	0x0380
        /*0072*/ 	.short	0x03e8


	//----- nvinfo : EIATTR_SW_WAR
	.align		4
.L_1071:
        /*0074*/ 	.byte	0x04, 0x36
        /*0076*/ 	.short	(.L_1073 - .L_1072)
.L_1072:
        /*0078*/ 	.word	0x00000008
.L_1073:


//--------------------- .nv.info._ZN2at6native73_GLOBAL__N__c8866d80_35_SparseBinaryOpIntersectionKernel_cu_7dd49032_323712apply_kernelILi128ELi8EZNS1_29binary_op_intersection_kernelINS1_9RhsProjOpEflEEvRNS_14TensorIteratorEllRKNS_6TensorEbEUliE_EEviT1_ --------------------------
	.section	.nv.info._ZN2at6native73_GLOBAL__N__c8866d80_35_SparseBinaryOpIntersectionKernel_cu_7dd49032_323712apply_kernelILi128ELi8EZNS1_29binary_op_intersection_kernelINS1_9RhsProjOpEflEEvRNS_14TensorIteratorEllRKNS_6TensorEbEUliE_EEviT1_,"",@"SHT_CUDA_INFO"
	.sectionflags	@""
	.align	4


	//----- nvinfo : EIATTR_CUDA_API_VERSION
	.align		4
        /*0000*/ 	.byte	0x04, 0x37
        /*0002*/ 	.short	(.L_1075 - .L_1074)
.L_1074:
        /*0004*/ 	.word	0x00000082


	//----- nvinfo : EIATTR_KPARAM_INFO
	.align		4
.L_1075:
        /*0008*/ 	.byte	0x04, 0x17
        /*000a*/ 	.short	(.L_1077 - .L_1076)
.L_1076:
        /*000c*/ 	.word	0x00000000
        /*0010*/ 	.short	0x0001
        /*0012*/ 	.short	0x0008
        /*0014*/ 	.byte	0x00, 0xf0, 0x81, 0x0f


	//----- nvinfo : EIATTR_KPARAM_INFO
	.align		4
.L_1077:
        /*0018*/ 	.byte	0x04, 0x17
        /*001a*/ 	.short	(.L_1079 - .L_1078)
.L_1078:
        /*001c*/ 	.word	0x00000000
        /*0020*/ 	.short	0x0000
        /*0022*/ 	.short	0x0000
        /*0024*/ 	.byte	0x00, 0xf0, 0x11, 0x00


	//----- nvinfo : EIATTR_SPARSE_MMA_MASK
	.align		4
.L_1079:
        /*0028*/ 	.byte	0x03, 0x50
        /*002a*/ 	.short	0x0000


	//----- nvinfo : EIATTR_MAXREG_COUNT
	.align		4
        /*002c*/ 	.byte	0x03, 0x1b
        /*002e*/ 	.short	0x0040


	//----- nvinfo : EIATTR_MERCURY_ISA_VERSION
	.align		4
        /*0030*/ 	.byte	0x03, 0x5f
        /*0032*/ 	.short	0x0101


	//----- nvinfo : EIATTR_VRC_CTA_INIT_COUNT
	.align		4
        /*0034*/ 	.byte	0x02, 0x4a
	.zero		1
	.zero		1


	//----- nvinfo : EIATTR_EXIT_INSTR_OFFSETS
	.align		4
        /*0038*/ 	.byte	0x04, 0x1c
        /*003a*/ 	.short	(.L_1081 - .L_1080)


	//   ....[0]....
.L_1080:
        /*003c*/ 	.word	0x00009cb0


	//   ....[1]....
        /*0040*/ 	.word	0x0000b280


	//   ....[2]....
        /*0044*/ 	.word	0x000202e0


	//   ....[3]....
        /*0048*/ 	.word	0x00023290


	//----- nvinfo : EIATTR_MAX_THREADS
	.align		4
.L_1081:
        /*004c*/ 	.byte	0x04, 0x05
        /*004e*/ 	.short	(.L_1083 - .L_1082)
.L_1082:
        /*0050*/ 	.word	0x00000080
        /*0054*/ 	.word	0x00000001
        /*0058*/ 	.word	0x00000001


	//----- nvinfo : EIATTR_CRS_STACK_SIZE
	.align		4
.L_1083:
        /*005c*/ 	.byte	0x04, 0x1e
        /*005e*/ 	.short	(.L_1085 - .L_1084)
.L_1084:
        /*0060*/ 	.word	0x00000000


	//----- nvinfo : EIATTR_CBANK_PARAM_SIZE
	.align		4
.L_1085:
        /*0064*/ 	.byte	0x03, 0x19
        /*0066*/ 	.short	0x03e8


	//----- nvinfo : EIATTR_PARAM_CBANK
	.align		4
        /*0068*/ 	.byte	0x04, 0x0a
        /*006a*/ 	.short	(.L_1087 - .L_1086)
	.align		4
.L_1086:
        /*006c*/ 	.word	index@(.nv.constant0._ZN2at6native73_GLOBAL__N__c8866d80_35_SparseBinaryOpIntersectionKernel_cu_7dd49032_323712apply_kernelILi128ELi8EZNS1_29binary_op_intersection_kernelINS1_9RhsProjOpEflEEvRNS_14TensorIteratorEllRKNS_6TensorEbEUliE_EEviT1_)
        /*0070*/ 	.short	0x0380
        /*0072*/ 	.short	0x03e8


	//----- nvinfo : EIATTR_SW_WAR
	.align		4
.L_1087:
        /*0074*/ 	.byte	0x04, 0x36
        /*0076*/ 	.short	(.L_1089 - .L_1088)
.L_1088:
        /*0078*/ 	.word	0x00000008
.L_1089:


//--------------------- .nv.info._ZN2at6native73_GLOBAL__N__c8866d80_35_SparseBinaryOpIntersectionKernel_cu_7dd49032_323712apply_kernelILi128ELi8EZNS1_29binary_op_intersection_kernelINS1_9RhsProjOpEdlEEvRNS_14TensorIteratorEllRKNS_6TensorEbEUliE_EEviT1_ --------------------------
	.section	.nv.info._ZN2at6native73_GLOBAL__N__c8866d80_35_SparseBinaryOpIntersectionKernel_cu_7dd49032_323712apply_kernelILi128ELi8EZNS1_29binary_op_intersection_kernelINS1_9RhsProjOpEdlEEvRNS_14TensorIteratorEllRKNS_6TensorEbEUliE_EEviT1_,"",@"SHT_CUDA_INFO"
	.sectionflags	@""
	.align	4


	//----- nvinfo : EIATTR_CUDA_API_VERSION
	.align		4
        /*0000*/ 	.byte	0x04, 0x37
        /*0002*/ 	.short	(.L_1091 - .L_1090)
.L_1090:
        /*0004*/ 	.word	0x00000082


	//----- nvinfo : EIATTR_KPARAM_INFO
	.align		4
.L_1091:
        /*0008*/ 	.byte	0x04, 0x17
        /*000a*/ 	.short	(.L_1093 - .L_1092)
.L_1092:
        /*000c*/ 	.word	0x00000000
        /*0010*/ 	.short	0x0001
        /*0012*/ 	.short	0x0008
        /*0014*/ 	.byte	0x00, 0xf0, 0x81, 0x0f


	//----- nvinfo : EIATTR_KPARAM_INFO
	.align		4
.L_1093:
        /*0018*/ 	.byte	0x04, 0x17
        /*001a*/ 	.short	(.L_1095 - .L_1094)
.L_1094:
        /*001c*/ 	.word	0x00000000
        /*0020*/ 	.short	0x0000
        /*0022*/ 	.short	0x0000
        /*0024*/ 	.byte	0x00, 0xf0, 0x11, 0x00


	//----- nvinfo : EIATTR_SPARSE_MMA_MASK
	.align		4
.L_1095:
        /*0028*/ 	.byte	0x03, 0x50
        /*002a*/ 	.short	0x0000


	//----- nvinfo : EIATTR_MAXREG_COUNT
	.align		4
        /*002c*/ 	.byte	0x03, 0x1b
        /*002e*/ 	.short	0x0040


	//----- nvinfo : EIATTR_MERCURY_ISA_VERSION
	.align		4
        /*0030*/ 	.byte	0x03, 0x5f
        /*0032*/ 	.short	0x0101


	//----- nvinfo : EIATTR_VRC_CTA_INIT_COUNT
	.align		4
        /*0034*/ 	.byte	0x02, 0x4a
	.zero		1
	.zero		1


	//----- nvinfo : EIATTR_EXIT_INSTR_OFFSETS
	.align		4
        /*0038*/ 	.byte	0x04, 0x1c
        /*003a*/ 	.short	(.L_1097 - .L_1096)


	//   ....[0]....
.L_1096:
        /*003c*/ 	.word	0x0000c900


	//   ....[1]....
        /*0040*/ 	.word	0x0000e550


	//   ....[2]....
        /*0044*/ 	.word	0x000261e0


	//   ....[3]....
        /*0048*/ 	.word	0x000297f0


	//----- nvinfo : EIATTR_MAX_THREADS
	.align		4
.L_1097:
        /*004c*/ 	.byte	0x04, 0x05
        /*004e*/ 	.short	(.L_1099 - .L_1098)
.L_1098:
        /*0050*/ 	.word	0x00000080
        /*0054*/ 	.word	0x00000001
        /*0058*/ 	.word	0x00000001


	//----- nvinfo : EIATTR_CRS_STACK_SIZE
	.align		4
.L_1099:
        /*005c*/ 	.byte	0x04, 0x1e
        /*005e*/ 	.short	(.L_1101 - .L_1100)
.L_1100:
        /*0060*/ 	.word	0x00000000


	//----- nvinfo : EIATTR_CBANK_PARAM_SIZE
	.align		4
.L_1101:
        /*0064*/ 	.byte	0x03, 0x19
        /*0066*/ 	.short	0x03e8


	//----- nvinfo : EIATTR_PARAM_CBANK
	.align		4
        /*0068*/ 	.byte	0x04, 0x0a
        /*006a*/ 	.short	(.L_1103 - .L_1102)
	.align		4
.L_1102:
        /*006c*/ 	.word	index@(.nv.constant0._ZN2at6native73_GLOBAL__N__c8866d80_35_SparseBinaryOpIntersectionKernel_cu_7dd49032_323712apply_kernelILi128ELi8EZNS1_29binary_op_intersection_kernelINS1_9RhsProjOpEdlEEvRNS_14TensorIteratorEllRKNS_6TensorEbEUliE_EEviT1_)
        /*0070*/ 	.short	0x0380
        /*0072*/ 	.short	0x03e8


	//----- nvinfo : EIATTR_SW_WAR
	.align		4
.L_1103:
        /*0074*/ 	.byte	0x04, 0x36
        /*0076*/ 	.short	(.L_1105 - .L_1104)
.L_1104:
        /*0078*/ 	.word	0x00000008
.L_1105:


//--------------------- .nv.info._ZN2at6native73_GLOBAL__N__c8866d80_35_SparseBinaryOpIntersectionKernel_cu_7dd49032_323712apply_kernelILi128ELi8EZNS1_29binary_op_intersection_kernelINS1_9RhsProjOpEslEEvRNS_14TensorIteratorEllRKNS_6TensorEbEUliE_EEviT1_ --------------------------
	.section	.nv.info._ZN2at6native73_GLOBAL__N__c8866d80_35_SparseBinaryOpIntersectionKernel_cu_7dd49032_323712apply_kernelILi128ELi8EZNS1_29binary_op_intersection_kernelINS1_9RhsProjOpEslEEvRNS_14TensorIteratorEllRKNS_6TensorEbEUliE_EEviT1_,"",@"SHT_CUDA_INFO"
	.sectionflags	@""
	.align	4


	//----- nvinfo : EIATTR_CUDA_API_VERSION
	.align		4
        /*0000*/ 	.byte	0x04, 0x37
        /*0002*/ 	.short	(.L_1107 - .L_1106)
.L_1106:
        /*0004*/ 	.word	0x00000082


	//----- nvinfo : EIATTR_KPARAM_INFO
	.align		4
.L_1107:
        /*0008*/ 	.byte	0x04, 0x17
        /*000a*/ 	.short	(.L_1109 - .L_1108)
.L_1108:
        /*000c*/ 	.word	0x00000000
        /*0010*/ 	.short	0x0001
        /*0012*/ 	.short	0x0008
        /*0014*/ 	.byte	0x00, 0xf0, 0x81, 0x0f


	//----- nvinfo : EIATTR_KPARAM_INFO
	.align		4
.L_1109:
        /*0018*/ 	.byte	0x04, 0x17
        /*001a*/ 	.short	(.L_1111 - .L_1110)
.L_1110:
        /*001c*/ 	.word	0x00000000
        /*0020*/ 	.short	0x0000
        /*0022*/ 	.short	0x0000
        /*0024*/ 	.byte	0x00, 0xf0, 0x11, 0x00


	//----- nvinfo : EIATTR_SPARSE_MMA_MASK
	.align		4
.L_1111:
        /*0028*/ 	.byte	0x03, 0x50
        /*002a*/ 	.short	0x0000


	//----- nvinfo : EIATTR_MAXREG_COUNT
	.align		4
        /*002c*/ 	.byte	0x03, 0x1b
        /*002e*/ 	.short	0x0040


	//----- nvinfo : EIATTR_MERCURY_ISA_VERSION
	.align		4
        /*0030*/ 	.byte	0x03, 0x5f
        /*0032*/ 	.short	0x0101


	//----- nvinfo : EIATTR_VRC_CTA_INIT_COUNT
	.align		4
        /*0034*/ 	.byte	0x02, 0x4a
	.zero		1
	.zero		1


	//----- nvinfo : EIATTR_EXIT_INSTR_OFFSETS
	.align		4
        /*0038*/ 	.byte	0x04, 0x1c
        /*003a*/ 	.short	(.L_1113 - .L_1112)


	//   ....[0]....
.L_1112:
        /*003c*/ 	.word	0x000096e0


	//   ....[1]....
        /*0040*/ 	.word	0x0000ac00


	//   ....[2]....
        /*0044*/ 	.word	0x0001f5d0


	//   ....[3]....
        /*0048*/ 	.word	0x000224c0


	//----- nvinfo : EIATTR_MAX_THREADS
	.align		4
.L_1113:
        /*004c*/ 	.byte	0x04, 0x05
        /*004e*/ 	.short	(.L_1115 - .L_1114)
.L_1114:
        /*0050*/ 	.word	0x00000080
        /*0054*/ 	.word	0x00000001
        /*0058*/ 	.word	0x00000001


	//----- nvinfo : EIATTR_CRS_STACK_SIZE
	.align		4
.L_1115:
        /*005c*/ 	.byte	0x04, 0x1e
        /*005e*/ 	.short	(.L_1117 - .L_1116)
.L_1116:
        /*0060*/ 	.word	0x00000000


	//----- nvinfo : EIATTR_CBANK_PARAM_SIZE
	.align		4
.L_1117:
        /*0064*/ 	.byte	0x03, 0x19
        /*0066*/ 	.short	0x03e8


	//----- nvinfo : EIATTR_PARAM_CBANK
	.align		4
        /*0068*/ 	.byte	0x04, 0x0a
        /*006a*/ 	.short	(.L_1119 - .L_1118)
	.align		4
.L_1118:
        /*006c*/ 	.word	index@(.nv.constant0._ZN2at6native73_GLOBAL__N__c8866d80_35_SparseBinaryOpIntersectionKernel_cu_7dd49032_323712apply_kernelILi128ELi8EZNS1_29binary_op_intersection_kernelINS1_9RhsProjOpEslEEvRNS_14TensorIteratorEllRKNS_6TensorEbEUliE_EEviT1_)
        /*0070*/ 	.short	0x0380
        /*0072*/ 	.short	0x03e8


	//----- nvinfo : EIATTR_SW_WAR
	.align		4
.L_1119:
        /*0074*/ 	.byte	0x04, 0x36
        /*0076*/ 	.short	(.L_1121 - .L_1120)
.L_1120:
        /*0078*/ 	.word	0x00000008
.L_1121:


//--------------------- .nv.info._ZN2at6native73_GLOBAL__N__c8866d80_35_SparseBinaryOpIntersectionKernel_cu_7dd49032_323712apply_kernelILi128ELi8EZNS1_29binary_op_intersection_kernelINS1_9RhsProjOpEllEEvRNS_14TensorIteratorEllRKNS_6TensorEbEUliE_EEviT1_ --------------------------
	.section	.nv.info._ZN2at6native73_GLOBAL__N__c8866d80_35_SparseBinaryOpIntersectionKernel_cu_7dd49032_323712apply_kernelILi128ELi8EZNS1_29binary_op_intersection_kernelINS1_9RhsProjOpEllEEvRNS_14TensorIteratorEllRKNS_6TensorEbEUliE_EEviT1_,"",@"SHT_CUDA_INFO"
	.sectionflags	@""
	.align	4


	//----- nvinfo : EIATTR_CUDA_API_VERSION
	.align		4
        /*0000*/ 	.byte	0x04, 0x37
        /*0002*/ 	.short	(.L_1123 - .L_1122)
.L_1122:
        /*0004*/ 	.word	0x00000082


	//----- nvinfo : EIATTR_KPARAM_INFO
	.align		4
.L_1123:
        /*0008*/ 	.byte	0x04, 0x17
        /*000a*/ 	.short	(.L_1125 - .L_1124)
.L_1124:
        /*000c*/ 	.word	0x00000000
        /*0010*/ 	.short	0x0001
        /*0012*/ 	.short	0x0008
        /*0014*/ 	.byte	0x00, 0xf0, 0x81, 0x0f


	//----- nvinfo : EIATTR_KPARAM_INFO
	.align		4
.L_1125:
        /*0018*/ 	.byte	0x04, 0x17
        /*001a*/ 	.short	(.L_1127 - .L_1126)
.L_1126:
        /*001c*/ 	.word	0x00000000
        /*0020*/ 	.short	0x0000
        /*0022*/ 	.short	0x0000
        /*0024*/ 	.byte	0x00, 0xf0, 0x11, 0x00


	//----- nvinfo : EIATTR_SPARSE_MMA_MASK
	.align		4
.L_1127:
        /*0028*/ 	.byte	0x03, 0x50
        /*002a*/ 	.short	0x0000


	//----- nvinfo : EIATTR_MAXREG_COUNT
	.align		4
        /*002c*/ 	.byte	0x03, 0x1b
        /*002e*/ 	.short	0x0040


	//----- nvinfo : EIATTR_MERCURY_ISA_VERSION
	.align		4
        /*0030*/ 	.byte	0x03, 0x5f
        /*0032*/ 	.short	0x0101


	//----- nvinfo : EIATTR_VRC_CTA_INIT_COUNT
	.align		4
        /*0034*/ 	.byte	0x02, 0x4a
	.zero		1
	.zero		1


	//----- nvinfo : EIATTR_EXIT_INSTR_OFFSETS
	.align		4
        /*0038*/ 	.byte	0x04, 0x1c
        /*003a*/ 	.short	(.L_1129 - .L_1128)


	//   ....[0]....
.L_1128:
        /*003c*/ 	.word	0x00009e70


	//   ....[1]....
        /*0040*/ 	.word	0x0000b4b0


	//   ....[2]....
        /*0044*/ 	.word	0x000206d0


	//   ....[3]....
        /*0048*/ 	.word	0x000236b0


	//----- nvinfo : EIATTR_MAX_THREADS
	.align		4
.L_1129:
        /*004c*/ 	.byte	0x04, 0x05
        /*004e*/ 	.short	(.L_1131 - .L_1130)
.L_1130:
        /*0050*/ 	.word	0x00000080
        /*0054*/ 	.word	0x00000001
        /*0058*/ 	.word	0x00000001


	//----- nvinfo : EIATTR_CRS_STACK_SIZE
	.align		4
.L_1131:
        /*005c*/ 	.byte	0x04, 0x1e
        /*005e*/ 	.short	(.L_1133 - .L_1132)
.L_1132:
        /*0060*/ 	.word	0x00000000


	//----- nvinfo : EIATTR_CBANK_PARAM_SIZE
	.align		4
.L_1133:
        /*0064*/ 	.byte	0x03, 0x19
        /*0066*/ 	.short	0x03e8


	//----- nvinfo : EIATTR_PARAM_CBANK
	.align		4
        /*0068*/ 	.byte	0x04, 0x0a
        /*006a*/ 	.short	(.L_1135 - .L_1134)
	.align		4
.L_1134:
        /*006c*/ 	.word	index@(.nv.constant0._ZN2at6native73_GLOBAL__N__c8866d80_35_SparseBinaryOpIntersectionKernel_cu_7dd49032_323712apply_kernelILi128ELi8EZNS1_29binary_op_intersection_kernelINS1_9RhsProjOpEllEEvRNS_14TensorIteratorEllRKNS_6TensorEbEUliE_EEviT1_)
        /*0070*/ 	.short	0x0380
        /*0072*/ 	.short	0x03e8


	//----- nvinfo : EIATTR_SW_WAR
	.align		4
.L_1135:
        /*0074*/ 	.byte	0x04, 0x36
        /*0076*/ 	.short	(.L_1137 - .L_1136)
.L_1136:
        /*0078*/ 	.word	0x00000008
.L_1137:


//--------------------- .nv.info._ZN2at6native73_GLOBAL__N__c8866d80_35_SparseBinaryOpIntersectionKernel_cu_7dd49032_323712apply_kernelILi128ELi8EZNS1_29binary_op_intersection_kernelINS1_9RhsProjOpEilEEvRNS_14TensorIteratorEllRKNS_6TensorEbEUliE_EEviT1_ --------------------------
	.section	.nv.info._ZN2at6native73_GLOBAL__N__c8866d80_35_SparseBinaryOpIntersectionKernel_cu_7dd49032_323712apply_kernelILi128ELi8EZNS1_29binary_op_intersection_kernelINS1_9RhsProjOpEilEEvRNS_14TensorIteratorEllRKNS_6TensorEbEUliE_EEviT1_,"",@"SHT_CUDA_INFO"
	.sectionflags	@""
	.align	4


	//----- nvinfo : EIATTR_CUDA_API_VERSION
	.align		4
        /*0000*/ 	.byte	0x04, 0x37
        /*0002*/ 	.short	(.L_1139 - .L_1138)
.L_1138:
        /*0004*/ 	.word	0x00000082


	//----- nvinfo : EIATTR_KPARAM_INFO
	.align		4
.L_1139:
        /*0008*/ 	.byte	0x04, 0x17
        /*000a*/ 	.short	(.L_1141 - .L_1140)
.L_1140:
        /*000c*/ 	.word	0x00000000
        /*0010*/ 	.short	0x0001
        /*0012*/ 	.short	0x0008
        /*0014*/ 	.byte	0x00, 0xf0, 0x81, 0x0f


	//----- nvinfo : EIATTR_KPARAM_INFO
	.align		4
.L_1141:
        /*0018*/ 	.byte	0x04, 0x17
        /*001a*/ 	.short	(.L_1143 - .L_1142)
.L_1142:
        /*001c*/ 	.word	0x00000000
        /*0020*/ 	.short	0x0000
        /*0022*/ 	.short	0x0000
        /*0024*/ 	.byte	0x00, 0xf0, 0x11, 0x00


	//----- nvinfo : EIATTR_SPARSE_MMA_MASK
	.align		4
.L_1143:
        /*0028*/ 	.byte	0x03, 0x50
        /*002a*/ 	.short	0x0000


	//----- nvinfo : EIATTR_MAXREG_COUNT
	.align		4
        /*002c*/ 	.byte	0x03, 0x1b
        /*002e*/ 	.short	0x0040


	//----- nvinfo : EIATTR_MERCURY_ISA_VERSION
	.align		4
        /*0030*/ 	.byte	0x03, 0x5f
        /*0032*/ 	.short	0x0101


	//----- nvinfo : EIATTR_VRC_CTA_INIT_COUNT
	.align		4
        /*0034*/ 	.byte	0x02, 0x4a
	.zero		1
	.zero		1


	//----- nvinfo : EIATTR_EXIT_INSTR_OFFSETS
	.align		4
        /*0038*/ 	.byte	0x04, 0x1c
        /*003a*/ 	.short	(.L_1145 - .L_1144)


	//   ....[0]....
.L_1144:
        /*003c*/ 	.word	0x00009680


	//   ....[1]....
        /*0040*/ 	.word	0x0000aba0


	//   ....[2]....
        /*0044*/ 	.word	0x0001f570


	//   ....[3]....
        /*0048*/ 	.word	0x00022460


	//----- nvinfo : EIATTR_MAX_THREADS
	.align		4
.L_1145:
        /*004c*/ 	.byte	0x04, 0x05
        /*004e*/ 	.short	(.L_1147 - .L_1146)
.L_1146:
        /*0050*/ 	.word	0x00000080
        /*0054*/ 	.word	0x00000001
        /*0058*/ 	.word	0x00000001


	//----- nvinfo : EIATTR_CRS_STACK_SIZE
	.align		4
.L_1147:
        /*005c*/ 	.byte	0x04, 0x1e
        /*005e*/ 	.short	(.L_1149 - .L_1148)
.L_1148:
        /*0060*/ 	.word	0x00000000


	//----- nvinfo : EIATTR_CBANK_PARAM_SIZE
	.align		4
.L_1149:
        /*0064*/ 	.byte	0x03, 0x19
        /*0066*/ 	.short	0x03e8


	//----- nvinfo : EIATTR_PARAM_CBANK
	.align		4
        /*0068*/ 	.byte	0x04, 0x0a
        /*006a*/ 	.short	(.L_1151 - .L_1150)
	.align		4
.L_1150:
        /*006c*/ 	.word	index@(.nv.constant0._ZN2at6native73_GLOBAL__N__c8866d80_35_SparseBinaryOpIntersectionKernel_cu_7dd49032_323712apply_kernelILi128ELi8EZNS1_29binary_op_intersection_kernelINS1_9RhsProjOpEilEEvRNS_14TensorIteratorEllRKNS_6TensorEbEUliE_EEviT1_)
        /*0070*/ 	.short	0x0380
        /*0072*/ 	.short	0x03e8


	//----- nvinfo : EIATTR_SW_WAR
	.align		4
.L_1151:
        /*0074*/ 	.byte	0x04, 0x36
        /*0076*/ 	.short	(.L_1153 - .L_1152)
.L_1152:
        /*0078*/ 	.word	0x00000008
.L_1153:


//--------------------- .nv.info._ZN2at6native73_GLOBAL__N__c8866d80_35_SparseBinaryOpIntersectionKernel_cu_7dd49032_323712apply_kernelILi128ELi8EZNS1_29binary_op_intersection_kernelINS1_9RhsProjOpEalEEvRNS_14TensorIteratorEllRKNS_6TensorEbEUliE_EEviT1_ --------------------------
	.section	.nv.info._ZN2at6native73_GLOBAL__N__c8866d80_35_SparseBinaryOpIntersectionKernel_cu_7dd49032_323712apply_kernelILi128ELi8EZNS1_29binary_op_intersection_kernelINS1_9RhsProjOpEalEEvRNS_14TensorIteratorEllRKNS_6TensorEbEUliE_EEviT1_,"",@"SHT_CUDA_INFO"
	.sectionflags	@""
	.align	4


	//----- nvinfo : EIATTR_CUDA_API_VERSION
	.align		4
        /*0000*/ 	.byte	0x04, 0x37
        /*0002*/ 	.short	(.L_1155 - .L_1154)
.L_1154:
        /*0004*/ 	.word	0x00000082


	//----- nvinfo : EIATTR_KPARAM_INFO
	.align		4
.L_1155:
        /*0008*/ 	.byte	0x04, 0x17
        /*000a*/ 	.short	(.L_1157 - .L_1156)
.L_1156:
        /*000c*/ 	.word	0x00000000
        /*0010*/ 	.short	0x0001
        /*0012*/ 	.short	0x0008
        /*0014*/ 	.byte	0x00, 0xf0, 0x81, 0x0f


	//----- nvinfo : EIATTR_KPARAM_INFO
	.align		4
.L_1157:
        /*0018*/ 	.byte	0x04, 0x17
        /*001a*/ 	.short	(.L_1159 - .L_1158)
.L_1158:
        /*001c*/ 	.word	0x00000000
        /*0020*/ 	.short	0x0000
        /*0022*/ 	.short	0x0000
        /*0024*/ 	.byte	0x00, 0xf0, 0x11, 0x00


	//----- nvinfo : EIATTR_SPARSE_MMA_MASK
	.align		4
.L_1159:
        /*0028*/ 	.byte	0x03, 0x50
        /*002a*/ 	.short	0x0000


	//----- nvinfo : EIATTR_MAXREG_COUNT
	.align		4
        /*002c*/ 	.byte	0x03, 0x1b
        /*002e*/ 	.short	0x0040


	//----- nvinfo : EIATTR_MERCURY_ISA_VERSION
	.align		4
        /*0030*/ 	.byte	0x03, 0x5f
        /*0032*/ 	.short	0x0101


	//----- nvinfo : EIATTR_VRC_CTA_INIT_COUNT
	.align		4
        /*0034*/ 	.byte	0x02, 0x4a
	.zero		1
	.zero		1


	//----- nvinfo : EIATTR_EXIT_INSTR_OFFSETS
	.align		4
        /*0038*/ 	.byte	0x04, 0x1c
        /*003a*/ 	.short	(.L_1161 - .L_1160)


	//   ....[0]....
.L_1160:
        /*003c*/ 	.word	0x00007da0


	//   ....[1]....
        /*0040*/ 	.word	0x00008f90


	//   ....[2]....
        /*0044*/ 	.word	0x0001d030


	//   ....[3]....
        /*0048*/ 	.word	0x0001fdd0


	//----- nvinfo : EIATTR_MAX_THREADS
	.align		4
.L_1161:
        /*004c*/ 	.byte	0x04, 0x05
        /*004e*/ 	.short	(.L_1163 - .L_1162)
.L_1162:
        /*0050*/ 	.word	0x00000080
        /*0054*/ 	.word	0x00000001
        /*0058*/ 	.word	0x00000001


	//----- nvinfo : EIATTR_CRS_STACK_SIZE
	.align		4
.L_1163:
        /*005c*/ 	.byte	0x04, 0x1e
        /*005e*/ 	.short	(.L_1165 - .L_1164)
.L_1164:
        /*0060*/ 	.word	0x00000000


	//----- nvinfo : EIATTR_CBANK_PARAM_SIZE
	.align		4
.L_1165:
        /*0064*/ 	.byte	0x03, 0x19
        /*0066*/ 	.short	0x03e8


	//----- nvinfo : EIATTR_PARAM_CBANK
	.align		4
        /*0068*/ 	.byte	0x04, 0x0a
        /*006a*/ 	.short	(.L_1167 - .L_1166)
	.align		4
.L_1166:
        /*006c*/ 	.word	index@(.nv.constant0._ZN2at6native73_GLOBAL__N__c8866d80_35_SparseBinaryOpIntersectionKernel_cu_7dd49032_323712apply_kernelILi128ELi8EZNS1_29binary_op_intersection_kernelINS1_9RhsProjOpEalEEvRNS_14TensorIteratorEllRKNS_6TensorEbEUliE_EEviT1_)
        /*0070*/ 	.short	0x0380
        /*0072*/ 	.short	0x03e8


	//----- nvinfo : EIATTR_SW_WAR
	.align		4
.L_1167:
        /*0074*/ 	.byte	0x04, 0x36
        /*0076*/ 	.short	(.L_1169 - .L_1168)
.L_1168:
        /*0078*/ 	.word	0x00000008
.L_1169:


//--------------------- .nv.info._ZN2at6native73_GLOBAL__N__c8866d80_35_SparseBinaryOpIntersectionKernel_cu_7dd49032_323712apply_kernelILi128ELi8EZNS1_29binary_op_intersection_kernelINS1_9RhsProjOpEhlEEvRNS_14TensorIteratorEllRKNS_6TensorEbEUliE_EEviT1_ --------------------------
	.section	.nv.info._ZN2at6native73_GLOBAL__N__c8866d80_35_SparseBinaryOpIntersectionKernel_cu_7dd49032_323712apply_kernelILi128ELi8EZNS1_29binary_op_intersection_kernelINS1_9RhsProjOpEhlEEvRNS_14TensorIteratorEllRKNS_6TensorEbEUliE_EEviT1_,"",@"SHT_CUDA_INFO"
	.sectionflags	@""
	.align	4


	//----- nvinfo : EIATTR_CUDA_API_VERSION
	.align		4
        /*0000*/ 	.byte	0x04, 0x37
        /*0002*/ 	.short	(.L_1171 - .L_1170)
.L_1170:
        /*0004*/ 	.word	0x00000082


	//----- nvinfo : EIATTR_KPARAM_INFO
	.align		4
.L_1171:
        /*0008*/ 	.byte	0x04, 0x17
        /*000a*/ 	.short	(.L_1173 - .L_1172)
.L_1172:
        /*000c*/ 	.word	0x00000000
        /*0010*/ 	.short	0x0001
        /*0012*/ 	.short	0x0008
        /*0014*/ 	.byte	0x00, 0xf0, 0x81, 0x0f


	//----- nvinfo : EIATTR_KPARAM_INFO
	.align		4
.L_1173:
        /*0018*/ 	.byte	0x04, 0x17
        /*001a*/ 	.short	(.L_1175 - .L_1174)
.L_1174:
        /*001c*/ 	.word	0x00000000
        /*0020*/ 	.short	0x0000
        /*0022*/ 	.short	0x0000
        /*0024*/ 	.byte	0x00, 0xf0, 0x11, 0x00


	//----- nvinfo : EIATTR_SPARSE_MMA_MASK
	.align		4
.L_1175:
        /*0028*/ 	.byte	0x03, 0x50
        /*002a*/ 	.short	0x0000


	//----- nvinfo : EIATTR_MAXREG_COUNT
	.align		4
        /*002c*/ 	.byte	0x03, 0x1b
        /*002e*/ 	.short	0x0040


	//----- nvinfo : EIATTR_MERCURY_ISA_VERSION
	.align		4
        /*0030*/ 	.byte	0x03, 0x5f
        /*0032*/ 	.short	0x0101


	//----- nvinfo : EIATTR_VRC_CTA_INIT_COUNT
	.align		4
        /*0034*/ 	.byte	0x02, 0x4a
	.zero		1
	.zero		1


	//----- nvinfo : EIATTR_EXIT_INSTR_OFFSETS
	.align		4
        /*0038*/ 	.byte	0x04, 0x1c
        /*003a*/ 	.short	(.L_1177 - .L_1176)


	//   ....[0]....
.L_1176:
        /*003c*/ 	.word	0x00007da0


	//   ....[1]....
        /*0040*/ 	.word	0x00008f90


	//   ....[2]....
        /*0044*/ 	.word	0x0001d030


	//   ....[3]....
        /*0048*/ 	.word	0x0001fdd0


	//----- nvinfo : EIATTR_MAX_THREADS
	.align		4
.L_1177:
        /*004c*/ 	.byte	0x04, 0x05
        /*004e*/ 	.short	(.L_1179 - .L_1178)
.L_1178:
        /*0050*/ 	.word	0x00000080
        /*0054*/ 	.word	0x00000001
        /*0058*/ 	.word	0x00000001


	//----- nvinfo : EIATTR_CRS_STACK_SIZE
	.align		4
.L_1179:
        /*005c*/ 	.byte	0x04, 0x1e
        /*005e*/ 	.short	(.L_1181 - .L_1180)
.L_1180:
        /*0060*/ 	.word	0x00000000


	//----- nvinfo : EIATTR_CBANK_PARAM_SIZE
	.align		4
.L_1181:
        /*0064*/ 	.byte	0x03, 0x19
        /*0066*/ 	.short	0x03e8


	//----- nvinfo : EIATTR_PARAM_CBANK
	.align		4
        /*0068*/ 	.byte	0x04, 0x0a
        /*006a*/ 	.short	(.L_1183 - .L_1182)
	.align		4
.L_1182:
        /*006c*/ 	.word	index@(.nv.constant0._ZN2at6native73_GLOBAL__N__c8866d80_35_SparseBinaryOpIntersectionKernel_cu_7dd49032_323712apply_kernelILi128ELi8EZNS1_29binary_op_intersection_kernelINS1_9RhsProjOpEhlEEvRNS_14TensorIteratorEllRKNS_6TensorEbEUliE_EEviT1_)
        /*0070*/ 	.short	0x0380
        /*0072*/ 	.short	0x03e8


	//----- nvinfo : EIATTR_SW_WAR
	.align		4
.L_1183:
        /*0074*/ 	.byte	0x04, 0x36
        /*0076*/ 	.short	(.L_1185 - .L_1184)
.L_1184:
        /*0078*/ 	.word	0x00000008
.L_1185:


//--------------------- .nv.info._ZN2at6native73_GLOBAL__N__c8866d80_35_SparseBinaryOpIntersectionKernel_cu_7dd49032_323712apply_kernelILi128ELi8EZNS1_29binary_op_intersection_kernelINS1_5MulOpEN3c107complexINS5_4HalfEEElEEvRNS_14TensorIteratorEllRKNS_6TensorEbEUliE_EEviT1_ --------------------------
	.section	.nv.info._ZN2at6native73_GLOBAL__N__c8866d80_35_SparseBinaryOpIntersectionKernel_cu_7dd49032_323712apply_kernelILi128ELi8EZNS1_29binary_op_intersection_kernelINS1_5MulOpEN3c107complexINS5_4HalfEEElEEvRNS_14TensorIteratorEllRKNS_6TensorEbEUliE_EEviT1_,"",@"SHT_CUDA_INFO"
	.sectionflags	@""
	.align	4


	//----- nvinfo : EIATTR_CUDA_API_VERSION
	.align		4
        /*0000*/ 	.byte	0x04, 0x37
        /*0002*/ 	.short	(.L_1187 - .L_1186)
.L_1186:
        /*0004*/ 	.word	0x00000082


	//----- nvinfo : EIATTR_KPARAM_INFO
	.align		4
.L_1187:
        /*0008*/ 	.byte	0x04, 0x17
        /*000a*/ 	.short	(.L_1189 - .L_1188)
.L_1188:
        /*000c*/ 	.word	0x00000000
        /*0010*/ 	.short	0x0001
        /*0012*/ 	.short	0x0008
        /*0014*/ 	.byte	0x00, 0xf0, 0x81, 0x0f


	//----- nvinfo : EIATTR_KPARAM_INFO
	.align		4
.L_1189:
        /*0018*/ 	.byte	0x04, 0x17
        /*001a*/ 	.short	(.L_1191 - .L_1190)
.L_1190:
        /*001c*/ 	.word	0x00000000
        /*0020*/ 	.short	0x0000
        /*0022*/ 	.short	0x0000
        /*0024*/ 	.byte	0x00, 0xf0, 0x11, 0x00


	//----- nvinfo : EIATTR_SPARSE_MMA_MASK
	.align		4
.L_1191:
        /*0028*/ 	.byte	0x03, 0x50
        /*002a*/ 	.short	0x0000


	//----- nvinfo : EIATTR_MAXREG_COUNT
	.align		4
        /*002c*/ 	.byte	0x03, 0x1b
        /*002e*/ 	.short	0x0040


	//----- nvinfo : EIATTR_MERCURY_ISA_VERSION
	.align		4
        /*0030*/ 	.byte	0x03, 0x5f
        /*0032*/ 	.short	0x0101


	//----- nvinfo : EIATTR_VRC_CTA_INIT_COUNT
	.align		4
        /*0034*/ 	.byte	0x02, 0x4a
	.zero		1
	.zero		1


	//----- nvinfo : EIATTR_EXIT_INSTR_OFFSETS
	.align		4
        /*0038*/ 	.byte	0x04, 0x1c
        /*003a*/ 	.short	(.L_1193 - .L_1192)


	//   ....[0]....
.L_1192:
        /*003c*/ 	.word	0x00009860


	//   ....[1]....
        /*0040*/ 	.word	0x0000adb0


	//   ....[2]....
        /*0044*/ 	.word	0x00020510


	//   ....[3]....
        /*0048*/ 	.word	0x000235e0


	//----- nvinfo : EIATTR_MAX_THREADS
	.align		4
.L_1193:
        /*004c*/ 	.byte	0x04, 0x05
        /*004e*/ 	.short	(.L_1195 - .L_1194)
.L_1194:
        /*0050*/ 	.word	0x00000080
        /*0054*/ 	.word	0x00000001
        /*0058*/ 	.word	0x00000001


	//----- nvinfo : EIATTR_CRS_STACK_SIZE
	.align		4
.L_1195:
        /*005c*/ 	.byte	0x04, 0x1e
        /*005e*/ 	.short	(.L_1197 - .L_1196)
.L_1196:
        /*0060*/ 	.word	0x00000000


	//----- nvinfo : EIATTR_CBANK_PARAM_SIZE
	.align		4
.L_1197:
        /*0064*/ 	.byte	0x03, 0x19
        /*0066*/ 	.short	0x03e8


	//----- nvinfo : EIATTR_PARAM_CBANK
	.align		4
        /*0068*/ 	.byte	0x04, 0x0a
        /*006a*/ 	.short	(.L_1199 - .L_1198)
	.align		4
.L_1198:
        /*006c*/ 	.word	index@(.nv.constant0._ZN2at6native73_GLOBAL__N__c8866d80_35_SparseBinaryOpIntersectionKernel_cu_7dd49032_323712apply_kernelILi128ELi8EZNS1_29binary_op_intersection_kernelINS1_5MulOpEN3c107complexINS5_4HalfEEElEEvRNS_14TensorIteratorEllRKNS_6TensorEbEUliE_EEviT1_)
        /*0070*/ 	.short	0x0380
        /*0072*/ 	.short	0x03e8


	//----- nvinfo : EIATTR_SW_WAR
	.align		4
.L_1199:
        /*0074*/ 	.byte	0x04, 0x36
        /*0076*/ 	.short	(.L_1201 - .L_1200)
.L_1200:
        /*0078*/ 	.word	0x00000008
.L_1201:


//--------------------- .nv.info._ZN2at6native73_GLOBAL__N__c8866d80_35_SparseBinaryOpIntersectionKernel_cu_7dd49032_323712apply_kernelILi128ELi8EZNS1_29binary_op_intersection_kernelINS1_5MulOpEN3c108BFloat16ElEEvRNS_14TensorIteratorEllRKNS_6TensorEbEUliE_EEviT1_ --------------------------
	.section	.nv.info._ZN2at6native73_GLOBAL__N__c8866d80_35_SparseBinaryOpIntersectionKernel_cu_7dd49032_323712apply_kernelILi128ELi8EZNS1_29binary_op_intersection_kernelINS1_5MulOpEN3c108BFloat16ElEEvRNS_14TensorIteratorEllRKNS_6TensorEbEUliE_EEviT1_,"",@"SHT_CUDA_INFO"
	.sectionflags	@""
	.align	4


	//----- nvinfo : EIATTR_CUDA_API_VERSION
	.align		4
        /*0000*/ 	.byte	0x04, 0x37
        /*0002*/ 	.short	(.L_1203 - .L_1202)
.L_1202:
        /*0004*/ 	.word	0x00000082


	//----- nvinfo : EIATTR_KPARAM_INFO
	.align		4
.L_1203:
        /*0008*/ 	.byte	0x04, 0x17
        /*000a*/ 	.short	(.L_1205 - .L_1204)
.L_1204:
        /*000c*/ 	.word	0x00000000
        /*0010*/ 	.short	0x0001
        /*0012*/ 	.short	0x0008
        /*0014*/ 	.byte	0x00, 0xf0, 0x81, 0x0f


	//----- nvinfo : EIATTR_KPARAM_INFO
	.align		4
.L_1205:
        /*0018*/ 	.byte	0x04, 0x17
        /*001a*/ 	.short	(.L_1207 - .L_1206)
.L_1206:
        /*001c*/ 	.word	0x00000000
        /*0020*/ 	.short	0x0000
        /*0022*/ 	.short	0x0000
        /*0024*/ 	.byte	0x00, 0xf0, 0x11, 0x00


	//----- nvinfo : EIATTR_SPARSE_MMA_MASK
	.align		4
.L_1207:
        /*0028*/ 	.byte	0x03, 0x50
        /*002a*/ 	.short	0x0000


	//----- nvinfo : EIATTR_MAXREG_COUNT
	.align		4
        /*002c*/ 	.byte	0x03, 0x1b
        /*002e*/ 	.short	0x0040


	//----- nvinfo : EIATTR_MERCURY_ISA_VERSION
	.align		4
        /*0030*/ 	.byte	0x03, 0x5f
        /*0032*/ 	.short	0x0101


	//----- nvinfo : EIATTR_VRC_CTA_INIT_COUNT
	.align		4
        /*0034*/ 	.byte	0x02, 0x4a
	.zero		1
	.zero		1


	//----- nvinfo : EIATTR_EXIT_INSTR_OFFSETS
	.align		4
        /*0038*/ 	.byte	0x04, 0x1c
        /*003a*/ 	.short	(.L_1209 - .L_1208)


	//   ....[0]....
.L_1208:
        /*003c*/ 	.word	0x0000af40


	//   ....[1]....
        /*0040*/ 	.word	0x0000c800


	//   ....[2]....
        /*0044*/ 	.word	0x00023700


	//   ....[3]....
        /*0048*/ 	.word	0x00026b80


	//----- nvinfo : EIATTR_MAX_THREADS
	.align		4
.L_1209:
        /*004c*/ 	.byte	0x04, 0x05
        /*004e*/ 	.short	(.L_1211 - .L_1210)
.L_1210:
        /*0050*/ 	.word	0x00000080
        /*0054*/ 	.word	0x00000001
        /*0058*/ 	.word	0x00000001


	//----- nvinfo : EIATTR_CRS_STACK_SIZE
	.align		4
.L_1211:
        /*005c*/ 	.byte	0x04, 0x1e
        /*005e*/ 	.short	(.L_1213 - .L_1212)
.L_1212:
        /*0060*/ 	.word	0x00000000


	//----- nvinfo : EIATTR_CBANK_PARAM_SIZE
	.align		4
.L_1213:
        /*0064*/ 	.byte	0x03, 0x19
        /*0066*/ 	.short	0x03e8


	//----- nvinfo : EIATTR_PARAM_CBANK
	.align		4
        /*0068*/ 	.byte	0x04, 0x0a
        /*006a*/ 	.short	(.L_1215 - .L_1214)
	.align		4
.L_1214:
        /*006c*/ 	.word	index@(.nv.constant0._ZN2at6native73_GLOBAL__N__c8866d80_35_SparseBinaryOpIntersectionKernel_cu_7dd49032_323712apply_kernelILi128ELi8EZNS1_29binary_op_intersection_kernelINS1_5MulOpEN3c108BFloat16ElEEvRNS_14TensorIteratorEllRKNS_6TensorEbEUliE_EEviT1_)
        /*0070*/ 	.short	0x0380
        /*0072*/ 	.short	0x03e8


	//----- nvinfo : EIATTR_SW_WAR
	.align		4
.L_1215:
        /*0074*/ 	.byte	0x04, 0x36
        /*0076*/ 	.short	(.L_1217 - .L_1216)
.L_1216:
        /*0078*/ 	.word	0x00000008
.L_1217:


//--------------------- .nv.info._ZN2at6native73_GLOBAL__N__c8866d80_35_SparseBinaryOpIntersectionKernel_cu_7dd49032_323712apply_kernelILi128ELi8EZNS1_29binary_op_intersection_kernelINS1_5MulOpEN3c104HalfElEEvRNS_14TensorIteratorEllRKNS_6TensorEbEUliE_EEviT1_ --------------------------
	.section	.nv.info._ZN2at6native73_GLOBAL__N__c8866d80_35_SparseBinaryOpIntersectionKernel_cu_7dd49032_323712apply_kernelILi128ELi8EZNS1_29binary_op_intersection_kernelINS1_5MulOpEN3c104HalfElEEvRNS_14TensorIteratorEllRKNS_6TensorEbEUliE_EEviT1_,"",@"SHT_CUDA_INFO"
	.sectionflags	@""
	.align	4


	//----- nvinfo : EIATTR_CUDA_API_VERSION
	.align		4
        /*0000*/ 	.byte	0x04, 0x37
        /*0002*/ 	.short	(.L_1219 - .L_1218)
.L_1218:
        /*0004*/ 	.word	0x00000082


	//----- nvinfo : EIATTR_KPARAM_INFO
	.align		4
.L_1219:
        /*0008*/ 	.byte	0x04, 0x17
        /*000a*/ 	.short	(.L_1221 - .L_1220)
.L_1220:
        /*000c*/ 	.word	0x00000000
        /*0010*/ 	.short	0x0001
        /*0012*/ 	.short	0x0008
        /*0014*/ 	.byte	0x00, 0xf0, 0x81, 0x0f


	//----- nvinfo : EIATTR_KPARAM_INFO
	.align		4
.L_1221:
        /*0018*/ 	.byte	0x04, 0x17
        /*001a*/ 	.short	(.L_1223 - .L_1222)
.L_1222:
        /*001c*/ 	.word	0x00000000
        /*0020*/ 	.short	0x0000
        /*0022*/ 	.short	0x0000
        /*0024*/ 	.byte	0x00, 0xf0, 0x11, 0x00


	//----- nvinfo : EIATTR_SPARSE_MMA_MASK
	.align		4
.L_1223:
        /*0028*/ 	.byte	0x03, 0x50
        /*002a*/ 	.short	0x0000


	//----- nvinfo : EIATTR_MAXREG_COUNT
	.align		4
        /*002c*/ 	.byte	0x03, 0x1b
        /*002e*/ 	.short	0x0040


	//----- nvinfo : EIATTR_MERCURY_ISA_VERSION
	.align		4
        /*0030*/ 	.byte	0x03, 0x5f
        /*0032*/ 	.short	0x0101


	//----- nvinfo : EIATTR_VRC_CTA_INIT_COUNT
	.align		4
        /*0034*/ 	.byte	0x02, 0x4a
	.zero		1
	.zero		1


	//----- nvinfo : EIATTR_EXIT_INSTR_OFFSETS
	.align		4
        /*0038*/ 	.byte	0x04, 0x1c
        /*003a*/ 	.short	(.L_1225 - .L_1224)


	//   ....[0]....
.L_1224:
        /*003c*/ 	.word	0x0000af40


	//   ....[1]....
        /*0040*/ 	.word	0x0000c800


	//   ....[2]....
        /*0044*/ 	.word	0x00023700


	//   ....[3]....
        /*0048*/ 	.word	0x00026b80


	//----- nvinfo : EIATTR_MAX_THREADS
	.align		4
.L_1225:
        /*004c*/ 	.byte	0x04, 0x05
        /*004e*/ 	.short	(.L_1227 - .L_1226)
.L_1226:
        /*0050*/ 	.word	0x00000080
        /*0054*/ 	.word	0x00000001
        /*0058*/ 	.word	0x00000001


	//----- nvinfo : EIATTR_CRS_STACK_SIZE
	.align		4
.L_1227:
        /*005c*/ 	.byte	0x04, 0x1e
        /*005e*/ 	.short	(.L_1229 - .L_1228)
.L_1228:
        /*0060*/ 	.word	0x00000000


	//----- nvinfo : EIATTR_CBANK_PARAM_SIZE
	.align		4
.L_1229:
        /*0064*/ 	.byte	0x03, 0x19
        /*0066*/ 	.short	0x03e8


	//----- nvinfo : EIATTR_PARAM_CBANK
	.align		4
        /*0068*/ 	.byte	0x04, 0x0a
        /*006a*/ 	.short	(.L_1231 - .L_1230)
	.align		4
.L_1230:
        /*006c*/ 	.word	index@(.nv.constant0._ZN2at6native73_GLOBAL__N__c8866d80_35_SparseBinaryOpIntersectionKernel_cu_7dd49032_323712apply_kernelILi128ELi8EZNS1_29binary_op_intersection_kernelINS1_5MulOpEN3c104HalfElEEvRNS_14TensorIteratorEllRKNS_6TensorEbEUliE_EEviT1_)
        /*0070*/ 	.short	0x0380
        /*0072*/ 	.short	0x03e8


	//----- nvinfo : EIATTR_SW_WAR
	.align		4
.L_1231:
        /*0074*/ 	.byte	0x04, 0x36
        /*0076*/ 	.short	(.L_1233 - .L_1232)
.L_1232:
        /*0078*/ 	.word	0x00000008
.L_1233:


//--------------------- .nv.info._ZN2at6native73_GLOBAL__N__c8866d80_35_SparseBinaryOpIntersectionKernel_cu_7dd49032_323712apply_kernelILi128ELi8EZNS1_29binary_op_intersection_kernelINS1_5MulOpEblEEvRNS_14TensorIteratorEllRKNS_6TensorEbEUliE_EEviT1_ --------------------------
	.section	.nv.info._ZN2at6native73_GLOBAL__N__c8866d80_35_SparseBinaryOpIntersectionKernel_cu_7dd49032_323712apply_kernelILi128ELi8EZNS1_29binary_op_intersection_kernelINS1_5MulOpEblEEvRNS_14TensorIteratorEllRKNS_6TensorEbEUliE_EEviT1_,"",@"SHT_CUDA_INFO"
	.sectionflags	@""
	.align	4


	//----- nvinfo : EIATTR_CUDA_API_VERSION
	.align		4
        /*0000*/ 	.byte	0x04, 0x37
        /*0002*/ 	.short	(.L_1235 - .L_1234)
.L_1234:
        /*0004*/ 	.word	0x00000082


	//----- nvinfo : EIATTR_KPARAM_INFO
	.align		4
.L_1235:
        /*0008*/ 	.byte	0x04, 0x17
        /*000a*/ 	.short	(.L_1237 - .L_1236)
.L_1236:
        /*000c*/ 	.word	0x00000000
        /*0010*/ 	.short	0x0001
        /*0012*/ 	.short	0x0008
        /*0014*/ 	.byte	0x00, 0xf0, 0x81, 0x0f


	//----- nvinfo : EIATTR_KPARAM_INFO
	.align		4
.L_1237:
        /*0018*/ 	.byte	0x04, 0x17
        /*001a*/ 	.short	(.L_1239 - .L_1238)
.L_1238:
        /*001c*/ 	.word	0x00000000
        /*0020*/ 	.short	0x0000
        /*0022*/ 	.short	0x0000
        /*0024*/ 	.byte	0x00, 0xf0, 0x11, 0x00


	//----- nvinfo : EIATTR_SPARSE_MMA_MASK
	.align		4
.L_1239:
        /*0028*/ 	.byte	0x03, 0x50
        /*002a*/ 	.short	0x0000


	//----- nvinfo : EIATTR_MAXREG_COUNT
	.align		4
        /*002c*/ 	.byte	0x03, 0x1b
        /*002e*/ 	.short	0x0040


	//----- nvinfo : EIATTR_MERCURY_ISA_VERSION
	.align		4
        /*0030*/ 	.byte	0x03, 0x5f
        /*0032*/ 	.short	0x0101


	//----- nvinfo : EIATTR_VRC_CTA_INIT_COUNT
	.align		4
        /*0034*/ 	.byte	0x02, 0x4a
	.zero		1
	.zero		1


	//----- nvinfo : EIATTR_EXIT_INSTR_OFFSETS
	.align		4
        /*0038*/ 	.byte	0x04, 0x1c
        /*003a*/ 	.short	(.L_1241 - .L_1240)


	//   ....[0]....
.L_1240:
        /*003c*/ 	.word	0x00005d40


	//   ....[1]....
        /*0040*/ 	.word	0x00006a20


	//   ....[2]....
        /*0044*/ 	.word	0x00019320


	//   ....[3]....
        /*0048*/ 	.word	0x0001bd10


	//----- nvinfo : EIATTR_MAX_THREADS
	.align		4
.L_1241:
        /*004c*/ 	.byte	0x04, 0x05
        /*004e*/ 	.short	(.L_1243 - .L_1242)
.L_1242:
        /*0050*/ 	.word	0x00000080
        /*0054*/ 	.word	0x00000001
        /*0058*/ 	.word	0x00000001


	//----- nvinfo : EIATTR_CRS_STACK_SIZE
	.align		4
.L_1243:
        /*005c*/ 	.byte	0x04, 0x1e
        /*005e*/ 	.short	(.L_1245 - .L_1244)
.L_1244:
        /*0060*/ 	.word	0x00000000


	//----- nvinfo : EIATTR_CBANK_PARAM_SIZE
	.align		4
.L_1245:
        /*0064*/ 	.byte	0x03, 0x19
        /*0066*/ 	.short	0x03e8


	//----- nvinfo : EIATTR_PARAM_CBANK
	.align		4
        /*0068*/ 	.byte	0x04, 0x0a
        /*006a*/ 	.short	(.L_1247 - .L_1246)
	.align		4
.L_1246:
        /*006c*/ 	.word	index@(.nv.constant0._ZN2at6native73_GLOBAL__N__c8866d80_35_SparseBinaryOpIntersectionKernel_cu_7dd49032_323712apply_kernelILi128ELi8EZNS1_29binary_op_intersection_kernelINS1_5MulOpEblEEvRNS_14TensorIteratorEllRKNS_6TensorEbEUliE_EEviT1_)
        /*0070*/ 	.short	0x0380
        /*0072*/ 	.short	0x03e8


	//----- nvinfo : EIATTR_SW_WAR
	.align		4
.L_1247:
        /*0074*/ 	.byte	0x04, 0x36
        /*0076*/ 	.short	(.L_1249 - .L_1248)
.L_1248:
        /*0078*/ 	.word	0x00000008
.L_1249:


//--------------------- .nv.info._ZN2at6native73_GLOBAL__N__c8866d80_35_SparseBinaryOpIntersectionKernel_cu_7dd49032_323712apply_kernelILi128ELi8EZNS1_29binary_op_intersection_kernelINS1_5MulOpEN3c107complexIfEElEEvRNS_14TensorIteratorEllRKNS_6TensorEbEUliE_EEviT1_ --------------------------
	.section	.nv.info._ZN2at6native73_GLOBAL__N__c8866d80_35_SparseBinaryOpIntersectionKernel_cu_7dd49032_323712apply_kernelILi128ELi8EZNS1_29binary_op_intersection_kernelINS1_5MulOpEN3c107complexIfEElEEvRNS_14TensorIteratorEllRKNS_6TensorEbEUliE_EEviT1_,"",@"SHT_CUDA_INFO"
	.sectionflags	@""
	.align	4


	//----- nvinfo : EIATTR_CUDA_API_VERSION
	.align		4
        /*0000*/ 	.byte	0x04, 0x37
        /*0002*/ 	.short	(.L_1251 - .L_1250)
.L_1250:
        /*0004*/ 	.word	0x00000082


	//----- nvinfo : EIATTR_KPARAM_INFO
	.align		4
.L_1251:
        /*0008*/ 	.byte	0x04, 0x17
        /*000a*/ 	.short	(.L_1253 - .L_1252)
.L_1252:
        /*000c*/ 	.word	0x00000000
        /*0010*/ 	.short	0x0001
        /*0012*/ 	.short	0x0008
        /*0014*/ 	.byte	0x00, 0xf0, 0x81, 0x0f


	//----- nvinfo : EIATTR_KPARAM_INFO
	.align		4
.L_1253:
        /*0018*/ 	.byte	0x04, 0x17
        /*001a*/ 	.short	(.L_1255 - .L_1254)
.L_1254:
        /*001c*/ 	.word	0x00000000
        /*0020*/ 	.short	0x0000
        /*0022*/ 	.short	0x0000
        /*0024*/ 	.byte	0x00, 0xf0, 0x11, 0x00


	//----- nvinfo : EIATTR_SPARSE_MMA_MASK
	.align		4
.L_1255:
        /*0028*/ 	.byte	0x03, 0x50
        /*002a*/ 	.short	0x0000


	//----- nvinfo : EIATTR_MAXREG_COUNT
	.align		4
        /*002c*/ 	.byte	0x03, 0x1b
        /*002e*/ 	.short	0x0040


	//----- nvinfo : EIATTR_MERCURY_ISA_VERSION
	.align		4
        /*0030*/ 	.byte	0x03, 0x5f
        /*0032*/ 	.short	0x0101


	//----- nvinfo : EIATTR_VRC_CTA_INIT_COUNT
	.align		4
        /*0034*/ 	.byte	0x02, 0x4a
	.zero		1
	.zero		1


	//----- nvinfo : EIATTR_EXIT_INSTR_OFFSETS
	.align		4
        /*0038*/ 	.byte	0x04, 0x1c
        /*003a*/ 	.short	(.L_1257 - .L_1256)


	//   ....[0]....
.L_1256:
        /*003c*/ 	.word	0x00007fd0


	//   ....[1]....
        /*0040*/ 	.word	0x000091b0


	//   ....[2]....
        /*0044*/ 	.word	0x0001d330


	//   ....[3]....
        /*0048*/ 	.word	0x00020100


	//----- nvinfo : EIATTR_MAX_THREADS
	.align		4
.L_1257:
        /*004c*/ 	.byte	0x04, 0x05
        /*004e*/ 	.short	(.L_1259 - .L_1258)
.L_1258:
        /*0050*/ 	.word	0x00000080
        /*0054*/ 	.word	0x00000001
        /*0058*/ 	.word	0x00000001


	//----- nvinfo : EIATTR_CRS_STACK_SIZE
	.align		4
.L_1259:
        /*005c*/ 	.byte	0x04, 0x1e
        /*005e*/ 	.short	(.L_1261 - .L_1260)
.L_1260:
        /*0060*/ 	.word	0x00000000


	//----- nvinfo : EIATTR_CBANK_PARAM_SIZE
	.align		4
.L_1261:
        /*0064*/ 	.byte	0x03, 0x19
        /*0066*/ 	.short	0x03e8


	//----- nvinfo : EIATTR_PARAM_CBANK
	.align		4
        /*0068*/ 	.byte	0x04, 0x0a
        /*006a*/ 	.short	(.L_1263 - .L_1262)
	.align		4
.L_1262:
        /*006c*/ 	.word	index@(.nv.constant0._ZN2at6native73_GLOBAL__N__c8866d80_35_SparseBinaryOpIntersectionKernel_cu_7dd49032_323712apply_kernelILi128ELi8EZNS1_29binary_op_intersection_kernelINS1_5MulOpEN3c107complexIfEElEEvRNS_14TensorIteratorEllRKNS_6TensorEbEUliE_EEviT1_)
        /*0070*/ 	.short	0x0380
        /*0072*/ 	.short	0x03e8


	//----- nvinfo : EIATTR_SW_WAR
	.align		4
.L_1263:
        /*0074*/ 	.byte	0x04, 0x36
        /*0076*/ 	.short	(.L_1265 - .L_1264)
.L_1264:
        /*0078*/ 	.word	0x00000008
.L_1265:


//--------------------- .nv.info._ZN2at6native73_GLOBAL__N__c8866d80_35_SparseBinaryOpIntersectionKernel_cu_7dd49032_323712apply_kernelILi128ELi8EZNS1_29binary_op_intersection_kernelINS1_5MulOpEN3c107complexIdEElEEvRNS_14TensorIteratorEllRKNS_6TensorEbEUliE_EEviT1_ --------------------------
	.section	.nv.info._ZN2at6native73_GLOBAL__N__c8866d80_35_SparseBinaryOpIntersectionKernel_cu_7dd49032_323712apply_kernelILi128ELi8EZNS1_29binary_op_intersection_kernelINS1_5MulOpEN3c107complexIdEElEEvRNS_14TensorIteratorEllRKNS_6TensorEbEUliE_EEviT1_,"",@"SHT_CUDA_INFO"
	.sectionflags	@""
	.align	4


	//----- nvinfo : EIATTR_CUDA_API_VERSION
	.align		4
        /*0000*/ 	.byte	0x04, 0x37
        /*0002*/ 	.short	(.L_1267 - .L_1266)
.L_1266:
        /*0004*/ 	.word	0x00000082


	//----- nvinfo : EIATTR_KPARAM_INFO
	.align		4
.L_1267:
        /*0008*/ 	.byte	0x04, 0x17
        /*000a*/ 	.short	(.L_1269 - .L_1268)
.L_1268:
        /*000c*/ 	.word	0x00000000
        /*0010*/ 	.short	0x0001
        /*0012*/ 	.short	0x0008
        /*0014*/ 	.byte	0x00, 0xf0, 0x81, 0x0f


	//----- nvinfo : EIATTR_KPARAM_INFO
	.align		4
.L_1269:
        /*0018*/ 	.byte	0x04, 0x17
        /*001a*/ 	.short	(.L_1271 - .L_1270)
.L_1270:
        /*001c*/ 	.word	0x00000000
        /*0020*/ 	.short	0x0000
        /*0022*/ 	.short	0x0000
        /*0024*/ 	.byte	0x00, 0xf0, 0x11, 0x00


	//----- nvinfo : EIATTR_SPARSE_MMA_MASK
	.align		4
.L_1271:
        /*0028*/ 	.byte	0x03, 0x50
        /*002a*/ 	.short	0x0000


	//----- nvinfo : EIATTR_MAXREG_COUNT
	.align		4
        /*002c*/ 	.byte	0x03, 0x1b
        /*002e*/ 	.short	0x0040


	//----- nvinfo : EIATTR_MERCURY_ISA_VERSION
	.align		4
        /*0030*/ 	.byte	0x03, 0x5f
        /*0032*/ 	.short	0x0101


	//----- nvinfo : EIATTR_VRC_CTA_INIT_COUNT
	.align		4
        /*0034*/ 	.byte	0x02, 0x4a
	.zero		1
	.zero		1


	//----- nvinfo : EIATTR_EXIT_INSTR_OFFSETS
	.align		4
        /*0038*/ 	.byte	0x04, 0x1c
        /*003a*/ 	.short	(.L_1273 - .L_1272)


	//   ....[0]....
.L_1272:
        /*003c*/ 	.word	0x000117c0


	//   ....[1]....
        /*0040*/ 	.word	0x00013f50


	//   ....[2]....
        /*0044*/ 	.word	0x000317c0


	//   ....[3]....
        /*0048*/ 	.word	0x00035ac0


	//----- nvinfo : EIATTR_MAX_THREADS
	.align		4
.L_1273:
        /*004c*/ 	.byte	0x04, 0x05
        /*004e*/ 	.short	(.L_1275 - .L_1274)
.L_1274:
        /*0050*/ 	.word	0x00000080
        /*0054*/ 	.word	0x00000001
        /*0058*/ 	.word	0x00000001


	//----- nvinfo : EIATTR_CRS_STACK_SIZE
	.align		4
.L_1275:
        /*005c*/ 	.byte	0x04, 0x1e
        /*005e*/ 	.short	(.L_1277 - .L_1276)
.L_1276:
        /*0060*/ 	.word	0x00000000


	//----- nvinfo : EIATTR_CBANK_PARAM_SIZE
	.align		4
.L_1277:
        /*0064*/ 	.byte	0x03, 0x19
        /*0066*/ 	.short	0x03e8


	//----- nvinfo : EIATTR_PARAM_CBANK
	.align		4
        /*0068*/ 	.byte	0x04, 0x0a
        /*006a*/ 	.short	(.L_1279 - .L_1278)
	.align		4
.L_1278:
        /*006c*/ 	.word	index@(.nv.constant0._ZN2at6native73_GLOBAL__N__c8866d80_35_SparseBinaryOpIntersectionKernel_cu_7dd49032_323712apply_kernelILi128ELi8EZNS1_29binary_op_intersection_kernelINS1_5MulOpEN3c107complexIdEElEEvRNS_14TensorIteratorEllRKNS_6TensorEbEUliE_EEviT1_)
        /*0070*/ 	.short	0x0380
        /*0072*/ 	.short	0x03e8


	//----- nvinfo : EIATTR_SW_WAR
	.align		4
.L_1279:
        /*0074*/ 	.byte	0x04, 0x36
        /*0076*/ 	.short	(.L_1281 - .L_1280)
.L_1280:
        /*0078*/ 	.word	0x00000008
.L_1281:


//--------------------- .nv.info._ZN2at6native73_GLOBAL__N__c8866d80_35_SparseBinaryOpIntersectionKernel_cu_7dd49032_323712apply_kernelILi128ELi8EZNS1_29binary_op_intersection_kernelINS1_5MulOpEflEEvRNS_14TensorIteratorEllRKNS_6TensorEbEUliE_EEviT1_ --------------------------
	.section	.nv.info._ZN2at6native73_GLOBAL__N__c8866d80_35_SparseBinaryOpIntersectionKernel_cu_7dd49032_323712apply_kernelILi128ELi8EZNS1_29binary_op_intersection_kernelINS1_5MulOpEflEEvRNS_14TensorIteratorEllRKNS_6TensorEbEUliE_EEviT1_,"",@"SHT_CUDA_INFO"
	.sectionflags	@""
	.align	4


	//----- nvinfo : EIATTR_CUDA_API_VERSION
	.align		4
        /*0000*/ 	.byte	0x04, 0x37
        /*0002*/ 	.short	(.L_1283 - .L_1282)
.L_1282:
        /*0004*/ 	.word	0x00000082


	//----- nvinfo : EIATTR_KPARAM_INFO
	.align		4
.L_1283:
        /*0008*/ 	.byte	0x04, 0x17
        /*000a*/ 	.short	(.L_1285 - .L_1284)
.L_1284:
        /*000c*/ 	.word	0x00000000
        /*0010*/ 	.short	0x0001
        /*0012*/ 	.short	0x0008
        /*0014*/ 	.byte	0x00, 0xf0, 0x81, 0x0f


	//----- nvinfo : EIATTR_KPARAM_INFO
	.align		4
.L_1285:
        /*0018*/ 	.byte	0x04, 0x17
        /*001a*/ 	.short	(.L_1287 - .L_1286)
.L_1286:
        /*001c*/ 	.word	0x00000000
        /*0020*/ 	.short	0x0000
        /*0022*/ 	.short	0x0000
        /*0024*/ 	.byte	0x00, 0xf0, 0x11, 0x00


	//----- nvinfo : EIATTR_SPARSE_MMA_MASK
	.align		4
.L_1287:
        /*0028*/ 	.byte	0x03, 0x50
        /*002a*/ 	.short	0x0000


	//----- nvinfo : EIATTR_MAXREG_COUNT
	.align		4
        /*002c*/ 	.byte	0x03, 0x1b
        /*002e*/ 	.short	0x0040


	//----- nvinfo : EIATTR_MERCURY_ISA_VERSION
	.align		4
        /*0030*/ 	.byte	0x03, 0x5f
        /*0032*/ 	.short	0x0101


	//----- nvinfo : EIATTR_VRC_CTA_INIT_COUNT
	.align		4
        /*0034*/ 	.byte	0x02, 0x4a
	.zero		1
	.zero		1


	//----- nvinfo : EIATTR_EXIT_INSTR_OFFSETS
	.align		4
        /*0038*/ 	.byte	0x04, 0x1c
        /*003a*/ 	.short	(.L_1289 - .L_1288)


	//   ....[0]....
.L_1288:
        /*003c*/ 	.word	0x0000a030


	//   ....[1]....
        /*0040*/ 	.word	0x0000b6f0


	//   ....[2]....
        /*0044*/ 	.word	0x000217f0


	//   ....[3]....
        /*0048*/ 	.word	0x00024a30


	//----- nvinfo : EIATTR_MAX_THREADS
	.align		4
.L_1289:
        /*004c*/ 	.byte	0x04, 0x05
        /*004e*/ 	.short	(.L_1291 - .L_1290)
.L_1290:
        /*0050*/ 	.word	0x00000080
        /*0054*/ 	.word	0x00000001
        /*0058*/ 	.word	0x00000001


	//----- nvinfo : EIATTR_CRS_STACK_SIZE
	.align		4
.L_1291:
        /*005c*/ 	.byte	0x04, 0x1e
        /*005e*/ 	.short	(.L_1293 - .L_1292)
.L_1292:
        /*0060*/ 	.word	0x00000000


	//----- nvinfo : EIATTR_CBANK_PARAM_SIZE
	.align		4
.L_1293:
        /*0064*/ 	.byte	0x03, 0x19
        /*0066*/ 	.short	0x03e8


	//----- nvinfo : EIATTR_PARAM_CBANK
	.align		4
        /*0068*/ 	.byte	0x04, 0x0a
        /*006a*/ 	.short	(.L_1295 - .L_1294)
	.align		4
.L_1294:
        /*006c*/ 	.word	index@(.nv.constant0._ZN2at6native73_GLOBAL__N__c8866d80_35_SparseBinaryOpIntersectionKernel_cu_7dd49032_323712apply_kernelILi128ELi8EZNS1_29binary_op_intersection_kernelINS1_5MulOpEflEEvRNS_14TensorIteratorEllRKNS_6TensorEbEUliE_EEviT1_)
        /*0070*/ 	.short	0x0380
        /*0072*/ 	.short	0x03e8


	//----- nvinfo : EIATTR_SW_WAR
	.align		4
.L_1295:
        /*0074*/ 	.byte	0x04, 0x36
        /*0076*/ 	.short	(.L_1297 - .L_1296)
.L_1296:
        /*0078*/ 	.word	0x00000008
.L_1297:


//--------------------- .nv.info._ZN2at6native73_GLOBAL__N__c8866d80_35_SparseBinaryOpIntersectionKernel_cu_7dd49032_323712apply_kernelILi128ELi8EZNS1_29binary_op_intersection_kernelINS1_5MulOpEdlEEvRNS_14TensorIteratorEllRKNS_6TensorEbEUliE_EEviT1_ --------------------------
	.section	.nv.info._ZN2at6native73_GLOBAL__N__c8866d80_35_SparseBinaryOpIntersectionKernel_cu_7dd49032_323712apply_kernelILi128ELi8EZNS1_29binary_op_intersection_kernelINS1_5MulOpEdlEEvRNS_14TensorIteratorEllRKNS_6TensorEbEUliE_EEviT1_,"",@"SHT_CUDA_INFO"
	.sectionflags	@""
	.align	4


	//----- nvinfo : EIATTR_CUDA_API_VERSION
	.align		4
        /*0000*/ 	.byte	0x04, 0x37
        /*0002*/ 	.short	(.L_1299 - .L_1298)
.L_1298:
        /*0004*/ 	.word	0x00000082


	//----- nvinfo : EIATTR_KPARAM_INFO
	.align		4
.L_1299:
        /*0008*/ 	.byte	0x04, 0x17
        /*000a*/ 	.short	(.L_1301 - .L_1300)
.L_1300:
        /*000c*/ 	.word	0x00000000
        /*0010*/ 	.short	0x0001
        /*0012*/ 	.short	0x0008
        /*0014*/ 	.byte	0x00, 0xf0, 0x81, 0x0f


	//----- nvinfo : EIATTR_KPARAM_INFO
	.align		4
.L_1301:
        /*0018*/ 	.byte	0x04, 0x17
        /*001a*/ 	.short	(.L_1303 - .L_1302)
.L_1302:
        /*001c*/ 	.word	0x00000000
        /*0020*/ 	.short	0x0000
        /*0022*/ 	.short	0x0000
        /*0024*/ 	.byte	0x00, 0xf0, 0x11, 0x00


	//----- nvinfo : EIATTR_SPARSE_MMA_MASK
	.align		4
.L_1303:
        /*0028*/ 	.byte	0x03, 0x50
        /*002a*/ 	.short	0x0000


	//----- nvinfo : EIATTR_MAXREG_COUNT
	.align		4
        /*002c*/ 	.byte	0x03, 0x1b
        /*002e*/ 	.short	0x0040


	//----- nvinfo : EIATTR_MERCURY_ISA_VERSION
	.align		4
        /*0030*/ 	.byte	0x03, 0x5f
        /*0032*/ 	.short	0x0101


	//----- nvinfo : EIATTR_VRC_CTA_INIT_COUNT
	.align		4
        /*0034*/ 	.byte	0x02, 0x4a
	.zero		1
	.zero		1


	//----- nvinfo : EIATTR_EXIT_INSTR_OFFSETS
	.align		4
        /*0038*/ 	.byte	0x04, 0x1c
        /*003a*/ 	.short	(.L_1305 - .L_1304)


	//   ....[0]....
.L_1304:
        /*003c*/ 	.word	0x0000cdd0


	//   ....[1]....
        /*0040*/ 	.word	0x0000ead0


	//   ....[2]....
        /*0044*/ 	.word	0x00027950


	//   ....[3]....
        /*0048*/ 	.word	0x0002b1c0


	//----- nvinfo : EIATTR_MAX_THREADS
	.align		4
.L_1305:
        /*004c*/ 	.byte	0x04, 0x05
        /*004e*/ 	.short	(.L_1307 - .L_1306)
.L_1306:
        /*0050*/ 	.word	0x00000080
        /*0054*/ 	.word	0x00000001
        /*0058*/ 	.word	0x00000001


	//----- nvinfo : EIATTR_CRS_STACK_SIZE
	.align		4
.L_1307:
        /*005c*/ 	.byte	0x04, 0x1e
        /*005e*/ 	.short	(.L_1309 - .L_1308)
.L_1308:
        /*0060*/ 	.word	0x00000000


	//----- nvinfo : EIATTR_CBANK_PARAM_SIZE
	.align		4
.L_1309:
        /*0064*/ 	.byte	0x03, 0x19
        /*0066*/ 	.short	0x03e8


	//----- nvinfo : EIATTR_PARAM_CBANK
	.align		4
        /*0068*/ 	.byte	0x04, 0x0a
        /*006a*/ 	.short	(.L_1311 - .L_1310)
	.align		4
.L_1310:
        /*006c*/ 	.word	index@(.nv.constant0._ZN2at6native73_GLOBAL__N__c8866d80_35_SparseBinaryOpIntersectionKernel_cu_7dd49032_323712apply_kernelILi128ELi8EZNS1_29binary_op_intersection_kernelINS1_5MulOpEdlEEvRNS_14TensorIteratorEllRKNS_6TensorEbEUliE_EEviT1_)
        /*0070*/ 	.short	0x0380
        /*0072*/ 	.short	0x03e8


	//----- nvinfo : EIATTR_SW_WAR
	.align		4
.L_1311:
        /*0074*/ 	.byte	0x04, 0x36
        /*0076*/ 	.short	(.L_1313 - .L_1312)
.L_1312:
        /*0078*/ 	.word	0x00000008
.L_1313:


//--------------------- .nv.info._ZN2at6native73_GLOBAL__N__c8866d80_35_SparseBinaryOpIntersectionKernel_cu_7dd49032_323712apply_kernelILi128ELi8EZNS1_29binary_op_intersection_kernelINS1_5MulOpEslEEvRNS_14TensorIteratorEllRKNS_6TensorEbEUliE_EEviT1_ --------------------------
	.section	.nv.info._ZN2at6native73_GLOBAL__N__c8866d80_35_SparseBinaryOpIntersectionKernel_cu_7dd49032_323712apply_kernelILi128ELi8EZNS1_29binary_op_intersection_kernelINS1_5MulOpEslEEvRNS_14TensorIteratorEllRKNS_6TensorEbEUliE_EEviT1_,"",@"SHT_CUDA_INFO"
	.sectionflags	@""
	.align	4


	//----- nvinfo : EIATTR_CUDA_API_VERSION
	.align		4
        /*0000*/ 	.byte	0x04, 0x37
        /*0002*/ 	.short	(.L_1315 - .L_1314)
.L_1314:
        /*0004*/ 	.word	0x00000082


	//----- nvinfo : EIATTR_KPARAM_INFO
	.align		4
.L_1315:
        /*0008*/ 	.byte	0x04, 0x17
        /*000a*/ 	.short	(.L_1317 - .L_1316)
.L_1316:
        /*000c*/ 	.word	0x00000000
        /*0010*/ 	.short	0x0001
        /*0012*/ 	.short	0x0008
        /*0014*/ 	.byte	0x00, 0xf0, 0x81, 0x0f


	//----- nvinfo : EIATTR_KPARAM_INFO
	.align		4
.L_1317:
        /*0018*/ 	.byte	0x04, 0x17
        /*001a*/ 	.short	(.L_1319 - .L_1318)
.L_1318:
        /*001c*/ 	.word	0x00000000
        /*0020*/ 	.short	0x0000
        /*0022*/ 	.short	0x0000
        /*0024*/ 	.byte	0x00, 0xf0, 0x11, 0x00


	//----- nvinfo : EIATTR_SPARSE_MMA_MASK
	.align		4
.L_1319:
        /*0028*/ 	.byte	0x03, 0x50
        /*002a*/ 	.short	0x0000


	//----- nvinfo : EIATTR_MAXREG_COUNT
	.align		4
        /*002c*/ 	.byte	0x03, 0x1b
        /*002e*/ 	.short	0x0040


	//----- nvinfo : EIATTR_MERCURY_ISA_VERSION
	.align		4
        /*0030*/ 	.byte	0x03, 0x5f
        /*0032*/ 	.short	0x0101


	//----- nvinfo : EIATTR_VRC_CTA_INIT_COUNT
	.align		4
        /*0034*/ 	.byte	0x02, 0x4a
	.zero		1
	.zero		1


	//----- nvinfo : EIATTR_EXIT_INSTR_OFFSETS
	.align		4
        /*0038*/ 	.byte	0x04, 0x1c
        /*003a*/ 	.short	(.L_1321 - .L_1320)


	//   ....[0]....
.L_1320:
        /*003c*/ 	.word	0x0000c9a0


	//   ....[1]....
        /*0040*/ 	.word	0x0000e610


	//   ....[2]....
        /*0044*/ 	.word	0x000273b0


	//   ....[3]....
        /*0048*/ 	.word	0x0002abc0


	//----- nvinfo : EIATTR_MAX_THREADS
	.align		4
.L_1321:
        /*004c*/ 	.byte	0x04, 0x05
        /*004e*/ 	.short	(.L_1323 - .L_1322)
.L_1322:
        /*0050*/ 	.word	0x00000080
        /*0054*/ 	.word	0x00000001
        /*0058*/ 	.word	0x00000001


	//----- nvinfo : EIATTR_CRS_STACK_SIZE
	.align		4
.L_1323:
        /*005c*/ 	.byte	0x04, 0x1e
        /*005e*/ 	.short	(.L_1325 - .L_1324)
.L_1324:
        /*0060*/ 	.word	0x00000000


	//----- nvinfo : EIATTR_CBANK_PARAM_SIZE
	.align		4
.L_1325:
        /*0064*/ 	.byte	0x03, 0x19
        /*0066*/ 	.short	0x03e8


	//----- nvinfo : EIATTR_PARAM_CBANK
	.align		4
        /*0068*/ 	.byte	0x04, 0x0a
        /*006a*/ 	.short	(.L_1327 - .L_1326)
	.align		4
.L_1326:
        /*006c*/ 	.word	index@(.nv.constant0._ZN2at6native73_GLOBAL__N__c8866d80_35_SparseBinaryOpIntersectionKernel_cu_7dd49032_323712apply_kernelILi128ELi8EZNS1_29binary_op_intersection_kernelINS1_5MulOpEslEEvRNS_14TensorIteratorEllRKNS_6TensorEbEUliE_EEviT1_)
        /*0070*/ 	.short	0x0380
        /*0072*/ 	.short	0x03e8


	//----- nvinfo : EIATTR_SW_WAR
	.align		4
.L_1327:
        /*0074*/ 	.byte	0x04, 0x36
        /*0076*/ 	.short	(.L_1329 - .L_1328)
.L_1328:
        /*0078*/ 	.word	0x00000008
.L_1329:


//--------------------- .nv.info._ZN2at6native73_GLOBAL__N__c8866d80_35_SparseBinaryOpIntersectionKernel_cu_7dd49032_323712apply_kernelILi128ELi8EZNS1_29binary_op_intersection_kernelINS1_5MulOpEllEEvRNS_14TensorIteratorEllRKNS_6TensorEbEUliE_EEviT1_ --------------------------
	.section	.nv.info._ZN2at6native73_GLOBAL__N__c8866d80_35_SparseBinaryOpIntersectionKernel_cu_7dd49032_323712apply_kernelILi128ELi8EZNS1_29binary_op_intersection_kernelINS1_5MulOpEllEEvRNS_14TensorIteratorEllRKNS_6TensorEbEUliE_EEviT1_,"",@"SHT_CUDA_INFO"
	.sectionflags	@""
	.align	4


	//----- nvinfo : EIATTR_CUDA_API_VERSION
	.align		4
        /*0000*/ 	.byte	0x04, 0x37
        /*0002*/ 	.short	(.L_1331 - .L_1330)
.L_1330:
        /*0004*/ 	.word	0x00000082


	//----- nvinfo : EIATTR_KPARAM_INFO
	.align		4
.L_1331:
        /*0008*/ 	.byte	0x04, 0x17
        /*000a*/ 	.short	(.L_1333 - .L_1332)
.L_1332:
        /*000c*/ 	.word	0x00000000
        /*0010*/ 	.short	0x0001
        /*0012*/ 	.short	0x0008
        /*0014*/ 	.byte	0x00, 0xf0, 0x81, 0x0f


	//----- nvinfo : EIATTR_KPARAM_INFO
	.align		4
.L_1333:
        /*0018*/ 	.byte	0x04, 0x17
        /*001a*/ 	.short	(.L_1335 - .L_1334)
.L_1334:
        /*001c*/ 	.word	0x00000000
        /*0020*/ 	.short	0x0000
        /*0022*/ 	.short	0x0000
        /*0024*/ 	.byte	0x00, 0xf0, 0x11, 0x00


	//----- nvinfo : EIATTR_SPARSE_MMA_MASK
	.align		4
.L_1335:
        /*0028*/ 	.byte	0x03, 0x50
        /*002a*/ 	.short	0x0000


	//----- nvinfo : EIATTR_MAXREG_COUNT
	.align		4
        /*002c*/ 	.byte	0x03, 0x1b
        /*002e*/ 	.short	0x0040


	//----- nvinfo : EIATTR_MERCURY_ISA_VERSION
	.align		4
        /*0030*/ 	.byte	0x03, 0x5f
        /*0032*/ 	.short	0x0101


	//----- nvinfo : EIATTR_VRC_CTA_INIT_COUNT
	.align		4
        /*0034*/ 	.byte	0x02, 0x4a
	.zero		1
	.zero		1


	//----- nvinfo : EIATTR_EXIT_INSTR_OFFSETS
	.align		4
        /*0038*/ 	.byte	0x04, 0x1c
        /*003a*/ 	.short	(.L_1337 - .L_1336)


	//   ....[0]....
.L_1336:
        /*003c*/ 	.word	0x0000cef0


	//   ....[1]....
        /*0040*/ 	.word	0x0000ebf0


	//   ....[2]....
        /*0044*/ 	.word	0x00027a70


	//   ....[3]....
        /*0048*/ 	.word	0x0002b300


	//----- nvinfo : EIATTR_MAX_THREADS
	.align		4
.L_1337:
        /*004c*/ 	.byte	0x04, 0x05
        /*004e*/ 	.short	(.L_1339 - .L_1338)
.L_1338:
        /*0050*/ 	.word	0x00000080
        /*0054*/ 	.word	0x00000001
        /*0058*/ 	.word	0x00000001


	//----- nvinfo : EIATTR_CRS_STACK_SIZE
	.align		4
.L_1339:
        /*005c*/ 	.byte	0x04, 0x1e
        /*005e*/ 	.short	(.L_1341 - .L_1340)
.L_1340:
        /*0060*/ 	.word	0x00000000


	//----- nvinfo : EIATTR_CBANK_PARAM_SIZE
	.align		4
.L_1341:
        /*0064*/ 	.byte	0x03, 0x19
        /*0066*/ 	.short	0x03e8


	//----- nvinfo : EIATTR_PARAM_CBANK
	.align		4
        /*0068*/ 	.byte	0x04, 0x0a
        /*006a*/ 	.short	(.L_1343 - .L_1342)
	.align		4
.L_1342:
        /*006c*/ 	.word	index@(.nv.constant0._ZN2at6native73_GLOBAL__N__c8866d80_35_SparseBinaryOpIntersectionKernel_cu_7dd49032_323712apply_kernelILi128ELi8EZNS1_29binary_op_intersection_kernelINS1_5MulOpEllEEvRNS_14TensorIteratorEllRKNS_6TensorEbEUliE_EEviT1_)
        /*0070*/ 	.short	0x0380
        /*0072*/ 	.short	0x03e8


	//----- nvinfo : EIATTR_SW_WAR
	.align		4
.L_1343:
        /*0074*/ 	.byte	0x04, 0x36
        /*0076*/ 	.short	(.L_1345 - .L_1344)
.L_1344:
        /*0078*/ 	.word	0x00000008
.L_1345:


//--------------------- .nv.info._ZN2at6native73_GLOBAL__N__c8866d80_35_SparseBinaryOpIntersectionKernel_cu_7dd49032_323712apply_kernelILi128ELi8EZNS1_29binary_op_intersection_kernelINS1_5MulOpEilEEvRNS_14TensorIteratorEllRKNS_6TensorEbEUliE_EEviT1_ --------------------------
	.section	.nv.info._ZN2at6native73_GLOBAL__N__c8866d80_35_SparseBinaryOpIntersectionKernel_cu_7dd49032_323712apply_kernelILi128ELi8EZNS1_29binary_op_intersection_kernelINS1_5MulOpEilEEvRNS_14TensorIteratorEllRKNS_6TensorEbEUliE_EEviT1_,"",@"SHT_CUDA_INFO"
	.sectionflags	@""
	.align	4


	//----- nvinfo : EIATTR_CUDA_API_VERSION
	.align		4
        /*0000*/ 	.byte	0x04, 0x37
        /*0002*/ 	.short	(.L_1347 - .L_1346)
.L_1346:
        /*0004*/ 	.word	0x00000082


	//----- nvinfo : EIATTR_KPARAM_INFO
	.align		4
.L_1347:
        /*0008*/ 	.byte	0x04, 0x17
        /*000a*/ 	.short	(.L_1349 - .L_1348)
.L_1348:
        /*000c*/ 	.word	0x00000000
        /*0010*/ 	.short	0x0001
        /*0012*/ 	.short	0x0008
        /*0014*/ 	.byte	0x00, 0xf0, 0x81, 0x0f


	//----- nvinfo : EIATTR_KPARAM_INFO
	.align		4
.L_1349:
        /*0018*/ 	.byte	0x04, 0x17
        /*001a*/ 	.short	(.L_1351 - .L_1350)
.L_1350:
        /*001c*/ 	.word	0x00000000
        /*0020*/ 	.short	0x0000
        /*0022*/ 	.short	0x0000
        /*0024*/ 	.byte	0x00, 0xf0, 0x11, 0x00


	//----- nvinfo : EIATTR_SPARSE_MMA_MASK
	.align		4
.L_1351:
        /*0028*/ 	.byte	0x03, 0x50
        /*002a*/ 	.short	0x0000


	//----- nvinfo : EIATTR_MAXREG_COUNT
	.align		4
        /*002c*/ 	.byte	0x03, 0x1b
        /*002e*/ 	.short	0x0040


	//----- nvinfo : EIATTR_MERCURY_ISA_VERSION
	.align		4
        /*0030*/ 	.byte	0x03, 0x5f
        /*0032*/ 	.short	0x0101


	//----- nvinfo : EIATTR_VRC_CTA_INIT_COUNT
	.align		4
        /*0034*/ 	.byte	0x02, 0x4a
	.zero		1
	.zero		1


	//----- nvinfo : EIATTR_EXIT_INSTR_OFFSETS
	.align		4
        /*0038*/ 	.byte	0x04, 0x1c
        /*003a*/ 	.short	(.L_1353 - .L_1352)


	//   ....[0]....
.L_1352:
        /*003c*/ 	.word	0x0000a0a0


	//   ....[1]....
        /*0040*/ 	.word	0x0000b750


	//   ....[2]....
        /*0044*/ 	.word	0x00021930


	//   ....[3]....
        /*0048*/ 	.word	0x00024b60


	//----- nvinfo : EIATTR_MAX_THREADS
	.align		4
.L_1353:
        /*004c*/ 	.byte	0x04, 0x05
        /*004e*/ 	.short	(.L_1355 - .L_1354)
.L_1354:
        /*0050*/ 	.word	0x00000080
        /*0054*/ 	.word	0x00000001
        /*0058*/ 	.word	0x00000001


	//----- nvinfo : EIATTR_CRS_STACK_SIZE
	.align		4
.L_1355:
        /*005c*/ 	.byte	0x04, 0x1e
        /*005e*/ 	.short	(.L_1357 - .L_1356)
.L_1356:
        /*0060*/ 	.word	0x00000000


	//----- nvinfo : EIATTR_CBANK_PARAM_SIZE
	.align		4
.L_1357:
        /*0064*/ 	.byte	0x03, 0x19
        /*0066*/ 	.short	0x03e8


	//----- nvinfo : EIATTR_PARAM_CBANK
	.align		4
        /*0068*/ 	.byte	0x04, 0x0a
        /*006a*/ 	.short	(.L_1359 - .L_1358)
	.align		4
.L_1358:
        /*006c*/ 	.word	index@(.nv.constant0._ZN2at6native73_GLOBAL__N__c8866d80_35_SparseBinaryOpIntersectionKernel_cu_7dd49032_323712apply_kernelILi128ELi8EZNS1_29binary_op_intersection_kernelINS1_5MulOpEilEEvRNS_14TensorIteratorEllRKNS_6TensorEbEUliE_EEviT1_)
        /*0070*/ 	.short	0x0380
        /*0072*/ 	.short	0x03e8


	//----- nvinfo : EIATTR_SW_WAR
	.align		4
.L_1359:
        /*0074*/ 	.byte	0x04, 0x36
        /*0076*/ 	.short	(.L_1361 - .L_1360)
.L_1360:
        /*0078*/ 	.word	0x00000008
.L_1361:


//--------------------- .nv.info._ZN2at6native73_GLOBAL__N__c8866d80_35_SparseBinaryOpIntersectionKernel_cu_7dd49032_323712apply_kernelILi128ELi8EZNS1_29binary_op_intersection_kernelINS1_5MulOpEalEEvRNS_14TensorIteratorEllRKNS_6TensorEbEUliE_EEviT1_ --------------------------
	.section	.nv.info._ZN2at6native73_GLOBAL__N__c8866d80_35_SparseBinaryOpIntersectionKernel_cu_7dd49032_323712apply_kernelILi128ELi8EZNS1_29binary_op_intersection_kernelINS1_5MulOpEalEEvRNS_14TensorIteratorEllRKNS_6TensorEbEUliE_EEviT1_,"",@"SHT_CUDA_INFO"
	.sectionflags	@""
	.align	4


	//----- nvinfo : EIATTR_CUDA_API_VERSION
	.align		4
        /*0000*/ 	.byte	0x04, 0x37
        /*0002*/ 	.short	(.L_1363 - .L_1362)
.L_1362:
        /*0004*/ 	.word	0x00000082


	//----- nvinfo : EIATTR_KPARAM_INFO
	.align		4
.L_1363:
        /*0008*/ 	.byte	0x04, 0x17
        /*000a*/ 	.short	(.L_1365 - .L_1364)
.L_1364:
        /*000c*/ 	.word	0x00000000
        /*0010*/ 	.short	0x0001
        /*0012*/ 	.short	0x0008
        /*0014*/ 	.byte	0x00, 0xf0, 0x81, 0x0f


	//----- nvinfo : EIATTR_KPARAM_INFO
	.align		4
.L_1365:
        /*0018*/ 	.byte	0x04, 0x17
        /*001a*/ 	.short	(.L_1367 - .L_1366)
.L_1366:
        /*001c*/ 	.word	0x00000000
        /*0020*/ 	.short	0x0000
        /*0022*/ 	.short	0x0000
        /*0024*/ 	.byte	0x00, 0xf0, 0x11, 0x00


	//----- nvinfo : EIATTR_SPARSE_MMA_MASK
	.align		4
.L_1367:
        /*0028*/ 	.byte	0x03, 0x50
        /*002a*/ 	.short	0x0000


	//----- nvinfo : EIATTR_MAXREG_COUNT
	.align		4
        /*002c*/ 	.byte	0x03, 0x1b
        /*002e*/ 	.short	0x0040


	//----- nvinfo : EIATTR_MERCURY_ISA_VERSION
	.align		4
        /*0030*/ 	.byte	0x03, 0x5f
        /*0032*/ 	.short	0x0101


	//----- nvinfo : EIATTR_VRC_CTA_INIT_COUNT
	.align		4
        /*0034*/ 	.byte	0x02, 0x4a
	.zero		1
	.zero		1


	//----- nvinfo : EIATTR_EXIT_INSTR_OFFSETS
	.align		4
        /*0038*/ 	.byte	0x04, 0x1c
        /*003a*/ 	.short	(.L_1369 - .L_1368)


	//   ....[0]....
.L_1368:
        /*003c*/ 	.word	0x00005a30


	//   ....[1]....
        /*0040*/ 	.word	0x00006680


	//   ....[2]....
        /*0044*/ 	.word	0x00018a40


	//   ....[3]....
        /*0048*/ 	.word	0x0001b370


	//----- nvinfo : EIATTR_MAX_THREADS
	.align		4
.L_1369:
        /*004c*/ 	.byte	0x04, 0x05
        /*004e*/ 	.short	(.L_1371 - .L_1370)
.L_1370:
        /*0050*/ 	.word	0x00000080
        /*0054*/ 	.word	0x00000001
        /*0058*/ 	.word	0x00000001


	//----- nvinfo : EIATTR_CRS_STACK_SIZE
	.align		4
.L_1371:
        /*005c*/ 	.byte	0x04, 0x1e
        /*005e*/ 	.short	(.L_1373 - .L_1372)
.L_1372:
        /*0060*/ 	.word	0x00000000


	//----- nvinfo : EIATTR_CBANK_PARAM_SIZE
	.align		4
.L_1373:
        /*0064*/ 	.byte	0x03, 0x19
        /*0066*/ 	.short	0x03e8


	//----- nvinfo : EIATTR_PARAM_CBANK
	.align		4
        /*0068*/ 	.byte	0x04, 0x0a
        /*006a*/ 	.short	(.L_1375 - .L_1374)
	.align		4
.L_1374:
        /*006c*/ 	.word	index@(.nv.constant0._ZN2at6native73_GLOBAL__N__c8866d80_35_SparseBinaryOpIntersectionKernel_cu_7dd49032_323712apply_kernelILi128ELi8EZNS1_29binary_op_intersection_kernelINS1_5MulOpEalEEvRNS_14TensorIteratorEllRKNS_6TensorEbEUliE_EEviT1_)
        /*0070*/ 	.short	0x0380
        /*0072*/ 	.short	0x03e8


	//----- nvinfo : EIATTR_SW_WAR
	.align		4
.L_1375:
        /*0074*/ 	.byte	0x04, 0x36
        /*0076*/ 	.short	(.L_1377 - .L_1376)
.L_1376:
        /*0078*/ 	.word	0x00000008
.L_1377:


//--------------------- .nv.info._ZN2at6native73_GLOBAL__N__c8866d80_35_SparseBinaryOpIntersectionKernel_cu_7dd49032_323712apply_kernelILi128ELi8EZNS1_29binary_op_intersection_kernelINS1_5MulOpEhlEEvRNS_14TensorIteratorEllRKNS_6TensorEbEUliE_EEviT1_ --------------------------
	.section	.nv.info._ZN2at6native73_GLOBAL__N__c8866d80_35_SparseBinaryOpIntersectionKernel_cu_7dd49032_323712apply_kernelILi128ELi8EZNS1_29binary_op_intersection_kernelINS1_5MulOpEhlEEvRNS_14TensorIteratorEllRKNS_6TensorEbEUliE_EEviT1_,"",@"SHT_CUDA_INFO"
	.sectionflags	@""
	.align	4


	//----- nvinfo : EIATTR_CUDA_API_VERSION
	.align		4
        /*0000*/ 	.byte	0x04, 0x37
        /*0002*/ 	.short	(.L_1379 - .L_1378)
.L_1378:
        /*0004*/ 	.word	0x00000082


	//----- nvinfo : EIATTR_KPARAM_INFO
	.align		4
.L_1379:
        /*0008*/ 	.byte	0x04, 0x17
        /*000a*/ 	.short	(.L_1381 - .L_1380)
.L_1380:
        /*000c*/ 	.word	0x00000000
        /*0010*/ 	.short	0x0001
        /*0012*/ 	.short	0x0008
        /*0014*/ 	.byte	0x00, 0xf0, 0x81, 0x0f


	//----- nvinfo : EIATTR_KPARAM_INFO
	.align		4
.L_1381:
        /*0018*/ 	.byte	0x04, 0x17
        /*001a*/ 	.short	(.L_1383 - .L_1382)
.L_1382:
        /*001c*/ 	.word	0x00000000
        /*0020*/ 	.short	0x0000
        /*0022*/ 	.short	0x0000
        /*0024*/ 	.byte	0x00, 0xf0, 0x11, 0x00


	//----- nvinfo : EIATTR_SPARSE_MMA_MASK
	.align		4
.L_1383:
        /*0028*/ 	.byte	0x03, 0x50
        /*002a*/ 	.short	0x0000


	//----- nvinfo : EIATTR_MAXREG_COUNT
	.align		4
        /*002c*/ 	.byte	0x03, 0x1b
        /*002e*/ 	.short	0x0040


	//----- nvinfo : EIATTR_MERCURY_ISA_VERSION
	.align		4
        /*0030*/ 	.byte	0x03, 0x5f
        /*0032*/ 	.short	0x0101


	//----- nvinfo : EIATTR_VRC_CTA_INIT_COUNT
	.align		4
        /*0034*/ 	.byte	0x02, 0x4a
	.zero		1
	.zero		1


	//----- nvinfo : EIATTR_EXIT_INSTR_OFFSETS
	.align		4
        /*0038*/ 	.byte	0x04, 0x1c
        /*003a*/ 	.short	(.L_1385 - .L_1384)


	//   ....[0]....
.L_1384:
        /*003c*/ 	.word	0x00005910


	//   ....[1]....
        /*0040*/ 	.word	0x00006580


	//   ....[2]....
        /*0044*/ 	.word	0x000188d0


	//   ....[3]....
        /*0048*/ 	.word	0x0001b230


	//----- nvinfo : EIATTR_MAX_THREADS
	.align		4
.L_1385:
        /*004c*/ 	.byte	0x04, 0x05
        /*004e*/ 	.short	(.L_1387 - .L_1386)
.L_1386:
        /*0050*/ 	.word	0x00000080
        /*0054*/ 	.word	0x00000001
        /*0058*/ 	.word	0x00000001


	//----- nvinfo : EIATTR_CRS_STACK_SIZE
	.align		4
.L_1387:
        /*005c*/ 	.byte	0x04, 0x1e
        /*005e*/ 	.short	(.L_1389 - .L_1388)
.L_1388:
        /*0060*/ 	.word	0x00000000


	//----- nvinfo : EIATTR_CBANK_PARAM_SIZE
	.align		4
.L_1389:
        /*0064*/ 	.byte	0x03, 0x19
        /*0066*/ 	.short	0x03e8


	//----- nvinfo : EIATTR_PARAM_CBANK
	.align		4
        /*0068*/ 	.byte	0x04, 0x0a
        /*006a*/ 	.short	(.L_1391 - .L_1390)
	.align		4
.L_1390:
        /*006c*/ 	.word	index@(.nv.constant0._ZN2at6native73_GLOBAL__N__c8866d80_35_SparseBinaryOpIntersectionKernel_cu_7dd49032_323712apply_kernelILi128ELi8EZNS1_29binary_op_intersection_kernelINS1_5MulOpEhlEEvRNS_14TensorIteratorEllRKNS_6TensorEbEUliE_EEviT1_)
        /*0070*/ 	.short	0x0380
        /*0072*/ 	.short	0x03e8


	//----- nvinfo : EIATTR_SW_WAR
	.align		4
.L_1391:
        /*0074*/ 	.byte	0x04, 0x36
        /*0076*/ 	.short	(.L_1393 - .L_1392)
.L_1392:
        /*0078*/ 	.word	0x00000008
.L_1393:


//--------------------- .nv.info._ZN2at6native18elementwise_kernelILi128ELi4EZNS0_15gpu_kernel_implIZZNS0_73_GLOBAL__N__c8866d80_35_SparseBinaryOpIntersectionKernel_cu_7dd49032_323742_sparse_binary_op_intersection_kernel_implINS3_18CUDAKernelLauncherENS3_36CUDAValueSelectionIntersectionKernelINS3_9LhsProjOpEEElLl0EEEvRNS_6TensorERKS9_SC_RKSt6vectorIlSaIlEERKSt8optionalIS9_ESL_bbENKUlvE3_clEvEUllE_EEvRNS_18TensorIteratorBaseERKT_EUliE_EEviT1_ --------------------------
	.section	.nv.info._ZN2at6native18elementwise_kernelILi128ELi4EZNS0_15gpu_kernel_implIZZNS0_73_GLOBAL__N__c8866d80_35_SparseBinaryOpIntersectionKernel_cu_7dd49032_323742_sparse_binary_op_intersection_kernel_implINS3_18CUDAKernelLauncherENS3_36CUDAValueSelectionIntersectionKernelINS3_9LhsProjOpEEElLl0EEEvRNS_6TensorERKS9_SC_RKSt6vectorIlSaIlEERKSt8optionalIS9_ESL_bbENKUlvE3_clEvEUllE_EEvRNS_18TensorIteratorBaseERKT_EUliE_EEviT1_,"",@"SHT_CUDA_INFO"
	.sectionflags	@""
	.align	4


	//----- nvinfo : EIATTR_CUDA_API_VERSION
	.align		4
        /*0000*/ 	.byte	0x04, 0x37
        /*0002*/ 	.short	(.L_1395 - .L_1394)
.L_1394:
        /*0004*/ 	.word	0x00000082


	//----- nvinfo : EIATTR_KPARAM_INFO
	.align		4
.L_1395:
        /*0008*/ 	.byte	0x04, 0x17
        /*000a*/ 	.short	(.L_1397 - .L_1396)
.L_1396:
        /*000c*/ 	.word	0x00000000
        /*0010*/ 	.short	0x0001
        /*0012*/ 	.short	0x0008
        /*0014*/ 	.byte	0x00, 0xf0, 0xc1, 0x09


	//----- nvinfo : EIATTR_KPARAM_INFO
	.align		4
.L_1397:
        /*0018*/ 	.byte	0x04, 0x17
        /*001a*/ 	.short	(.L_1399 - .L_1398)
.L_1398:
        /*001c*/ 	.word	0x00000000
        /*0020*/ 	.short	0x0000
        /*0022*/ 	.short	0x0000
        /*0024*/ 	.byte	0x00, 0xf0, 0x11, 0x00


	//----- nvinfo : EIATTR_SPARSE_MMA_MASK
	.align		4
.L_1399:
        /*0028*/ 	.byte	0x03, 0x50
        /*002a*/ 	.short	0x0000


	//----- nvinfo : EIATTR_MAXREG_COUNT
	.align		4
        /*002c*/ 	.byte	0x03, 0x1b
        /*002e*/ 	.short	0x0080


	//----- nvinfo : EIATTR_EXTERNS
	.align		4
        /*0030*/ 	.byte	0x04, 0x0f
        /*0032*/ 	.short	(.L_1401 - .L_1400)


	//   ....[0]....
	.align		4
.L_1400:
        /*0034*/ 	.word	index@(__assertfail)


	//----- nvinfo : EIATTR_MERCURY_ISA_VERSION
	.align		4
.L_1401:
        /*0038*/ 	.byte	0x03, 0x5f
        /*003a*/ 	.short	0x0101


	//----- nvinfo : EIATTR_VRC_CTA_INIT_COUNT
	.align		4
        /*003c*/ 	.byte	0x02, 0x4a
	.zero		1
	.zero		1


	//----- nvinfo : EIATTR_SYSCALL_OFFSETS
	.align		4
        /*0040*/ 	.byte	0x04, 0x46
        /*0042*/ 	.short	(.L_1403 - .L_1402)


	//   ....[0]....
.L_1402:
        /*0044*/ 	.word	0x00002220


	//   ....[1]....
        /*0048*/ 	.word	0x00003e40


	//   ....[2]....
        /*004c*/ 	.word	0x00005ff0


	//   ....[3]....
        /*0050*/ 	.word	0x00007b90


	//   ....[4]....
        /*0054*/ 	.word	0x00009d20


	//   ....[5]....
        /*0058*/ 	.word	0x0000b8c0


	//   ....[6]....
        /*005c*/ 	.word	0x0000da60


	//   ....[7]....
        /*0060*/ 	.word	0x0000f580


	//----- nvinfo : EIATTR_EXIT_INSTR_OFFSETS
	.align		4
.L_1403:
        /*0064*/ 	.byte	0x04, 0x1c
        /*0066*/ 	.short	(.L_1405 - .L_1404)


	//   ....[0]....
.L_1404:
        /*0068*/ 	.word	0x0000b950


	//   ....[1]....
        /*006c*/ 	.word	0x0000ef70


	//   ....[2]....
        /*0070*/ 	.word	0x0000ef90


	//   ....[3]....
        /*0074*/ 	.word	0x0000f010


	//   ....[4]....
        /*0078*/ 	.word	0x0000f030


	//   ....[5]....
        /*007c*/ 	.word	0x0000f050


	//   ....[6]....
        /*0080*/ 	.word	0x0000f0d0


	//   ....[7]....
        /*0084*/ 	.word	0x0000f0f0


	//   ....[8]....
        /*0088*/ 	.word	0x0000f170


	//   ....[9]....
        /*008c*/ 	.word	0x0000f190


	//   ....[10]....
        /*0090*/ 	.word	0x0000f1b0


	//   ....[11]....
        /*0094*/ 	.word	0x0000f250


	//   ....[12]....
        /*0098*/ 	.word	0x0000f270


	//   ....[13]....
        /*009c*/ 	.word	0x0000f2f0


	//   ....[14]....
        /*00a0*/ 	.word	0x0000f310


	//   ....[15]....
        /*00a4*/ 	.word	0x0000f330


	//   ....[16]....
        /*00a8*/ 	.word	0x0000f3d0


	//   ....[17]....
        /*00ac*/ 	.word	0x0000f3f0


	//   ....[18]....
        /*00b0*/ 	.word	0x0000f410


	//   ....[19]....
        /*00b4*/ 	.word	0x0000f480


	//   ....[20]....
        /*00b8*/ 	.word	0x0000f590


	//   ....[21]....
        /*00bc*/ 	.word	0x0000f5b0


	//   ....[22]....
        /*00c0*/ 	.word	0x0000f5d0


	//----- nvinfo : EIATTR_MAX_THREADS
	.align		4
.L_1405:
        /*00c4*/ 	.byte	0x04, 0x05
        /*00c6*/ 	.short	(.L_1407 - .L_1406)
.L_1406:
        /*00c8*/ 	.word	0x00000080
        /*00cc*/ 	.word	0x00000001
        /*00d0*/ 	.word	0x00000001


	//----- nvinfo : EIATTR_CRS_STACK_SIZE
	.align		4
.L_1407:
        /*00d4*/ 	.byte	0x04, 0x1e
        /*00d6*/ 	.short	(.L_1409 - .L_1408)
.L_1408:
        /*00d8*/ 	.word	0x00000000


	//----- nvinfo : EIATTR_CBANK_PARAM_SIZE
	.align		4
.L_1409:
        /*00dc*/ 	.byte	0x03, 0x19
        /*00de*/ 	.short	0x0278


	//----- nvinfo : EIATTR_PARAM_CBANK
	.align		4
        /*00e0*/ 	.byte	0x04, 0x0a
        /*00e2*/ 	.short	(.L_1411 - .L_1410)
	.align		4
.L_1410:
        /*00e4*/ 	.word	index@(.nv.constant0._ZN2at6native18elementwise_kernelILi128ELi4EZNS0_15gpu_kernel_implIZZNS0_73_GLOBAL__N__c8866d80_35_SparseBinaryOpIntersectionKernel_cu_7dd49032_323742_sparse_binary_op_intersection_kernel_implINS3_18CUDAKernelLauncherENS3_36CUDAValueSelectionIntersectionKernelINS3_9LhsProjOpEEElLl0EEEvRNS_6TensorERKS9_SC_RKSt6vectorIlSaIlEERKSt8optionalIS9_ESL_bbENKUlvE3_clEvEUllE_EEvRNS_18TensorIteratorBaseERKT_EUliE_EEviT1_)
        /*00e8*/ 	.short	0x0380
        /*00ea*/ 	.short	0x0278


	//----- nvinfo : EIATTR_SW_WAR
	.align		4
.L_1411:
        /*00ec*/ 	.byte	0x04, 0x36
        /*00ee*/ 	.short	(.L_1413 - .L_1412)
.L_1412:
        /*00f0*/ 	.word	0x00000008
.L_1413:


//--------------------- .nv.info._ZN2at6native27unrolled_elementwise_kernelIZZNS0_73_GLOBAL__N__c8866d80_35_SparseBinaryOpIntersectionKernel_cu_7dd49032_323742_sparse_binary_op_intersection_kernel_implINS2_18CUDAKernelLauncherENS2_36CUDAValueSelectionIntersectionKernelINS2_9LhsProjOpEEElLl0EEEvRNS_6TensorERKS8_SB_RKSt6vectorIlSaIlEERKSt8optionalIS8_ESK_bbENKUlvE3_clEvEUllE_St5arrayIPcLm2EELi4E23TrivialOffsetCalculatorILi1EjESR_NS0_6memory12LoadWithCastILi1EEENSS_13StoreWithCastILi1EEEEEviT_T0_T2_T3_T4_T5_ --------------------------
	.section	.nv.info._ZN2at6native27unrolled_elementwise_kernelIZZNS0_73_GLOBAL__N__c8866d80_35_SparseBinaryOpIntersectionKernel_cu_7dd49032_323742_sparse_binary_op_intersection_kernel_implINS2_18CUDAKernelLauncherENS2_36CUDAValueSelectionIntersectionKernelINS2_9LhsProjOpEEElLl0EEEvRNS_6TensorERKS8_SB_RKSt6vectorIlSaIlEERKSt8optionalIS8_ESK_bbENKUlvE3_clEvEUllE_St5arrayIPcLm2EELi4E23TrivialOffsetCalculatorILi1EjESR_NS0_6memory12LoadWithCastILi1EEENSS_13StoreWithCastILi1EEEEEviT_T0_T2_T3_T4_T5_,"",@"SHT_CUDA_INFO"
	.sectionflags	@""
	.align	4


	//----- nvinfo : EIATTR_CUDA_API_VERSION
	.align		4
        /*0000*/ 	.byte	0x04, 0x37
        /*0002*/ 	.short	(.L_1415 - .L_1414)
.L_1414:
        /*0004*/ 	.word	0x00000082


	//----- nvinfo : EIATTR_KPARAM_INFO
	.align		4
.L_1415:
        /*0008*/ 	.byte	0x04, 0x17
        /*000a*/ 	.short	(.L_1417 - .L_1416)
.L_1416:
        /*000c*/ 	.word	0x00000000
        /*0010*/ 	.short	0x0006
        /*0012*/ 	.short	0x007c
        /*0014*/ 	.byte	0x00, 0xf0, 0x21, 0x00


	//----- nvinfo : EIATTR_KPARAM_INFO
	.align		4
.L_1417:
        /*0018*/ 	.byte	0x04, 0x17
        /*001a*/ 	.short	(.L_1419 - .L_1418)
.L_1418:
        /*001c*/ 	.word	0x00000000
        /*0020*/ 	.short	0x0005
        /*0022*/ 	.short	0x0074
        /*0024*/ 	.byte	0x00, 0xf0, 0x21, 0x00


	//----- nvinfo : EIATTR_KPARAM_INFO
	.align		4
.L_1419:
        /*0028*/ 	.byte	0x04, 0x17
        /*002a*/ 	.short	(.L_1421 - .L_1420)
.L_1420:
        /*002c*/ 	.word	0x00000000
        /*0030*/ 	.short	0x0004
        /*0032*/ 	.short	0x0071
        /*0034*/ 	.byte	0x00, 0xf0, 0x05, 0x00


	//----- nvinfo : EIATTR_KPARAM_INFO
	.align		4
.L_1421:
        /*0038*/ 	.byte	0x04, 0x17
        /*003a*/ 	.short	(.L_1423 - .L_1422)
.L_1422:
        /*003c*/ 	.word	0x00000000
        /*0040*/ 	.short	0x0003
        /*0042*/ 	.short	0x0070
        /*0044*/ 	.byte	0x00, 0xf0, 0x05, 0x00


	//----- nvinfo : EIATTR_KPARAM_INFO
	.align		4
.L_1423:
        /*0048*/ 	.byte	0x04, 0x17
        /*004a*/ 	.short	(.L_1425 - .L_1424)
.L_1424:
        /*004c*/ 	.word	0x00000000
        /*0050*/ 	.short	0x0002
        /*0052*/ 	.short	0x0060
        /*0054*/ 	.byte	0x00, 0xf0, 0x41, 0x00


	//----- nvinfo : EIATTR_KPARAM_INFO
	.align		4
.L_1425:
        /*0058*/ 	.byte	0x04, 0x17
        /*005a*/ 	.short	(.L_1427 - .L_1426)
.L_1426:
        /*005c*/ 	.word	0x00000000
        /*0060*/ 	.short	0x0001
        /*0062*/ 	.short	0x0008
        /*0064*/ 	.byte	0x00, 0xf0, 0x61, 0x01


	//----- nvinfo : EIATTR_KPARAM_INFO
	.align		4
.L_1427:
        /*0068*/ 	.byte	0x04, 0x17
        /*006a*/ 	.short	(.L_1429 - .L_1428)
.L_1428:
        /*006c*/ 	.word	0x00000000
        /*0070*/ 	.short	0x0000
        /*0072*/ 	.short	0x0000
        /*0074*/ 	.byte	0x00, 0xf0, 0x11, 0x00


	//----- nvinfo : EIATTR_SPARSE_MMA_MASK
	.align		4
.L_1429:
        /*0078*/ 	.byte	0x03, 0x50
        /*007a*/ 	.short	0x0000


	//----- nvinfo : EIATTR_MAXREG_COUNT
	.align		4
        /*007c*/ 	.byte	0x03, 0x1b
        /*007e*/ 	.short	0x00ff


	//----- nvinfo : EIATTR_EXTERNS
	.align		4
        /*0080*/ 	.byte	0x04, 0x0f
        /*0082*/ 	.short	(.L_1431 - .L_1430)


	//   ....[0]....
	.align		4
.L_1430:
        /*0084*/ 	.word	index@(__assertfail)


	//----- nvinfo : EIATTR_MERCURY_ISA_VERSION
	.align		4
.L_1431:
        /*0088*/ 	.byte	0x03, 0x5f
        /*008a*/ 	.short	0x0101


	//----- nvinfo : EIATTR_VRC_CTA_INIT_COUNT
	.align		4
        /*008c*/ 	.byte	0x02, 0x4a
	.zero		1
	.zero		1


	//----- nvinfo : EIATTR_SYSCALL_OFFSETS
	.align		4
        /*0090*/ 	.byte	0x04, 0x46
        /*0092*/ 	.short	(.L_1433 - .L_1432)


	//   ....[0]....
.L_1432:
        /*0094*/ 	.word	0x00000e80


	//   ....[1]....
        /*0098*/ 	.word	0x00001e10


	//   ....[2]....
        /*009c*/ 	.word	0x00002cf0


	//   ....[3]....
        /*00a0*/ 	.word	0x00003bd0


	//   ....[4]....
        /*00a4*/ 	.word	0x0000cb80


	//   ....[5]....
        /*00a8*/ 	.word	0x0000d370


	//   ....[6]....
        /*00ac*/ 	.word	0x0000db50


	//   ....[7]....
        /*00b0*/ 	.word	0x0000e310


	//----- nvinfo : EIATTR_EXIT_INSTR_OFFSETS
	.align		4
.L_1433:
        /*00b4*/ 	.byte	0x04, 0x1c
        /*00b6*/ 	.short	(.L_1435 - .L_1434)


	//   ....[0]....
.L_1434:
        /*00b8*/ 	.word	0x0000dbd0


	//   ....[1]....
        /*00bc*/ 	.word	0x0000dd00


	//   ....[2]....
        /*00c0*/ 	.word	0x0000dd20


	//   ....[3]....
        /*00c4*/ 	.word	0x0000dda0


	//   ....[4]....
        /*00c8*/ 	.word	0x0000ddc0


	//   ....[5]....
        /*00cc*/ 	.word	0x0000dde0


	//   ....[6]....
        /*00d0*/ 	.word	0x0000de60


	//   ....[7]....
        /*00d4*/ 	.word	0x0000de80


	//   ....[8]....
        /*00d8*/ 	.word	0x0000df00


	//   ....[9]....
        /*00dc*/ 	.word	0x0000df20


	//   ....[10]....
        /*00e0*/ 	.word	0x0000df40


	//   ....[11]....
        /*00e4*/ 	.word	0x0000dfe0


	//   ....[12]....
        /*00e8*/ 	.word	0x0000e000


	//   ....[13]....
        /*00ec*/ 	.word	0x0000e080


	//   ....[14]....
        /*00f0*/ 	.word	0x0000e0a0


	//   ....[15]....
        /*00f4*/ 	.word	0x0000e0c0


	//   ....[16]....
        /*00f8*/ 	.word	0x0000e160


	//   ....[17]....
        /*00fc*/ 	.word	0x0000e180


	//   ....[18]....
        /*0100*/ 	.word	0x0000e1a0


	//   ....[19]....
        /*0104*/ 	.word	0x0000e210


	//   ....[20]....
        /*0108*/ 	.word	0x0000e320


	//   ....[21]....
        /*010c*/ 	.word	0x0000e340


	//   ....[22]....
        /*0110*/ 	.word	0x0000e360


	//----- nvinfo : EIATTR_MAX_THREADS
	.align		4
.L_1435:
        /*0114*/ 	.byte	0x04, 0x05
        /*0116*/ 	.short	(.L_1437 - .L_1436)
.L_1436:
        /*0118*/ 	.word	0x00000080
        /*011c*/ 	.word	0x00000001
        /*0120*/ 	.word	0x00000001


	//----- nvinfo : EIATTR_CRS_STACK_SIZE
	.align		4
.L_1437:
        /*0124*/ 	.byte	0x04, 0x1e
        /*0126*/ 	.short	(.L_1439 - .L_1438)
.L_1438:
        /*0128*/ 	.word	0x00000000


	//----- nvinfo : EIATTR_CBANK_PARAM_SIZE
	.align		4
.L_1439:
        /*012c*/ 	.byte	0x03, 0x19
        /*012e*/ 	.short	0x0084


	//----- nvinfo : EIATTR_PARAM_CBANK
	.align		4
        /*0130*/ 	.byte	0x04, 0x0a
        /*0132*/ 	.short	(.L_1441 - .L_1440)
	.align		4
.L_1440:
        /*0134*/ 	.word	index@(.nv.constant0._ZN2at6native27unrolled_elementwise_kernelIZZNS0_73_GLOBAL__N__c8866d80_35_SparseBinaryOpIntersectionKernel_cu_7dd49032_323742_sparse_binary_op_intersection_kernel_implINS2_18CUDAKernelLauncherENS2_36CUDAValueSelectionIntersectionKernelINS2_9LhsProjOpEEElLl0EEEvRNS_6TensorERKS8_SB_RKSt6vectorIlSaIlEERKSt8optionalIS8_ESK_bbENKUlvE3_clEvEUllE_St5arrayIPcLm2EELi4E23TrivialOffsetCalculatorILi1EjESR_NS0_6memory12LoadWithCastILi1EEENSS_13StoreWithCastILi1EEEEEviT_T0_T2_T3_T4_T5_)
        /*0138*/ 	.short	0x0380
        /*013a*/ 	.short	0x0084


	//----- nvinfo : EIATTR_SW_WAR
	.align		4
.L_1441:
        /*013c*/ 	.byte	0x04, 0x36
        /*013e*/ 	.short	(.L_1443 - .L_1442)
.L_1442:
        /*0140*/ 	.word	0x00000008
.L_1443:


//--------------------- .nv.info._ZN2at6native18elementwise_kernelILi128ELi2EZNS0_22gpu_kernel_impl_nocastIZZNS0_73_GLOBAL__N__c8866d80_35_SparseBinaryOpIntersectionKernel_cu_7dd49032_323742_sparse_binary_op_intersection_kernel_implINS3_18CUDAKernelLauncherENS3_36CUDAValueSelectionIntersectionKernelINS3_9LhsProjOpEEElLl0EEEvRNS_6TensorERKS9_SC_RKSt6vectorIlSaIlEERKSt8optionalIS9_ESL_bbENKUlvE3_clEvEUllE_EEvRNS_18TensorIteratorBaseERKT_EUliE_EEviT1_ --------------------------
	.section	.nv.info._ZN2at6native18elementwise_kernelILi128ELi2EZNS0_22gpu_kernel_impl_nocastIZZNS0_73_GLOBAL__N__c8866d80_35_SparseBinaryOpIntersectionKernel_cu_7dd49032_323742_sparse_binary_op_intersection_kernel_implINS3_18CUDAKernelLauncherENS3_36CUDAValueSelectionIntersectionKernelINS3_9LhsProjOpEEElLl0EEEvRNS_6TensorERKS9_SC_RKSt6vectorIlSaIlEERKSt8optionalIS9_ESL_bbENKUlvE3_clEvEUllE_EEvRNS_18TensorIteratorBaseERKT_EUliE_EEviT1_,"",@"SHT_CUDA_INFO"
	.sectionflags	@""
	.align	4


	//----- nvinfo : EIATTR_CUDA_API_VERSION
	.align		4
        /*0000*/ 	.byte	0x04, 0x37
        /*0002*/ 	.short	(.L_1445 - .L_1444)
.L_1444:
        /*0004*/ 	.word	0x00000082


	//----- nvinfo : EIATTR_KPARAM_INFO
	.align		4
.L_1445:
        /*0008*/ 	.byte	0x04, 0x17
        /*000a*/ 	.short	(.L_1447 - .L_1446)
.L_1446:
        /*000c*/ 	.word	0x00000000
        /*0010*/ 	.short	0x0001
        /*0012*/ 	.short	0x0008
        /*0014*/ 	.byte	0x00, 0xf0, 0xa1, 0x09


	//----- nvinfo : EIATTR_KPARAM_INFO
	.align		4
.L_1447:
        /*0018*/ 	.byte	0x04, 0x17
        /*001a*/ 	.short	(.L_1449 - .L_1448)
.L_1448:
        /*001c*/ 	.word	0x00000000
        /*0020*/ 	.short	0x0000
        /*0022*/ 	.short	0x0000
        /*0024*/ 	.byte	0x00, 0xf0, 0x11, 0x00


	//----- nvinfo : EIATTR_SPARSE_MMA_MASK
	.align		4
.L_1449:
        /*0028*/ 	.byte	0x03, 0x50
        /*002a*/ 	.short	0x0000


	//----- nvinfo : EIATTR_MAXREG_COUNT
	.align		4
        /*002c*/ 	.byte	0x03, 0x1b
        /*002e*/ 	.short	0x0080


	//----- nvinfo : EIATTR_MERCURY_ISA_VERSION
	.align		4
        /*0030*/ 	.byte	0x03, 0x5f
        /*0032*/ 	.short	0x0101


	//----- nvinfo : EIATTR_VRC_CTA_INIT_COUNT
	.align		4
        /*0034*/ 	.byte	0x02, 0x4a
	.zero		1
	.zero		1


	//----- nvinfo : EIATTR_EXIT_INSTR_OFFSETS
	.align		4
        /*0038*/ 	.byte	0x04, 0x1c
        /*003a*/ 	.short	(.L_1451 - .L_1450)


	//   ....[0]....
.L_1450:
        /*003c*/ 	.word	0x000015f0


	//   ....[1]....
        /*0040*/ 	.word	0x00002980


	//   ....[2]....
        /*0044*/ 	.word	0x00002fd0


	//   ....[3]....
        /*0048*/ 	.word	0x00003530


	//   ....[4]....
        /*004c*/ 	.word	0x00003680


	//   ....[5]....
        /*0050*/ 	.word	0x00003760


	//   ....[6]....
        /*0054*/ 	.word	0x00006010


	//   ....[7]....
        /*0058*/ 	.word	0x000086a0


	//   ....[8]....
        /*005c*/ 	.word	0x0000a030


	//   ....[9]....
        /*0060*/ 	.word	0x0000b8a0


	//   ....[10]....
        /*0064*/ 	.word	0x0000ccd0


	//   ....[11]....
        /*0068*/ 	.word	0x0000e070


	//----- nvinfo : EIATTR_MAX_THREADS
	.align		4
.L_1451:
        /*006c*/ 	.byte	0x04, 0x05
        /*006e*/ 	.short	(.L_1453 - .L_1452)
.L_1452:
        /*0070*/ 	.word	0x00000080
        /*0074*/ 	.word	0x00000001
        /*0078*/ 	.word	0x00000001


	//----- nvinfo : EIATTR_CRS_STACK_SIZE
	.align		4
.L_1453:
        /*007c*/ 	.byte	0x04, 0x1e
        /*007e*/ 	.short	(.L_1455 - .L_1454)
.L_1454:
        /*0080*/ 	.word	0x00000000


	//----- nvinfo : EIATTR_CBANK_PARAM_SIZE
	.align		4
.L_1455:
        /*0084*/ 	.byte	0x03, 0x19
        /*0086*/ 	.short	0x0270


	//----- nvinfo : EIATTR_PARAM_CBANK
	.align		4
        /*0088*/ 	.byte	0x04, 0x0a
        /*008a*/ 	.short	(.L_1457 - .L_1456)
	.align		4
.L_1456:
        /*008c*/ 	.word	index@(.nv.constant0._ZN2at6native18elementwise_kernelILi128ELi2EZNS0_22gpu_kernel_impl_nocastIZZNS0_73_GLOBAL__N__c8866d80_35_SparseBinaryOpIntersectionKernel_cu_7dd49032_323742_sparse_binary_op_intersection_kernel_implINS3_18CUDAKernelLauncherENS3_36CUDAValueSelectionIntersectionKernelINS3_9LhsProjOpEEElLl0EEEvRNS_6TensorERKS9_SC_RKSt6vectorIlSaIlEERKSt8optionalIS9_ESL_bbENKUlvE3_clEvEUllE_EEvRNS_18TensorIteratorBaseERKT_EUliE_EEviT1_)
        /*0090*/ 	.short	0x0380
        /*0092*/ 	.short	0x0270


	//----- nvinfo : EIATTR_SW_WAR
	.align		4
.L_1457:
        /*0094*/ 	.byte	0x04, 0x36
        /*0096*/ 	.short	(.L_1459 - .L_1458)
.L_1458:
        /*0098*/ 	.word	0x00000008
.L_1459:


//--------------------- .nv.info._ZN2at6native27unrolled_elementwise_kernelIZZNS0_73_GLOBAL__N__c8866d80_35_SparseBinaryOpIntersectionKernel_cu_7dd49032_323742_sparse_binary_op_intersection_kernel_implINS2_18CUDAKernelLauncherENS2_36CUDAValueSelectionIntersectionKernelINS2_9LhsProjOpEEElLl0EEEvRNS_6TensorERKS8_SB_RKSt6vectorIlSaIlEERKSt8optionalIS8_ESK_bbENKUlvE3_clEvEUllE_St5arrayIPcLm2EELi4E23TrivialOffsetCalculatorILi1EjESR_NS0_6memory15LoadWithoutCastENSS_16StoreWithoutCastEEEviT_T0_T2_T3_T4_T5_ --------------------------
	.section	.nv.info._ZN2at6native27unrolled_elementwise_kernelIZZNS0_73_GLOBAL__N__c8866d80_35_SparseBinaryOpIntersectionKernel_cu_7dd49032_323742_sparse_binary_op_intersection_kernel_implINS2_18CUDAKernelLauncherENS2_36CUDAValueSelectionIntersectionKernelINS2_9LhsProjOpEEElLl0EEEvRNS_6TensorERKS8_SB_RKSt6vectorIlSaIlEERKSt8optionalIS8_ESK_bbENKUlvE3_clEvEUllE_St5arrayIPcLm2EELi4E23TrivialOffsetCalculatorILi1EjESR_NS0_6memory15LoadWithoutCastENSS_16StoreWithoutCastEEEviT_T0_T2_T3_T4_T5_,"",@"SHT_CUDA_INFO"
	.sectionflags	@""
	.align	4


	//----- nvinfo : EIATTR_CUDA_API_VERSION
	.align		4
        /*0000*/ 	.byte	0x04, 0x37
        /*0002*/ 	.short	(.L_1461 - .L_1460)
.L_1460:
        /*0004*/ 	.word	0x00000082


	//----- nvinfo : EIATTR_KPARAM_INFO
	.align		4
.L_1461:
        /*0008*/ 	.byte	0x04, 0x17
        /*000a*/ 	.short	(.L_1463 - .L_1462)
.L_1462:
        /*000c*/ 	.word	0x00000000
        /*0010*/ 	.short	0x0006
        /*0012*/ 	.short	0x0073
        /*0014*/ 	.byte	0x00, 0xf0, 0x05, 0x00


	//----- nvinfo : EIATTR_KPARAM_INFO
	.align		4
.L_1463:
        /*0018*/ 	.byte	0x04, 0x17
        /*001a*/ 	.short	(.L_1465 - .L_1464)
.L_1464:
        /*001c*/ 	.word	0x00000000
        /*0020*/ 	.short	0x0005
        /*0022*/ 	.short	0x0072
        /*0024*/ 	.byte	0x00, 0xf0, 0x05, 0x00


	//----- nvinfo : EIATTR_KPARAM_INFO
	.align		4
.L_1465:
        /*0028*/ 	.byte	0x04, 0x17
        /*002a*/ 	.short	(.L_1467 - .L_1466)
.L_1466:
        /*002c*/ 	.word	0x00000000
        /*0030*/ 	.short	0x0004
        /*0032*/ 	.short	0x0071
        /*0034*/ 	.byte	0x00, 0xf0, 0x05, 0x00


	//----- nvinfo : EIATTR_KPARAM_INFO
	.align		4
.L_1467:
        /*0038*/ 	.byte	0x04, 0x17
        /*003a*/ 	.short	(.L_1469 - .L_1468)
.L_1468:
        /*003c*/ 	.word	0x00000000
        /*0040*/ 	.short	0x0003
        /*0042*/ 	.short	0x0070
        /*0044*/ 	.byte	0x00, 0xf0, 0x05, 0x00


	//----- nvinfo : EIATTR_KPARAM_INFO
	.align		4
.L_1469:
        /*0048*/ 	.byte	0x04, 0x17
        /*004a*/ 	.short	(.L_1471 - .L_1470)
.L_1470:
        /*004c*/ 	.word	0x00000000
        /*0050*/ 	.short	0x0002
        /*0052*/ 	.short	0x0060
        /*0054*/ 	.byte	0x00, 0xf0, 0x41, 0x00


	//----- nvinfo : EIATTR_KPARAM_INFO
	.align		4
.L_1471:
        /*0058*/ 	.byte	0x04, 0x17
        /*005a*/ 	.short	(.L_1473 - .L_1472)
.L_1472:
        /*005c*/ 	.word	0x00000000
        /*0060*/ 	.short	0x0001
        /*0062*/ 	.short	0x0008
        /*0064*/ 	.byte	0x00, 0xf0, 0x61, 0x01


	//----- nvinfo : EIATTR_KPARAM_INFO
	.align		4
.L_1473:
        /*0068*/ 	.byte	0x04, 0x17
        /*006a*/ 	.short	(.L_1475 - .L_1474)
.L_1474:
        /*006c*/ 	.word	0x00000000
        /*0070*/ 	.short	0x0000
        /*0072*/ 	.short	0x0000
        /*0074*/ 	.byte	0x00, 0xf0, 0x11, 0x00


	//----- nvinfo : EIATTR_SPARSE_MMA_MASK
	.align		4
.L_1475:
        /*0078*/ 	.byte	0x03, 0x50
        /*007a*/ 	.short	0x0000


	//----- nvinfo : EIATTR_MAXREG_COUNT
	.align		4
        /*007c*/ 	.byte	0x03, 0x1b
        /*007e*/ 	.short	0x00ff


	//----- nvinfo : EIATTR_MERCURY_ISA_VERSION
	.align		4
        /*0080*/ 	.byte	0x03, 0x5f
        /*0082*/ 	.short	0x0101


	//----- nvinfo : EIATTR_VRC_CTA_INIT_COUNT
	.align		4
        /*0084*/ 	.byte	0x02, 0x4a
	.zero		1
	.zero		1


	//----- nvinfo : EIATTR_EXIT_INSTR_OFFSETS
	.align		4
        /*0088*/ 	.byte	0x04, 0x1c
        /*008a*/ 	.short	(.L_1477 - .L_1476)


	//   ....[0]....
.L_1476:
        /*008c*/ 	.word	0x00008ad0


	//   ....[1]....
        /*0090*/ 	.word	0x00008b20


	//----- nvinfo : EIATTR_MAX_THREADS
	.align		4
.L_1477:
        /*0094*/ 	.byte	0x04, 0x05
        /*0096*/ 	.short	(.L_1479 - .L_1478)
.L_1478:
        /*0098*/ 	.word	0x00000080
        /*009c*/ 	.word	0x00000001
        /*00a0*/ 	.word	0x00000001


	//----- nvinfo : EIATTR_CRS_STACK_SIZE
	.align		4
.L_1479:
        /*00a4*/ 	.byte	0x04, 0x1e
        /*00a6*/ 	.short	(.L_1481 - .L_1480)
.L_1480:
        /*00a8*/ 	.word	0x00000000


	//----- nvinfo : EIATTR_CBANK_PARAM_SIZE
	.align		4
.L_1481:
        /*00ac*/ 	.byte	0x03, 0x19
        /*00ae*/ 	.short	0x0074


	//----- nvinfo : EIATTR_PARAM_CBANK
	.align		4
        /*00b0*/ 	.byte	0x04, 0x0a
        /*00b2*/ 	.short	(.L_1483 - .L_1482)
	.align		4
.L_1482:
        /*00b4*/ 	.word	index@(.nv.constant0._ZN2at6native27unrolled_elementwise_kernelIZZNS0_73_GLOBAL__N__c8866d80_35_SparseBinaryOpIntersectionKernel_cu_7dd49032_323742_sparse_binary_op_intersection_kernel_implINS2_18CUDAKernelLauncherENS2_36CUDAValueSelectionIntersectionKernelINS2_9LhsProjOpEEElLl0EEEvRNS_6TensorERKS8_SB_RKSt6vectorIlSaIlEERKSt8optionalIS8_ESK_bbENKUlvE3_clEvEUllE_St5arrayIPcLm2EELi4E23TrivialOffsetCalculatorILi1EjESR_NS0_6memory15LoadWithoutCastENSS_16StoreWithoutCastEEEviT_T0_T2_T3_T4_T5_)
        /*00b8*/ 	.short	0x0380
        /*00ba*/ 	.short	0x0074


	//----- nvinfo : EIATTR_SW_WAR
	.align		4
.L_1483:
        /*00bc*/ 	.byte	0x04, 0x36
        /*00be*/ 	.short	(.L_1485 - .L_1484)
.L_1484:
        /*00c0*/ 	.word	0x00000008
.L_1485:


//--------------------- .nv.info._ZN2at6native29vectorized_elementwise_kernelILi2EZZNS0_73_GLOBAL__N__c8866d80_35_SparseBinaryOpIntersectionKernel_cu_7dd49032_323742_sparse_binary_op_intersection_kernel_implINS2_18CUDAKernelLauncherENS2_36CUDAValueSelectionIntersectionKernelINS2_9LhsProjOpEEElLl0EEEvRNS_6TensorERKS8_SB_RKSt6vectorIlSaIlEERKSt8optionalIS8_ESK_bbENKUlvE3_clEvEUllE_St5arrayIPcLm2EEEEviT0_T1_ --------------------------
	.section	.nv.info._ZN2at6native29vectorized_elementwise_kernelILi2EZZNS0_73_GLOBAL__N__c8866d80_35_SparseBinaryOpIntersectionKernel_cu_7dd49032_323742_sparse_binary_op_intersection_kernel_implINS2_18CUDAKernelLauncherENS2_36CUDAValueSelectionIntersectionKernelINS2_9LhsProjOpEEElLl0EEEvRNS_6TensorERKS8_SB_RKSt6vectorIlSaIlEERKSt8optionalIS8_ESK_bbENKUlvE3_clEvEUllE_St5arrayIPcLm2EEEEviT0_T1_,"",@"SHT_CUDA_INFO"
	.sectionflags	@""
	.align	4


	//----- nvinfo : EIATTR_CUDA_API_VERSION
	.align		4
        /*0000*/ 	.byte	0x04, 0x37
        /*0002*/ 	.short	(.L_1487 - .L_1486)
.L_1486:
        /*0004*/ 	.word	0x00000082


	//----- nvinfo : EIATTR_KPARAM_INFO
	.align		4
.L_1487:
        /*0008*/ 	.byte	0x04, 0x17
        /*000a*/ 	.short	(.L_1489 - .L_1488)
.L_1488:
        /*000c*/ 	.word	0x00000000
        /*0010*/ 	.short	0x0002
        /*0012*/ 	.short	0x0060
        /*0014*/ 	.byte	0x00, 0xf0, 0x41, 0x00


	//----- nvinfo : EIATTR_KPARAM_INFO
	.align		4
.L_1489:
        /*0018*/ 	.byte	0x04, 0x17
        /*001a*/ 	.short	(.L_1491 - .L_1490)
.L_1490:
        /*001c*/ 	.word	0x00000000
        /*0020*/ 	.short	0x0001
        /*0022*/ 	.short	0x0008
        /*0024*/ 	.byte	0x00, 0xf0, 0x61, 0x01


	//----- nvinfo : EIATTR_KPARAM_INFO
	.align		4
.L_1491:
        /*0028*/ 	.byte	0x04, 0x17
        /*002a*/ 	.short	(.L_1493 - .L_1492)
.L_1492:
        /*002c*/ 	.word	0x00000000
        /*0030*/ 	.short	0x0000
        /*0032*/ 	.short	0x0000
        /*0034*/ 	.byte	0x00, 0xf0, 0x11, 0x00


	//----- nvinfo : EIATTR_SPARSE_MMA_MASK
	.align		4
.L_1493:
        /*0038*/ 	.byte	0x03, 0x50
        /*003a*/ 	.short	0x0000


	//----- nvinfo : EIATTR_MAXREG_COUNT
	.align		4
        /*003c*/ 	.byte	0x03, 0x1b
        /*003e*/ 	.short	0x00ff


	//----- nvinfo : EIATTR_MERCURY_ISA_VERSION
	.align		4
        /*0040*/ 	.byte	0x03, 0x5f
        /*0042*/ 	.short	0x0101


	//----- nvinfo : EIATTR_VRC_CTA_INIT_COUNT
	.align		4
        /*0044*/ 	.byte	0x02, 0x4a
	.zero		1
	.zero		1


	//----- nvinfo : EIATTR_EXIT_INSTR_OFFSETS
	.align		4
        /*0048*/ 	.byte	0x04, 0x1c
        /*004a*/ 	.short	(.L_1495 - .L_1494)


	//   ....[0]....
.L_1494:
        /*004c*/ 	.word	0x0000afa0


	//   ....[1]....
        /*0050*/ 	.word	0x0000aff0


	//   ....[2]....
        /*0054*/ 	.word	0x00018080


	//----- nvinfo : EIATTR_MAX_THREADS
	.align		4
.L_1495:
        /*0058*/ 	.byte	0x04, 0x05
        /*005a*/ 	.short	(.L_1497 - .L_1496)
.L_1496:
        /*005c*/ 	.word	0x00000080
        /*0060*/ 	.word	0x00000001
        /*0064*/ 	.word	0x00000001


	//----- nvinfo : EIATTR_CRS_STACK_SIZE
	.align		4
.L_1497:
        /*0068*/ 	.byte	0x04, 0x1e
        /*006a*/ 	.short	(.L_1499 - .L_1498)
.L_1498:
        /*006c*/ 	.word	0x00000000


	//----- nvinfo : EIATTR_CBANK_PARAM_SIZE
	.align		4
.L_1499:
        /*0070*/ 	.byte	0x03, 0x19
        /*0072*/ 	.short	0x0070


	//----- nvinfo : EIATTR_PARAM_CBANK
	.align		4
        /*0074*/ 	.byte	0x04, 0x0a
        /*0076*/ 	.short	(.L_1501 - .L_1500)
	.align		4
.L_1500:
        /*0078*/ 	.word	index@(.nv.constant0._ZN2at6native29vectorized_elementwise_kernelILi2EZZNS0_73_GLOBAL__N__c8866d80_35_SparseBinaryOpIntersectionKernel_cu_7dd49032_323742_sparse_binary_op_intersection_kernel_implINS2_18CUDAKernelLauncherENS2_36CUDAValueSelectionIntersectionKernelINS2_9LhsProjOpEEElLl0EEEvRNS_6TensorERKS8_SB_RKSt6vectorIlSaIlEERKSt8optionalIS8_ESK_bbENKUlvE3_clEvEUllE_St5arrayIPcLm2EEEEviT0_T1_)
        /*007c*/ 	.short	0x0380
        /*007e*/ 	.short	0x0070


	//----- nvinfo : EIATTR_SW_WAR
	.align		4
.L_1501:
        /*0080*/ 	.byte	0x04, 0x36
        /*0082*/ 	.short	(.L_1503 - .L_1502)
.L_1502:
        /*0084*/ 	.word	0x00000008
.L_1503:


//--------------------- .nv.info._ZN2at6native29vectorized_elementwise_kernelILi4EZZNS0_73_GLOBAL__N__c8866d80_35_SparseBinaryOpIntersectionKernel_cu_7dd49032_323742_sparse_binary_op_intersection_kernel_implINS2_18CUDAKernelLauncherENS2_36CUDAValueSelectionIntersectionKernelINS2_9LhsProjOpEEElLl0EEEvRNS_6TensorERKS8_SB_RKSt6vectorIlSaIlEERKSt8optionalIS8_ESK_bbENKUlvE3_clEvEUllE_St5arrayIPcLm2EEEEviT0_T1_ --------------------------
	.section	.nv.info._ZN2at6native29vectorized_elementwise_kernelILi4EZZNS0_73_GLOBAL__N__c8866d80_35_SparseBinaryOpIntersectionKernel_cu_7dd49032_323742_sparse_binary_op_intersection_kernel_implINS2_18CUDAKernelLauncherENS2_36CUDAValueSelectionIntersectionKernelINS2_9LhsProjOpEEElLl0EEEvRNS_6TensorERKS8_SB_RKSt6vectorIlSaIlEERKSt8optionalIS8_ESK_bbENKUlvE3_clEvEUllE_St5arrayIPcLm2EEEEviT0_T1_,"",@"SHT_CUDA_INFO"
	.sectionflags	@""
	.align	4


	//----- nvinfo : EIATTR_CUDA_API_VERSION
	.align		4
        /*0000*/ 	.byte	0x04, 0x37
        /*0002*/ 	.short	(.L_1505 - .L_1504)
.L_1504:
        /*0004*/ 	.word	0x00000082


	//----- nvinfo : EIATTR_KPARAM_INFO
	.align		4
.L_1505:
        /*0008*/ 	.byte	0x04, 0x17
        /*000a*/ 	.short	(.L_1507 - .L_1506)
.L_1506:
        /*000c*/ 	.word	0x00000000
        /*0010*/ 	.short	0x0002
        /*0012*/ 	.short	0x0060
        /*0014*/ 	.byte	0x00, 0xf0, 0x41, 0x00


	//----- nvinfo : EIATTR_KPARAM_INFO
	.align		4
.L_1507:
        /*0018*/ 	.byte	0x04, 0x17
        /*001a*/ 	.short	(.L_1509 - .L_1508)
.L_1508:
        /*001c*/ 	.word	0x00000000
        /*0020*/ 	.short	0x0001
        /*0022*/ 	.short	0x0008
        /*0024*/ 	.byte	0x00, 0xf0, 0x61, 0x01


	//----- nvinfo : EIATTR_KPARAM_INFO
	.align		4
.L_1509:
        /*0028*/ 	.byte	0x04, 0x17
        /*002a*/ 	.short	(.L_1511 - .L_1510)
.L_1510:
        /*002c*/ 	.word	0x00000000
        /*0030*/ 	.short	0x0000
        /*0032*/ 	.short	0x0000
        /*0034*/ 	.byte	0x00, 0xf0, 0x11, 0x00


	//----- nvinfo : EIATTR_SPARSE_MMA_MASK
	.align		4
.L_1511:
        /*0038*/ 	.byte	0x03, 0x50
        /*003a*/ 	.short	0x0000


	//----- nvinfo : EIATTR_MAXREG_COUNT
	.align		4
        /*003c*/ 	.byte	0x03, 0x1b
        /*003e*/ 	.short	0x00ff


	//----- nvinfo : EIATTR_MERCURY_ISA_VERSION
	.align		4
        /*0040*/ 	.byte	0x03, 0x5f
        /*0042*/ 	.short	0x0101


	//----- nvinfo : EIATTR_VRC_CTA_INIT_COUNT
	.align		4
        /*0044*/ 	.byte	0x02, 0x4a
	.zero		1
	.zero		1


	//----- nvinfo : EIATTR_EXIT_INSTR_OFFSETS
	.align		4
        /*0048*/ 	.byte	0x04, 0x1c
        /*004a*/ 	.short	(.L_1513 - .L_1512)


	//   ....[0]....
.L_1512:
        /*004c*/ 	.word	0x0000afa0


	//   ....[1]....
        /*0050*/ 	.word	0x0000aff0


	//   ....[2]....
        /*0054*/ 	.word	0x00018040


	//----- nvinfo : EIATTR_MAX_THREADS
	.align		4
.L_1513:
        /*0058*/ 	.byte	0x04, 0x05
        /*005a*/ 	.short	(.L_1515 - .L_1514)
.L_1514:
        /*005c*/ 	.word	0x00000080
        /*0060*/ 	.word	0x00000001
        /*0064*/ 	.word	0x00000001


	//----- nvinfo : EIATTR_CRS_STACK_SIZE
	.align		4
.L_1515:
        /*0068*/ 	.byte	0x04, 0x1e
        /*006a*/ 	.short	(.L_1517 - .L_1516)
.L_1516:
        /*006c*/ 	.word	0x00000000


	//----- nvinfo : EIATTR_CBANK_PARAM_SIZE
	.align		4
.L_1517:
        /*0070*/ 	.byte	0x03, 0x19
        /*0072*/ 	.short	0x0070


	//----- nvinfo : EIATTR_PARAM_CBANK
	.align		4
        /*0074*/ 	.byte	0x04, 0x0a
        /*0076*/ 	.short	(.L_1519 - .L_1518)
	.align		4
.L_1518:
        /*0078*/ 	.word	index@(.nv.constant0._ZN2at6native29vectorized_elementwise_kernelILi4EZZNS0_73_GLOBAL__N__c8866d80_35_SparseBinaryOpIntersectionKernel_cu_7dd49032_323742_sparse_binary_op_intersection_kernel_implINS2_18CUDAKernelLauncherENS2_36CUDAValueSelectionIntersectionKernelINS2_9LhsProjOpEEElLl0EEEvRNS_6TensorERKS8_SB_RKSt6vectorIlSaIlEERKSt8optionalIS8_ESK_bbENKUlvE3_clEvEUllE_St5arrayIPcLm2EEEEviT0_T1_)
        /*007c*/ 	.short	0x0380
        /*007e*/ 	.short	0x0070


	//----- nvinfo : EIATTR_SW_WAR
	.align		4
.L_1519:
        /*0080*/ 	.byte	0x04, 0x36
        /*0082*/ 	.short	(.L_1521 - .L_1520)
.L_1520:
        /*0084*/ 	.word	0x00000008
.L_1521:


//--------------------- .nv.info._ZN2at6native29vectorized_elementwise_kernelILi8EZZNS0_73_GLOBAL__N__c8866d80_35_SparseBinaryOpIntersectionKernel_cu_7dd49032_323742_sparse_binary_op_intersection_kernel_implINS2_18CUDAKernelLauncherENS2_36CUDAValueSelectionIntersectionKernelINS2_9LhsProjOpEEElLl0EEEvRNS_6TensorERKS8_SB_RKSt6vectorIlSaIlEERKSt8optionalIS8_ESK_bbENKUlvE3_clEvEUllE_St5arrayIPcLm2EEEEviT0_T1_ --------------------------
	.section	.nv.info._ZN2at6native29vectorized_elementwise_kernelILi8EZZNS0_73_GLOBAL__N__c8866d80_35_SparseBinaryOpIntersectionKernel_cu_7dd49032_323742_sparse_binary_op_intersection_kernel_implINS2_18CUDAKernelLauncherENS2_36CUDAValueSelectionIntersectionKernelINS2_9LhsProjOpEEElLl0EEEvRNS_6TensorERKS8_SB_RKSt6vectorIlSaIlEERKSt8optionalIS8_ESK_bbENKUlvE3_clEvEUllE_St5arrayIPcLm2EEEEviT0_T1_,"",@"SHT_CUDA_INFO"
	.sectionflags	@""
	.align	4


	//----- nvinfo : EIATTR_CUDA_API_VERSION
	.align		4
        /*0000*/ 	.byte	0x04, 0x37
        /*0002*/ 	.short	(.L_1523 - .L_1522)
.L_1522:
        /*0004*/ 	.word	0x00000082


	//----- nvinfo : EIATTR_KPARAM_INFO
	.align		4
.L_1523:
        /*0008*/ 	.byte	0x04, 0x17
        /*000a*/ 	.short	(.L_1525 - .L_1524)
.L_1524:
        /*000c*/ 	.word	0x00000000
        /*0010*/ 	.short	0x0002
        /*0012*/ 	.short	0x0060
        /*0014*/ 	.byte	0x00, 0xf0, 0x41, 0x00


	//----- nvinfo : EIATTR_KPARAM_INFO
	.align		4
.L_1525:
        /*0018*/ 	.byte	0x04, 0x17
        /*001a*/ 	.short	(.L_1527 - .L_1526)
.L_1526:
        /*001c*/ 	.word	0x00000000
        /*0020*/ 	.short	0x0001
        /*0022*/ 	.short	0x0008
        /*0024*/ 	.byte	0x00, 0xf0, 0x61, 0x01


	//----- nvinfo : EIATTR_KPARAM_INFO
	.align		4
.L_1527:
        /*0028*/ 	.byte	0x04, 0x17
        /*002a*/ 	.short	(.L_1529 - .L_1528)
.L_1528:
        /*002c*/ 	.word	0x00000000
        /*0030*/ 	.short	0x0000
        /*0032*/ 	.short	0x0000
        /*0034*/ 	.byte	0x00, 0xf0, 0x11, 0x00


	//----- nvinfo : EIATTR_SPARSE_MMA_MASK
	.align		4
.L_1529:
        /*0038*/ 	.byte	0x03, 0x50
        /*003a*/ 	.short	0x0000


	//----- nvinfo : EIATTR_MAXREG_COUNT
	.align		4
        /*003c*/ 	.byte	0x03, 0x1b
        /*003e*/ 	.short	0x00ff


	//----- nvinfo : EIATTR_MERCURY_ISA_VERSION
	.align		4
        /*0040*/ 	.byte	0x03, 0x5f
        /*0042*/ 	.short	0x0101


	//----- nvinfo : EIATTR_VRC_CTA_INIT_COUNT
	.align		4
        /*0044*/ 	.byte	0x02, 0x4a
	.zero		1
	.zero		1


	//----- nvinfo : EIATTR_EXIT_INSTR_OFFSETS
	.align		4
        /*0048*/ 	.byte	0x04, 0x1c
        /*004a*/ 	.short	(.L_1531 - .L_1530)


	//   ....[0]....
.L_1530:
        /*004c*/ 	.word	0x00000010


	//----- nvinfo : EIATTR_MAX_THREADS
	.align		4
.L_1531:
        /*0050*/ 	.byte	0x04, 0x05
        /*0052*/ 	.short	(.L_1533 - .L_1532)
.L_1532:
        /*0054*/ 	.word	0x00000080
        /*0058*/ 	.word	0x00000001
        /*005c*/ 	.word	0x00000001


	//----- nvinfo : EIATTR_CBANK_PARAM_SIZE
	.align		4
.L_1533:
        /*0060*/ 	.byte	0x03, 0x19
        /*0062*/ 	.short	0x0070


	//----- nvinfo : EIATTR_PARAM_CBANK
	.align		4
        /*0064*/ 	.byte	0x04, 0x0a
        /*0066*/ 	.short	(.L_1535 - .L_1534)
	.align		4
.L_1534:
        /*0068*/ 	.word	index@(.nv.constant0._ZN2at6native29vectorized_elementwise_kernelILi8EZZNS0_73_GLOBAL__N__c8866d80_35_SparseBinaryOpIntersectionKernel_cu_7dd49032_323742_sparse_binary_op_intersection_kernel_implINS2_18CUDAKernelLauncherENS2_36CUDAValueSelectionIntersectionKernelINS2_9LhsProjOpEEElLl0EEEvRNS_6TensorERKS8_SB_RKSt6vectorIlSaIlEERKSt8optionalIS8_ESK_bbENKUlvE3_clEvEUllE_St5arrayIPcLm2EEEEviT0_T1_)
        /*006c*/ 	.short	0x0380
        /*006e*/ 	.short	0x0070


	//----- nvinfo : EIATTR_SW_WAR
	.align		4
.L_1535:
        /*0070*/ 	.byte	0x04, 0x36
        /*0072*/ 	.short	(.L_1537 - .L_1536)
.L_1536:
        /*0074*/ 	.word	0x00000008
.L_1537:


//--------------------- .nv.info._ZN2at6native18elementwise_kernelILi128ELi4EZNS0_15gpu_kernel_implIZZNS0_73_GLOBAL__N__c8866d80_35_SparseBinaryOpIntersectionKernel_cu_7dd49032_323742_sparse_binary_op_intersection_kernel_implINS3_18CUDAKernelLauncherENS3_36CUDAValueSelectionIntersectionKernelINS3_9LhsProjOpEEElLl0EEEvRNS_6TensorERKS9_SC_RKSt6vectorIlSaIlEERKSt8optionalIS9_ESL_bbENKUlvE1_clEvEUllE_EEvRNS_18TensorIteratorBaseERKT_EUliE_EEviT1_ --------------------------
	.section	.nv.info._ZN2at6native18elementwise_kernelILi128ELi4EZNS0_15gpu_kernel_implIZZNS0_73_GLOBAL__N__c8866d80_35_SparseBinaryOpIntersectionKernel_cu_7dd49032_323742_sparse_binary_op_intersection_kernel_implINS3_18CUDAKernelLauncherENS3_36CUDAValueSelectionIntersectionKernelINS3_9LhsProjOpEEElLl0EEEvRNS_6TensorERKS9_SC_RKSt6vectorIlSaIlEERKSt8optionalIS9_ESL_bbENKUlvE1_clEvEUllE_EEvRNS_18TensorIteratorBaseERKT_EUliE_EEviT1_,"",@"SHT_CUDA_INFO"
	.sectionflags	@""
	.align	4


	//----- nvinfo : EIATTR_CUDA_API_VERSION
	.align		4
        /*0000*/ 	.byte	0x04, 0x37
        /*0002*/ 	.short	(.L_1539 - .L_1538)
.L_1538:
        /*0004*/ 	.word	0x00000082


	//----- nvinfo : EIATTR_KPARAM_INFO
	.align		4
.L_1539:
        /*0008*/ 	.byte	0x04, 0x17
        /*000a*/ 	.short	(.L_1541 - .L_1540)
.L_1540:
        /*000c*/ 	.word	0x00000000
        /*0010*/ 	.short	0x0001
        /*0012*/ 	.short	0x0008
        /*0014*/ 	.byte	0x00, 0xf0, 0x21, 0x09


	//----- nvinfo : EIATTR_KPARAM_INFO
	.align		4
.L_1541:
        /*0018*/ 	.byte	0x04, 0x17
        /*001a*/ 	.short	(.L_1543 - .L_1542)
.L_1542:
        /*001c*/ 	.word	0x00000000
        /*0020*/ 	.short	0x0000
        /*0022*/ 	.short	0x0000
        /*0024*/ 	.byte	0x00, 0xf0, 0x11, 0x00


	//----- nvinfo : EIATTR_SPARSE_MMA_MASK
	.align		4
.L_1543:
        /*0028*/ 	.byte	0x03, 0x50
        /*002a*/ 	.short	0x0000


	//----- nvinfo : EIATTR_MAXREG_COUNT
	.align		4
        /*002c*/ 	.byte	0x03, 0x1b
        /*002e*/ 	.short	0x0080


	//----- nvinfo : EIATTR_EXTERNS
	.align		4
        /*0030*/ 	.byte	0x04, 0x0f
        /*0032*/ 	.short	(.L_1545 - .L_1544)


	//   ....[0]....
	.align		4
.L_1544:
        /*0034*/ 	.word	index@(__assertfail)


	//----- nvinfo : EIATTR_MERCURY_ISA_VERSION
	.align		4
.L_1545:
        /*0038*/ 	.byte	0x03, 0x5f
        /*003a*/ 	.short	0x0101


	//----- nvinfo : EIATTR_VRC_CTA_INIT_COUNT
	.align		4
        /*003c*/ 	.byte	0x02, 0x4a
	.zero		1
	.zero		1


	//----- nvinfo : EIATTR_SYSCALL_OFFSETS
	.align		4
        /*0040*/ 	.byte	0x04, 0x46
        /*0042*/ 	.short	(.L_1547 - .L_1546)


	//   ....[0]....
.L_1546:
        /*0044*/ 	.word	0x00002170


	//   ....[1]....
        /*0048*/ 	.word	0x00003ca0


	//   ....[2]....
        /*004c*/ 	.word	0x00005f20


	//   ....[3]....
        /*0050*/ 	.word	0x00007840


	//   ....[4]....
        /*0054*/ 	.word	0x00009c10


	//   ....[5]....
        /*0058*/ 	.word	0x0000b530


	//   ....[6]....
        /*005c*/ 	.word	0x0000d900


	//   ....[7]....
        /*0060*/ 	.word	0x0000f1f0


	//----- nvinfo : EIATTR_EXIT_INSTR_OFFSETS
	.align		4
.L_1547:
        /*0064*/ 	.byte	0x04, 0x1c
        /*0066*/ 	.short	(.L_1549 - .L_1548)


	//   ....[0]....
.L_1548:
        /*0068*/ 	.word	0x0000b810


	//   ....[1]....
        /*006c*/ 	.word	0x0000e790


	//   ....[2]....
        /*0070*/ 	.word	0x0000e7b0


	//   ....[3]....
        /*0074*/ 	.word	0x0000e830


	//   ....[4]....
        /*0078*/ 	.word	0x0000e850


	//   ....[5]....
        /*007c*/ 	.word	0x0000e870


	//   ....[6]....
        /*0080*/ 	.word	0x0000e900


	//   ....[7]....
        /*0084*/ 	.word	0x0000e940


	//   ....[8]....
        /*0088*/ 	.word	0x0000e9e0


	//   ....[9]....
        /*008c*/ 	.word	0x0000ea30


	//   ....[10]....
        /*0090*/ 	.word	0x0000ea60


	//   ....[11]....
        /*0094*/ 	.word	0x0000eb20


	//   ....[12]....
        /*0098*/ 	.word	0x0000ec90


	//   ....[13]....
        /*009c*/ 	.word	0x0000ee00


	//   ....[14]....
        /*00a0*/ 	.word	0x0000ef60


	//   ....[15]....
        /*00a4*/ 	.word	0x0000ef80


	//   ....[16]....
        /*00a8*/ 	.word	0x0000efa0


	//   ....[17]....
        /*00ac*/ 	.word	0x0000f050


	//   ....[18]....
        /*00b0*/ 	.word	0x0000f090


	//   ....[19]....
        /*00b4*/ 	.word	0x0000f200


	//   ....[20]....
        /*00b8*/ 	.word	0x0000f310


	//   ....[21]....
        /*00bc*/ 	.word	0x0000f450


	//   ....[22]....
        /*00c0*/ 	.word	0x0000f490


	//----- nvinfo : EIATTR_MAX_THREADS
	.align		4
.L_1549:
        /*00c4*/ 	.byte	0x04, 0x05
        /*00c6*/ 	.short	(.L_1551 - .L_1550)
.L_1550:
        /*00c8*/ 	.word	0x00000080
        /*00cc*/ 	.word	0x00000001
        /*00d0*/ 	.word	0x00000001


	//----- nvinfo : EIATTR_CRS_STACK_SIZE
	.align		4
.L_1551:
        /*00d4*/ 	.byte	0x04, 0x1e
        /*00d6*/ 	.short	(.L_1553 - .L_1552)
.L_1552:
        /*00d8*/ 	.word	0x00000000


	//----- nvinfo : EIATTR_CBANK_PARAM_SIZE
	.align		4
.L_1553:
        /*00dc*/ 	.byte	0x03, 0x19
        /*00de*/ 	.short	0x0250


	//----- nvinfo : EIATTR_PARAM_CBANK
	.align		4
        /*00e0*/ 	.byte	0x04, 0x0a
        /*00e2*/ 	.short	(.L_1555 - .L_1554)
	.align		4
.L_1554:
        /*00e4*/ 	.word	index@(.nv.constant0._ZN2at6native18elementwise_kernelILi128ELi4EZNS0_15gpu_kernel_implIZZNS0_73_GLOBAL__N__c8866d80_35_SparseBinaryOpIntersectionKernel_cu_7dd49032_323742_sparse_binary_op_intersection_kernel_implINS3_18CUDAKernelLauncherENS3_36CUDAValueSelectionIntersectionKernelINS3_9LhsProjOpEEElLl0EEEvRNS_6TensorERKS9_SC_RKSt6vectorIlSaIlEERKSt8optionalIS9_ESL_bbENKUlvE1_clEvEUllE_EEvRNS_18TensorIteratorBaseERKT_EUliE_EEviT1_)
        /*00e8*/ 	.short	0x0380
        /*00ea*/ 	.short	0x0250


	//----- nvinfo : EIATTR_SW_WAR
	.align		4
.L_1555:
        /*00ec*/ 	.byte	0x04, 0x36
        /*00ee*/ 	.short	(.L_1557 - .L_1556)
.L_1556:
        /*00f0*/ 	.word	0x00000008
.L_1557:


//--------------------- .nv.info._ZN2at6native27unrolled_elementwise_kernelIZZNS0_73_GLOBAL__N__c8866d80_35_SparseBinaryOpIntersectionKernel_cu_7dd49032_323742_sparse_binary_op_intersection_kernel_implINS2_18CUDAKernelLauncherENS2_36CUDAValueSelectionIntersectionKernelINS2_9LhsProjOpEEElLl0EEEvRNS_6TensorERKS8_SB_RKSt6vectorIlSaIlEERKSt8optionalIS8_ESK_bbENKUlvE1_clEvEUllE_St5arrayIPcLm2EELi4E23TrivialOffsetCalculatorILi1EjESR_NS0_6memory12LoadWithCastILi1EEENSS_13StoreWithCastILi1EEEEEviT_T0_T2_T3_T4_T5_ --------------------------
	.section	.nv.info._ZN2at6native27unrolled_elementwise_kernelIZZNS0_73_GLOBAL__N__c8866d80_35_SparseBinaryOpIntersectionKernel_cu_7dd49032_323742_sparse_binary_op_intersection_kernel_implINS2_18CUDAKernelLauncherENS2_36CUDAValueSelectionIntersectionKernelINS2_9LhsProjOpEEElLl0EEEvRNS_6TensorERKS8_SB_RKSt6vectorIlSaIlEERKSt8optionalIS8_ESK_bbENKUlvE1_clEvEUllE_St5arrayIPcLm2EELi4E23TrivialOffsetCalculatorILi1EjESR_NS0_6memory12LoadWithCastILi1EEENSS_13StoreWithCastILi1EEEEEviT_T0_T2_T3_T4_T5_,"",@"SHT_CUDA_INFO"
	.sectionflags	@""
	.align	4


	//----- nvinfo : EIATTR_CUDA_API_VERSION
	.align		4
        /*0000*/ 	.byte	0x04, 0x37
        /*0002*/ 	.short	(.L_1559 - .L_1558)
.L_1558:
        /*0004*/ 	.word	0x00000082


	//----- nvinfo : EIATTR_KPARAM_INFO
	.align		4
.L_1559:
        /*0008*/ 	.byte	0x04, 0x17
        /*000a*/ 	.short	(.L_1561 - .L_1560)
.L_1560:
        /*000c*/ 	.word	0x00000000
        /*0010*/ 	.short	0x0006
        /*0012*/ 	.short	0x0054
        /*0014*/ 	.byte	0x00, 0xf0, 0x21, 0x00


	//----- nvinfo : EIATTR_KPARAM_INFO
	.align		4
.L_1561:
        /*0018*/ 	.byte	0x04, 0x17
        /*001a*/ 	.short	(.L_1563 - .L_1562)
.L_1562:
        /*001c*/ 	.word	0x00000000
        /*0020*/ 	.short	0x0005
        /*0022*/ 	.short	0x004c
        /*0024*/ 	.byte	0x00, 0xf0, 0x21, 0x00


	//----- nvinfo : EIATTR_KPARAM_INFO
	.align		4
.L_1563:
        /*0028*/ 	.byte	0x04, 0x17
        /*002a*/ 	.short	(.L_1565 - .L_1564)
.L_1564:
        /*002c*/ 	.word	0x00000000
        /*0030*/ 	.short	0x0004
        /*0032*/ 	.short	0x0049
        /*0034*/ 	.byte	0x00, 0xf0, 0x05, 0x00


	//----- nvinfo : EIATTR_KPARAM_INFO
	.align		4
.L_1565:
        /*0038*/ 	.byte	0x04, 0x17
        /*003a*/ 	.short	(.L_1567 - .L_1566)
.L_1566:
        /*003c*/ 	.word	0x00000000
        /*0040*/ 	.short	0x0003
        /*0042*/ 	.short	0x0048
        /*0044*/ 	.byte	0x00, 0xf0, 0x05, 0x00


	//----- nvinfo : EIATTR_KPARAM_INFO
	.align		4
.L_1567:
        /*0048*/ 	.byte	0x04, 0x17
        /*004a*/ 	.short	(.L_1569 - .L_1568)
.L_1568:
        /*004c*/ 	.word	0x00000000
        /*0050*/ 	.short	0x0002
        /*0052*/ 	.short	0x0038
        /*0054*/ 	.byte	0x00, 0xf0, 0x41, 0x00


	//----- nvinfo : EIATTR_KPARAM_INFO
	.align		4
.L_1569:
        /*0058*/ 	.byte	0x04, 0x17
        /*005a*/ 	.short	(.L_1571 - .L_1570)
.L_1570:
        /*005c*/ 	.word	0x00000000
        /*0060*/ 	.short	0x0001
        /*0062*/ 	.short	0x0008
        /*0064*/ 	.byte	0x00, 0xf0, 0xc1, 0x00


	//----- nvinfo : EIATTR_KPARAM_INFO
	.align		4
.L_1571:
        /*0068*/ 	.byte	0x04, 0x17
        /*006a*/ 	.short	(.L_1573 - .L_1572)
.L_1572:
        /*006c*/ 	.word	0x00000000
        /*0070*/ 	.short	0x0000
        /*0072*/ 	.short	0x0000
        /*0074*/ 	.byte	0x00, 0xf0, 0x11, 0x00


	//----- nvinfo : EIATTR_SPARSE_MMA_MASK
	.align		4
.L_1573:
        /*0078*/ 	.byte	0x03, 0x50
        /*007a*/ 	.short	0x0000


	//----- nvinfo : EIATTR_MAXREG_COUNT
	.align		4
        /*007c*/ 	.byte	0x03, 0x1b
        /*007e*/ 	.short	0x00ff


	//----- nvinfo : EIATTR_EXTERNS
	.align		4
        /*0080*/ 	.byte	0x04, 0x0f
        /*0082*/ 	.short	(.L_1575 - .L_1574)


	//   ....[0]....
	.align		4
.L_1574:
        /*0084*/ 	.word	index@(__assertfail)


	//----- nvinfo : EIATTR_MERCURY_ISA_VERSION
	.align		4
.L_1575:
        /*0088*/ 	.byte	0x03, 0x5f
        /*008a*/ 	.short	0x0101


	//----- nvinfo : EIATTR_VRC_CTA_INIT_COUNT
	.align		4
        /*008c*/ 	.byte	0x02, 0x4a
	.zero		1
	.zero		1


	//----- nvinfo : EIATTR_SYSCALL_OFFSETS
	.align		4
        /*0090*/ 	.byte	0x04, 0x46
        /*0092*/ 	.short	(.L_1577 - .L_1576)


	//   ....[0]....
.L_1576:
        /*0094*/ 	.word	0x00000e20


	//   ....[1]....
        /*0098*/ 	.word	0x00001db0


	//   ....[2]....
        /*009c*/ 	.word	0x00002c90


	//   ....[3]....
        /*00a0*/ 	.word	0x00003b70


	//   ....[4]....
        /*00a4*/ 	.word	0x00008030


	//   ....[5]....
        /*00a8*/ 	.word	0x00008d50


	//   ....[6]....
        /*00ac*/ 	.word	0x00009bd0


	//   ....[7]....
        /*00b0*/ 	.word	0x0000aa30


	//----- nvinfo : EIATTR_EXIT_INSTR_OFFSETS
	.align		4
.L_1577:
        /*00b4*/ 	.byte	0x04, 0x1c
        /*00b6*/ 	.short	(.L_1579 - .L_1578)


	//   ....[0]....
.L_1578:
        /*00b8*/ 	.word	0x00009ea0


	//   ....[1]....
        /*00bc*/ 	.word	0x00009fd0


	//   ....[2]....
        /*00c0*/ 	.word	0x00009ff0


	//   ....[3]....
        /*00c4*/ 	.word	0x0000a070


	//   ....[4]....
        /*00c8*/ 	.word	0x0000a090


	//   ....[5]....
        /*00cc*/ 	.word	0x0000a0b0


	//   ....[6]....
        /*00d0*/ 	.word	0x0000a140


	//   ....[7]....
        /*00d4*/ 	.word	0x0000a180


	//   ....[8]....
        /*00d8*/ 	.word	0x0000a220


	//   ....[9]....
        /*00dc*/ 	.word	0x0000a270


	//   ....[10]....
        /*00e0*/ 	.word	0x0000a2a0


	//   ....[11]....
        /*00e4*/ 	.word	0x0000a360


	//   ....[12]....
        /*00e8*/ 	.word	0x0000a4d0


	//   ....[13]....
        /*00ec*/ 	.word	0x0000a640


	//   ....[14]....
        /*00f0*/ 	.word	0x0000a7a0


	//   ....[15]....
        /*00f4*/ 	.word	0x0000a7c0


	//   ....[16]....
        /*00f8*/ 	.word	0x0000a7e0


	//   ....[17]....
        /*00fc*/ 	.word	0x0000a890


	//   ....[18]....
        /*0100*/ 	.word	0x0000a8d0


	//   ....[19]....
        /*0104*/ 	.word	0x0000aa40


	//   ....[20]....
        /*0108*/ 	.word	0x0000ab50


	//   ....[21]....
        /*010c*/ 	.word	0x0000ac90


	//   ....[22]....
        /*0110*/ 	.word	0x0000acd0


	//----- nvinfo : EIATTR_MAX_THREADS
	.align		4
.L_1579:
        /*0114*/ 	.byte	0x04, 0x05
        /*0116*/ 	.short	(.L_1581 - .L_1580)
.L_1580:
        /*0118*/ 	.word	0x00000080
        /*011c*/ 	.word	0x00000001
        /*0120*/ 	.word	0x00000001


	//----- nvinfo : EIATTR_CRS_STACK_SIZE
	.align		4
.L_1581:
        /*0124*/ 	.byte	0x04, 0x1e
        /*0126*/ 	.short	(.L_1583 - .L_1582)
.L_1582:
        /*0128*/ 	.word	0x00000000


	//----- nvinfo : EIATTR_CBANK_PARAM_SIZE
	.align		4
.L_1583:
        /*012c*/ 	.byte	0x03, 0x19
        /*012e*/ 	.short	0x005c


	//----- nvinfo : EIATTR_PARAM_CBANK
	.align		4
        /*0130*/ 	.byte	0x04, 0x0a
        /*0132*/ 	.short	(.L_1585 - .L_1584)
	.align		4
.L_1584:
        /*0134*/ 	.word	index@(.nv.constant0._ZN2at6native27unrolled_elementwise_kernelIZZNS0_73_GLOBAL__N__c8866d80_35_SparseBinaryOpIntersectionKernel_cu_7dd49032_323742_sparse_binary_op_intersection_kernel_implINS2_18CUDAKernelLauncherENS2_36CUDAValueSelectionIntersectionKernelINS2_9LhsProjOpEEElLl0EEEvRNS_6TensorERKS8_SB_RKSt6vectorIlSaIlEERKSt8optionalIS8_ESK_bbENKUlvE1_clEvEUllE_St5arrayIPcLm2EELi4E23TrivialOffsetCalculatorILi1EjESR_NS0_6memory12LoadWithCastILi1EEENSS_13StoreWithCastILi1EEEEEviT_T0_T2_T3_T4_T5_)
        /*0138*/ 	.short	0x0380
        /*013a*/ 	.short	0x005c


	//----- nvinfo : EIATTR_SW_WAR
	.align		4
.L_1585:
        /*013c*/ 	.byte	0x04, 0x36
        /*013e*/ 	.short	(.L_1587 - .L_1586)
.L_1586:
        /*0140*/ 	.word	0x00000008
.L_1587:


//--------------------- .nv.info._ZN2at6native18elementwise_kernelILi128ELi2EZNS0_22gpu_kernel_impl_nocastIZZNS0_73_GLOBAL__N__c8866d80_35_SparseBinaryOpIntersectionKernel_cu_7dd49032_323742_sparse_binary_op_intersection_kernel_implINS3_18CUDAKernelLauncherENS3_36CUDAValueSelectionIntersectionKernelINS3_9LhsProjOpEEElLl0EEEvRNS_6TensorERKS9_SC_RKSt6vectorIlSaIlEERKSt8optionalIS9_ESL_bbENKUlvE1_clEvEUllE_EEvRNS_18TensorIteratorBaseERKT_EUliE_EEviT1_ --------------------------
	.section	.nv.info._ZN2at6native18elementwise_kernelILi128ELi2EZNS0_22gpu_kernel_impl_nocastIZZNS0_73_GLOBAL__N__c8866d80_35_SparseBinaryOpIntersectionKernel_cu_7dd49032_323742_sparse_binary_op_intersection_kernel_implINS3_18CUDAKernelLauncherENS3_36CUDAValueSelectionIntersectionKernelINS3_9LhsProjOpEEElLl0EEEvRNS_6TensorERKS9_SC_RKSt6vectorIlSaIlEERKSt8optionalIS9_ESL_bbENKUlvE1_clEvEUllE_EEvRNS_18TensorIteratorBaseERKT_EUliE_EEviT1_,"",@"SHT_CUDA_INFO"
	.sectionflags	@""
	.align	4


	//----- nvinfo : EIATTR_CUDA_API_VERSION
	.align		4
        /*0000*/ 	.byte	0x04, 0x37
        /*0002*/ 	.short	(.L_1589 - .L_1588)
.L_1588:
        /*0004*/ 	.word	0x00000082


	//----- nvinfo : EIATTR_KPARAM_INFO
	.align		4
.L_1589:
        /*0008*/ 	.byte	0x04, 0x17
        /*000a*/ 	.short	(.L_1591 - .L_1590)
.L_1590:
        /*000c*/ 	.word	0x00000000
        /*0010*/ 	.short	0x0001
        /*0012*/ 	.short	0x0008
        /*0014*/ 	.byte	0x00, 0xf0, 0x01, 0x09


	//----- nvinfo : EIATTR_KPARAM_INFO
	.align		4
.L_1591:
        /*0018*/ 	.byte	0x04, 0x17
        /*001a*/ 	.short	(.L_1593 - .L_1592)
.L_1592:
        /*001c*/ 	.word	0x00000000
        /*0020*/ 	.short	0x0000
        /*0022*/ 	.short	0x0000
        /*0024*/ 	.byte	0x00, 0xf0, 0x11, 0x00


	//----- nvinfo : EIATTR_SPARSE_MMA_MASK
	.align		4
.L_1593:
        /*0028*/ 	.byte	0x03, 0x50
        /*002a*/ 	.short	0x0000


	//----- nvinfo : EIATTR_MAXREG_COUNT
	.align		4
        /*002c*/ 	.byte	0x03, 0x1b
        /*002e*/ 	.short	0x0080


	//----- nvinfo : EIATTR_MERCURY_ISA_VERSION
	.align		4
        /*0030*/ 	.byte	0x03, 0x5f
        /*0032*/ 	.short	0x0101


	//----- nvinfo : EIATTR_VRC_CTA_INIT_COUNT
	.align		4
        /*0034*/ 	.byte	0x02, 0x4a
	.zero		1
	.zero		1


	//----- nvinfo : EIATTR_EXIT_INSTR_OFFSETS
	.align		4
        /*0038*/ 	.byte	0x04, 0x1c
        /*003a*/ 	.short	(.L_1595 - .L_1594)


	//   ....[0]....
.L_1594:
        /*003c*/ 	.word	0x000000f0


	//   ....[1]....
        /*0040*/ 	.word	0x00000120


	//   ....[2]....
        /*0044*/ 	.word	0x00001040


	//   ....[3]....
        /*0048*/ 	.word	0x00001e00


	//   ....[4]....
        /*004c*/ 	.word	0x00001e30


	//   ....[5]....
        /*0050*/ 	.word	0x00001e60


	//   ....[6]....
        /*0054*/ 	.word	0x000030b0


	//   ....[7]....
        /*0058*/ 	.word	0x00004220


	//   ....[8]....
        /*005c*/ 	.word	0x00006420


	//   ....[9]....
        /*0060*/ 	.word	0x000084b0


	//   ....[10]....
        /*0064*/ 	.word	0x000096b0


	//   ....[11]....
        /*0068*/ 	.word	0x0000a820


	//----- nvinfo : EIATTR_MAX_THREADS
	.align		4
.L_1595:
        /*006c*/ 	.byte	0x04, 0x05
        /*006e*/ 	.short	(.L_1597 - .L_1596)
.L_1596:
        /*0070*/ 	.word	0x00000080
        /*0074*/ 	.word	0x00000001
        /*0078*/ 	.word	0x00000001


	//----- nvinfo : EIATTR_CRS_STACK_SIZE
	.align		4
.L_1597:
        /*007c*/ 	.byte	0x04, 0x1e
        /*007e*/ 	.short	(.L_1599 - .L_1598)
.L_1598:
        /*0080*/ 	.word	0x00000000


	//----- nvinfo : EIATTR_CBANK_PARAM_SIZE
	.align		4
.L_1599:
        /*0084*/ 	.byte	0x03, 0x19
        /*0086*/ 	.short	0x0248


	//----- nvinfo : EIATTR_PARAM_CBANK
	.align		4
        /*0088*/ 	.byte	0x04, 0x0a
        /*008a*/ 	.short	(.L_1601 - .L_1600)
	.align		4
.L_1600:
        /*008c*/ 	.word	index@(.nv.constant0._ZN2at6native18elementwise_kernelILi128ELi2EZNS0_22gpu_kernel_impl_nocastIZZNS0_73_GLOBAL__N__c8866d80_35_SparseBinaryOpIntersectionKernel_cu_7dd49032_323742_sparse_binary_op_intersection_kernel_implINS3_18CUDAKernelLauncherENS3_36CUDAValueSelectionIntersectionKernelINS3_9LhsProjOpEEElLl0EEEvRNS_6TensorERKS9_SC_RKSt6vectorIlSaIlEERKSt8optionalIS9_ESL_bbENKUlvE1_clEvEUllE_EEvRNS_18TensorIteratorBaseERKT_EUliE_EEviT1_)
        /*0090*/ 	.short	0x0380
        /*0092*/ 	.short	0x0248


	//----- nvinfo : EIATTR_SW_WAR
	.align		4
.L_1601:
        /*0094*/ 	.byte	0x04, 0x36
        /*0096*/ 	.short	(.L_1603 - .L_1602)
.L_1602:
        /*0098*/ 	.word	0x00000008
.L_1603:


//--------------------- .nv.info._ZN2at6native27unrolled_elementwise_kernelIZZNS0_73_GLOBAL__N__c8866d80_35_SparseBinaryOpIntersectionKernel_cu_7dd49032_323742_sparse_binary_op_intersection_kernel_implINS2_18CUDAKernelLauncherENS2_36CUDAValueSelectionIntersectionKernelINS2_9LhsProjOpEEElLl0EEEvRNS_6TensorERKS8_SB_RKSt6vectorIlSaIlEERKSt8optionalIS8_ESK_bbENKUlvE1_clEvEUllE_St5arrayIPcLm2EELi4E23TrivialOffsetCalculatorILi1EjESR_NS0_6memory15LoadWithoutCastENSS_16StoreWithoutCastEEEviT_T0_T2_T3_T4_T5_ --------------------------
	.section	.nv.info._ZN2at6native27unrolled_elementwise_kernelIZZNS0_73_GLOBAL__N__c8866d80_35_SparseBinaryOpIntersectionKernel_cu_7dd49032_323742_sparse_binary_op_intersection_kernel_implINS2_18CUDAKernelLauncherENS2_36CUDAValueSelectionIntersectionKernelINS2_9LhsProjOpEEElLl0EEEvRNS_6TensorERKS8_SB_RKSt6vectorIlSaIlEERKSt8optionalIS8_ESK_bbENKUlvE1_clEvEUllE_St5arrayIPcLm2EELi4E23TrivialOffsetCalculatorILi1EjESR_NS0_6memory15LoadWithoutCastENSS_16StoreWithoutCastEEEviT_T0_T2_T3_T4_T5_,"",@"SHT_CUDA_INFO"
	.sectionflags	@""
	.align	4


	//----- nvinfo : EIATTR_CUDA_API_VERSION
	.align		4
        /*0000*/ 	.byte	0x04, 0x37
        /*0002*/ 	.short	(.L_1605 - .L_1604)
.L_1604:
        /*0004*/ 	.word	0x00000082


	//----- nvinfo : EIATTR_KPARAM_INFO
	.align		4
.L_1605:
        /*0008*/ 	.byte	0x04, 0x17
        /*000a*/ 	.short	(.L_1607 - .L_1606)
.L_1606:
        /*000c*/ 	.word	0x00000000
        /*0010*/ 	.short	0x0006
        /*0012*/ 	.short	0x004b
        /*0014*/ 	.byte	0x00, 0xf0, 0x05, 0x00


	//----- nvinfo : EIATTR_KPARAM_INFO
	.align		4
.L_1607:
        /*0018*/ 	.byte	0x04, 0x17
        /*001a*/ 	.short	(.L_1609 - .L_1608)
.L_1608:
        /*001c*/ 	.word	0x00000000
        /*0020*/ 	.short	0x0005
        /*0022*/ 	.short	0x004a
        /*0024*/ 	.byte	0x00, 0xf0, 0x05, 0x00


	//----- nvinfo : EIATTR_KPARAM_INFO
	.align		4
.L_1609:
        /*0028*/ 	.byte	0x04, 0x17
        /*002a*/ 	.short	(.L_1611 - .L_1610)
.L_1610:
        /*002c*/ 	.word	0x00000000
        /*0030*/ 	.short	0x0004
        /*0032*/ 	.short	0x0049
        /*0034*/ 	.byte	0x00, 0xf0, 0x05, 0x00


	//----- nvinfo : EIATTR_KPARAM_INFO
	.align		4
.L_1611:
        /*0038*/ 	.byte	0x04, 0x17
        /*003a*/ 	.short	(.L_1613 - .L_1612)
.L_1612:
        /*003c*/ 	.word	0x00000000
        /*0040*/ 	.short	0x0003
        /*0042*/ 	.short	0x0048
        /*0044*/ 	.byte	0x00, 0xf0, 0x05, 0x00


	//----- nvinfo : EIATTR_KPARAM_INFO
	.align		4
.L_1613:
        /*0048*/ 	.byte	0x04, 0x17
        /*004a*/ 	.short	(.L_1615 - .L_1614)
.L_1614:
        /*004c*/ 	.word	0x00000000
        /*0050*/ 	.short	0x0002
        /*0052*/ 	.short	0x0038
        /*0054*/ 	.byte	0x00, 0xf0, 0x41, 0x00


	//----- nvinfo : EIATTR_KPARAM_INFO
	.align		4
.L_1615:
        /*0058*/ 	.byte	0x04, 0x17
        /*005a*/ 	.short	(.L_1617 - .L_1616)
.L_1616:
        /*005c*/ 	.word	0x00000000
        /*0060*/ 	.short	0x0001
        /*0062*/ 	.short	0x0008
        /*0064*/ 	.byte	0x00, 0xf0, 0xc1, 0x00


	//----- nvinfo : EIATTR_KPARAM_INFO
	.align		4
.L_1617:
        /*0068*/ 	.byte	0x04, 0x17
        /*006a*/ 	.short	(.L_1619 - .L_1618)
.L_1618:
        /*006c*/ 	.word	0x00000000
        /*0070*/ 	.short	0x0000
        /*0072*/ 	.short	0x0000
        /*0074*/ 	.byte	0x00, 0xf0, 0x11, 0x00


	//----- nvinfo : EIATTR_SPARSE_MMA_MASK
	.align		4
.L_1619:
        /*0078*/ 	.byte	0x03, 0x50
        /*007a*/ 	.short	0x0000


	//----- nvinfo : EIATTR_MAXREG_COUNT
	.align		4
        /*007c*/ 	.byte	0x03, 0x1b
        /*007e*/ 	.short	0x00ff


	//----- nvinfo : EIATTR_MERCURY_ISA_VERSION
	.align		4
        /*0080*/ 	.byte	0x03, 0x5f
        /*0082*/ 	.short	0x0101


	//----- nvinfo : EIATTR_VRC_CTA_INIT_COUNT
	.align		4
        /*0084*/ 	.byte	0x02, 0x4a
	.zero		1
	.zero		1


	//----- nvinfo : EIATTR_EXIT_INSTR_OFFSETS
	.align		4
        /*0088*/ 	.byte	0x04, 0x1c
        /*008a*/ 	.short	(.L_1621 - .L_1620)


	//   ....[0]....
.L_1620:
        /*008c*/ 	.word	0x00004130


	//   ....[1]....
        /*0090*/ 	.word	0x00004190


	//----- nvinfo : EIATTR_MAX_THREADS
	.align		4
.L_1621:
        /*0094*/ 	.byte	0x04, 0x05
        /*0096*/ 	.short	(.L_1623 - .L_1622)
.L_1622:
        /*0098*/ 	.word	0x00000080
        /*009c*/ 	.word	0x00000001
        /*00a0*/ 	.word	0x00000001


	//----- nvinfo : EIATTR_CRS_STACK_SIZE
	.align		4
.L_1623:
        /*00a4*/ 	.byte	0x04, 0x1e
        /*00a6*/ 	.short	(.L_1625 - .L_1624)
.L_1624:
        /*00a8*/ 	.word	0x00000000


	//----- nvinfo : EIATTR_CBANK_PARAM_SIZE
	.align		4
.L_1625:
        /*00ac*/ 	.byte	0x03, 0x19
        /*00ae*/ 	.short	0x004c


	//----- nvinfo : EIATTR_PARAM_CBANK
	.align		4
        /*00b0*/ 	.byte	0x04, 0x0a
        /*00b2*/ 	.short	(.L_1627 - .L_1626)
	.align		4
.L_1626:
        /*00b4*/ 	.word	index@(.nv.constant0._ZN2at6native27unrolled_elementwise_kernelIZZNS0_73_GLOBAL__N__c8866d80_35_SparseBinaryOpIntersectionKernel_cu_7dd49032_323742_sparse_binary_op_intersection_kernel_implINS2_18CUDAKernelLauncherENS2_36CUDAValueSelectionIntersectionKernelINS2_9LhsProjOpEEElLl0EEEvRNS_6TensorERKS8_SB_RKSt6vectorIlSaIlEERKSt8optionalIS8_ESK_bbENKUlvE1_clEvEUllE_St5arrayIPcLm2EELi4E23TrivialOffsetCalculatorILi1EjESR_NS0_6memory15LoadWithoutCastENSS_16StoreWithoutCastEEEviT_T0_T2_T3_T4_T5_)
        /*00b8*/ 	.short	0x0380
        /*00ba*/ 	.short	0x004c


	//----- nvinfo : EIATTR_SW_WAR
	.align		4
.L_1627:
        /*00bc*/ 	.byte	0x04, 0x36
        /*00be*/ 	.short	(.L_1629 - .L_1628)
.L_1628:
        /*00c0*/ 	.word	0x00000008
.L_1629:


//--------------------- .nv.info._ZN2at6native29vectorized_elementwise_kernelILi2EZZNS0_73_GLOBAL__N__c8866d80_35_SparseBinaryOpIntersectionKernel_cu_7dd49032_323742_sparse_binary_op_intersection_kernel_implINS2_18CUDAKernelLauncherENS2_36CUDAValueSelectionIntersectionKernelINS2_9LhsProjOpEEElLl0EEEvRNS_6TensorERKS8_SB_RKSt6vectorIlSaIlEERKSt8optionalIS8_ESK_bbENKUlvE1_clEvEUllE_St5arrayIPcLm2EEEEviT0_T1_ --------------------------
	.section	.nv.info._ZN2at6native29vectorized_elementwise_kernelILi2EZZNS0_73_GLOBAL__N__c8866d80_35_SparseBinaryOpIntersectionKernel_cu_7dd49032_323742_sparse_binary_op_intersection_kernel_implINS2_18CUDAKernelLauncherENS2_36CUDAValueSelectionIntersectionKernelINS2_9LhsProjOpEEElLl0EEEvRNS_6TensorERKS8_SB_RKSt6vectorIlSaIlEERKSt8optionalIS8_ESK_bbENKUlvE1_clEvEUllE_St5arrayIPcLm2EEEEviT0_T1_,"",@"SHT_CUDA_INFO"
	.sectionflags	@""
	.align	4


	//----- nvinfo : EIATTR_CUDA_API_VERSION
	.align		4
        /*0000*/ 	.byte	0x04, 0x37
        /*0002*/ 	.short	(.L_1631 - .L_1630)
.L_1630:
        /*0004*/ 	.word	0x00000082


	//----- nvinfo : EIATTR_KPARAM_INFO
	.align		4
.L_1631:
        /*0008*/ 	.byte	0x04, 0x17
        /*000a*/ 	.short	(.L_1633 - .L_1632)
.L_1632:
        /*000c*/ 	.word	0x00000000
        /*0010*/ 	.short	0x0002
        /*0012*/ 	.short	0x0038
        /*0014*/ 	.byte	0x00, 0xf0, 0x41, 0x00


	//----- nvinfo : EIATTR_KPARAM_INFO
	.align		4
.L_1633:
        /*0018*/ 	.byte	0x04, 0x17
        /*001a*/ 	.short	(.L_1635 - .L_1634)
.L_1634:
        /*001c*/ 	.word	0x00000000
        /*0020*/ 	.short	0x0001
        /*0022*/ 	.short	0x0008
        /*0024*/ 	.byte	0x00, 0xf0, 0xc1, 0x00


	//----- nvinfo : EIATTR_KPARAM_INFO
	.align		4
.L_1635:
        /*0028*/ 	.byte	0x04, 0x17
        /*002a*/ 	.short	(.L_1637 - .L_1636)
.L_1636:
        /*002c*/ 	.word	0x00000000
        /*0030*/ 	.short	0x0000
        /*0032*/ 	.short	0x0000
        /*0034*/ 	.byte	0x00, 0xf0, 0x11, 0x00


	//----- nvinfo : EIATTR_SPARSE_MMA_MASK
	.align		4
.L_1637:
        /*0038*/ 	.byte	0x03, 0x50
        /*003a*/ 	.short	0x0000


	//----- nvinfo : EIATTR_MAXREG_COUNT
	.align		4
        /*003c*/ 	.byte	0x03, 0x1b
        /*003e*/ 	.short	0x00ff


	//----- nvinfo : EIATTR_MERCURY_ISA_VERSION
	.align		4
        /*0040*/ 	.byte	0x03, 0x5f
        /*0042*/ 	.short	0x0101


	//----- nvinfo : EIATTR_VRC_CTA_INIT_COUNT
	.align		4
        /*0044*/ 	.byte	0x02, 0x4a
	.zero		1
	.zero		1


	//----- nvinfo : EIATTR_EXIT_INSTR_OFFSETS
	.align		4
        /*0048*/ 	.byte	0x04, 0x1c
        /*004a*/ 	.short	(.L_1639 - .L_1638)


	//   ....[0]....
.L_1638:
        /*004c*/ 	.word	0x00008010


	//   ....[1]....
        /*0050*/ 	.word	0x00008060


	//   ....[2]....
        /*0054*/ 	.word	0x0000ed30


	//----- nvinfo : EIATTR_MAX_THREADS
	.align		4
.L_1639:
        /*0058*/ 	.byte	0x04, 0x05
        /*005a*/ 	.short	(.L_1641 - .L_1640)
.L_1640:
        /*005c*/ 	.word	0x00000080
        /*0060*/ 	.word	0x00000001
        /*0064*/ 	.word	0x00000001


	//----- nvinfo : EIATTR_CRS_STACK_SIZE
	.align		4
.L_1641:
        /*0068*/ 	.byte	0x04, 0x1e
        /*006a*/ 	.short	(.L_1643 - .L_1642)
.L_1642:
        /*006c*/ 	.word	0x00000000


	//----- nvinfo : EIATTR_CBANK_PARAM_SIZE
	.align		4
.L_1643:
        /*0070*/ 	.byte	0x03, 0x19
        /*0072*/ 	.short	0x0048


	//----- nvinfo : EIATTR_PARAM_CBANK
	.align		4
        /*0074*/ 	.byte	0x04, 0x0a
        /*0076*/ 	.short	(.L_1645 - .L_1644)
	.align		4
.L_1644:
        /*0078*/ 	.word	index@(.nv.constant0._ZN2at6native29vectorized_elementwise_kernelILi2EZZNS0_73_GLOBAL__N__c8866d80_35_SparseBinaryOpIntersectionKernel_cu_7dd49032_323742_sparse_binary_op_intersection_kernel_implINS2_18CUDAKernelLauncherENS2_36CUDAValueSelectionIntersectionKernelINS2_9LhsProjOpEEElLl0EEEvRNS_6TensorERKS8_SB_RKSt6vectorIlSaIlEERKSt8optionalIS8_ESK_bbENKUlvE1_clEvEUllE_St5arrayIPcLm2EEEEviT0_T1_)
        /*007c*/ 	.short	0x0380
        /*007e*/ 	.short	0x0048


	//----- nvinfo : EIATTR_SW_WAR
	.align		4
.L_1645:
        /*0080*/ 	.byte	0x04, 0x36
        /*0082*/ 	.short	(.L_1647 - .L_1646)
.L_1646:
        /*0084*/ 	.word	0x00000008
.L_1647:


//--------------------- .nv.info._ZN2at6native29vectorized_elementwise_kernelILi4EZZNS0_73_GLOBAL__N__c8866d80_35_SparseBinaryOpIntersectionKernel_cu_7dd49032_323742_sparse_binary_op_intersection_kernel_implINS2_18CUDAKernelLauncherENS2_36CUDAValueSelectionIntersectionKernelINS2_9LhsProjOpEEElLl0EEEvRNS_6TensorERKS8_SB_RKSt6vectorIlSaIlEERKSt8optionalIS8_ESK_bbENKUlvE1_clEvEUllE_St5arrayIPcLm2EEEEviT0_T1_ --------------------------
	.section	.nv.info._ZN2at6native29vectorized_elementwise_kernelILi4EZZNS0_73_GLOBAL__N__c8866d80_35_SparseBinaryOpIntersectionKernel_cu_7dd49032_323742_sparse_binary_op_intersection_kernel_implINS2_18CUDAKernelLauncherENS2_36CUDAValueSelectionIntersectionKernelINS2_9LhsProjOpEEElLl0EEEvRNS_6TensorERKS8_SB_RKSt6vectorIlSaIlEERKSt8optionalIS8_ESK_bbENKUlvE1_clEvEUllE_St5arrayIPcLm2EEEEviT0_T1_,"",@"SHT_CUDA_INFO"
	.sectionflags	@""
	.align	4


	//----- nvinfo : EIATTR_CUDA_API_VERSION
	.align		4
        /*0000*/ 	.byte	0x04, 0x37
        /*0002*/ 	.short	(.L_1649 - .L_1648)
.L_1648:
        /*0004*/ 	.word	0x00000082


	//----- nvinfo : EIATTR_KPARAM_INFO
	.align		4
.L_1649:
        /*0008*/ 	.byte	0x04, 0x17
        /*000a*/ 	.short	(.L_1651 - .L_1650)
.L_1650:
        /*000c*/ 	.word	0x00000000
        /*0010*/ 	.short	0x0002
        /*0012*/ 	.short	0x0038
        /*0014*/ 	.byte	0x00, 0xf0, 0x41, 0x00


	//----- nvinfo : EIATTR_KPARAM_INFO
	.align		4
.L_1651:
        /*0018*/ 	.byte	0x04, 0x17
        /*001a*/ 	.short	(.L_1653 - .L_1652)
.L_1652:
        /*001c*/ 	.word	0x00000000
        /*0020*/ 	.short	0x0001
        /*0022*/ 	.short	0x0008
        /*0024*/ 	.byte	0x00, 0xf0, 0xc1, 0x00


	//----- nvinfo : EIATTR_KPARAM_INFO
	.align		4
.L_1653:
        /*0028*/ 	.byte	0x04, 0x17
        /*002a*/ 	.short	(.L_1655 - .L_1654)
.L_1654:
        /*002c*/ 	.word	0x00000000
        /*0030*/ 	.short	0x0000
        /*0032*/ 	.short	0x0000
        /*0034*/ 	.byte	0x00, 0xf0, 0x11, 0x00


	//----- nvinfo : EIATTR_SPARSE_MMA_MASK
	.align		4
.L_1655:
        /*0038*/ 	.byte	0x03, 0x50
        /*003a*/ 	.short	0x0000


	//----- nvinfo : EIATTR_MAXREG_COUNT
	.align		4
        /*003c*/ 	.byte	0x03, 0x1b
        /*003e*/ 	.short	0x00ff


	//----- nvinfo : EIATTR_MERCURY_ISA_VERSION
	.align		4
        /*0040*/ 	.byte	0x03, 0x5f
        /*0042*/ 	.short	0x0101


	//----- nvinfo : EIATTR_VRC_CTA_INIT_COUNT
	.align		4
        /*0044*/ 	.byte	0x02, 0x4a
	.zero		1
	.zero		1


	//----- nvinfo : EIATTR_EXIT_INSTR_OFFSETS
	.align		4
        /*0048*/ 	.byte	0x04, 0x1c
        /*004a*/ 	.short	(.L_1657 - .L_1656)


	//   ....[0]....
.L_1656:
        /*004c*/ 	.word	0x00008010


	//   ....[1]....
        /*0050*/ 	.word	0x00008060


	//   ....[2]....
        /*0054*/ 	.word	0x0000edc0


	//----- nvinfo : EIATTR_MAX_THREADS
	.align		4
.L_1657:
        /*0058*/ 	.byte	0x04, 0x05
        /*005a*/ 	.short	(.L_1659 - .L_1658)
.L_1658:
        /*005c*/ 	.word	0x00000080
        /*0060*/ 	.word	0x00000001
        /*0064*/ 	.word	0x00000001


	//----- nvinfo : EIATTR_CRS_STACK_SIZE
	.align		4
.L_1659:
        /*0068*/ 	.byte	0x04, 0x1e
        /*006a*/ 	.short	(.L_1661 - .L_1660)
.L_1660:
        /*006c*/ 	.word	0x00000000


	//----- nvinfo : EIATTR_CBANK_PARAM_SIZE
	.align		4
.L_1661:
        /*0070*/ 	.byte	0x03, 0x19
        /*0072*/ 	.short	0x0048


	//----- nvinfo : EIATTR_PARAM_CBANK
	.align		4
        /*0074*/ 	.byte	0x04, 0x0a
        /*0076*/ 	.short	(.L_1663 - .L_1662)
	.align		4
.L_1662:
        /*0078*/ 	.word	index@(.nv.constant0._ZN2at6native29vectorized_elementwise_kernelILi4EZZNS0_73_GLOBAL__N__c8866d80_35_SparseBinaryOpIntersectionKernel_cu_7dd49032_323742_sparse_binary_op_intersection_kernel_implINS2_18CUDAKernelLauncherENS2_36CUDAValueSelectionIntersectionKernelINS2_9LhsProjOpEEElLl0EEEvRNS_6TensorERKS8_SB_RKSt6vectorIlSaIlEERKSt8optionalIS8_ESK_bbENKUlvE1_clEvEUllE_St5arrayIPcLm2EEEEviT0_T1_)
        /*007c*/ 	.short	0x0380
        /*007e*/ 	.short	0x0048


	//----- nvinfo : EIATTR_SW_WAR
	.align		4
.L_1663:
        /*0080*/ 	.byte	0x04, 0x36
        /*0082*/ 	.short	(.L_1665 - .L_1664)
.L_1664:
        /*0084*/ 	.word	0x00000008
.L_1665:


//--------------------- .nv.info._ZN2at6native29vectorized_elementwise_kernelILi8EZZNS0_73_GLOBAL__N__c8866d80_35_SparseBinaryOpIntersectionKernel_cu_7dd49032_323742_sparse_binary_op_intersection_kernel_implINS2_18CUDAKernelLauncherENS2_36CUDAValueSelectionIntersectionKernelINS2_9LhsProjOpEEElLl0EEEvRNS_6TensorERKS8_SB_RKSt6vectorIlSaIlEERKSt8optionalIS8_ESK_bbENKUlvE1_clEvEUllE_St5arrayIPcLm2EEEEviT0_T1_ --------------------------
	.section	.nv.info._ZN2at6native29vectorized_elementwise_kernelILi8EZZNS0_73_GLOBAL__N__c8866d80_35_SparseBinaryOpIntersectionKernel_cu_7dd49032_323742_sparse_binary_op_intersection_kernel_implINS2_18CUDAKernelLauncherENS2_36CUDAValueSelectionIntersectionKernelINS2_9LhsProjOpEEElLl0EEEvRNS_6TensorERKS8_SB_RKSt6vectorIlSaIlEERKSt8optionalIS8_ESK_bbENKUlvE1_clEvEUllE_St5arrayIPcLm2EEEEviT0_T1_,"",@"SHT_CUDA_INFO"
	.sectionflags	@""
	.align	4


	//----- nvinfo : EIATTR_CUDA_API_VERSION
	.align		4
        /*0000*/ 	.byte	0x04, 0x37
        /*0002*/ 	.short	(.L_1667 - .L_1666)
.L_1666:
        /*0004*/ 	.word	0x00000082


	//----- nvinfo : EIATTR_KPARAM_INFO
	.align		4
.L_1667:
        /*0008*/ 	.byte	0x04, 0x17
        /*000a*/ 	.short	(.L_1669 - .L_1668)
.L_1668:
        /*000c*/ 	.word	0x00000000
        /*0010*/ 	.short	0x0002
        /*0012*/ 	.short	0x0038
        /*0014*/ 	.byte	0x00, 0xf0, 0x41, 0x00


	//----- nvinfo : EIATTR_KPARAM_INFO
	.align		4
.L_1669:
        /*0018*/ 	.byte	0x04, 0x17
        /*001a*/ 	.short	(.L_1671 - .L_1670)
.L_1670:
        /*001c*/ 	.word	0x00000000
        /*0020*/ 	.short	0x0001
        /*0022*/ 	.short	0x0008
        /*0024*/ 	.byte	0x00, 0xf0, 0xc1, 0x00


	//----- nvinfo : EIATTR_KPARAM_INFO
	.align		4
.L_1671:
        /*0028*/ 	.byte	0x04, 0x17
        /*002a*/ 	.short	(.L_1673 - .L_1672)
.L_1672:
        /*002c*/ 	.word	0x00000000
        /*0030*/ 	.short	0x0000
        /*0032*/ 	.short	0x0000
        /*0034*/ 	.byte	0x00, 0xf0, 0x11, 0x00


	//----- nvinfo : EIATTR_SPARSE_MMA_MASK
	.align		4
.L_1673:
        /*0038*/ 	.byte	0x03, 0x50
        /*003a*/ 	.short	0x0000


	//----- nvinfo : EIATTR_MAXREG_COUNT
	.align		4
        /*003c*/ 	.byte	0x03, 0x1b
        /*003e*/ 	.short	0x00ff


	//----- nvinfo : EIATTR_MERCURY_ISA_VERSION
	.align		4
        /*0040*/ 	.byte	0x03, 0x5f
        /*0042*/ 	.short	0x0101


	//----- nvinfo : EIATTR_VRC_CTA_INIT_COUNT
	.align		4
        /*0044*/ 	.byte	0x02, 0x4a
	.zero		1
	.zero		1


	//----- nvinfo : EIATTR_EXIT_INSTR_OFFSETS
	.align		4
        /*0048*/ 	.byte	0x04, 0x1c
        /*004a*/ 	.short	(.L_1675 - .L_1674)


	//   ....[0]....
.L_1674:
        /*004c*/ 	.word	0x00000010


	//----- nvinfo : EIATTR_MAX_THREADS
	.align		4
.L_1675:
        /*0050*/ 	.byte	0x04, 0x05
        /*0052*/ 	.short	(.L_1677 - .L_1676)
.L_1676:
        /*0054*/ 	.word	0x00000080
        /*0058*/ 	.word	0x00000001
        /*005c*/ 	.word	0x00000001


	//----- nvinfo : EIATTR_CBANK_PARAM_SIZE
	.align		4
.L_1677:
        /*0060*/ 	.byte	0x03, 0x19
        /*0062*/ 	.short	0x0048


	//----- nvinfo : EIATTR_PARAM_CBANK
	.align		4
        /*0064*/ 	.byte	0x04, 0x0a
        /*0066*/ 	.short	(.L_1679 - .L_1678)
	.align		4
.L_1678:
        /*0068*/ 	.word	index@(.nv.constant0._ZN2at6native29vectorized_elementwise_kernelILi8EZZNS0_73_GLOBAL__N__c8866d80_35_SparseBinaryOpIntersectionKernel_cu_7dd49032_323742_sparse_binary_op_intersection_kernel_implINS2_18CUDAKernelLauncherENS2_36CUDAValueSelectionIntersectionKernelINS2_9LhsProjOpEEElLl0EEEvRNS_6TensorERKS8_SB_RKSt6vectorIlSaIlEERKSt8optionalIS8_ESK_bbENKUlvE1_clEvEUllE_St5arrayIPcLm2EEEEviT0_T1_)
        /*006c*/ 	.short	0x0380
        /*006e*/ 	.short	0x0048


	//----- nvinfo : EIATTR_SW_WAR
	.align		4
.L_1679:
        /*0070*/ 	.byte	0x04, 0x36
        /*0072*/ 	.short	(.L_1681 - .L_1680)
.L_1680:
        /*0074*/ 	.word	0x00000008
.L_1681:


//--------------------- .nv.info._ZN2at6native18elementwise_kernelILi128ELi4EZNS0_15gpu_kernel_implIZZNS0_73_GLOBAL__N__c8866d80_35_SparseBinaryOpIntersectionKernel_cu_7dd49032_323742_sparse_binary_op_intersection_kernel_implINS3_18CUDAKernelLauncherENS3_36CUDAValueSelectionIntersectionKernelINS3_9LhsProjOpEEElLl8EEEvRNS_6TensorERKS9_SC_RKSt6vectorIlSaIlEERKSt8optionalIS9_ESL_bbENKUlvE3_clEvEUllE_EEvRNS_18TensorIteratorBaseERKT_EUliE_EEviT1_ --------------------------
	.section	.nv.info._ZN2at6native18elementwise_kernelILi128ELi4EZNS0_15gpu_kernel_implIZZNS0_73_GLOBAL__N__c8866d80_35_SparseBinaryOpIntersectionKernel_cu_7dd49032_323742_sparse_binary_op_intersection_kernel_implINS3_18CUDAKernelLauncherENS3_36CUDAValueSelectionIntersectionKernelINS3_9LhsProjOpEEElLl8EEEvRNS_6TensorERKS9_SC_RKSt6vectorIlSaIlEERKSt8optionalIS9_ESL_bbENKUlvE3_clEvEUllE_EEvRNS_18TensorIteratorBaseERKT_EUliE_EEviT1_,"",@"SHT_CUDA_INFO"
	.sectionflags	@""
	.align	4


	//----- nvinfo : EIATTR_CUDA_API_VERSION
	.align		4
        /*0000*/ 	.byte	0x04, 0x37
        /*0002*/ 	.short	(.L_1683 - .L_1682)
.L_1682:
        /*0004*/ 	.word	0x00000082


	//----- nvinfo : EIATTR_KPARAM_INFO
	.align		4
.L_1683:
        /*0008*/ 	.byte	0x04, 0x17
        /*000a*/ 	.short	(.L_1685 - .L_1684)
.L_1684:
        /*000c*/ 	.word	0x00000000
        /*0010*/ 	.short	0x0001
        /*0012*/ 	.short	0x0008
        /*0014*/ 	.byte	0x00, 0xf0, 0xa1, 0x0a


	//----- nvinfo : EIATTR_KPARAM_INFO
	.align		4
.L_1685:
        /*0018*/ 	.byte	0x04, 0x17
        /*001a*/ 	.short	(.L_1687 - .L_1686)
.L_1686:
        /*001c*/ 	.word	0x00000000
        /*0020*/ 	.short	0x0000
        /*0022*/ 	.short	0x0000
        /*0024*/ 	.byte	0x00, 0xf0, 0x11, 0x00


	//----- nvinfo : EIATTR_SPARSE_MMA_MASK
	.align		4
.L_1687:
        /*0028*/ 	.byte	0x03, 0x50
        /*002a*/ 	.short	0x0000


	//----- nvinfo : EIATTR_MAXREG_COUNT
	.align		4
        /*002c*/ 	.byte	0x03, 0x1b
        /*002e*/ 	.short	0x0080


	//----- nvinfo : EIATTR_EXTERNS
	.align		4
        /*0030*/ 	.byte	0x04, 0x0f
        /*0032*/ 	.short	(.L_1689 - .L_1688)


	//   ....[0]....
	.align		4
.L_1688:
        /*0034*/ 	.word	index@(__assertfail)


	//----- nvinfo : EIATTR_MERCURY_ISA_VERSION
	.align		4
.L_1689:
        /*0038*/ 	.byte	0x03, 0x5f
        /*003a*/ 	.short	0x0101


	//----- nvinfo : EIATTR_VRC_CTA_INIT_COUNT
	.align		4
        /*003c*/ 	.byte	0x02, 0x4a
	.zero		1
	.zero		1


	//----- nvinfo : EIATTR_SYSCALL_OFFSETS
	.align		4
        /*0040*/ 	.byte	0x04, 0x46
        /*0042*/ 	.short	(.L_1691 - .L_1690)


	//   ....[0]....
.L_1690:
        /*0044*/ 	.word	0x00002220


	//   ....[1]....
        /*0048*/ 	.word	0x00003d90


	//   ....[2]....
        /*004c*/ 	.word	0x00005f40


	//   ....[3]....
        /*0050*/ 	.word	0x00007a30


	//   ....[4]....
        /*0054*/ 	.word	0x00009bc0


	//   ....[5]....
        /*0058*/ 	.word	0x0000b6b0


	//   ....[6]....
        /*005c*/ 	.word	0x0000d850


	//   ....[7]....
        /*0060*/ 	.word	0x0000f2d0


	//----- nvinfo : EIATTR_EXIT_INSTR_OFFSETS
	.align		4
.L_1691:
        /*0064*/ 	.byte	0x04, 0x1c
        /*0066*/ 	.short	(.L_1693 - .L_1692)


	//   ....[0]....
.L_1692:
        /*0068*/ 	.word	0x0000b740


	//   ....[1]....
        /*006c*/ 	.word	0x0000ecc0


	//   ....[2]....
        /*0070*/ 	.word	0x0000ece0


	//   ....[3]....
        /*0074*/ 	.word	0x0000ed60


	//   ....[4]....
        /*0078*/ 	.word	0x0000ed80


	//   ....[5]....
        /*007c*/ 	.word	0x0000eda0


	//   ....[6]....
        /*0080*/ 	.word	0x0000ee20


	//   ....[7]....
        /*0084*/ 	.word	0x0000ee40


	//   ....[8]....
        /*0088*/ 	.word	0x0000eec0


	//   ....[9]....
        /*008c*/ 	.word	0x0000eee0


	//   ....[10]....
        /*0090*/ 	.word	0x0000ef00


	//   ....[11]....
        /*0094*/ 	.word	0x0000efa0


	//   ....[12]....
        /*0098*/ 	.word	0x0000efc0


	//   ....[13]....
        /*009c*/ 	.word	0x0000f040


	//   ....[14]....
        /*00a0*/ 	.word	0x0000f060


	//   ....[15]....
        /*00a4*/ 	.word	0x0000f080


	//   ....[16]....
        /*00a8*/ 	.word	0x0000f120


	//   ....[17]....
        /*00ac*/ 	.word	0x0000f140


	//   ....[18]....
        /*00b0*/ 	.word	0x0000f160


	//   ....[19]....
        /*00b4*/ 	.word	0x0000f1d0


	//   ....[20]....
        /*00b8*/ 	.word	0x0000f2e0


	//   ....[21]....
        /*00bc*/ 	.word	0x0000f300


	//   ....[22]....
        /*00c0*/ 	.word	0x0000f320


	//----- nvinfo : EIATTR_MAX_THREADS
	.align		4
.L_1693:
        /*00c4*/ 	.byte	0x04, 0x05
        /*00c6*/ 	.short	(.L_1695 - .L_1694)
.L_1694:
        /*00c8*/ 	.word	0x00000080
        /*00cc*/ 	.word	0x00000001
        /*00d0*/ 	.word	0x00000001


	//----- nvinfo : EIATTR_CRS_STACK_SIZE
	.align		4
.L_1695:
        /*00d4*/ 	.byte	0x04, 0x1e
        /*00d6*/ 	.short	(.L_1697 - .L_1696)
.L_1696:
        /*00d8*/ 	.word	0x00000000


	//----- nvinfo : EIATTR_CBANK_PARAM_SIZE
	.align		4
.L_1697:
        /*00dc*/ 	.byte	0x03, 0x19
        /*00de*/ 	.short	0x02b0


	//----- nvinfo : EIATTR_PARAM_CBANK
	.align		4
        /*00e0*/ 	.byte	0x04, 0x0a
        /*00e2*/ 	.short	(.L_1699 - .L_1698)
	.align		4
.L_1698:
        /*00e4*/ 	.word	index@(.nv.constant0._ZN2at6native18elementwise_kernelILi128ELi4EZNS0_15gpu_kernel_implIZZNS0_73_GLOBAL__N__c8866d80_35_SparseBinaryOpIntersectionKernel_cu_7dd49032_323742_sparse_binary_op_intersection_kernel_implINS3_18CUDAKernelLauncherENS3_36CUDAValueSelectionIntersectionKernelINS3_9LhsProjOpEEElLl8EEEvRNS_6TensorERKS9_SC_RKSt6vectorIlSaIlEERKSt8optionalIS9_ESL_bbENKUlvE3_clEvEUllE_EEvRNS_18TensorIteratorBaseERKT_EUliE_EEviT1_)
        /*00e8*/ 	.short	0x0380
        /*00ea*/ 	.short	0x02b0


	//----- nvinfo : EIATTR_SW_WAR
	.align		4
.L_1699:
        /*00ec*/ 	.byte	0x04, 0x36
        /*00ee*/ 	.short	(.L_1701 - .L_1700)
.L_1700:
        /*00f0*/ 	.word	0x00000008
.L_1701:


//--------------------- .nv.info._ZN2at6native27unrolled_elementwise_kernelIZZNS0_73_GLOBAL__N__c8866d80_35_SparseBinaryOpIntersectionKernel_cu_7dd49032_323742_sparse_binary_op_intersection_kernel_implINS2_18CUDAKernelLauncherENS2_36CUDAValueSelectionIntersectionKernelINS2_9LhsProjOpEEElLl8EEEvRNS_6TensorERKS8_SB_RKSt6vectorIlSaIlEERKSt8optionalIS8_ESK_bbENKUlvE3_clEvEUllE_St5arrayIPcLm2EELi4E23TrivialOffsetCalculatorILi1EjESR_NS0_6memory12LoadWithCastILi1EEENSS_13StoreWithCastILi1EEEEEviT_T0_T2_T3_T4_T5_ --------------------------
	.section	.nv.info._ZN2at6native27unrolled_elementwise_kernelIZZNS0_73_GLOBAL__N__c8866d80_35_SparseBinaryOpIntersectionKernel_cu_7dd49032_323742_sparse_binary_op_intersection_kernel_implINS2_18CUDAKernelLauncherENS2_36CUDAValueSelectionIntersectionKernelINS2_9LhsProjOpEEElLl8EEEvRNS_6TensorERKS8_SB_RKSt6vectorIlSaIlEERKSt8optionalIS8_ESK_bbENKUlvE3_clEvEUllE_St5arrayIPcLm2EELi4E23TrivialOffsetCalculatorILi1EjESR_NS0_6memory12LoadWithCastILi1EEENSS_13StoreWithCastILi1EEEEEviT_T0_T2_T3_T4_T5_,"",@"SHT_CUDA_INFO"
	.sectionflags	@""
	.align	4


	//----- nvinfo : EIATTR_CUDA_API_VERSION
	.align		4
        /*0000*/ 	.byte	0x04, 0x37
        /*0002*/ 	.short	(.L_1703 - .L_1702)
.L_1702:
        /*0004*/ 	.word	0x00000082


	//----- nvinfo : EIATTR_KPARAM_INFO
	.align		4
.L_1703:
        /*0008*/ 	.byte	0x04, 0x17
        /*000a*/ 	.short	(.L_1705 - .L_1704)
.L_1704:
        /*000c*/ 	.word	0x00000000
        /*0010*/ 	.short	0x0006
        /*0012*/ 	.short	0x00b4
        /*0014*/ 	.byte	0x00, 0xf0, 0x21, 0x00


	//----- nvinfo : EIATTR_KPARAM_INFO
	.align		4
.L_1705:
        /*0018*/ 	.byte	0x04, 0x17
        /*001a*/ 	.short	(.L_1707 - .L_1706)
.L_1706:
        /*001c*/ 	.word	0x00000000
        /*0020*/ 	.short	0x0005
        /*0022*/ 	.short	0x00ac
        /*0024*/ 	.byte	0x00, 0xf0, 0x21, 0x00


	//----- nvinfo : EIATTR_KPARAM_INFO
	.align		4
.L_1707:
        /*0028*/ 	.byte	0x04, 0x17
        /*002a*/ 	.short	(.L_1709 - .L_1708)
.L_1708:
        /*002c*/ 	.word	0x00000000
        /*0030*/ 	.short	0x0004
        /*0032*/ 	.short	0x00a9
        /*0034*/ 	.byte	0x00, 0xf0, 0x05, 0x00


	//----- nvinfo : EIATTR_KPARAM_INFO
	.align		4
.L_1709:
        /*0038*/ 	.byte	0x04, 0x17
        /*003a*/ 	.short	(.L_1711 - .L_1710)
.L_1710:
        /*003c*/ 	.word	0x00000000
        /*0040*/ 	.short	0x0003
        /*0042*/ 	.short	0x00a8
        /*0044*/ 	.byte	0x00, 0xf0, 0x05, 0x00


	//----- nvinfo : EIATTR_KPARAM_INFO
	.align		4
.L_1711:
        /*0048*/ 	.byte	0x04, 0x17
        /*004a*/ 	.short	(.L_1713 - .L_1712)
.L_1712:
        /*004c*/ 	.word	0x00000000
        /*0050*/ 	.short	0x0002
        /*0052*/ 	.short	0x0098
        /*0054*/ 	.byte	0x00, 0xf0, 0x41, 0x00


	//----- nvinfo : EIATTR_KPARAM_INFO
	.align		4
.L_1713:
        /*0058*/ 	.byte	0x04, 0x17
        /*005a*/ 	.short	(.L_1715 - .L_1714)
.L_1714:
        /*005c*/ 	.word	0x00000000
        /*0060*/ 	.short	0x0001
        /*0062*/ 	.short	0x0008
        /*0064*/ 	.byte	0x00, 0xf0, 0x41, 0x02


	//----- nvinfo : EIATTR_KPARAM_INFO
	.align		4
.L_1715:
        /*0068*/ 	.byte	0x04, 0x17
        /*006a*/ 	.short	(.L_1717 - .L_1716)
.L_1716:
        /*006c*/ 	.word	0x00000000
        /*0070*/ 	.short	0x0000
        /*0072*/ 	.short	0x0000
        /*0074*/ 	.byte	0x00, 0xf0, 0x11, 0x00


	//----- nvinfo : EIATTR_SPARSE_MMA_MASK
	.align		4
.L_1717:
        /*0078*/ 	.byte	0x03, 0x50
        /*007a*/ 	.short	0x0000


	//----- nvinfo : EIATTR_MAXREG_COUNT
	.align		4
        /*007c*/ 	.byte	0x03, 0x1b
        /*007e*/ 	.short	0x00ff


	//----- nvinfo : EIATTR_EXTERNS
	.align		4
        /*0080*/ 	.byte	0x04, 0x0f
        /*0082*/ 	.short	(.L_1719 - .L_1718)


	//   ....[0]....
	.align		4
.L_1718:
        /*0084*/ 	.word	index@(__assertfail)


	//----- nvinfo : EIATTR_MERCURY_ISA_VERSION
	.align		4
.L_1719:
        /*0088*/ 	.byte	0x03, 0x5f
        /*008a*/ 	.short	0x0101


	//----- nvinfo : EIATTR_VRC_CTA_INIT_COUNT
	.align		4
        /*008c*/ 	.byte	0x02, 0x4a
	.zero		1
	.zero		1


	//----- nvinfo : EIATTR_SYSCALL_OFFSETS
	.align		4
        /*0090*/ 	.byte	0x04, 0x46
        /*0092*/ 	.short	(.L_1721 - .L_1720)


	//   ....[0]....
.L_1720:
        /*0094*/ 	.word	0x000010f0


	//   ....[1]....
        /*0098*/ 	.word	0x00002090


	//   ....[2]....
        /*009c*/ 	.word	0x00002f80


	//   ....[3]....
        /*00a0*/ 	.word	0x00003e70


	//   ....[4]....
        /*00a4*/ 	.word	0x00009870


	//   ....[5]....
        /*00a8*/ 	.word	0x0000a0a0


	//   ....[6]....
        /*00ac*/ 	.word	0x0000a890


	//   ....[7]....
        /*00b0*/ 	.word	0x0000b060


	//----- nvinfo : EIATTR_EXIT_INSTR_OFFSETS
	.align		4
.L_1721:
        /*00b4*/ 	.byte	0x04, 0x1c
        /*00b6*/ 	.short	(.L_1723 - .L_1722)


	//   ....[0]....
.L_1722:
        /*00b8*/ 	.word	0x0000a910


	//   ....[1]....
        /*00bc*/ 	.word	0x0000aa50


	//   ....[2]....
        /*00c0*/ 	.word	0x0000aa70


	//   ....[3]....
        /*00c4*/ 	.word	0x0000aaf0


	//   ....[4]....
        /*00c8*/ 	.word	0x0000ab10


	//   ....[5]....
        /*00cc*/ 	.word	0x0000ab30


	//   ....[6]....
        /*00d0*/ 	.word	0x0000abb0


	//   ....[7]....
        /*00d4*/ 	.word	0x0000abd0


	//   ....[8]....
        /*00d8*/ 	.word	0x0000ac50


	//   ....[9]....
        /*00dc*/ 	.word	0x0000ac70


	//   ....[10]....
        /*00e0*/ 	.word	0x0000ac90


	//   ....[11]....
        /*00e4*/ 	.word	0x0000ad30


	//   ....[12]....
        /*00e8*/ 	.word	0x0000ad50


	//   ....[13]....
        /*00ec*/ 	.word	0x0000add0


	//   ....[14]....
        /*00f0*/ 	.word	0x0000adf0


	//   ....[15]....
        /*00f4*/ 	.word	0x0000ae10


	//   ....[16]....
        /*00f8*/ 	.word	0x0000aeb0


	//   ....[17]....
        /*00fc*/ 	.word	0x0000aed0


	//   ....[18]....
        /*0100*/ 	.word	0x0000aef0


	//   ....[19]....
        /*0104*/ 	.word	0x0000af60


	//   ....[20]....
        /*0108*/ 	.word	0x0000b070


	//   ....[21]....
        /*010c*/ 	.word	0x0000b090


	//   ....[22]....
        /*0110*/ 	.word	0x0000b0b0


	//----- nvinfo : EIATTR_MAX_THREADS
	.align		4
.L_1723:
        /*0114*/ 	.byte	0x04, 0x05
        /*0116*/ 	.short	(.L_1725 - .L_1724)
.L_1724:
        /*0118*/ 	.word	0x00000080
        /*011c*/ 	.word	0x00000001
        /*0120*/ 	.word	0x00000001


	//----- nvinfo : EIATTR_CRS_STACK_SIZE
	.align		4
.L_1725:
        /*0124*/ 	.byte	0x04, 0x1e
        /*0126*/ 	.short	(.L_1727 - .L_1726)
.L_1726:
        /*0128*/ 	.word	0x00000000


	//----- nvinfo : EIATTR_CBANK_PARAM_SIZE
	.align		4
.L_1727:
        /*012c*/ 	.byte	0x03, 0x19
        /*012e*/ 	.short	0x00bc


	//----- nvinfo : EIATTR_PARAM_CBANK
	.align		4
        /*0130*/ 	.byte	0x04, 0x0a
        /*0132*/ 	.short	(.L_1729 - .L_1728)
	.align		4
.L_1728:
        /*0134*/ 	.word	index@(.nv.constant0._ZN2at6native27unrolled_elementwise_kernelIZZNS0_73_GLOBAL__N__c8866d80_35_SparseBinaryOpIntersectionKernel_cu_7dd49032_323742_sparse_binary_op_intersection_kernel_implINS2_18CUDAKernelLauncherENS2_36CUDAValueSelectionIntersectionKernelINS2_9LhsProjOpEEElLl8EEEvRNS_6TensorERKS8_SB_RKSt6vectorIlSaIlEERKSt8optionalIS8_ESK_bbENKUlvE3_clEvEUllE_St5arrayIPcLm2EELi4E23TrivialOffsetCalculatorILi1EjESR_NS0_6memory12LoadWithCastILi1EEENSS_13StoreWithCastILi1EEEEEviT_T0_T2_T3_T4_T5_)
        /*0138*/ 	.short	0x0380
        /*013a*/ 	.short	0x00bc


	//----- nvinfo : EIATTR_SW_WAR
	.align		4
.L_1729:
        /*013c*/ 	.byte	0x04, 0x36
        /*013e*/ 	.short	(.L_1731 - .L_1730)
.L_1730:
        /*0140*/ 	.word	0x00000008
.L_1731:


//--------------------- .nv.info._ZN2at6native18elementwise_kernelILi128ELi2EZNS0_22gpu_kernel_impl_nocastIZZNS0_73_GLOBAL__N__c8866d80_35_SparseBinaryOpIntersectionKernel_cu_7dd49032_323742_sparse_binary_op_intersection_kernel_implINS3_18CUDAKernelLauncherENS3_36CUDAValueSelectionIntersectionKernelINS3_9LhsProjOpEEElLl8EEEvRNS_6TensorERKS9_SC_RKSt6vectorIlSaIlEERKSt8optionalIS9_ESL_bbENKUlvE3_clEvEUllE_EEvRNS_18TensorIteratorBaseERKT_EUliE_EEviT1_ --------------------------
	.section	.nv.info._ZN2at6native18elementwise_kernelILi128ELi2EZNS0_22gpu_kernel_impl_nocastIZZNS0_73_GLOBAL__N__c8866d80_35_SparseBinaryOpIntersectionKernel_cu_7dd49032_323742_sparse_binary_op_intersection_kernel_implINS3_18CUDAKernelLauncherENS3_36CUDAValueSelectionIntersectionKernelINS3_9LhsProjOpEEElLl8EEEvRNS_6TensorERKS9_SC_RKSt6vectorIlSaIlEERKSt8optionalIS9_ESL_bbENKUlvE3_clEvEUllE_EEvRNS_18TensorIteratorBaseERKT_EUliE_EEviT1_,"",@"SHT_CUDA_INFO"
	.sectionflags	@""
	.align	4


	//----- nvinfo : EIATTR_CUDA_API_VERSION
	.align		4
        /*0000*/ 	.byte	0x04, 0x37
        /*0002*/ 	.short	(.L_1733 - .L_1732)
.L_1732:
        /*0004*/ 	.word	0x00000082


	//----- nvinfo : EIATTR_KPARAM_INFO
	.align		4
.L_1733:
        /*0008*/ 	.byte	0x04, 0x17
        /*000a*/ 	.short	(.L_1735 - .L_1734)
.L_1734:
        /*000c*/ 	.word	0x00000000
        /*0010*/ 	.short	0x0001
        /*0012*/ 	.short	0x0008
        /*0014*/ 	.byte	0x00, 0xf0, 0x81, 0x0a


	//----- nvinfo : EIATTR_KPARAM_INFO
	.align		4
.L_1735:
        /*0018*/ 	.byte	0x04, 0x17
        /*001a*/ 	.short	(.L_1737 - .L_1736)
.L_1736:
        /*001c*/ 	.word	0x00000000
        /*0020*/ 	.short	0x0000
        /*0022*/ 	.short	0x0000
        /*0024*/ 	.byte	0x00, 0xf0, 0x11, 0x00


	//----- nvinfo : EIATTR_SPARSE_MMA_MASK
	.align		4
.L_1737:
        /*0028*/ 	.byte	0x03, 0x50
        /*002a*/ 	.short	0x0000


	//----- nvinfo : EIATTR_MAXREG_COUNT
	.align		4
        /*002c*/ 	.byte	0x03, 0x1b
        /*002e*/ 	.short	0x0080


	//----- nvinfo : EIATTR_MERCURY_ISA_VERSION
	.align		4
        /*0030*/ 	.byte	0x03, 0x5f
        /*0032*/ 	.short	0x0101


	//----- nvinfo : EIATTR_VRC_CTA_INIT_COUNT
	.align		4
        /*0034*/ 	.byte	0x02, 0x4a
	.zero		1
	.zero		1


	//----- nvinfo : EIATTR_EXIT_INSTR_OFFSETS
	.align		4
        /*0038*/ 	.byte	0x04, 0x1c
        /*003a*/ 	.short	(.L_1739 - .L_1738)


	//   ....[0]....
.L_1738:
        /*003c*/ 	.word	0x000014f0


	//   ....[1]....
        /*0040*/ 	.word	0x00002770


	//   ....[2]....
        /*0044*/ 	.word	0x00002dd0


	//   ....[3]....
        /*0048*/ 	.word	0x00003340


	//   ....[4]....
        /*004c*/ 	.word	0x000034a0


	//   ....[5]....
        /*0050*/ 	.word	0x00003590


	//   ....[6]....
        /*0054*/ 	.word	0x00005cd0


	//   ....[7]....
        /*0058*/ 	.word	0x000082f0


	//   ....[8]....
        /*005c*/ 	.word	0x00009c90


	//   ....[9]....
        /*0060*/ 	.word	0x0000b510


	//   ....[10]....
        /*0064*/ 	.word	0x0000c950


	//   ....[11]....
        /*0068*/ 	.word	0x0000dd00


	//----- nvinfo : EIATTR_MAX_THREADS
	.align		4
.L_1739:
        /*006c*/ 	.byte	0x04, 0x05
        /*006e*/ 	.short	(.L_1741 - .L_1740)
.L_1740:
        /*0070*/ 	.word	0x00000080
        /*0074*/ 	.word	0x00000001
        /*0078*/ 	.word	0x00000001


	//----- nvinfo : EIATTR_CRS_STACK_SIZE
	.align		4
.L_1741:
        /*007c*/ 	.byte	0x04, 0x1e
        /*007e*/ 	.short	(.L_1743 - .L_1742)
.L_1742:
        /*0080*/ 	.word	0x00000000


	//----- nvinfo : EIATTR_CBANK_PARAM_SIZE
	.align		4
.L_1743:
        /*0084*/ 	.byte	0x03, 0x19
        /*0086*/ 	.short	0x02a8


	//----- nvinfo : EIATTR_PARAM_CBANK
	.align		4
        /*0088*/ 	.byte	0x04, 0x0a
        /*008a*/ 	.short	(.L_1745 - .L_1744)
	.align		4
.L_1744:
        /*008c*/ 	.word	index@(.nv.constant0._ZN2at6native18elementwise_kernelILi128ELi2EZNS0_22gpu_kernel_impl_nocastIZZNS0_73_GLOBAL__N__c8866d80_35_SparseBinaryOpIntersectionKernel_cu_7dd49032_323742_sparse_binary_op_intersection_kernel_implINS3_18CUDAKernelLauncherENS3_36CUDAValueSelectionIntersectionKernelINS3_9LhsProjOpEEElLl8EEEvRNS_6TensorERKS9_SC_RKSt6vectorIlSaIlEERKSt8optionalIS9_ESL_bbENKUlvE3_clEvEUllE_EEvRNS_18TensorIteratorBaseERKT_EUliE_EEviT1_)
        /*0090*/ 	.short	0x0380
        /*0092*/ 	.short	0x02a8


	//----- nvinfo : EIATTR_SW_WAR
	.align		4
.L_1745:
        /*0094*/ 	.byte	0x04, 0x36
        /*0096*/ 	.short	(.L_1747 - .L_1746)
.L_1746:
        /*0098*/ 	.word	0x00000008
.L_1747:


//--------------------- .nv.info._ZN2at6native27unrolled_elementwise_kernelIZZNS0_73_GLOBAL__N__c8866d80_35_SparseBinaryOpIntersectionKernel_cu_7dd49032_323742_sparse_binary_op_intersection_kernel_implINS2_18CUDAKernelLauncherENS2_36CUDAValueSelectionIntersectionKernelINS2_9LhsProjOpEEElLl8EEEvRNS_6TensorERKS8_SB_RKSt6vectorIlSaIlEERKSt8optionalIS8_ESK_bbENKUlvE3_clEvEUllE_St5arrayIPcLm2EELi4E23TrivialOffsetCalculatorILi1EjESR_NS0_6memory15LoadWithoutCastENSS_16StoreWithoutCastEEEviT_T0_T2_T3_T4_T5_ --------------------------
	.section	.nv.info._ZN2at6native27unrolled_elementwise_kernelIZZNS0_73_GLOBAL__N__c8866d80_35_SparseBinaryOpIntersectionKernel_cu_7dd49032_323742_sparse_binary_op_intersection_kernel_implINS2_18CUDAKernelLauncherENS2_36CUDAValueSelectionIntersectionKernelINS2_9LhsProjOpEEElLl8EEEvRNS_6TensorERKS8_SB_RKSt6vectorIlSaIlEERKSt8optionalIS8_ESK_bbENKUlvE3_clEvEUllE_St5arrayIPcLm2EELi4E23TrivialOffsetCalculatorILi1EjESR_NS0_6memory15LoadWithoutCastENSS_16StoreWithoutCastEEEviT_T0_T2_T3_T4_T5_,"",@"SHT_CUDA_INFO"
	.sectionflags	@""
	.align	4


	//----- nvinfo : EIATTR_CUDA_API_VERSION
	.align		4
        /*0000*/ 	.byte	0x04, 0x37
        /*0002*/ 	.short	(.L_1749 - .L_1748)
.L_1748:
        /*0004*/ 	.word	0x00000082


	//----- nvinfo : EIATTR_KPARAM_INFO
	.align		4
.L_1749:
        /*0008*/ 	.byte	0x04, 0x17
        /*000a*/ 	.short	(.L_1751 - .L_1750)
.L_1750:
        /*000c*/ 	.word	0x00000000
        /*0010*/ 	.short	0x0006
        /*0012*/ 	.short	0x00ab
        /*0014*/ 	.byte	0x00, 0xf0, 0x05, 0x00


	//----- nvinfo : EIATTR_KPARAM_INFO
	.align		4
.L_1751:
        /*0018*/ 	.byte	0x04, 0x17
        /*001a*/ 	.short	(.L_1753 - .L_1752)
.L_1752:
        /*001c*/ 	.word	0x00000000
        /*0020*/ 	.short	0x0005
        /*0022*/ 	.short	0x00aa
        /*0024*/ 	.byte	0x00, 0xf0, 0x05, 0x00


	//----- nvinfo : EIATTR_KPARAM_INFO
	.align		4
.L_1753:
        /*0028*/ 	.byte	0x04, 0x17
        /*002a*/ 	.short	(.L_1755 - .L_1754)
.L_1754:
        /*002c*/ 	.word	0x00000000
        /*0030*/ 	.short	0x0004
        /*0032*/ 	.short	0x00a9
        /*0034*/ 	.byte	0x00, 0xf0, 0x05, 0x00


	//----- nvinfo : EIATTR_KPARAM_INFO
	.align		4
.L_1755:
        /*0038*/ 	.byte	0x04, 0x17
        /*003a*/ 	.short	(.L_1757 - .L_1756)
.L_1756:
        /*003c*/ 	.word	0x00000000
        /*0040*/ 	.short	0x0003
        /*0042*/ 	.short	0x00a8
        /*0044*/ 	.byte	0x00, 0xf0, 0x05, 0x00


	//----- nvinfo : EIATTR_KPARAM_INFO
	.align		4
.L_1757:
        /*0048*/ 	.byte	0x04, 0x17
        /*004a*/ 	.short	(.L_1759 - .L_1758)
.L_1758:
        /*004c*/ 	.word	0x00000000
        /*0050*/ 	.short	0x0002
        /*0052*/ 	.short	0x0098
        /*0054*/ 	.byte	0x00, 0xf0, 0x41, 0x00


	//----- nvinfo : EIATTR_KPARAM_INFO
	.align		4
.L_1759:
        /*0058*/ 	.byte	0x04, 0x17
        /*005a*/ 	.short	(.L_1761 - .L_1760)
.L_1760:
        /*005c*/ 	.word	0x00000000
        /*0060*/ 	.short	0x0001
        /*0062*/ 	.short	0x0008
        /*0064*/ 	.byte	0x00, 0xf0, 0x41, 0x02


	//----- nvinfo : EIATTR_KPARAM_INFO
	.align		4
.L_1761:
        /*0068*/ 	.byte	0x04, 0x17
        /*006a*/ 	.short	(.L_1763 - .L_1762)
.L_1762:
        /*006c*/ 	.word	0x00000000
        /*0070*/ 	.short	0x0000
        /*0072*/ 	.short	0x0000
        /*0074*/ 	.byte	0x00, 0xf0, 0x11, 0x00


	//----- nvinfo : EIATTR_SPARSE_MMA_MASK
	.align		4
.L_1763:
        /*0078*/ 	.byte	0x03, 0x50
        /*007a*/ 	.short	0x0000


	//----- nvinfo : EIATTR_MAXREG_COUNT
	.align		4
        /*007c*/ 	.byte	0x03, 0x1b
        /*007e*/ 	.short	0x00ff


	//----- nvinfo : EIATTR_MERCURY_ISA_VERSION
	.align		4
        /*0080*/ 	.byte	0x03, 0x5f
        /*0082*/ 	.short	0x0101


	//----- nvinfo : EIATTR_VRC_CTA_INIT_COUNT
	.align		4
        /*0084*/ 	.byte	0x02, 0x4a
	.zero		1
	.zero		1


	//----- nvinfo : EIATTR_EXIT_INSTR_OFFSETS
	.align		4
        /*0088*/ 	.byte	0x04, 0x1c
        /*008a*/ 	.short	(.L_1765 - .L_1764)


	//   ....[0]....
.L_1764:
        /*008c*/ 	.word	0x000059c0


	//   ....[1]....
        /*0090*/ 	.word	0x00005a20


	//----- nvinfo : EIATTR_MAX_THREADS
	.align		4
.L_1765:
        /*0094*/ 	.byte	0x04, 0x05
        /*0096*/ 	.short	(.L_1767 - .L_1766)
.L_1766:
        /*0098*/ 	.word	0x00000080
        /*009c*/ 	.word	0x00000001
        /*00a0*/ 	.word	0x00000001


	//----- nvinfo : EIATTR_CRS_STACK_SIZE
	.align		4
.L_1767:
        /*00a4*/ 	.byte	0x04, 0x1e
        /*00a6*/ 	.short	(.L_1769 - .L_1768)
.L_1768:
        /*00a8*/ 	.word	0x00000000


	//----- nvinfo : EIATTR_CBANK_PARAM_SIZE
	.align		4
.L_1769:
        /*00ac*/ 	.byte	0x03, 0x19
        /*00ae*/ 	.short	0x00ac


	//----- nvinfo : EIATTR_PARAM_CBANK
	.align		4
        /*00b0*/ 	.byte	0x04, 0x0a
        /*00b2*/ 	.short	(.L_1771 - .L_1770)
	.align		4
.L_1770:
        /*00b4*/ 	.word	index@(.nv.constant0._ZN2at6native27unrolled_elementwise_kernelIZZNS0_73_GLOBAL__N__c8866d80_35_SparseBinaryOpIntersectionKernel_cu_7dd49032_323742_sparse_binary_op_intersection_kernel_implINS2_18CUDAKernelLauncherENS2_36CUDAValueSelectionIntersectionKernelINS2_9LhsProjOpEEElLl8EEEvRNS_6TensorERKS8_SB_RKSt6vectorIlSaIlEERKSt8optionalIS8_ESK_bbENKUlvE3_clEvEUllE_St5arrayIPcLm2EELi4E23TrivialOffsetCalculatorILi1EjESR_NS0_6memory15LoadWithoutCastENSS_16StoreWithoutCastEEEviT_T0_T2_T3_T4_T5_)
        /*00b8*/ 	.short	0x0380
        /*00ba*/ 	.short	0x00ac


	//----- nvinfo : EIATTR_SW_WAR
	.align		4
.L_1771:
        /*00bc*/ 	.byte	0x04, 0x36
        /*00be*/ 	.short	(.L_1773 - .L_1772)
.L_1772:
        /*00c0*/ 	.word	0x00000008
.L_1773:


//--------------------- .nv.info._ZN2at6native29vectorized_elementwise_kernelILi2EZZNS0_73_GLOBAL__N__c8866d80_35_SparseBinaryOpIntersectionKernel_cu_7dd49032_323742_sparse_binary_op_intersection_kernel_implINS2_18CUDAKernelLauncherENS2_36CUDAValueSelectionIntersectionKernelINS2_9LhsProjOpEEElLl8EEEvRNS_6TensorERKS8_SB_RKSt6vectorIlSaIlEERKSt8optionalIS8_ESK_bbENKUlvE3_clEvEUllE_St5arrayIPcLm2EEEEviT0_T1_ --------------------------
	.section	.nv.info._ZN2at6native29vectorized_elementwise_kernelILi2EZZNS0_73_GLOBAL__N__c8866d80_35_SparseBinaryOpIntersectionKernel_cu_7dd49032_323742_sparse_binary_op_intersection_kernel_implINS2_18CUDAKernelLauncherENS2_36CUDAValueSelectionIntersectionKernelINS2_9LhsProjOpEEElLl8EEEvRNS_6TensorERKS8_SB_RKSt6vectorIlSaIlEERKSt8optionalIS8_ESK_bbENKUlvE3_clEvEUllE_St5arrayIPcLm2EEEEviT0_T1_,"",@"SHT_CUDA_INFO"
	.sectionflags	@""
	.align	4


	//----- nvinfo : EIATTR_CUDA_API_VERSION
	.align		4
        /*0000*/ 	.byte	0x04, 0x37
        /*0002*/ 	.short	(.L_1775 - .L_1774)
.L_1774:
        /*0004*/ 	.word	0x00000082


	//----- nvinfo : EIATTR_KPARAM_INFO
	.align		4
.L_1775:
        /*0008*/ 	.byte	0x04, 0x17
        /*000a*/ 	.short	(.L_1777 - .L_1776)
.L_1776:
        /*000c*/ 	.word	0x00000000
        /*0010*/ 	.short	0x0002
        /*0012*/ 	.short	0x0098
        /*0014*/ 	.byte	0x00, 0xf0, 0x41, 0x00


	//----- nvinfo : EIATTR_KPARAM_INFO
	.align		4
.L_1777:
        /*0018*/ 	.byte	0x04, 0x17
        /*001a*/ 	.short	(.L_1779 - .L_1778)
.L_1778:
        /*001c*/ 	.word	0x00000000
        /*0020*/ 	.short	0x0001
        /*0022*/ 	.short	0x0008
        /*0024*/ 	.byte	0x00, 0xf0, 0x41, 0x02


	//----- nvinfo : EIATTR_KPARAM_INFO
	.align		4
.L_1779:
        /*0028*/ 	.byte	0x04, 0x17
        /*002a*/ 	.short	(.L_1781 - .L_1780)
.L_1780:
        /*002c*/ 	.word	0x00000000
        /*0030*/ 	.short	0x0000
        /*0032*/ 	.short	0x0000
        /*0034*/ 	.byte	0x00, 0xf0, 0x11, 0x00


	//----- nvinfo : EIATTR_SPARSE_MMA_MASK
	.align		4
.L_1781:
        /*0038*/ 	.byte	0x03, 0x50
        /*003a*/ 	.short	0x0000


	//----- nvinfo : EIATTR_MAXREG_COUNT
	.align		4
        /*003c*/ 	.byte	0x03, 0x1b
        /*003e*/ 	.short	0x00ff


	//----- nvinfo : EIATTR_MERCURY_ISA_VERSION
	.align		4
        /*0040*/ 	.byte	0x03, 0x5f
        /*0042*/ 	.short	0x0101


	//----- nvinfo : EIATTR_VRC_CTA_INIT_COUNT
	.align		4
        /*0044*/ 	.byte	0x02, 0x4a
	.zero		1
	.zero		1


	//----- nvinfo : EIATTR_EXIT_INSTR_OFFSETS
	.align		4
        /*0048*/ 	.byte	0x04, 0x1c
        /*004a*/ 	.short	(.L_1783 - .L_1782)


	//   ....[0]....
.L_1782:
        /*004c*/ 	.word	0x0000a910


	//   ....[1]....
        /*0050*/ 	.word	0x0000a960


	//   ....[2]....
        /*0054*/ 	.word	0x00014920


	//----- nvinfo : EIATTR_MAX_THREADS
	.align		4
.L_1783:
        /*0058*/ 	.byte	0x04, 0x05
        /*005a*/ 	.short	(.L_1785 - .L_1784)
.L_1784:
        /*005c*/ 	.word	0x00000080
        /*0060*/ 	.word	0x00000001
        /*0064*/ 	.word	0x00000001


	//----- nvinfo : EIATTR_CRS_STACK_SIZE
	.align		4
.L_1785:
        /*0068*/ 	.byte	0x04, 0x1e
        /*006a*/ 	.short	(.L_1787 - .L_1786)
.L_1786:
        /*006c*/ 	.word	0x00000000


	//----- nvinfo : EIATTR_CBANK_PARAM_SIZE
	.align		4
.L_1787:
        /*0070*/ 	.byte	0x03, 0x19
        /*0072*/ 	.short	0x00a8


	//----- nvinfo : EIATTR_PARAM_CBANK
	.align		4
        /*0074*/ 	.byte	0x04, 0x0a
        /*0076*/ 	.short	(.L_1789 - .L_1788)
	.align		4
.L_1788:
        /*0078*/ 	.word	index@(.nv.constant0._ZN2at6native29vectorized_elementwise_kernelILi2EZZNS0_73_GLOBAL__N__c8866d80_35_SparseBinaryOpIntersectionKernel_cu_7dd49032_323742_sparse_binary_op_intersection_kernel_implINS2_18CUDAKernelLauncherENS2_36CUDAValueSelectionIntersectionKernelINS2_9LhsProjOpEEElLl8EEEvRNS_6TensorERKS8_SB_RKSt6vectorIlSaIlEERKSt8optionalIS8_ESK_bbENKUlvE3_clEvEUllE_St5arrayIPcLm2EEEEviT0_T1_)
        /*007c*/ 	.short	0x0380
        /*007e*/ 	.short	0x00a8


	//----- nvinfo : EIATTR_SW_WAR
	.align		4
.L_1789:
        /*0080*/ 	.byte	0x04, 0x36
        /*0082*/ 	.short	(.L_1791 - .L_1790)
.L_1790:
        /*0084*/ 	.word	0x00000008
.L_1791:


//--------------------- .nv.info._ZN2at6native29vectorized_elementwise_kernelILi4EZZNS0_73_GLOBAL__N__c8866d80_35_SparseBinaryOpIntersectionKernel_cu_7dd49032_323742_sparse_binary_op_intersection_kernel_implINS2_18CUDAKernelLauncherENS2_36CUDAValueSelectionIntersectionKernelINS2_9LhsProjOpEEElLl8EEEvRNS_6TensorERKS8_SB_RKSt6vectorIlSaIlEERKSt8optionalIS8_ESK_bbENKUlvE3_clEvEUllE_St5arrayIPcLm2EEEEviT0_T1_ --------------------------
	.section	.nv.info._ZN2at6native29vectorized_elementwise_kernelILi4EZZNS0_73_GLOBAL__N__c8866d80_35_SparseBinaryOpIntersectionKernel_cu_7dd49032_323742_sparse_binary_op_intersection_kernel_implINS2_18CUDAKernelLauncherENS2_36CUDAValueSelectionIntersectionKernelINS2_9LhsProjOpEEElLl8EEEvRNS_6TensorERKS8_SB_RKSt6vectorIlSaIlEERKSt8optionalIS8_ESK_bbENKUlvE3_clEvEUllE_St5arrayIPcLm2EEEEviT0_T1_,"",@"SHT_CUDA_INFO"
	.sectionflags	@""
	.align	4


	//----- nvinfo : EIATTR_CUDA_API_VERSION
	.align		4
        /*0000*/ 	.byte	0x04, 0x37
        /*0002*/ 	.short	(.L_1793 - .L_1792)
.L_1792:
        /*0004*/ 	.word	0x00000082


	//----- nvinfo : EIATTR_KPARAM_INFO
	.align		4
.L_1793:
        /*0008*/ 	.byte	0x04, 0x17
        /*000a*/ 	.short	(.L_1795 - .L_1794)
.L_1794:
        /*000c*/ 	.word	0x00000000
        /*0010*/ 	.short	0x0002
        /*0012*/ 	.short	0x0098
        /*0014*/ 	.byte	0x00, 0xf0, 0x41, 0x00


	//----- nvinfo : EIATTR_KPARAM_INFO
	.align		4
.L_1795:
        /*0018*/ 	.byte	0x04, 0x17
        /*001a*/ 	.short	(.L_1797 - .L_1796)
.L_1796:
        /*001c*/ 	.word	0x00000000
        /*0020*/ 	.short	0x0001
        /*0022*/ 	.short	0x0008
        /*0024*/ 	.byte	0x00, 0xf0, 0x41, 0x02


	//----- nvinfo : EIATTR_KPARAM_INFO
	.align		4
.L_1797:
        /*0028*/ 	.byte	0x04, 0x17
        /*002a*/ 	.short	(.L_1799 - .L_1798)
.L_1798:
        /*002c*/ 	.word	0x00000000
        /*0030*/ 	.short	0x0000
        /*0032*/ 	.short	0x0000
        /*0034*/ 	.byte	0x00, 0xf0, 0x11, 0x00


	//----- nvinfo : EIATTR_SPARSE_MMA_MASK
	.align		4
.L_1799:
        /*0038*/ 	.byte	0x03, 0x50
        /*003a*/ 	.short	0x0000


	//----- nvinfo : EIATTR_MAXREG_COUNT
	.align		4
        /*003c*/ 	.byte	0x03, 0x1b
        /*003e*/ 	.short	0x00ff


	//----- nvinfo : EIATTR_MERCURY_ISA_VERSION
	.align		4
        /*0040*/ 	.byte	0x03, 0x5f
        /*0042*/ 	.short	0x0101


	//----- nvinfo : EIATTR_VRC_CTA_INIT_COUNT
	.align		4
        /*0044*/ 	.byte	0x02, 0x4a
	.zero		1
	.zero		1


	//----- nvinfo : EIATTR_EXIT_INSTR_OFFSETS
	.align		4
        /*0048*/ 	.byte	0x04, 0x1c
        /*004a*/ 	.short	(.L_1801 - .L_1800)


	//   ....[0]....
.L_1800:
        /*004c*/ 	.word	0x0000a910


	//   ....[1]....
        /*0050*/ 	.word	0x0000a960


	//   ....[2]....
        /*0054*/ 	.word	0x000148e0


	//----- nvinfo : EIATTR_MAX_THREADS
	.align		4
.L_1801:
        /*0058*/ 	.byte	0x04, 0x05
        /*005a*/ 	.short	(.L_1803 - .L_1802)
.L_1802:
        /*005c*/ 	.word	0x00000080
        /*0060*/ 	.word	0x00000001
        /*0064*/ 	.word	0x00000001


	//----- nvinfo : EIATTR_CRS_STACK_SIZE
	.align		4
.L_1803:
        /*0068*/ 	.byte	0x04, 0x1e
        /*006a*/ 	.short	(.L_1805 - .L_1804)
.L_1804:
        /*006c*/ 	.word	0x00000000


	//----- nvinfo : EIATTR_CBANK_PARAM_SIZE
	.align		4
.L_1805:
        /*0070*/ 	.byte	0x03, 0x19
        /*0072*/ 	.short	0x00a8


	//----- nvinfo : EIATTR_PARAM_CBANK
	.align		4
        /*0074*/ 	.byte	0x04, 0x0a
        /*0076*/ 	.short	(.L_1807 - .L_1806)
	.align		4
.L_1806:
        /*0078*/ 	.word	index@(.nv.constant0._ZN2at6native29vectorized_elementwise_kernelILi4EZZNS0_73_GLOBAL__N__c8866d80_35_SparseBinaryOpIntersectionKernel_cu_7dd49032_323742_sparse_binary_op_intersection_kernel_implINS2_18CUDAKernelLauncherENS2_36CUDAValueSelectionIntersectionKernelINS2_9LhsProjOpEEElLl8EEEvRNS_6TensorERKS8_SB_RKSt6vectorIlSaIlEERKSt8optionalIS8_ESK_bbENKUlvE3_clEvEUllE_St5arrayIPcLm2EEEEviT0_T1_)
        /*007c*/ 	.short	0x0380
        /*007e*/ 	.short	0x00a8


	//----- nvinfo : EIATTR_SW_WAR
	.align		4
.L_1807:
        /*0080*/ 	.byte	0x04, 0x36
        /*0082*/ 	.short	(.L_1809 - .L_1808)
.L_1808:
        /*0084*/ 	.word	0x00000008
.L_1809:


//--------------------- .nv.info._ZN2at6native29vectorized_elementwise_kernelILi8EZZNS0_73_GLOBAL__N__c8866d80_35_SparseBinaryOpIntersectionKernel_cu_7dd49032_323742_sparse_binary_op_intersection_kernel_implINS2_18CUDAKernelLauncherENS2_36CUDAValueSelectionIntersectionKernelINS2_9LhsProjOpEEElLl8EEEvRNS_6TensorERKS8_SB_RKSt6vectorIlSaIlEERKSt8optionalIS8_ESK_bbENKUlvE3_clEvEUllE_St5arrayIPcLm2EEEEviT0_T1_ --------------------------
	.section	.nv.info._ZN2at6native29vectorized_elementwise_kernelILi8EZZNS0_73_GLOBAL__N__c8866d80_35_SparseBinaryOpIntersectionKernel_cu_7dd49032_323742_sparse_binary_op_intersection_kernel_implINS2_18CUDAKernelLauncherENS2_36CUDAValueSelectionIntersectionKernelINS2_9LhsProjOpEEElLl8EEEvRNS_6TensorERKS8_SB_RKSt6vectorIlSaIlEERKSt8optionalIS8_ESK_bbENKUlvE3_clEvEUllE_St5arrayIPcLm2EEEEviT0_T1_,"",@"SHT_CUDA_INFO"
	.sectionflags	@""
	.align	4


	//----- nvinfo : EIATTR_CUDA_API_VERSION
	.align		4
        /*0000*/ 	.byte	0x04, 0x37
        /*0002*/ 	.short	(.L_1811 - .L_1810)
.L_1810:
        /*0004*/ 	.word	0x00000082


	//----- nvinfo : EIATTR_KPARAM_INFO
	.align		4
.L_1811:
        /*0008*/ 	.byte	0x04, 0x17
        /*000a*/ 	.short	(.L_1813 - .L_1812)
.L_1812:
        /*000c*/ 	.word	0x00000000
        /*0010*/ 	.short	0x0002
        /*0012*/ 	.short	0x0098
        /*0014*/ 	.byte	0x00, 0xf0, 0x41, 0x00


	//----- nvinfo : EIATTR_KPARAM_INFO
	.align		4
.L_1813:
        /*0018*/ 	.byte	0x04, 0x17
        /*001a*/ 	.short	(.L_1815 - .L_1814)
.L_1814:
        /*001c*/ 	.word	0x00000000
        /*0020*/ 	.short	0x0001
        /*0022*/ 	.short	0x0008
        /*0024*/ 	.byte	0x00, 0xf0, 0x41, 0x02


	//----- nvinfo : EIATTR_KPARAM_INFO
	.align		4
.L_1815:
        /*0028*/ 	.byte	0x04, 0x17
        /*002a*/ 	.short	(.L_1817 - .L_1816)
.L_1816:
        /*002c*/ 	.word	0x00000000
        /*0030*/ 	.short	0x0000
        /*0032*/ 	.short	0x0000
        /*0034*/ 	.byte	0x00, 0xf0, 0x11, 0x00


	//----- nvinfo : EIATTR_SPARSE_MMA_MASK
	.align		4
.L_1817:
        /*0038*/ 	.byte	0x03, 0x50
        /*003a*/ 	.short	0x0000


	//----- nvinfo : EIATTR_MAXREG_COUNT
	.align		4
        /*003c*/ 	.byte	0x03, 0x1b
        /*003e*/ 	.short	0x00ff


	//----- nvinfo : EIATTR_MERCURY_ISA_VERSION
	.align		4
        /*0040*/ 	.byte	0x03, 0x5f
        /*0042*/ 	.short	0x0101


	//----- nvinfo : EIATTR_VRC_CTA_INIT_COUNT
	.align		4
        /*0044*/ 	.byte	0x02, 0x4a
	.zero		1
	.zero		1


	//----- nvinfo : EIATTR_EXIT_INSTR_OFFSETS
	.align		4
        /*0048*/ 	.byte	0x04, 0x1c
        /*004a*/ 	.short	(.L_1819 - .L_1818)


	//   ....[0]....
.L_1818:
        /*004c*/ 	.word	0x00000010


	//----- nvinfo : EIATTR_MAX_THREADS
	.align		4
.L_1819:
        /*0050*/ 	.byte	0x04, 0x05
        /*0052*/ 	.short	(.L_1821 - .L_1820)
.L_1820:
        /*0054*/ 	.word	0x00000080
        /*0058*/ 	.word	0x00000001
        /*005c*/ 	.word	0x00000001


	//----- nvinfo : EIATTR_CBANK_PARAM_SIZE
	.align		4
.L_1821:
        /*0060*/ 	.byte	0x03, 0x19
        /*0062*/ 	.short	0x00a8


	//----- nvinfo : EIATTR_PARAM_CBANK
	.align		4
        /*0064*/ 	.byte	0x04, 0x0a
        /*0066*/ 	.short	(.L_1823 - .L_1822)
	.align		4
.L_1822:
        /*0068*/ 	.word	index@(.nv.constant0._ZN2at6native29vectorized_elementwise_kernelILi8EZZNS0_73_GLOBAL__N__c8866d80_35_SparseBinaryOpIntersectionKernel_cu_7dd49032_323742_sparse_binary_op_intersection_kernel_implINS2_18CUDAKernelLauncherENS2_36CUDAValueSelectionIntersectionKernelINS2_9LhsProjOpEEElLl8EEEvRNS_6TensorERKS8_SB_RKSt6vectorIlSaIlEERKSt8optionalIS8_ESK_bbENKUlvE3_clEvEUllE_St5arrayIPcLm2EEEEviT0_T1_)
        /*006c*/ 	.short	0x0380
        /*006e*/ 	.short	0x00a8


	//----- nvinfo : EIATTR_SW_WAR
	.align		4
.L_1823:
        /*0070*/ 	.byte	0x04, 0x36
        /*0072*/ 	.short	(.L_1825 - .L_1824)
.L_1824:
        /*0074*/ 	.word	0x00000008
.L_1825:


//--------------------- .nv.info._ZN2at6native18elementwise_kernelILi128ELi4EZNS0_15gpu_kernel_implIZZNS0_73_GLOBAL__N__c8866d80_35_SparseBinaryOpIntersectionKernel_cu_7dd49032_323742_sparse_binary_op_intersection_kernel_implINS3_18CUDAKernelLauncherENS3_36CUDAValueSelectionIntersectionKernelINS3_9LhsProjOpEEElLl8EEEvRNS_6TensorERKS9_SC_RKSt6vectorIlSaIlEERKSt8optionalIS9_ESL_bbENKUlvE1_clEvEUllE_EEvRNS_18TensorIteratorBaseERKT_EUliE_EEviT1_ --------------------------
	.section	.nv.info._ZN2at6native18elementwise_kernelILi128ELi4EZNS0_15gpu_kernel_implIZZNS0_73_GLOBAL__N__c8866d80_35_SparseBinaryOpIntersectionKernel_cu_7dd49032_323742_sparse_binary_op_intersection_kernel_implINS3_18CUDAKernelLauncherENS3_36CUDAValueSelectionIntersectionKernelINS3_9LhsProjOpEEElLl8EEEvRNS_6TensorERKS9_SC_RKSt6vectorIlSaIlEERKSt8optionalIS9_ESL_bbENKUlvE1_clEvEUllE_EEvRNS_18TensorIteratorBaseERKT_EUliE_EEviT1_,"",@"SHT_CUDA_INFO"
	.sectionflags	@""
	.align	4


	//----- nvinfo : EIATTR_CUDA_API_VERSION
	.align		4
        /*0000*/ 	.byte	0x04, 0x37
        /*0002*/ 	.short	(.L_1827 - .L_1826)
.L_1826:
        /*0004*/ 	.word	0x00000082


	//----- nvinfo : EIATTR_KPARAM_INFO
	.align		4
.L_1827:
        /*0008*/ 	.byte	0x04, 0x17
        /*000a*/ 	.short	(.L_1829 - .L_1828)
.L_1828:
        /*000c*/ 	.word	0x00000000
        /*0010*/ 	.short	0x0001
        /*0012*/ 	.short	0x0008
        /*0014*/ 	.byte	0x00, 0xf0, 0x01, 0x0a


	//----- nvinfo : EIATTR_KPARAM_INFO
	.align		4
.L_1829:
        /*0018*/ 	.byte	0x04, 0x17
        /*001a*/ 	.short	(.L_1831 - .L_1830)
.L_1830:
        /*001c*/ 	.word	0x00000000
        /*0020*/ 	.short	0x0000
        /*0022*/ 	.short	0x0000
        /*0024*/ 	.byte	0x00, 0xf0, 0x11, 0x00


	//----- nvinfo : EIATTR_SPARSE_MMA_MASK
	.align		4
.L_1831:
        /*0028*/ 	.byte	0x03, 0x50
        /*002a*/ 	.short	0x0000


	//----- nvinfo : EIATTR_MAXREG_COUNT
	.align		4
        /*002c*/ 	.byte	0x03, 0x1b
        /*002e*/ 	.short	0x0080


	//----- nvinfo : EIATTR_EXTERNS
	.align		4
        /*0030*/ 	.byte	0x04, 0x0f
        /*0032*/ 	.short	(.L_1833 - .L_1832)


	//   ....[0]....
	.align		4
.L_1832:
        /*0034*/ 	.word	index@(__assertfail)


	//----- nvinfo : EIATTR_MERCURY_ISA_VERSION
	.align		4
.L_1833:
        /*0038*/ 	.byte	0x03, 0x5f
        /*003a*/ 	.short	0x0101


	//----- nvinfo : EIATTR_VRC_CTA_INIT_COUNT
	.align		4
        /*003c*/ 	.byte	0x02, 0x4a
	.zero		1
	.zero		1


	//----- nvinfo : EIATTR_SYSCALL_OFFSETS
	.align		4
        /*0040*/ 	.byte	0x04, 0x46
        /*0042*/ 	.short	(.L_1835 - .L_1834)


	//   ....[0]....
.L_1834:
        /*0044*/ 	.word	0x00002170


	//   ....[1]....
        /*0048*/ 	.word	0x00003c00


	//   ....[2]....
        /*004c*/ 	.word	0x00005e80


	//   ....[3]....
        /*0050*/ 	.word	0x00007700


	//   ....[4]....
        /*0054*/ 	.word	0x00009ad0


	//   ....[5]....
        /*0058*/ 	.word	0x0000b350


	//   ....[6]....
        /*005c*/ 	.word	0x0000d720


	//   ....[7]....
        /*0060*/ 	.word	0x0000ef80


	//----- nvinfo : EIATTR_EXIT_INSTR_OFFSETS
	.align		4
.L_1835:
        /*0064*/ 	.byte	0x04, 0x1c
        /*0066*/ 	.short	(.L_1837 - .L_1836)


	//   ....[0]....
.L_1836:
        /*0068*/ 	.word	0x0000b630


	//   ....[1]....
        /*006c*/ 	.word	0x0000e520


	//   ....[2]....
        /*0070*/ 	.word	0x0000e540


	//   ....[3]....
        /*0074*/ 	.word	0x0000e5c0


	//   ....[4]....
        /*0078*/ 	.word	0x0000e5e0


	//   ....[5]....
        /*007c*/ 	.word	0x0000e600


	//   ....[6]....
        /*0080*/ 	.word	0x0000e690


	//   ....[7]....
        /*0084*/ 	.word	0x0000e6d0


	//   ....[8]....
        /*0088*/ 	.word	0x0000e770


	//   ....[9]....
        /*008c*/ 	.word	0x0000e7c0


	//   ....[10]....
        /*0090*/ 	.word	0x0000e7f0


	//   ....[11]....
        /*0094*/ 	.word	0x0000e8b0


	//   ....[12]....
        /*0098*/ 	.word	0x0000ea20


	//   ....[13]....
        /*009c*/ 	.word	0x0000eb90


	//   ....[14]....
        /*00a0*/ 	.word	0x0000ecf0


	//   ....[15]....
        /*00a4*/ 	.word	0x0000ed10


	//   ....[16]....
        /*00a8*/ 	.word	0x0000ed30


	//   ....[17]....
        /*00ac*/ 	.word	0x0000ede0


	//   ....[18]....
        /*00b0*/ 	.word	0x0000ee20


	//   ....[19]....
        /*00b4*/ 	.word	0x0000ef90


	//   ....[20]....
        /*00b8*/ 	.word	0x0000f0a0


	//   ....[21]....
        /*00bc*/ 	.word	0x0000f1e0


	//   ....[22]....
        /*00c0*/ 	.word	0x0000f220


	//----- nvinfo : EIATTR_MAX_THREADS
	.align		4
.L_1837:
        /*00c4*/ 	.byte	0x04, 0x05
        /*00c6*/ 	.short	(.L_1839 - .L_1838)
.L_1838:
        /*00c8*/ 	.word	0x00000080
        /*00cc*/ 	.word	0x00000001
        /*00d0*/ 	.word	0x00000001


	//----- nvinfo : EIATTR_CRS_STACK_SIZE
	.align		4
.L_1839:
        /*00d4*/ 	.byte	0x04, 0x1e
        /*00d6*/ 	.short	(.L_1841 - .L_1840)
.L_1840:
        /*00d8*/ 	.word	0x00000000


	//----- nvinfo : EIATTR_CBANK_PARAM_SIZE
	.align		4
.L_1841:
        /*00dc*/ 	.byte	0x03, 0x19
        /*00de*/ 	.short	0x0288


	//----- nvinfo : EIATTR_PARAM_CBANK
	.align		4
        /*00e0*/ 	.byte	0x04, 0x0a
        /*00e2*/ 	.short	(.L_1843 - .L_1842)
	.align		4
.L_1842:
        /*00e4*/ 	.word	index@(.nv.constant0._ZN2at6native18elementwise_kernelILi128ELi4EZNS0_15gpu_kernel_implIZZNS0_73_GLOBAL__N__c8866d80_35_SparseBinaryOpIntersectionKernel_cu_7dd49032_323742_sparse_binary_op_intersection_kernel_implINS3_18CUDAKernelLauncherENS3_36CUDAValueSelectionIntersectionKernelINS3_9LhsProjOpEEElLl8EEEvRNS_6TensorERKS9_SC_RKSt6vectorIlSaIlEERKSt8optionalIS9_ESL_bbENKUlvE1_clEvEUllE_EEvRNS_18TensorIteratorBaseERKT_EUliE_EEviT1_)
        /*00e8*/ 	.short	0x0380
        /*00ea*/ 	.short	0x0288


	//----- nvinfo : EIATTR_SW_WAR
	.align		4
.L_1843:
        /*00ec*/ 	.byte	0x04, 0x36
        /*00ee*/ 	.short	(.L_1845 - .L_1844)
.L_1844:
        /*00f0*/ 	.word	0x00000008
.L_1845:


//--------------------- .nv.info._ZN2at6native27unrolled_elementwise_kernelIZZNS0_73_GLOBAL__N__c8866d80_35_SparseBinaryOpIntersectionKernel_cu_7dd49032_323742_sparse_binary_op_intersection_kernel_implINS2_18CUDAKernelLauncherENS2_36CUDAValueSelectionIntersectionKernelINS2_9LhsProjOpEEElLl8EEEvRNS_6TensorERKS8_SB_RKSt6vectorIlSaIlEERKSt8optionalIS8_ESK_bbENKUlvE1_clEvEUllE_St5arrayIPcLm2EELi4E23TrivialOffsetCalculatorILi1EjESR_NS0_6memory12LoadWithCastILi1EEENSS_13StoreWithCastILi1EEEEEviT_T0_T2_T3_T4_T5_ --------------------------
	.section	.nv.info._ZN2at6native27unrolled_elementwise_kernelIZZNS0_73_GLOBAL__N__c8866d80_35_SparseBinaryOpIntersectionKernel_cu_7dd49032_323742_sparse_binary_op_intersection_kernel_implINS2_18CUDAKernelLauncherENS2_36CUDAValueSelectionIntersectionKernelINS2_9LhsProjOpEEElLl8EEEvRNS_6TensorERKS8_SB_RKSt6vectorIlSaIlEERKSt8optionalIS8_ESK_bbENKUlvE1_clEvEUllE_St5arrayIPcLm2EELi4E23TrivialOffsetCalculatorILi1EjESR_NS0_6memory12LoadWithCastILi1EEENSS_13StoreWithCastILi1EEEEEviT_T0_T2_T3_T4_T5_,"",@"SHT_CUDA_INFO"
	.sectionflags	@""
	.align	4


	//----- nvinfo : EIATTR_CUDA_API_VERSION
	.align		4
        /*0000*/ 	.byte	0x04, 0x37
        /*0002*/ 	.short	(.L_1847 - .L_1846)
.L_1846:
        /*0004*/ 	.word	0x00000082


	//----- nvinfo : EIATTR_KPARAM_INFO
	.align		4
.L_1847:
        /*0008*/ 	.byte	0x04, 0x17
        /*000a*/ 	.short	(.L_1849 - .L_1848)
.L_1848:
        /*000c*/ 	.word	0x00000000
        /*0010*/ 	.short	0x0006
        /*0012*/ 	.short	0x008c
        /*0014*/ 	.byte	0x00, 0xf0, 0x21, 0x00


	//----- nvinfo : EIATTR_KPARAM_INFO
	.align		4
.L_1849:
        /*0018*/ 	.byte	0x04, 0x17
        /*001a*/ 	.short	(.L_1851 - .L_1850)
.L_1850:
        /*001c*/ 	.word	0x00000000
        /*0020*/ 	.short	0x0005
        /*0022*/ 	.short	0x0084
        /*0024*/ 	.byte	0x00, 0xf0, 0x21, 0x00


	//----- nvinfo : EIATTR_KPARAM_INFO
	.align		4
.L_1851:
        /*0028*/ 	.byte	0x04, 0x17
        /*002a*/ 	.short	(.L_1853 - .L_1852)
.L_1852:
        /*002c*/ 	.word	0x00000000
        /*0030*/ 	.short	0x0004
        /*0032*/ 	.short	0x0081
        /*0034*/ 	.byte	0x00, 0xf0, 0x05, 0x00


	//----- nvinfo : EIATTR_KPARAM_INFO
	.align		4
.L_1853:
        /*0038*/ 	.byte	0x04, 0x17
        /*003a*/ 	.short	(.L_1855 - .L_1854)
.L_1854:
        /*003c*/ 	.word	0x00000000
        /*0040*/ 	.short	0x0003
        /*0042*/ 	.short	0x0080
        /*0044*/ 	.byte	0x00, 0xf0, 0x05, 0x00


	//----- nvinfo : EIATTR_KPARAM_INFO
	.align		4
.L_1855:
        /*0048*/ 	.byte	0x04, 0x17
        /*004a*/ 	.short	(.L_1857 - .L_1856)
.L_1856:
        /*004c*/ 	.word	0x00000000
        /*0050*/ 	.short	0x0002
        /*0052*/ 	.short	0x0070
        /*0054*/ 	.byte	0x00, 0xf0, 0x41, 0x00


	//----- nvinfo : EIATTR_KPARAM_INFO
	.align		4
.L_1857:
        /*0058*/ 	.byte	0x04, 0x17
        /*005a*/ 	.short	(.L_1859 - .L_1858)
.L_1858:
        /*005c*/ 	.word	0x00000000
        /*0060*/ 	.short	0x0001
        /*0062*/ 	.short	0x0008
        /*0064*/ 	.byte	0x00, 0xf0, 0xa1, 0x01


	//----- nvinfo : EIATTR_KPARAM_INFO
	.align		4
.L_1859:
        /*0068*/ 	.byte	0x04, 0x17
        /*006a*/ 	.short	(.L_1861 - .L_1860)
.L_1860:
        /*006c*/ 	.word	0x00000000
        /*0070*/ 	.short	0x0000
        /*0072*/ 	.short	0x0000
        /*0074*/ 	.byte	0x00, 0xf0, 0x11, 0x00


	//----- nvinfo : EIATTR_SPARSE_MMA_MASK
	.align		4
.L_1861:
        /*0078*/ 	.byte	0x03, 0x50
        /*007a*/ 	.short	0x0000


	//----- nvinfo : EIATTR_MAXREG_COUNT
	.align		4
        /*007c*/ 	.byte	0x03, 0x1b
        /*007e*/ 	.short	0x00ff


	//----- nvinfo : EIATTR_EXTERNS
	.align		4
        /*0080*/ 	.byte	0x04, 0x0f
        /*0082*/ 	.short	(.L_1863 - .L_1862)


	//   ....[0]....
	.align		4
.L_1862:
        /*0084*/ 	.word	index@(__assertfail)


	//----- nvinfo : EIATTR_MERCURY_ISA_VERSION
	.align		4
.L_1863:
        /*0088*/ 	.byte	0x03, 0x5f
        /*008a*/ 	.short	0x0101


	//----- nvinfo : EIATTR_VRC_CTA_INIT_COUNT
	.align		4
        /*008c*/ 	.byte	0x02, 0x4a
	.zero		1
	.zero		1


	//----- nvinfo : EIATTR_SYSCALL_OFFSETS
	.align		4
        /*0090*/ 	.byte	0x04, 0x46
        /*0092*/ 	.short	(.L_1865 - .L_1864)


	//   ....[0]....
.L_1864:
        /*0094*/ 	.word	0x00000fe0


	//   ....[1]....
        /*0098*/ 	.word	0x00001f70


	//   ....[2]....
        /*009c*/ 	.word	0x00002e50


	//   ....[3]....
        /*00a0*/ 	.word	0x00003d30


	//   ....[4]....
        /*00a4*/ 	.word	0x00008240


	//   ....[5]....
        /*00a8*/ 	.word	0x00008f90


	//   ....[6]....
        /*00ac*/ 	.word	0x00009e10


	//   ....[7]....
        /*00b0*/ 	.word	0x0000ac70


	//----- nvinfo : EIATTR_EXIT_INSTR_OFFSETS
	.align		4
.L_1865:
        /*00b4*/ 	.byte	0x04, 0x1c
        /*00b6*/ 	.short	(.L_1867 - .L_1866)


	//   ....[0]....
.L_1866:
        /*00b8*/ 	.word	0x0000a0e0


	//   ....[1]....
        /*00bc*/ 	.word	0x0000a210


	//   ....[2]....
        /*00c0*/ 	.word	0x0000a230


	//   ....[3]....
        /*00c4*/ 	.word	0x0000a2b0


	//   ....[4]....
        /*00c8*/ 	.word	0x0000a2d0


	//   ....[5]....
        /*00cc*/ 	.word	0x0000a2f0


	//   ....[6]....
        /*00d0*/ 	.word	0x0000a380


	//   ....[7]....
        /*00d4*/ 	.word	0x0000a3c0


	//   ....[8]....
        /*00d8*/ 	.word	0x0000a460


	//   ....[9]....
        /*00dc*/ 	.word	0x0000a4b0


	//   ....[10]....
        /*00e0*/ 	.word	0x0000a4e0


	//   ....[11]....
        /*00e4*/ 	.word	0x0000a5a0


	//   ....[12]....
        /*00e8*/ 	.word	0x0000a710


	//   ....[13]....
        /*00ec*/ 	.word	0x0000a880


	//   ....[14]....
        /*00f0*/ 	.word	0x0000a9e0


	//   ....[15]....
        /*00f4*/ 	.word	0x0000aa00


	//   ....[16]....
        /*00f8*/ 	.word	0x0000aa20


	//   ....[17]....
        /*00fc*/ 	.word	0x0000aad0


	//   ....[18]....
        /*0100*/ 	.word	0x0000ab10


	//   ....[19]....
        /*0104*/ 	.word	0x0000ac80


	//   ....[20]....
        /*0108*/ 	.word	0x0000ad90


	//   ....[21]....
        /*010c*/ 	.word	0x0000aed0


	//   ....[22]....
        /*0110*/ 	.word	0x0000af10


	//----- nvinfo : EIATTR_MAX_THREADS
	.align		4
.L_1867:
        /*0114*/ 	.byte	0x04, 0x05
        /*0116*/ 	.short	(.L_1869 - .L_1868)
.L_1868:
        /*0118*/ 	.word	0x00000080
        /*011c*/ 	.word	0x00000001
        /*0120*/ 	.word	0x00000001


	//----- nvinfo : EIATTR_CRS_STACK_SIZE
	.align		4
.L_1869:
        /*0124*/ 	.byte	0x04, 0x1e
        /*0126*/ 	.short	(.L_1871 - .L_1870)
.L_1870:
        /*0128*/ 	.word	0x00000000


	//----- nvinfo : EIATTR_CBANK_PARAM_SIZE
	.align		4
.L_1871:
        /*012c*/ 	.byte	0x03, 0x19
        /*012e*/ 	.short	0x0094


	//----- nvinfo : EIATTR_PARAM_CBANK
	.align		4
        /*0130*/ 	.byte	0x04, 0x0a
        /*0132*/ 	.short	(.L_1873 - .L_1872)
	.align		4
.L_1872:
        /*0134*/ 	.word	index@(.nv.constant0._ZN2at6native27unrolled_elementwise_kernelIZZNS0_73_GLOBAL__N__c8866d80_35_SparseBinaryOpIntersectionKernel_cu_7dd49032_323742_sparse_binary_op_intersection_kernel_implINS2_18CUDAKernelLauncherENS2_36CUDAValueSelectionIntersectionKernelINS2_9LhsProjOpEEElLl8EEEvRNS_6TensorERKS8_SB_RKSt6vectorIlSaIlEERKSt8optionalIS8_ESK_bbENKUlvE1_clEvEUllE_St5arrayIPcLm2EELi4E23TrivialOffsetCalculatorILi1EjESR_NS0_6memory12LoadWithCastILi1EEENSS_13StoreWithCastILi1EEEEEviT_T0_T2_T3_T4_T5_)
        /*0138*/ 	.short	0x0380
        /*013a*/ 	.short	0x0094


	//----- nvinfo : EIATTR_SW_WAR
	.align		4
.L_1873:
        /*013c*/ 	.byte	0x04, 0x36
        /*013e*/ 	.short	(.L_1875 - .L_1874)
.L_1874:
        /*0140*/ 	.word	0x00000008
.L_1875:


//--------------------- .nv.info._ZN2at6native18elementwise_kernelILi128ELi2EZNS0_22gpu_kernel_impl_nocastIZZNS0_73_GLOBAL__N__c8866d80_35_SparseBinaryOpIntersectionKernel_cu_7dd49032_323742_sparse_binary_op_intersection_kernel_implINS3_18CUDAKernelLauncherENS3_36CUDAValueSelectionIntersectionKernelINS3_9LhsProjOpEEElLl8EEEvRNS_6TensorERKS9_SC_RKSt6vectorIlSaIlEERKSt8optionalIS9_ESL_bbENKUlvE1_clEvEUllE_EEvRNS_18TensorIteratorBaseERKT_EUliE_EEviT1_ --------------------------
	.section	.nv.info._ZN2at6native18elementwise_kernelILi128ELi2EZNS0_22gpu_kernel_impl_nocastIZZNS0_73_GLOBAL__N__c8866d80_35_SparseBinaryOpIntersectionKernel_cu_7dd49032_323742_sparse_binary_op_intersection_kernel_implINS3_18CUDAKernelLauncherENS3_36CUDAValueSelectionIntersectionKernelINS3_9LhsProjOpEEElLl8EEEvRNS_6TensorERKS9_SC_RKSt6vectorIlSaIlEERKSt8optionalIS9_ESL_bbENKUlvE1_clEvEUllE_EEvRNS_18TensorIteratorBaseERKT_EUliE_EEviT1_,"",@"SHT_CUDA_INFO"
	.sectionflags	@""
	.align	4


	//----- nvinfo : EIATTR_CUDA_API_VERSION
	.align		4
        /*0000*/ 	.byte	0x04, 0x37
        /*0002*/ 	.short	(.L_1877 - .L_1876)
.L_1876:
        /*0004*/ 	.word	0x00000082


	//----- nvinfo : EIATTR_KPARAM_INFO
	.align		4
.L_1877:
        /*0008*/ 	.byte	0x04, 0x17
        /*000a*/ 	.short	(.L_1879 - .L_1878)
.L_1878:
        /*000c*/ 	.word	0x00000000
        /*0010*/ 	.short	0x0001
        /*0012*/ 	.short	0x0008
        /*0014*/ 	.byte	0x00, 0xf0, 0xe1, 0x09


	//----- nvinfo : EIATTR_KPARAM_INFO
	.align		4
.L_1879:
        /*0018*/ 	.byte	0x04, 0x17
        /*001a*/ 	.short	(.L_1881 - .L_1880)
.L_1880:
        /*001c*/ 	.word	0x00000000
        /*0020*/ 	.short	0x0000
        /*0022*/ 	.short	0x0000
        /*0024*/ 	.byte	0x00, 0xf0, 0x11, 0x00


	//----- nvinfo : EIATTR_SPARSE_MMA_MASK
	.align		4
.L_1881:
        /*0028*/ 	.byte	0x03, 0x50
        /*002a*/ 	.short	0x0000


	//----- nvinfo : EIATTR_MAXREG_COUNT
	.align		4
        /*002c*/ 	.byte	0x03, 0x1b
        /*002e*/ 	.short	0x0080


	//----- nvinfo : EIATTR_MERCURY_ISA_VERSION
	.align		4
        /*0030*/ 	.byte	0x03, 0x5f
        /*0032*/ 	.short	0x0101


	//----- nvinfo : EIATTR_VRC_CTA_INIT_COUNT
	.align		4
        /*0034*/ 	.byte	0x02, 0x4a
	.zero		1
	.zero		1


	//----- nvinfo : EIATTR_EXIT_INSTR_OFFSETS
	.align		4
        /*0038*/ 	.byte	0x04, 0x1c
        /*003a*/ 	.short	(.L_1883 - .L_1882)


	//   ....[0]....
.L_1882:
        /*003c*/ 	.word	0x000000f0


	//   ....[1]....
        /*0040*/ 	.word	0x00000120


	//   ....[2]....
        /*0044*/ 	.word	0x00000e60


	//   ....[3]....
        /*0048*/ 	.word	0x00001ac0


	//   ....[4]....
        /*004c*/ 	.word	0x00001af0


	//   ....[5]....
        /*0050*/ 	.word	0x00001b20


	//   ....[6]....
        /*0054*/ 	.word	0x00002d60


	//   ....[7]....
        /*0058*/ 	.word	0x00003ec0


	//   ....[8]....
        /*005c*/ 	.word	0x00005ee0


	//   ....[9]....
        /*0060*/ 	.word	0x00007de0


	//   ....[10]....
        /*0064*/ 	.word	0x00008fd0


	//   ....[11]....
        /*0068*/ 	.word	0x0000a130


	//----- nvinfo : EIATTR_MAX_THREADS
	.align		4
.L_1883:
        /*006c*/ 	.byte	0x04, 0x05
        /*006e*/ 	.short	(.L_1885 - .L_1884)
.L_1884:
        /*0070*/ 	.word	0x00000080
        /*0074*/ 	.word	0x00000001
        /*0078*/ 	.word	0x00000001


	//----- nvinfo : EIATTR_CRS_STACK_SIZE
	.align		4
.L_1885:
        /*007c*/ 	.byte	0x04, 0x1e
        /*007e*/ 	.short	(.L_1887 - .L_1886)
.L_1886:
        /*0080*/ 	.word	0x00000000


	//----- nvinfo : EIATTR_CBANK_PARAM_SIZE
	.align		4
.L_1887:
        /*0084*/ 	.byte	0x03, 0x19
        /*0086*/ 	.short	0x0280


	//----- nvinfo : EIATTR_PARAM_CBANK
	.align		4
        /*0088*/ 	.byte	0x04, 0x0a
        /*008a*/ 	.short	(.L_1889 - .L_1888)
	.align		4
.L_1888:
        /*008c*/ 	.word	index@(.nv.constant0._ZN2at6native18elementwise_kernelILi128ELi2EZNS0_22gpu_kernel_impl_nocastIZZNS0_73_GLOBAL__N__c8866d80_35_SparseBinaryOpIntersectionKernel_cu_7dd49032_323742_sparse_binary_op_intersection_kernel_implINS3_18CUDAKernelLauncherENS3_36CUDAValueSelectionIntersectionKernelINS3_9LhsProjOpEEElLl8EEEvRNS_6TensorERKS9_SC_RKSt6vectorIlSaIlEERKSt8optionalIS9_ESL_bbENKUlvE1_clEvEUllE_EEvRNS_18TensorIteratorBaseERKT_EUliE_EEviT1_)
        /*0090*/ 	.short	0x0380
        /*0092*/ 	.short	0x0280


	//----- nvinfo : EIATTR_SW_WAR
	.align		4
.L_1889:
        /*0094*/ 	.byte	0x04, 0x36
        /*0096*/ 	.short	(.L_1891 - .L_1890)
.L_1890:
        /*0098*/ 	.word	0x00000008
.L_1891:


//--------------------- .nv.info._ZN2at6native27unrolled_elementwise_kernelIZZNS0_73_GLOBAL__N__c8866d80_35_SparseBinaryOpIntersectionKernel_cu_7dd49032_323742_sparse_binary_op_intersection_kernel_implINS2_18CUDAKernelLauncherENS2_36CUDAValueSelectionIntersectionKernelINS2_9LhsProjOpEEElLl8EEEvRNS_6TensorERKS8_SB_RKSt6vectorIlSaIlEERKSt8optionalIS8_ESK_bbENKUlvE1_clEvEUllE_St5arrayIPcLm2EELi4E23TrivialOffsetCalculatorILi1EjESR_NS0_6memory15LoadWithoutCastENSS_16StoreWithoutCastEEEviT_T0_T2_T3_T4_T5_ --------------------------
	.section	.nv.info._ZN2at6native27unrolled_elementwise_kernelIZZNS0_73_GLOBAL__N__c8866d80_35_SparseBinaryOpIntersectionKernel_cu_7dd49032_323742_sparse_binary_op_intersection_kernel_implINS2_18CUDAKernelLauncherENS2_36CUDAValueSelectionIntersectionKernelINS2_9LhsProjOpEEElLl8EEEvRNS_6TensorERKS8_SB_RKSt6vectorIlSaIlEERKSt8optionalIS8_ESK_bbENKUlvE1_clEvEUllE_St5arrayIPcLm2EELi4E23TrivialOffsetCalculatorILi1EjESR_NS0_6memory15LoadWithoutCastENSS_16StoreWithoutCastEEEviT_T0_T2_T3_T4_T5_,"",@"SHT_CUDA_INFO"
	.sectionflags	@""
	.align	4


	//----- nvinfo : EIATTR_CUDA_API_VERSION
	.align		4
        /*0000*/ 	.byte	0x04, 0x37
        /*0002*/ 	.short	(.L_1893 - .L_1892)
.L_1892:
        /*0004*/ 	.word	0x00000082


	//----- nvinfo : EIATTR_KPARAM_INFO
	.align		4
.L_1893:
        /*0008*/ 	.byte	0x04, 0x17
        /*000a*/ 	.short	(.L_1895 - .L_1894)
.L_1894:
        /*000c*/ 	.word	0x00000000
        /*0010*/ 	.short	0x0006
        /*0012*/ 	.short	0x0083
        /*0014*/ 	.byte	0x00, 0xf0, 0x05, 0x00


	//----- nvinfo : EIATTR_KPARAM_INFO
	.align		4
.L_1895:
        /*0018*/ 	.byte	0x04, 0x17
        /*001a*/ 	.short	(.L_1897 - .L_1896)
.L_1896:
        /*001c*/ 	.word	0x00000000
        /*0020*/ 	.short	0x0005
        /*0022*/ 	.short	0x0082
        /*0024*/ 	.byte	0x00, 0xf0, 0x05, 0x00


	//----- nvinfo : EIATTR_KPARAM_INFO
	.align		4
.L_1897:
        /*0028*/ 	.byte	0x04, 0x17
        /*002a*/ 	.short	(.L_1899 - .L_1898)
.L_1898:
        /*002c*/ 	.word	0x00000000
        /*0030*/ 	.short	0x0004
        /*0032*/ 	.short	0x0081
        /*0034*/ 	.byte	0x00, 0xf0, 0x05, 0x00


	//----- nvinfo : EIATTR_KPARAM_INFO
	.align		4
.L_1899:
        /*0038*/ 	.byte	0x04, 0x17
        /*003a*/ 	.short	(.L_1901 - .L_1900)
.L_1900:
        /*003c*/ 	.word	0x00000000
        /*0040*/ 	.short	0x0003
        /*0042*/ 	.short	0x0080
        /*0044*/ 	.byte	0x00, 0xf0, 0x05, 0x00


	//----- nvinfo : EIATTR_KPARAM_INFO
	.align		4
.L_1901:
        /*0048*/ 	.byte	0x04, 0x17
        /*004a*/ 	.short	(.L_1903 - .L_1902)
.L_1902:
        /*004c*/ 	.word	0x00000000
        /*0050*/ 	.short	0x0002
        /*0052*/ 	.short	0x0070
        /*0054*/ 	.byte	0x00, 0xf0, 0x41, 0x00


	//----- nvinfo : EIATTR_KPARAM_INFO
	.align		4
.L_1903:
        /*0058*/ 	.byte	0x04, 0x17
        /*005a*/ 	.short	(.L_1905 - .L_1904)
.L_1904:
        /*005c*/ 	.word	0x00000000
        /*0060*/ 	.short	0x0001
        /*0062*/ 	.short	0x0008
        /*0064*/ 	.byte	0x00, 0xf0, 0xa1, 0x01


	//----- nvinfo : EIATTR_KPARAM_INFO
	.align		4
.L_1905:
        /*0068*/ 	.byte	0x04, 0x17
        /*006a*/ 	.short	(.L_1907 - .L_1906)
.L_1906:
        /*006c*/ 	.word	0x00000000
        /*0070*/ 	.short	0x0000
        /*0072*/ 	.short	0x0000
        /*0074*/ 	.byte	0x00, 0xf0, 0x11, 0x00


	//----- nvinfo : EIATTR_SPARSE_MMA_MASK
	.align		4
.L_1907:
        /*0078*/ 	.byte	0x03, 0x50
        /*007a*/ 	.short	0x0000


	//----- nvinfo : EIATTR_MAXREG_COUNT
	.align		4
        /*007c*/ 	.byte	0x03, 0x1b
        /*007e*/ 	.short	0x00ff


	//----- nvinfo : EIATTR_MERCURY_ISA_VERSION
	.align		4
        /*0080*/ 	.byte	0x03, 0x5f
        /*0082*/ 	.short	0x0101


	//----- nvinfo : EIATTR_VRC_CTA_INIT_COUNT
	.align		4
        /*0084*/ 	.byte	0x02, 0x4a
	.zero		1
	.zero		1


	//----- nvinfo : EIATTR_EXIT_INSTR_OFFSETS
	.align		4
        /*0088*/ 	.byte	0x04, 0x1c
        /*008a*/ 	.short	(.L_1909 - .L_1908)


	//   ....[0]....
.L_1908:
        /*008c*/ 	.word	0x00003fa0


	//   ....[1]....
        /*0090*/ 	.word	0x00004000


	//----- nvinfo : EIATTR_MAX_THREADS
	.align		4
.L_1909:
        /*0094*/ 	.byte	0x04, 0x05
        /*0096*/ 	.short	(.L_1911 - .L_1910)
.L_1910:
        /*0098*/ 	.word	0x00000080
        /*009c*/ 	.word	0x00000001
        /*00a0*/ 	.word	0x00000001


	//----- nvinfo : EIATTR_CRS_STACK_SIZE
	.align		4
.L_1911:
        /*00a4*/ 	.byte	0x04, 0x1e
        /*00a6*/ 	.short	(.L_1913 - .L_1912)
.L_1912:
        /*00a8*/ 	.word	0x00000000


	//----- nvinfo : EIATTR_CBANK_PARAM_SIZE
	.align		4
.L_1913:
        /*00ac*/ 	.byte	0x03, 0x19
        /*00ae*/ 	.short	0x0084


	//----- nvinfo : EIATTR_PARAM_CBANK
	.align		4
        /*00b0*/ 	.byte	0x04, 0x0a
        /*00b2*/ 	.short	(.L_1915 - .L_1914)
	.align		4
.L_1914:
        /*00b4*/ 	.word	index@(.nv.constant0._ZN2at6native27unrolled_elementwise_kernelIZZNS0_73_GLOBAL__N__c8866d80_35_SparseBinaryOpIntersectionKernel_cu_7dd49032_323742_sparse_binary_op_intersection_kernel_implINS2_18CUDAKernelLauncherENS2_36CUDAValueSelectionIntersectionKernelINS2_9LhsProjOpEEElLl8EEEvRNS_6TensorERKS8_SB_RKSt6vectorIlSaIlEERKSt8optionalIS8_ESK_bbENKUlvE1_clEvEUllE_St5arrayIPcLm2EELi4E23TrivialOffsetCalculatorILi1EjESR_NS0_6memory15LoadWithoutCastENSS_16StoreWithoutCastEEEviT_T0_T2_T3_T4_T5_)
        /*00b8*/ 	.short	0x0380
        /*00ba*/ 	.short	0x0084


	//----- nvinfo : EIATTR_SW_WAR
	.align		4
.L_1915:
        /*00bc*/ 	.byte	0x04, 0x36
        /*00be*/ 	.short	(.L_1917 - .L_1916)
.L_1916:
        /*00c0*/ 	.word	0x00000008
.L_1917:


//--------------------- .nv.info._ZN2at6native29vectorized_elementwise_kernelILi2EZZNS0_73_GLOBAL__N__c8866d80_35_SparseBinaryOpIntersectionKernel_cu_7dd49032_323742_sparse_binary_op_intersection_kernel_implINS2_18CUDAKernelLauncherENS2_36CUDAValueSelectionIntersectionKernelINS2_9LhsProjOpEEElLl8EEEvRNS_6TensorERKS8_SB_RKSt6vectorIlSaIlEERKSt8optionalIS8_ESK_bbENKUlvE1_clEvEUllE_St5arrayIPcLm2EEEEviT0_T1_ --------------------------
	.section	.nv.info._ZN2at6native29vectorized_elementwise_kernelILi2EZZNS0_73_GLOBAL__N__c8866d80_35_SparseBinaryOpIntersectionKernel_cu_7dd49032_323742_sparse_binary_op_intersection_kernel_implINS2_18CUDAKernelLauncherENS2_36CUDAValueSelectionIntersectionKernelINS2_9LhsProjOpEEElLl8EEEvRNS_6TensorERKS8_SB_RKSt6vectorIlSaIlEERKSt8optionalIS8_ESK_bbENKUlvE1_clEvEUllE_St5arrayIPcLm2EEEEviT0_T1_,"",@"SHT_CUDA_INFO"
	.sectionflags	@""
	.align	4


	//----- nvinfo : EIATTR_CUDA_API_VERSION
	.align		4
        /*0000*/ 	.byte	0x04, 0x37
        /*0002*/ 	.short	(.L_1919 - .L_1918)
.L_1918:
        /*0004*/ 	.word	0x00000082


	//----- nvinfo : EIATTR_KPARAM_INFO
	.align		4
.L_1919:
        /*0008*/ 	.byte	0x04, 0x17
        /*000a*/ 	.short	(.L_1921 - .L_1920)
.L_1920:
        /*000c*/ 	.word	0x00000000
        /*0010*/ 	.short	0x0002
        /*0012*/ 	.short	0x0070
        /*0014*/ 	.byte	0x00, 0xf0, 0x41, 0x00


	//----- nvinfo : EIATTR_KPARAM_INFO
	.align		4
.L_1921:
        /*0018*/ 	.byte	0x04, 0x17
        /*001a*/ 	.short	(.L_1923 - .L_1922)
.L_1922:
        /*001c*/ 	.word	0x00000000
        /*0020*/ 	.short	0x0001
        /*0022*/ 	.short	0x0008
        /*0024*/ 	.byte	0x00, 0xf0, 0xa1, 0x01


	//----- nvinfo : EIATTR_KPARAM_INFO
	.align		4
.L_1923:
        /*0028*/ 	.byte	0x04, 0x17
        /*002a*/ 	.short	(.L_1925 - .L_1924)
.L_1924:
        /*002c*/ 	.word	0x00000000
        /*0030*/ 	.short	0x0000
        /*0032*/ 	.short	0x0000
        /*0034*/ 	.byte	0x00, 0xf0, 0x11, 0x00


	//----- nvinfo : EIATTR_SPARSE_MMA_MASK
	.align		4
.L_1925:
        /*0038*/ 	.byte	0x03, 0x50
        /*003a*/ 	.short	0x0000


	//----- nvinfo : EIATTR_MAXREG_COUNT
	.align		4
        /*003c*/ 	.byte	0x03, 0x1b
        /*003e*/ 	.short	0x00ff


	//----- nvinfo : EIATTR_MERCURY_ISA_VERSION
	.align		4
        /*0040*/ 	.byte	0x03, 0x5f
        /*0042*/ 	.short	0x0101


	//----- nvinfo : EIATTR_VRC_CTA_INIT_COUNT
	.align		4
        /*0044*/ 	.byte	0x02, 0x4a
	.zero		1
	.zero		1


	//----- nvinfo : EIATTR_EXIT_INSTR_OFFSETS
	.align		4
        /*0048*/ 	.byte	0x04, 0x1c
        /*004a*/ 	.short	(.L_1927 - .L_1926)


	//   ....[0]....
.L_1926:
        /*004c*/ 	.word	0x00007180


	//   ....[1]....
        /*0050*/ 	.word	0x000071d0


	//   ....[2]....
        /*0054*/ 	.word	0x0000de00


	//----- nvinfo : EIATTR_MAX_THREADS
	.align		4
.L_1927:
        /*0058*/ 	.byte	0x04, 0x05
        /*005a*/ 	.short	(.L_1929 - .L_1928)
.L_1928:
        /*005c*/ 	.word	0x00000080
        /*0060*/ 	.word	0x00000001
        /*0064*/ 	.word	0x00000001


	//----- nvinfo : EIATTR_CRS_STACK_SIZE
	.align		4
.L_1929:
        /*0068*/ 	.byte	0x04, 0x1e
        /*006a*/ 	.short	(.L_1931 - .L_1930)
.L_1930:
        /*006c*/ 	.word	0x00000000


	//----- nvinfo : EIATTR_CBANK_PARAM_SIZE
	.align		4
.L_1931:
        /*0070*/ 	.byte	0x03, 0x19
        /*0072*/ 	.short	0x0080


	//----- nvinfo : EIATTR_PARAM_CBANK
	.align		4
        /*0074*/ 	.byte	0x04, 0x0a
        /*0076*/ 	.short	(.L_1933 - .L_1932)
	.align		4
.L_1932:
        /*0078*/ 	.word	index@(.nv.constant0._ZN2at6native29vectorized_elementwise_kernelILi2EZZNS0_73_GLOBAL__N__c8866d80_35_SparseBinaryOpIntersectionKernel_cu_7dd49032_323742_sparse_binary_op_intersection_kernel_implINS2_18CUDAKernelLauncherENS2_36CUDAValueSelectionIntersectionKernelINS2_9LhsProjOpEEElLl8EEEvRNS_6TensorERKS8_SB_RKSt6vectorIlSaIlEERKSt8optionalIS8_ESK_bbENKUlvE1_clEvEUllE_St5arrayIPcLm2EEEEviT0_T1_)
        /*007c*/ 	.short	0x0380
        /*007e*/ 	.short	0x0080


	//----- nvinfo : EIATTR_SW_WAR
	.align		4
.L_1933:
        /*0080*/ 	.byte	0x04, 0x36
        /*0082*/ 	.short	(.L_1935 - .L_1934)
.L_1934:
        /*0084*/ 	.word	0x00000008
.L_1935:


//--------------------- .nv.info._ZN2at6native29vectorized_elementwise_kernelILi4EZZNS0_73_GLOBAL__N__c8866d80_35_SparseBinaryOpIntersectionKernel_cu_7dd49032_323742_sparse_binary_op_intersection_kernel_implINS2_18CUDAKernelLauncherENS2_36CUDAValueSelectionIntersectionKernelINS2_9LhsProjOpEEElLl8EEEvRNS_6TensorERKS8_SB_RKSt6vectorIlSaIlEERKSt8optionalIS8_ESK_bbENKUlvE1_clEvEUllE_St5arrayIPcLm2EEEEviT0_T1_ --------------------------
	.section	.nv.info._ZN2at6native29vectorized_elementwise_kernelILi4EZZNS0_73_GLOBAL__N__c8866d80_35_SparseBinaryOpIntersectionKernel_cu_7dd49032_323742_sparse_binary_op_intersection_kernel_implINS2_18CUDAKernelLauncherENS2_36CUDAValueSelectionIntersectionKernelINS2_9LhsProjOpEEElLl8EEEvRNS_6TensorERKS8_SB_RKSt6vectorIlSaIlEERKSt8optionalIS8_ESK_bbENKUlvE1_clEvEUllE_St5arrayIPcLm2EEEEviT0_T1_,"",@"SHT_CUDA_INFO"
	.sectionflags	@""
	.align	4


	//----- nvinfo : EIATTR_CUDA_API_VERSION
	.align		4
        /*0000*/ 	.byte	0x04, 0x37
        /*0002*/ 	.short	(.L_1937 - .L_1936)
.L_1936:
        /*0004*/ 	.word	0x00000082


	//----- nvinfo : EIATTR_KPARAM_INFO
	.align		4
.L_1937:
        /*0008*/ 	.byte	0x04, 0x17
        /*000a*/ 	.short	(.L_1939 - .L_1938)
.L_1938:
        /*000c*/ 	.word	0x00000000
        /*0010*/ 	.short	0x0002
        /*0012*/ 	.short	0x0070
        /*0014*/ 	.byte	0x00, 0xf0, 0x41, 0x00


	//----- nvinfo : EIATTR_KPARAM_INFO
	.align		4
.L_1939:
        /*0018*/ 	.byte	0x04, 0x17
        /*001a*/ 	.short	(.L_1941 - .L_1940)
.L_1940:
        /*001c*/ 	.word	0x00000000
        /*0020*/ 	.short	0x0001
        /*0022*/ 	.short	0x0008
        /*0024*/ 	.byte	0x00, 0xf0, 0xa1, 0x01


	//----- nvinfo : EIATTR_KPARAM_INFO
	.align		4
.L_1941:
        /*0028*/ 	.byte	0x04, 0x17
        /*002a*/ 	.short	(.L_1943 - .L_1942)
.L_1942:
        /*002c*/ 	.word	0x00000000
        /*0030*/ 	.short	0x0000
        /*0032*/ 	.short	0x0000
        /*0034*/ 	.byte	0x00, 0xf0, 0x11, 0x00


	//----- nvinfo : EIATTR_SPARSE_MMA_MASK
	.align		4
.L_1943:
        /*0038*/ 	.byte	0x03, 0x50
        /*003a*/ 	.short	0x0000


	//----- nvinfo : EIATTR_MAXREG_COUNT
	.align		4
        /*003c*/ 	.byte	0x03, 0x1b
        /*003e*/ 	.short	0x00ff


	//----- nvinfo : EIATTR_MERCURY_ISA_VERSION
	.align		4
        /*0040*/ 	.byte	0x03, 0x5f
        /*0042*/ 	.short	0x0101


	//----- nvinfo : EIATTR_VRC_CTA_INIT_COUNT
	.align		4
        /*0044*/ 	.byte	0x02, 0x4a
	.zero		1
	.zero		1


	//----- nvinfo : EIATTR_EXIT_INSTR_OFFSETS
	.align		4
        /*0048*/ 	.byte	0x04, 0x1c
        /*004a*/ 	.short	(.L_1945 - .L_1944)


	//   ....[0]....
.L_1944:
        /*004c*/ 	.word	0x00007180


	//   ....[1]....
        /*0050*/ 	.word	0x000071d0


	//   ....[2]....
        /*0054*/ 	.word	0x0000ddd0


	//----- nvinfo : EIATTR_MAX_THREADS
	.align		4
.L_1945:
        /*0058*/ 	.byte	0x04, 0x05
        /*005a*/ 	.short	(.L_1947 - .L_1946)
.L_1946:
        /*005c*/ 	.word	0x00000080
        /*0060*/ 	.word	0x00000001
        /*0064*/ 	.word	0x00000001


	//----- nvinfo : EIATTR_CRS_STACK_SIZE
	.align		4
.L_1947:
        /*0068*/ 	.byte	0x04, 0x1e
        /*006a*/ 	.short	(.L_1949 - .L_1948)
.L_1948:
        /*006c*/ 	.word	0x00000000


	//----- nvinfo : EIATTR_CBANK_PARAM_SIZE
	.align		4
.L_1949:
        /*0070*/ 	.byte	0x03, 0x19
        /*0072*/ 	.short	0x0080


	//----- nvinfo : EIATTR_PARAM_CBANK
	.align		4
        /*0074*/ 	.byte	0x04, 0x0a
        /*0076*/ 	.short	(.L_1951 - .L_1950)
	.align		4
.L_1950:
        /*0078*/ 	.word	index@(.nv.constant0._ZN2at6native29vectorized_elementwise_kernelILi4EZZNS0_73_GLOBAL__N__c8866d80_35_SparseBinaryOpIntersectionKernel_cu_7dd49032_323742_sparse_binary_op_intersection_kernel_implINS2_18CUDAKernelLauncherENS2_36CUDAValueSelectionIntersectionKernelINS2_9LhsProjOpEEElLl8EEEvRNS_6TensorERKS8_SB_RKSt6vectorIlSaIlEERKSt8optionalIS8_ESK_bbENKUlvE1_clEvEUllE_St5arrayIPcLm2EEEEviT0_T1_)
        /*007c*/ 	.short	0x0380
        /*007e*/ 	.short	0x0080


	//----- nvinfo : EIATTR_SW_WAR
	.align		4
.L_1951:
        /*0080*/ 	.byte	0x04, 0x36
        /*0082*/ 	.short	(.L_1953 - .L_1952)
.L_1952:
        /*0084*/ 	.word	0x00000008
.L_1953:


//--------------------- .nv.info._ZN2at6native29vectorized_elementwise_kernelILi8EZZNS0_73_GLOBAL__N__c8866d80_35_SparseBinaryOpIntersectionKernel_cu_7dd49032_323742_sparse_binary_op_intersection_kernel_implINS2_18CUDAKernelLauncherENS2_36CUDAValueSelectionIntersectionKernelINS2_9LhsProjOpEEElLl8EEEvRNS_6TensorERKS8_SB_RKSt6vectorIlSaIlEERKSt8optionalIS8_ESK_bbENKUlvE1_clEvEUllE_St5arrayIPcLm2EEEEviT0_T1_ --------------------------
	.section	.nv.info._ZN2at6native29vectorized_elementwise_kernelILi8EZZNS0_73_GLOBAL__N__c8866d80_35_SparseBinaryOpIntersectionKernel_cu_7dd49032_323742_sparse_binary_op_intersection_kernel_implINS2_18CUDAKernelLauncherENS2_36CUDAValueSelectionIntersectionKernelINS2_9LhsProjOpEEElLl8EEEvRNS_6TensorERKS8_SB_RKSt6vectorIlSaIlEERKSt8optionalIS8_ESK_bbENKUlvE1_clEvEUllE_St5arrayIPcLm2EEEEviT0_T1_,"",@"SHT_CUDA_INFO"
	.sectionflags	@""
	.align	4


	//----- nvinfo : EIATTR_CUDA_API_VERSION
	.align		4
        /*0000*/ 	.byte	0x04, 0x37
        /*0002*/ 	.short	(.L_1955 - .L_1954)
.L_1954:
        /*0004*/ 	.word	0x00000082


	//----- nvinfo : EIATTR_KPARAM_INFO
	.align		4
.L_1955:
        /*0008*/ 	.byte	0x04, 0x17
        /*000a*/ 	.short	(.L_1957 - .L_1956)
.L_1956:
        /*000c*/ 	.word	0x00000000
        /*0010*/ 	.short	0x0002
        /*0012*/ 	.short	0x0070
        /*0014*/ 	.byte	0x00, 0xf0, 0x41, 0x00


	//----- nvinfo : EIATTR_KPARAM_INFO
	.align		4
.L_1957:
        /*0018*/ 	.byte	0x04, 0x17
        /*001a*/ 	.short	(.L_1959 - .L_1958)
.L_1958:
        /*001c*/ 	.word	0x00000000
        /*0020*/ 	.short	0x0001
        /*0022*/ 	.short	0x0008
        /*0024*/ 	.byte	0x00, 0xf0, 0xa1, 0x01


	//----- nvinfo : EIATTR_KPARAM_INFO
	.align		4
.L_1959:
        /*0028*/ 	.byte	0x04, 0x17
        /*002a*/ 	.short	(.L_1961 - .L_1960)
.L_1960:
        /*002c*/ 	.word	0x00000000
        /*0030*/ 	.short	0x0000
        /*0032*/ 	.short	0x0000
        /*0034*/ 	.byte	0x00, 0xf0, 0x11, 0x00


	//----- nvinfo : EIATTR_SPARSE_MMA_MASK
	.align		4
.L_1961:
        /*0038*/ 	.byte	0x03, 0x50
        /*003a*/ 	.short	0x0000


	//----- nvinfo : EIATTR_MAXREG_COUNT
	.align		4
        /*003c*/ 	.byte	0x03, 0x1b
        /*003e*/ 	.short	0x00ff


	//----- nvinfo : EIATTR_MERCURY_ISA_VERSION
	.align		4
        /*0040*/ 	.byte	0x03, 0x5f
        /*0042*/ 	.short	0x0101


	//----- nvinfo : EIATTR_VRC_CTA_INIT_COUNT
	.align		4
        /*0044*/ 	.byte	0x02, 0x4a
	.zero		1
	.zero		1


	//----- nvinfo : EIATTR_EXIT_INSTR_OFFSETS
	.align		4
        /*0048*/ 	.byte	0x04, 0x1c
        /*004a*/ 	.short	(.L_1963 - .L_1962)


	//   ....[0]....
.L_1962:
        /*004c*/ 	.word	0x00000010


	//----- nvinfo : EIATTR_MAX_THREADS
	.align		4
.L_1963:
        /*0050*/ 	.byte	0x04, 0x05
        /*0052*/ 	.short	(.L_1965 - .L_1964)
.L_1964:
        /*0054*/ 	.word	0x00000080
        /*0058*/ 	.word	0x00000001
        /*005c*/ 	.word	0x00000001


	//----- nvinfo : EIATTR_CBANK_PARAM_SIZE
	.align		4
.L_1965:
        /*0060*/ 	.byte	0x03, 0x19
        /*0062*/ 	.short	0x0080


	//----- nvinfo : EIATTR_PARAM_CBANK
	.align		4
        /*0064*/ 	.byte	0x04, 0x0a
        /*0066*/ 	.short	(.L_1967 - .L_1966)
	.align		4
.L_1966:
        /*0068*/ 	.word	index@(.nv.constant0._ZN2at6native29vectorized_elementwise_kernelILi8EZZNS0_73_GLOBAL__N__c8866d80_35_SparseBinaryOpIntersectionKernel_cu_7dd49032_323742_sparse_binary_op_intersection_kernel_implINS2_18CUDAKernelLauncherENS2_36CUDAValueSelectionIntersectionKernelINS2_9LhsProjOpEEElLl8EEEvRNS_6TensorERKS8_SB_RKSt6vectorIlSaIlEERKSt8optionalIS8_ESK_bbENKUlvE1_clEvEUllE_St5arrayIPcLm2EEEEviT0_T1_)
        /*006c*/ 	.short	0x0380
        /*006e*/ 	.short	0x0080


	//----- nvinfo : EIATTR_SW_WAR
	.align		4
.L_1967:
        /*0070*/ 	.byte	0x04, 0x36
        /*0072*/ 	.short	(.L_1969 - .L_1968)
.L_1968:
        /*0074*/ 	.word	0x00000008
.L_1969:


//--------------------- .nv.info._ZN2at6native18elementwise_kernelILi128ELi4EZNS0_15gpu_kernel_implIZZNS0_73_GLOBAL__N__c8866d80_35_SparseBinaryOpIntersectionKernel_cu_7dd49032_323742_sparse_binary_op_intersection_kernel_implINS3_18CUDAKernelLauncherENS3_36CUDAValueSelectionIntersectionKernelINS3_9RhsProjOpEEElLl0EEEvRNS_6TensorERKS9_SC_RKSt6vectorIlSaIlEERKSt8optionalIS9_ESL_bbENKUlvE3_clEvEUllE_EEvRNS_18TensorIteratorBaseERKT_EUliE_EEviT1_ --------------------------
	.section	.nv.info._ZN2at6native18elementwise_kernelILi128ELi4EZNS0_15gpu_kernel_implIZZNS0_73_GLOBAL__N__c8866d80_35_SparseBinaryOpIntersectionKernel_cu_7dd49032_323742_sparse_binary_op_intersection_kernel_implINS3_18CUDAKernelLauncherENS3_36CUDAValueSelectionIntersectionKernelINS3_9RhsProjOpEEElLl0EEEvRNS_6TensorERKS9_SC_RKSt6vectorIlSaIlEERKSt8optionalIS9_ESL_bbENKUlvE3_clEvEUllE_EEvRNS_18TensorIteratorBaseERKT_EUliE_EEviT1_,"",@"SHT_CUDA_INFO"
	.sectionflags	@""
	.align	4


	//----- nvinfo : EIATTR_CUDA_API_VERSION
	.align		4
        /*0000*/ 	.byte	0x04, 0x37
        /*0002*/ 	.short	(.L_1971 - .L_1970)
.L_1970:
        /*0004*/ 	.word	0x00000082


	//----- nvinfo : EIATTR_KPARAM_INFO
	.align		4
.L_1971:
        /*0008*/ 	.byte	0x04, 0x17
        /*000a*/ 	.short	(.L_1973 - .L_1972)
.L_1972:
        /*000c*/ 	.word	0x00000000
        /*0010*/ 	.short	0x0001
        /*0012*/ 	.short	0x0008
        /*0014*/ 	.byte	0x00, 0xf0, 0xc1, 0x09


	//----- nvinfo : EIATTR_KPARAM_INFO
	.align		4
.L_1973:
        /*0018*/ 	.byte	0x04, 0x17
        /*001a*/ 	.short	(.L_1975 - .L_1974)
.L_1974:
        /*001c*/ 	.word	0x00000000
        /*0020*/ 	.short	0x0000
        /*0022*/ 	.short	0x0000
        /*0024*/ 	.byte	0x00, 0xf0, 0x11, 0x00


	//----- nvinfo : EIATTR_SPARSE_MMA_MASK
	.align		4
.L_1975:
        /*0028*/ 	.byte	0x03, 0x50
        /*002a*/ 	.short	0x0000


	//----- nvinfo : EIATTR_MAXREG_COUNT
	.align		4
        /*002c*/ 	.byte	0x03, 0x1b
        /*002e*/ 	.short	0x0080


	//----- nvinfo : EIATTR_EXTERNS
	.align		4
        /*0030*/ 	.byte	0x04, 0x0f
        /*0032*/ 	.short	(.L_1977 - .L_1976)


	//   ....[0]....
	.align		4
.L_1976:
        /*0034*/ 	.word	index@(__assertfail)


	//----- nvinfo : EIATTR_MERCURY_ISA_VERSION
	.align		4
.L_1977:
        /*0038*/ 	.byte	0x03, 0x5f
        /*003a*/ 	.short	0x0101


	//----- nvinfo : EIATTR_VRC_CTA_INIT_COUNT
	.align		4
        /*003c*/ 	.byte	0x02, 0x4a
	.zero		1
	.zero		1


	//----- nvinfo : EIATTR_SYSCALL_OFFSETS
	.align		4
        /*0040*/ 	.byte	0x04, 0x46
        /*0042*/ 	.short	(.L_1979 - .L_1978)


	//   ....[0]....
.L_1978:
        /*0044*/ 	.word	0x00002220


	//   ....[1]....
        /*0048*/ 	.word	0x00003e40


	//   ....[2]....
        /*004c*/ 	.word	0x00005ff0


	//   ....[3]....
        /*0050*/ 	.word	0x00007b90


	//   ....[4]....
        /*0054*/ 	.word	0x00009d20


	//   ....[5]....
        /*0058*/ 	.word	0x0000b8c0


	//   ....[6]....
        /*005c*/ 	.word	0x0000da60


	//   ....[7]....
        /*0060*/ 	.word	0x0000f580


	//----- nvinfo : EIATTR_EXIT_INSTR_OFFSETS
	.align		4
.L_1979:
        /*0064*/ 	.byte	0x04, 0x1c
        /*0066*/ 	.short	(.L_1981 - .L_1980)


	//   ....[0]....
.L_1980:
        /*0068*/ 	.word	0x0000b950


	//   ....[1]....
        /*006c*/ 	.word	0x0000ef70


	//   ....[2]....
        /*0070*/ 	.word	0x0000ef90


	//   ....[3]....
        /*0074*/ 	.word	0x0000f010


	//   ....[4]....
        /*0078*/ 	.word	0x0000f030


	//   ....[5]....
        /*007c*/ 	.word	0x0000f050


	//   ....[6]....
        /*0080*/ 	.word	0x0000f0d0


	//   ....[7]....
        /*0084*/ 	.word	0x0000f0f0


	//   ....[8]....
        /*0088*/ 	.word	0x0000f170


	//   ....[9]....
        /*008c*/ 	.word	0x0000f190


	//   ....[10]....
        /*0090*/ 	.word	0x0000f1b0


	//   ....[11]....
        /*0094*/ 	.word	0x0000f250


	//   ....[12]....
        /*0098*/ 	.word	0x0000f270


	//   ....[13]....
        /*009c*/ 	.word	0x0000f2f0


	//   ....[14]....
        /*00a0*/ 	.word	0x0000f310


	//   ....[15]....
        /*00a4*/ 	.word	0x0000f330


	//   ....[16]....
        /*00a8*/ 	.word	0x0000f3d0


	//   ....[17]....
        /*00ac*/ 	.word	0x0000f3f0


	//   ....[18]....
        /*00b0*/ 	.word	0x0000f410


	//   ....[19]....
        /*00b4*/ 	.word	0x0000f480


	//   ....[20]....
        /*00b8*/ 	.word	0x0000f590


	//   ....[21]....
        /*00bc*/ 	.word	0x0000f5b0


	//   ....[22]....
        /*00c0*/ 	.word	0x0000f5d0


	//----- nvinfo : EIATTR_MAX_THREADS
	.align		4
.L_1981:
        /*00c4*/ 	.byte	0x04, 0x05
        /*00c6*/ 	.short	(.L_1983 - .L_1982)
.L_1982:
        /*00c8*/ 	.word	0x00000080
        /*00cc*/ 	.word	0x00000001
        /*00d0*/ 	.word	0x00000001


	//----- nvinfo : EIATTR_CRS_STACK_SIZE
	.align		4
.L_1983:
        /*00d4*/ 	.byte	0x04, 0x1e
        /*00d6*/ 	.short	(.L_1985 - .L_1984)
.L_1984:
        /*00d8*/ 	.word	0x00000000


	//----- nvinfo : EIATTR_CBANK_PARAM_SIZE
	.align		4
.L_1985:
        /*00dc*/ 	.byte	0x03, 0x19
        /*00de*/ 	.short	0x0278


	//----- nvinfo : EIATTR_PARAM_CBANK
	.align		4
        /*00e0*/ 	.byte	0x04, 0x0a
        /*00e2*/ 	.short	(.L_1987 - .L_1986)
	.align		4
.L_1986:
        /*00e4*/ 	.word	index@(.nv.constant0._ZN2at6native18elementwise_kernelILi128ELi4EZNS0_15gpu_kernel_implIZZNS0_73_GLOBAL__N__c8866d80_35_SparseBinaryOpIntersectionKernel_cu_7dd49032_323742_sparse_binary_op_intersection_kernel_implINS3_18CUDAKernelLauncherENS3_36CUDAValueSelectionIntersectionKernelINS3_9RhsProjOpEEElLl0EEEvRNS_6TensorERKS9_SC_RKSt6vectorIlSaIlEERKSt8optionalIS9_ESL_bbENKUlvE3_clEvEUllE_EEvRNS_18TensorIteratorBaseERKT_EUliE_EEviT1_)
        /*00e8*/ 	.short	0x0380
        /*00ea*/ 	.short	0x0278


	//----- nvinfo : EIATTR_SW_WAR
	.align		4
.L_1987:
        /*00ec*/ 	.byte	0x04, 0x36
        /*00ee*/ 	.short	(.L_1989 - .L_1988)
.L_1988:
        /*00f0*/ 	.word	0x00000008
.L_1989:


//--------------------- .nv.info._ZN2at6native27unrolled_elementwise_kernelIZZNS0_73_GLOBAL__N__c8866d80_35_SparseBinaryOpIntersectionKernel_cu_7dd49032_323742_sparse_binary_op_intersection_kernel_implINS2_18CUDAKernelLauncherENS2_36CUDAValueSelectionIntersectionKernelINS2_9RhsProjOpEEElLl0EEEvRNS_6TensorERKS8_SB_RKSt6vectorIlSaIlEERKSt8optionalIS8_ESK_bbENKUlvE3_clEvEUllE_St5arrayIPcLm2EELi4E23TrivialOffsetCalculatorILi1EjESR_NS0_6memory12LoadWithCastILi1EEENSS_13StoreWithCastILi1EEEEEviT_T0_T2_T3_T4_T5_ --------------------------
	.section	.nv.info._ZN2at6native27unrolled_elementwise_kernelIZZNS0_73_GLOBAL__N__c8866d80_35_SparseBinaryOpIntersectionKernel_cu_7dd49032_323742_sparse_binary_op_intersection_kernel_implINS2_18CUDAKernelLauncherENS2_36CUDAValueSelectionIntersectionKernelINS2_9RhsProjOpEEElLl0EEEvRNS_6TensorERKS8_SB_RKSt6vectorIlSaIlEERKSt8optionalIS8_ESK_bbENKUlvE3_clEvEUllE_St5arrayIPcLm2EELi4E23TrivialOffsetCalculatorILi1EjESR_NS0_6memory12LoadWithCastILi1EEENSS_13StoreWithCastILi1EEEEEviT_T0_T2_T3_T4_T5_,"",@"SHT_CUDA_INFO"
	.sectionflags	@""
	.align	4


	//----- nvinfo : EIATTR_CUDA_API_VERSION
	.align		4
        /*0000*/ 	.byte	0x04, 0x37
        /*0002*/ 	.short	(.L_1991 - .L_1990)
.L_1990:
        /*0004*/ 	.word	0x00000082


	//----- nvinfo : EIATTR_KPARAM_INFO
	.align		4
.L_1991:
        /*0008*/ 	.byte	0x04, 0x17
        /*000a*/ 	.short	(.L_1993 - .L_1992)
.L_1992:
        /*000c*/ 	.word	0x00000000
        /*0010*/ 	.short	0x0006
        /*0012*/ 	.short	0x007c
        /*0014*/ 	.byte	0x00, 0xf0, 0x21, 0x00


	//----- nvinfo : EIATTR_KPARAM_INFO
	.align		4
.L_1993:
        /*0018*/ 	.byte	0x04, 0x17
        /*001a*/ 	.short	(.L_1995 - .L_1994)
.L_1994:
        /*001c*/ 	.word	0x00000000
        /*0020*/ 	.short	0x0005
        /*0022*/ 	.short	0x0074
        /*0024*/ 	.byte	0x00, 0xf0, 0x21, 0x00


	//----- nvinfo : EIATTR_KPARAM_INFO
	.align		4
.L_1995:
        /*0028*/ 	.byte	0x04, 0x17
        /*002a*/ 	.short	(.L_1997 - .L_1996)
.L_1996:
        /*002c*/ 	.word	0x00000000
        /*0030*/ 	.short	0x0004
        /*0032*/ 	.short	0x0071
        /*0034*/ 	.byte	0x00, 0xf0, 0x05, 0x00


	//----- nvinfo : EIATTR_KPARAM_INFO
	.align		4
.L_1997:
        /*0038*/ 	.byte	0x04, 0x17
        /*003a*/ 	.short	(.L_1999 - .L_1998)
.L_1998:
        /*003c*/ 	.word	0x00000000
        /*0040*/ 	.short	0x0003
        /*0042*/ 	.short	0x0070
        /*0044*/ 	.byte	0x00, 0xf0, 0x05, 0x00


	//----- nvinfo : EIATTR_KPARAM_INFO
	.align		4
.L_1999:
        /*0048*/ 	.byte	0x04, 0x17
        /*004a*/ 	.short	(.L_2001 - .L_2000)
.L_2000:
        /*004c*/ 	.word	0x00000000
        /*0050*/ 	.short	0x0002
        /*0052*/ 	.short	0x0060
        /*0054*/ 	.byte	0x00, 0xf0, 0x41, 0x00


	//----- nvinfo : EIATTR_KPARAM_INFO
	.align		4
.L_2001:
        /*0058*/ 	.byte	0x04, 0x17
        /*005a*/ 	.short	(.L_2003 - .L_2002)
.L_2002:
        /*005c*/ 	.word	0x00000000
        /*0060*/ 	.short	0x0001
        /*0062*/ 	.short	0x0008
        /*0064*/ 	.byte	0x00, 0xf0, 0x61, 0x01


	//----- nvinfo : EIATTR_KPARAM_INFO
	.align		4
.L_2003:
        /*0068*/ 	.byte	0x04, 0x17
        /*006a*/ 	.short	(.L_2005 - .L_2004)
.L_2004:
        /*006c*/ 	.word	0x00000000
        /*0070*/ 	.short	0x0000
        /*0072*/ 	.short	0x0000
        /*0074*/ 	.byte	0x00, 0xf0, 0x11, 0x00


	//----- nvinfo : EIATTR_SPARSE_MMA_MASK
	.align		4
.L_2005:
        /*0078*/ 	.byte	0x03, 0x50
        /*007a*/ 	.short	0x0000


	//----- nvinfo : EIATTR_MAXREG_COUNT
	.align		4
        /*007c*/ 	.byte	0x03, 0x1b
        /*007e*/ 	.short	0x00ff


	//----- nvinfo : EIATTR_EXTERNS
	.align		4
        /*0080*/ 	.byte	0x04, 0x0f
        /*0082*/ 	.short	(.L_2007 - .L_2006)


	//   ....[0]....
	.align		4
.L_2006:
        /*0084*/ 	.word	index@(__assertfail)


	//----- nvinfo : EIATTR_MERCURY_ISA_VERSION
	.align		4
.L_2007:
        /*0088*/ 	.byte	0x03, 0x5f
        /*008a*/ 	.short	0x0101


	//----- nvinfo : EIATTR_VRC_CTA_INIT_COUNT
	.align		4
        /*008c*/ 	.byte	0x02, 0x4a
	.zero		1
	.zero		1


	//----- nvinfo : EIATTR_SYSCALL_OFFSETS
	.align		4
        /*0090*/ 	.byte	0x04, 0x46
        /*0092*/ 	.short	(.L_2009 - .L_2008)


	//   ....[0]....
.L_2008:
        /*0094*/ 	.word	0x00000e80


	//   ....[1]....
        /*0098*/ 	.word	0x00001e10


	//   ....[2]....
        /*009c*/ 	.word	0x00002cf0


	//   ....[3]....
        /*00a0*/ 	.word	0x00003bd0


	//   ....[4]....
        /*00a4*/ 	.word	0x0000cb80


	//   ....[5]....
        /*00a8*/ 	.word	0x0000d370


	//   ....[6]....
        /*00ac*/ 	.word	0x0000db50


	//   ....[7]....
        /*00b0*/ 	.word	0x0000e310


	//----- nvinfo : EIATTR_EXIT_INSTR_OFFSETS
	.align		4
.L_2009:
        /*00b4*/ 	.byte	0x04, 0x1c
        /*00b6*/ 	.short	(.L_2011 - .L_2010)


	//   ....[0]....
.L_2010:
        /*00b8*/ 	.word	0x0000dbd0


	//   ....[1]....
        /*00bc*/ 	.word	0x0000dd00


	//   ....[2]....
        /*00c0*/ 	.word	0x0000dd20


	//   ....[3]....
        /*00c4*/ 	.word	0x0000dda0


	//   ....[4]....
        /*00c8*/ 	.word	0x0000ddc0


	//   ....[5]....
        /*00cc*/ 	.word	0x0000dde0


	//   ....[6]....
        /*00d0*/ 	.word	0x0000de60


	//   ....[7]....
        /*00d4*/ 	.word	0x0000de80


	//   ....[8]....
        /*00d8*/ 	.word	0x0000df00


	//   ....[9]....
        /*00dc*/ 	.word	0x0000df20


	//   ....[10]....
        /*00e0*/ 	.word	0x0000df40


	//   ....[11]....
        /*00e4*/ 	.word	0x0000dfe0


	//   ....[12]....
        /*00e8*/ 	.word	0x0000e000


	//   ....[13]....
        /*00ec*/ 	.word	0x0000e080


	//   ....[14]....
        /*00f0*/ 	.word	0x0000e0a0


	//   ....[15]....
        /*00f4*/ 	.word	0x0000e0c0


	//   ....[16]....
        /*00f8*/ 	.word	0x0000e160


	//   ....[17]....
        /*00fc*/ 	.word	0x0000e180


	//   ....[18]....
        /*0100*/ 	.word	0x0000e1a0


	//   ....[19]....
        /*0104*/ 	.word	0x0000e210


	//   ....[20]....
        /*0108*/ 	.word	0x0000e320


	//   ....[21]....
        /*010c*/ 	.word	0x0000e340


	//   ....[22]....
        /*0110*/ 	.word	0x0000e360


	//----- nvinfo : EIATTR_MAX_THREADS
	.align		4
.L_2011:
        /*0114*/ 	.byte	0x04, 0x05
        /*0116*/ 	.short	(.L_2013 - .L_2012)
.L_2012:
        /*0118*/ 	.word	0x00000080
        /*011c*/ 	.word	0x00000001
        /*0120*/ 	.word	0x00000001


	//----- nvinfo : EIATTR_CRS_STACK_SIZE
	.align		4
.L_2013:
        /*0124*/ 	.byte	0x04, 0x1e
        /*0126*/ 	.short	(.L_2015 - .L_2014)
.L_2014:
        /*0128*/ 	.word	0x00000000


	//----- nvinfo : EIATTR_CBANK_PARAM_SIZE
	.align		4
.L_2015:
        /*012c*/ 	.byte	0x03, 0x19
        /*012e*/ 	.short	0x0084


	//----- nvinfo : EIATTR_PARAM_CBANK
	.align		4
        /*0130*/ 	.byte	0x04, 0x0a
        /*0132*/ 	.short	(.L_2017 - .L_2016)
	.align		4
.L_2016:
        /*0134*/ 	.word	index@(.nv.constant0._ZN2at6native27unrolled_elementwise_kernelIZZNS0_73_GLOBAL__N__c8866d80_35_SparseBinaryOpIntersectionKernel_cu_7dd49032_323742_sparse_binary_op_intersection_kernel_implINS2_18CUDAKernelLauncherENS2_36CUDAValueSelectionIntersectionKernelINS2_9RhsProjOpEEElLl0EEEvRNS_6TensorERKS8_SB_RKSt6vectorIlSaIlEERKSt8optionalIS8_ESK_bbENKUlvE3_clEvEUllE_St5arrayIPcLm2EELi4E23TrivialOffsetCalculatorILi1EjESR_NS0_6memory12LoadWithCastILi1EEENSS_13StoreWithCastILi1EEEEEviT_T0_T2_T3_T4_T5_)
        /*0138*/ 	.short	0x0380
        /*013a*/ 	.short	0x0084


	//----- nvinfo : EIATTR_SW_WAR
	.align		4
.L_2017:
        /*013c*/ 	.byte	0x04, 0x36
        /*013e*/ 	.short	(.L_2019 - .L_2018)
.L_2018:
        /*0140*/ 	.word	0x00000008
.L_2019:


//--------------------- .nv.info._ZN2at6native18elementwise_kernelILi128ELi2EZNS0_22gpu_kernel_impl_nocastIZZNS0_73_GLOBAL__N__c8866d80_35_SparseBinaryOpIntersectionKernel_cu_7dd49032_323742_sparse_binary_op_intersection_kernel_implINS3_18CUDAKernelLauncherENS3_36CUDAValueSelectionIntersectionKernelINS3_9RhsProjOpEEElLl0EEEvRNS_6TensorERKS9_SC_RKSt6vectorIlSaIlEERKSt8optionalIS9_ESL_bbENKUlvE3_clEvEUllE_EEvRNS_18TensorIteratorBaseERKT_EUliE_EEviT1_ --------------------------
	.section	.nv.info._ZN2at6native18elementwise_kernelILi128ELi2EZNS0_22gpu_kernel_impl_nocastIZZNS0_73_GLOBAL__N__c8866d80_35_SparseBinaryOpIntersectionKernel_cu_7dd49032_323742_sparse_binary_op_intersection_kernel_implINS3_18CUDAKernelLauncherENS3_36CUDAValueSelectionIntersectionKernelINS3_9RhsProjOpEEElLl0EEEvRNS_6TensorERKS9_SC_RKSt6vectorIlSaIlEERKSt8optionalIS9_ESL_bbENKUlvE3_clEvEUllE_EEvRNS_18TensorIteratorBaseERKT_EUliE_EEviT1_,"",@"SHT_CUDA_INFO"
	.sectionflags	@""
	.align	4


	//----- nvinfo : EIATTR_CUDA_API_VERSION
	.align		4
        /*0000*/ 	.byte	0x04, 0x37
        /*0002*/ 	.short	(.L_2021 - .L_2020)
.L_2020:
        /*0004*/ 	.word	0x00000082


	//----- nvinfo : EIATTR_KPARAM_INFO
	.align		4
.L_2021:
        /*0008*/ 	.byte	0x04, 0x17
        /*000a*/ 	.short	(.L_2023 - .L_2022)
.L_2022:
        /*000c*/ 	.word	0x00000000
        /*0010*/ 	.short	0x0001
        /*0012*/ 	.short	0x0008
        /*0014*/ 	.byte	0x00, 0xf0, 0xa1, 0x09


	//----- nvinfo : EIATTR_KPARAM_INFO
	.align		4
.L_2023:
        /*0018*/ 	.byte	0x04, 0x17
        /*001a*/ 	.short	(.L_2025 - .L_2024)
.L_2024:
        /*001c*/ 	.word	0x00000000
        /*0020*/ 	.short	0x0000
        /*0022*/ 	.short	0x0000
        /*0024*/ 	.byte	0x00, 0xf0, 0x11, 0x00


	//----- nvinfo : EIATTR_SPARSE_MMA_MASK
	.align		4
.L_2025:
        /*0028*/ 	.byte	0x03, 0x50
        /*002a*/ 	.short	0x0000


	//----- nvinfo : EIATTR_MAXREG_COUNT
	.align		4
        /*002c*/ 	.byte	0x03, 0x1b
        /*002e*/ 	.short	0x0080


	//----- nvinfo : EIATTR_MERCURY_ISA_VERSION
	.align		4
        /*0030*/ 	.byte	0x03, 0x5f
        /*0032*/ 	.short	0x0101


	//----- nvinfo : EIATTR_VRC_CTA_INIT_COUNT
	.align		4
        /*0034*/ 	.byte	0x02, 0x4a
	.zero		1
	.zero		1


	//----- nvinfo : EIATTR_EXIT_INSTR_OFFSETS
	.align		4
        /*0038*/ 	.byte	0x04, 0x1c
        /*003a*/ 	.short	(.L_2027 - .L_2026)


	//   ....[0]....
.L_2026:
        /*003c*/ 	.word	0x000015f0


	//   ....[1]....
        /*0040*/ 	.word	0x00002980


	//   ....[2]....
        /*0044*/ 	.word	0x00002fd0


	//   ....[3]....
        /*0048*/ 	.word	0x00003530


	//   ....[4]....
        /*004c*/ 	.word	0x00003680


	//   ....[5]....
        /*0050*/ 	.word	0x00003760


	//   ....[6]....
        /*0054*/ 	.word	0x00006010


	//   ....[7]....
        /*0058*/ 	.word	0x000086a0


	//   ....[8]....
        /*005c*/ 	.word	0x0000a030


	//   ....[9]....
        /*0060*/ 	.word	0x0000b8a0


	//   ....[10]....
        /*0064*/ 	.word	0x0000ccd0


	//   ....[11]....
        /*0068*/ 	.word	0x0000e070


	//----- nvinfo : EIATTR_MAX_THREADS
	.align		4
.L_2027:
        /*006c*/ 	.byte	0x04, 0x05
        /*006e*/ 	.short	(.L_2029 - .L_2028)
.L_2028:
        /*0070*/ 	.word	0x00000080
        /*0074*/ 	.word	0x00000001
        /*0078*/ 	.word	0x00000001


	//----- nvinfo : EIATTR_CRS_STACK_SIZE
	.align		4
.L_2029:
        /*007c*/ 	.byte	0x04, 0x1e
        /*007e*/ 	.short	(.L_2031 - .L_2030)
.L_2030:
        /*0080*/ 	.word	0x00000000


	//----- nvinfo : EIATTR_CBANK_PARAM_SIZE
	.align		4
.L_2031:
        /*0084*/ 	.byte	0x03, 0x19
        /*0086*/ 	.short	0x0270


	//----- nvinfo : EIATTR_PARAM_CBANK
	.align		4
        /*0088*/ 	.byte	0x04, 0x0a
        /*008a*/ 	.short	(.L_2033 - .L_2032)
	.align		4
.L_2032:
        /*008c*/ 	.word	index@(.nv.constant0._ZN2at6native18elementwise_kernelILi128ELi2EZNS0_22gpu_kernel_impl_nocastIZZNS0_73_GLOBAL__N__c8866d80_35_SparseBinaryOpIntersectionKernel_cu_7dd49032_323742_sparse_binary_op_intersection_kernel_implINS3_18CUDAKernelLauncherENS3_36CUDAValueSelectionIntersectionKernelINS3_9RhsProjOpEEElLl0EEEvRNS_6TensorERKS9_SC_RKSt6vectorIlSaIlEERKSt8optionalIS9_ESL_bbENKUlvE3_clEvEUllE_EEvRNS_18TensorIteratorBaseERKT_EUliE_EEviT1_)
        /*0090*/ 	.short	0x0380
        /*0092*/ 	.short	0x0270


	//----- nvinfo : EIATTR_SW_WAR
	.align		4
.L_2033:
        /*0094*/ 	.byte	0x04, 0x36
        /*0096*/ 	.short	(.L_2035 - .L_2034)
.L_2034:
        /*0098*/ 	.word	0x00000008
.L_2035:


//--------------------- .nv.info._ZN2at6native27unrolled_elementwise_kernelIZZNS0_73_GLOBAL__N__c8866d80_35_SparseBinaryOpIntersectionKernel_cu_7dd49032_323742_sparse_binary_op_intersection_kernel_implINS2_18CUDAKernelLauncherENS2_36CUDAValueSelectionIntersectionKernelINS2_9RhsProjOpEEElLl0EEEvRNS_6TensorERKS8_SB_RKSt6vectorIlSaIlEERKSt8optionalIS8_ESK_bbENKUlvE3_clEvEUllE_St5arrayIPcLm2EELi4E23TrivialOffsetCalculatorILi1EjESR_NS0_6memory15LoadWithoutCastENSS_16StoreWithoutCastEEEviT_T0_T2_T3_T4_T5_ --------------------------
	.section	.nv.info._ZN2at6native27unrolled_elementwise_kernelIZZNS0_73_GLOBAL__N__c8866d80_35_SparseBinaryOpIntersectionKernel_cu_7dd49032_323742_sparse_binary_op_intersection_kernel_implINS2_18CUDAKernelLauncherENS2_36CUDAValueSelectionIntersectionKernelINS2_9RhsProjOpEEElLl0EEEvRNS_6TensorERKS8_SB_RKSt6vectorIlSaIlEERKSt8optionalIS8_ESK_bbENKUlvE3_clEvEUllE_St5arrayIPcLm2EELi4E23TrivialOffsetCalculatorILi1EjESR_NS0_6memory15LoadWithoutCastENSS_16StoreWithoutCastEEEviT_T0_T2_T3_T4_T5_,"",@"SHT_CUDA_INFO"
	.sectionflags	@""
	.align	4


	//----- nvinfo : EIATTR_CUDA_API_VERSION
	.align		4
        /*0000*/ 	.byte	0x04, 0x37
        /*0002*/ 	.short	(.L_2037 - .L_2036)
.L_2036:
        /*0004*/ 	.word	0x00000082


	//----- nvinfo : EIATTR_KPARAM_INFO
	.align		4
.L_2037:
        /*0008*/ 	.byte	0x04, 0x17
        /*000a*/ 	.short	(.L_2039 - .L_2038)
.L_2038:
        /*000c*/ 	.word	0x00000000
        /*0010*/ 	.short	0x0006
        /*0012*/ 	.short	0x0073
        /*0014*/ 	.byte	0x00, 0xf0, 0x05, 0x00


	//----- nvinfo : EIATTR_KPARAM_INFO
	.align		4
.L_2039:
        /*0018*/ 	.byte	0x04, 0x17
        /*001a*/ 	.short	(.L_2041 - .L_2040)
.L_2040:
        /*001c*/ 	.word	0x00000000
        /*0020*/ 	.short	0x0005
        /*0022*/ 	.short	0x0072
        /*0024*/ 	.byte	0x00, 0xf0, 0x05, 0x00


	//----- nvinfo : EIATTR_KPARAM_INFO
	.align		4
.L_2041:
        /*0028*/ 	.byte	0x04, 0x17
        /*002a*/ 	.short	(.L_2043 - .L_2042)
.L_2042:
        /*002c*/ 	.word	0x00000000
        /*0030*/ 	.short	0x0004
        /*0032*/ 	.short	0x0071
        /*0034*/ 	.byte	0x00, 0xf0, 0x05, 0x00


	//----- nvinfo : EIATTR_KPARAM_INFO
	.align		4
.L_2043:
        /*0038*/ 	.byte	0x04, 0x17
        /*003a*/ 	.short	(.L_2045 - .L_2044)
.L_2044:
        /*003c*/ 	.word	0x00000000
        /*0040*/ 	.short	0x0003
        /*0042*/ 	.short	0x0070
        /*0044*/ 	.byte	0x00, 0xf0, 0x05, 0x00


	//----- nvinfo : EIATTR_KPARAM_INFO
	.align		4
.L_2045:
        /*0048*/ 	.byte	0x04, 0x17
        /*004a*/ 	.short	(.L_2047 - .L_2046)
.L_2046:
        /*004c*/ 	.word	0x00000000
        /*0050*/ 	.short	0x0002
        /*0052*/ 	.short	0x0060
        /*0054*/ 	.byte	0x00, 0xf0, 0x41, 0x00


	//----- nvinfo : EIATTR_KPARAM_INFO
	.align		4
.L_2047:
        /*0058*/ 	.byte	0x04, 0x17
        /*005a*/ 	.short	(.L_2049 - .L_2048)
.L_2048:
        /*005c*/ 	.word	0x00000000
        /*0060*/ 	.short	0x0001
        /*0062*/ 	.short	0x0008
        /*0064*/ 	.byte	0x00, 0xf0, 0x61, 0x01


	//----- nvinfo : EIATTR_KPARAM_INFO
	.align		4
.L_2049:
        /*0068*/ 	.byte	0x04, 0x17
        /*006a*/ 	.short	(.L_2051 - .L_2050)
.L_2050:
        /*006c*/ 	.word	0x00000000
        /*0070*/ 	.short	0x0000
        /*0072*/ 	.short	0x0000
        /*0074*/ 	.byte	0x00, 0xf0, 0x11, 0x00


	//----- nvinfo : EIATTR_SPARSE_MMA_MASK
	.align		4
.L_2051:
        /*0078*/ 	.byte	0x03, 0x50
        /*007a*/ 	.short	0x0000


	//----- nvinfo : EIATTR_MAXREG_COUNT
	.align		4
        /*007c*/ 	.byte	0x03, 0x1b
        /*007e*/ 	.short	0x00ff


	//----- nvinfo : EIATTR_MERCURY_ISA_VERSION
	.align		4
        /*0080*/ 	.byte	0x03, 0x5f
        /*0082*/ 	.short	0x0101


	//----- nvinfo : EIATTR_VRC_CTA_INIT_COUNT
	.align		4
        /*0084*/ 	.byte	0x02, 0x4a
	.zero		1
	.zero		1


	//----- nvinfo : EIATTR_EXIT_INSTR_OFFSETS
	.align		4
        /*0088*/ 	.byte	0x04, 0x1c
        /*008a*/ 	.short	(.L_2053 - .L_2052)


	//   ....[0]....
.L_2052:
        /*008c*/ 	.word	0x00008ad0


	//   ....[1]....
        /*0090*/ 	.word	0x00008b20


	//----- nvinfo : EIATTR_MAX_THREADS
	.align		4
.L_2053:
        /*0094*/ 	.byte	0x04, 0x05
        /*0096*/ 	.short	(.L_2055 - .L_2054)
.L_2054:
        /*0098*/ 	.word	0x00000080
        /*009c*/ 	.word	0x00000001
        /*00a0*/ 	.word	0x00000001


	//----- nvinfo : EIATTR_CRS_STACK_SIZE
	.align		4
.L_2055:
        /*00a4*/ 	.byte	0x04, 0x1e
        /*00a6*/ 	.short	(.L_2057 - .L_2056)
.L_2056:
        /*00a8*/ 	.word	0x00000000


	//----- nvinfo : EIATTR_CBANK_PARAM_SIZE
	.align		4
.L_2057:
        /*00ac*/ 	.byte	0x03, 0x19
        /*00ae*/ 	.short	0x0074


	//----- nvinfo : EIATTR_PARAM_CBANK
	.align		4
        /*00b0*/ 	.byte	0x04, 0x0a
        /*00b2*/ 	.short	(.L_2059 - .L_2058)
	.align		4
.L_2058:
        /*00b4*/ 	.word	index@(.nv.constant0._ZN2at6native27unrolled_elementwise_kernelIZZNS0_73_GLOBAL__N__c8866d80_35_SparseBinaryOpIntersectionKernel_cu_7dd49032_323742_sparse_binary_op_intersection_kernel_implINS2_18CUDAKernelLauncherENS2_36CUDAValueSelectionIntersectionKernelINS2_9RhsProjOpEEElLl0EEEvRNS_6TensorERKS8_SB_RKSt6vectorIlSaIlEERKSt8optionalIS8_ESK_bbENKUlvE3_clEvEUllE_St5arrayIPcLm2EELi4E23TrivialOffsetCalculatorILi1EjESR_NS0_6memory15LoadWithoutCastENSS_16StoreWithoutCastEEEviT_T0_T2_T3_T4_T5_)
        /*00b8*/ 	.short	0x0380
        /*00ba*/ 	.short	0x0074


	//----- nvinfo : EIATTR_SW_WAR
	.align		4
.L_2059:
        /*00bc*/ 	.byte	0x04, 0x36
        /*00be*/ 	.short	(.L_2061 - .L_2060)
.L_2060:
        /*00c0*/ 	.word	0x00000008
.L_2061:


//--------------------- .nv.info._ZN2at6native29vectorized_elementwise_kernelILi2EZZNS0_73_GLOBAL__N__c8866d80_35_SparseBinaryOpIntersectionKernel_cu_7dd49032_323742_sparse_binary_op_intersection_kernel_implINS2_18CUDAKernelLauncherENS2_36CUDAValueSelectionIntersectionKernelINS2_9RhsProjOpEEElLl0EEEvRNS_6TensorERKS8_SB_RKSt6vectorIlSaIlEERKSt8optionalIS8_ESK_bbENKUlvE3_clEvEUllE_St5arrayIPcLm2EEEEviT0_T1_ --------------------------
	.section	.nv.info._ZN2at6native29vectorized_elementwise_kernelILi2EZZNS0_73_GLOBAL__N__c8866d80_35_SparseBinaryOpIntersectionKernel_cu_7dd49032_323742_sparse_binary_op_intersection_kernel_implINS2_18CUDAKernelLauncherENS2_36CUDAValueSelectionIntersectionKernelINS2_9RhsProjOpEEElLl0EEEvRNS_6TensorERKS8_SB_RKSt6vectorIlSaIlEERKSt8optionalIS8_ESK_bbENKUlvE3_clEvEUllE_St5arrayIPcLm2EEEEviT0_T1_,"",@"SHT_CUDA_INFO"
	.sectionflags	@""
	.align	4


	//----- nvinfo : EIATTR_CUDA_API_VERSION
	.align		4
        /*0000*/ 	.byte	0x04, 0x37
        /*0002*/ 	.short	(.L_2063 - .L_2062)
.L_2062:
        /*0004*/ 	.word	0x00000082


	//----- nvinfo : EIATTR_KPARAM_INFO
	.align		4
.L_2063:
        /*0008*/ 	.byte	0x04, 0x17
        /*000a*/ 	.short	(.L_2065 - .L_2064)
.L_2064:
        /*000c*/ 	.word	0x00000000
        /*0010*/ 	.short	0x0002
        /*0012*/ 	.short	0x0060
        /*0014*/ 	.byte	0x00, 0xf0, 0x41, 0x00


	//----- nvinfo : EIATTR_KPARAM_INFO
	.align		4
.L_2065:
        /*0018*/ 	.byte	0x04, 0x17
        /*001a*/ 	.short	(.L_2067 - .L_2066)
.L_2066:
        /*001c*/ 	.word	0x00000000
        /*0020*/ 	.short	0x0001
        /*0022*/ 	.short	0x0008
        /*0024*/ 	.byte	0x00, 0xf0, 0x61, 0x01


	//----- nvinfo : EIATTR_KPARAM_INFO
	.align		4
.L_2067:
        /*0028*/ 	.byte	0x04, 0x17
        /*002a*/ 	.short	(.L_2069 - .L_2068)
.L_2068:
        /*002c*/ 	.word	0x00000000
        /*0030*/ 	.short	0x0000
        /*0032*/ 	.short	0x0000
        /*0034*/ 	.byte	0x00, 0xf0, 0x11, 0x00


	//----- nvinfo : EIATTR_SPARSE_MMA_MASK
	.align		4
.L_2069:
        /*0038*/ 	.byte	0x03, 0x50
        /*003a*/ 	.short	0x0000


	//----- nvinfo : EIATTR_MAXREG_COUNT
	.align		4
        /*003c*/ 	.byte	0x03, 0x1b
        /*003e*/ 	.short	0x00ff


	//----- nvinfo : EIATTR_MERCURY_ISA_VERSION
	.align		4
        /*0040*/ 	.byte	0x03, 0x5f
        /*0042*/ 	.short	0x0101


	//----- nvinfo : EIATTR_VRC_CTA_INIT_COUNT
	.align		4
        /*0044*/ 	.byte	0x02, 0x4a
	.zero		1
	.zero		1


	//----- nvinfo : EIATTR_EXIT_INSTR_OFFSETS
	.align		4
        /*0048*/ 	.byte	0x04, 0x1c
        /*004a*/ 	.short	(.L_2071 - .L_2070)


	//   ....[0]....
.L_2070:
        /*004c*/ 	.word	0x0000afa0


	//   ....[1]....
        /*0050*/ 	.word	0x0000aff0


	//   ....[2]....
        /*0054*/ 	.word	0x00018080


	//----- nvinfo : EIATTR_MAX_THREADS
	.align		4
.L_2071:
        /*0058*/ 	.byte	0x04, 0x05
        /*005a*/ 	.short	(.L_2073 - .L_2072)
.L_2072:
        /*005c*/ 	.word	0x00000080
        /*0060*/ 	.word	0x00000001
        /*0064*/ 	.word	0x00000001


	//----- nvinfo : EIATTR_CRS_STACK_SIZE
	.align		4
.L_2073:
        /*0068*/ 	.byte	0x04, 0x1e
        /*006a*/ 	.short	(.L_2075 - .L_2074)
.L_2074:
        /*006c*/ 	.word	0x00000000


	//----- nvinfo : EIATTR_CBANK_PARAM_SIZE
	.align		4
.L_2075:
        /*0070*/ 	.byte	0x03, 0x19
        /*0072*/ 	.short	0x0070


	//----- nvinfo : EIATTR_PARAM_CBANK
	.align		4
        /*0074*/ 	.byte	0x04, 0x0a
        /*0076*/ 	.short	(.L_2077 - .L_2076)
	.align		4
.L_2076:
        /*0078*/ 	.word	index@(.nv.constant0._ZN2at6native29vectorized_elementwise_kernelILi2EZZNS0_73_GLOBAL__N__c8866d80_35_SparseBinaryOpIntersectionKernel_cu_7dd49032_323742_sparse_binary_op_intersection_kernel_implINS2_18CUDAKernelLauncherENS2_36CUDAValueSelectionIntersectionKernelINS2_9RhsProjOpEEElLl0EEEvRNS_6TensorERKS8_SB_RKSt6vectorIlSaIlEERKSt8optionalIS8_ESK_bbENKUlvE3_clEvEUllE_St5arrayIPcLm2EEEEviT0_T1_)
        /*007c*/ 	.short	0x0380
        /*007e*/ 	.short	0x0070


	//----- nvinfo : EIATTR_SW_WAR
	.align		4
.L_2077:
        /*0080*/ 	.byte	0x04, 0x36
        /*0082*/ 	.short	(.L_2079 - .L_2078)
.L_2078:
        /*0084*/ 	.word	0x00000008
.L_2079:


//--------------------- .nv.info._ZN2at6native29vectorized_elementwise_kernelILi4EZZNS0_73_GLOBAL__N__c8866d80_35_SparseBinaryOpIntersectionKernel_cu_7dd49032_323742_sparse_binary_op_intersection_kernel_implINS2_18CUDAKernelLauncherENS2_36CUDAValueSelectionIntersectionKernelINS2_9RhsProjOpEEElLl0EEEvRNS_6TensorERKS8_SB_RKSt6vectorIlSaIlEERKSt8optionalIS8_ESK_bbENKUlvE3_clEvEUllE_St5arrayIPcLm2EEEEviT0_T1_ --------------------------
	.section	.nv.info._ZN2at6native29vectorized_elementwise_kernelILi4EZZNS0_73_GLOBAL__N__c8866d80_35_SparseBinaryOpIntersectionKernel_cu_7dd49032_323742_sparse_binary_op_intersection_kernel_implINS2_18CUDAKernelLauncherENS2_36CUDAValueSelectionIntersectionKernelINS2_9RhsProjOpEEElLl0EEEvRNS_6TensorERKS8_SB_RKSt6vectorIlSaIlEERKSt8optionalIS8_ESK_bbENKUlvE3_clEvEUllE_St5arrayIPcLm2EEEEviT0_T1_,"",@"SHT_CUDA_INFO"
	.sectionflags	@""
	.align	4


	//----- nvinfo : EIATTR_CUDA_API_VERSION
	.align		4
        /*0000*/ 	.byte	0x04, 0x37
        /*0002*/ 	.short	(.L_2081 - .L_2080)
.L_2080:
        /*0004*/ 	.word	0x00000082


	//----- nvinfo : EIATTR_KPARAM_INFO
	.align		4
.L_2081:
        /*0008*/ 	.byte	0x04, 0x17
        /*000a*/ 	.short	(.L_2083 - .L_2082)
.L_2082:
        /*000c*/ 	.word	0x00000000
        /*0010*/ 	.short	0x0002
        /*0012*/ 	.short	0x0060
        /*0014*/ 	.byte	0x00, 0xf0, 0x41, 0x00


	//----- nvinfo : EIATTR_KPARAM_INFO
	.align		4
.L_2083:
        /*0018*/ 	.byte	0x04, 0x17
        /*001a*/ 	.short	(.L_2085 - .L_2084)
.L_2084:
        /*001c*/ 	.word	0x00000000
        /*0020*/ 	.short	0x0001
        /*0022*/ 	.short	0x0008
        /*0024*/ 	.byte	0x00, 0xf0, 0x61, 0x01


	//----- nvinfo : EIATTR_KPARAM_INFO
	.align		4
.L_2085:
        /*0028*/ 	.byte	0x04, 0x17
        /*002a*/ 	.short	(.L_2087 - .L_2086)
.L_2086:
        /*002c*/ 	.word	0x00000000
        /*0030*/ 	.short	0x0000
        /*0032*/ 	.short	0x0000
        /*0034*/ 	.byte	0x00, 0xf0, 0x11, 0x00


	//----- nvinfo : EIATTR_SPARSE_MMA_MASK
	.align		4
.L_2087:
        /*0038*/ 	.byte	0x03, 0x50
        /*003a*/ 	.short	0x0000


	//----- nvinfo : EIATTR_MAXREG_COUNT
	.align		4
        /*003c*/ 	.byte	0x03, 0x1b
        /*003e*/ 	.short	0x00ff


	//----- nvinfo : EIATTR_MERCURY_ISA_VERSION
	.align		4
        /*0040*/ 	.byte	0x03, 0x5f
        /*0042*/ 	.short	0x0101


	//----- nvinfo : EIATTR_VRC_CTA_INIT_COUNT
	.align		4
        /*0044*/ 	.byte	0x02, 0x4a
	.zero		1
	.zero		1


	//----- nvinfo : EIATTR_EXIT_INSTR_OFFSETS
	.align		4
        /*0048*/ 	.byte	0x04, 0x1c
        /*004a*/ 	.short	(.L_2089 - .L_2088)


	//   ....[0]....
.L_2088:
        /*004c*/ 	.word	0x0000afa0


	//   ....[1]....
        /*0050*/ 	.word	0x0000aff0


	//   ....[2]....
        /*0054*/ 	.word	0x00018040


	//----- nvinfo : EIATTR_MAX_THREADS
	.align		4
.L_2089:
        /*0058*/ 	.byte	0x04, 0x05
        /*005a*/ 	.short	(.L_2091 - .L_2090)
.L_2090:
        /*005c*/ 	.word	0x00000080
        /*0060*/ 	.word	0x00000001
        /*0064*/ 	.word	0x00000001


	//----- nvinfo : EIATTR_CRS_STACK_SIZE
	.align		4
.L_2091:
        /*0068*/ 	.byte	0x04, 0x1e
        /*006a*/ 	.short	(.L_2093 - .L_2092)
.L_2092:
        /*006c*/ 	.word	0x00000000


	//----- nvinfo : EIATTR_CBANK_PARAM_SIZE
	.align		4
.L_2093:
        /*0070*/ 	.byte	0x03, 0x19
        /*0072*/ 	.short	0x0070


	//----- nvinfo : EIATTR_PARAM_CBANK
	.align		4
        /*0074*/ 	.byte	0x04, 0x0a
        /*0076*/ 	.short	(.L_2095 - .L_2094)
	.align		4
.L_2094:
        /*0078*/ 	.word	index@(.nv.constant0._ZN2at6native29vectorized_elementwise_kernelILi4EZZNS0_73_GLOBAL__N__c8866d80_35_SparseBinaryOpIntersectionKernel_cu_7dd49032_323742_sparse_binary_op_intersection_kernel_implINS2_18CUDAKernelLauncherENS2_36CUDAValueSelectionIntersectionKernelINS2_9RhsProjOpEEElLl0EEEvRNS_6TensorERKS8_SB_RKSt6vectorIlSaIlEERKSt8optionalIS8_ESK_bbENKUlvE3_clEvEUllE_St5arrayIPcLm2EEEEviT0_T1_)
        /*007c*/ 	.short	0x0380
        /*007e*/ 	.short	0x0070


	//----- nvinfo : EIATTR_SW_WAR
	.align		4
.L_2095:
        /*0080*/ 	.byte	0x04, 0x36
        /*0082*/ 	.short	(.L_2097 - .L_2096)
.L_2096:
        /*0084*/ 	.word	0x00000008
.L_2097:


//--------------------- .nv.info._ZN2at6native29vectorized_elementwise_kernelILi8EZZNS0_73_GLOBAL__N__c8866d80_35_SparseBinaryOpIntersectionKernel_cu_7dd49032_323742_sparse_binary_op_intersection_kernel_implINS2_18CUDAKernelLauncherENS2_36CUDAValueSelectionIntersectionKernelINS2_9RhsProjOpEEElLl0EEEvRNS_6TensorERKS8_SB_RKSt6vectorIlSaIlEERKSt8optionalIS8_ESK_bbENKUlvE3_clEvEUllE_St5arrayIPcLm2EEEEviT0_T1_ --------------------------
	.section	.nv.info._ZN2at6native29vectorized_elementwise_kernelILi8EZZNS0_73_GLOBAL__N__c8866d80_35_SparseBinaryOpIntersectionKernel_cu_7dd49032_323742_sparse_binary_op_intersection_kernel_implINS2_18CUDAKernelLauncherENS2_36CUDAValueSelectionIntersectionKernelINS2_9RhsProjOpEEElLl0EEEvRNS_6TensorERKS8_SB_RKSt6vectorIlSaIlEERKSt8optionalIS8_ESK_bbENKUlvE3_clEvEUllE_St5arrayIPcLm2EEEEviT0_T1_,"",@"SHT_CUDA_INFO"
	.sectionflags	@""
	.align	4


	//----- nvinfo : EIATTR_CUDA_API_VERSION
	.align		4
        /*0000*/ 	.byte	0x04, 0x37
        /*0002*/ 	.short	(.L_2099 - .L_2098)
.L_2098:
        /*0004*/ 	.word	0x00000082


	//----- nvinfo : EIATTR_KPARAM_INFO
	.align		4
.L_2099:
        /*0008*/ 	.byte	0x04, 0x17
        /*000a*/ 	.short	(.L_2101 - .L_2100)
.L_2100:
        /*000c*/ 	.word	0x00000000
        /*0010*/ 	.short	0x0002
        /*0012*/ 	.short	0x0060
        /*0014*/ 	.byte	0x00, 0xf0, 0x41, 0x00


	//----- nvinfo : EIATTR_KPARAM_INFO
	.align		4
.L_2101:
        /*0018*/ 	.byte	0x04, 0x17
        /*001a*/ 	.short	(.L_2103 - .L_2102)
.L_2102:
        /*001c*/ 	.word	0x00000000
        /*0020*/ 	.short	0x0001
        /*0022*/ 	.short	0x0008
        /*0024*/ 	.byte	0x00, 0xf0, 0x61, 0x01


	//----- nvinfo : EIATTR_KPARAM_INFO
	.align		4
.L_2103:
        /*0028*/ 	.byte	0x04, 0x17
        /*002a*/ 	.short	(.L_2105 - .L_2104)
.L_2104:
        /*002c*/ 	.word	0x00000000
        /*0030*/ 	.short	0x0000
        /*0032*/ 	.short	0x0000
        /*0034*/ 	.byte	0x00, 0xf0, 0x11, 0x00


	//----- nvinfo : EIATTR_SPARSE_MMA_MASK
	.align		4
.L_2105:
        /*0038*/ 	.byte	0x03, 0x50
        /*003a*/ 	.short	0x0000


	//----- nvinfo : EIATTR_MAXREG_COUNT
	.align		4
        /*003c*/ 	.byte	0x03, 0x1b
        /*003e*/ 	.short	0x00ff


	//----- nvinfo : EIATTR_MERCURY_ISA_VERSION
	.align		4
        /*0040*/ 	.byte	0x03, 0x5f
        /*0042*/ 	.short	0x0101


	//----- nvinfo : EIATTR_VRC_CTA_INIT_COUNT
	.align		4
        /*0044*/ 	.byte	0x02, 0x4a
	.zero		1
	.zero		1


	//----- nvinfo : EIATTR_EXIT_INSTR_OFFSETS
	.align		4
        /*0048*/ 	.byte	0x04, 0x1c
        /*004a*/ 	.short	(.L_2107 - .L_2106)


	//   ....[0]....
.L_2106:
        /*004c*/ 	.word	0x00000010


	//----- nvinfo : EIATTR_MAX_THREADS
	.align		4
.L_2107:
        /*0050*/ 	.byte	0x04, 0x05
        /*0052*/ 	.short	(.L_2109 - .L_2108)
.L_2108:
        /*0054*/ 	.word	0x00000080
        /*0058*/ 	.word	0x00000001
        /*005c*/ 	.word	0x00000001


	//----- nvinfo : EIATTR_CBANK_PARAM_SIZE
	.align		4
.L_2109:
        /*0060*/ 	.byte	0x03, 0x19
        /*0062*/ 	.short	0x0070


	//----- nvinfo : EIATTR_PARAM_CBANK
	.align		4
        /*0064*/ 	.byte	0x04, 0x0a
        /*0066*/ 	.short	(.L_2111 - .L_2110)
	.align		4
.L_2110:
        /*0068*/ 	.word	index@(.nv.constant0._ZN2at6native29vectorized_elementwise_kernelILi8EZZNS0_73_GLOBAL__N__c8866d80_35_SparseBinaryOpIntersectionKernel_cu_7dd49032_323742_sparse_binary_op_intersection_kernel_implINS2_18CUDAKernelLauncherENS2_36CUDAValueSelectionIntersectionKernelINS2_9RhsProjOpEEElLl0EEEvRNS_6TensorERKS8_SB_RKSt6vectorIlSaIlEERKSt8optionalIS8_ESK_bbENKUlvE3_clEvEUllE_St5arrayIPcLm2EEEEviT0_T1_)
        /*006c*/ 	.short	0x0380
        /*006e*/ 	.short	0x0070


	//----- nvinfo : EIATTR_SW_WAR
	.align		4
.L_2111:
        /*0070*/ 	.byte	0x04, 0x36
        /*0072*/ 	.short	(.L_2113 - .L_2112)
.L_2112:
        /*0074*/ 	.word	0x00000008
.L_2113:


//--------------------- .nv.info._ZN2at6native18elementwise_kernelILi128ELi4EZNS0_15gpu_kernel_implIZZNS0_73_GLOBAL__N__c8866d80_35_SparseBinaryOpIntersectionKernel_cu_7dd49032_323742_sparse_binary_op_intersection_kernel_implINS3_18CUDAKernelLauncherENS3_36CUDAValueSelectionIntersectionKernelINS3_9RhsProjOpEEElLl0EEEvRNS_6TensorERKS9_SC_RKSt6vectorIlSaIlEERKSt8optionalIS9_ESL_bbENKUlvE1_clEvEUllE_EEvRNS_18TensorIteratorBaseERKT_EUliE_EEviT1_ --------------------------
	.section	.nv.info._ZN2at6native18elementwise_kernelILi128ELi4EZNS0_15gpu_kernel_implIZZNS0_73_GLOBAL__N__c8866d80_35_SparseBinaryOpIntersectionKernel_cu_7dd49032_323742_sparse_binary_op_intersection_kernel_implINS3_18CUDAKernelLauncherENS3_36CUDAValueSelectionIntersectionKernelINS3_9RhsProjOpEEElLl0EEEvRNS_6TensorERKS9_SC_RKSt6vectorIlSaIlEERKSt8optionalIS9_ESL_bbENKUlvE1_clEvEUllE_EEvRNS_18TensorIteratorBaseERKT_EUliE_EEviT1_,"",@"SHT_CUDA_INFO"
	.sectionflags	@""
	.align	4


	//----- nvinfo : EIATTR_CUDA_API_VERSION
	.align		4
        /*0000*/ 	.byte	0x04, 0x37
        /*0002*/ 	.short	(.L_2115 - .L_2114)
.L_2114:
        /*0004*/ 	.word	0x00000082


	//----- nvinfo : EIATTR_KPARAM_INFO
	.align		4
.L_2115:
        /*0008*/ 	.byte	0x04, 0x17
        /*000a*/ 	.short	(.L_2117 - .L_2116)
.L_2116:
        /*000c*/ 	.word	0x00000000
        /*0010*/ 	.short	0x0001
        /*0012*/ 	.short	0x0008
        /*0014*/ 	.byte	0x00, 0xf0, 0x21, 0x09


	//----- nvinfo : EIATTR_KPARAM_INFO
	.align		4
.L_2117:
        /*0018*/ 	.byte	0x04, 0x17
        /*001a*/ 	.short	(.L_2119 - .L_2118)
.L_2118:
        /*001c*/ 	.word	0x00000000
        /*0020*/ 	.short	0x0000
        /*0022*/ 	.short	0x0000
        /*0024*/ 	.byte	0x00, 0xf0, 0x11, 0x00


	//----- nvinfo : EIATTR_SPARSE_MMA_MASK
	.align		4
.L_2119:
        /*0028*/ 	.byte	0x03, 0x50
        /*002a*/ 	.short	0x0000


	//----- nvinfo : EIATTR_MAXREG_COUNT
	.align		4
        /*002c*/ 	.byte	0x03, 0x1b
        /*002e*/ 	.short	0x0080


	//----- nvinfo : EIATTR_EXTERNS
	.align		4
        /*0030*/ 	.byte	0x04, 0x0f
        /*0032*/ 	.short	(.L_2121 - .L_2120)


	//   ....[0]....
	.align		4
.L_2120:
        /*0034*/ 	.word	index@(__assertfail)


	//----- nvinfo : EIATTR_MERCURY_ISA_VERSION
	.align		4
.L_2121:
        /*0038*/ 	.byte	0x03, 0x5f
        /*003a*/ 	.short	0x0101


	//----- nvinfo : EIATTR_VRC_CTA_INIT_COUNT
	.align		4
        /*003c*/ 	.byte	0x02, 0x4a
	.zero		1
	.zero		1


	//----- nvinfo : EIATTR_SYSCALL_OFFSETS
	.align		4
        /*0040*/ 	.byte	0x04, 0x46
        /*0042*/ 	.short	(.L_2123 - .L_2122)


	//   ....[0]....
.L_2122:
        /*0044*/ 	.word	0x00002170


	//   ....[1]....
        /*0048*/ 	.word	0x00003ca0


	//   ....[2]....
        /*004c*/ 	.word	0x00005f20


	//   ....[3]....
        /*0050*/ 	.word	0x00007840


	//   ....[4]....
        /*0054*/ 	.word	0x00009c10


	//   ....[5]....
        /*0058*/ 	.word	0x0000b530


	//   ....[6]....
        /*005c*/ 	.word	0x0000d900


	//   ....[7]....
        /*0060*/ 	.word	0x0000f1f0


	//----- nvinfo : EIATTR_EXIT_INSTR_OFFSETS
	.align		4
.L_2123:
        /*0064*/ 	.byte	0x04, 0x1c
        /*0066*/ 	.short	(.L_2125 - .L_2124)


	//   ....[0]....
.L_2124:
        /*0068*/ 	.word	0x0000b810


	//   ....[1]....
        /*006c*/ 	.word	0x0000e790


	//   ....[2]....
        /*0070*/ 	.word	0x0000e7b0


	//   ....[3]....
        /*0074*/ 	.word	0x0000e830


	//   ....[4]....
        /*0078*/ 	.word	0x0000e850


	//   ....[5]....
        /*007c*/ 	.word	0x0000e870


	//   ....[6]....
        /*0080*/ 	.word	0x0000e900


	//   ....[7]....
        /*0084*/ 	.word	0x0000e940


	//   ....[8]....
        /*0088*/ 	.word	0x0000e9e0


	//   ....[9]....
        /*008c*/ 	.word	0x0000ea30


	//   ....[10]....
        /*0090*/ 	.word	0x0000ea60


	//   ....[11]....
        /*0094*/ 	.word	0x0000eb20


	//   ....[12]....
        /*0098*/ 	.word	0x0000ec90


	//   ....[13]....
        /*009c*/ 	.word	0x0000ee00


	//   ....[14]....
        /*00a0*/ 	.word	0x0000ef60


	//   ....[15]....
        /*00a4*/ 	.word	0x0000ef80


	//   ....[16]....
        /*00a8*/ 	.word	0x0000efa0


	//   ....[17]....
        /*00ac*/ 	.word	0x0000f050


	//   ....[18]....
        /*00b0*/ 	.word	0x0000f090


	//   ....[19]....
        /*00b4*/ 	.word	0x0000f200


	//   ....[20]....
        /*00b8*/ 	.word	0x0000f310


	//   ....[21]....
        /*00bc*/ 	.word	0x0000f450


	//   ....[22]....
        /*00c0*/ 	.word	0x0000f490


	//----- nvinfo : EIATTR_MAX_THREADS
	.align		4
.L_2125:
        /*00c4*/ 	.byte	0x04, 0x05
        /*00c6*/ 	.short	(.L_2127 - .L_2126)
.L_2126:
        /*00c8*/ 	.word	0x00000080
        /*00cc*/ 	.word	0x00000001
        /*00d0*/ 	.word	0x00000001


	//----- nvinfo : EIATTR_CRS_STACK_SIZE
	.align		4
.L_2127:
        /*00d4*/ 	.byte	0x04, 0x1e
        /*00d6*/ 	.short	(.L_2129 - .L_2128)
.L_2128:
        /*00d8*/ 	.word	0x00000000


	//----- nvinfo : EIATTR_CBANK_PARAM_SIZE
	.align		4
.L_2129:
        /*00dc*/ 	.byte	0x03, 0x19
        /*00de*/ 	.short	0x0250


	//----- nvinfo : EIATTR_PARAM_CBANK
	.align		4
        /*00e0*/ 	.byte	0x04, 0x0a
        /*00e2*/ 	.short	(.L_2131 - .L_2130)
	.align		4
.L_2130:
        /*00e4*/ 	.word	index@(.nv.constant0._ZN2at6native18elementwise_kernelILi128ELi4EZNS0_15gpu_kernel_implIZZNS0_73_GLOBAL__N__c8866d80_35_SparseBinaryOpIntersectionKernel_cu_7dd49032_323742_sparse_binary_op_intersection_kernel_implINS3_18CUDAKernelLauncherENS3_36CUDAValueSelectionIntersectionKernelINS3_9RhsProjOpEEElLl0EEEvRNS_6TensorERKS9_SC_RKSt6vectorIlSaIlEERKSt8optionalIS9_ESL_bbENKUlvE1_clEvEUllE_EEvRNS_18TensorIteratorBaseERKT_EUliE_EEviT1_)
        /*00e8*/ 	.short	0x0380
        /*00ea*/ 	.short	0x0250


	//----- nvinfo : EIATTR_SW_WAR
	.align		4
.L_2131:
        /*00ec*/ 	.byte	0x04, 0x36
        /*00ee*/ 	.short	(.L_2133 - .L_2132)
.L_2132:
        /*00f0*/ 	.word	0x00000008
.L_2133:


//--------------------- .nv.info._ZN2at6native27unrolled_elementwise_kernelIZZNS0_73_GLOBAL__N__c8866d80_35_SparseBinaryOpIntersectionKernel_cu_7dd49032_323742_sparse_binary_op_intersection_kernel_implINS2_18CUDAKernelLauncherENS2_36CUDAValueSelectionIntersectionKernelINS2_9RhsProjOpEEElLl0EEEvRNS_6TensorERKS8_SB_RKSt6vectorIlSaIlEERKSt8optionalIS8_ESK_bbENKUlvE1_clEvEUllE_St5arrayIPcLm2EELi4E23TrivialOffsetCalculatorILi1EjESR_NS0_6memory12LoadWithCastILi1EEENSS_13StoreWithCastILi1EEEEEviT_T0_T2_T3_T4_T5_ --------------------------
	.section	.nv.info._ZN2at6native27unrolled_elementwise_kernelIZZNS0_73_GLOBAL__N__c8866d80_35_SparseBinaryOpIntersectionKernel_cu_7dd49032_323742_sparse_binary_op_intersection_kernel_implINS2_18CUDAKernelLauncherENS2_36CUDAValueSelectionIntersectionKernelINS2_9RhsProjOpEEElLl0EEEvRNS_6TensorERKS8_SB_RKSt6vectorIlSaIlEERKSt8optionalIS8_ESK_bbENKUlvE1_clEvEUllE_St5arrayIPcLm2EELi4E23TrivialOffsetCalculatorILi1EjESR_NS0_6memory12LoadWithCastILi1EEENSS_13StoreWithCastILi1EEEEEviT_T0_T2_T3_T4_T5_,"",@"SHT_CUDA_INFO"
	.sectionflags	@""
	.align	4


	//----- nvinfo : EIATTR_CUDA_API_VERSION
	.align		4
        /*0000*/ 	.byte	0x04, 0x37
        /*0002*/ 	.short	(.L_2135 - .L_2134)
.L_2134:
        /*0004*/ 	.word	0x00000082


	//----- nvinfo : EIATTR_KPARAM_INFO
	.align		4
.L_2135:
        /*0008*/ 	.byte	0x04, 0x17
        /*000a*/ 	.short	(.L_2137 - .L_2136)
.L_2136:
        /*000c*/ 	.word	0x00000000
        /*0010*/ 	.short	0x0006
        /*0012*/ 	.short	0x0054
        /*0014*/ 	.byte	0x00, 0xf0, 0x21, 0x00


	//----- nvinfo : EIATTR_KPARAM_INFO
	.align		4
.L_2137:
        /*0018*/ 	.byte	0x04, 0x17
        /*001a*/ 	.short	(.L_2139 - .L_2138)
.L_2138:
        /*001c*/ 	.word	0x00000000
        /*0020*/ 	.short	0x0005
        /*0022*/ 	.short	0x004c
        /*0024*/ 	.byte	0x00, 0xf0, 0x21, 0x00


	//----- nvinfo : EIATTR_KPARAM_INFO
	.align		4
.L_2139:
        /*0028*/ 	.byte	0x04, 0x17
        /*002a*/ 	.short	(.L_2141 - .L_2140)
.L_2140:
        /*002c*/ 	.word	0x00000000
        /*0030*/ 	.short	0x0004
        /*0032*/ 	.short	0x0049
        /*0034*/ 	.byte	0x00, 0xf0, 0x05, 0x00


	//----- nvinfo : EIATTR_KPARAM_INFO
	.align		4
.L_2141:
        /*0038*/ 	.byte	0x04, 0x17
        /*003a*/ 	.short	(.L_2143 - .L_2142)
.L_2142:
        /*003c*/ 	.word	0x00000000
        /*0040*/ 	.short	0x0003
        /*0042*/ 	.short	0x0048
        /*0044*/ 	.byte	0x00, 0xf0, 0x05, 0x00


	//----- nvinfo : EIATTR_KPARAM_INFO
	.align		4
.L_2143:
        /*0048*/ 	.byte	0x04, 0x17
        /*004a*/ 	.short	(.L_2145 - .L_2144)
.L_2144:
        /*004c*/ 	.word	0x00000000
        /*0050*/ 	.short	0x0002
        /*0052*/ 	.short	0x0038
        /*0054*/ 	.byte	0x00, 0xf0, 0x41, 0x00


	//----- nvinfo : EIATTR_KPARAM_INFO
	.align		4
.L_2145:
        /*0058*/ 	.byte	0x04, 0x17
        /*005a*/ 	.short	(.L_2147 - .L_2146)
.L_2146:
        /*005c*/ 	.word	0x00000000
        /*0060*/ 	.short	0x0001
        /*0062*/ 	.short	0x0008
        /*0064*/ 	.byte	0x00, 0xf0, 0xc1, 0x00


	//----- nvinfo : EIATTR_KPARAM_INFO
	.align		4
.L_2147:
        /*0068*/ 	.byte	0x04, 0x17
        /*006a*/ 	.short	(.L_2149 - .L_2148)
.L_2148:
        /*006c*/ 	.word	0x00000000
        /*0070*/ 	.short	0x0000
        /*0072*/ 	.short	0x0000
        /*0074*/ 	.byte	0x00, 0xf0, 0x11, 0x00


	//----- nvinfo : EIATTR_SPARSE_MMA_MASK
	.align		4
.L_2149:
        /*0078*/ 	.byte	0x03, 0x50
        /*007a*/ 	.short	0x0000


	//----- nvinfo : EIATTR_MAXREG_COUNT
	.align		4
        /*007c*/ 	.byte	0x03, 0x1b
        /*007e*/ 	.short	0x00ff


	//----- nvinfo : EIATTR_EXTERNS
	.align		4
        /*0080*/ 	.byte	0x04, 0x0f
        /*0082*/ 	.short	(.L_2151 - .L_2150)


	//   ....[0]....
	.align		4
.L_2150:
        /*0084*/ 	.word	index@(__assertfail)


	//----- nvinfo : EIATTR_MERCURY_ISA_VERSION
	.align		4
.L_2151:
        /*0088*/ 	.byte	0x03, 0x5f
        /*008a*/ 	.short	0x0101


	//----- nvinfo : EIATTR_VRC_CTA_INIT_COUNT
	.align		4
        /*008c*/ 	.byte	0x02, 0x4a
	.zero		1
	.zero		1


	//----- nvinfo : EIATTR_SYSCALL_OFFSETS
	.align		4
        /*0090*/ 	.byte	0x04, 0x46
        /*0092*/ 	.short	(.L_2153 - .L_2152)


	//   ....[0]....
.L_2152:
        /*0094*/ 	.word	0x00000e20


	//   ....[1]....
        /*0098*/ 	.word	0x00001db0


	//   ....[2]....
        /*009c*/ 	.word	0x00002c90


	//   ....[3]....
        /*00a0*/ 	.word	0x00003b70


	//   ....[4]....
        /*00a4*/ 	.word	0x00008030


	//   ....[5]....
        /*00a8*/ 	.word	0x00008d50


	//   ....[6]....
        /*00ac*/ 	.word	0x00009bd0


	//   ....[7]....
        /*00b0*/ 	.word	0x0000aa30


	//----- nvinfo : EIATTR_EXIT_INSTR_OFFSETS
	.align		4
.L_2153:
        /*00b4*/ 	.byte	0x04, 0x1c
        /*00b6*/ 	.short	(.L_2155 - .L_2154)


	//   ....[0]....
.L_2154:
        /*00b8*/ 	.word	0x00009ea0


	//   ....[1]....
        /*00bc*/ 	.word	0x00009fd0


	//   ....[2]....
        /*00c0*/ 	.word	0x00009ff0


	//   ....[3]....
        /*00c4*/ 	.word	0x0000a070


	//   ....[4]....
        /*00c8*/ 	.word	0x0000a090


	//   ....[5]....
        /*00cc*/ 	.word	0x0000a0b0


	//   ....[6]....
        /*00d0*/ 	.word	0x0000a140


	//   ....[7]....
        /*00d4*/ 	.word	0x0000a180


	//   ....[8]....
        /*00d8*/ 	.word	0x0000a220


	//   ....[9]....
        /*00dc*/ 	.word	0x0000a270


	//   ....[10]....
        /*00e0*/ 	.word	0x0000a2a0


	//   ....[11]....
        /*00e4*/ 	.word	0x0000a360


	//   ....[12]....
        /*00e8*/ 	.word	0x0000a4d0


	//   ....[13]....
        /*00ec*/ 	.word	0x0000a640


	//   ....[14]....
        /*00f0*/ 	.word	0x0000a7a0


	//   ....[15]....
        /*00f4*/ 	.word	0x0000a7c0


	//   ....[16]....
        /*00f8*/ 	.word	0x0000a7e0


	//   ....[17]....
        /*00fc*/ 	.word	0x0000a890


	//   ....[18]....
        /*0100*/ 	.word	0x0000a8d0


	//   ....[19]....
        /*0104*/ 	.word	0x0000aa40


	//   ....[20]....
        /*0108*/ 	.word	0x0000ab50


	//   ....[21]....
        /*010c*/ 	.word	0x0000ac90


	//   ....[22]....
        /*0110*/ 	.word	0x0000acd0


	//----- nvinfo : EIATTR_MAX_THREADS
	.align		4
.L_2155:
        /*0114*/ 	.byte	0x04, 0x05
        /*0116*/ 	.short	(.L_2157 - .L_2156)
.L_2156:
        /*0118*/ 	.word	0x00000080
        /*011c*/ 	.word	0x00000001
        /*0120*/ 	.word	0x00000001


	//----- nvinfo : EIATTR_CRS_STACK_SIZE
	.align		4
.L_2157:
        /*0124*/ 	.byte	0x04, 0x1e
        /*0126*/ 	.short	(.L_2159 - .L_2158)
.L_2158:
        /*0128*/ 	.word	0x00000000


	//----- nvinfo : EIATTR_CBANK_PARAM_SIZE
	.align		4
.L_2159:
        /*012c*/ 	.byte	0x03, 0x19
        /*012e*/ 	.short	0x005c


	//----- nvinfo : EIATTR_PARAM_CBANK
	.align		4
        /*0130*/ 	.byte	0x04, 0x0a
        /*0132*/ 	.short	(.L_2161 - .L_2160)
	.align		4
.L_2160:
        /*0134*/ 	.word	index@(.nv.constant0._ZN2at6native27unrolled_elementwise_kernelIZZNS0_73_GLOBAL__N__c8866d80_35_SparseBinaryOpIntersectionKernel_cu_7dd49032_323742_sparse_binary_op_intersection_kernel_implINS2_18CUDAKernelLauncherENS2_36CUDAValueSelectionIntersectionKernelINS2_9RhsProjOpEEElLl0EEEvRNS_6TensorERKS8_SB_RKSt6vectorIlSaIlEERKSt8optionalIS8_ESK_bbENKUlvE1_clEvEUllE_St5arrayIPcLm2EELi4E23TrivialOffsetCalculatorILi1EjESR_NS0_6memory12LoadWithCastILi1EEENSS_13StoreWithCastILi1EEEEEviT_T0_T2_T3_T4_T5_)
        /*0138*/ 	.short	0x0380
        /*013a*/ 	.short	0x005c


	//----- nvinfo : EIATTR_SW_WAR
	.align		4
.L_2161:
        /*013c*/ 	.byte	0x04, 0x36
        /*013e*/ 	.short	(.L_2163 - .L_2162)
.L_2162:
        /*0140*/ 	.word	0x00000008
.L_2163:


//--------------------- .nv.info._ZN2at6native18elementwise_kernelILi128ELi2EZNS0_22gpu_kernel_impl_nocastIZZNS0_73_GLOBAL__N__c8866d80_35_SparseBinaryOpIntersectionKernel_cu_7dd49032_323742_sparse_binary_op_intersection_kernel_implINS3_18CUDAKernelLauncherENS3_36CUDAValueSelectionIntersectionKernelINS3_9RhsProjOpEEElLl0EEEvRNS_6TensorERKS9_SC_RKSt6vectorIlSaIlEERKSt8optionalIS9_ESL_bbENKUlvE1_clEvEUllE_EEvRNS_18TensorIteratorBaseERKT_EUliE_EEviT1_ --------------------------
	.section	.nv.info._ZN2at6native18elementwise_kernelILi128ELi2EZNS0_22gpu_kernel_impl_nocastIZZNS0_73_GLOBAL__N__c8866d80_35_SparseBinaryOpIntersectionKernel_cu_7dd49032_323742_sparse_binary_op_intersection_kernel_implINS3_18CUDAKernelLauncherENS3_36CUDAValueSelectionIntersectionKernelINS3_9RhsProjOpEEElLl0EEEvRNS_6TensorERKS9_SC_RKSt6vectorIlSaIlEERKSt8optionalIS9_ESL_bbENKUlvE1_clEvEUllE_EEvRNS_18TensorIteratorBaseERKT_EUliE_EEviT1_,"",@"SHT_CUDA_INFO"
	.sectionflags	@""
	.align	4


	//----- nvinfo : EIATTR_CUDA_API_VERSION
	.align		4
        /*0000*/ 	.byte	0x04, 0x37
        /*0002*/ 	.short	(.L_2165 - .L_2164)
.L_2164:
        /*0004*/ 	.word	0x00000082


	//----- nvinfo : EIATTR_KPARAM_INFO
	.align		4
.L_2165:
        /*0008*/ 	.byte	0x04, 0x17
        /*000a*/ 	.short	(.L_2167 - .L_2166)
.L_2166:
        /*000c*/ 	.word	0x00000000
        /*0010*/ 	.short	0x0001
        /*0012*/ 	.short	0x0008
        /*0014*/ 	.byte	0x00, 0xf0, 0x01, 0x09


	//----- nvinfo : EIATTR_KPARAM_INFO
	.align		4
.L_2167:
        /*0018*/ 	.byte	0x04, 0x17
        /*001a*/ 	.short	(.L_2169 - .L_2168)
.L_2168:
        /*001c*/ 	.word	0x00000000
        /*0020*/ 	.short	0x0000
        /*0022*/ 	.short	0x0000
        /*0024*/ 	.byte	0x00, 0xf0, 0x11, 0x00


	//----- nvinfo : EIATTR_SPARSE_MMA_MASK
	.align		4
.L_2169:
        /*0028*/ 	.byte	0x03, 0x50
        /*002a*/ 	.short	0x0000


	//----- nvinfo : EIATTR_MAXREG_COUNT
	.align		4
        /*002c*/ 	.byte	0x03, 0x1b
        /*002e*/ 	.short	0x0080


	//----- nvinfo : EIATTR_MERCURY_ISA_VERSION
	.align		4
        /*0030*/ 	.byte	0x03, 0x5f
        /*0032*/ 	.short	0x0101


	//----- nvinfo : EIATTR_VRC_CTA_INIT_COUNT
	.align		4
        /*0034*/ 	.byte	0x02, 0x4a
	.zero		1
	.zero		1


	//----- nvinfo : EIATTR_EXIT_INSTR_OFFSETS
	.align		4
        /*0038*/ 	.byte	0x04, 0x1c
        /*003a*/ 	.short	(.L_2171 - .L_2170)


	//   ....[0]....
.L_2170:
        /*003c*/ 	.word	0x000000f0


	//   ....[1]....
        /*0040*/ 	.word	0x00000120


	//   ....[2]....
        /*0044*/ 	.word	0x00001040


	//   ....[3]....
        /*0048*/ 	.word	0x00001e00


	//   ....[4]....
        /*004c*/ 	.word	0x00001e30


	//   ....[5]....
        /*0050*/ 	.word	0x00001e60


	//   ....[6]....
        /*0054*/ 	.word	0x000030b0


	//   ....[7]....
        /*0058*/ 	.word	0x00004220


	//   ....[8]....
        /*005c*/ 	.word	0x00006420


	//   ....[9]....
        /*0060*/ 	.word	0x000084b0


	//   ....[10]....
        /*0064*/ 	.word	0x000096b0


	//   ....[11]....
        /*0068*/ 	.word	0x0000a820


	//----- nvinfo : EIATTR_MAX_THREADS
	.align		4
.L_2171:
        /*006c*/ 	.byte	0x04, 0x05
        /*006e*/ 	.short	(.L_2173 - .L_2172)
.L_2172:
        /*0070*/ 	.word	0x00000080
        /*0074*/ 	.word	0x00000001
        /*0078*/ 	.word	0x00000001


	//----- nvinfo : EIATTR_CRS_STACK_SIZE
	.align		4
.L_2173:
        /*007c*/ 	.byte	0x04, 0x1e
        /*007e*/ 	.short	(.L_2175 - .L_2174)
.L_2174:
        /*0080*/ 	.word	0x00000000


	//----- nvinfo : EIATTR_CBANK_PARAM_SIZE
	.align		4
.L_2175:
        /*0084*/ 	.byte	0x03, 0x19
        /*0086*/ 	.short	0x0248


	//----- nvinfo : EIATTR_PARAM_CBANK
	.align		4
        /*0088*/ 	.byte	0x04, 0x0a
        /*008a*/ 	.short	(.L_2177 - .L_2176)
	.align		4
.L_2176:
        /*008c*/ 	.word	index@(.nv.constant0._ZN2at6native18elementwise_kernelILi128ELi2EZNS0_22gpu_kernel_impl_nocastIZZNS0_73_GLOBAL__N__c8866d80_35_SparseBinaryOpIntersectionKernel_cu_7dd49032_323742_sparse_binary_op_intersection_kernel_implINS3_18CUDAKernelLauncherENS3_36CUDAValueSelectionIntersectionKernelINS3_9RhsProjOpEEElLl0EEEvRNS_6TensorERKS9_SC_RKSt6vectorIlSaIlEERKSt8optionalIS9_ESL_bbENKUlvE1_clEvEUllE_EEvRNS_18TensorIteratorBaseERKT_EUliE_EEviT1_)
        /*0090*/ 	.short	0x0380
        /*0092*/ 	.short	0x0248


	//----- nvinfo : EIATTR_SW_WAR
	.align		4
.L_2177:
        /*0094*/ 	.byte	0x04, 0x36
        /*0096*/ 	.short	(.L_2179 - .L_2178)
.L_2178:
        /*0098*/ 	.word	0x00000008
.L_2179:


//--------------------- .nv.info._ZN2at6native27unrolled_elementwise_kernelIZZNS0_73_GLOBAL__N__c8866d80_35_SparseBinaryOpIntersectionKernel_cu_7dd49032_323742_sparse_binary_op_intersection_kernel_implINS2_18CUDAKernelLauncherENS2_36CUDAValueSelectionIntersectionKernelINS2_9RhsProjOpEEElLl0EEEvRNS_6TensorERKS8_SB_RKSt6vectorIlSaIlEERKSt8optionalIS8_ESK_bbENKUlvE1_clEvEUllE_St5arrayIPcLm2EELi4E23TrivialOffsetCalculatorILi1EjESR_NS0_6memory15LoadWithoutCastENSS_16StoreWithoutCastEEEviT_T0_T2_T3_T4_T5_ --------------------------
	.section	.nv.info._ZN2at6native27unrolled_elementwise_kernelIZZNS0_73_GLOBAL__N__c8866d80_35_SparseBinaryOpIntersectionKernel_cu_7dd49032_323742_sparse_binary_op_intersection_kernel_implINS2_18CUDAKernelLauncherENS2_36CUDAValueSelectionIntersectionKernelINS2_9RhsProjOpEEElLl0EEEvRNS_6TensorERKS8_SB_RKSt6vectorIlSaIlEERKSt8optionalIS8_ESK_bbENKUlvE1_clEvEUllE_St5arrayIPcLm2EELi4E23TrivialOffsetCalculatorILi1EjESR_NS0_6memory15LoadWithoutCastENSS_16StoreWithoutCastEEEviT_T0_T2_T3_T4_T5_,"",@"SHT_CUDA_INFO"
	.sectionflags	@""
	.align	4


	//----- nvinfo : EIATTR_CUDA_API_VERSION
	.align		4
        /*0000*/ 	.byte	0x04, 0x37
        /*0002*/ 	.short	(.L_2181 - .L_2180)
.L_2180:
        /*0004*/ 	.word	0x00000082


	//----- nvinfo : EIATTR_KPARAM_INFO
	.align		4
.L_2181:
        /*0008*/ 	.byte	0x04, 0x17
        /*000a*/ 	.short	(.L_2183 - .L_2182)
.L_2182:
        /*000c*/ 	.word	0x00000000
        /*0010*/ 	.short	0x0006
        /*0012*/ 	.short	0x004b
        /*0014*/ 	.byte	0x00, 0xf0, 0x05, 0x00


	//----- nvinfo : EIATTR_KPARAM_INFO
	.align		4
.L_2183:
        /*0018*/ 	.byte	0x04, 0x17
        /*001a*/ 	.short	(.L_2185 - .L_2184)
.L_2184:
        /*001c*/ 	.word	0x00000000
        /*0020*/ 	.short	0x0005
        /*0022*/ 	.short	0x004a
        /*0024*/ 	.byte	0x00, 0xf0, 0x05, 0x00


	//----- nvinfo : EIATTR_KPARAM_INFO
	.align		4
.L_2185:
        /*0028*/ 	.byte	0x04, 0x17
        /*002a*/ 	.short	(.L_2187 - .L_2186)
.L_2186:
        /*002c*/ 	.word	0x00000000
        /*0030*/ 	.short	0x0004
        /*0032*/ 	.short	0x0049
        /*0034*/ 	.byte	0x00, 0xf0, 0x05, 0x00


	//----- nvinfo : EIATTR_KPARAM_INFO
	.align		4
.L_2187:
        /*0038*/ 	.byte	0x04, 0x17
        /*003a*/ 	.short	(.L_2189 - .L_2188)
.L_2188:
        /*003c*/ 	.word	0x00000000
        /*0040*/ 	.short	0x0003
        /*0042*/ 	.short	0x0048
        /*0044*/ 	.byte	0x00, 0xf0, 0x05, 0x00


	//----- nvinfo : EIATTR_KPARAM_INFO
	.align		4
.L_2189:
        /*0048*/ 	.byte	0x04, 0x17
        /*004a*/ 	.short	(.L_2191 - .L_2190)
.L_2190:
        /*004c*/ 	.word	0x00000000
        /*0050*/ 	.short	0x0002
        /*0052*/ 	.short	0x0038
        /*0054*/ 	.byte	0x00, 0xf0, 0x41, 0x00


	//----- nvinfo : EIATTR_KPARAM_INFO
	.align		4
.L_2191:
        /*0058*/ 	.byte	0x04, 0x17
        /*005a*/ 	.short	(.L_2193 - .L_2192)
.L_2192:
        /*005c*/ 	.word	0x00000000
        /*0060*/ 	.short	0x0001
        /*0062*/ 	.short	0x0008
        /*0064*/ 	.byte	0x00, 0xf0, 0xc1, 0x00


	//----- nvinfo : EIATTR_KPARAM_INFO
	.align		4
.L_2193:
        /*0068*/ 	.byte	0x04, 0x17
        /*006a*/ 	.short	(.L_2195 - .L_2194)
.L_2194:
        /*006c*/ 	.word	0x00000000
        /*0070*/ 	.short	0x0000
        /*0072*/ 	.short	0x0000
        /*0074*/ 	.byte	0x00, 0xf0, 0x11, 0x00


	//----- nvinfo : EIATTR_SPARSE_MMA_MASK
	.align		4
.L_2195:
        /*0078*/ 	.byte	0x03, 0x50
        /*007a*/ 	.short	0x0000


	//----- nvinfo : EIATTR_MAXREG_COUNT
	.align		4
        /*007c*/ 	.byte	0x03, 0x1b
        /*007e*/ 	.short	0x00ff


	//----- nvinfo : EIATTR_MERCURY_ISA_VERSION
	.align		4
        /*0080*/ 	.byte	0x03, 0x5f
        /*0082*/ 	.short	0x0101


	//----- nvinfo : EIATTR_VRC_CTA_INIT_COUNT
	.align		4
        /*0084*/ 	.byte	0x02, 0x4a
	.zero		1
	.zero		1


	//----- nvinfo : EIATTR_EXIT_INSTR_OFFSETS
	.align		4
        /*0088*/ 	.byte	0x04, 0x1c
        /*008a*/ 	.short	(.L_2197 - .L_2196)


	//   ....[0]....
.L_2196:
        /*008c*/ 	.word	0x00004130


	//   ....[1]....
        /*0090*/ 	.word	0x00004190


	//----- nvinfo : EIATTR_MAX_THREADS
	.align		4
.L_2197:
        /*0094*/ 	.byte	0x04, 0x05
        /*0096*/ 	.short	(.L_2199 - .L_2198)
.L_2198:
        /*0098*/ 	.word	0x00000080
        /*009c*/ 	.word	0x00000001
        /*00a0*/ 	.word	0x00000001


	//----- nvinfo : EIATTR_CRS_STACK_SIZE
	.align		4
.L_2199:
        /*00a4*/ 	.byte	0x04, 0x1e
        /*00a6*/ 	.short	(.L_2201 - .L_2200)
.L_2200:
        /*00a8*/ 	.word	0x00000000


	//----- nvinfo : EIATTR_CBANK_PARAM_SIZE
	.align		4
.L_2201:
        /*00ac*/ 	.byte	0x03, 0x19
        /*00ae*/ 	.short	0x004c


	//----- nvinfo : EIATTR_PARAM_CBANK
	.align		4
        /*00b0*/ 	.byte	0x04, 0x0a
        /*00b2*/ 	.short	(.L_2203 - .L_2202)
	.align		4
.L_2202:
        /*00b4*/ 	.word	index@(.nv.constant0._ZN2at6native27unrolled_elementwise_kernelIZZNS0_73_GLOBAL__N__c8866d80_35_SparseBinaryOpIntersectionKernel_cu_7dd49032_323742_sparse_binary_op_intersection_kernel_implINS2_18CUDAKernelLauncherENS2_36CUDAValueSelectionIntersectionKernelINS2_9RhsProjOpEEElLl0EEEvRNS_6TensorERKS8_SB_RKSt6vectorIlSaIlEERKSt8optionalIS8_ESK_bbENKUlvE1_clEvEUllE_St5arrayIPcLm2EELi4E23TrivialOffsetCalculatorILi1EjESR_NS0_6memory15LoadWithoutCastENSS_16StoreWithoutCastEEEviT_T0_T2_T3_T4_T5_)
        /*00b8*/ 	.short	0x0380
        /*00ba*/ 	.short	0x004c


	//----- nvinfo : EIATTR_SW_WAR
	.align		4
.L_2203:
        /*00bc*/ 	.byte	0x04, 0x36
        /*00be*/ 	.short	(.L_2205 - .L_2204)
.L_2204:
        /*00c0*/ 	.word	0x00000008
.L_2205:


//--------------------- .nv.info._ZN2at6native29vectorized_elementwise_kernelILi2EZZNS0_73_GLOBAL__N__c8866d80_35_SparseBinaryOpIntersectionKernel_cu_7dd49032_323742_sparse_binary_op_intersection_kernel_implINS2_18CUDAKernelLauncherENS2_36CUDAValueSelectionIntersectionKernelINS2_9RhsProjOpEEElLl0EEEvRNS_6TensorERKS8_SB_RKSt6vectorIlSaIlEERKSt8optionalIS8_ESK_bbENKUlvE1_clEvEUllE_St5arrayIPcLm2EEEEviT0_T1_ --------------------------
	.section	.nv.info._ZN2at6native29vectorized_elementwise_kernelILi2EZZNS0_73_GLOBAL__N__c8866d80_35_SparseBinaryOpIntersectionKernel_cu_7dd49032_323742_sparse_binary_op_intersection_kernel_implINS2_18CUDAKernelLauncherENS2_36CUDAValueSelectionIntersectionKernelINS2_9RhsProjOpEEElLl0EEEvRNS_6TensorERKS8_SB_RKSt6vectorIlSaIlEERKSt8optionalIS8_ESK_bbENKUlvE1_clEvEUllE_St5arrayIPcLm2EEEEviT0_T1_,"",@"SHT_CUDA_INFO"
	.sectionflags	@""
	.align	4


	//----- nvinfo : EIATTR_CUDA_API_VERSION
	.align		4
        /*0000*/ 	.byte	0x04, 0x37
        /*0002*/ 	.short	(.L_2207 - .L_2206)
.L_2206:
        /*0004*/ 	.word	0x00000082


	//----- nvinfo : EIATTR_KPARAM_INFO
	.align		4
.L_2207:
        /*0008*/ 	.byte	0x04, 0x17
        /*000a*/ 	.short	(.L_2209 - .L_2208)
.L_2208:
        /*000c*/ 	.word	0x00000000
        /*0010*/ 	.short	0x0002
        /*0012*/ 	.short	0x0038
        /*0014*/ 	.byte	0x00, 0xf0, 0x41, 0x00


	//----- nvinfo : EIATTR_KPARAM_INFO
	.align		4
.L_2209:
        /*0018*/ 	.byte	0x04, 0x17
        /*001a*/ 	.short	(.L_2211 - .L_2210)
.L_2210:
        /*001c*/ 	.word	0x00000000
        /*0020*/ 	.short	0x0001
        /*0022*/ 	.short	0x0008
        /*0024*/ 	.byte	0x00, 0xf0, 0xc1, 0x00


	//----- nvinfo : EIATTR_KPARAM_INFO
	.align		4
.L_2211:
        /*0028*/ 	.byte	0x04, 0x17
        /*002a*/ 	.short	(.L_2213 - .L_2212)
.L_2212:
        /*002c*/ 	.word	0x00000000
        /*0030*/ 	.short	0x0000
        /*0032*/ 	.short	0x0000
        /*0034*/ 	.byte	0x00, 0xf0, 0x11, 0x00


	//----- nvinfo : EIATTR_SPARSE_MMA_MASK
	.align		4
.L_2213:
        /*0038*/ 	.byte	0x03, 0x50
        /*003a*/ 	.short	0x0000


	//----- nvinfo : EIATTR_MAXREG_COUNT
	.align		4
        /*003c*/ 	.byte	0x03, 0x1b
        /*003e*/ 	.short	0x00ff


	//----- nvinfo : EIATTR_MERCURY_ISA_VERSION
	.align		4
        /*0040*/ 	.byte	0x03, 0x5f
        /*0042*/ 	.short	0x0101


	//----- nvinfo : EIATTR_VRC_CTA_INIT_COUNT
	.align		4
        /*0044*/ 	.byte	0x02, 0x4a
	.zero		1
	.zero		1


	//----- nvinfo : EIATTR_EXIT_INSTR_OFFSETS
	.align		4
        /*0048*/ 	.byte	0x04, 0x1c
        /*004a*/ 	.short	(.L_2215 - .L_2214)


	//   ....[0]....
.L_2214:
        /*004c*/ 	.word	0x00008010


	//   ....[1]....
        /*0050*/ 	.word	0x00008060


	//   ....[2]....
        /*0054*/ 	.word	0x0000ed30


	//----- nvinfo : EIATTR_MAX_THREADS
	.align		4
.L_2215:
        /*0058*/ 	.byte	0x04, 0x05
        /*005a*/ 	.short	(.L_2217 - .L_2216)
.L_2216:
        /*005c*/ 	.word	0x00000080
        /*0060*/ 	.word	0x00000001
        /*0064*/ 	.word	0x00000001


	//----- nvinfo : EIATTR_CRS_STACK_SIZE
	.align		4
.L_2217:
        /*0068*/ 	.byte	0x04, 0x1e
        /*006a*/ 	.short	(.L_2219 - .L_2218)
.L_2218:
        /*006c*/ 	.word	0x00000000


	//----- nvinfo : EIATTR_CBANK_PARAM_SIZE
	.align		4
.L_2219:
        /*0070*/ 	.byte	0x03, 0x19
        /*0072*/ 	.short	0x0048


	//----- nvinfo : EIATTR_PARAM_CBANK
	.align		4
        /*0074*/ 	.byte	0x04, 0x0a
        /*0076*/ 	.short	(.L_2221 - .L_2220)
	.align		4
.L_2220:
        /*0078*/ 	.word	index@(.nv.constant0._ZN2at6native29vectorized_elementwise_kernelILi2EZZNS0_73_GLOBAL__N__c8866d80_35_SparseBinaryOpIntersectionKernel_cu_7dd49032_323742_sparse_binary_op_intersection_kernel_implINS2_18CUDAKernelLauncherENS2_36CUDAValueSelectionIntersectionKernelINS2_9RhsProjOpEEElLl0EEEvRNS_6TensorERKS8_SB_RKSt6vectorIlSaIlEERKSt8optionalIS8_ESK_bbENKUlvE1_clEvEUllE_St5arrayIPcLm2EEEEviT0_T1_)
        /*007c*/ 	.short	0x0380
        /*007e*/ 	.short	0x0048


	//----- nvinfo : EIATTR_SW_WAR
	.align		4
.L_2221:
        /*0080*/ 	.byte	0x04, 0x36
        /*0082*/ 	.short	(.L_2223 - .L_2222)
.L_2222:
        /*0084*/ 	.word	0x00000008
.L_2223:


//--------------------- .nv.info._ZN2at6native29vectorized_elementwise_kernelILi4EZZNS0_73_GLOBAL__N__c8866d80_35_SparseBinaryOpIntersectionKernel_cu_7dd49032_323742_sparse_binary_op_intersection_kernel_implINS2_18CUDAKernelLauncherENS2_36CUDAValueSelectionIntersectionKernelINS2_9RhsProjOpEEElLl0EEEvRNS_6TensorERKS8_SB_RKSt6vectorIlSaIlEERKSt8optionalIS8_ESK_bbENKUlvE1_clEvEUllE_St5arrayIPcLm2EEEEviT0_T1_ --------------------------
	.section	.nv.info._ZN2at6native29vectorized_elementwise_kernelILi4EZZNS0_73_GLOBAL__N__c8866d80_35_SparseBinaryOpIntersectionKernel_cu_7dd49032_323742_sparse_binary_op_intersection_kernel_implINS2_18CUDAKernelLauncherENS2_36CUDAValueSelectionIntersectionKernelINS2_9RhsProjOpEEElLl0EEEvRNS_6TensorERKS8_SB_RKSt6vectorIlSaIlEERKSt8optionalIS8_ESK_bbENKUlvE1_clEvEUllE_St5arrayIPcLm2EEEEviT0_T1_,"",@"SHT_CUDA_INFO"
	.sectionflags	@""
	.align	4


	//----- nvinfo : EIATTR_CUDA_API_VERSION
	.align		4
        /*0000*/ 	.byte	0x04, 0x37
        /*0002*/ 	.short	(.L_2225 - .L_2224)
.L_2224:
        /*0004*/ 	.word	0x00000082


	//----- nvinfo : EIATTR_KPARAM_INFO
	.align		4
.L_2225:
        /*0008*/ 	.byte	0x04, 0x17
        /*000a*/ 	.short	(.L_2227 - .L_2226)
.L_2226:
        /*000c*/ 	.word	0x00000000
        /*0010*/ 	.short	0x0002
        /*0012*/ 	.short	0x0038
        /*0014*/ 	.byte	0x00, 0xf0, 0x41, 0x00


	//----- nvinfo : EIATTR_KPARAM_INFO
	.align		4
.L_2227:
        /*0018*/ 	.byte	0x04, 0x17
        /*001a*/ 	.short	(.L_2229 - .L_2228)
.L_2228:
        /*001c*/ 	.word	0x00000000
        /*0020*/ 	.short	0x0001
        /*0022*/ 	.short	0x0008
        /*0024*/ 	.byte	0x00, 0xf0, 0xc1, 0x00


	//----- nvinfo : EIATTR_KPARAM_INFO
	.align		4
.L_2229:
        /*0028*/ 	.byte	0x04, 0x17
        /*002a*/ 	.short	(.L_2231 - .L_2230)
.L_2230:
        /*002c*/ 	.word	0x00000000
        /*0030*/ 	.short	0x0000
        /*0032*/ 	.short	0x0000
        /*0034*/ 	.byte	0x00, 0xf0, 0x11, 0x00


	//----- nvinfo : EIATTR_SPARSE_MMA_MASK
	.align		4
.L_2231:
        /*0038*/ 	.byte	0x03, 0x50
        /*003a*/ 	.short	0x0000


	//----- nvinfo : EIATTR_MAXREG_COUNT
	.align		4
        /*003c*/ 	.byte	0x03, 0x1b
        /*003e*/ 	.short	0x00ff


	//----- nvinfo : EIATTR_MERCURY_ISA_VERSION
	.align		4
        /*0040*/ 	.byte	0x03, 0x5f
        /*0042*/ 	.short	0x0101


	//----- nvinfo : EIATTR_VRC_CTA_INIT_COUNT
	.align		4
        /*0044*/ 	.byte	0x02, 0x4a
	.zero		1
	.zero		1


	//----- nvinfo : EIATTR_EXIT_INSTR_OFFSETS
	.align		4
        /*0048*/ 	.byte	0x04, 0x1c
        /*004a*/ 	.short	(.L_2233 - .L_2232)


	//   ....[0]....
.L_2232:
        /*004c*/ 	.word	0x00008010


	//   ....[1]....
        /*0050*/ 	.word	0x00008060


	//   ....[2]....
        /*0054*/ 	.word	0x0000edc0


	//----- nvinfo : EIATTR_MAX_THREADS
	.align		4
.L_2233:
        /*0058*/ 	.byte	0x04, 0x05
        /*005a*/ 	.short	(.L_2235 - .L_2234)
.L_2234:
        /*005c*/ 	.word	0x00000080
        /*0060*/ 	.word	0x00000001
        /*0064*/ 	.word	0x00000001


	//----- nvinfo : EIATTR_CRS_STACK_SIZE
	.align		4
.L_2235:
        /*0068*/ 	.byte	0x04, 0x1e
        /*006a*/ 	.short	(.L_2237 - .L_2236)
.L_2236:
        /*006c*/ 	.word	0x00000000


	//----- nvinfo : EIATTR_CBANK_PARAM_SIZE
	.align		4
.L_2237:
        /*0070*/ 	.byte	0x03, 0x19
        /*0072*/ 	.short	0x0048


	//----- nvinfo : EIATTR_PARAM_CBANK
	.align		4
        /*0074*/ 	.byte	0x04, 0x0a
        /*0076*/ 	.short	(.L_2239 - .L_2238)
	.align		4
.L_2238:
        /*0078*/ 	.word	index@(.nv.constant0._ZN2at6native29vectorized_elementwise_kernelILi4EZZNS0_73_GLOBAL__N__c8866d80_35_SparseBinaryOpIntersectionKernel_cu_7dd49032_323742_sparse_binary_op_intersection_kernel_implINS2_18CUDAKernelLauncherENS2_36CUDAValueSelectionIntersectionKernelINS2_9RhsProjOpEEElLl0EEEvRNS_6TensorERKS8_SB_RKSt6vectorIlSaIlEERKSt8optionalIS8_ESK_bbENKUlvE1_clEvEUllE_St5arrayIPcLm2EEEEviT0_T1_)
        /*007c*/ 	.short	0x0380
        /*007e*/ 	.short	0x0048


	//----- nvinfo : EIATTR_SW_WAR
	.align		4
.L_2239:
        /*0080*/ 	.byte	0x04, 0x36
        /*0082*/ 	.short	(.L_2241 - .L_2240)
.L_2240:
        /*0084*/ 	.word	0x00000008
.L_2241:


//--------------------- .nv.info._ZN2at6native29vectorized_elementwise_kernelILi8EZZNS0_73_GLOBAL__N__c8866d80_35_SparseBinaryOpIntersectionKernel_cu_7dd49032_323742_sparse_binary_op_intersection_kernel_implINS2_18CUDAKernelLauncherENS2_36CUDAValueSelectionIntersectionKernelINS2_9RhsProjOpEEElLl0EEEvRNS_6TensorERKS8_SB_RKSt6vectorIlSaIlEERKSt8optionalIS8_ESK_bbENKUlvE1_clEvEUllE_St5arrayIPcLm2EEEEviT0_T1_ --------------------------
	.section	.nv.info._ZN2at6native29vectorized_elementwise_kernelILi8EZZNS0_73_GLOBAL__N__c8866d80_35_SparseBinaryOpIntersectionKernel_cu_7dd49032_323742_sparse_binary_op_intersection_kernel_implINS2_18CUDAKernelLauncherENS2_36CUDAValueSelectionIntersectionKernelINS2_9RhsProjOpEEElLl0EEEvRNS_6TensorERKS8_SB_RKSt6vectorIlSaIlEERKSt8optionalIS8_ESK_bbENKUlvE1_clEvEUllE_St5arrayIPcLm2EEEEviT0_T1_,"",@"SHT_CUDA_INFO"
	.sectionflags	@""
	.align	4


	//----- nvinfo : EIATTR_CUDA_API_VERSION
	.align		4
        /*0000*/ 	.byte	0x04, 0x37
        /*0002*/ 	.short	(.L_2243 - .L_2242)
.L_2242:
        /*0004*/ 	.word	0x00000082


	//----- nvinfo : EIATTR_KPARAM_INFO
	.align		4
.L_2243:
        /*0008*/ 	.byte	0x04, 0x17
        /*000a*/ 	.short	(.L_2245 - .L_2244)
.L_2244:
        /*000c*/ 	.word	0x00000000
        /*0010*/ 	.short	0x0002
        /*0012*/ 	.short	0x0038
        /*0014*/ 	.byte	0x00, 0xf0, 0x41, 0x00


	//----- nvinfo : EIATTR_KPARAM_INFO
	.align		4
.L_2245:
        /*0018*/ 	.byte	0x04, 0x17
        /*001a*/ 	.short	(.L_2247 - .L_2246)
.L_2246:
        /*001c*/ 	.word	0x00000000
        /*0020*/ 	.short	0x0001
        /*0022*/ 	.short	0x0008
        /*0024*/ 	.byte	0x00, 0xf0, 0xc1, 0x00


	//----- nvinfo : EIATTR_KPARAM_INFO
	.align		4
.L_2247:
        /*0028*/ 	.byte	0x04, 0x17
        /*002a*/ 	.short	(.L_2249 - .L_2248)
.L_2248:
        /*002c*/ 	.word	0x00000000
        /*0030*/ 	.short	0x0000
        /*0032*/ 	.short	0x0000
        /*0034*/ 	.byte	0x00, 0xf0, 0x11, 0x00


	//----- nvinfo : EIATTR_SPARSE_MMA_MASK
	.align		4
.L_2249:
        /*0038*/ 	.byte	0x03, 0x50
        /*003a*/ 	.short	0x0000


	//----- nvinfo : EIATTR_MAXREG_COUNT
	.align		4
        /*003c*/ 	.byte	0x03, 0x1b
        /*003e*/ 	.short	0x00ff


	//----- nvinfo : EIATTR_MERCURY_ISA_VERSION
	.align		4
        /*0040*/ 	.byte	0x03, 0x5f
        /*0042*/ 	.short	0x0101


	//----- nvinfo : EIATTR_VRC_CTA_INIT_COUNT
	.align		4
        /*0044*/ 	.byte	0x02, 0x4a
	.zero		1
	.zero		1


	//----- nvinfo : EIATTR_EXIT_INSTR_OFFSETS
	.align		4
        /*0048*/ 	.byte	0x04, 0x1c
        /*004a*/ 	.short	(.L_2251 - .L_2250)


	//   ....[0]....
.L_2250:
        /*004c*/ 	.word	0x00000010


	//----- nvinfo : EIATTR_MAX_THREADS
	.align		4
.L_2251:
        /*0050*/ 	.byte	0x04, 0x05
        /*0052*/ 	.short	(.L_2253 - .L_2252)
.L_2252:
        /*0054*/ 	.word	0x00000080
        /*0058*/ 	.word	0x00000001
        /*005c*/ 	.word	0x00000001


	//----- nvinfo : EIATTR_CBANK_PARAM_SIZE
	.align		4
.L_2253:
        /*0060*/ 	.byte	0x03, 0x19
        /*0062*/ 	.short	0x0048


	//----- nvinfo : EIATTR_PARAM_CBANK
	.align		4
        /*0064*/ 	.byte	0x04, 0x0a
        /*0066*/ 	.short	(.L_2255 - .L_2254)
	.align		4
.L_2254:
        /*0068*/ 	.word	index@(.nv.constant0._ZN2at6native29vectorized_elementwise_kernelILi8EZZNS0_73_GLOBAL__N__c8866d80_35_SparseBinaryOpIntersectionKernel_cu_7dd49032_323742_sparse_binary_op_intersection_kernel_implINS2_18CUDAKernelLauncherENS2_36CUDAValueSelectionIntersectionKernelINS2_9RhsProjOpEEElLl0EEEvRNS_6TensorERKS8_SB_RKSt6vectorIlSaIlEERKSt8optionalIS8_ESK_bbENKUlvE1_clEvEUllE_St5arrayIPcLm2EEEEviT0_T1_)
        /*006c*/ 	.short	0x0380
        /*006e*/ 	.short	0x0048


	//----- nvinfo : EIATTR_SW_WAR
	.align		4
.L_2255:
        /*0070*/ 	.byte	0x04, 0x36
        /*0072*/ 	.short	(.L_2257 - .L_2256)
.L_2256:
        /*0074*/ 	.word	0x00000008
.L_2257:


//--------------------- .nv.info._ZN2at6native18elementwise_kernelILi128ELi4EZNS0_15gpu_kernel_implIZZNS0_73_GLOBAL__N__c8866d80_35_SparseBinaryOpIntersectionKernel_cu_7dd49032_323742_sparse_binary_op_intersection_kernel_implINS3_18CUDAKernelLauncherENS3_36CUDAValueSelectionIntersectionKernelINS3_9RhsProjOpEEElLl8EEEvRNS_6TensorERKS9_SC_RKSt6vectorIlSaIlEERKSt8optionalIS9_ESL_bbENKUlvE3_clEvEUllE_EEvRNS_18TensorIteratorBaseERKT_EUliE_EEviT1_ --------------------------
	.section	.nv.info._ZN2at6native18elementwise_kernelILi128ELi4EZNS0_15gpu_kernel_implIZZNS0_73_GLOBAL__N__c8866d80_35_SparseBinaryOpIntersectionKernel_cu_7dd49032_323742_sparse_binary_op_intersection_kernel_implINS3_18CUDAKernelLauncherENS3_36CUDAValueSelectionIntersectionKernelINS3_9RhsProjOpEEElLl8EEEvRNS_6TensorERKS9_SC_RKSt6vectorIlSaIlEERKSt8optionalIS9_ESL_bbENKUlvE3_clEvEUllE_EEvRNS_18TensorIteratorBaseERKT_EUliE_EEviT1_,"",@"SHT_CUDA_INFO"
	.sectionflags	@""
	.align	4


	//----- nvinfo : EIATTR_CUDA_API_VERSION
	.align		4
        /*0000*/ 	.byte	0x04, 0x37
        /*0002*/ 	.short	(.L_2259 - .L_2258)
.L_2258:
        /*0004*/ 	.word	0x00000082


	//----- nvinfo : EIATTR_KPARAM_INFO
	.align		4
.L_2259:
        /*0008*/ 	.byte	0x04, 0x17
        /*000a*/ 	.short	(.L_2261 - .L_2260)
.L_2260:
        /*000c*/ 	.word	0x00000000
        /*0010*/ 	.short	0x0001
        /*0012*/ 	.short	0x0008
        /*0014*/ 	.byte	0x00, 0xf0, 0xa1, 0x0a


	//----- nvinfo : EIATTR_KPARAM_INFO
	.align		4
.L_2261:
        /*0018*/ 	.byte	0x04, 0x17
        /*001a*/ 	.short	(.L_2263 - .L_2262)
.L_2262:
        /*001c*/ 	.word	0x00000000
        /*0020*/ 	.short	0x0000
        /*0022*/ 	.short	0x0000
        /*0024*/ 	.byte	0x00, 0xf0, 0x11, 0x00


	//----- nvinfo : EIATTR_SPARSE_MMA_MASK
	.align		4
.L_2263:
        /*0028*/ 	.byte	0x03, 0x50
        /*002a*/ 	.short	0x0000


	//----- nvinfo : EIATTR_MAXREG_COUNT
	.align		4
        /*002c*/ 	.byte	0x03, 0x1b
        /*002e*/ 	.short	0x0080


	//----- nvinfo : EIATTR_EXTERNS
	.align		4
        /*0030*/ 	.byte	0x04, 0x0f
        /*0032*/ 	.short	(.L_2265 - .L_2264)


	//   ....[0]....
	.align		4
.L_2264:
        /*0034*/ 	.word	index@(__assertfail)


	//----- nvinfo : EIATTR_MERCURY_ISA_VERSION
	.align		4
.L_2265:
        /*0038*/ 	.byte	0x03, 0x5f
        /*003a*/ 	.short	0x0101


	//----- nvinfo : EIATTR_VRC_CTA_INIT_COUNT
	.align		4
        /*003c*/ 	.byte	0x02, 0x4a
	.zero		1
	.zero		1


	//----- nvinfo : EIATTR_SYSCALL_OFFSETS
	.align		4
        /*0040*/ 	.byte	0x04, 0x46
        /*0042*/ 	.short	(.L_2267 - .L_2266)


	//   ....[0]....
.L_2266:
        /*0044*/ 	.word	0x00002220


	//   ....[1]....
        /*0048*/ 	.word	0x00003d90


	//   ....[2]....
        /*004c*/ 	.word	0x00005f40


	//   ....[3]....
        /*0050*/ 	.word	0x00007a30


	//   ....[4]....
        /*0054*/ 	.word	0x00009bc0


	//   ....[5]....
        /*0058*/ 	.word	0x0000b6b0


	//   ....[6]....
        /*005c*/ 	.word	0x0000d850


	//   ....[7]....
        /*0060*/ 	.word	0x0000f2d0


	//----- nvinfo : EIATTR_EXIT_INSTR_OFFSETS
	.align		4
.L_2267:
        /*0064*/ 	.byte	0x04, 0x1c
        /*0066*/ 	.short	(.L_2269 - .L_2268)


	//   ....[0]....
.L_2268:
        /*0068*/ 	.word	0x0000b740


	//   ....[1]....
        /*006c*/ 	.word	0x0000ecc0


	//   ....[2]....
        /*0070*/ 	.word	0x0000ece0


	//   ....[3]....
        /*0074*/ 	.word	0x0000ed60


	//   ....[4]....
        /*0078*/ 	.word	0x0000ed80


	//   ....[5]....
        /*007c*/ 	.word	0x0000eda0


	//   ....[6]....
        /*0080*/ 	.word	0x0000ee20


	//   ....[7]....
        /*0084*/ 	.word	0x0000ee40


	//   ....[8]....
        /*0088*/ 	.word	0x0000eec0


	//   ....[9]....
        /*008c*/ 	.word	0x0000eee0


	//   ....[10]....
        /*0090*/ 	.word	0x0000ef00


	//   ....[11]....
        /*0094*/ 	.word	0x0000efa0


	//   ....[12]....
        /*0098*/ 	.word	0x0000efc0


	//   ....[13]....
        /*009c*/ 	.word	0x0000f040


	//   ....[14]....
        /*00a0*/ 	.word	0x0000f060


	//   ....[15]....
        /*00a4*/ 	.word	0x0000f080


	//   ....[16]....
        /*00a8*/ 	.word	0x0000f120


	//   ....[17]....
        /*00ac*/ 	.word	0x0000f140


	//   ....[18]....
        /*00b0*/ 	.word	0x0000f160


	//   ....[19]....
        /*00b4*/ 	.word	0x0000f1d0


	//   ....[20]....
        /*00b8*/ 	.word	0x0000f2e0


	//   ....[21]....
        /*00bc*/ 	.word	0x0000f300


	//   ....[22]....
        /*00c0*/ 	.word	0x0000f320


	//----- nvinfo : EIATTR_MAX_THREADS
	.align		4
.L_2269:
        /*00c4*/ 	.byte	0x04, 0x05
        /*00c6*/ 	.short	(.L_2271 - .L_2270)
.L_2270:
        /*00c8*/ 	.word	0x00000080
        /*00cc*/ 	.word	0x00000001
        /*00d0*/ 	.word	0x00000001


	//----- nvinfo : EIATTR_CRS_STACK_SIZE
	.align		4
.L_2271:
        /*00d4*/ 	.byte	0x04, 0x1e
        /*00d6*/ 	.short	(.L_2273 - .L_2272)
.L_2272:
        /*00d8*/ 	.word	0x00000000


	//----- nvinfo : EIATTR_CBANK_PARAM_SIZE
	.align		4
.L_2273:
        /*00dc*/ 	.byte	0x03, 0x19
        /*00de*/ 	.short	0x02b0


	//----- nvinfo : EIATTR_PARAM_CBANK
	.align		4
        /*00e0*/ 	.byte	0x04, 0x0a
        /*00e2*/ 	.short	(.L_2275 - .L_2274)
	.align		4
.L_2274:
        /*00e4*/ 	.word	index@(.nv.constant0._ZN2at6native18elementwise_kernelILi128ELi4EZNS0_15gpu_kernel_implIZZNS0_73_GLOBAL__N__c8866d80_35_SparseBinaryOpIntersectionKernel_cu_7dd49032_323742_sparse_binary_op_intersection_kernel_implINS3_18CUDAKernelLauncherENS3_36CUDAValueSelectionIntersectionKernelINS3_9RhsProjOpEEElLl8EEEvRNS_6TensorERKS9_SC_RKSt6vectorIlSaIlEERKSt8optionalIS9_ESL_bbENKUlvE3_clEvEUllE_EEvRNS_18TensorIteratorBaseERKT_EUliE_EEviT1_)
        /*00e8*/ 	.short	0x0380
        /*00ea*/ 	.short	0x02b0


	//----- nvinfo : EIATTR_SW_WAR
	.align		4
.L_2275:
        /*00ec*/ 	.byte	0x04, 0x36
        /*00ee*/ 	.short	(.L_2277 - .L_2276)
.L_2276:
        /*00f0*/ 	.word	0x00000008
.L_2277:


//--------------------- .nv.info._ZN2at6native27unrolled_elementwise_kernelIZZNS0_73_GLOBAL__N__c8866d80_35_SparseBinaryOpIntersectionKernel_cu_7dd49032_323742_sparse_binary_op_intersection_kernel_implINS2_18CUDAKernelLauncherENS2_36CUDAValueSelectionIntersectionKernelINS2_9RhsProjOpEEElLl8EEEvRNS_6TensorERKS8_SB_RKSt6vectorIlSaIlEERKSt8optionalIS8_ESK_bbENKUlvE3_clEvEUllE_St5arrayIPcLm2EELi4E23TrivialOffsetCalculatorILi1EjESR_NS0_6memory12LoadWithCastILi1EEENSS_13StoreWithCastILi1EEEEEviT_T0_T2_T3_T4_T5_ --------------------------
	.section	.nv.info._ZN2at6native27unrolled_elementwise_kernelIZZNS0_73_GLOBAL__N__c8866d80_35_SparseBinaryOpIntersectionKernel_cu_7dd49032_323742_sparse_binary_op_intersection_kernel_implINS2_18CUDAKernelLauncherENS2_36CUDAValueSelectionIntersectionKernelINS2_9RhsProjOpEEElLl8EEEvRNS_6TensorERKS8_SB_RKSt6vectorIlSaIlEERKSt8optionalIS8_ESK_bbENKUlvE3_clEvEUllE_St5arrayIPcLm2EELi4E23TrivialOffsetCalculatorILi1EjESR_NS0_6memory12LoadWithCastILi1EEENSS_13StoreWithCastILi1EEEEEviT_T0_T2_T3_T4_T5_,"",@"SHT_CUDA_INFO"
	.sectionflags	@""
	.align	4


	//----- nvinfo : EIATTR_CUDA_API_VERSION
	.align		4
        /*0000*/ 	.byte	0x04, 0x37
        /*0002*/ 	.short	(.L_2279 - .L_2278)
.L_2278:
        /*0004*/ 	.word	0x00000082


	//----- nvinfo : EIATTR_KPARAM_INFO
	.align		4
.L_2279:
        /*0008*/ 	.byte	0x04, 0x17
        /*000a*/ 	.short	(.L_2281 - .L_2280)
.L_2280:
        /*000c*/ 	.word	0x00000000
        /*0010*/ 	.short	0x0006
        /*0012*/ 	.short	0x00b4
        /*0014*/ 	.byte	0x00, 0xf0, 0x21, 0x00


	//----- nvinfo : EIATTR_KPARAM_INFO
	.align		4
.L_2281:
        /*0018*/ 	.byte	0x04, 0x17
        /*001a*/ 	.short	(.L_2283 - .L_2282)
.L_2282:
        /*001c*/ 	.word	0x00000000
        /*0020*/ 	.short	0x0005
        /*0022*/ 	.short	0x00ac
        /*0024*/ 	.byte	0x00, 0xf0, 0x21, 0x00


	//----- nvinfo : EIATTR_KPARAM_INFO
	.align		4
.L_2283:
        /*0028*/ 	.byte	0x04, 0x17
        /*002a*/ 	.short	(.L_2285 - .L_2284)
.L_2284:
        /*002c*/ 	.word	0x00000000
        /*0030*/ 	.short	0x0004
        /*0032*/ 	.short	0x00a9
        /*0034*/ 	.byte	0x00, 0xf0, 0x05, 0x00


	//----- nvinfo : EIATTR_KPARAM_INFO
	.align		4
.L_2285:
        /*0038*/ 	.byte	0x04, 0x17
        /*003a*/ 	.short	(.L_2287 - .L_2286)
.L_2286:
        /*003c*/ 	.word	0x00000000
        /*0040*/ 	.short	0x0003
        /*0042*/ 	.short	0x00a8
        /*0044*/ 	.byte	0x00, 0xf0, 0x05, 0x00


	//----- nvinfo : EIATTR_KPARAM_INFO
	.align		4
.L_2287:
        /*0048*/ 	.byte	0x04, 0x17
        /*004a*/ 	.short	(.L_2289 - .L_2288)
.L_2288:
        /*004c*/ 	.word	0x00000000
        /*0050*/ 	.short	0x0002
        /*0052*/ 	.short	0x0098
        /*0054*/ 	.byte	0x00, 0xf0, 0x41, 0x00


	//----- nvinfo : EIATTR_KPARAM_INFO
	.align		4
.L_2289:
        /*0058*/ 	.byte	0x04, 0x17
        /*005a*/ 	.short	(.L_2291 - .L_2290)
.L_2290:
        /*005c*/ 	.word	0x00000000
        /*0060*/ 	.short	0x0001
        /*0062*/ 	.short	0x0008
        /*0064*/ 	.byte	0x00, 0xf0, 0x41, 0x02


	//----- nvinfo : EIATTR_KPARAM_INFO
	.align		4
.L_2291:
        /*0068*/ 	.byte	0x04, 0x17
        /*006a*/ 	.short	(.L_2293 - .L_2292)
.L_2292:
        /*006c*/ 	.word	0x00000000
        /*0070*/ 	.short	0x0000
        /*0072*/ 	.short	0x0000
        /*0074*/ 	.byte	0x00, 0xf0, 0x11, 0x00


	//----- nvinfo : EIATTR_SPARSE_MMA_MASK
	.align		4
.L_2293:
        /*0078*/ 	.byte	0x03, 0x50
        /*007a*/ 	.short	0x0000


	//----- nvinfo : EIATTR_MAXREG_COUNT
	.align		4
        /*007c*/ 	.byte	0x03, 0x1b
        /*007e*/ 	.short	0x00ff


	//----- nvinfo : EIATTR_EXTERNS
	.align		4
        /*0080*/ 	.byte	0x04, 0x0f
        /*0082*/ 	.short	(.L_2295 - .L_2294)


	//   ....[0]....
	.align		4
.L_2294:
        /*0084*/ 	.word	index@(__assertfail)


	//----- nvinfo : EIATTR_MERCURY_ISA_VERSION
	.align		4
.L_2295:
        /*0088*/ 	.byte	0x03, 0x5f
        /*008a*/ 	.short	0x0101


	//----- nvinfo : EIATTR_VRC_CTA_INIT_COUNT
	.align		4
        /*008c*/ 	.byte	0x02, 0x4a
	.zero		1
	.zero		1


	//----- nvinfo : EIATTR_SYSCALL_OFFSETS
	.align		4
        /*0090*/ 	.byte	0x04, 0x46
        /*0092*/ 	.short	(.L_2297 - .L_2296)


	//   ....[0]....
.L_2296:
        /*0094*/ 	.word	0x000010f0


	//   ....[1]....
        /*0098*/ 	.word	0x00002090


	//   ....[2]....
        /*009c*/ 	.word	0x00002f80


	//   ....[3]....
        /*00a0*/ 	.word	0x00003e70


	//   ....[4]....
        /*00a4*/ 	.word	0x00009870


	//   ....[5]....
        /*00a8*/ 	.word	0x0000a0a0


	//   ....[6]....
        /*00ac*/ 	.word	0x0000a890


	//   ....[7]....
        /*00b0*/ 	.word	0x0000b060


	//----- nvinfo : EIATTR_EXIT_INSTR_OFFSETS
	.align		4
.L_2297:
        /*00b4*/ 	.byte	0x04, 0x1c
        /*00b6*/ 	.short	(.L_2299 - .L_2298)


	//   ....[0]....
.L_2298:
        /*00b8*/ 	.word	0x0000a910


	//   ....[1]....
        /*00bc*/ 	.word	0x0000aa50


	//   ....[2]....
        /*00c0*/ 	.word	0x0000aa70


	//   ....[3]....
        /*00c4*/ 	.word	0x0000aaf0


	//   ....[4]....
        /*00c8*/ 	.word	0x0000ab10


	//   ....[5]....
        /*00cc*/ 	.word	0x0000ab30


	//   ....[6]....
        /*00d0*/ 	.word	0x0000abb0


	//   ....[7]....
        /*00d4*/ 	.word	0x0000abd0


	//   ....[8]....
        /*00d8*/ 	.word	0x0000ac50


	//   ....[9]....
        /*00dc*/ 	.word	0x0000ac70


	//   ....[10]....
        /*00e0*/ 	.word	0x0000ac90


	//   ....[11]....
        /*00e4*/ 	.word	0x0000ad30


	//   ....[12]....
        /*00e8*/ 	.word	0x0000ad50


	//   ....[13]....
        /*00ec*/ 	.word	0x0000add0


	//   ....[14]....
        /*00f0*/ 	.word	0x0000adf0


	//   ....[15]....
        /*00f4*/ 	.word	0x0000ae10


	//   ....[16]....
        /*00f8*/ 	.word	0x0000aeb0


	//   ....[17]....
        /*00fc*/ 	.word	0x0000aed0


	//   ....[18]....
        /*0100*/ 	.word	0x0000aef0


	//   ....[19]....
        /*0104*/ 	.word	0x0000af60


	//   ....[20]....
        /*0108*/ 	.word	0x0000b070


	//   ....[21]....
        /*010c*/ 	.word	0x0000b090


	//   ....[22]....
        /*0110*/ 	.word	0x0000b0b0


	//----- nvinfo : EIATTR_MAX_THREADS
	.align		4
.L_2299:
        /*0114*/ 	.byte	0x04, 0x05
        /*0116*/ 	.short	(.L_2301 - .L_2300)
.L_2300:
        /*0118*/ 	.word	0x00000080
        /*011c*/ 	.word	0x00000001
        /*0120*/ 	.word	0x00000001


	//----- nvinfo : EIATTR_CRS_STACK_SIZE
	.align		4
.L_2301:
        /*0124*/ 	.byte	0x04, 0x1e
        /*0126*/ 	.short	(.L_2303 - .L_2302)
.L_2302:
        /*0128*/ 	.word	0x00000000


	//----- nvinfo : EIATTR_CBANK_PARAM_SIZE
	.align		4
.L_2303:
        /*012c*/ 	.byte	0x03, 0x19
        /*012e*/ 	.short	0x00bc


	//----- nvinfo : EIATTR_PARAM_CBANK
	.align		4
        /*0130*/ 	.byte	0x04, 0x0a
        /*0132*/ 	.short	(.L_2305 - .L_2304)
	.align		4
.L_2304:
        /*0134*/ 	.word	index@(.nv.constant0._ZN2at6native27unrolled_elementwise_kernelIZZNS0_73_GLOBAL__N__c8866d80_35_SparseBinaryOpIntersectionKernel_cu_7dd49032_323742_sparse_binary_op_intersection_kernel_implINS2_18CUDAKernelLauncherENS2_36CUDAValueSelectionIntersectionKernelINS2_9RhsProjOpEEElLl8EEEvRNS_6TensorERKS8_SB_RKSt6vectorIlSaIlEERKSt8optionalIS8_ESK_bbENKUlvE3_clEvEUllE_St5arrayIPcLm2EELi4E23TrivialOffsetCalculatorILi1EjESR_NS0_6memory12LoadWithCastILi1EEENSS_13StoreWithCastILi1EEEEEviT_T0_T2_T3_T4_T5_)
        /*0138*/ 	.short	0x0380
        /*013a*/ 	.short	0x00bc


	//----- nvinfo : EIATTR_SW_WAR
	.align		4
.L_2305:
        /*013c*/ 	.byte	0x04, 0x36
        /*013e*/ 	.short	(.L_2307 - .L_2306)
.L_2306:
        /*0140*/ 	.word	0x00000008
.L_2307:


//--------------------- .nv.info._ZN2at6native18elementwise_kernelILi128ELi2EZNS0_22gpu_kernel_impl_nocastIZZNS0_73_GLOBAL__N__c8866d80_35_SparseBinaryOpIntersectionKernel_cu_7dd49032_323742_sparse_binary_op_intersection_kernel_implINS3_18CUDAKernelLauncherENS3_36CUDAValueSelectionIntersectionKernelINS3_9RhsProjOpEEElLl8EEEvRNS_6TensorERKS9_SC_RKSt6vectorIlSaIlEERKSt8optionalIS9_ESL_bbENKUlvE3_clEvEUllE_EEvRNS_18TensorIteratorBaseERKT_EUliE_EEviT1_ --------------------------
	.section	.nv.info._ZN2at6native18elementwise_kernelILi128ELi2EZNS0_22gpu_kernel_impl_nocastIZZNS0_73_GLOBAL__N__c8866d80_35_SparseBinaryOpIntersectionKernel_cu_7dd49032_323742_sparse_binary_op_intersection_kernel_implINS3_18CUDAKernelLauncherENS3_36CUDAValueSelectionIntersectionKernelINS3_9RhsProjOpEEElLl8EEEvRNS_6TensorERKS9_SC_RKSt6vectorIlSaIlEERKSt8optionalIS9_ESL_bbENKUlvE3_clEvEUllE_EEvRNS_18TensorIteratorBaseERKT_EUliE_EEviT1_,"",@"SHT_CUDA_INFO"
	.sectionflags	@""
	.align	4


	//----- nvinfo : EIATTR_CUDA_API_VERSION
	.align		4
        /*0000*/ 	.byte	0x04, 0x37
        /*0002*/ 	.short	(.L_2309 - .L_2308)
.L_2308:
        /*0004*/ 	.word	0x00000082


	//----- nvinfo : EIATTR_KPARAM_INFO
	.align		4
.L_2309:
        /*0008*/ 	.byte	0x04, 0x17
        /*000a*/ 	.short	(.L_2311 - .L_2310)
.L_2310:
        /*000c*/ 	.word	0x00000000
        /*0010*/ 	.short	0x0001
        /*0012*/ 	.short	0x0008
        /*0014*/ 	.byte	0x00, 0xf0, 0x81, 0x0a


	//----- nvinfo : EIATTR_KPARAM_INFO
	.align		4
.L_2311:
        /*0018*/ 	.byte	0x04, 0x17
        /*001a*/ 	.short	(.L_2313 - .L_2312)
.L_2312:
        /*001c*/ 	.word	0x00000000
        /*0020*/ 	.short	0x0000
        /*0022*/ 	.short	0x0000
        /*0024*/ 	.byte	0x00, 0xf0, 0x11, 0x00


	//----- nvinfo : EIATTR_SPARSE_MMA_MASK
	.align		4
.L_2313:
        /*0028*/ 	.byte	0x03, 0x50
        /*002a*/ 	.short	0x0000


	//----- nvinfo : EIATTR_MAXREG_COUNT
	.align		4
        /*002c*/ 	.byte	0x03, 0x1b
        /*002e*/ 	.short	0x0080


	//----- nvinfo : EIATTR_MERCURY_ISA_VERSION
	.align		4
        /*0030*/ 	.byte	0x03, 0x5f
        /*0032*/ 	.short	0x0101


	//----- nvinfo : EIATTR_VRC_CTA_INIT_COUNT
	.align		4
        /*0034*/ 	.byte	0x02, 0x4a
	.zero		1
	.zero		1


	//----- nvinfo : EIATTR_EXIT_INSTR_OFFSETS
	.align		4
        /*0038*/ 	.byte	0x04, 0x1c
        /*003a*/ 	.short	(.L_2315 - .L_2314)


	//   ....[0]....
.L_2314:
        /*003c*/ 	.word	0x000014f0


	//   ....[1]....
        /*0040*/ 	.word	0x00002770


	//   ....[2]....
        /*0044*/ 	.word	0x00002dd0


	//   ....[3]....
        /*0048*/ 	.word	0x00003340


	//   ....[4]....
        /*004c*/ 	.word	0x000034a0


	//   ....[5]....
        /*0050*/ 	.word	0x00003590


	//   ....[6]....
        /*0054*/ 	.word	0x00005cd0


	//   ....[7]....
        /*0058*/ 	.word	0x000082f0


	//   ....[8]....
        /*005c*/ 	.word	0x00009c90


	//   ....[9]....
        /*0060*/ 	.word	0x0000b510


	//   ....[10]....
        /*0064*/ 	.word	0x0000c950


	//   ....[11]....
        /*0068*/ 	.word	0x0000dd00


	//----- nvinfo : EIATTR_MAX_THREADS
	.align		4
.L_2315:
        /*006c*/ 	.byte	0x04, 0x05
        /*006e*/ 	.short	(.L_2317 - .L_2316)
.L_2316:
        /*0070*/ 	.word	0x00000080
        /*0074*/ 	.word	0x00000001
        /*0078*/ 	.word	0x00000001


	//----- nvinfo : EIATTR_CRS_STACK_SIZE
	.align		4
.L_2317:
        /*007c*/ 	.byte	0x04, 0x1e
        /*007e*/ 	.short	(.L_2319 - .L_2318)
.L_2318:
        /*0080*/ 	.word	0x00000000


	//----- nvinfo : EIATTR_CBANK_PARAM_SIZE
	.align		4
.L_2319:
        /*0084*/ 	.byte	0x03, 0x19
        /*0086*/ 	.short	0x02a8


	//----- nvinfo : EIATTR_PARAM_CBANK
	.align		4
        /*0088*/ 	.byte	0x04, 0x0a
        /*008a*/ 	.short	(.L_2321 - .L_2320)
	.align		4
.L_2320:
        /*008c*/ 	.word	index@(.nv.constant0._ZN2at6native18elementwise_kernelILi128ELi2EZNS0_22gpu_kernel_impl_nocastIZZNS0_73_GLOBAL__N__c8866d80_35_SparseBinaryOpIntersectionKernel_cu_7dd49032_323742_sparse_binary_op_intersection_kernel_implINS3_18CUDAKernelLauncherENS3_36CUDAValueSelectionIntersectionKernelINS3_9RhsProjOpEEElLl8EEEvRNS_6TensorERKS9_SC_RKSt6vectorIlSaIlEERKSt8optionalIS9_ESL_bbENKUlvE3_clEvEUllE_EEvRNS_18TensorIteratorBaseERKT_EUliE_EEviT1_)
        /*0090*/ 	.short	0x0380
        /*0092*/ 	.short	0x02a8


	//----- nvinfo : EIATTR_SW_WAR
	.align		4
.L_2321:
        /*0094*/ 	.byte	0x04, 0x36
        /*0096*/ 	.short	(.L_2323 - .L_2322)
.L_2322:
        /*0098*/ 	.word	0x00000008
.L_2323:


//--------------------- .nv.info._ZN2at6native27unrolled_elementwise_kernelIZZNS0_73_GLOBAL__N__c8866d80_35_SparseBinaryOpIntersectionKernel_cu_7dd49032_323742_sparse_binary_op_intersection_kernel_implINS2_18CUDAKernelLauncherENS2_36CUDAValueSelectionIntersectionKernelINS2_9RhsProjOpEEElLl8EEEvRNS_6TensorERKS8_SB_RKSt6vectorIlSaIlEERKSt8optionalIS8_ESK_bbENKUlvE3_clEvEUllE_St5arrayIPcLm2EELi4E23TrivialOffsetCalculatorILi1EjESR_NS0_6memory15LoadWithoutCastENSS_16StoreWithoutCastEEEviT_T0_T2_T3_T4_T5_ --------------------------
	.section	.nv.info._ZN2at6native27unrolled_elementwise_kernelIZZNS0_73_GLOBAL__N__c8866d80_35_SparseBinaryOpIntersectionKernel_cu_7dd49032_323742_sparse_binary_op_intersection_kernel_implINS2_18CUDAKernelLauncherENS2_36CUDAValueSelectionIntersectionKernelINS2_9RhsProjOpEEElLl8EEEvRNS_6TensorERKS8_SB_RKSt6vectorIlSaIlEERKSt8optionalIS8_ESK_bbENKUlvE3_clEvEUllE_St5arrayIPcLm2EELi4E23TrivialOffsetCalculatorILi1EjESR_NS0_6memory15LoadWithoutCastENSS_16StoreWithoutCastEEEviT_T0_T2_T3_T4_T5_,"",@"SHT_CUDA_INFO"
	.sectionflags	@""
	.align	4


	//----- nvinfo : EIATTR_CUDA_API_VERSION
	.align		4
        /*0000*/ 	.byte	0x04, 0x37
        /*0002*/ 	.short	(.L_2325 - .L_2324)
.L_2324:
        /*0004*/ 	.word	0x00000082


	//----- nvinfo : EIATTR_KPARAM_INFO
	.align		4
.L_2325:
        /*0008*/ 	.byte	0x04, 0x17
        /*000a*/ 	.short	(.L_2327 - .L_2326)
.L_2326:
        /*000c*/ 	.word	0x00000000
        /*0010*/ 	.short	0x0006
        /*0012*/ 	.short	0x00ab
        /*0014*/ 	.byte	0x00, 0xf0, 0x05, 0x00


	//----- nvinfo : EIATTR_KPARAM_INFO
	.align		4
.L_2327:
        /*0018*/ 	.byte	0x04, 0x17
        /*001a*/ 	.short	(.L_2329 - .L_2328)
.L_2328:
        /*001c*/ 	.word	0x00000000
        /*0020*/ 	.short	0x0005
        /*0022*/ 	.short	0x00aa
        /*0024*/ 	.byte	0x00, 0xf0, 0x05, 0x00


	//----- nvinfo : EIATTR_KPARAM_INFO
	.align		4
.L_2329:
        /*0028*/ 	.byte	0x04, 0x17
        /*002a*/ 	.short	(.L_2331 - .L_2330)
.L_2330:
        /*002c*/ 	.word	0x00000000
        /*0030*/ 	.short	0x0004
        /*0032*/ 	.short	0x00a9
        /*0034*/ 	.byte	0x00, 0xf0, 0x05, 0x00


	//----- nvinfo : EIATTR_KPARAM_INFO
	.align		4
.L_2331:
        /*0038*/ 	.byte	0x04, 0x17
        /*003a*/ 	.short	(.L_2333 - .L_2332)
.L_2332:
        /*003c*/ 	.word	0x00000000
        /*0040*/ 	.short	0x0003
        /*0042*/ 	.short	0x00a8
        /*0044*/ 	.byte	0x00, 0xf0, 0x05, 0x00


	//----- nvinfo : EIATTR_KPARAM_INFO
	.align		4
.L_2333:
        /*0048*/ 	.byte	0x04, 0x17
        /*004a*/ 	.short	(.L_2335 - .L_2334)
.L_2334:
        /*004c*/ 	.word	0x00000000
        /*0050*/ 	.short	0x0002
        /*0052*/ 	.short	0x0098
        /*0054*/ 	.byte	0x00, 0xf0, 0x41, 0x00


	//----- nvinfo : EIATTR_KPARAM_INFO
	.align		4
.L_2335:
        /*0058*/ 	.byte	0x04, 0x17
        /*005a*/ 	.short	(.L_2337 - .L_2336)
.L_2336:
        /*005c*/ 	.word	0x00000000
        /*0060*/ 	.short	0x0001
        /*0062*/ 	.short	0x0008
        /*0064*/ 	.byte	0x00, 0xf0, 0x41, 0x02


	//----- nvinfo : EIATTR_KPARAM_INFO
	.align		4
.L_2337:
        /*0068*/ 	.byte	0x04, 0x17
        /*006a*/ 	.short	(.L_2339 - .L_2338)
.L_2338:
        /*006c*/ 	.word	0x00000000
        /*0070*/ 	.short	0x0000
        /*0072*/ 	.short	0x0000
        /*0074*/ 	.byte	0x00, 0xf0, 0x11, 0x00


	//----- nvinfo : EIATTR_SPARSE_MMA_MASK
	.align		4
.L_2339:
        /*0078*/ 	.byte	0x03, 0x50
        /*007a*/ 	.short	0x0000


	//----- nvinfo : EIATTR_MAXREG_COUNT
	.align		4
        /*007c*/ 	.byte	0x03, 0x1b
        /*007e*/ 	.short	0x00ff


	//----- nvinfo : EIATTR_MERCURY_ISA_VERSION
	.align		4
        /*0080*/ 	.byte	0x03, 0x5f
        /*0082*/ 	.short	0x0101


	//----- nvinfo : EIATTR_VRC_CTA_INIT_COUNT
	.align		4
        /*0084*/ 	.byte	0x02, 0x4a
	.zero		1
	.zero		1


	//----- nvinfo : EIATTR_EXIT_INSTR_OFFSETS
	.align		4
        /*0088*/ 	.byte	0x04, 0x1c
        /*008a*/ 	.short	(.L_2341 - .L_2340)


	//   ....[0]....
.L_2340:
        /*008c*/ 	.word	0x000059c0


	//   ....[1]....
        /*0090*/ 	.word	0x00005a20


	//----- nvinfo : EIATTR_MAX_THREADS
	.align		4
.L_2341:
        /*0094*/ 	.byte	0x04, 0x05
        /*0096*/ 	.short	(.L_2343 - .L_2342)
.L_2342:
        /*0098*/ 	.word	0x00000080
        /*009c*/ 	.word	0x00000001
        /*00a0*/ 	.word	0x00000001


	//----- nvinfo : EIATTR_CRS_STACK_SIZE
	.align		4
.L_2343:
        /*00a4*/ 	.byte	0x04, 0x1e
        /*00a6*/ 	.short	(.L_2345 - .L_2344)
.L_2344:
        /*00a8*/ 	.word	0x00000000


	//----- nvinfo : EIATTR_CBANK_PARAM_SIZE
	.align		4
.L_2345:
        /*00ac*/ 	.byte	0x03, 0x19
        /*00ae*/ 	.short	0x00ac


	//----- nvinfo : EIATTR_PARAM_CBANK
	.align		4
        /*00b0*/ 	.byte	0x04, 0x0a
        /*00b2*/ 	.short	(.L_2347 - .L_2346)
	.align		4
.L_2346:
        /*00b4*/ 	.word	index@(.nv.constant0._ZN2at6native27unrolled_elementwise_kernelIZZNS0_73_GLOBAL__N__c8866d80_35_SparseBinaryOpIntersectionKernel_cu_7dd49032_323742_sparse_binary_op_intersection_kernel_implINS2_18CUDAKernelLauncherENS2_36CUDAValueSelectionIntersectionKernelINS2_9RhsProjOpEEElLl8EEEvRNS_6TensorERKS8_SB_RKSt6vectorIlSaIlEERKSt8optionalIS8_ESK_bbENKUlvE3_clEvEUllE_St5arrayIPcLm2EELi4E23TrivialOffsetCalculatorILi1EjESR_NS0_6memory15LoadWithoutCastENSS_16StoreWithoutCastEEEviT_T0_T2_T3_T4_T5_)
        /*00b8*/ 	.short	0x0380
        /*00ba*/ 	.short	0x00ac


	//----- nvinfo : EIATTR_SW_WAR
	.align		4
.L_2347:
        /*00bc*/ 	.byte	0x04, 0x36
        /*00be*/ 	.short	(.L_2349 - .L_2348)
.L_2348:
        /*00c0*/ 	.word	0x00000008
.L_2349:


//--------------------- .nv.info._ZN2at6native29vectorized_elementwise_kernelILi2EZZNS0_73_GLOBAL__N__c8866d80_35_SparseBinaryOpIntersectionKernel_cu_7dd49032_323742_sparse_binary_op_intersection_kernel_implINS2_18CUDAKernelLauncherENS2_36CUDAValueSelectionIntersectionKernelINS2_9RhsProjOpEEElLl8EEEvRNS_6TensorERKS8_SB_RKSt6vectorIlSaIlEERKSt8optionalIS8_ESK_bbENKUlvE3_clEvEUllE_St5arrayIPcLm2EEEEviT0_T1_ --------------------------
	.section	.nv.info._ZN2at6native29vectorized_elementwise_kernelILi2EZZNS0_73_GLOBAL__N__c8866d80_35_SparseBinaryOpIntersectionKernel_cu_7dd49032_323742_sparse_binary_op_intersection_kernel_implINS2_18CUDAKernelLauncherENS2_36CUDAValueSelectionIntersectionKernelINS2_9RhsProjOpEEElLl8EEEvRNS_6TensorERKS8_SB_RKSt6vectorIlSaIlEERKSt8optionalIS8_ESK_bbENKUlvE3_clEvEUllE_St5arrayIPcLm2EEEEviT0_T1_,"",@"SHT_CUDA_INFO"
	.sectionflags	@""
	.align	4


	//----- nvinfo : EIATTR_CUDA_API_VERSION
	.align		4
        /*0000*/ 	.byte	0x04, 0x37
        /*0002*/ 	.short	(.L_2351 - .L_2350)
.L_2350:
        /*0004*/ 	.word	0x00000082


	//----- nvinfo : EIATTR_KPARAM_INFO
	.align		4
.L_2351:
        /*0008*/ 	.byte	0x04, 0x17
        /*000a*/ 	.short	(.L_2353 - .L_2352)
.L_2352:
        /*000c*/ 	.word	0x00000000
        /*0010*/ 	.short	0x0002
        /*0012*/ 	.short	0x0098
        /*0014*/ 	.byte	0x00, 0xf0, 0x41, 0x00


	//----- nvinfo : EIATTR_KPARAM_INFO
	.align		4
.L_2353:
        /*0018*/ 	.byte	0x04, 0x17
        /*001a*/ 	.short	(.L_2355 - .L_2354)
.L_2354:
        /*001c*/ 	.word	0x00000000
        /*0020*/ 	.short	0x0001
        /*0022*/ 	.short	0x0008
        /*0024*/ 	.byte	0x00, 0xf0, 0x41, 0x02


	//----- nvinfo : EIATTR_KPARAM_INFO
	.align		4
.L_2355:
        /*0028*/ 	.byte	0x04, 0x17
        /*002a*/ 	.short	(.L_2357 - .L_2356)
.L_2356:
        /*002c*/ 	.word	0x00000000
        /*0030*/ 	.short	0x0000
        /*0032*/ 	.short	0x0000
        /*0034*/ 	.byte	0x00, 0xf0, 0x11, 0x00


	//----- nvinfo : EIATTR_SPARSE_MMA_MASK
	.align		4
.L_2357:
        /*0038*/ 	.byte	0x03, 0x50
        /*003a*/ 	.short	0x0000


	//----- nvinfo : EIATTR_MAXREG_COUNT
	.align		4
        /*003c*/ 	.byte	0x03, 0x1b
        /*003e*/ 	.short	0x00ff


	//----- nvinfo : EIATTR_MERCURY_ISA_VERSION
	.align		4
        /*0040*/ 	.byte	0x03, 0x5f
        /*0042*/ 	.short	0x0101


	//----- nvinfo : EIATTR_VRC_CTA_INIT_COUNT
	.align		4
        /*0044*/ 	.byte	0x02, 0x4a
	.zero		1
	.zero		1


	//----- nvinfo : EIATTR_EXIT_INSTR_OFFSETS
	.align		4
        /*0048*/ 	.byte	0x04, 0x1c
        /*004a*/ 	.short	(.L_2359 - .L_2358)


	//   ....[0]....
.L_2358:
        /*004c*/ 	.word	0x0000a910


	//   ....[1]....
        /*0050*/ 	.word	0x0000a960


	//   ....[2]....
        /*0054*/ 	.word	0x00014920


	//----- nvinfo : EIATTR_MAX_THREADS
	.align		4
.L_2359:
        /*0058*/ 	.byte	0x04, 0x05
        /*005a*/ 	.short	(.L_2361 - .L_2360)
.L_2360:
        /*005c*/ 	.word	0x00000080
        /*0060*/ 	.word	0x00000001
        /*0064*/ 	.word	0x00000001


	//----- nvinfo : EIATTR_CRS_STACK_SIZE
	.align		4
.L_2361:
        /*0068*/ 	.byte	0x04, 0x1e
        /*006a*/ 	.short	(.L_2363 - .L_2362)
.L_2362:
        /*006c*/ 	.word	0x00000000


	//----- nvinfo : EIATTR_CBANK_PARAM_SIZE
	.align		4
.L_2363:
        /*0070*/ 	.byte	0x03, 0x19
        /*0072*/ 	.short	0x00a8


	//----- nvinfo : EIATTR_PARAM_CBANK
	.align		4
        /*0074*/ 	.byte	0x04, 0x0a
        /*0076*/ 	.short	(.L_2365 - .L_2364)
	.align		4
.L_2364:
        /*0078*/ 	.word	index@(.nv.constant0._ZN2at6native29vectorized_elementwise_kernelILi2EZZNS0_73_GLOBAL__N__c8866d80_35_SparseBinaryOpIntersectionKernel_cu_7dd49032_323742_sparse_binary_op_intersection_kernel_implINS2_18CUDAKernelLauncherENS2_36CUDAValueSelectionIntersectionKernelINS2_9RhsProjOpEEElLl8EEEvRNS_6TensorERKS8_SB_RKSt6vectorIlSaIlEERKSt8optionalIS8_ESK_bbENKUlvE3_clEvEUllE_St5arrayIPcLm2EEEEviT0_T1_)
        /*007c*/ 	.short	0x0380
        /*007e*/ 	.short	0x00a8


	//----- nvinfo : EIATTR_SW_WAR
	.align		4
.L_2365:
        /*0080*/ 	.byte	0x04, 0x36
        /*0082*/ 	.short	(.L_2367 - .L_2366)
.L_2366:
        /*0084*/ 	.word	0x00000008
.L_2367:


//--------------------- .nv.info._ZN2at6native29vectorized_elementwise_kernelILi4EZZNS0_73_GLOBAL__N__c8866d80_35_SparseBinaryOpIntersectionKernel_cu_7dd49032_323742_sparse_binary_op_intersection_kernel_implINS2_18CUDAKernelLauncherENS2_36CUDAValueSelectionIntersectionKernelINS2_9RhsProjOpEEElLl8EEEvRNS_6TensorERKS8_SB_RKSt6vectorIlSaIlEERKSt8optionalIS8_ESK_bbENKUlvE3_clEvEUllE_St5arrayIPcLm2EEEEviT0_T1_ --------------------------
	.section	.nv.info._ZN2at6native29vectorized_elementwise_kernelILi4EZZNS0_73_GLOBAL__N__c8866d80_35_SparseBinaryOpIntersectionKernel_cu_7dd49032_323742_sparse_binary_op_intersection_kernel_implINS2_18CUDAKernelLauncherENS2_36CUDAValueSelectionIntersectionKernelINS2_9RhsProjOpEEElLl8EEEvRNS_6TensorERKS8_SB_RKSt6vectorIlSaIlEERKSt8optionalIS8_ESK_bbENKUlvE3_clEvEUllE_St5arrayIPcLm2EEEEviT0_T1_,"",@"SHT_CUDA_INFO"
	.sectionflags	@""
	.align	4


	//----- nvinfo : EIATTR_CUDA_API_VERSION
	.align		4
        /*0000*/ 	.byte	0x04, 0x37
        /*0002*/ 	.short	(.L_2369 - .L_2368)
.L_2368:
        /*0004*/ 	.word	0x00000082


	//----- nvinfo : EIATTR_KPARAM_INFO
	.align		4
.L_2369:
        /*0008*/ 	.byte	0x04, 0x17
        /*000a*/ 	.short	(.L_2371 - .L_2370)
.L_2370:
        /*000c*/ 	.word	0x00000000
        /*0010*/ 	.short	0x0002
        /*0012*/ 	.short	0x0098
        /*0014*/ 	.byte	0x00, 0xf0, 0x41, 0x00


	//----- nvinfo : EIATTR_KPARAM_INFO
	.align		4
.L_2371:
        /*0018*/ 	.byte	0x04, 0x17
        /*001a*/ 	.short	(.L_2373 - .L_2372)
.L_2372:
        /*001c*/ 	.word	0x00000000
        /*0020*/ 	.short	0x0001
        /*0022*/ 	.short	0x0008
        /*0024*/ 	.byte	0x00, 0xf0, 0x41, 0x02


	//----- nvinfo : EIATTR_KPARAM_INFO
	.align		4
.L_2373:
        /*0028*/ 	.byte	0x04, 0x17
        /*002a*/ 	.short	(.L_2375 - .L_2374)
.L_2374:
        /*002c*/ 	.word	0x00000000
        /*0030*/ 	.short	0x0000
        /*0032*/ 	.short	0x0000
        /*0034*/ 	.byte	0x00, 0xf0, 0x11, 0x00


	//----- nvinfo : EIATTR_SPARSE_MMA_MASK
	.align		4
.L_2375:
        /*0038*/ 	.byte	0x03, 0x50
        /*003a*/ 	.short	0x0000


	//----- nvinfo : EIATTR_MAXREG_COUNT
	.align		4
        /*003c*/ 	.byte	0x03, 0x1b
        /*003e*/ 	.short	0x00ff


	//----- nvinfo : EIATTR_MERCURY_ISA_VERSION
	.align		4
        /*0040*/ 	.byte	0x03, 0x5f
        /*0042*/ 	.short	0x0101


	//----- nvinfo : EIATTR_VRC_CTA_INIT_COUNT
	.align		4
        /*0044*/ 	.byte	0x02, 0x4a
	.zero		1
	.zero		1


	//----- nvinfo : EIATTR_EXIT_INSTR_OFFSETS
	.align		4
        /*0048*/ 	.byte	0x04, 0x1c
        /*004a*/ 	.short	(.L_2377 - .L_2376)


	//   ....[0]....
.L_2376:
        /*004c*/ 	.word	0x0000a910


	//   ....[1]....
        /*0050*/ 	.word	0x0000a960


	//   ....[2]....
        /*0054*/ 	.word	0x000148e0


	//----- nvinfo : EIATTR_MAX_THREADS
	.align		4
.L_2377:
        /*0058*/ 	.byte	0x04, 0x05
        /*005a*/ 	.short	(.L_2379 - .L_2378)
.L_2378:
        /*005c*/ 	.word	0x00000080
        /*0060*/ 	.word	0x00000001
        /*0064*/ 	.word	0x00000001


	//----- nvinfo : EIATTR_CRS_STACK_SIZE
	.align		4
.L_2379:
        /*0068*/ 	.byte	0x04, 0x1e
        /*006a*/ 	.short	(.L_2381 - .L_2380)
.L_2380:
        /*006c*/ 	.word	0x00000000


	//----- nvinfo : EIATTR_CBANK_PARAM_SIZE
	.align		4
.L_2381:
        /*0070*/ 	.byte	0x03, 0x19
        /*0072*/ 	.short	0x00a8


	//----- nvinfo : EIATTR_PARAM_CBANK
	.align		4
        /*0074*/ 	.byte	0x04, 0x0a
        /*0076*/ 	.short	(.L_2383 - .L_2382)
	.align		4
.L_2382:
        /*0078*/ 	.word	index@(.nv.constant0._ZN2at6native29vectorized_elementwise_kernelILi4EZZNS0_73_GLOBAL__N__c8866d80_35_SparseBinaryOpIntersectionKernel_cu_7dd49032_323742_sparse_binary_op_intersection_kernel_implINS2_18CUDAKernelLauncherENS2_36CUDAValueSelectionIntersectionKernelINS2_9RhsProjOpEEElLl8EEEvRNS_6TensorERKS8_SB_RKSt6vectorIlSaIlEERKSt8optionalIS8_ESK_bbENKUlvE3_clEvEUllE_St5arrayIPcLm2EEEEviT0_T1_)
        /*007c*/ 	.short	0x0380
        /*007e*/ 	.short	0x00a8


	//----- nvinfo : EIATTR_SW_WAR
	.align		4
.L_2383:
        /*0080*/ 	.byte	0x04, 0x36
        /*0082*/ 	.short	(.L_2385 - .L_2384)
.L_2384:
        /*0084*/ 	.word	0x00000008
.L_2385:


//--------------------- .nv.info._ZN2at6native29vectorized_elementwise_kernelILi8EZZNS0_73_GLOBAL__N__c8866d80_35_SparseBinaryOpIntersectionKernel_cu_7dd49032_323742_sparse_binary_op_intersection_kernel_implINS2_18CUDAKernelLauncherENS2_36CUDAValueSelectionIntersectionKernelINS2_9RhsProjOpEEElLl8EEEvRNS_6TensorERKS8_SB_RKSt6vectorIlSaIlEERKSt8optionalIS8_ESK_bbENKUlvE3_clEvEUllE_St5arrayIPcLm2EEEEviT0_T1_ --------------------------
	.section	.nv.info._ZN2at6native29vectorized_elementwise_kernelILi8EZZNS0_73_GLOBAL__N__c8866d80_35_SparseBinaryOpIntersectionKernel_cu_7dd49032_323742_sparse_binary_op_intersection_kernel_implINS2_18CUDAKernelLauncherENS2_36CUDAValueSelectionIntersectionKernelINS2_9RhsProjOpEEElLl8EEEvRNS_6TensorERKS8_SB_RKSt6vectorIlSaIlEERKSt8optionalIS8_ESK_bbENKUlvE3_clEvEUllE_St5arrayIPcLm2EEEEviT0_T1_,"",@"SHT_CUDA_INFO"
	.sectionflags	@""
	.align	4


	//----- nvinfo : EIATTR_CUDA_API_VERSION
	.align		4
        /*0000*/ 	.byte	0x04, 0x37
        /*0002*/ 	.short	(.L_2387 - .L_2386)
.L_2386:
        /*0004*/ 	.word	0x00000082


	//----- nvinfo : EIATTR_KPARAM_INFO
	.align		4
.L_2387:
        /*0008*/ 	.byte	0x04, 0x17
        /*000a*/ 	.short	(.L_2389 - .L_2388)
.L_2388:
        /*000c*/ 	.word	0x00000000
        /*0010*/ 	.short	0x0002
        /*0012*/ 	.short	0x0098
        /*0014*/ 	.byte	0x00, 0xf0, 0x41, 0x00


	//----- nvinfo : EIATTR_KPARAM_INFO
	.align		4
.L_2389:
        /*0018*/ 	.byte	0x04, 0x17
        /*001a*/ 	.short	(.L_2391 - .L_2390)
.L_2390:
        /*001c*/ 	.word	0x00000000
        /*0020*/ 	.short	0x0001
        /*0022*/ 	.short	0x0008
        /*0024*/ 	.byte	0x00, 0xf0, 0x41, 0x02


	//----- nvinfo : EIATTR_KPARAM_INFO
	.align		4
.L_2391:
        /*0028*/ 	.byte	0x04, 0x17
        /*002a*/ 	.short	(.L_2393 - .L_2392)
.L_2392:
        /*002c*/ 	.word	0x00000000
        /*0030*/ 	.short	0x0000
        /*0032*/ 	.short	0x0000
        /*0034*/ 	.byte	0x00, 0xf0, 0x11, 0x00


	//----- nvinfo : EIATTR_SPARSE_MMA_MASK
	.align		4
.L_2393:
        /*0038*/ 	.byte	0x03, 0x50
        /*003a*/ 	.short	0x0000


	//----- nvinfo : EIATTR_MAXREG_COUNT
	.align		4
        /*003c*/ 	.byte	0x03, 0x1b
        /*003e*/ 	.short	0x00ff


	//----- nvinfo : EIATTR_MERCURY_ISA_VERSION
	.align		4
        /*0040*/ 	.byte	0x03, 0x5f
        /*0042*/ 	.short	0x0101


	//----- nvinfo : EIATTR_VRC_CTA_INIT_COUNT
	.align		4
        /*0044*/ 	.byte	0x02, 0x4a
	.zero		1
	.zero		1


	//----- nvinfo : EIATTR_EXIT_INSTR_OFFSETS
	.align		4
        /*0048*/ 	.byte	0x04, 0x1c
        /*004a*/ 	.short	(.L_2395 - .L_2394)


	//   ....[0]....
.L_2394:
        /*004c*/ 	.word	0x00000010


	//----- nvinfo : EIATTR_MAX_THREADS
	.align		4
.L_2395:
        /*0050*/ 	.byte	0x04, 0x05
        /*0052*/ 	.short	(.L_2397 - .L_2396)
.L_2396:
        /*0054*/ 	.word	0x00000080
        /*0058*/ 	.word	0x00000001
        /*005c*/ 	.word	0x00000001


	//----- nvinfo : EIATTR_CBANK_PARAM_SIZE
	.align		4
.L_2397:
        /*0060*/ 	.byte	0x03, 0x19
        /*0062*/ 	.short	0x00a8


	//----- nvinfo : EIATTR_PARAM_CBANK
	.align		4
        /*0064*/ 	.byte	0x04, 0x0a
        /*0066*/ 	.short	(.L_2399 - .L_2398)
	.align		4
.L_2398:
        /*0068*/ 	.word	index@(.nv.constant0._ZN2at6native29vectorized_elementwise_kernelILi8EZZNS0_73_GLOBAL__N__c8866d80_35_SparseBinaryOpIntersectionKernel_cu_7dd49032_323742_sparse_binary_op_intersection_kernel_implINS2_18CUDAKernelLauncherENS2_36CUDAValueSelectionIntersectionKernelINS2_9RhsProjOpEEElLl8EEEvRNS_6TensorERKS8_SB_RKSt6vectorIlSaIlEERKSt8optionalIS8_ESK_bbENKUlvE3_clEvEUllE_St5arrayIPcLm2EEEEviT0_T1_)
        /*006c*/ 	.short	0x0380
        /*006e*/ 	.short	0x00a8


	//----- nvinfo : EIATTR_SW_WAR
	.align		4
.L_2399:
        /*0070*/ 	.byte	0x04, 0x36
        /*0072*/ 	.short	(.L_2401 - .L_2400)
.L_2400:
        /*0074*/ 	.word	0x00000008
.L_2401:


//--------------------- .nv.info._ZN2at6native18elementwise_kernelILi128ELi4EZNS0_15gpu_kernel_implIZZNS0_73_GLOBAL__N__c8866d80_35_SparseBinaryOpIntersectionKernel_cu_7dd49032_323742_sparse_binary_op_intersection_kernel_implINS3_18CUDAKernelLauncherENS3_36CUDAValueSelectionIntersectionKernelINS3_9RhsProjOpEEElLl8EEEvRNS_6TensorERKS9_SC_RKSt6vectorIlSaIlEERKSt8optionalIS9_ESL_bbENKUlvE1_clEvEUllE_EEvRNS_18TensorIteratorBaseERKT_EUliE_EEviT1_ --------------------------
	.section	.nv.info._ZN2at6native18elementwise_kernelILi128ELi4EZNS0_15gpu_kernel_implIZZNS0_73_GLOBAL__N__c8866d80_35_SparseBinaryOpIntersectionKernel_cu_7dd49032_323742_sparse_binary_op_intersection_kernel_implINS3_18CUDAKernelLauncherENS3_36CUDAValueSelectionIntersectionKernelINS3_9RhsProjOpEEElLl8EEEvRNS_6TensorERKS9_SC_RKSt6vectorIlSaIlEERKSt8optionalIS9_ESL_bbENKUlvE1_clEvEUllE_EEvRNS_18TensorIteratorBaseERKT_EUliE_EEviT1_,"",@"SHT_CUDA_INFO"
	.sectionflags	@""
	.align	4


	//----- nvinfo : EIATTR_CUDA_API_VERSION
	.align		4
        /*0000*/ 	.byte	0x04, 0x37
        /*0002*/ 	.short	(.L_2403 - .L_2402)
.L_2402:
        /*0004*/ 	.word	0x00000082


	//----- nvinfo : EIATTR_KPARAM_INFO
	.align		4
.L_2403:
        /*0008*/ 	.byte	0x04, 0x17
        /*000a*/ 	.short	(.L_2405 - .L_2404)
.L_2404:
        /*000c*/ 	.word	0x00000000
        /*0010*/ 	.short	0x0001
        /*0012*/ 	.short	0x0008
        /*0014*/ 	.byte	0x00, 0xf0, 0x01, 0x0a


	//----- nvinfo : EIATTR_KPARAM_INFO
	.align		4
.L_2405:
        /*0018*/ 	.byte	0x04, 0x17
        /*001a*/ 	.short	(.L_2407 - .L_2406)
.L_2406:
        /*001c*/ 	.word	0x00000000
        /*0020*/ 	.short	0x0000
        /*0022*/ 	.short	0x0000
        /*0024*/ 	.byte	0x00, 0xf0, 0x11, 0x00


	//----- nvinfo : EIATTR_SPARSE_MMA_MASK
	.align		4
.L_2407:
        /*0028*/ 	.byte	0x03, 0x50
        /*002a*/ 	.short	0x0000


	//----- nvinfo : EIATTR_MAXREG_COUNT
	.align		4
        /*002c*/ 	.byte	0x03, 0x1b
        /*002e*/ 	.short	0x0080


	//----- nvinfo : EIATTR_EXTERNS
	.align		4
        /*0030*/ 	.byte	0x04, 0x0f
        /*0032*/ 	.short	(.L_2409 - .L_2408)


	//   ....[0]....
	.align		4
.L_2408:
        /*0034*/ 	.word	index@(__assertfail)


	//----- nvinfo : EIATTR_MERCURY_ISA_VERSION
	.align		4
.L_2409:
        /*0038*/ 	.byte	0x03, 0x5f
        /*003a*/ 	.short	0x0101


	//----- nvinfo : EIATTR_VRC_CTA_INIT_COUNT
	.align		4
        /*003c*/ 	.byte	0x02, 0x4a
	.zero		1
	.zero		1


	//----- nvinfo : EIATTR_SYSCALL_OFFSETS
	.align		4
        /*0040*/ 	.byte	0x04, 0x46
        /*0042*/ 	.short	(.L_2411 - .L_2410)


	//   ....[0]....
.L_2410:
        /*0044*/ 	.word	0x00002170


	//   ....[1]....
        /*0048*/ 	.word	0x00003c00


	//   ....[2]....
        /*004c*/ 	.word	0x00005e80


	//   ....[3]....
        /*0050*/ 	.word	0x00007700


	//   ....[4]....
        /*0054*/ 	.word	0x00009ad0


	//   ....[5]....
        /*0058*/ 	.word	0x0000b350


	//   ....[6]....
        /*005c*/ 	.word	0x0000d720


	//   ....[7]....
        /*0060*/ 	.word	0x0000ef80


	//----- nvinfo : EIATTR_EXIT_INSTR_OFFSETS
	.align		4
.L_2411:
        /*0064*/ 	.byte	0x04, 0x1c
        /*0066*/ 	.short	(.L_2413 - .L_2412)


	//   ....[0]....
.L_2412:
        /*0068*/ 	.word	0x0000b630


	//   ....[1]....
        /*006c*/ 	.word	0x0000e520


	//   ....[2]....
        /*0070*/ 	.word	0x0000e540


	//   ....[3]....
        /*0074*/ 	.word	0x0000e5c0


	//   ....[4]....
        /*0078*/ 	.word	0x0000e5e0


	//   ....[5]....
        /*007c*/ 	.word	0x0000e600


	//   ....[6]....
        /*0080*/ 	.word	0x0000e690


	//   ....[7]....
        /*0084*/ 	.word	0x0000e6d0


	//   ....[8]....
        /*0088*/ 	.word	0x0000e770


	//   ....[9]....
        /*008c*/ 	.word	0x0000e7c0


	//   ....[10]....
        /*0090*/ 	.word	0x0000e7f0


	//   ....[11]....
        /*0094*/ 	.word	0x0000e8b0


	//   ....[12]....
        /*0098*/ 	.word	0x0000ea20


	//   ....[13]....
        /*009c*/ 	.word	0x0000eb90


	//   ....[14]....
        /*00a0*/ 	.word	0x0000ecf0


	//   ....[15]....
        /*00a4*/ 	.word	0x0000ed10


	//   ....[16]....
        /*00a8*/ 	.word	0x0000ed30


	//   ....[17]....
        /*00ac*/ 	.word	0x0000ede0


	//   ....[18]....
        /*00b0*/ 	.word	0x0000ee20


	//   ....[19]....
        /*00b4*/ 	.word	0x0000ef90


	//   ....[20]....
        /*00b8*/ 	.word	0x0000f0a0


	//   ....[21]....
        /*00bc*/ 	.word	0x0000f1e0


	//   ....[22]....
        /*00c0*/ 	.word	0x0000f220


	//----- nvinfo : EIATTR_MAX_THREADS
	.align		4
.L_2413:
        /*00c4*/ 	.byte	0x04, 0x05
        /*00c6*/ 	.short	(.L_2415 - .L_2414)
.L_2414:
        /*00c8*/ 	.word	0x00000080
        /*00cc*/ 	.word	0x00000001
        /*00d0*/ 	.word	0x00000001


	//----- nvinfo : EIATTR_CRS_STACK_SIZE
	.align		4
.L_2415:
        /*00d4*/ 	.byte	0x04, 0x1e
        /*00d6*/ 	.short	(.L_2417 - .L_2416)
.L_2416:
        /*00d8*/ 	.word	0x00000000


	//----- nvinfo : EIATTR_CBANK_PARAM_SIZE
	.align		4
.L_2417:
        /*00dc*/ 	.byte	0x03, 0x19
        /*00de*/ 	.short	0x0288


	//----- nvinfo : EIATTR_PARAM_CBANK
	.align		4
        /*00e0*/ 	.byte	0x04, 0x0a
        /*00e2*/ 	.short	(.L_2419 - .L_2418)
	.align		4
.L_2418:
        /*00e4*/ 	.word	index@(.nv.constant0._ZN2at6native18elementwise_kernelILi128ELi4EZNS0_15gpu_kernel_implIZZNS0_73_GLOBAL__N__c8866d80_35_SparseBinaryOpIntersectionKernel_cu_7dd49032_323742_sparse_binary_op_intersection_kernel_implINS3_18CUDAKernelLauncherENS3_36CUDAValueSelectionIntersectionKernelINS3_9RhsProjOpEEElLl8EEEvRNS_6TensorERKS9_SC_RKSt6vectorIlSaIlEERKSt8optionalIS9_ESL_bbENKUlvE1_clEvEUllE_EEvRNS_18TensorIteratorBaseERKT_EUliE_EEviT1_)
        /*00e8*/ 	.short	0x0380
        /*00ea*/ 	.short	0x0288


	//----- nvinfo : EIATTR_SW_WAR
	.align		4
.L_2419:
        /*00ec*/ 	.byte	0x04, 0x36
        /*00ee*/ 	.short	(.L_2421 - .L_2420)
.L_2420:
        /*00f0*/ 	.word	0x00000008
.L_2421:


//--------------------- .nv.info._ZN2at6native27unrolled_elementwise_kernelIZZNS0_73_GLOBAL__N__c8866d80_35_SparseBinaryOpIntersectionKernel_cu_7dd49032_323742_sparse_binary_op_intersection_kernel_implINS2_18CUDAKernelLauncherENS2_36CUDAValueSelectionIntersectionKernelINS2_9RhsProjOpEEElLl8EEEvRNS_6TensorERKS8_SB_RKSt6vectorIlSaIlEERKSt8optionalIS8_ESK_bbENKUlvE1_clEvEUllE_St5arrayIPcLm2EELi4E23TrivialOffsetCalculatorILi1EjESR_NS0_6memory12LoadWithCastILi1EEENSS_13StoreWithCastILi1EEEEEviT_T0_T2_T3_T4_T5_ --------------------------
	.section	.nv.info._ZN2at6native27unrolled_elementwise_kernelIZZNS0_73_GLOBAL__N__c8866d80_35_SparseBinaryOpIntersectionKernel_cu_7dd49032_323742_sparse_binary_op_intersection_kernel_implINS2_18CUDAKernelLauncherENS2_36CUDAValueSelectionIntersectionKernelINS2_9RhsProjOpEEElLl8EEEvRNS_6TensorERKS8_SB_RKSt6vectorIlSaIlEERKSt8optionalIS8_ESK_bbENKUlvE1_clEvEUllE_St5arrayIPcLm2EELi4E23TrivialOffsetCalculatorILi1EjESR_NS0_6memory12LoadWithCastILi1EEENSS_13StoreWithCastILi1EEEEEviT_T0_T2_T3_T4_T5_,"",@"SHT_CUDA_INFO"
	.sectionflags	@""
	.align	4


	//----- nvinfo : EIATTR_CUDA_API_VERSION
	.align		4
        /*0000*/ 	.byte	0x04, 0x37
        /*0002*/ 	.short	(.L_2423 - .L_2422)
.L_2422:
        /*0004*/ 	.word	0x00000082


	//----- nvinfo : EIATTR_KPARAM_INFO
	.align		4
.L_2423:
        /*0008*/ 	.byte	0x04, 0x17
        /*000a*/ 	.short	(.L_2425 - .L_2424)
.L_2424:
        /*000c*/ 	.word	0x00000000
        /*0010*/ 	.short	0x0006
        /*0012*/ 	.short	0x008c
        /*0014*/ 	.byte	0x00, 0xf0, 0x21, 0x00


	//----- nvinfo : EIATTR_KPARAM_INFO
	.align		4
.L_2425:
        /*0018*/ 	.byte	0x04, 0x17
        /*001a*/ 	.short	(.L_2427 - .L_2426)
.L_2426:
        /*001c*/ 	.word	0x00000000
        /*0020*/ 	.short	0x0005
        /*0022*/ 	.short	0x0084
        /*0024*/ 	.byte	0x00, 0xf0, 0x21, 0x00


	//----- nvinfo : EIATTR_KPARAM_INFO
	.align		4
.L_2427:
        /*0028*/ 	.byte	0x04, 0x17
        /*002a*/ 	.short	(.L_2429 - .L_2428)
.L_2428:
        /*002c*/ 	.word	0x00000000
        /*0030*/ 	.short	0x0004
        /*0032*/ 	.short	0x0081
        /*0034*/ 	.byte	0x00, 0xf0, 0x05, 0x00


	//----- nvinfo : EIATTR_KPARAM_INFO
	.align		4
.L_2429:
        /*0038*/ 	.byte	0x04, 0x17
        /*003a*/ 	.short	(.L_2431 - .L_2430)
.L_2430:
        /*003c*/ 	.word	0x00000000
        /*0040*/ 	.short	0x0003
        /*0042*/ 	.short	0x0080
        /*0044*/ 	.byte	0x00, 0xf0, 0x05, 0x00


	//----- nvinfo : EIATTR_KPARAM_INFO
	.align		4
.L_2431:
        /*0048*/ 	.byte	0x04, 0x17
        /*004a*/ 	.short	(.L_2433 - .L_2432)
.L_2432:
        /*004c*/ 	.word	0x00000000
        /*0050*/ 	.short	0x0002
        /*0052*/ 	.short	0x0070
        /*0054*/ 	.byte	0x00, 0xf0, 0x41, 0x00


	//----- nvinfo : EIATTR_KPARAM_INFO
	.align		4
.L_2433:
        /*0058*/ 	.byte	0x04, 0x17
        /*005a*/ 	.short	(.L_2435 - .L_2434)
.L_2434:
        /*005c*/ 	.word	0x00000000
        /*0060*/ 	.short	0x0001
        /*0062*/ 	.short	0x0008
        /*0064*/ 	.byte	0x00, 0xf0, 0xa1, 0x01


	//----- nvinfo : EIATTR_KPARAM_INFO
	.align		4
.L_2435:
        /*0068*/ 	.byte	0x04, 0x17
        /*006a*/ 	.short	(.L_2437 - .L_2436)
.L_2436:
        /*006c*/ 	.word	0x00000000
        /*0070*/ 	.short	0x0000
        /*0072*/ 	.short	0x0000
        /*0074*/ 	.byte	0x00, 0xf0, 0x11, 0x00


	//----- nvinfo : EIATTR_SPARSE_MMA_MASK
	.align		4
.L_2437:
        /*0078*/ 	.byte	0x03, 0x50
        /*007a*/ 	.short	0x0000


	//----- nvinfo : EIATTR_MAXREG_COUNT
	.align		4
        /*007c*/ 	.byte	0x03, 0x1b
        /*007e*/ 	.short	0x00ff


	//----- nvinfo : EIATTR_EXTERNS
	.align		4
        /*0080*/ 	.byte	0x04, 0x0f
        /*0082*/ 	.short	(.L_2439 - .L_2438)


	//   ....[0]....
	.align		4
.L_2438:
        /*0084*/ 	.word	index@(__assertfail)


	//----- nvinfo : EIATTR_MERCURY_ISA_VERSION
	.align		4
.L_2439:
        /*0088*/ 	.byte	0x03, 0x5f
        /*008a*/ 	.short	0x0101


	//----- nvinfo : EIATTR_VRC_CTA_INIT_COUNT
	.align		4
        /*008c*/ 	.byte	0x02, 0x4a
	.zero		1
	.zero		1


	//----- nvinfo : EIATTR_SYSCALL_OFFSETS
	.align		4
        /*0090*/ 	.byte	0x04, 0x46
        /*0092*/ 	.short	(.L_2441 - .L_2440)


	//   ....[0]....
.L_2440:
        /*0094*/ 	.word	0x00000fe0


	//   ....[1]....
        /*0098*/ 	.word	0x00001f70


	//   ....[2]....
        /*009c*/ 	.word	0x00002e50


	//   ....[3]....
        /*00a0*/ 	.word	0x00003d30


	//   ....[4]....
        /*00a4*/ 	.word	0x00008240


	//   ....[5]....
        /*00a8*/ 	.word	0x00008f90


	//   ....[6]....
        /*00ac*/ 	.word	0x00009e10


	//   ....[7]....
        /*00b0*/ 	.word	0x0000ac70


	//----- nvinfo : EIATTR_EXIT_INSTR_OFFSETS
	.align		4
.L_2441:
        /*00b4*/ 	.byte	0x04, 0x1c
        /*00b6*/ 	.short	(.L_2443 - .L_2442)


	//   ....[0]....
.L_2442:
        /*00b8*/ 	.word	0x0000a0e0


	//   ....[1]....
        /*00bc*/ 	.word	0x0000a210


	//   ....[2]....
        /*00c0*/ 	.word	0x0000a230


	//   ....[3]....
        /*00c4*/ 	.word	0x0000a2b0


	//   ....[4]....
        /*00c8*/ 	.word	0x0000a2d0


	//   ....[5]....
        /*00cc*/ 	.word	0x0000a2f0


	//   ....[6]....
        /*00d0*/ 	.word	0x0000a380


	//   ....[7]....
        /*00d4*/ 	.word	0x0000a3c0


	//   ....[8]....
        /*00d8*/ 	.word	0x0000a460


	//   ....[9]....
        /*00dc*/ 	.word	0x0000a4b0


	//   ....[10]....
        /*00e0*/ 	.word	0x0000a4e0


	//   ....[11]....
        /*00e4*/ 	.word	0x0000a5a0


	//   ....[12]....
        /*00e8*/ 	.word	0x0000a710


	//   ....[13]....
        /*00ec*/ 	.word	0x0000a880


	//   ....[14]....
        /*00f0*/ 	.word	0x0000a9e0


	//   ....[15]....
        /*00f4*/ 	.word	0x0000aa00


	//   ....[16]....
        /*00f8*/ 	.word	0x0000aa20


	//   ....[17]....
        /*00fc*/ 	.word	0x0000aad0


	//   ....[18]....
        /*0100*/ 	.word	0x0000ab10


	//   ....[19]....
        /*0104*/ 	.word	0x0000ac80


	//   ....[20]....
        /*0108*/ 	.word	0x0000ad90


	//   ....[21]....
        /*010c*/ 	.word	0x0000aed0


	//   ....[22]....
        /*0110*/ 	.word	0x0000af10


	//----- nvinfo : EIATTR_MAX_THREADS
	.align		4
.L_2443:
        /*0114*/ 	.byte	0x04, 0x05
        /*0116*/ 	.short	(.L_2445 - .L_2444)
.L_2444:
        /*0118*/ 	.word	0x00000080
        /*011c*/ 	.word	0x00000001
        /*0120*/ 	.word	0x00000001


	//----- nvinfo : EIATTR_CRS_STACK_SIZE
	.align		4
.L_2445:
        /*0124*/ 	.byte	0x04, 0x1e
        /*0126*/ 	.short	(.L_2447 - .L_2446)
.L_2446:
        /*0128*/ 	.word	0x00000000


	//----- nvinfo : EIATTR_CBANK_PARAM_SIZE
	.align		4
.L_2447:
        /*012c*/ 	.byte	0x03, 0x19
        /*012e*/ 	.short	0x0094


	//----- nvinfo : EIATTR_PARAM_CBANK
	.align		4
        /*0130*/ 	.byte	0x04, 0x0a
        /*0132*/ 	.short	(.L_2449 - .L_2448)
	.align		4
.L_2448:
        /*0134*/ 	.word	index@(.nv.constant0._ZN2at6native27unrolled_elementwise_kernelIZZNS0_73_GLOBAL__N__c8866d80_35_SparseBinaryOpIntersectionKernel_cu_7dd49032_323742_sparse_binary_op_intersection_kernel_implINS2_18CUDAKernelLauncherENS2_36CUDAValueSelectionIntersectionKernelINS2_9RhsProjOpEEElLl8EEEvRNS_6TensorERKS8_SB_RKSt6vectorIlSaIlEERKSt8optionalIS8_ESK_bbENKUlvE1_clEvEUllE_St5arrayIPcLm2EELi4E23TrivialOffsetCalculatorILi1EjESR_NS0_6memory12LoadWithCastILi1EEENSS_13StoreWithCastILi1EEEEEviT_T0_T2_T3_T4_T5_)
        /*0138*/ 	.short	0x0380
        /*013a*/ 	.short	0x0094


	//----- nvinfo : EIATTR_SW_WAR
	.align		4
.L_2449:
        /*013c*/ 	.byte	0x04, 0x36
        /*013e*/ 	.short	(.L_2451 - .L_2450)
.L_2450:
        /*0140*/ 	.word	0x00000008
.L_2451:


//--------------------- .nv.info._ZN2at6native18elementwise_kernelILi128ELi2EZNS0_22gpu_kernel_impl_nocastIZZNS0_73_GLOBAL__N__c8866d80_35_SparseBinaryOpIntersectionKernel_cu_7dd49032_323742_sparse_binary_op_intersection_kernel_implINS3_18CUDAKernelLauncherENS3_36CUDAValueSelectionIntersectionKernelINS3_9RhsProjOpEEElLl8EEEvRNS_6TensorERKS9_SC_RKSt6vectorIlSaIlEERKSt8optionalIS9_ESL_bbENKUlvE1_clEvEUllE_EEvRNS_18TensorIteratorBaseERKT_EUliE_EEviT1_ --------------------------
	.section	.nv.info._ZN2at6native18elementwise_kernelILi128ELi2EZNS0_22gpu_kernel_impl_nocastIZZNS0_73_GLOBAL__N__c8866d80_35_SparseBinaryOpIntersectionKernel_cu_7dd49032_323742_sparse_binary_op_intersection_kernel_implINS3_18CUDAKernelLauncherENS3_36CUDAValueSelectionIntersectionKernelINS3_9RhsProjOpEEElLl8EEEvRNS_6TensorERKS9_SC_RKSt6vectorIlSaIlEERKSt8optionalIS9_ESL_bbENKUlvE1_clEvEUllE_EEvRNS_18TensorIteratorBaseERKT_EUliE_EEviT1_,"",@"SHT_CUDA_INFO"
	.sectionflags	@""
	.align	4


	//----- nvinfo : EIATTR_CUDA_API_VERSION
	.align		4
        /*0000*/ 	.byte	0x04, 0x37
        /*0002*/ 	.short	(.L_2453 - .L_2452)
.L_2452:
        /*0004*/ 	.word	0x00000082


	//----- nvinfo : EIATTR_KPARAM_INFO
	.align		4
.L_2453:
        /*0008*/ 	.byte	0x04, 0x17
        /*000a*/ 	.short	(.L_2455 - .L_2454)
.L_2454:
        /*000c*/ 	.word	0x00000000
        /*0010*/ 	.short	0x0001
        /*0012*/ 	.short	0x0008
        /*0014*/ 	.byte	0x00, 0xf0, 0xe1, 0x09


	//----- nvinfo : EIATTR_KPARAM_INFO
	.align		4
.L_2455:
        /*0018*/ 	.byte	0x04, 0x17
        /*001a*/ 	.short	(.L_2457 - .L_2456)
.L_2456:
        /*001c*/ 	.word	0x00000000
        /*0020*/ 	.short	0x0000
        /*0022*/ 	.short	0x0000
        /*0024*/ 	.byte	0x00, 0xf0, 0x11, 0x00


	//----- nvinfo : EIATTR_SPARSE_MMA_MASK
	.align		4
.L_2457:
        /*0028*/ 	.byte	0x03, 0x50
        /*002a*/ 	.short	0x0000


	//----- nvinfo : EIATTR_MAXREG_COUNT
	.align		4
        /*002c*/ 	.byte	0x03, 0x1b
        /*002e*/ 	.short	0x0080


	//----- nvinfo : EIATTR_MERCURY_ISA_VERSION
	.align		4
        /*0030*/ 	.byte	0x03, 0x5f
        /*0032*/ 	.short	0x0101


	//----- nvinfo : EIATTR_VRC_CTA_INIT_COUNT
	.align		4
        /*0034*/ 	.byte	0x02, 0x4a
	.zero		1
	.zero		1


	//----- nvinfo : EIATTR_EXIT_INSTR_OFFSETS
	.align		4
        /*0038*/ 	.byte	0x04, 0x1c
        /*003a*/ 	.short	(.L_2459 - .L_2458)


	//   ....[0]....
.L_2458:
        /*003c*/ 	.word	0x000000f0


	//   ....[1]....
        /*0040*/ 	.word	0x00000120


	//   ....[2]....
        /*0044*/ 	.word	0x00000e60


	//   ....[3]....
        /*0048*/ 	.word	0x00001ac0


	//   ....[4]....
        /*004c*/ 	.word	0x00001af0


	//   ....[5]....
        /*0050*/ 	.word	0x00001b20


	//   ....[6]....
        /*0054*/ 	.word	0x00002d60


	//   ....[7]....
        /*0058*/ 	.word	0x00003ec0


	//   ....[8]....
        /*005c*/ 	.word	0x00005ee0


	//   ....[9]....
        /*0060*/ 	.word	0x00007de0


	//   ....[10]....
        /*0064*/ 	.word	0x00008fd0


	//   ....[11]....
        /*0068*/ 	.word	0x0000a130


	//----- nvinfo : EIATTR_MAX_THREADS
	.align		4
.L_2459:
        /*006c*/ 	.byte	0x04, 0x05
        /*006e*/ 	.short	(.L_2461 - .L_2460)
.L_2460:
        /*0070*/ 	.word	0x00000080
        /*0074*/ 	.word	0x00000001
        /*0078*/ 	.word	0x00000001


	//----- nvinfo : EIATTR_CRS_STACK_SIZE
	.align		4
.L_2461:
        /*007c*/ 	.byte	0x04, 0x1e
        /*007e*/ 	.short	(.L_2463 - .L_2462)
.L_2462:
        /*0080*/ 	.word	0x00000000


	//----- nvinfo : EIATTR_CBANK_PARAM_SIZE
	.align		4
.L_2463:
        /*0084*/ 	.byte	0x03, 0x19
        /*0086*/ 	.short	0x0280


	//----- nvinfo : EIATTR_PARAM_CBANK
	.align		4
        /*0088*/ 	.byte	0x04, 0x0a
        /*008a*/ 	.short	(.L_2465 - .L_2464)
	.align		4
.L_2464:
        /*008c*/ 	.word	index@(.nv.constant0._ZN2at6native18elementwise_kernelILi128ELi2EZNS0_22gpu_kernel_impl_nocastIZZNS0_73_GLOBAL__N__c8866d80_35_SparseBinaryOpIntersectionKernel_cu_7dd49032_323742_sparse_binary_op_intersection_kernel_implINS3_18CUDAKernelLauncherENS3_36CUDAValueSelectionIntersectionKernelINS3_9RhsProjOpEEElLl8EEEvRNS_6TensorERKS9_SC_RKSt6vectorIlSaIlEERKSt8optionalIS9_ESL_bbENKUlvE1_clEvEUllE_EEvRNS_18TensorIteratorBaseERKT_EUliE_EEviT1_)
        /*0090*/ 	.short	0x0380
        /*0092*/ 	.short	0x0280


	//----- nvinfo : EIATTR_SW_WAR
	.align		4
.L_2465:
        /*0094*/ 	.byte	0x04, 0x36
        /*0096*/ 	.short	(.L_2467 - .L_2466)
.L_2466:
        /*0098*/ 	.word	0x00000008
.L_2467:


//--------------------- .nv.info._ZN2at6native27unrolled_elementwise_kernelIZZNS0_73_GLOBAL__N__c8866d80_35_SparseBinaryOpIntersectionKernel_cu_7dd49032_323742_sparse_binary_op_intersection_kernel_implINS2_18CUDAKernelLauncherENS2_36CUDAValueSelectionIntersectionKernelINS2_9RhsProjOpEEElLl8EEEvRNS_6TensorERKS8_SB_RKSt6vectorIlSaIlEERKSt8optionalIS8_ESK_bbENKUlvE1_clEvEUllE_St5arrayIPcLm2EELi4E23TrivialOffsetCalculatorILi1EjESR_NS0_6memory15LoadWithoutCastENSS_16StoreWithoutCastEEEviT_T0_T2_T3_T4_T5_ --------------------------
	.section	.nv.info._ZN2at6native27unrolled_elementwise_kernelIZZNS0_73_GLOBAL__N__c8866d80_35_SparseBinaryOpIntersectionKernel_cu_7dd49032_323742_sparse_binary_op_intersection_kernel_implINS2_18CUDAKernelLauncherENS2_36CUDAValueSelectionIntersectionKernelINS2_9RhsProjOpEEElLl8EEEvRNS_6TensorERKS8_SB_RKSt6vectorIlSaIlEERKSt8optionalIS8_ESK_bbENKUlvE1_clEvEUllE_St5arrayIPcLm2EELi4E23TrivialOffsetCalculatorILi1EjESR_NS0_6memory15LoadWithoutCastENSS_16StoreWithoutCastEEEviT_T0_T2_T3_T4_T5_,"",@"SHT_CUDA_INFO"
	.sectionflags	@""
	.align	4


	//----- nvinfo : EIATTR_CUDA_API_VERSION
	.align		4
        /*0000*/ 	.byte	0x04, 0x37
        /*0002*/ 	.short	(.L_2469 - .L_2468)
.L_2468:
        /*0004*/ 	.word	0x00000082


	//----- nvinfo : EIATTR_KPARAM_INFO
	.align		4
.L_2469:
        /*0008*/ 	.byte	0x04, 0x17
        /*000a*/ 	.short	(.L_2471 - .L_2470)
.L_2470:
        /*000c*/ 	.word	0x00000000
        /*0010*/ 	.short	0x0006
        /*0012*/ 	.short	0x0083
        /*0014*/ 	.byte	0x00, 0xf0, 0x05, 0x00


	//----- nvinfo : EIATTR_KPARAM_INFO
	.align		4
.L_2471:
        /*0018*/ 	.byte	0x04, 0x17
        /*001a*/ 	.short	(.L_2473 - .L_2472)
.L_2472:
        /*001c*/ 	.word	0x00000000
        /*0020*/ 	.short	0x0005
        /*0022*/ 	.short	0x0082
        /*0024*/ 	.byte	0x00, 0xf0, 0x05, 0x00


	//----- nvinfo : EIATTR_KPARAM_INFO
	.align		4
.L_2473:
        /*0028*/ 	.byte	0x04, 0x17
        /*002a*/ 	.short	(.L_2475 - .L_2474)
.L_2474:
        /*002c*/ 	.word	0x00000000
        /*0030*/ 	.short	0x0004
        /*0032*/ 	.short	0x0081
        /*0034*/ 	.byte	0x00, 0xf0, 0x05, 0x00


	//----- nvinfo : EIATTR_KPARAM_INFO
	.align		4
.L_2475:
        /*0038*/ 	.byte	0x04, 0x17
        /*003a*/ 	.short	(.L_2477 - .L_2476)
.L_2476:
        /*003c*/ 	.word	0x00000000
        /*0040*/ 	.short	0x0003
        /*0042*/ 	.short	0x0080
        /*0044*/ 	.byte	0x00, 0xf0, 0x05, 0x00


	//----- nvinfo : EIATTR_KPARAM_INFO
	.align		4
.L_2477:
        /*0048*/ 	.byte	0x04, 0x17
        /*004a*/ 	.short	(.L_2479 - .L_2478)
.L_2478:
        /*004c*/ 	.word	0x00000000
        /*0050*/ 	.short	0x0002
        /*0052*/ 	.short	0x0070
        /*0054*/ 	.byte	0x00, 0xf0, 0x41, 0x00


	//----- nvinfo : EIATTR_KPARAM_INFO
	.align		4
.L_2479:
        /*0058*/ 	.byte	0x04, 0x17
        /*005a*/ 	.short	(.L_2481 - .L_2480)
.L_2480:
        /*005c*/ 	.word	0x00000000
        /*0060*/ 	.short	0x0001
        /*0062*/ 	.short	0x0008
        /*0064*/ 	.byte	0x00, 0xf0, 0xa1, 0x01


	//----- nvinfo : EIATTR_KPARAM_INFO
	.align		4
.L_2481:
        /*0068*/ 	.byte	0x04, 0x17
        /*006a*/ 	.short	(.L_2483 - .L_2482)
.L_2482:
        /*006c*/ 	.word	0x00000000
        /*0070*/ 	.short	0x0000
        /*0072*/ 	.short	0x0000
        /*0074*/ 	.byte	0x00, 0xf0, 0x11, 0x00


	//----- nvinfo : EIATTR_SPARSE_MMA_MASK
	.align		4
.L_2483:
        /*0078*/ 	.byte	0x03, 0x50
        /*007a*/ 	.short	0x0000


	//----- nvinfo : EIATTR_MAXREG_COUNT
	.align		4
        /*007c*/ 	.byte	0x03, 0x1b
        /*007e*/ 	.short	0x00ff


	//----- nvinfo : EIATTR_MERCURY_ISA_VERSION
	.align		4
        /*0080*/ 	.byte	0x03, 0x5f
        /*0082*/ 	.short	0x0101


	//----- nvinfo : EIATTR_VRC_CTA_INIT_COUNT
	.align		4
        /*0084*/ 	.byte	0x02, 0x4a
	.zero		1
	.zero		1


	//----- nvinfo : EIATTR_EXIT_INSTR_OFFSETS
	.align		4
        /*0088*/ 	.byte	0x04, 0x1c
        /*008a*/ 	.short	(.L_2485 - .L_2484)


	//   ....[0]....
.L_2484:
        /*008c*/ 	.word	0x00003fa0


	//   ....[1]....
        /*0090*/ 	.word	0x00004000


	//----- nvinfo : EIATTR_MAX_THREADS
	.align		4
.L_2485:
        /*0094*/ 	.byte	0x04, 0x05
        /*0096*/ 	.short	(.L_2487 - .L_2486)
.L_2486:
        /*0098*/ 	.word	0x00000080
        /*009c*/ 	.word	0x00000001
        /*00a0*/ 	.word	0x00000001


	//----- nvinfo : EIATTR_CRS_STACK_SIZE
	.align		4
.L_2487:
        /*00a4*/ 	.byte	0x04, 0x1e
        /*00a6*/ 	.short	(.L_2489 - .L_2488)
.L_2488:
        /*00a8*/ 	.word	0x00000000


	//----- nvinfo : EIATTR_CBANK_PARAM_SIZE
	.align		4
.L_2489:
        /*00ac*/ 	.byte	0x03, 0x19
        /*00ae*/ 	.short	0x0084


	//----- nvinfo : EIATTR_PARAM_CBANK
	.align		4
        /*00b0*/ 	.byte	0x04, 0x0a
        /*00b2*/ 	.short	(.L_2491 - .L_2490)
	.align		4
.L_2490:
        /*00b4*/ 	.word	index@(.nv.constant0._ZN2at6native27unrolled_elementwise_kernelIZZNS0_73_GLOBAL__N__c8866d80_35_SparseBinaryOpIntersectionKernel_cu_7dd49032_323742_sparse_binary_op_intersection_kernel_implINS2_18CUDAKernelLauncherENS2_36CUDAValueSelectionIntersectionKernelINS2_9RhsProjOpEEElLl8EEEvRNS_6TensorERKS8_SB_RKSt6vectorIlSaIlEERKSt8optionalIS8_ESK_bbENKUlvE1_clEvEUllE_St5arrayIPcLm2EELi4E23TrivialOffsetCalculatorILi1EjESR_NS0_6memory15LoadWithoutCastENSS_16StoreWithoutCastEEEviT_T0_T2_T3_T4_T5_)
        /*00b8*/ 	.short	0x0380
        /*00ba*/ 	.short	0x0084


	//----- nvinfo : EIATTR_SW_WAR
	.align		4
.L_2491:
        /*00bc*/ 	.byte	0x04, 0x36
        /*00be*/ 	.short	(.L_2493 - .L_2492)
.L_2492:
        /*00c0*/ 	.word	0x00000008
.L_2493:


//--------------------- .nv.info._ZN2at6native29vectorized_elementwise_kernelILi2EZZNS0_73_GLOBAL__N__c8866d80_35_SparseBinaryOpIntersectionKernel_cu_7dd49032_323742_sparse_binary_op_intersection_kernel_implINS2_18CUDAKernelLauncherENS2_36CUDAValueSelectionIntersectionKernelINS2_9RhsProjOpEEElLl8EEEvRNS_6TensorERKS8_SB_RKSt6vectorIlSaIlEERKSt8optionalIS8_ESK_bbENKUlvE1_clEvEUllE_St5arrayIPcLm2EEEEviT0_T1_ --------------------------
	.section	.nv.info._ZN2at6native29vectorized_elementwise_kernelILi2EZZNS0_73_GLOBAL__N__c8866d80_35_SparseBinaryOpIntersectionKernel_cu_7dd49032_323742_sparse_binary_op_intersection_kernel_implINS2_18CUDAKernelLauncherENS2_36CUDAValueSelectionIntersectionKernelINS2_9RhsProjOpEEElLl8EEEvRNS_6TensorERKS8_SB_RKSt6vectorIlSaIlEERKSt8optionalIS8_ESK_bbENKUlvE1_clEvEUllE_St5arrayIPcLm2EEEEviT0_T1_,"",@"SHT_CUDA_INFO"
	.sectionflags	@""
	.align	4


	//----- nvinfo : EIATTR_CUDA_API_VERSION
	.align		4
        /*0000*/ 	.byte	0x04, 0x37
        /*0002*/ 	.short	(.L_2495 - .L_2494)
.L_2494:
        /*0004*/ 	.word	0x00000082


	//----- nvinfo : EIATTR_KPARAM_INFO
	.align		4
.L_2495:
        /*0008*/ 	.byte	0x04, 0x17
        /*000a*/ 	.short	(.L_2497 - .L_2496)
.L_2496:
        /*000c*/ 	.word	0x00000000
        /*0010*/ 	.short	0x0002
        /*0012*/ 	.short	0x0070
        /*0014*/ 	.byte	0x00, 0xf0, 0x41, 0x00


	//----- nvinfo : EIATTR_KPARAM_INFO
	.align		4
.L_2497:
        /*0018*/ 	.byte	0x04, 0x17
        /*001a*/ 	.short	(.L_2499 - .L_2498)
.L_2498:
        /*001c*/ 	.word	0x00000000
        /*0020*/ 	.short	0x0001
        /*0022*/ 	.short	0x0008
        /*0024*/ 	.byte	0x00, 0xf0, 0xa1, 0x01


	//----- nvinfo : EIATTR_KPARAM_INFO
	.align		4
.L_2499:
        /*0028*/ 	.byte	0x04, 0x17
        /*002a*/ 	.short	(.L_2501 - .L_2500)
.L_2500:
        /*002c*/ 	.word	0x00000000
        /*0030*/ 	.short	0x0000
        /*0032*/ 	.short	0x0000
        /*0034*/ 	.byte	0x00, 0xf0, 0x11, 0x00


	//----- nvinfo : EIATTR_SPARSE_MMA_MASK
	.align		4
.L_2501:
        /*0038*/ 	.byte	0x03, 0x50
        /*003a*/ 	.short	0x0000


	//----- nvinfo : EIATTR_MAXREG_COUNT
	.align		4
        /*003c*/ 	.byte	0x03, 0x1b
        /*003e*/ 	.short	0x00ff


	//----- nvinfo : EIATTR_MERCURY_ISA_VERSION
	.align		4
        /*0040*/ 	.byte	0x03, 0x5f
        /*0042*/ 	.short	0x0101


	//----- nvinfo : EIATTR_VRC_CTA_INIT_COUNT
	.align		4
        /*0044*/ 	.byte	0x02, 0x4a
	.zero		1
	.zero		1


	//----- nvinfo : EIATTR_EXIT_INSTR_OFFSETS
	.align		4
        /*0048*/ 	.byte	0x04, 0x1c
        /*004a*/ 	.short	(.L_2503 - .L_2502)


	//   ....[0]....
.L_2502:
        /*004c*/ 	.word	0x00007180


	//   ....[1]....
        /*0050*/ 	.word	0x000071d0


	//   ....[2]....
        /*0054*/ 	.word	0x0000de00


	//----- nvinfo : EIATTR_MAX_THREADS
	.align		4
.L_2503:
        /*0058*/ 	.byte	0x04, 0x05
        /*005a*/ 	.short	(.L_2505 - .L_2504)
.L_2504:
        /*005c*/ 	.word	0x00000080
        /*0060*/ 	.word	0x00000001
        /*0064*/ 	.word	0x00000001


	//----- nvinfo : EIATTR_CRS_STACK_SIZE
	.align		4
.L_2505:
        /*0068*/ 	.byte	0x04, 0x1e
        /*006a*/ 	.short	(.L_2507 - .L_2506)
.L_2506:
        /*006c*/ 	.word	0x00000000


	//----- nvinfo : EIATTR_CBANK_PARAM_SIZE
	.align		4
.L_2507:
        /*0070*/ 	.byte	0x03, 0x19
        /*0072*/ 	.short	0x0080


	//----- nvinfo : EIATTR_PARAM_CBANK
	.align		4
        /*0074*/ 	.byte	0x04, 0x0a
        /*0076*/ 	.short	(.L_2509 - .L_2508)
	.align		4
.L_2508:
        /*0078*/ 	.word	index@(.nv.constant0._ZN2at6native29vectorized_elementwise_kernelILi2EZZNS0_73_GLOBAL__N__c8866d80_35_SparseBinaryOpIntersectionKernel_cu_7dd49032_323742_sparse_binary_op_intersection_kernel_implINS2_18CUDAKernelLauncherENS2_36CUDAValueSelectionIntersectionKernelINS2_9RhsProjOpEEElLl8EEEvRNS_6TensorERKS8_SB_RKSt6vectorIlSaIlEERKSt8optionalIS8_ESK_bbENKUlvE1_clEvEUllE_St5arrayIPcLm2EEEEviT0_T1_)
        /*007c*/ 	.short	0x0380
        /*007e*/ 	.short	0x0080


	//----- nvinfo : EIATTR_SW_WAR
	.align		4
.L_2509:
        /*0080*/ 	.byte	0x04, 0x36
        /*0082*/ 	.short	(.L_2511 - .L_2510)
.L_2510:
        /*0084*/ 	.word	0x00000008
.L_2511:


//--------------------- .nv.info._ZN2at6native29vectorized_elementwise_kernelILi4EZZNS0_73_GLOBAL__N__c8866d80_35_SparseBinaryOpIntersectionKernel_cu_7dd49032_323742_sparse_binary_op_intersection_kernel_implINS2_18CUDAKernelLauncherENS2_36CUDAValueSelectionIntersectionKernelINS2_9RhsProjOpEEElLl8EEEvRNS_6TensorERKS8_SB_RKSt6vectorIlSaIlEERKSt8optionalIS8_ESK_bbENKUlvE1_clEvEUllE_St5arrayIPcLm2EEEEviT0_T1_ --------------------------
	.section	.nv.info._ZN2at6native29vectorized_elementwise_kernelILi4EZZNS0_73_GLOBAL__N__c8866d80_35_SparseBinaryOpIntersectionKernel_cu_7dd49032_323742_sparse_binary_op_intersection_kernel_implINS2_18CUDAKernelLauncherENS2_36CUDAValueSelectionIntersectionKernelINS2_9RhsProjOpEEElLl8EEEvRNS_6TensorERKS8_SB_RKSt6vectorIlSaIlEERKSt8optionalIS8_ESK_bbENKUlvE1_clEvEUllE_St5arrayIPcLm2EEEEviT0_T1_,"",@"SHT_CUDA_INFO"
	.sectionflags	@""
	.align	4


	//----- nvinfo : EIATTR_CUDA_API_VERSION
	.align		4
        /*0000*/ 	.byte	0x04, 0x37
        /*0002*/ 	.short	(.L_2513 - .L_2512)
.L_2512:
        /*0004*/ 	.word	0x00000082


	//----- nvinfo : EIATTR_KPARAM_INFO
	.align		4
.L_2513:
        /*0008*/ 	.byte	0x04, 0x17
        /*000a*/ 	.short	(.L_2515 - .L_2514)
.L_2514:
        /*000c*/ 	.word	0x00000000
        /*0010*/ 	.short	0x0002
        /*0012*/ 	.short	0x0070
        /*0014*/ 	.byte	0x00, 0xf0, 0x41, 0x00


	//----- nvinfo : EIATTR_KPARAM_INFO
	.align		4
.L_2515:
        /*0018*/ 	.byte	0x04, 0x17
        /*001a*/ 	.short	(.L_2517 - .L_2516)
.L_2516:
        /*001c*/ 	.word	0x00000000
        /*0020*/ 	.short	0x0001
        /*0022*/ 	.short	0x0008
        /*0024*/ 	.byte	0x00, 0xf0, 0xa1, 0x01


	//----- nvinfo : EIATTR_KPARAM_INFO
	.align		4
.L_2517:
        /*0028*/ 	.byte	0x04, 0x17
        /*002a*/ 	.short	(.L_2519 - .L_2518)
.L_2518:
        /*002c*/ 	.word	0x00000000
        /*0030*/ 	.short	0x0000
        /*0032*/ 	.short	0x0000
        /*0034*/ 	.byte	0x00, 0xf0, 0x11, 0x00


	//----- nvinfo : EIATTR_SPARSE_MMA_MASK
	.align		4
.L_2519:
        /*0038*/ 	.byte	0x03, 0x50
        /*003a*/ 	.short	0x0000


	//----- nvinfo : EIATTR_MAXREG_COUNT
	.align		4
        /*003c*/ 	.byte	0x03, 0x1b
        /*003e*/ 	.short	0x00ff


	//----- nvinfo : EIATTR_MERCURY_ISA_VERSION
	.align		4
        /*0040*/ 	.byte	0x03, 0x5f
        /*0042*/ 	.short	0x0101


	//----- nvinfo : EIATTR_VRC_CTA_INIT_COUNT
	.align		4
        /*0044*/ 	.byte	0x02, 0x4a
	.zero		1
	.zero		1


	//----- nvinfo : EIATTR_EXIT_INSTR_OFFSETS
	.align		4
        /*0048*/ 	.byte	0x04, 0x1c
        /*004a*/ 	.short	(.L_2521 - .L_2520)


	//   ....[0]....
.L_2520:
        /*004c*/ 	.word	0x00007180


	//   ....[1]....
        /*0050*/ 	.word	0x000071d0


	//   ....[2]....
        /*0054*/ 	.word	0x0000ddd0


	//----- nvinfo : EIATTR_MAX_THREADS
	.align		4
.L_2521:
        /*0058*/ 	.byte	0x04, 0x05
        /*005a*/ 	.short	(.L_2523 - .L_2522)
.L_2522:
        /*005c*/ 	.word	0x00000080
        /*0060*/ 	.word	0x00000001
        /*0064*/ 	.word	0x00000001


	//----- nvinfo : EIATTR_CRS_STACK_SIZE
	.align		4
.L_2523:
        /*0068*/ 	.byte	0x04, 0x1e
        /*006a*/ 	.short	(.L_2525 - .L_2524)
.L_2524:
        /*006c*/ 	.word	0x00000000


	//----- nvinfo : EIATTR_CBANK_PARAM_SIZE
	.align		4
.L_2525:
        /*0070*/ 	.byte	0x03, 0x19
        /*0072*/ 	.short	0x0080


	//----- nvinfo : EIATTR_PARAM_CBANK
	.align		4
        /*0074*/ 	.byte	0x04, 0x0a
        /*0076*/ 	.short	(.L_2527 - .L_2526)
	.align		4
.L_2526:
        /*0078*/ 	.word	index@(.nv.constant0._ZN2at6native29vectorized_elementwise_kernelILi4EZZNS0_73_GLOBAL__N__c8866d80_35_SparseBinaryOpIntersectionKernel_cu_7dd49032_323742_sparse_binary_op_intersection_kernel_implINS2_18CUDAKernelLauncherENS2_36CUDAValueSelectionIntersectionKernelINS2_9RhsProjOpEEElLl8EEEvRNS_6TensorERKS8_SB_RKSt6vectorIlSaIlEERKSt8optionalIS8_ESK_bbENKUlvE1_clEvEUllE_St5arrayIPcLm2EEEEviT0_T1_)
        /*007c*/ 	.short	0x0380
        /*007e*/ 	.short	0x0080


	//----- nvinfo : EIATTR_SW_WAR
	.align		4
.L_2527:
        /*0080*/ 	.byte	0x04, 0x36
        /*0082*/ 	.short	(.L_2529 - .L_2528)
.L_2528:
        /*0084*/ 	.word	0x00000008
.L_2529:


//--------------------- .nv.info._ZN2at6native29vectorized_elementwise_kernelILi8EZZNS0_73_GLOBAL__N__c8866d80_35_SparseBinaryOpIntersectionKernel_cu_7dd49032_323742_sparse_binary_op_intersection_kernel_implINS2_18CUDAKernelLauncherENS2_36CUDAValueSelectionIntersectionKernelINS2_9RhsProjOpEEElLl8EEEvRNS_6TensorERKS8_SB_RKSt6vectorIlSaIlEERKSt8optionalIS8_ESK_bbENKUlvE1_clEvEUllE_St5arrayIPcLm2EEEEviT0_T1_ --------------------------
	.section	.nv.info._ZN2at6native29vectorized_elementwise_kernelILi8EZZNS0_73_GLOBAL__N__c8866d80_35_SparseBinaryOpIntersectionKernel_cu_7dd49032_323742_sparse_binary_op_intersection_kernel_implINS2_18CUDAKernelLauncherENS2_36CUDAValueSelectionIntersectionKernelINS2_9RhsProjOpEEElLl8EEEvRNS_6TensorERKS8_SB_RKSt6vectorIlSaIlEERKSt8optionalIS8_ESK_bbENKUlvE1_clEvEUllE_St5arrayIPcLm2EEEEviT0_T1_,"",@"SHT_CUDA_INFO"
	.sectionflags	@""
	.align	4


	//----- nvinfo : EIATTR_CUDA_API_VERSION
	.align		4
        /*0000*/ 	.byte	0x04, 0x37
        /*0002*/ 	.short	(.L_2531 - .L_2530)
.L_2530:
        /*0004*/ 	.word	0x00000082


	//----- nvinfo : EIATTR_KPARAM_INFO
	.align		4
.L_2531:
        /*0008*/ 	.byte	0x04, 0x17
        /*000a*/ 	.short	(.L_2533 - .L_2532)
.L_2532:
        /*000c*/ 	.word	0x00000000
        /*0010*/ 	.short	0x0002
        /*0012*/ 	.short	0x0070
        /*0014*/ 	.byte	0x00, 0xf0, 0x41, 0x00


	//----- nvinfo : EIATTR_KPARAM_INFO
	.align		4
.L_2533:
        /*0018*/ 	.byte	0x04, 0x17
        /*001a*/ 	.short	(.L_2535 - .L_2534)
.L_2534:
        /*001c*/ 	.word	0x00000000
        /*0020*/ 	.short	0x0001
        /*0022*/ 	.short	0x0008
        /*0024*/ 	.byte	0x00, 0xf0, 0xa1, 0x01


	//----- nvinfo : EIATTR_KPARAM_INFO
	.align		4
.L_2535:
        /*0028*/ 	.byte	0x04, 0x17
        /*002a*/ 	.short	(.L_2537 - .L_2536)
.L_2536:
        /*002c*/ 	.word	0x00000000
        /*0030*/ 	.short	0x0000
        /*0032*/ 	.short	0x0000
        /*0034*/ 	.byte	0x00, 0xf0, 0x11, 0x00


	//----- nvinfo : EIATTR_SPARSE_MMA_MASK
	.align		4
.L_2537:
        /*0038*/ 	.byte	0x03, 0x50
        /*003a*/ 	.short	0x0000


	//----- nvinfo : EIATTR_MAXREG_COUNT
	.align		4
        /*003c*/ 	.byte	0x03, 0x1b
        /*003e*/ 	.short	0x00ff


	//----- nvinfo : EIATTR_MERCURY_ISA_VERSION
	.align		4
        /*0040*/ 	.byte	0x03, 0x5f
        /*0042*/ 	.short	0x0101


	//----- nvinfo : EIATTR_VRC_CTA_INIT_COUNT
	.align		4
        /*0044*/ 	.byte	0x02, 0x4a
	.zero		1
	.zero		1


	//----- nvinfo : EIATTR_EXIT_INSTR_OFFSETS
	.align		4
        /*0048*/ 	.byte	0x04, 0x1c
        /*004a*/ 	.short	(.L_2539 - .L_2538)


	//   ....[0]....
.L_2538:
        /*004c*/ 	.word	0x00000010


	//----- nvinfo : EIATTR_MAX_THREADS
	.align		4
.L_2539:
        /*0050*/ 	.byte	0x04, 0x05
        /*0052*/ 	.short	(.L_2541 - .L_2540)
.L_2540:
        /*0054*/ 	.word	0x00000080
        /*0058*/ 	.word	0x00000001
        /*005c*/ 	.word	0x00000001


	//----- nvinfo : EIATTR_CBANK_PARAM_SIZE
	.align		4
.L_2541:
        /*0060*/ 	.byte	0x03, 0x19
        /*0062*/ 	.short	0x0080


	//----- nvinfo : EIATTR_PARAM_CBANK
	.align		4
        /*0064*/ 	.byte	0x04, 0x0a
        /*0066*/ 	.short	(.L_2543 - .L_2542)
	.align		4
.L_2542:
        /*0068*/ 	.word	index@(.nv.constant0._ZN2at6native29vectorized_elementwise_kernelILi8EZZNS0_73_GLOBAL__N__c8866d80_35_SparseBinaryOpIntersectionKernel_cu_7dd49032_323742_sparse_binary_op_intersection_kernel_implINS2_18CUDAKernelLauncherENS2_36CUDAValueSelectionIntersectionKernelINS2_9RhsProjOpEEElLl8EEEvRNS_6TensorERKS8_SB_RKSt6vectorIlSaIlEERKSt8optionalIS8_ESK_bbENKUlvE1_clEvEUllE_St5arrayIPcLm2EEEEviT0_T1_)
        /*006c*/ 	.short	0x0380
        /*006e*/ 	.short	0x0080


	//----- nvinfo : EIATTR_SW_WAR
	.align		4
.L_2543:
        /*0070*/ 	.byte	0x04, 0x36
        /*0072*/ 	.short	(.L_2545 - .L_2544)
.L_2544:
        /*0074*/ 	.word	0x00000008
.L_2545:


//--------------------- .nv.info._ZN2at6native18elementwise_kernelILi128ELi4EZNS0_15gpu_kernel_implIZZNS0_73_GLOBAL__N__c8866d80_35_SparseBinaryOpIntersectionKernel_cu_7dd49032_323742_sparse_binary_op_intersection_kernel_implINS3_18CUDAKernelLauncherENS3_36CUDAValueSelectionIntersectionKernelINS3_5MulOpEEElLl0EEEvRNS_6TensorERKS9_SC_RKSt6vectorIlSaIlEERKSt8optionalIS9_ESL_bbENKUlvE3_clEvEUllE_EEvRNS_18TensorIteratorBaseERKT_EUliE_EEviT1_ --------------------------
	.section	.nv.info._ZN2at6native18elementwise_kernelILi128ELi4EZNS0_15gpu_kernel_implIZZNS0_73_GLOBAL__N__c8866d80_35_SparseBinaryOpIntersectionKernel_cu_7dd49032_323742_sparse_binary_op_intersection_kernel_implINS3_18CUDAKernelLauncherENS3_36CUDAValueSelectionIntersectionKernelINS3_5MulOpEEElLl0EEEvRNS_6TensorERKS9_SC_RKSt6vectorIlSaIlEERKSt8optionalIS9_ESL_bbENKUlvE3_clEvEUllE_EEvRNS_18TensorIteratorBaseERKT_EUliE_EEviT1_,"",@"SHT_CUDA_INFO"
	.sectionflags	@""
	.align	4


	//----- nvinfo : EIATTR_CUDA_API_VERSION
	.align		4
        /*0000*/ 	.byte	0x04, 0x37
        /*0002*/ 	.short	(.L_2547 - .L_2546)
.L_2546:
        /*0004*/ 	.word	0x00000082


	//----- nvinfo : EIATTR_KPARAM_INFO
	.align		4
.L_2547:
        /*0008*/ 	.byte	0x04, 0x17
        /*000a*/ 	.short	(.L_2549 - .L_2548)
.L_2548:
        /*000c*/ 	.word	0x00000000
        /*0010*/ 	.short	0x0001
        /*0012*/ 	.short	0x0008
        /*0014*/ 	.byte	0x00, 0xf0, 0xc1, 0x09


	//----- nvinfo : EIATTR_KPARAM_INFO
	.align		4
.L_2549:
        /*0018*/ 	.byte	0x04, 0x17
        /*001a*/ 	.short	(.L_2551 - .L_2550)
.L_2550:
        /*001c*/ 	.word	0x00000000
        /*0020*/ 	.short	0x0000
        /*0022*/ 	.short	0x0000
        /*0024*/ 	.byte	0x00, 0xf0, 0x11, 0x00


	//----- nvinfo : EIATTR_SPARSE_MMA_MASK
	.align		4
.L_2551:
        /*0028*/ 	.byte	0x03, 0x50
        /*002a*/ 	.short	0x0000


	//----- nvinfo : EIATTR_MAXREG_COUNT
	.align		4
        /*002c*/ 	.byte	0x03, 0x1b
        /*002e*/ 	.short	0x0080


	//----- nvinfo : EIATTR_EXTERNS
	.align		4
        /*0030*/ 	.byte	0x04, 0x0f
        /*0032*/ 	.short	(.L_2553 - .L_2552)


	//   ....[0]....
	.align		4
.L_2552:
        /*0034*/ 	.word	index@(__assertfail)


	//----- nvinfo : EIATTR_MERCURY_ISA_VERSION
	.align		4
.L_2553:
        /*0038*/ 	.byte	0x03, 0x5f
        /*003a*/ 	.short	0x0101


	//----- nvinfo : EIATTR_VRC_CTA_INIT_COUNT
	.align		4
        /*003c*/ 	.byte	0x02, 0x4a
	.zero		1
	.zero		1


	//----- nvinfo : EIATTR_SYSCALL_OFFSETS
	.align		4
        /*0040*/ 	.byte	0x04, 0x46
        /*0042*/ 	.short	(.L_2555 - .L_2554)


	//   ....[0]....
.L_2554:
        /*0044*/ 	.word	0x00002220


	//   ....[1]....
        /*0048*/ 	.word	0x00003e40


	//   ....[2]....
        /*004c*/ 	.word	0x00005ff0


	//   ....[3]....
        /*0050*/ 	.word	0x00007b90


	//   ....[4]....
        /*0054*/ 	.word	0x00009d20


	//   ....[5]....
        /*0058*/ 	.word	0x0000b8c0


	//   ....[6]....
        /*005c*/ 	.word	0x0000da60


	//   ....[7]....
        /*0060*/ 	.word	0x0000f580


	//----- nvinfo : EIATTR_EXIT_INSTR_OFFSETS
	.align		4
.L_2555:
        /*0064*/ 	.byte	0x04, 0x1c
        /*0066*/ 	.short	(.L_2557 - .L_2556)


	//   ....[0]....
.L_2556:
        /*0068*/ 	.word	0x0000b950


	//   ....[1]....
        /*006c*/ 	.word	0x0000ef70


	//   ....[2]....
        /*0070*/ 	.word	0x0000ef90


	//   ....[3]....
        /*0074*/ 	.word	0x0000f010


	//   ....[4]....
        /*0078*/ 	.word	0x0000f030


	//   ....[5]....
        /*007c*/ 	.word	0x0000f050


	//   ....[6]....
        /*0080*/ 	.word	0x0000f0d0


	//   ....[7]....
        /*0084*/ 	.word	0x0000f0f0


	//   ....[8]....
        /*0088*/ 	.word	0x0000f170


	//   ....[9]....
        /*008c*/ 	.word	0x0000f190


	//   ....[10]....
        /*0090*/ 	.word	0x0000f1b0


	//   ....[11]....
        /*0094*/ 	.word	0x0000f250


	//   ....[12]....
        /*0098*/ 	.word	0x0000f270


	//   ....[13]....
        /*009c*/ 	.word	0x0000f2f0


	//   ....[14]....
        /*00a0*/ 	.word	0x0000f310


	//   ....[15]....
        /*00a4*/ 	.word	0x0000f330


	//   ....[16]....
        /*00a8*/ 	.word	0x0000f3d0


	//   ....[17]....
        /*00ac*/ 	.word	0x0000f3f0


	//   ....[18]....
        /*00b0*/ 	.word	0x0000f410


	//   ....[19]....
        /*00b4*/ 	.word	0x0000f480


	//   ....[20]....
        /*00b8*/ 	.word	0x0000f590


	//   ....[21]....
        /*00bc*/ 	.word	0x0000f5b0


	//   ....[22]....
        /*00c0*/ 	.word	0x0000f5d0


	//----- nvinfo : EIATTR_MAX_THREADS
	.align		4
.L_2557:
        /*00c4*/ 	.byte	0x04, 0x05
        /*00c6*/ 	.short	(.L_2559 - .L_2558)
.L_2558:
        /*00c8*/ 	.word	0x00000080
        /*00cc*/ 	.word	0x00000001
        /*00d0*/ 	.word	0x00000001


	//----- nvinfo : EIATTR_CRS_STACK_SIZE
	.align		4
.L_2559:
        /*00d4*/ 	.byte	0x04, 0x1e
        /*00d6*/ 	.short	(.L_2561 - .L_2560)
.L_2560:
        /*00d8*/ 	.word	0x00000000


	//----- nvinfo : EIATTR_CBANK_PARAM_SIZE
	.align		4
.L_2561:
        /*00dc*/ 	.byte	0x03, 0x19
        /*00de*/ 	.short	0x0278


	//----- nvinfo : EIATTR_PARAM_CBANK
	.align		4
        /*00e0*/ 	.byte	0x04, 0x0a
        /*00e2*/ 	.short	(.L_2563 - .L_2562)
	.align		4
.L_2562:
        /*00e4*/ 	.word	index@(.nv.constant0._ZN2at6native18elementwise_kernelILi128ELi4EZNS0_15gpu_kernel_implIZZNS0_73_GLOBAL__N__c8866d80_35_SparseBinaryOpIntersectionKernel_cu_7dd49032_323742_sparse_binary_op_intersection_kernel_implINS3_18CUDAKernelLauncherENS3_36CUDAValueSelectionIntersectionKernelINS3_5MulOpEEElLl0EEEvRNS_6TensorERKS9_SC_RKSt6vectorIlSaIlEERKSt8optionalIS9_ESL_bbENKUlvE3_clEvEUllE_EEvRNS_18TensorIteratorBaseERKT_EUliE_EEviT1_)
        /*00e8*/ 	.short	0x0380
        /*00ea*/ 	.short	0x0278


	//----- nvinfo : EIATTR_SW_WAR
	.align		4
.L_2563:
        /*00ec*/ 	.byte	0x04, 0x36
        /*00ee*/ 	.short	(.L_2565 - .L_2564)
.L_2564:
        /*00f0*/ 	.word	0x00000008
.L_2565:


//--------------------- .nv.info._ZN2at6native27unrolled_elementwise_kernelIZZNS0_73_GLOBAL__N__c8866d80_35_SparseBinaryOpIntersectionKernel_cu_7dd49032_323742_sparse_binary_op_intersection_kernel_implINS2_18CUDAKernelLauncherENS2_36CUDAValueSelectionIntersectionKernelINS2_5MulOpEEElLl0EEEvRNS_6TensorERKS8_SB_RKSt6vectorIlSaIlEERKSt8optionalIS8_ESK_bbENKUlvE3_clEvEUllE_St5arrayIPcLm2EELi4E23TrivialOffsetCalculatorILi1EjESR_NS0_6memory12LoadWithCastILi1EEENSS_13StoreWithCastILi1EEEEEviT_T0_T2_T3_T4_T5_ --------------------------
	.section	.nv.info._ZN2at6native27unrolled_elementwise_kernelIZZNS0_73_GLOBAL__N__c8866d80_35_SparseBinaryOpIntersectionKernel_cu_7dd49032_323742_sparse_binary_op_intersection_kernel_implINS2_18CUDAKernelLauncherENS2_36CUDAValueSelectionIntersectionKernelINS2_5MulOpEEElLl0EEEvRNS_6TensorERKS8_SB_RKSt6vectorIlSaIlEERKSt8optionalIS8_ESK_bbENKUlvE3_clEvEUllE_St5arrayIPcLm2EELi4E23TrivialOffsetCalculatorILi1EjESR_NS0_6memory12LoadWithCastILi1EEENSS_13StoreWithCastILi1EEEEEviT_T0_T2_T3_T4_T5_,"",@"SHT_CUDA_INFO"
	.sectionflags	@""
	.align	4


	//----- nvinfo : EIATTR_CUDA_API_VERSION
	.align		4
        /*0000*/ 	.byte	0x04, 0x37
        /*0002*/ 	.short	(.L_2567 - .L_2566)
.L_2566:
        /*0004*/ 	.word	0x00000082


	//----- nvinfo : EIATTR_KPARAM_INFO
	.align		4
.L_2567:
        /*0008*/ 	.byte	0x04, 0x17
        /*000a*/ 	.short	(.L_2569 - .L_2568)
.L_2568:
        /*000c*/ 	.word	0x00000000
        /*0010*/ 	.short	0x0006
        /*0012*/ 	.short	0x007c
        /*0014*/ 	.byte	0x00, 0xf0, 0x21, 0x00


	//----- nvinfo : EIATTR_KPARAM_INFO
	.align		4
.L_2569:
        /*0018*/ 	.byte	0x04, 0x17
        /*001a*/ 	.short	(.L_2571 - .L_2570)
.L_2570:
        /*001c*/ 	.word	0x00000000
        /*0020*/ 	.short	0x0005
        /*0022*/ 	.short	0x0074
        /*0024*/ 	.byte	0x00, 0xf0, 0x21, 0x00


	//----- nvinfo : EIATTR_KPARAM_INFO
	.align		4
.L_2571:
        /*0028*/ 	.byte	0x04, 0x17
        /*002a*/ 	.short	(.L_2573 - .L_2572)
.L_2572:
        /*002c*/ 	.word	0x00000000
        /*0030*/ 	.short	0x0004
        /*0032*/ 	.short	0x0071
        /*0034*/ 	.byte	0x00, 0xf0, 0x05, 0x00


	//----- nvinfo : EIATTR_KPARAM_INFO
	.align		4
.L_2573:
        /*0038*/ 	.byte	0x04, 0x17
        /*003a*/ 	.short	(.L_2575 - .L_2574)
.L_2574:
        /*003c*/ 	.word	0x00000000
        /*0040*/ 	.short	0x0003
        /*0042*/ 	.short	0x0070
        /*0044*/ 	.byte	0x00, 0xf0, 0x05, 0x00


	//----- nvinfo : EIATTR_KPARAM_INFO
	.align		4
.L_2575:
        /*0048*/ 	.byte	0x04, 0x17
        /*004a*/ 	.short	(.L_2577 - .L_2576)
.L_2576:
        /*004c*/ 	.word	0x00000000
        /*0050*/ 	.short	0x0002
        /*0052*/ 	.short	0x0060
        /*0054*/ 	.byte	0x00, 0xf0, 0x41, 0x00


	//----- nvinfo : EIATTR_KPARAM_INFO
	.align		4
.L_2577:
        /*0058*/ 	.byte	0x04, 0x17
        /*005a*/ 	.short	(.L_2579 - .L_2578)
.L_2578:
        /*005c*/ 	.word	0x00000000
        /*0060*/ 	.short	0x0001
        /*0062*/ 	.short	0x0008
        /*0064*/ 	.byte	0x00, 0xf0, 0x61, 0x01


	//----- nvinfo : EIATTR_KPARAM_INFO
	.align		4
.L_2579:
        /*0068*/ 	.byte	0x04, 0x17
        /*006a*/ 	.short	(.L_2581 - .L_2580)
.L_2580:
        /*006c*/ 	.word	0x00000000
        /*0070*/ 	.short	0x0000
        /*0072*/ 	.short	0x0000
        /*0074*/ 	.byte	0x00, 0xf0, 0x11, 0x00


	//----- nvinfo : EIATTR_SPARSE_MMA_MASK
	.align		4
.L_2581:
        /*0078*/ 	.byte	0x03, 0x50
        /*007a*/ 	.short	0x0000


	//----- nvinfo : EIATTR_MAXREG_COUNT
	.align		4
        /*007c*/ 	.byte	0x03, 0x1b
        /*007e*/ 	.short	0x00ff


	//----- nvinfo : EIATTR_EXTERNS
	.align		4
        /*0080*/ 	.byte	0x04, 0x0f
        /*0082*/ 	.short	(.L_2583 - .L_2582)


	//   ....[0]....
	.align		4
.L_2582:
        /*0084*/ 	.word	index@(__assertfail)


	//----- nvinfo : EIATTR_MERCURY_ISA_VERSION
	.align		4
.L_2583:
        /*0088*/ 	.byte	0x03, 0x5f
        /*008a*/ 	.short	0x0101


	//----- nvinfo : EIATTR_VRC_CTA_INIT_COUNT
	.align		4
        /*008c*/ 	.byte	0x02, 0x4a
	.zero		1
	.zero		1


	//----- nvinfo : EIATTR_SYSCALL_OFFSETS
	.align		4
        /*0090*/ 	.byte	0x04, 0x46
        /*0092*/ 	.short	(.L_2585 - .L_2584)


	//   ....[0]....
.L_2584:
        /*0094*/ 	.word	0x00000e80


	//   ....[1]....
        /*0098*/ 	.word	0x00001e10


	//   ....[2]....
        /*009c*/ 	.word	0x00002cf0


	//   ....[3]....
        /*00a0*/ 	.word	0x00003bd0


	//   ....[4]....
        /*00a4*/ 	.word	0x0000cb80


	//   ....[5]....
        /*00a8*/ 	.word	0x0000d370


	//   ....[6]....
        /*00ac*/ 	.word	0x0000db50


	//   ....[7]....
        /*00b0*/ 	.word	0x0000e310


	//----- nvinfo : EIATTR_EXIT_INSTR_OFFSETS
	.align		4
.L_2585:
        /*00b4*/ 	.byte	0x04, 0x1c
        /*00b6*/ 	.short	(.L_2587 - .L_2586)


	//   ....[0]....
.L_2586:
        /*00b8*/ 	.word	0x0000dbd0


	//   ....[1]....
        /*00bc*/ 	.word	0x0000dd00


	//   ....[2]....
        /*00c0*/ 	.word	0x0000dd20


	//   ....[3]....
        /*00c4*/ 	.word	0x0000dda0


	//   ....[4]....
        /*00c8*/ 	.word	0x0000ddc0


	//   ....[5]....
        /*00cc*/ 	.word	0x0000dde0


	//   ....[6]....
        /*00d0*/ 	.word	0x0000de60


	//   ....[7]....
        /*00d4*/ 	.word	0x0000de80


	//   ....[8]....
        /*00d8*/ 	.word	0x0000df00


	//   ....[9]....
        /*00dc*/ 	.word	0x0000df20


	//   ....[10]....
        /*00e0*/ 	.word	0x0000df40


	//   ....[11]....
        /*00e4*/ 	.word	0x0000dfe0


	//   ....[12]....
        /*00e8*/ 	.word	0x0000e000


	//   ....[13]....
        /*00ec*/ 	.word	0x0000e080


	//   ....[14]....
        /*00f0*/ 	.word	0x0000e0a0


	//   ....[15]....
        /*00f4*/ 	.word	0x0000e0c0


	//   ....[16]....
        /*00f8*/ 	.word	0x0000e160


	//   ....[17]....
        /*00fc*/ 	.word	0x0000e180


	//   ....[18]....
        /*0100*/ 	.word	0x0000e1a0


	//   ....[19]....
        /*0104*/ 	.word	0x0000e210


	//   ....[20]....
        /*0108*/ 	.word	0x0000e320


	//   ....[21]....
        /*010c*/ 	.word	0x0000e340


	//   ....[22]....
        /*0110*/ 	.word	0x0000e360


	//----- nvinfo : EIATTR_MAX_THREADS
	.align		4
.L_2587:
        /*0114*/ 	.byte	0x04, 0x05
        /*0116*/ 	.short	(.L_2589 - .L_2588)
.L_2588:
        /*0118*/ 	.word	0x00000080
        /*011c*/ 	.word	0x00000001
        /*0120*/ 	.word	0x00000001


	//----- nvinfo : EIATTR_CRS_STACK_SIZE
	.align		4
.L_2589:
        /*0124*/ 	.byte	0x04, 0x1e
        /*0126*/ 	.short	(.L_2591 - .L_2590)
.L_2590:
        /*0128*/ 	.word	0x00000000


	//----- nvinfo : EIATTR_CBANK_PARAM_SIZE
	.align		4
.L_2591:
        /*012c*/ 	.byte	0x03, 0x19
        /*012e*/ 	.short	0x0084


	//----- nvinfo : EIATTR_PARAM_CBANK
	.align		4
        /*0130*/ 	.byte	0x04, 0x0a
        /*0132*/ 	.short	(.L_2593 - .L_2592)
	.align		4
.L_2592:
        /*0134*/ 	.word	index@(.nv.constant0._ZN2at6native27unrolled_elementwise_kernelIZZNS0_73_GLOBAL__N__c8866d80_35_SparseBinaryOpIntersectionKernel_cu_7dd49032_323742_sparse_binary_op_intersection_kernel_implINS2_18CUDAKernelLauncherENS2_36CUDAValueSelectionIntersectionKernelINS2_5MulOpEEElLl0EEEvRNS_6TensorERKS8_SB_RKSt6vectorIlSaIlEERKSt8optionalIS8_ESK_bbENKUlvE3_clEvEUllE_St5arrayIPcLm2EELi4E23TrivialOffsetCalculatorILi1EjESR_NS0_6memory12LoadWithCastILi1EEENSS_13StoreWithCastILi1EEEEEviT_T0_T2_T3_T4_T5_)
        /*0138*/ 	.short	0x0380
        /*013a*/ 	.short	0x0084


	//----- nvinfo : EIATTR_SW_WAR
	.align		4
.L_2593:
        /*013c*/ 	.byte	0x04, 0x36
        /*013e*/ 	.short	(.L_2595 - .L_2594)
.L_2594:
        /*0140*/ 	.word	0x00000008
.L_2595:


//--------------------- .nv.info._ZN2at6native18elementwise_kernelILi128ELi2EZNS0_22gpu_kernel_impl_nocastIZZNS0_73_GLOBAL__N__c8866d80_35_SparseBinaryOpIntersectionKernel_cu_7dd49032_323742_sparse_binary_op_intersection_kernel_implINS3_18CUDAKernelLauncherENS3_36CUDAValueSelectionIntersectionKernelINS3_5MulOpEEElLl0EEEvRNS_6TensorERKS9_SC_RKSt6vectorIlSaIlEERKSt8optionalIS9_ESL_bbENKUlvE3_clEvEUllE_EEvRNS_18TensorIteratorBaseERKT_EUliE_EEviT1_ --------------------------
	.section	.nv.info._ZN2at6native18elementwise_kernelILi128ELi2EZNS0_22gpu_kernel_impl_nocastIZZNS0_73_GLOBAL__N__c8866d80_35_SparseBinaryOpIntersectionKernel_cu_7dd49032_323742_sparse_binary_op_intersection_kernel_implINS3_18CUDAKernelLauncherENS3_36CUDAValueSelectionIntersectionKernelINS3_5MulOpEEElLl0EEEvRNS_6TensorERKS9_SC_RKSt6vectorIlSaIlEERKSt8optionalIS9_ESL_bbENKUlvE3_clEvEUllE_EEvRNS_18TensorIteratorBaseERKT_EUliE_EEviT1_,"",@"SHT_CUDA_INFO"
	.sectionflags	@""
	.align	4


	//----- nvinfo : EIATTR_CUDA_API_VERSION
	.align		4
        /*0000*/ 	.byte	0x04, 0x37
        /*0002*/ 	.short	(.L_2597 - .L_2596)
.L_2596:
        /*0004*/ 	.word	0x00000082


	//----- nvinfo : EIATTR_KPARAM_INFO
	.align		4
.L_2597:
        /*0008*/ 	.byte	0x04, 0x17
        /*000a*/ 	.short	(.L_2599 - .L_2598)
.L_2598:
        /*000c*/ 	.word	0x00000000
        /*0010*/ 	.short	0x0001
        /*0012*/ 	.short	0x0008
        /*0014*/ 	.byte	0x00, 0xf0, 0xa1, 0x09


	//----- nvinfo : EIATTR_KPARAM_INFO
	.align		4
.L_2599:
        /*0018*/ 	.byte	0x04, 0x17
        /*001a*/ 	.short	(.L_2601 - .L_2600)
.L_2600:
        /*001c*/ 	.word	0x00000000
        /*0020*/ 	.short	0x0000
        /*0022*/ 	.short	0x0000
        /*0024*/ 	.byte	0x00, 0xf0, 0x11, 0x00


	//----- nvinfo : EIATTR_SPARSE_MMA_MASK
	.align		4
.L_2601:
        /*0028*/ 	.byte	0x03, 0x50
        /*002a*/ 	.short	0x0000


	//----- nvinfo : EIATTR_MAXREG_COUNT
	.align		4
        /*002c*/ 	.byte	0x03, 0x1b
        /*002e*/ 	.short	0x0080


	//----- nvinfo : EIATTR_MERCURY_ISA_VERSION
	.align		4
        /*0030*/ 	.byte	0x03, 0x5f
        /*0032*/ 	.short	0x0101


	//----- nvinfo : EIATTR_VRC_CTA_INIT_COUNT
	.align		4
        /*0034*/ 	.byte	0x02, 0x4a
	.zero		1
	.zero		1


	//----- nvinfo : EIATTR_EXIT_INSTR_OFFSETS
	.align		4
        /*0038*/ 	.byte	0x04, 0x1c
        /*003a*/ 	.short	(.L_2603 - .L_2602)


	//   ....[0]....
.L_2602:
        /*003c*/ 	.word	0x000015f0


	//   ....[1]....
        /*0040*/ 	.word	0x00002980


	//   ....[2]....
        /*0044*/ 	.word	0x00002fd0


	//   ....[3]....
        /*0048*/ 	.word	0x00003530


	//   ....[4]....
        /*004c*/ 	.word	0x00003680


	//   ....[5]....
        /*0050*/ 	.word	0x00003760


	//   ....[6]....
        /*0054*/ 	.word	0x00006010


	//   ....[7]....
        /*0058*/ 	.word	0x000086a0


	//   ....[8]....
        /*005c*/ 	.word	0x0000a030


	//   ....[9]....
        /*0060*/ 	.word	0x0000b8a0


	//   ....[10]....
        /*0064*/ 	.word	0x0000ccd0


	//   ....[11]....
        /*0068*/ 	.word	0x0000e070


	//----- nvinfo : EIATTR_MAX_THREADS
	.align		4
.L_2603:
        /*006c*/ 	.byte	0x04, 0x05
        /*006e*/ 	.short	(.L_2605 - .L_2604)
.L_2604:
        /*0070*/ 	.word	0x00000080
        /*0074*/ 	.word	0x00000001
        /*0078*/ 	.word	0x00000001


	//----- nvinfo : EIATTR_CRS_STACK_SIZE
	.align		4
.L_2605:
        /*007c*/ 	.byte	0x04, 0x1e
        /*007e*/ 	.short	(.L_2607 - .L_2606)
.L_2606:
        /*0080*/ 	.word	0x00000000


	//----- nvinfo : EIATTR_CBANK_PARAM_SIZE
	.align		4
.L_2607:
        /*0084*/ 	.byte	0x03, 0x19
        /*0086*/ 	.short	0x0270


	//----- nvinfo : EIATTR_PARAM_CBANK
	.align		4
        /*0088*/ 	.byte	0x04, 0x0a
        /*008a*/ 	.short	(.L_2609 - .L_2608)
	.align		4
.L_2608:
        /*008c*/ 	.word	index@(.nv.constant0._ZN2at6native18elementwise_kernelILi128ELi2EZNS0_22gpu_kernel_impl_nocastIZZNS0_73_GLOBAL__N__c8866d80_35_SparseBinaryOpIntersectionKernel_cu_7dd49032_323742_sparse_binary_op_intersection_kernel_implINS3_18CUDAKernelLauncherENS3_36CUDAValueSelectionIntersectionKernelINS3_5MulOpEEElLl0EEEvRNS_6TensorERKS9_SC_RKSt6vectorIlSaIlEERKSt8optionalIS9_ESL_bbENKUlvE3_clEvEUllE_EEvRNS_18TensorIteratorBaseERKT_EUliE_EEviT1_)
        /*0090*/ 	.short	0x0380
        /*0092*/ 	.short	0x0270


	//----- nvinfo : EIATTR_SW_WAR
	.align		4
.L_2609:
        /*0094*/ 	.byte	0x04, 0x36
        /*0096*/ 	.short	(.L_2611 - .L_2610)
.L_2610:
        /*0098*/ 	.word	0x00000008
.L_2611:


//--------------------- .nv.info._ZN2at6native27unrolled_elementwise_kernelIZZNS0_73_GLOBAL__N__c8866d80_35_SparseBinaryOpIntersectionKernel_cu_7dd49032_323742_sparse_binary_op_intersection_kernel_implINS2_18CUDAKernelLauncherENS2_36CUDAValueSelectionIntersectionKernelINS2_5MulOpEEElLl0EEEvRNS_6TensorERKS8_SB_RKSt6vectorIlSaIlEERKSt8optionalIS8_ESK_bbENKUlvE3_clEvEUllE_St5arrayIPcLm2EELi4E23TrivialOffsetCalculatorILi1EjESR_NS0_6memory15LoadWithoutCastENSS_16StoreWithoutCastEEEviT_T0_T2_T3_T4_T5_ --------------------------
	.section	.nv.info._ZN2at6native27unrolled_elementwise_kernelIZZNS0_73_GLOBAL__N__c8866d80_35_SparseBinaryOpIntersectionKernel_cu_7dd49032_323742_sparse_binary_op_intersection_kernel_implINS2_18CUDAKernelLauncherENS2_36CUDAValueSelectionIntersectionKernelINS2_5MulOpEEElLl0EEEvRNS_6TensorERKS8_SB_RKSt6vectorIlSaIlEERKSt8optionalIS8_ESK_bbENKUlvE3_clEvEUllE_St5arrayIPcLm2EELi4E23TrivialOffsetCalculatorILi1EjESR_NS0_6memory15LoadWithoutCastENSS_16StoreWithoutCastEEEviT_T0_T2_T3_T4_T5_,"",@"SHT_CUDA_INFO"
	.sectionflags	@""
	.align	4


	//----- nvinfo : EIATTR_CUDA_API_VERSION
	.align		4
        /*0000*/ 	.byte	0x04, 0x37
        /*0002*/ 	.short	(.L_2613 - .L_2612)
.L_2612:
        /*0004*/ 	.word	0x00000082


	//----- nvinfo : EIATTR_KPARAM_INFO
	.align		4
.L_2613:
        /*0008*/ 	.byte	0x04, 0x17
        /*000a*/ 	.short	(.L_2615 - .L_2614)
.L_2614:
        /*000c*/ 	.word	0x00000000
        /*0010*/ 	.short	0x0006
        /*0012*/ 	.short	0x0073
        /*0014*/ 	.byte	0x00, 0xf0, 0x05, 0x00


	//----- nvinfo : EIATTR_KPARAM_INFO
	.align		4
.L_2615:
        /*0018*/ 	.byte	0x04, 0x17
        /*001a*/ 	.short	(.L_2617 - .L_2616)
.L_2616:
        /*001c*/ 	.word	0x00000000
        /*0020*/ 	.short	0x0005
        /*0022*/ 	.short	0x0072
        /*0024*/ 	.byte	0x00, 0xf0, 0x05, 0x00


	//----- nvinfo : EIATTR_KPARAM_INFO
	.align		4
.L_2617:
        /*0028*/ 	.byte	0x04, 0x17
        /*002a*/ 	.short	(.L_2619 - .L_2618)
.L_2618:
        /*002c*/ 	.word	0x00000000
        /*0030*/ 	.short	0x0004
        /*0032*/ 	.short	0x0071
        /*0034*/ 	.byte	0x00, 0xf0, 0x05, 0x00


	//----- nvinfo : EIATTR_KPARAM_INFO
	.align		4
.L_2619:
        /*0038*/ 	.byte	0x04, 0x17
        /*003a*/ 	.short	(.L_2621 - .L_2620)
.L_2620:
        /*003c*/ 	.word	0x00000000
        /*0040*/ 	.short	0x0003
        /*0042*/ 	.short	0x0070
        /*0044*/ 	.byte	0x00, 0xf0, 0x05, 0x00


	//----- nvinfo : EIATTR_KPARAM_INFO
	.align		4
.L_2621:
        /*0048*/ 	.byte	0x04, 0x17
        /*004a*/ 	.short	(.L_2623 - .L_2622)
.L_2622:
        /*004c*/ 	.word	0x00000000
        /*0050*/ 	.short	0x0002
        /*0052*/ 	.short	0x0060
        /*0054*/ 	.byte	0x00, 0xf0, 0x41, 0x00


	//----- nvinfo : EIATTR_KPARAM_INFO
	.align		4
.L_2623:
        /*0058*/ 	.byte	0x04, 0x17
        /*005a*/ 	.short	(.L_2625 - .L_2624)
.L_2624:
        /*005c*/ 	.word	0x00000000
        /*0060*/ 	.short	0x0001
        /*0062*/ 	.short	0x0008
        /*0064*/ 	.byte	0x00, 0xf0, 0x61, 0x01


	//----- nvinfo : EIATTR_KPARAM_INFO
	.align		4
.L_2625:
        /*0068*/ 	.byte	0x04, 0x17
        /*006a*/ 	.short	(.L_2627 - .L_2626)
.L_2626:
        /*006c*/ 	.word	0x00000000
        /*0070*/ 	.short	0x0000
        /*0072*/ 	.short	0x0000
        /*0074*/ 	.byte	0x00, 0xf0, 0x11, 0x00


	//----- nvinfo : EIATTR_SPARSE_MMA_MASK
	.align		4
.L_2627:
        /*0078*/ 	.byte	0x03, 0x50
        /*007a*/ 	.short	0x0000


	//----- nvinfo : EIATTR_MAXREG_COUNT
	.align		4
        /*007c*/ 	.byte	0x03, 0x1b
        /*007e*/ 	.short	0x00ff


	//----- nvinfo : EIATTR_MERCURY_ISA_VERSION
	.align		4
        /*0080*/ 	.byte	0x03, 0x5f
        /*0082*/ 	.short	0x0101


	//----- nvinfo : EIATTR_VRC_CTA_INIT_COUNT
	.align		4
        /*0084*/ 	.byte	0x02, 0x4a
	.zero		1
	.zero		1


	//----- nvinfo : EIATTR_EXIT_INSTR_OFFSETS
	.align		4
        /*0088*/ 	.byte	0x04, 0x1c
        /*008a*/ 	.short	(.L_2629 - .L_2628)


	//   ....[0]....
.L_2628:
        /*008c*/ 	.word	0x00008ad0


	//   ....[1]....
        /*0090*/ 	.word	0x00008b20


	//----- nvinfo : EIATTR_MAX_THREADS
	.align		4
.L_2629:
        /*0094*/ 	.byte	0x04, 0x05
        /*0096*/ 	.short	(.L_2631 - .L_2630)
.L_2630:
        /*0098*/ 	.word	0x00000080
        /*009c*/ 	.word	0x00000001
        /*00a0*/ 	.word	0x00000001


	//----- nvinfo : EIATTR_CRS_STACK_SIZE
	.align		4
.L_2631:
        /*00a4*/ 	.byte	0x04, 0x1e
        /*00a6*/ 	.short	(.L_2633 - .L_2632)
.L_2632:
        /*00a8*/ 	.word	0x00000000


	//----- nvinfo : EIATTR_CBANK_PARAM_SIZE
	.align		4
.L_2633:
        /*00ac*/ 	.byte	0x03, 0x19
        /*00ae*/ 	.short	0x0074


	//----- nvinfo : EIATTR_PARAM_CBANK
	.align		4
        /*00b0*/ 	.byte	0x04, 0x0a
        /*00b2*/ 	.short	(.L_2635 - .L_2634)
	.align		4
.L_2634:
        /*00b4*/ 	.word	index@(.nv.constant0._ZN2at6native27unrolled_elementwise_kernelIZZNS0_73_GLOBAL__N__c8866d80_35_SparseBinaryOpIntersectionKernel_cu_7dd49032_323742_sparse_binary_op_intersection_kernel_implINS2_18CUDAKernelLauncherENS2_36CUDAValueSelectionIntersectionKernelINS2_5MulOpEEElLl0EEEvRNS_6TensorERKS8_SB_RKSt6vectorIlSaIlEERKSt8optionalIS8_ESK_bbENKUlvE3_clEvEUllE_St5arrayIPcLm2EELi4E23TrivialOffsetCalculatorILi1EjESR_NS0_6memory15LoadWithoutCastENSS_16StoreWithoutCastEEEviT_T0_T2_T3_T4_T5_)
        /*00b8*/ 	.short	0x0380
        /*00ba*/ 	.short	0x0074


	//----- nvinfo : EIATTR_SW_WAR
	.align		4
.L_2635:
        /*00bc*/ 	.byte	0x04, 0x36
        /*00be*/ 	.short	(.L_2637 - .L_2636)
.L_2636:
        /*00c0*/ 	.word	0x00000008
.L_2637:


//--------------------- .nv.info._ZN2at6native29vectorized_elementwise_kernelILi2EZZNS0_73_GLOBAL__N__c8866d80_35_SparseBinaryOpIntersectionKernel_cu_7dd49032_323742_sparse_binary_op_intersection_kernel_implINS2_18CUDAKernelLauncherENS2_36CUDAValueSelectionIntersectionKernelINS2_5MulOpEEElLl0EEEvRNS_6TensorERKS8_SB_RKSt6vectorIlSaIlEERKSt8optionalIS8_ESK_bbENKUlvE3_clEvEUllE_St5arrayIPcLm2EEEEviT0_T1_ --------------------------
	.section	.nv.info._ZN2at6native29vectorized_elementwise_kernelILi2EZZNS0_73_GLOBAL__N__c8866d80_35_SparseBinaryOpIntersectionKernel_cu_7dd49032_323742_sparse_binary_op_intersection_kernel_implINS2_18CUDAKernelLauncherENS2_36CUDAValueSelectionIntersectionKernelINS2_5MulOpEEElLl0EEEvRNS_6TensorERKS8_SB_RKSt6vectorIlSaIlEERKSt8optionalIS8_ESK_bbENKUlvE3_clEvEUllE_St5arrayIPcLm2EEEEviT0_T1_,"",@"SHT_CUDA_INFO"
	.sectionflags	@""
	.align	4


	//----- nvinfo : EIATTR_CUDA_API_VERSION
	.align		4
        /*0000*/ 	.byte	0x04, 0x37
        /*0002*/ 	.short	(.L_2639 - .L_2638)
.L_2638:
        /*0004*/ 	.word	0x00000082


	//----- nvinfo : EIATTR_KPARAM_INFO
	.align		4
.L_2639:
        /*0008*/ 	.byte	0x04, 0x17
        /*000a*/ 	.short	(.L_2641 - .L_2640)
.L_2640:
        /*000c*/ 	.word	0x00000000
        /*0010*/ 	.short	0x0002
        /*0012*/ 	.short	0x0060
        /*0014*/ 	.byte	0x00, 0xf0, 0x41, 0x00


	//----- nvinfo : EIATTR_KPARAM_INFO
	.align		4
.L_2641:
        /*0018*/ 	.byte	0x04, 0x17
        /*001a*/ 	.short	(.L_2643 - .L_2642)
.L_2642:
        /*001c*/ 	.word	0x00000000
        /*0020*/ 	.short	0x0001
        /*0022*/ 	.short	0x0008
        /*0024*/ 	.byte	0x00, 0xf0, 0x61, 0x01


	//----- nvinfo : EIATTR_KPARAM_INFO
	.align		4
.L_2643:
        /*0028*/ 	.byte	0x04, 0x17
        /*002a*/ 	.short	(.L_2645 - .L_2644)
.L_2644:
        /*002c*/ 	.word	0x00000000
        /*0030*/ 	.short	0x0000
        /*0032*/ 	.short	0x0000
        /*0034*/ 	.byte	0x00, 0xf0, 0x11, 0x00


	//----- nvinfo : EIATTR_SPARSE_MMA_MASK
	.align		4
.L_2645:
        /*0038*/ 	.byte	0x03, 0x50
        /*003a*/ 	.short	0x0000


	//----- nvinfo : EIATTR_MAXREG_COUNT
	.align		4
        /*003c*/ 	.byte	0x03, 0x1b
        /*003e*/ 	.short	0x00ff


	//----- nvinfo : EIATTR_MERCURY_ISA_VERSION
	.align		4
        /*0040*/ 	.byte	0x03, 0x5f
        /*0042*/ 	.short	0x0101


	//----- nvinfo : EIATTR_VRC_CTA_INIT_COUNT
	.align		4
        /*0044*/ 	.byte	0x02, 0x4a
	.zero		1
	.zero		1


	//----- nvinfo : EIATTR_EXIT_INSTR_OFFSETS
	.align		4
        /*0048*/ 	.byte	0x04, 0x1c
        /*004a*/ 	.short	(.L_2647 - .L_2646)


	//   ....[0]....
.L_2646:
        /*004c*/ 	.word	0x0000afa0


	//   ....[1]....
        /*0050*/ 	.word	0x0000aff0


	//   ....[2]....
        /*0054*/ 	.word	0x00018080


	//----- nvinfo : EIATTR_MAX_THREADS
	.align		4
.L_2647:
        /*0058*/ 	.byte	0x04, 0x05
        /*005a*/ 	.short	(.L_2649 - .L_2648)
.L_2648:
        /*005c*/ 	.word	0x00000080
        /*0060*/ 	.word	0x00000001
        /*0064*/ 	.word	0x00000001


	//----- nvinfo : EIATTR_CRS_STACK_SIZE
	.align		4
.L_2649:
        /*0068*/ 	.byte	0x04, 0x1e
        /*006a*/ 	.short	(.L_2651 - .L_2650)
.L_2650:
        /*006c*/ 	.word	0x00000000


	//----- nvinfo : EIATTR_CBANK_PARAM_SIZE
	.align		4
.L_2651:
        /*0070*/ 	.byte	0x03, 0x19
        /*0072*/ 	.short	0x0070


	//----- nvinfo : EIATTR_PARAM_CBANK
	.align		4
        /*0074*/ 	.byte	0x04, 0x0a
        /*0076*/ 	.short	(.L_2653 - .L_2652)
	.align		4
.L_2652:
        /*0078*/ 	.word	index@(.nv.constant0._ZN2at6native29vectorized_elementwise_kernelILi2EZZNS0_73_GLOBAL__N__c8866d80_35_SparseBinaryOpIntersectionKernel_cu_7dd49032_323742_sparse_binary_op_intersection_kernel_implINS2_18CUDAKernelLauncherENS2_36CUDAValueSelectionIntersectionKernelINS2_5MulOpEEElLl0EEEvRNS_6TensorERKS8_SB_RKSt6vectorIlSaIlEERKSt8optionalIS8_ESK_bbENKUlvE3_clEvEUllE_St5arrayIPcLm2EEEEviT0_T1_)
        /*007c*/ 	.short	0x0380
        /*007e*/ 	.short	0x0070


	//----- nvinfo : EIATTR_SW_WAR
	.align		4
.L_2653:
        /*0080*/ 	.byte	0x04, 0x36
        /*0082*/ 	.short	(.L_2655 - .L_2654)
.L_2654:
        /*0084*/ 	.word	0x00000008
.L_2655:


//--------------------- .nv.info._ZN2at6native29vectorized_elementwise_kernelILi4EZZNS0_73_GLOBAL__N__c8866d80_35_SparseBinaryOpIntersectionKernel_cu_7dd49032_323742_sparse_binary_op_intersection_kernel_implINS2_18CUDAKernelLauncherENS2_36CUDAValueSelectionIntersectionKernelINS2_5MulOpEEElLl0EEEvRNS_6TensorERKS8_SB_RKSt6vectorIlSaIlEERKSt8optionalIS8_ESK_bbENKUlvE3_clEvEUllE_St5arrayIPcLm2EEEEviT0_T1_ --------------------------
	.section	.nv.info._ZN2at6native29vectorized_elementwise_kernelILi4EZZNS0_73_GLOBAL__N__c8866d80_35_SparseBinaryOpIntersectionKernel_cu_7dd49032_323742_sparse_binary_op_intersection_kernel_implINS2_18CUDAKernelLauncherENS2_36CUDAValueSelectionIntersectionKernelINS2_5MulOpEEElLl0EEEvRNS_6TensorERKS8_SB_RKSt6vectorIlSaIlEERKSt8optionalIS8_ESK_bbENKUlvE3_clEvEUllE_St5arrayIPcLm2EEEEviT0_T1_,"",@"SHT_CUDA_INFO"
	.sectionflags	@""
	.align	4


	//----- nvinfo : EIATTR_CUDA_API_VERSION
	.align		4
        /*0000*/ 	.byte	0x04, 0x37
        /*0002*/ 	.short	(.L_2657 - .L_2656)
.L_2656:
        /*0004*/ 	.word	0x00000082


	//----- nvinfo : EIATTR_KPARAM_INFO
	.align		4
.L_2657:
        /*0008*/ 	.byte	0x04, 0x17
        /*000a*/ 	.short	(.L_2659 - .L_2658)
.L_2658:
        /*000c*/ 	.word	0x00000000
        /*0010*/ 	.short	0x0002
        /*0012*/ 	.short	0x0060
        /*0014*/ 	.byte	0x00, 0xf0, 0x41, 0x00


	//----- nvinfo : EIATTR_KPARAM_INFO
	.align		4
.L_2659:
        /*0018*/ 	.byte	0x04, 0x17
        /*001a*/ 	.short	(.L_2661 - .L_2660)
.L_2660:
        /*001c*/ 	.word	0x00000000
        /*0020*/ 	.short	0x0001
        /*0022*/ 	.short	0x0008
        /*0024*/ 	.byte	0x00, 0xf0, 0x61, 0x01


	//----- nvinfo : EIATTR_KPARAM_INFO
	.align		4
.L_2661:
        /*0028*/ 	.byte	0x04, 0x17
        /*002a*/ 	.short	(.L_2663 - .L_2662)
.L_2662:
        /*002c*/ 	.word	0x00000000
        /*0030*/ 	.short	0x0000
        /*0032*/ 	.short	0x0000
        /*0034*/ 	.byte	0x00, 0xf0, 0x11, 0x00


	//----- nvinfo : EIATTR_SPARSE_MMA_MASK
	.align		4
.L_2663:
        /*0038*/ 	.byte	0x03, 0x50
        /*003a*/ 	.short	0x0000


	//----- nvinfo : EIATTR_MAXREG_COUNT
	.align		4
        /*003c*/ 	.byte	0x03, 0x1b
        /*003e*/ 	.short	0x00ff


	//----- nvinfo : EIATTR_MERCURY_ISA_VERSION
	.align		4
        /*0040*/ 	.byte	0x03, 0x5f
        /*0042*/ 	.short	0x0101


	//----- nvinfo : EIATTR_VRC_CTA_INIT_COUNT
	.align		4
        /*0044*/ 	.byte	0x02, 0x4a
	.zero		1
	.zero		1


	//----- nvinfo : EIATTR_EXIT_INSTR_OFFSETS
	.align		4
        /*0048*/ 	.byte	0x04, 0x1c
        /*004a*/ 	.short	(.L_2665 - .L_2664)


	//   ....[0]....
.L_2664:
        /*004c*/ 	.word	0x0000afa0


	//   ....[1]....
        /*0050*/ 	.word	0x0000aff0


	//   ....[2]....
        /*0054*/ 	.word	0x00018040


	//----- nvinfo : EIATTR_MAX_THREADS
	.align		4
.L_2665:
        /*0058*/ 	.byte	0x04, 0x05
        /*005a*/ 	.short	(.L_2667 - .L_2666)
.L_2666:
        /*005c*/ 	.word	0x00000080
        /*0060*/ 	.word	0x00000001
        /*0064*/ 	.word	0x00000001


	//----- nvinfo : EIATTR_CRS_STACK_SIZE
	.align		4
.L_2667:
        /*0068*/ 	.byte	0x04, 0x1e
        /*006a*/ 	.short	(.L_2669 - .L_2668)
.L_2668:
        /*006c*/ 	.word	0x00000000


	//----- nvinfo : EIATTR_CBANK_PARAM_SIZE
	.align		4
.L_2669:
        /*0070*/ 	.byte	0x03, 0x19
        /*0072*/ 	.short	0x0070


	//----- nvinfo : EIATTR_PARAM_CBANK
	.align		4
        /*0074*/ 	.byte	0x04, 0x0a
        /*0076*/ 	.short	(.L_2671 - .L_2670)
	.align		4
.L_2670:
        /*0078*/ 	.word	index@(.nv.constant0._ZN2at6native29vectorized_elementwise_kernelILi4EZZNS0_73_GLOBAL__N__c8866d80_35_SparseBinaryOpIntersectionKernel_cu_7dd49032_323742_sparse_binary_op_intersection_kernel_implINS2_18CUDAKernelLauncherENS2_36CUDAValueSelectionIntersectionKernelINS2_5MulOpEEElLl0EEEvRNS_6TensorERKS8_SB_RKSt6vectorIlSaIlEERKSt8optionalIS8_ESK_bbENKUlvE3_clEvEUllE_St5arrayIPcLm2EEEEviT0_T1_)
        /*007c*/ 	.short	0x0380
        /*007e*/ 	.short	0x0070


	//----- nvinfo : EIATTR_SW_WAR
	.align		4
.L_2671:
        /*0080*/ 	.byte	0x04, 0x36
        /*0082*/ 	.short	(.L_2673 - .L_2672)
.L_2672:
        /*0084*/ 	.word	0x00000008
.L_2673:


//--------------------- .nv.info._ZN2at6native29vectorized_elementwise_kernelILi8EZZNS0_73_GLOBAL__N__c8866d80_35_SparseBinaryOpIntersectionKernel_cu_7dd49032_323742_sparse_binary_op_intersection_kernel_implINS2_18CUDAKernelLauncherENS2_36CUDAValueSelectionIntersectionKernelINS2_5MulOpEEElLl0EEEvRNS_6TensorERKS8_SB_RKSt6vectorIlSaIlEERKSt8optionalIS8_ESK_bbENKUlvE3_clEvEUllE_St5arrayIPcLm2EEEEviT0_T1_ --------------------------
	.section	.nv.info._ZN2at6native29vectorized_elementwise_kernelILi8EZZNS0_73_GLOBAL__N__c8866d80_35_SparseBinaryOpIntersectionKernel_cu_7dd49032_323742_sparse_binary_op_intersection_kernel_implINS2_18CUDAKernelLauncherENS2_36CUDAValueSelectionIntersectionKernelINS2_5MulOpEEElLl0EEEvRNS_6TensorERKS8_SB_RKSt6vectorIlSaIlEERKSt8optionalIS8_ESK_bbENKUlvE3_clEvEUllE_St5arrayIPcLm2EEEEviT0_T1_,"",@"SHT_CUDA_INFO"
	.sectionflags	@""
	.align	4


	//----- nvinfo : EIATTR_CUDA_API_VERSION
	.align		4
        /*0000*/ 	.byte	0x04, 0x37
        /*0002*/ 	.short	(.L_2675 - .L_2674)
.L_2674:
        /*0004*/ 	.word	0x00000082


	//----- nvinfo : EIATTR_KPARAM_INFO
	.align		4
.L_2675:
        /*0008*/ 	.byte	0x04, 0x17
        /*000a*/ 	.short	(.L_2677 - .L_2676)
.L_2676:
        /*000c*/ 	.word	0x00000000
        /*0010*/ 	.short	0x0002
        /*0012*/ 	.short	0x0060
        /*0014*/ 	.byte	0x00, 0xf0, 0x41, 0x00


	//----- nvinfo : EIATTR_KPARAM_INFO
	.align		4
.L_2677:
        /*0018*/ 	.byte	0x04, 0x17
        /*001a*/ 	.short	(.L_2679 - .L_2678)
.L_2678:
        /*001c*/ 	.word	0x00000000
        /*0020*/ 	.short	0x0001
        /*0022*/ 	.short	0x0008
        /*0024*/ 	.byte	0x00, 0xf0, 0x61, 0x01


	//----- nvinfo : EIATTR_KPARAM_INFO
	.align		4
.L_2679:
        /*0028*/ 	.byte	0x04, 0x17
        /*002a*/ 	.short	(.L_2681 - .L_2680)
.L_2680:
        /*002c*/ 	.word	0x00000000
        /*0030*/ 	.short	0x0000
        /*0032*/ 	.short	0x0000
        /*0034*/ 	.byte	0x00, 0xf0, 0x11, 0x00


	//----- nvinfo : EIATTR_SPARSE_MMA_MASK
	.align		4
.L_2681:
        /*0038*/ 	.byte	0x03, 0x50
        /*003a*/ 	.short	0x0000


	//----- nvinfo : EIATTR_MAXREG_COUNT
	.align		4
        /*003c*/ 	.byte	0x03, 0x1b
        /*003e*/ 	.short	0x00ff


	//----- nvinfo : EIATTR_MERCURY_ISA_VERSION
	.align		4
        /*0040*/ 	.byte	0x03, 0x5f
        /*0042*/ 	.short	0x0101


	//----- nvinfo : EIATTR_VRC_CTA_INIT_COUNT
	.align		4
        /*0044*/ 	.byte	0x02, 0x4a
	.zero		1
	.zero		1


	//----- nvinfo : EIATTR_EXIT_INSTR_OFFSETS
	.align		4
        /*0048*/ 	.byte	0x04, 0x1c
        /*004a*/ 	.short	(.L_2683 - .L_2682)


	//   ....[0]....
.L_2682:
        /*004c*/ 	.word	0x00000010


	//----- nvinfo : EIATTR_MAX_THREADS
	.align		4
.L_2683:
        /*0050*/ 	.byte	0x04, 0x05
        /*0052*/ 	.short	(.L_2685 - .L_2684)
.L_2684:
        /*0054*/ 	.word	0x00000080
        /*0058*/ 	.word	0x00000001
        /*005c*/ 	.word	0x00000001


	//----- nvinfo : EIATTR_CBANK_PARAM_SIZE
	.align		4
.L_2685:
        /*0060*/ 	.byte	0x03, 0x19
        /*0062*/ 	.short	0x0070


	//----- nvinfo : EIATTR_PARAM_CBANK
	.align		4
        /*0064*/ 	.byte	0x04, 0x0a
        /*0066*/ 	.short	(.L_2687 - .L_2686)
	.align		4
.L_2686:
        /*0068*/ 	.word	index@(.nv.constant0._ZN2at6native29vectorized_elementwise_kernelILi8EZZNS0_73_GLOBAL__N__c8866d80_35_SparseBinaryOpIntersectionKernel_cu_7dd49032_323742_sparse_binary_op_intersection_kernel_implINS2_18CUDAKernelLauncherENS2_36CUDAValueSelectionIntersectionKernelINS2_5MulOpEEElLl0EEEvRNS_6TensorERKS8_SB_RKSt6vectorIlSaIlEERKSt8optionalIS8_ESK_bbENKUlvE3_clEvEUllE_St5arrayIPcLm2EEEEviT0_T1_)
        /*006c*/ 	.short	0x0380
        /*006e*/ 	.short	0x0070


	//----- nvinfo : EIATTR_SW_WAR
	.align		4
.L_2687:
        /*0070*/ 	.byte	0x04, 0x36
        /*0072*/ 	.short	(.L_2689 - .L_2688)
.L_2688:
        /*0074*/ 	.word	0x00000008
.L_2689:


//--------------------- .nv.info._ZN2at6native18elementwise_kernelILi128ELi4EZNS0_15gpu_kernel_implIZZNS0_73_GLOBAL__N__c8866d80_35_SparseBinaryOpIntersectionKernel_cu_7dd49032_323742_sparse_binary_op_intersection_kernel_implINS3_18CUDAKernelLauncherENS3_36CUDAValueSelectionIntersectionKernelINS3_5MulOpEEElLl0EEEvRNS_6TensorERKS9_SC_RKSt6vectorIlSaIlEERKSt8optionalIS9_ESL_bbENKUlvE1_clEvEUllE_EEvRNS_18TensorIteratorBaseERKT_EUliE_EEviT1_ --------------------------
	.section	.nv.info._ZN2at6native18elementwise_kernelILi128ELi4EZNS0_15gpu_kernel_implIZZNS0_73_GLOBAL__N__c8866d80_35_SparseBinaryOpIntersectionKernel_cu_7dd49032_323742_sparse_binary_op_intersection_kernel_implINS3_18CUDAKernelLauncherENS3_36CUDAValueSelectionIntersectionKernelINS3_5MulOpEEElLl0EEEvRNS_6TensorERKS9_SC_RKSt6vectorIlSaIlEERKSt8optionalIS9_ESL_bbENKUlvE1_clEvEUllE_EEvRNS_18TensorIteratorBaseERKT_EUliE_EEviT1_,"",@"SHT_CUDA_INFO"
	.sectionflags	@""
	.align	4


	//----- nvinfo : EIATTR_CUDA_API_VERSION
	.align		4
        /*0000*/ 	.byte	0x04, 0x37
        /*0002*/ 	.short	(.L_2691 - .L_2690)
.L_2690:
        /*0004*/ 	.word	0x00000082


	//----- nvinfo : EIATTR_KPARAM_INFO
	.align		4
.L_2691:
        /*0008*/ 	.byte	0x04, 0x17
        /*000a*/ 	.short	(.L_2693 - .L_2692)
.L_2692:
        /*000c*/ 	.word	0x00000000
        /*0010*/ 	.short	0x0001
        /*0012*/ 	.short	0x0008
        /*0014*/ 	.byte	0x00, 0xf0, 0x21, 0x09


	//----- nvinfo : EIATTR_KPARAM_INFO
	.align		4
.L_2693:
        /*0018*/ 	.byte	0x04, 0x17
        /*001a*/ 	.short	(.L_2695 - .L_2694)
.L_2694:
        /*001c*/ 	.word	0x00000000
        /*0020*/ 	.short	0x0000
        /*0022*/ 	.short	0x0000
        /*0024*/ 	.byte	0x00, 0xf0, 0x11, 0x00


	//----- nvinfo : EIATTR_SPARSE_MMA_MASK
	.align		4
.L_2695:
        /*0028*/ 	.byte	0x03, 0x50
        /*002a*/ 	.short	0x0000


	//----- nvinfo : EIATTR_MAXREG_COUNT
	.align		4
        /*002c*/ 	.byte	0x03, 0x1b
        /*002e*/ 	.short	0x0080


	//----- nvinfo : EIATTR_EXTERNS
	.align		4
        /*0030*/ 	.byte	0x04, 0x0f
        /*0032*/ 	.short	(.L_2697 - .L_2696)


	//   ....[0]....
	.align		4
.L_2696:
        /*0034*/ 	.word	index@(__assertfail)


	//----- nvinfo : EIATTR_MERCURY_ISA_VERSION
	.align		4
.L_2697:
        /*0038*/ 	.byte	0x03, 0x5f
        /*003a*/ 	.short	0x0101


	//----- nvinfo : EIATTR_VRC_CTA_INIT_COUNT
	.align		4
        /*003c*/ 	.byte	0x02, 0x4a
	.zero		1
	.zero		1


	//----- nvinfo : EIATTR_SYSCALL_OFFSETS
	.align		4
        /*0040*/ 	.byte	0x04, 0x46
        /*0042*/ 	.short	(.L_2699 - .L_2698)


	//   ....[0]....
.L_2698:
        /*0044*/ 	.word	0x00002170


	//   ....[1]....
        /*0048*/ 	.word	0x00003ca0


	//   ....[2]....
        /*004c*/ 	.word	0x00005f20


	//   ....[3]....
        /*0050*/ 	.word	0x00007840


	//   ....[4]....
        /*0054*/ 	.word	0x00009c10


	//   ....[5]....
        /*0058*/ 	.word	0x0000b530


	//   ....[6]....
        /*005c*/ 	.word	0x0000d900


	//   ....[7]....
        /*0060*/ 	.word	0x0000f1f0


	//----- nvinfo : EIATTR_EXIT_INSTR_OFFSETS
	.align		4
.L_2699:
        /*0064*/ 	.byte	0x04, 0x1c
        /*0066*/ 	.short	(.L_2701 - .L_2700)


	//   ....[0]....
.L_2700:
        /*0068*/ 	.word	0x0000b810


	//   ....[1]....
        /*006c*/ 	.word	0x0000e790


	//   ....[2]....
        /*0070*/ 	.word	0x0000e7b0


	//   ....[3]....
        /*0074*/ 	.word	0x0000e830


	//   ....[4]....
        /*0078*/ 	.word	0x0000e850


	//   ....[5]....
        /*007c*/ 	.word	0x0000e870


	//   ....[6]....
        /*0080*/ 	.word	0x0000e900


	//   ....[7]....
        /*0084*/ 	.word	0x0000e940


	//   ....[8]....
        /*0088*/ 	.word	0x0000e9e0


	//   ....[9]....
        /*008c*/ 	.word	0x0000ea30


	//   ....[10]....
        /*0090*/ 	.word	0x0000ea60


	//   ....[11]....
        /*0094*/ 	.word	0x0000eb20


	//   ....[12]....
        /*0098*/ 	.word	0x0000ec90


	//   ....[13]....
        /*009c*/ 	.word	0x0000ee00


	//   ....[14]....
        /*00a0*/ 	.word	0x0000ef60


	//   ....[15]....
        /*00a4*/ 	.word	0x0000ef80


	//   ....[16]....
        /*00a8*/ 	.word	0x0000efa0


	//   ....[17]....
        /*00ac*/ 	.word	0x0000f050


	//   ....[18]....
        /*00b0*/ 	.word	0x0000f090


	//   ....[19]....
        /*00b4*/ 	.word	0x0000f200


	//   ....[20]....
        /*00b8*/ 	.word	0x0000f310


	//   ....[21]....
        /*00bc*/ 	.word	0x0000f450


	//   ....[22]....
        /*00c0*/ 	.word	0x0000f490


	//----- nvinfo : EIATTR_MAX_THREADS
	.align		4
.L_2701:
        /*00c4*/ 	.byte	0x04, 0x05
        /*00c6*/ 	.short	(.L_2703 - .L_2702)
.L_2702:
        /*00c8*/ 	.word	0x00000080
        /*00cc*/ 	.word	0x00000001
        /*00d0*/ 	.word	0x00000001


	//----- nvinfo : EIATTR_CRS_STACK_SIZE
	.align		4
.L_2703:
        /*00d4*/ 	.byte	0x04, 0x1e
        /*00d6*/ 	.short	(.L_2705 - .L_2704)
.L_2704:
        /*00d8*/ 	.word	0x00000000


	//----- nvinfo : EIATTR_CBANK_PARAM_SIZE
	.align		4
.L_2705:
        /*00dc*/ 	.byte	0x03, 0x19
        /*00de*/ 	.short	0x0250


	//----- nvinfo : EIATTR_PARAM_CBANK
	.align		4
        /*00e0*/ 	.byte	0x04, 0x0a
        /*00e2*/ 	.short	(.L_2707 - .L_2706)
	.align		4
.L_2706:
        /*00e4*/ 	.word	index@(.nv.constant0._ZN2at6native18elementwise_kernelILi128ELi4EZNS0_15gpu_kernel_implIZZNS0_73_GLOBAL__N__c8866d80_35_SparseBinaryOpIntersectionKernel_cu_7dd49032_323742_sparse_binary_op_intersection_kernel_implINS3_18CUDAKernelLauncherENS3_36CUDAValueSelectionIntersectionKernelINS3_5MulOpEEElLl0EEEvRNS_6TensorERKS9_SC_RKSt6vectorIlSaIlEERKSt8optionalIS9_ESL_bbENKUlvE1_clEvEUllE_EEvRNS_18TensorIteratorBaseERKT_EUliE_EEviT1_)
        /*00e8*/ 	.short	0x0380
        /*00ea*/ 	.short	0x0250


	//----- nvinfo : EIATTR_SW_WAR
	.align		4
.L_2707:
        /*00ec*/ 	.byte	0x04, 0x36
        /*00ee*/ 	.short	(.L_2709 - .L_2708)
.L_2708:
        /*00f0*/ 	.word	0x00000008
.L_2709:


//--------------------- .nv.info._ZN2at6native27unrolled_elementwise_kernelIZZNS0_73_GLOBAL__N__c8866d80_35_SparseBinaryOpIntersectionKernel_cu_7dd49032_323742_sparse_binary_op_intersection_kernel_implINS2_18CUDAKernelLauncherENS2_36CUDAValueSelectionIntersectionKernelINS2_5MulOpEEElLl0EEEvRNS_6TensorERKS8_SB_RKSt6vectorIlSaIlEERKSt8optionalIS8_ESK_bbENKUlvE1_clEvEUllE_St5arrayIPcLm2EELi4E23TrivialOffsetCalculatorILi1EjESR_NS0_6memory12LoadWithCastILi1EEENSS_13StoreWithCastILi1EEEEEviT_T0_T2_T3_T4_T5_ --------------------------
	.section	.nv.info._ZN2at6native27unrolled_elementwise_kernelIZZNS0_73_GLOBAL__N__c8866d80_35_SparseBinaryOpIntersectionKernel_cu_7dd49032_323742_sparse_binary_op_intersection_kernel_implINS2_18CUDAKernelLauncherENS2_36CUDAValueSelectionIntersectionKernelINS2_5MulOpEEElLl0EEEvRNS_6TensorERKS8_SB_RKSt6vectorIlSaIlEERKSt8optionalIS8_ESK_bbENKUlvE1_clEvEUllE_St5arrayIPcLm2EELi4E23TrivialOffsetCalculatorILi1EjESR_NS0_6memory12LoadWithCastILi1EEENSS_13StoreWithCastILi1EEEEEviT_T0_T2_T3_T4_T5_,"",@"SHT_CUDA_INFO"
	.sectionflags	@""
	.align	4


	//----- nvinfo : EIATTR_CUDA_API_VERSION
	.align		4
        /*0000*/ 	.byte	0x04, 0x37
        /*0002*/ 	.short	(.L_2711 - .L_2710)
.L_2710:
        /*0004*/ 	.word	0x00000082


	//----- nvinfo : EIATTR_KPARAM_INFO
	.align		4
.L_2711:
        /*0008*/ 	.byte	0x04, 0x17
        /*000a*/ 	.short	(.L_2713 - .L_2712)
.L_2712:
        /*000c*/ 	.word	0x00000000
        /*0010*/ 	.short	0x0006
        /*0012*/ 	.short	0x0054
        /*0014*/ 	.byte	0x00, 0xf0, 0x21, 0x00


	//----- nvinfo : EIATTR_KPARAM_INFO
	.align		4
.L_2713:
        /*0018*/ 	.byte	0x04, 0x17
        /*001a*/ 	.short	(.L_2715 - .L_2714)
.L_2714:
        /*001c*/ 	.word	0x00000000
        /*0020*/ 	.short	0x0005
        /*0022*/ 	.short	0x004c
        /*0024*/ 	.byte	0x00, 0xf0, 0x21, 0x00


	//----- nvinfo : EIATTR_KPARAM_INFO
	.align		4
.L_2715:
        /*0028*/ 	.byte	0x04, 0x17
        /*002a*/ 	.short	(.L_2717 - .L_2716)
.L_2716:
        /*002c*/ 	.word	0x00000000
        /*0030*/ 	.short	0x0004
        /*0032*/ 	.short	0x0049
        /*0034*/ 	.byte	0x00, 0xf0, 0x05, 0x00


	//----- nvinfo : EIATTR_KPARAM_INFO
	.align		4
.L_2717:
        /*0038*/ 	.byte	0x04, 0x17
        /*003a*/ 	.short	(.L_2719 - .L_2718)
.L_2718:
        /*003c*/ 	.word	0x00000000
        /*0040*/ 	.short	0x0003
        /*0042*/ 	.short	0x0048
        /*0044*/ 	.byte	0x00, 0xf0, 0x05, 0x00


	//----- nvinfo : EIATTR_KPARAM_INFO
	.align		4
.L_2719:
        /*0048*/ 	.byte	0x04, 0x17
        /*004a*/ 	.short	(.L_2721 - .L_2720)
.L_2720:
        /*004c*/ 	.word	0x00000000
        /*0050*/ 	.short	0x0002
        /*0052*/ 	.short	0x0038
        /*0054*/ 	.byte	0x00, 0xf0, 0x41, 0x00


	//----- nvinfo : EIATTR_KPARAM_INFO
	.align		4
.L_2721:
        /*0058*/ 	.byte	0x04, 0x17
        /*005a*/ 	.short	(.L_2723 - .L_2722)
.L_2722:
        /*005c*/ 	.word	0x00000000
        /*0060*/ 	.short	0x0001
        /*0062*/ 	.short	0x0008
        /*0064*/ 	.byte	0x00, 0xf0, 0xc1, 0x00


	//----- nvinfo : EIATTR_KPARAM_INFO
	.align		4
.L_2723:
        /*0068*/ 	.byte	0x04, 0x17
        /*006a*/ 	.short	(.L_2725 - .L_2724)
.L_2724:
        /*006c*/ 	.word	0x00000000
        /*0070*/ 	.short	0x0000
        /*0072*/ 	.short	0x0000
        /*0074*/ 	.byte	0x00, 0xf0, 0x11, 0x00


	//----- nvinfo : EIATTR_SPARSE_MMA_MASK
	.align		4
.L_2725:
        /*0078*/ 	.byte	0x03, 0x50
        /*007a*/ 	.short	0x0000


	//----- nvinfo : EIATTR_MAXREG_COUNT
	.align		4
        /*007c*/ 	.byte	0x03, 0x1b
        /*007e*/ 	.short	0x00ff


	//----- nvinfo : EIATTR_EXTERNS
	.align		4
        /*0080*/ 	.byte	0x04, 0x0f
        /*0082*/ 	.short	(.L_2727 - .L_2726)


	//   ....[0]....
	.align		4
.L_2726:
        /*0084*/ 	.word	index@(__assertfail)


	//----- nvinfo : EIATTR_MERCURY_ISA_VERSION
	.align		4
.L_2727:
        /*0088*/ 	.byte	0x03, 0x5f
        /*008a*/ 	.short	0x0101


	//----- nvinfo : EIATTR_VRC_CTA_INIT_COUNT
	.align		4
        /*008c*/ 	.byte	0x02, 0x4a
	.zero		1
	.zero		1


	//----- nvinfo : EIATTR_SYSCALL_OFFSETS
	.align		4
        /*0090*/ 	.byte	0x04, 0x46
        /*0092*/ 	.short	(.L_2729 - .L_2728)


	//   ....[0]....
.L_2728:
        /*0094*/ 	.word	0x00000e20


	//   ....[1]....
        /*0098*/ 	.word	0x00001db0


	//   ....[2]....
        /*009c*/ 	.word	0x00002c90


	//   ....[3]....
        /*00a0*/ 	.word	0x00003b70


	//   ....[4]....
        /*00a4*/ 	.word	0x00008030


	//   ....[5]....
        /*00a8*/ 	.word	0x00008d50


	//   ....[6]....
        /*00ac*/ 	.word	0x00009bd0


	//   ....[7]....
        /*00b0*/ 	.word	0x0000aa30


	//----- nvinfo : EIATTR_EXIT_INSTR_OFFSETS
	.align		4
.L_2729:
        /*00b4*/ 	.byte	0x04, 0x1c
        /*00b6*/ 	.short	(.L_2731 - .L_2730)


	//   ....[0]....
.L_2730:
        /*00b8*/ 	.word	0x00009ea0


	//   ....[1]....
        /*00bc*/ 	.word	0x00009fd0


	//   ....[2]....
        /*00c0*/ 	.word	0x00009ff0


	//   ....[3]....
        /*00c4*/ 	.word	0x0000a070


	//   ....[4]....
        /*00c8*/ 	.word	0x0000a090


	//   ....[5]....
        /*00cc*/ 	.word	0x0000a0b0


	//   ....[6]....
        /*00d0*/ 	.word	0x0000a140


	//   ....[7]....
        /*00d4*/ 	.word	0x0000a180


	//   ....[8]....
        /*00d8*/ 	.word	0x0000a220


	//   ....[9]....
        /*00dc*/ 	.word	0x0000a270


	//   ....[10]....
        /*00e0*/ 	.word	0x0000a2a0


	//   ....[11]....
        /*00e4*/ 	.word	0x0000a360


	//   ....[12]....
        /*00e8*/ 	.word	0x0000a4d0


	//   ....[13]....
        /*00ec*/ 	.word	0x0000a640


	//   ....[14]....
        /*00f0*/ 	.word	0x0000a7a0


	//   ....[15]....
        /*00f4*/ 	.word	0x0000a7c0


	//   ....[16]....
        /*00f8*/ 	.word	0x0000a7e0


	//   ....[17]....
        /*00fc*/ 	.word	0x0000a890


	//   ....[18]....
        /*0100*/ 	.word	0x0000a8d0


	//   ....[19]....
        /*0104*/ 	.word	0x0000aa40


	//   ....[20]....
        /*0108*/ 	.word	0x0000ab50


	//   ....[21]....
        /*010c*/ 	.word	0x0000ac90


	//   ....[22]....
        /*0110*/ 	.word	0x0000acd0


	//----- nvinfo : EIATTR_MAX_THREADS
	.align		4
.L_2731:
        /*0114*/ 	.byte	0x04, 0x05
        /*0116*/ 	.short	(.L_2733 - .L_2732)
.L_2732:
        /*0118*/ 	.word	0x00000080
        /*011c*/ 	.word	0x00000001
        /*0120*/ 	.word	0x00000001


	//----- nvinfo : EIATTR_CRS_STACK_SIZE
	.align		4
.L_2733:
        /*0124*/ 	.byte	0x04, 0x1e
        /*0126*/ 	.short	(.L_2735 - .L_2734)
.L_2734:
        /*0128*/ 	.word	0x00000000


	//----- nvinfo : EIATTR_CBANK_PARAM_SIZE
	.align		4
.L_2735:
        /*012c*/ 	.byte	0x03, 0x19
        /*012e*/ 	.short	0x005c


	//----- nvinfo : EIATTR_PARAM_CBANK
	.align		4
        /*0130*/ 	.byte	0x04, 0x0a
        /*0132*/ 	.short	(.L_2737 - .L_2736)
	.align		4
.L_2736:
        /*0134*/ 	.word	index@(.nv.constant0._ZN2at6native27unrolled_elementwise_kernelIZZNS0_73_GLOBAL__N__c8866d80_35_SparseBinaryOpIntersectionKernel_cu_7dd49032_323742_sparse_binary_op_intersection_kernel_implINS2_18CUDAKernelLauncherENS2_36CUDAValueSelectionIntersectionKernelINS2_5MulOpEEElLl0EEEvRNS_6TensorERKS8_SB_RKSt6vectorIlSaIlEERKSt8optionalIS8_ESK_bbENKUlvE1_clEvEUllE_St5arrayIPcLm2EELi4E23TrivialOffsetCalculatorILi1EjESR_NS0_6memory12LoadWithCastILi1EEENSS_13StoreWithCastILi1EEEEEviT_T0_T2_T3_T4_T5_)
        /*0138*/ 	.short	0x0380
        /*013a*/ 	.short	0x005c


	//----- nvinfo : EIATTR_SW_WAR
	.align		4
.L_2737:
        /*013c*/ 	.byte	0x04, 0x36
        /*013e*/ 	.short	(.L_2739 - .L_2738)
.L_2738:
        /*0140*/ 	.word	0x00000008
.L_2739:


//--------------------- .nv.info._ZN2at6native18elementwise_kernelILi128ELi2EZNS0_22gpu_kernel_impl_nocastIZZNS0_73_GLOBAL__N__c8866d80_35_SparseBinaryOpIntersectionKernel_cu_7dd49032_323742_sparse_binary_op_intersection_kernel_implINS3_18CUDAKernelLauncherENS3_36CUDAValueSelectionIntersectionKernelINS3_5MulOpEEElLl0EEEvRNS_6TensorERKS9_SC_RKSt6vectorIlSaIlEERKSt8optionalIS9_ESL_bbENKUlvE1_clEvEUllE_EEvRNS_18TensorIteratorBaseERKT_EUliE_EEviT1_ --------------------------
	.section	.nv.info._ZN2at6native18elementwise_kernelILi128ELi2EZNS0_22gpu_kernel_impl_nocastIZZNS0_73_GLOBAL__N__c8866d80_35_SparseBinaryOpIntersectionKernel_cu_7dd49032_323742_sparse_binary_op_intersection_kernel_implINS3_18CUDAKernelLauncherENS3_36CUDAValueSelectionIntersectionKernelINS3_5MulOpEEElLl0EEEvRNS_6TensorERKS9_SC_RKSt6vectorIlSaIlEERKSt8optionalIS9_ESL_bbENKUlvE1_clEvEUllE_EEvRNS_18TensorIteratorBaseERKT_EUliE_EEviT1_,"",@"SHT_CUDA_INFO"
	.sectionflags	@""
	.align	4


	//----- nvinfo : EIATTR_CUDA_API_VERSION
	.align		4
        /*0000*/ 	.byte	0x04, 0x37
        /*0002*/ 	.short	(.L_2741 - .L_2740)
.L_2740:
        /*0004*/ 	.word	0x00000082


	//----- nvinfo : EIATTR_KPARAM_INFO
	.align		4
.L_2741:
        /*0008*/ 	.byte	0x04, 0x17
        /*000a*/ 	.short	(.L_2743 - .L_2742)
.L_2742:
        /*000c*/ 	.word	0x00000000
        /*0010*/ 	.short	0x0001
        /*0012*/ 	.short	0x0008
        /*0014*/ 	.byte	0x00, 0xf0, 0x01, 0x09


	//----- nvinfo : EIATTR_KPARAM_INFO
	.align		4
.L_2743:
        /*0018*/ 	.byte	0x04, 0x17
        /*001a*/ 	.short	(.L_2745 - .L_2744)
.L_2744:
        /*001c*/ 	.word	0x00000000
        /*0020*/ 	.short	0x0000
        /*0022*/ 	.short	0x0000
        /*0024*/ 	.byte	0x00, 0xf0, 0x11, 0x00


	//----- nvinfo : EIATTR_SPARSE_MMA_MASK
	.align		4
.L_2745:
        /*0028*/ 	.byte	0x03, 0x50
        /*002a*/ 	.short	0x0000


	//----- nvinfo : EIATTR_MAXREG_COUNT
	.align		4
        /*002c*/ 	.byte	0x03, 0x1b
        /*002e*/ 	.short	0x0080


	//----- nvinfo : EIATTR_MERCURY_ISA_VERSION
	.align		4
        /*0030*/ 	.byte	0x03, 0x5f
        /*0032*/ 	.short	0x0101


	//----- nvinfo : EIATTR_VRC_CTA_INIT_COUNT
	.align		4
        /*0034*/ 	.byte	0x02, 0x4a
	.zero		1
	.zero		1


	//----- nvinfo : EIATTR_EXIT_INSTR_OFFSETS
	.align		4
        /*0038*/ 	.byte	0x04, 0x1c
        /*003a*/ 	.short	(.L_2747 - .L_2746)


	//   ....[0]....
.L_2746:
        /*003c*/ 	.word	0x000000f0


	//   ....[1]....
        /*0040*/ 	.word	0x00000120


	//   ....[2]....
        /*0044*/ 	.word	0x00001040


	//   ....[3]....
        /*0048*/ 	.word	0x00001e00


	//   ....[4]....
        /*004c*/ 	.word	0x00001e30


	//   ....[5]....
        /*0050*/ 	.word	0x00001e60


	//   ....[6]....
        /*0054*/ 	.word	0x000030b0


	//   ....[7]....
        /*0058*/ 	.word	0x00004220


	//   ....[8]....
        /*005c*/ 	.word	0x00006420


	//   ....[9]....
        /*0060*/ 	.word	0x000084b0


	//   ....[10]....
        /*0064*/ 	.word	0x000096b0


	//   ....[11]....
        /*0068*/ 	.word	0x0000a820


	//----- nvinfo : EIATTR_MAX_THREADS
	.align		4
.L_2747:
        /*006c*/ 	.byte	0x04, 0x05
        /*006e*/ 	.short	(.L_2749 - .L_2748)
.L_2748:
        /*0070*/ 	.word	0x00000080
        /*0074*/ 	.word	0x00000001
        /*0078*/ 	.word	0x00000001


	//----- nvinfo : EIATTR_CRS_STACK_SIZE
	.align		4
.L_2749:
        /*007c*/ 	.byte	0x04, 0x1e
        /*007e*/ 	.short	(.L_2751 - .L_2750)
.L_2750:
        /*0080*/ 	.word	0x00000000


	//----- nvinfo : EIATTR_CBANK_PARAM_SIZE
	.align		4
.L_2751:
        /*0084*/ 	.byte	0x03, 0x19
        /*0086*/ 	.short	0x0248


	//----- nvinfo : EIATTR_PARAM_CBANK
	.align		4
        /*0088*/ 	.byte	0x04, 0x0a
        /*008a*/ 	.short	(.L_2753 - .L_2752)
	.align		4
.L_2752:
        /*008c*/ 	.word	index@(.nv.constant0._ZN2at6native18elementwise_kernelILi128ELi2EZNS0_22gpu_kernel_impl_nocastIZZNS0_73_GLOBAL__N__c8866d80_35_SparseBinaryOpIntersectionKernel_cu_7dd49032_323742_sparse_binary_op_intersection_kernel_implINS3_18CUDAKernelLauncherENS3_36CUDAValueSelectionIntersectionKernelINS3_5MulOpEEElLl0EEEvRNS_6TensorERKS9_SC_RKSt6vectorIlSaIlEERKSt8optionalIS9_ESL_bbENKUlvE1_clEvEUllE_EEvRNS_18TensorIteratorBaseERKT_EUliE_EEviT1_)
        /*0090*/ 	.short	0x0380
        /*0092*/ 	.short	0x0248


	//----- nvinfo : EIATTR_SW_WAR
	.align		4
.L_2753:
        /*0094*/ 	.byte	0x04, 0x36
        /*0096*/ 	.short	(.L_2755 - .L_2754)
.L_2754:
        /*0098*/ 	.word	0x00000008
.L_2755:


//--------------------- .nv.info._ZN2at6native27unrolled_elementwise_kernelIZZNS0_73_GLOBAL__N__c8866d80_35_SparseBinaryOpIntersectionKernel_cu_7dd49032_323742_sparse_binary_op_intersection_kernel_implINS2_18CUDAKernelLauncherENS2_36CUDAValueSelectionIntersectionKernelINS2_5MulOpEEElLl0EEEvRNS_6TensorERKS8_SB_RKSt6vectorIlSaIlEERKSt8optionalIS8_ESK_bbENKUlvE1_clEvEUllE_St5arrayIPcLm2EELi4E23TrivialOffsetCalculatorILi1EjESR_NS0_6memory15LoadWithoutCastENSS_16StoreWithoutCastEEEviT_T0_T2_T3_T4_T5_ --------------------------
	.section	.nv.info._ZN2at6native27unrolled_elementwise_kernelIZZNS0_73_GLOBAL__N__c8866d80_35_SparseBinaryOpIntersectionKernel_cu_7dd49032_323742_sparse_binary_op_intersection_kernel_implINS2_18CUDAKernelLauncherENS2_36CUDAValueSelectionIntersectionKernelINS2_5MulOpEEElLl0EEEvRNS_6TensorERKS8_SB_RKSt6vectorIlSaIlEERKSt8optionalIS8_ESK_bbENKUlvE1_clEvEUllE_St5arrayIPcLm2EELi4E23TrivialOffsetCalculatorILi1EjESR_NS0_6memory15LoadWithoutCastENSS_16StoreWithoutCastEEEviT_T0_T2_T3_T4_T5_,"",@"SHT_CUDA_INFO"
	.sectionflags	@""
	.align	4


	//----- nvinfo : EIATTR_CUDA_API_VERSION
	.align		4
        /*0000*/ 	.byte	0x04, 0x37
        /*0002*/ 	.short	(.L_2757 - .L_2756)
.L_2756:
        /*0004*/ 	.word	0x00000082


	//----- nvinfo : EIATTR_KPARAM_INFO
	.align		4
.L_2757:
        /*0008*/ 	.byte	0x04, 0x17
        /*000a*/ 	.short	(.L_2759 - .L_2758)
.L_2758:
        /*000c*/ 	.word	0x00000000
        /*0010*/ 	.short	0x0006
        /*0012*/ 	.short	0x004b
        /*0014*/ 	.byte	0x00, 0xf0, 0x05, 0x00


	//----- nvinfo : EIATTR_KPARAM_INFO
	.align		4
.L_2759:
        /*0018*/ 	.byte	0x04, 0x17
        /*001a*/ 	.short	(.L_2761 - .L_2760)
.L_2760:
        /*001c*/ 	.word	0x00000000
        /*0020*/ 	.short	0x0005
        /*0022*/ 	.short	0x004a
        /*0024*/ 	.byte	0x00, 0xf0, 0x05, 0x00


	//----- nvinfo : EIATTR_KPARAM_INFO
	.align		4
.L_2761:
        /*0028*/ 	.byte	0x04, 0x17
        /*002a*/ 	.short	(.L_2763 - .L_2762)
.L_2762:
        /*002c*/ 	.word	0x00000000
        /*0030*/ 	.short	0x0004
        /*0032*/ 	.short	0x0049
        /*0034*/ 	.byte	0x00, 0xf0, 0x05, 0x00


	//----- nvinfo : EIATTR_KPARAM_INFO
	.align		4
.L_2763:
        /*0038*/ 	.byte	0x04, 0x17
        /*003a*/ 	.short	(.L_2765 - .L_2764)
.L_2764:
        /*003c*/ 	.word	0x00000000
        /*0040*/ 	.short	0x0003
        /*0042*/ 	.short	0x0048
        /*0044*/ 	.byte	0x00, 0xf0, 0x05, 0x00


	//----- nvinfo : EIATTR_KPARAM_INFO
	.align		4
.L_2765:
        /*0048*/ 	.byte	0x04, 0x17
        /*004a*/ 	.short	(.L_2767 - .L_2766)
.L_2766:
        /*004c*/ 	.word	0x00000000
        /*0050*/ 	.short	0x0002
        /*0052*/ 	.short	0x0038
        /*0054*/ 	.byte	0x00, 0xf0, 0x41, 0x00


	//----- nvinfo : EIATTR_KPARAM_INFO
	.align		4
.L_2767:
        /*0058*/ 	.byte	0x04, 0x17
        /*005a*/ 	.short	(.L_2769 - .L_2768)
.L_2768:
        /*005c*/ 	.word	0x00000000
        /*0060*/ 	.short	0x0001
        /*0062*/ 	.short	0x0008
        /*0064*/ 	.byte	0x00, 0xf0, 0xc1, 0x00


	//----- nvinfo : EIATTR_KPARAM_INFO
	.align		4
.L_2769:
        /*0068*/ 	.byte	0x04, 0x17
        /*006a*/ 	.short	(.L_2771 - .L_2770)
.L_2770:
        /*006c*/ 	.word	0x00000000
        /*0070*/ 	.short	0x0000
        /*0072*/ 	.short	0x0000
        /*0074*/ 	.byte	0x00, 0xf0, 0x11, 0x00


	//----- nvinfo : EIATTR_SPARSE_MMA_MASK
	.align		4
.L_2771:
        /*0078*/ 	.byte	0x03, 0x50
        /*007a*/ 	.short	0x0000


	//----- nvinfo : EIATTR_MAXREG_COUNT
	.align		4
        /*007c*/ 	.byte	0x03, 0x1b
        /*007e*/ 	.short	0x00ff


	//----- nvinfo : EIATTR_MERCURY_ISA_VERSION
	.align		4
        /*0080*/ 	.byte	0x03, 0x5f
        /*0082*/ 	.short	0x0101


	//----- nvinfo : EIATTR_VRC_CTA_INIT_COUNT
	.align		4
        /*0084*/ 	.byte	0x02, 0x4a
	.zero		1
	.zero		1


	//----- nvinfo : EIATTR_EXIT_INSTR_OFFSETS
	.align		4
        /*0088*/ 	.byte	0x04, 0x1c
        /*008a*/ 	.short	(.L_2773 - .L_2772)


	//   ....[0]....
.L_2772:
        /*008c*/ 	.word	0x00004130


	//   ....[1]....
        /*0090*/ 	.word	0x00004190


	//----- nvinfo : EIATTR_MAX_THREADS
	.align		4
.L_2773:
        /*0094*/ 	.byte	0x04, 0x05
        /*0096*/ 	.short	(.L_2775 - .L_2774)
.L_2774:
        /*0098*/ 	.word	0x00000080
        /*009c*/ 	.word	0x00000001
        /*00a0*/ 	.word	0x00000001


	//----- nvinfo : EIATTR_CRS_STACK_SIZE
	.align		4
.L_2775:
        /*00a4*/ 	.byte	0x04, 0x1e
        /*00a6*/ 	.short	(.L_2777 - .L_2776)
.L_2776:
        /*00a8*/ 	.word	0x00000000


	//----- nvinfo : EIATTR_CBANK_PARAM_SIZE
	.align		4
.L_2777:
        /*00ac*/ 	.byte	0x03, 0x19
        /*00ae*/ 	.short	0x004c


	//----- nvinfo : EIATTR_PARAM_CBANK
	.align		4
        /*00b0*/ 	.byte	0x04, 0x0a
        /*00b2*/ 	.short	(.L_2779 - .L_2778)
	.align		4
.L_2778:
        /*00b4*/ 	.word	index@(.nv.constant0._ZN2at6native27unrolled_elementwise_kernelIZZNS0_73_GLOBAL__N__c8866d80_35_SparseBinaryOpIntersectionKernel_cu_7dd49032_323742_sparse_binary_op_intersection_kernel_implINS2_18CUDAKernelLauncherENS2_36CUDAValueSelectionIntersectionKernelINS2_5MulOpEEElLl0EEEvRNS_6TensorERKS8_SB_RKSt6vectorIlSaIlEERKSt8optionalIS8_ESK_bbENKUlvE1_clEvEUllE_St5arrayIPcLm2EELi4E23TrivialOffsetCalculatorILi1EjESR_NS0_6memory15LoadWithoutCastENSS_16StoreWithoutCastEEEviT_T0_T2_T3_T4_T5_)
        /*00b8*/ 	.short	0x0380
        /*00ba*/ 	.short	0x004c


	//----- nvinfo : EIATTR_SW_WAR
	.align		4
.L_2779:
        /*00bc*/ 	.byte	0x04, 0x36
        /*00be*/ 	.short	(.L_2781 - .L_2780)
.L_2780:
        /*00c0*/ 	.word	0x00000008
.L_2781:


//--------------------- .nv.info._ZN2at6native29vectorized_elementwise_kernelILi2EZZNS0_73_GLOBAL__N__c8866d80_35_SparseBinaryOpIntersectionKernel_cu_7dd49032_323742_sparse_binary_op_intersection_kernel_implINS2_18CUDAKernelLauncherENS2_36CUDAValueSelectionIntersectionKernelINS2_5MulOpEEElLl0EEEvRNS_6TensorERKS8_SB_RKSt6vectorIlSaIlEERKSt8optionalIS8_ESK_bbENKUlvE1_clEvEUllE_St5arrayIPcLm2EEEEviT0_T1_ --------------------------
	.section	.nv.info._ZN2at6native29vectorized_elementwise_kernelILi2EZZNS0_73_GLOBAL__N__c8866d80_35_SparseBinaryOpIntersectionKernel_cu_7dd49032_323742_sparse_binary_op_intersection_kernel_implINS2_18CUDAKernelLauncherENS2_36CUDAValueSelectionIntersectionKernelINS2_5MulOpEEElLl0EEEvRNS_6TensorERKS8_SB_RKSt6vectorIlSaIlEERKSt8optionalIS8_ESK_bbENKUlvE1_clEvEUllE_St5arrayIPcLm2EEEEviT0_T1_,"",@"SHT_CUDA_INFO"
	.sectionflags	@""
	.align	4


	//----- nvinfo : EIATTR_CUDA_API_VERSION
	.align		4
        /*0000*/ 	.byte	0x04, 0x37
        /*0002*/ 	.short	(.L_2783 - .L_2782)
.L_2782:
        /*0004*/ 	.word	0x00000082


	//----- nvinfo : EIATTR_KPARAM_INFO
	.align		4
.L_2783:
        /*0008*/ 	.byte	0x04, 0x17
        /*000a*/ 	.short	(.L_2785 - .L_2784)
.L_2784:
        /*000c*/ 	.word	0x00000000
        /*0010*/ 	.short	0x0002
        /*0012*/ 	.short	0x0038
        /*0014*/ 	.byte	0x00, 0xf0, 0x41, 0x00


	//----- nvinfo : EIATTR_KPARAM_INFO
	.align		4
.L_2785:
        /*0018*/ 	.byte	0x04, 0x17
        /*001a*/ 	.short	(.L_2787 - .L_2786)
.L_2786:
        /*001c*/ 	.word	0x00000000
        /*0020*/ 	.short	0x0001
        /*0022*/ 	.short	0x0008
        /*0024*/ 	.byte	0x00, 0xf0, 0xc1, 0x00


	//----- nvinfo : EIATTR_KPARAM_INFO
	.align		4
.L_2787:
        /*0028*/ 	.byte	0x04, 0x17
        /*002a*/ 	.short	(.L_2789 - .L_2788)
.L_2788:
        /*002c*/ 	.word	0x00000000
        /*0030*/ 	.short	0x0000
        /*0032*/ 	.short	0x0000
        /*0034*/ 	.byte	0x00, 0xf0, 0x11, 0x00


	//----- nvinfo : EIATTR_SPARSE_MMA_MASK
	.align		4
.L_2789:
        /*0038*/ 	.byte	0x03, 0x50
        /*003a*/ 	.short	0x0000


	//----- nvinfo : EIATTR_MAXREG_COUNT
	.align		4
        /*003c*/ 	.byte	0x03, 0x1b
        /*003e*/ 	.short	0x00ff


	//----- nvinfo : EIATTR_MERCURY_ISA_VERSION
	.align		4
        /*0040*/ 	.byte	0x03, 0x5f
        /*0042*/ 	.short	0x0101


	//----- nvinfo : EIATTR_VRC_CTA_INIT_COUNT
	.align		4
        /*0044*/ 	.byte	0x02, 0x4a
	.zero		1
	.zero		1


	//----- nvinfo : EIATTR_EXIT_INSTR_OFFSETS
	.align		4
        /*0048*/ 	.byte	0x04, 0x1c
        /*004a*/ 	.short	(.L_2791 - .L_2790)


	//   ....[0]....
.L_2790:
        /*004c*/ 	.word	0x00008010


	//   ....[1]....
        /*0050*/ 	.word	0x00008060


	//   ....[2]....
        /*0054*/ 	.word	0x0000ed30


	//----- nvinfo : EIATTR_MAX_THREADS
	.align		4
.L_2791:
        /*0058*/ 	.byte	0x04, 0x05
        /*005a*/ 	.short	(.L_2793 - .L_2792)
.L_2792:
        /*005c*/ 	.word	0x00000080
        /*0060*/ 	.word	0x00000001
        /*0064*/ 	.word	0x00000001


	//----- nvinfo : EIATTR_CRS_STACK_SIZE
	.align		4
.L_2793:
        /*0068*/ 	.byte	0x04, 0x1e
        /*006a*/ 	.short	(.L_2795 - .L_2794)
.L_2794:
        /*006c*/ 	.word	0x00000000


	//----- nvinfo : EIATTR_CBANK_PARAM_SIZE
	.align		4
.L_2795:
        /*0070*/ 	.byte	0x03, 0x19
        /*0072*/ 	.short	0x0048


	//----- nvinfo : EIATTR_PARAM_CBANK
	.align		4
        /*0074*/ 	.byte	0x04, 0x0a
        /*0076*/ 	.short	(.L_2797 - .L_2796)
	.align		4
.L_2796:
        /*0078*/ 	.word	index@(.nv.constant0._ZN2at6native29vectorized_elementwise_kernelILi2EZZNS0_73_GLOBAL__N__c8866d80_35_SparseBinaryOpIntersectionKernel_cu_7dd49032_323742_sparse_binary_op_intersection_kernel_implINS2_18CUDAKernelLauncherENS2_36CUDAValueSelectionIntersectionKernelINS2_5MulOpEEElLl0EEEvRNS_6TensorERKS8_SB_RKSt6vectorIlSaIlEERKSt8optionalIS8_ESK_bbENKUlvE1_clEvEUllE_St5arrayIPcLm2EEEEviT0_T1_)
        /*007c*/ 	.short	0x0380
        /*007e*/ 	.short	0x0048


	//----- nvinfo : EIATTR_SW_WAR
	.align		4
.L_2797:
        /*0080*/ 	.byte	0x04, 0x36
        /*0082*/ 	.short	(.L_2799 - .L_2798)
.L_2798:
        /*0084*/ 	.word	0x00000008
.L_2799:


//--------------------- .nv.info._ZN2at6native29vectorized_elementwise_kernelILi4EZZNS0_73_GLOBAL__N__c8866d80_35_SparseBinaryOpIntersectionKernel_cu_7dd49032_323742_sparse_binary_op_intersection_kernel_implINS2_18CUDAKernelLauncherENS2_36CUDAValueSelectionIntersectionKernelINS2_5MulOpEEElLl0EEEvRNS_6TensorERKS8_SB_RKSt6vectorIlSaIlEERKSt8optionalIS8_ESK_bbENKUlvE1_clEvEUllE_St5arrayIPcLm2EEEEviT0_T1_ --------------------------
	.section	.nv.info._ZN2at6native29vectorized_elementwise_kernelILi4EZZNS0_73_GLOBAL__N__c8866d80_35_SparseBinaryOpIntersectionKernel_cu_7dd49032_323742_sparse_binary_op_intersection_kernel_implINS2_18CUDAKernelLauncherENS2_36CUDAValueSelectionIntersectionKernelINS2_5MulOpEEElLl0EEEvRNS_6TensorERKS8_SB_RKSt6vectorIlSaIlEERKSt8optionalIS8_ESK_bbENKUlvE1_clEvEUllE_St5arrayIPcLm2EEEEviT0_T1_,"",@"SHT_CUDA_INFO"
	.sectionflags	@""
	.align	4


	//----- nvinfo : EIATTR_CUDA_API_VERSION
	.align		4
        /*0000*/ 	.byte	0x04, 0x37
        /*0002*/ 	.short	(.L_2801 - .L_2800)
.L_2800:
        /*0004*/ 	.word	0x00000082


	//----- nvinfo : EIATTR_KPARAM_INFO
	.align		4
.L_2801:
        /*0008*/ 	.byte	0x04, 0x17
        /*000a*/ 	.short	(.L_2803 - .L_2802)
.L_2802:
        /*000c*/ 	.word	0x00000000
        /*0010*/ 	.short	0x0002
        /*0012*/ 	.short	0x0038
        /*0014*/ 	.byte	0x00, 0xf0, 0x41, 0x00


	//----- nvinfo : EIATTR_KPARAM_INFO
	.align		4
.L_2803:
        /*0018*/ 	.byte	0x04, 0x17
        /*001a*/ 	.short	(.L_2805 - .L_2804)
.L_2804:
        /*001c*/ 	.word	0x00000000
        /*0020*/ 	.short	0x0001
        /*0022*/ 	.short	0x0008
        /*0024*/ 	.byte	0x00, 0xf0, 0xc1, 0x00


	//----- nvinfo : EIATTR_KPARAM_INFO
	.align		4
.L_2805:
        /*0028*/ 	.byte	0x04, 0x17
        /*002a*/ 	.short	(.L_2807 - .L_2806)
.L_2806:
        /*002c*/ 	.word	0x00000000
        /*0030*/ 	.short	0x0000
        /*0032*/ 	.short	0x0000
        /*0034*/ 	.byte	0x00, 0xf0, 0x11, 0x00


	//----- nvinfo : EIATTR_SPARSE_MMA_MASK
	.align		4
.L_2807:
        /*0038*/ 	.byte	0x03, 0x50
        /*003a*/ 	.short	0x0000


	//----- nvinfo : EIATTR_MAXREG_COUNT
	.align		4
        /*003c*/ 	.byte	0x03, 0x1b
        /*003e*/ 	.short	0x00ff


	//----- nvinfo : EIATTR_MERCURY_ISA_VERSION
	.align		4
        /*0040*/ 	.byte	0x03, 0x5f
        /*0042*/ 	.short	0x0101


	//----- nvinfo : EIATTR_VRC_CTA_INIT_COUNT
	.align		4
        /*0044*/ 	.byte	0x02, 0x4a
	.zero		1
	.zero		1


	//----- nvinfo : EIATTR_EXIT_INSTR_OFFSETS
	.align		4
        /*0048*/ 	.byte	0x04, 0x1c
        /*004a*/ 	.short	(.L_2809 - .L_2808)


	//   ....[0]....
.L_2808:
        /*004c*/ 	.word	0x00008010


	//   ....[1]....
        /*0050*/ 	.word	0x00008060


	//   ....[2]....
        /*0054*/ 	.word	0x0000edc0


	//----- nvinfo : EIATTR_MAX_THREADS
	.align		4
.L_2809:
        /*0058*/ 	.byte	0x04, 0x05
        /*005a*/ 	.short	(.L_2811 - .L_2810)
.L_2810:
        /*005c*/ 	.word	0x00000080
        /*0060*/ 	.word	0x00000001
        /*0064*/ 	.word	0x00000001


	//----- nvinfo : EIATTR_CRS_STACK_SIZE
	.align		4
.L_2811:
        /*0068*/ 	.byte	0x04, 0x1e
        /*006a*/ 	.short	(.L_2813 - .L_2812)
.L_2812:
        /*006c*/ 	.word	0x00000000


	//----- nvinfo : EIATTR_CBANK_PARAM_SIZE
	.align		4
.L_2813:
        /*0070*/ 	.byte	0x03, 0x19
        /*0072*/ 	.short	0x0048


	//----- nvinfo : EIATTR_PARAM_CBANK
	.align		4
        /*0074*/ 	.byte	0x04, 0x0a
        /*0076*/ 	.short	(.L_2815 - .L_2814)
	.align		4
.L_2814:
        /*0078*/ 	.word	index@(.nv.constant0._ZN2at6native29vectorized_elementwise_kernelILi4EZZNS0_73_GLOBAL__N__c8866d80_35_SparseBinaryOpIntersectionKernel_cu_7dd49032_323742_sparse_binary_op_intersection_kernel_implINS2_18CUDAKernelLauncherENS2_36CUDAValueSelectionIntersectionKernelINS2_5MulOpEEElLl0EEEvRNS_6TensorERKS8_SB_RKSt6vectorIlSaIlEERKSt8optionalIS8_ESK_bbENKUlvE1_clEvEUllE_St5arrayIPcLm2EEEEviT0_T1_)
        /*007c*/ 	.short	0x0380
        /*007e*/ 	.short	0x0048


	//----- nvinfo : EIATTR_SW_WAR
	.align		4
.L_2815:
        /*0080*/ 	.byte	0x04, 0x36
        /*0082*/ 	.short	(.L_2817 - .L_2816)
.L_2816:
        /*0084*/ 	.word	0x00000008
.L_2817:


//--------------------- .nv.info._ZN2at6native29vectorized_elementwise_kernelILi8EZZNS0_73_GLOBAL__N__c8866d80_35_SparseBinaryOpIntersectionKernel_cu_7dd49032_323742_sparse_binary_op_intersection_kernel_implINS2_18CUDAKernelLauncherENS2_36CUDAValueSelectionIntersectionKernelINS2_5MulOpEEElLl0EEEvRNS_6TensorERKS8_SB_RKSt6vectorIlSaIlEERKSt8optionalIS8_ESK_bbENKUlvE1_clEvEUllE_St5arrayIPcLm2EEEEviT0_T1_ --------------------------
	.section	.nv.info._ZN2at6native29vectorized_elementwise_kernelILi8EZZNS0_73_GLOBAL__N__c8866d80_35_SparseBinaryOpIntersectionKernel_cu_7dd49032_323742_sparse_binary_op_intersection_kernel_implINS2_18CUDAKernelLauncherENS2_36CUDAValueSelectionIntersectionKernelINS2_5MulOpEEElLl0EEEvRNS_6TensorERKS8_SB_RKSt6vectorIlSaIlEERKSt8optionalIS8_ESK_bbENKUlvE1_clEvEUllE_St5arrayIPcLm2EEEEviT0_T1_,"",@"SHT_CUDA_INFO"
	.sectionflags	@""
	.align	4


	//----- nvinfo : EIATTR_CUDA_API_VERSION
	.align		4
        /*0000*/ 	.byte	0x04, 0x37
        /*0002*/ 	.short	(.L_2819 - .L_2818)
.L_2818:
        /*0004*/ 	.word	0x00000082


	//----- nvinfo : EIATTR_KPARAM_INFO
	.align		4
.L_2819:
        /*0008*/ 	.byte	0x04, 0x17
        /*000a*/ 	.short	(.L_2821 - .L_2820)
.L_2820:
        /*000c*/ 	.word	0x00000000
        /*0010*/ 	.short	0x0002
        /*0012*/ 	.short	0x0038
        /*0014*/ 	.byte	0x00, 0xf0, 0x41, 0x00


	//----- nvinfo : EIATTR_KPARAM_INFO
	.align		4
.L_2821:
        /*0018*/ 	.byte	0x04, 0x17
        /*001a*/ 	.short	(.L_2823 - .L_2822)
.L_2822:
        /*001c*/ 	.word	0x00000000
        /*0020*/ 	.short	0x0001
        /*0022*/ 	.short	0x0008
        /*0024*/ 	.byte	0x00, 0xf0, 0xc1, 0x00


	//----- nvinfo : EIATTR_KPARAM_INFO
	.align		4
.L_2823:
        /*0028*/ 	.byte	0x04, 0x17
        /*002a*/ 	.short	(.L_2825 - .L_2824)
.L_2824:
        /*002c*/ 	.word	0x00000000
        /*0030*/ 	.short	0x0000
        /*0032*/ 	.short	0x0000
        /*0034*/ 	.byte	0x00, 0xf0, 0x11, 0x00


	//----- nvinfo : EIATTR_SPARSE_MMA_MASK
	.align		4
.L_2825:
        /*0038*/ 	.byte	0x03, 0x50
        /*003a*/ 	.short	0x0000


	//----- nvinfo : EIATTR_MAXREG_COUNT
	.align		4
        /*003c*/ 	.byte	0x03, 0x1b
        /*003e*/ 	.short	0x00ff


	//----- nvinfo : EIATTR_MERCURY_ISA_VERSION
	.align		4
        /*0040*/ 	.byte	0x03, 0x5f
        /*0042*/ 	.short	0x0101


	//----- nvinfo : EIATTR_VRC_CTA_INIT_COUNT
	.align		4
        /*0044*/ 	.byte	0x02, 0x4a
	.zero		1
	.zero		1


	//----- nvinfo : EIATTR_EXIT_INSTR_OFFSETS
	.align		4
        /*0048*/ 	.byte	0x04, 0x1c
        /*004a*/ 	.short	(.L_2827 - .L_2826)


	//   ....[0]....
.L_2826:
        /*004c*/ 	.word	0x00000010


	//----- nvinfo : EIATTR_MAX_THREADS
	.align		4
.L_2827:
        /*0050*/ 	.byte	0x04, 0x05
        /*0052*/ 	.short	(.L_2829 - .L_2828)
.L_2828:
        /*0054*/ 	.word	0x00000080
        /*0058*/ 	.word	0x00000001
        /*005c*/ 	.word	0x00000001


	//----- nvinfo : EIATTR_CBANK_PARAM_SIZE
	.align		4
.L_2829:
        /*0060*/ 	.byte	0x03, 0x19
        /*0062*/ 	.short	0x0048


	//----- nvinfo : EIATTR_PARAM_CBANK
	.align		4
        /*0064*/ 	.byte	0x04, 0x0a
        /*0066*/ 	.short	(.L_2831 - .L_2830)
	.align		4
.L_2830:
        /*0068*/ 	.word	index@(.nv.constant0._ZN2at6native29vectorized_elementwise_kernelILi8EZZNS0_73_GLOBAL__N__c8866d80_35_SparseBinaryOpIntersectionKernel_cu_7dd49032_323742_sparse_binary_op_intersection_kernel_implINS2_18CUDAKernelLauncherENS2_36CUDAValueSelectionIntersectionKernelINS2_5MulOpEEElLl0EEEvRNS_6TensorERKS8_SB_RKSt6vectorIlSaIlEERKSt8optionalIS8_ESK_bbENKUlvE1_clEvEUllE_St5arrayIPcLm2EEEEviT0_T1_)
        /*006c*/ 	.short	0x0380
        /*006e*/ 	.short	0x0048


	//----- nvinfo : EIATTR_SW_WAR
	.align		4
.L_2831:
        /*0070*/ 	.byte	0x04, 0x36
        /*0072*/ 	.short	(.L_2833 - .L_2832)
.L_2832:
        /*0074*/ 	.word	0x00000008
.L_2833:


//--------------------- .nv.info._ZN2at6native18elementwise_kernelILi128ELi4EZNS0_15gpu_kernel_implIZZNS0_73_GLOBAL__N__c8866d80_35_SparseBinaryOpIntersectionKernel_cu_7dd49032_323742_sparse_binary_op_intersection_kernel_implINS3_18CUDAKernelLauncherENS3_36CUDAValueSelectionIntersectionKernelINS3_5MulOpEEElLl8EEEvRNS_6TensorERKS9_SC_RKSt6vectorIlSaIlEERKSt8optionalIS9_ESL_bbENKUlvE3_clEvEUllE_EEvRNS_18TensorIteratorBaseERKT_EUliE_EEviT1_ --------------------------
	.section	.nv.info._ZN2at6native18elementwise_kernelILi128ELi4EZNS0_15gpu_kernel_implIZZNS0_73_GLOBAL__N__c8866d80_35_SparseBinaryOpIntersectionKernel_cu_7dd49032_323742_sparse_binary_op_intersection_kernel_implINS3_18CUDAKernelLauncherENS3_36CUDAValueSelectionIntersectionKernelINS3_5MulOpEEElLl8EEEvRNS_6TensorERKS9_SC_RKSt6vectorIlSaIlEERKSt8optionalIS9_ESL_bbENKUlvE3_clEvEUllE_EEvRNS_18TensorIteratorBaseERKT_EUliE_EEviT1_,"",@"SHT_CUDA_INFO"
	.sectionflags	@""
	.align	4


	//----- nvinfo : EIATTR_CUDA_API_VERSION
	.align		4
        /*0000*/ 	.byte	0x04, 0x37
        /*0002*/ 	.short	(.L_2835 - .L_2834)
.L_2834:
        /*0004*/ 	.word	0x00000082


	//----- nvinfo : EIATTR_KPARAM_INFO
	.align		4
.L_2835:
        /*0008*/ 	.byte	0x04, 0x17
        /*000a*/ 	.short	(.L_2837 - .L_2836)
.L_2836:
        /*000c*/ 	.word	0x00000000
        /*0010*/ 	.short	0x0001
        /*0012*/ 	.short	0x0008
        /*0014*/ 	.byte	0x00, 0xf0, 0xa1, 0x0a


	//----- nvinfo : EIATTR_KPARAM_INFO
	.align		4
.L_2837:
        /*0018*/ 	.byte	0x04, 0x17
        /*001a*/ 	.short	(.L_2839 - .L_2838)
.L_2838:
        /*001c*/ 	.word	0x00000000
        /*0020*/ 	.short	0x0000
        /*0022*/ 	.short	0x0000
        /*0024*/ 	.byte	0x00, 0xf0, 0x11, 0x00


	//----- nvinfo : EIATTR_SPARSE_MMA_MASK
	.align		4
.L_2839:
        /*0028*/ 	.byte	0x03, 0x50
        /*002a*/ 	.short	0x0000


	//----- nvinfo : EIATTR_MAXREG_COUNT
	.align		4
        /*002c*/ 	.byte	0x03, 0x1b
        /*002e*/ 	.short	0x0080


	//----- nvinfo : EIATTR_EXTERNS
	.align		4
        /*0030*/ 	.byte	0x04, 0x0f
        /*0032*/ 	.short	(.L_2841 - .L_2840)


	//   ....[0]....
	.align		4
.L_2840:
        /*0034*/ 	.word	index@(__assertfail)


	//----- nvinfo : EIATTR_MERCURY_ISA_VERSION
	.align		4
.L_2841:
        /*0038*/ 	.byte	0x03, 0x5f
        /*003a*/ 	.short	0x0101


	//----- nvinfo : EIATTR_VRC_CTA_INIT_COUNT
	.align		4
        /*003c*/ 	.byte	0x02, 0x4a
	.zero		1
	.zero		1


	//----- nvinfo : EIATTR_SYSCALL_OFFSETS
	.align		4
        /*0040*/ 	.byte	0x04, 0x46
        /*0042*/ 	.short	(.L_2843 - .L_2842)


	//   ....[0]....
.L_2842:
        /*0044*/ 	.word	0x00002220


	//   ....[1]....
        /*0048*/ 	.word	0x00003d90


	//   ....[2]....
        /*004c*/ 	.word	0x00005f40


	//   ....[3]....
        /*0050*/ 	.word	0x00007a30


	//   ....[4]....
        /*0054*/ 	.word	0x00009bc0


	//   ....[5]....
        /*0058*/ 	.word	0x0000b6b0


	//   ....[6]....
        /*005c*/ 	.word	0x0000d850


	//   ....[7]....
        /*0060*/ 	.word	0x0000f2d0


	//----- nvinfo : EIATTR_EXIT_INSTR_OFFSETS
	.align		4
.L_2843:
        /*0064*/ 	.byte	0x04, 0x1c
        /*0066*/ 	.short	(.L_2845 - .L_2844)


	//   ....[0]....
.L_2844:
        /*0068*/ 	.word	0x0000b740


	//   ....[1]....
        /*006c*/ 	.word	0x0000ecc0


	//   ....[2]....
        /*0070*/ 	.word	0x0000ece0


	//   ....[3]....
        /*0074*/ 	.word	0x0000ed60


	//   ....[4]....
        /*0078*/ 	.word	0x0000ed80


	//   ....[5]....
        /*007c*/ 	.word	0x0000eda0


	//   ....[6]....
        /*0080*/ 	.word	0x0000ee20


	//   ....[7]....
        /*0084*/ 	.word	0x0000ee40


	//   ....[8]....
        /*0088*/ 	.word	0x0000eec0


	//   ....[9]....
        /*008c*/ 	.word	0x0000eee0


	//   ....[10]....
        /*0090*/ 	.word	0x0000ef00


	//   ....[11]....
        /*0094*/ 	.word	0x0000efa0


	//   ....[12]....
        /*0098*/ 	.word	0x0000efc0


	//   ....[13]....
        /*009c*/ 	.word	0x0000f040


	//   ....[14]....
        /*00a0*/ 	.word	0x0000f060


	//   ....[15]....
        /*00a4*/ 	.word	0x0000f080


	//   ....[16]....
        /*00a8*/ 	.word	0x0000f120


	//   ....[17]....
        /*00ac*/ 	.word	0x0000f140


	//   ....[18]....
        /*00b0*/ 	.word	0x0000f160


	//   ....[19]....
        /*00b4*/ 	.word	0x0000f1d0


	//   ....[20]....
        /*00b8*/ 	.word	0x0000f2e0


	//   ....[21]....
        /*00bc*/ 	.word	0x0000f300


	//   ....[22]....
        /*00c0*/ 	.word	0x0000f320


	//----- nvinfo : EIATTR_MAX_THREADS
	.align		4
.L_2845:
        /*00c4*/ 	.byte	0x04, 0x05
        /*00c6*/ 	.short	(.L_2847 - .L_2846)
.L_2846:
        /*00c8*/ 	.word	0x00000080
        /*00cc*/ 	.word	0x00000001
        /*00d0*/ 	.word	0x00000001


	//----- nvinfo : EIATTR_CRS_STACK_SIZE
	.align		4
.L_2847:
        /*00d4*/ 	.byte	0x04, 0x1e
        /*00d6*/ 	.short	(.L_2849 - .L_2848)
.L_2848:
        /*00d8*/ 	.word	0x00000000


	//----- nvinfo : EIATTR_CBANK_PARAM_SIZE
	.align		4
.L_2849:
        /*00dc*/ 	.byte	0x03, 0x19
        /*00de*/ 	.short	0x02b0


	//----- nvinfo : EIATTR_PARAM_CBANK
	.align		4
        /*00e0*/ 	.byte	0x04, 0x0a
        /*00e2*/ 	.short	(.L_2851 - .L_2850)
	.align		4
.L_2850:
        /*00e4*/ 	.word	index@(.nv.constant0._ZN2at6native18elementwise_kernelILi128ELi4EZNS0_15gpu_kernel_implIZZNS0_73_GLOBAL__N__c8866d80_35_SparseBinaryOpIntersectionKernel_cu_7dd49032_323742_sparse_binary_op_intersection_kernel_implINS3_18CUDAKernelLauncherENS3_36CUDAValueSelectionIntersectionKernelINS3_5MulOpEEElLl8EEEvRNS_6TensorERKS9_SC_RKSt6vectorIlSaIlEERKSt8optionalIS9_ESL_bbENKUlvE3_clEvEUllE_EEvRNS_18TensorIteratorBaseERKT_EUliE_EEviT1_)
        /*00e8*/ 	.short	0x0380
        /*00ea*/ 	.short	0x02b0


	//----- nvinfo : EIATTR_SW_WAR
	.align		4
.L_2851:
        /*00ec*/ 	.byte	0x04, 0x36
        /*00ee*/ 	.short	(.L_2853 - .L_2852)
.L_2852:
        /*00f0*/ 	.word	0x00000008
.L_2853:


//--------------------- .nv.info._ZN2at6native27unrolled_elementwise_kernelIZZNS0_73_GLOBAL__N__c8866d80_35_SparseBinaryOpIntersectionKernel_cu_7dd49032_323742_sparse_binary_op_intersection_kernel_implINS2_18CUDAKernelLauncherENS2_36CUDAValueSelectionIntersectionKernelINS2_5MulOpEEElLl8EEEvRNS_6TensorERKS8_SB_RKSt6vectorIlSaIlEERKSt8optionalIS8_ESK_bbENKUlvE3_clEvEUllE_St5arrayIPcLm2EELi4E23TrivialOffsetCalculatorILi1EjESR_NS0_6memory12LoadWithCastILi1EEENSS_13StoreWithCastILi1EEEEEviT_T0_T2_T3_T4_T5_ --------------------------
	.section	.nv.info._ZN2at6native27unrolled_elementwise_kernelIZZNS0_73_GLOBAL__N__c8866d80_35_SparseBinaryOpIntersectionKernel_cu_7dd49032_323742_sparse_binary_op_intersection_kernel_implINS2_18CUDAKernelLauncherENS2_36CUDAValueSelectionIntersectionKernelINS2_5MulOpEEElLl8EEEvRNS_6TensorERKS8_SB_RKSt6vectorIlSaIlEERKSt8optionalIS8_ESK_bbENKUlvE3_clEvEUllE_St5arrayIPcLm2EELi4E23TrivialOffsetCalculatorILi1EjESR_NS0_6memory12LoadWithCastILi1EEENSS_13StoreWithCastILi1EEEEEviT_T0_T2_T3_T4_T5_,"",@"SHT_CUDA_INFO"
	.sectionflags	@""
	.align	4


	//----- nvinfo : EIATTR_CUDA_API_VERSION
	.align		4
        /*0000*/ 	.byte	0x04, 0x37
        /*0002*/ 	.short	(.L_2855 - .L_2854)
.L_2854:
        /*0004*/ 	.word	0x00000082


	//----- nvinfo : EIATTR_KPARAM_INFO
	.align		4
.L_2855:
        /*0008*/ 	.byte	0x04, 0x17
        /*000a*/ 	.short	(.L_2857 - .L_2856)
.L_2856:
        /*000c*/ 	.word	0x00000000
        /*0010*/ 	.short	0x0006
        /*0012*/ 	.short	0x00b4
        /*0014*/ 	.byte	0x00, 0xf0, 0x21, 0x00


	//----- nvinfo : EIATTR_KPARAM_INFO
	.align		4
.L_2857:
        /*0018*/ 	.byte	0x04, 0x17
        /*001a*/ 	.short	(.L_2859 - .L_2858)
.L_2858:
        /*001c*/ 	.word	0x00000000
        /*0020*/ 	.short	0x0005
        /*0022*/ 	.short	0x00ac
        /*0024*/ 	.byte	0x00, 0xf0, 0x21, 0x00


	//----- nvinfo : EIATTR_KPARAM_INFO
	.align		4
.L_2859:
        /*0028*/ 	.byte	0x04, 0x17
        /*002a*/ 	.short	(.L_2861 - .L_2860)
.L_2860:
        /*002c*/ 	.word	0x00000000
        /*0030*/ 	.short	0x0004
        /*0032*/ 	.short	0x00a9
        /*0034*/ 	.byte	0x00, 0xf0, 0x05, 0x00


	//----- nvinfo : EIATTR_KPARAM_INFO
	.align		4
.L_2861:
        /*0038*/ 	.byte	0x04, 0x17
        /*003a*/ 	.short	(.L_2863 - .L_2862)
.L_2862:
        /*003c*/ 	.word	0x00000000
        /*0040*/ 	.short	0x0003
        /*0042*/ 	.short	0x00a8
        /*0044*/ 	.byte	0x00, 0xf0, 0x05, 0x00


	//----- nvinfo : EIATTR_KPARAM_INFO
	.align		4
.L_2863:
        /*0048*/ 	.byte	0x04, 0x17
        /*004a*/ 	.short	(.L_2865 - .L_2864)
.L_2864:
        /*004c*/ 	.word	0x00000000
        /*0050*/ 	.short	0x0002
        /*0052*/ 	.short	0x0098
        /*0054*/ 	.byte	0x00, 0xf0, 0x41, 0x00


	//----- nvinfo : EIATTR_KPARAM_INFO
	.align		4
.L_2865:
        /*0058*/ 	.byte	0x04, 0x17
        /*005a*/ 	.short	(.L_2867 - .L_2866)
.L_2866:
        /*005c*/ 	.word	0x00000000
        /*0060*/ 	.short	0x0001
        /*0062*/ 	.short	0x0008
        /*0064*/ 	.byte	0x00, 0xf0, 0x41, 0x02


	//----- nvinfo : EIATTR_KPARAM_INFO
	.align		4
.L_2867:
        /*0068*/ 	.byte	0x04, 0x17
        /*006a*/ 	.short	(.L_2869 - .L_2868)
.L_2868:
        /*006c*/ 	.word	0x00000000
        /*0070*/ 	.short	0x0000
        /*0072*/ 	.short	0x0000
        /*0074*/ 	.byte	0x00, 0xf0, 0x11, 0x00


	//----- nvinfo : EIATTR_SPARSE_MMA_MASK
	.align		4
.L_2869:
        /*0078*/ 	.byte	0x03, 0x50
        /*007a*/ 	.short	0x0000


	//----- nvinfo : EIATTR_MAXREG_COUNT
	.align		4
        /*007c*/ 	.byte	0x03, 0x1b
        /*007e*/ 	.short	0x00ff


	//----- nvinfo : EIATTR_EXTERNS
	.align		4
        /*0080*/ 	.byte	0x04, 0x0f
        /*0082*/ 	.short	(.L_2871 - .L_2870)


	//   ....[0]....
	.align		4
.L_2870:
        /*0084*/ 	.word	index@(__assertfail)


	//----- nvinfo : EIATTR_MERCURY_ISA_VERSION
	.align		4
.L_2871:
        /*0088*/ 	.byte	0x03, 0x5f
        /*008a*/ 	.short	0x0101


	//----- nvinfo : EIATTR_VRC_CTA_INIT_COUNT
	.align		4
        /*008c*/ 	.byte	0x02, 0x4a
	.zero		1
	.zero		1


	//----- nvinfo : EIATTR_SYSCALL_OFFSETS
	.align		4
        /*0090*/ 	.byte	0x04, 0x46
        /*0092*/ 	.short	(.L_2873 - .L_2872)


	//   ....[0]....
.L_2872:
        /*0094*/ 	.word	0x000010f0


	//   ....[1]....
        /*0098*/ 	.word	0x00002090


	//   ....[2]....
        /*009c*/ 	.word	0x00002f80


	//   ....[3]....
        /*00a0*/ 	.word	0x00003e70


	//   ....[4]....
        /*00a4*/ 	.word	0x00009870


	//   ....[5]....
        /*00a8*/ 	.word	0x0000a0a0


	//   ....[6]....
        /*00ac*/ 	.word	0x0000a890


	//   ....[7]....
        /*00b0*/ 	.word	0x0000b060


	//----- nvinfo : EIATTR_EXIT_INSTR_OFFSETS
	.align		4
.L_2873:
        /*00b4*/ 	.byte	0x04, 0x1c
        /*00b6*/ 	.short	(.L_2875 - .L_2874)


	//   ....[0]....
.L_2874:
        /*00b8*/ 	.word	0x0000a910


	//   ....[1]....
        /*00bc*/ 	.word	0x0000aa50


	//   ....[2]....
        /*00c0*/ 	.word	0x0000aa70


	//   ....[3]....
        /*00c4*/ 	.word	0x0000aaf0


	//   ....[4]....
        /*00c8*/ 	.word	0x0000ab10


	//   ....[5]....
        /*00cc*/ 	.word	0x0000ab30


	//   ....[6]....
        /*00d0*/ 	.word	0x0000abb0


	//   ....[7]....
        /*00d4*/ 	.word	0x0000abd0


	//   ....[8]....
        /*00d8*/ 	.word	0x0000ac50


	//   ....[9]....
        /*00dc*/ 	.word	0x0000ac70


	//   ....[10]....
        /*00e0*/ 	.word	0x0000ac90


	//   ....[11]....
        /*00e4*/ 	.word	0x0000ad30


	//   ....[12]....
        /*00e8*/ 	.word	0x0000ad50


	//   ....[13]....
        /*00ec*/ 	.word	0x0000add0


	//   ....[14]....
        /*00f0*/ 	.word	0x0000adf0


	//   ....[15]....
        /*00f4*/ 	.word	0x0000ae10


	//   ....[16]....
        /*00f8*/ 	.word	0x0000aeb0


	//   ....[17]....
        /*00fc*/ 	.word	0x0000aed0


	//   ....[18]....
        /*0100*/ 	.word	0x0000aef0


	//   ....[19]....
        /*0104*/ 	.word	0x0000af60


	//   ....[20]....
        /*0108*/ 	.word	0x0000b070


	//   ....[21]....
        /*010c*/ 	.word	0x0000b090


	//   ....[22]....
        /*0110*/ 	.word	0x0000b0b0


	//----- nvinfo : EIATTR_MAX_THREADS
	.align		4
.L_2875:
        /*0114*/ 	.byte	0x04, 0x05
        /*0116*/ 	.short	(.L_2877 - .L_2876)
.L_2876:
        /*0118*/ 	.word	0x00000080
        /*011c*/ 	.word	0x00000001
        /*0120*/ 	.word	0x00000001


	//----- nvinfo : EIATTR_CRS_STACK_SIZE
	.align		4
.L_2877:
        /*0124*/ 	.byte	0x04, 0x1e
        /*0126*/ 	.short	(.L_2879 - .L_2878)
.L_2878:
        /*0128*/ 	.word	0x00000000


	//----- nvinfo : EIATTR_CBANK_PARAM_SIZE
	.align		4
.L_2879:
        /*012c*/ 	.byte	0x03, 0x19
        /*012e*/ 	.short	0x00bc


	//----- nvinfo : EIATTR_PARAM_CBANK
	.align		4
        /*0130*/ 	.byte	0x04, 0x0a
        /*0132*/ 	.short	(.L_2881 - .L_2880)
	.align		4
.L_2880:
        /*0134*/ 	.word	index@(.nv.constant0._ZN2at6native27unrolled_elementwise_kernelIZZNS0_73_GLOBAL__N__c8866d80_35_SparseBinaryOpIntersectionKernel_cu_7dd49032_323742_sparse_binary_op_intersection_kernel_implINS2_18CUDAKernelLauncherENS2_36CUDAValueSelectionIntersectionKernelINS2_5MulOpEEElLl8EEEvRNS_6TensorERKS8_SB_RKSt6vectorIlSaIlEERKSt8optionalIS8_ESK_bbENKUlvE3_clEvEUllE_St5arrayIPcLm2EELi4E23TrivialOffsetCalculatorILi1EjESR_NS0_6memory12LoadWithCastILi1EEENSS_13StoreWithCastILi1EEEEEviT_T0_T2_T3_T4_T5_)
        /*0138*/ 	.short	0x0380
        /*013a*/ 	.short	0x00bc


	//----- nvinfo : EIATTR_SW_WAR
	.align		4
.L_2881:
        /*013c*/ 	.byte	0x04, 0x36
        /*013e*/ 	.short	(.L_2883 - .L_2882)
.L_2882:
        /*0140*/ 	.word	0x00000008
.L_2883:


//--------------------- .nv.info._ZN2at6native18elementwise_kernelILi128ELi2EZNS0_22gpu_kernel_impl_nocastIZZNS0_73_GLOBAL__N__c8866d80_35_SparseBinaryOpIntersectionKernel_cu_7dd49032_323742_sparse_binary_op_intersection_kernel_implINS3_18CUDAKernelLauncherENS3_36CUDAValueSelectionIntersectionKernelINS3_5MulOpEEElLl8EEEvRNS_6TensorERKS9_SC_RKSt6vectorIlSaIlEERKSt8optionalIS9_ESL_bbENKUlvE3_clEvEUllE_EEvRNS_18TensorIteratorBaseERKT_EUliE_EEviT1_ --------------------------
	.section	.nv.info._ZN2at6native18elementwise_kernelILi128ELi2EZNS0_22gpu_kernel_impl_nocastIZZNS0_73_GLOBAL__N__c8866d80_35_SparseBinaryOpIntersectionKernel_cu_7dd49032_323742_sparse_binary_op_intersection_kernel_implINS3_18CUDAKernelLauncherENS3_36CUDAValueSelectionIntersectionKernelINS3_5MulOpEEElLl8EEEvRNS_6TensorERKS9_SC_RKSt6vectorIlSaIlEERKSt8optionalIS9_ESL_bbENKUlvE3_clEvEUllE_EEvRNS_18TensorIteratorBaseERKT_EUliE_EEviT1_,"",@"SHT_CUDA_INFO"
	.sectionflags	@""
	.align	4


	//----- nvinfo : EIATTR_CUDA_API_VERSION
	.align		4
        /*0000*/ 	.byte	0x04, 0x37
        /*0002*/ 	.short	(.L_2885 - .L_2884)
.L_2884:
        /*0004*/ 	.word	0x00000082


	//----- nvinfo : EIATTR_KPARAM_INFO
	.align		4
.L_2885:
        /*0008*/ 	.byte	0x04, 0x17
        /*000a*/ 	.short	(.L_2887 - .L_2886)
.L_2886:
        /*000c*/ 	.word	0x00000000
        /*0010*/ 	.short	0x0001
        /*0012*/ 	.short	0x0008
        /*0014*/ 	.byte	0x00, 0xf0, 0x81, 0x0a


	//----- nvinfo : EIATTR_KPARAM_INFO
	.align		4
.L_2887:
        /*0018*/ 	.byte	0x04, 0x17
        /*001a*/ 	.short	(.L_2889 - .L_2888)
.L_2888:
        /*001c*/ 	.word	0x00000000
        /*0020*/ 	.short	0x0000
        /*0022*/ 	.short	0x0000
        /*0024*/ 	.byte	0x00, 0xf0, 0x11, 0x00


	//----- nvinfo : EIATTR_SPARSE_MMA_MASK
	.align		4
.L_2889:
        /*0028*/ 	.byte	0x03, 0x50
        /*002a*/ 	.short	0x0000


	//----- nvinfo : EIATTR_MAXREG_COUNT
	.align		4
        /*002c*/ 	.byte	0x03, 0x1b
        /*002e*/ 	.short	0x0080


	//----- nvinfo : EIATTR_MERCURY_ISA_VERSION
	.align		4
        /*0030*/ 	.byte	0x03, 0x5f
        /*0032*/ 	.short	0x0101


	//----- nvinfo : EIATTR_VRC_CTA_INIT_COUNT
	.align		4
        /*0034*/ 	.byte	0x02, 0x4a
	.zero		1
	.zero		1


	//----- nvinfo : EIATTR_EXIT_INSTR_OFFSETS
	.align		4
        /*0038*/ 	.byte	0x04, 0x1c
        /*003a*/ 	.short	(.L_2891 - .L_2890)


	//   ....[0]....
.L_2890:
        /*003c*/ 	.word	0x000014f0


	//   ....[1]....
        /*0040*/ 	.word	0x00002770


	//   ....[2]....
        /*0044*/ 	.word	0x00002dd0


	//   ....[3]....
        /*0048*/ 	.word	0x00003340


	//   ....[4]....
        /*004c*/ 	.word	0x000034a0


	//   ....[5]....
        /*0050*/ 	.word	0x00003590


	//   ....[6]....
        /*0054*/ 	.word	0x00005cd0


	//   ....[7]....
        /*0058*/ 	.word	0x000082f0


	//   ....[8]....
        /*005c*/ 	.word	0x00009c90


	//   ....[9]....
        /*0060*/ 	.word	0x0000b510


	//   ....[10]....
        /*0064*/ 	.word	0x0000c950


	//   ....[11]....
        /*0068*/ 	.word	0x0000dd00


	//----- nvinfo : EIATTR_MAX_THREADS
	.align		4
.L_2891:
        /*006c*/ 	.byte	0x04, 0x05
        /*006e*/ 	.short	(.L_2893 - .L_2892)
.L_2892:
        /*0070*/ 	.word	0x00000080
        /*0074*/ 	.word	0x00000001
        /*0078*/ 	.word	0x00000001


	//----- nvinfo : EIATTR_CRS_STACK_SIZE
	.align		4
.L_2893:
        /*007c*/ 	.byte	0x04, 0x1e
        /*007e*/ 	.short	(.L_2895 - .L_2894)
.L_2894:
        /*0080*/ 	.word	0x00000000


	//----- nvinfo : EIATTR_CBANK_PARAM_SIZE
	.align		4
.L_2895:
        /*0084*/ 	.byte	0x03, 0x19
        /*0086*/ 	.short	0x02a8


	//----- nvinfo : EIATTR_PARAM_CBANK
	.align		4
        /*0088*/ 	.byte	0x04, 0x0a
        /*008a*/ 	.short	(.L_2897 - .L_2896)
	.align		4
.L_2896:
        /*008c*/ 	.word	index@(.nv.constant0._ZN2at6native18elementwise_kernelILi128ELi2EZNS0_22gpu_kernel_impl_nocastIZZNS0_73_GLOBAL__N__c8866d80_35_SparseBinaryOpIntersectionKernel_cu_7dd49032_323742_sparse_binary_op_intersection_kernel_implINS3_18CUDAKernelLauncherENS3_36CUDAValueSelectionIntersectionKernelINS3_5MulOpEEElLl8EEEvRNS_6TensorERKS9_SC_RKSt6vectorIlSaIlEERKSt8optionalIS9_ESL_bbENKUlvE3_clEvEUllE_EEvRNS_18TensorIteratorBaseERKT_EUliE_EEviT1_)
        /*0090*/ 	.short	0x0380
        /*0092*/ 	.short	0x02a8


	//----- nvinfo : EIATTR_SW_WAR
	.align		4
.L_2897:
        /*0094*/ 	.byte	0x04, 0x36
        /*0096*/ 	.short	(.L_2899 - .L_2898)
.L_2898:
        /*0098*/ 	.word	0x00000008
.L_2899:


//--------------------- .nv.info._ZN2at6native27unrolled_elementwise_kernelIZZNS0_73_GLOBAL__N__c8866d80_35_SparseBinaryOpIntersectionKernel_cu_7dd49032_323742_sparse_binary_op_intersection_kernel_implINS2_18CUDAKernelLauncherENS2_36CUDAValueSelectionIntersectionKernelINS2_5MulOpEEElLl8EEEvRNS_6TensorERKS8_SB_RKSt6vectorIlSaIlEERKSt8optionalIS8_ESK_bbENKUlvE3_clEvEUllE_St5arrayIPcLm2EELi4E23TrivialOffsetCalculatorILi1EjESR_NS0_6memory15LoadWithoutCastENSS_16StoreWithoutCastEEEviT_T0_T2_T3_T4_T5_ --------------------------
	.section	.nv.info._ZN2at6native27unrolled_elementwise_kernelIZZNS0_73_GLOBAL__N__c8866d80_35_SparseBinaryOpIntersectionKernel_cu_7dd49032_323742_sparse_binary_op_intersection_kernel_implINS2_18CUDAKernelLauncherENS2_36CUDAValueSelectionIntersectionKernelINS2_5MulOpEEElLl8EEEvRNS_6TensorERKS8_SB_RKSt6vectorIlSaIlEERKSt8optionalIS8_ESK_bbENKUlvE3_clEvEUllE_St5arrayIPcLm2EELi4E23TrivialOffsetCalculatorILi1EjESR_NS0_6memory15LoadWithoutCastENSS_16StoreWithoutCastEEEviT_T0_T2_T3_T4_T5_,"",@"SHT_CUDA_INFO"
	.sectionflags	@""
	.align	4


	//----- nvinfo : EIATTR_CUDA_API_VERSION
	.align		4
        /*0000*/ 	.byte	0x04, 0x37
        /*0002*/ 	.short	(.L_2901 - .L_2900)
.L_2900:
        /*0004*/ 	.word	0x00000082


	//----- nvinfo : EIATTR_KPARAM_INFO
	.align		4
.L_2901:
        /*0008*/ 	.byte	0x04, 0x17
        /*000a*/ 	.short	(.L_2903 - .L_2902)
.L_2902:
        /*000c*/ 	.word	0x00000000
        /*0010*/ 	.short	0x0006
        /*0012*/ 	.short	0x00ab
        /*0014*/ 	.byte	0x00, 0xf0, 0x05, 0x00


	//----- nvinfo : EIATTR_KPARAM_INFO
	.align		4
.L_2903:
        /*0018*/ 	.byte	0x04, 0x17
        /*001a*/ 	.short	(.L_2905 - .L_2904)
.L_2904:
        /*001c*/ 	.word	0x00000000
        /*0020*/ 	.short	0x0005
        /*0022*/ 	.short	0x00aa
        /*0024*/ 	.byte	0x00, 0xf0, 0x05, 0x00


	//----- nvinfo : EIATTR_KPARAM_INFO
	.align		4
.L_2905:
        /*0028*/ 	.byte	0x04, 0x17
        /*002a*/ 	.short	(.L_2907 - .L_2906)
.L_2906:
        /*002c*/ 	.word	0x00000000
        /*0030*/ 	.short	0x0004
        /*0032*/ 	.short	0x00a9
        /*0034*/ 	.byte	0x00, 0xf0, 0x05, 0x00


	//----- nvinfo : EIATTR_KPARAM_INFO
	.align		4
.L_2907:
        /*0038*/ 	.byte	0x04, 0x17
        /*003a*/ 	.short	(.L_2909 - .L_2908)
.L_2908:
        /*003c*/ 	.word	0x00000000
        /*0040*/ 	.short	0x0003
        /*0042*/ 	.short	0x00a8
        /*0044*/ 	.byte	0x00, 0xf0, 0x05, 0x00


	//----- nvinfo : EIATTR_KPARAM_INFO
	.align		4
.L_2909:
        /*0048*/ 	.byte	0x04, 0x17
        /*004a*/ 	.short	(.L_2911 - .L_2910)
.L_2910:
        /*004c*/ 	.word	0x00000000
        /*0050*/ 	.short	0x0002
        /*0052*/ 	.short	0x0098
        /*0054*/ 	.byte	0x00, 0xf0, 0x41, 0x00


	//----- nvinfo : EIATTR_KPARAM_INFO
	.align		4
.L_2911:
        /*0058*/ 	.byte	0x04, 0x17
        /*005a*/ 	.short	(.L_2913 - .L_2912)
.L_2912:
        /*005c*/ 	.word	0x00000000
        /*0060*/ 	.short	0x0001
        /*0062*/ 	.short	0x0008
        /*0064*/ 	.byte	0x00, 0xf0, 0x41, 0x02


	//----- nvinfo : EIATTR_KPARAM_INFO
	.align		4
.L_2913:
        /*0068*/ 	.byte	0x04, 0x17
        /*006a*/ 	.short	(.L_2915 - .L_2914)
.L_2914:
        /*006c*/ 	.word	0x00000000
        /*0070*/ 	.short	0x0000
        /*0072*/ 	.short	0x0000
        /*0074*/ 	.byte	0x00, 0xf0, 0x11, 0x00


	//----- nvinfo : EIATTR_SPARSE_MMA_MASK
	.align		4
.L_2915:
        /*0078*/ 	.byte	0x03, 0x50
        /*007a*/ 	.short	0x0000


	//----- nvinfo : EIATTR_MAXREG_COUNT
	.align		4
        /*007c*/ 	.byte	0x03, 0x1b
        /*007e*/ 	.short	0x00ff


	//----- nvinfo : EIATTR_MERCURY_ISA_VERSION
	.align		4
        /*0080*/ 	.byte	0x03, 0x5f
        /*0082*/ 	.short	0x0101


	//----- nvinfo : EIATTR_VRC_CTA_INIT_COUNT
	.align		4
        /*0084*/ 	.byte	0x02, 0x4a
	.zero		1
	.zero		1


	//----- nvinfo : EIATTR_EXIT_INSTR_OFFSETS
	.align		4
        /*0088*/ 	.byte	0x04, 0x1c
        /*008a*/ 	.short	(.L_2917 - .L_2916)


	//   ....[0]....
.L_2916:
        /*008c*/ 	.word	0x000059c0


	//   ....[1]....
        /*0090*/ 	.word	0x00005a20


	//----- nvinfo : EIATTR_MAX_THREADS
	.align		4
.L_2917:
        /*0094*/ 	.byte	0x04, 0x05
        /*0096*/ 	.short	(.L_2919 - .L_2918)
.L_2918:
        /*0098*/ 	.word	0x00000080
        /*009c*/ 	.word	0x00000001
        /*00a0*/ 	.word	0x00000001


	//----- nvinfo : EIATTR_CRS_STACK_SIZE
	.align		4
.L_2919:
        /*00a4*/ 	.byte	0x04, 0x1e
        /*00a6*/ 	.short	(.L_2921 - .L_2920)
.L_2920:
        /*00a8*/ 	.word	0x00000000


	//----- nvinfo : EIATTR_CBANK_PARAM_SIZE
	.align		4
.L_2921:
        /*00ac*/ 	.byte	0x03, 0x19
        /*00ae*/ 	.short	0x00ac


	//----- nvinfo : EIATTR_PARAM_CBANK
	.align		4
        /*00b0*/ 	.byte	0x04, 0x0a
        /*00b2*/ 	.short	(.L_2923 - .L_2922)
	.align		4
.L_2922:
        /*00b4*/ 	.word	index@(.nv.constant0._ZN2at6native27unrolled_elementwise_kernelIZZNS0_73_GLOBAL__N__c8866d80_35_SparseBinaryOpIntersectionKernel_cu_7dd49032_323742_sparse_binary_op_intersection_kernel_implINS2_18CUDAKernelLauncherENS2_36CUDAValueSelectionIntersectionKernelINS2_5MulOpEEElLl8EEEvRNS_6TensorERKS8_SB_RKSt6vectorIlSaIlEERKSt8optionalIS8_ESK_bbENKUlvE3_clEvEUllE_St5arrayIPcLm2EELi4E23TrivialOffsetCalculatorILi1EjESR_NS0_6memory15LoadWithoutCastENSS_16StoreWithoutCastEEEviT_T0_T2_T3_T4_T5_)
        /*00b8*/ 	.short	0x0380
        /*00ba*/ 	.short	0x00ac


	//----- nvinfo : EIATTR_SW_WAR
	.align		4
.L_2923:
        /*00bc*/ 	.byte	0x04, 0x36
        /*00be*/ 	.short	(.L_2925 - .L_2924)
.L_2924:
        /*00c0*/ 	.word	0x00000008
.L_2925:


//--------------------- .nv.info._ZN2at6native29vectorized_elementwise_kernelILi2EZZNS0_73_GLOBAL__N__c8866d80_35_SparseBinaryOpIntersectionKernel_cu_7dd49032_323742_sparse_binary_op_intersection_kernel_implINS2_18CUDAKernelLauncherENS2_36CUDAValueSelectionIntersectionKernelINS2_5MulOpEEElLl8EEEvRNS_6TensorERKS8_SB_RKSt6vectorIlSaIlEERKSt8optionalIS8_ESK_bbENKUlvE3_clEvEUllE_St5arrayIPcLm2EEEEviT0_T1_ --------------------------
	.section	.nv.info._ZN2at6native29vectorized_elementwise_kernelILi2EZZNS0_73_GLOBAL__N__c8866d80_35_SparseBinaryOpIntersectionKernel_cu_7dd49032_323742_sparse_binary_op_intersection_kernel_implINS2_18CUDAKernelLauncherENS2_36CUDAValueSelectionIntersectionKernelINS2_5MulOpEEElLl8EEEvRNS_6TensorERKS8_SB_RKSt6vectorIlSaIlEERKSt8optionalIS8_ESK_bbENKUlvE3_clEvEUllE_St5arrayIPcLm2EEEEviT0_T1_,"",@"SHT_CUDA_INFO"
	.sectionflags	@""
	.align	4


	//----- nvinfo : EIATTR_CUDA_API_VERSION
	.align		4
        /*0000*/ 	.byte	0x04, 0x37
        /*0002*/ 	.short	(.L_2927 - .L_2926)
.L_2926:
        /*0004*/ 	.word	0x00000082


	//----- nvinfo : EIATTR_KPARAM_INFO
	.align		4
.L_2927:
        /*0008*/ 	.byte	0x04, 0x17
        /*000a*/ 	.short	(.L_2929 - .L_2928)
.L_2928:
        /*000c*/ 	.word	0x00000000
        /*0010*/ 	.short	0x0002
        /*0012*/ 	.short	0x0098
        /*0014*/ 	.byte	0x00, 0xf0, 0x41, 0x00


	//----- nvinfo : EIATTR_KPARAM_INFO
	.align		4
.L_2929:
        /*0018*/ 	.byte	0x04, 0x17
        /*001a*/ 	.short	(.L_2931 - .L_2930)
.L_2930:
        /*001c*/ 	.word	0x00000000
        /*0020*/ 	.short	0x0001
        /*0022*/ 	.short	0x0008
        /*0024*/ 	.byte	0x00, 0xf0, 0x41, 0x02


	//----- nvinfo : EIATTR_KPARAM_INFO
	.align		4
.L_2931:
        /*0028*/ 	.byte	0x04, 0x17
        /*002a*/ 	.short	(.L_2933 - .L_2932)
.L_2932:
        /*002c*/ 	.word	0x00000000
        /*0030*/ 	.short	0x0000
        /*0032*/ 	.short	0x0000
        /*0034*/ 	.byte	0x00, 0xf0, 0x11, 0x00


	//----- nvinfo : EIATTR_SPARSE_MMA_MASK
	.align		4
.L_2933:
        /*0038*/ 	.byte	0x03, 0x50
        /*003a*/ 	.short	0x0000


	//----- nvinfo : EIATTR_MAXREG_COUNT
	.align		4
        /*003c*/ 	.byte	0x03, 0x1b
        /*003e*/ 	.short	0x00ff


	//----- nvinfo : EIATTR_MERCURY_ISA_VERSION
	.align		4
        /*0040*/ 	.byte	0x03, 0x5f
        /*0042*/ 	.short	0x0101


	//----- nvinfo : EIATTR_VRC_CTA_INIT_COUNT
	.align		4
        /*0044*/ 	.byte	0x02, 0x4a
	.zero		1
	.zero		1


	//----- nvinfo : EIATTR_EXIT_INSTR_OFFSETS
	.align		4
        /*0048*/ 	.byte	0x04, 0x1c
        /*004a*/ 	.short	(.L_2935 - .L_2934)


	//   ....[0]....
.L_2934:
        /*004c*/ 	.word	0x0000a910


	//   ....[1]....
        /*0050*/ 	.word	0x0000a960


	//   ....[2]....
        /*0054*/ 	.word	0x00014920


	//----- nvinfo : EIATTR_MAX_THREADS
	.align		4
.L_2935:
        /*0058*/ 	.byte	0x04, 0x05
        /*005a*/ 	.short	(.L_2937 - .L_2936)
.L_2936:
        /*005c*/ 	.word	0x00000080
        /*0060*/ 	.word	0x00000001
        /*0064*/ 	.word	0x00000001


	//----- nvinfo : EIATTR_CRS_STACK_SIZE
	.align		4
.L_2937:
        /*0068*/ 	.byte	0x04, 0x1e
        /*006a*/ 	.short	(.L_2939 - .L_2938)
.L_2938:
        /*006c*/ 	.word	0x00000000


	//----- nvinfo : EIATTR_CBANK_PARAM_SIZE
	.align		4
.L_2939:
        /*0070*/ 	.byte	0x03, 0x19
        /*0072*/ 	.short	0x00a8


	//----- nvinfo : EIATTR_PARAM_CBANK
	.align		4
        /*0074*/ 	.byte	0x04, 0x0a
        /*0076*/ 	.short	(.L_2941 - .L_2940)
	.align		4
.L_2940:
        /*0078*/ 	.word	index@(.nv.constant0._ZN2at6native29vectorized_elementwise_kernelILi2EZZNS0_73_GLOBAL__N__c8866d80_35_SparseBinaryOpIntersectionKernel_cu_7dd49032_323742_sparse_binary_op_intersection_kernel_implINS2_18CUDAKernelLauncherENS2_36CUDAValueSelectionIntersectionKernelINS2_5MulOpEEElLl8EEEvRNS_6TensorERKS8_SB_RKSt6vectorIlSaIlEERKSt8optionalIS8_ESK_bbENKUlvE3_clEvEUllE_St5arrayIPcLm2EEEEviT0_T1_)
        /*007c*/ 	.short	0x0380
        /*007e*/ 	.short	0x00a8


	//----- nvinfo : EIATTR_SW_WAR
	.align		4
.L_2941:
        /*0080*/ 	.byte	0x04, 0x36
        /*0082*/ 	.short	(.L_2943 - .L_2942)
.L_2942:
        /*0084*/ 	.word	0x00000008
.L_2943:


//--------------------- .nv.info._ZN2at6native29vectorized_elementwise_kernelILi4EZZNS0_73_GLOBAL__N__c8866d80_35_SparseBinaryOpIntersectionKernel_cu_7dd49032_323742_sparse_binary_op_intersection_kernel_implINS2_18CUDAKernelLauncherENS2_36CUDAValueSelectionIntersectionKernelINS2_5MulOpEEElLl8EEEvRNS_6TensorERKS8_SB_RKSt6vectorIlSaIlEERKSt8optionalIS8_ESK_bbENKUlvE3_clEvEUllE_St5arrayIPcLm2EEEEviT0_T1_ --------------------------
	.section	.nv.info._ZN2at6native29vectorized_elementwise_kernelILi4EZZNS0_73_GLOBAL__N__c8866d80_35_SparseBinaryOpIntersectionKernel_cu_7dd49032_323742_sparse_binary_op_intersection_kernel_implINS2_18CUDAKernelLauncherENS2_36CUDAValueSelectionIntersectionKernelINS2_5MulOpEEElLl8EEEvRNS_6TensorERKS8_SB_RKSt6vectorIlSaIlEERKSt8optionalIS8_ESK_bbENKUlvE3_clEvEUllE_St5arrayIPcLm2EEEEviT0_T1_,"",@"SHT_CUDA_INFO"
	.sectionflags	@""
	.align	4


	//----- nvinfo : EIATTR_CUDA_API_VERSION
	.align		4
        /*0000*/ 	.byte	0x04, 0x37
        /*0002*/ 	.short	(.L_2945 - .L_2944)
.L_2944:
        /*0004*/ 	.word	0x00000082


	//----- nvinfo : EIATTR_KPARAM_INFO
	.align		4
.L_2945:
        /*0008*/ 	.byte	0x04, 0x17
        /*000a*/ 	.short	(.L_2947 - .L_2946)
.L_2946:
        /*000c*/ 	.word	0x00000000
        /*0010*/ 	.short	0x0002
        /*0012*/ 	.short	0x0098
        /*0014*/ 	.byte	0x00, 0xf0, 0x41, 0x00


	//----- nvinfo : EIATTR_KPARAM_INFO
	.align		4
.L_2947:
        /*0018*/ 	.byte	0x04, 0x17
        /*001a*/ 	.short	(.L_2949 - .L_2948)
.L_2948:
        /*001c*/ 	.word	0x00000000
        /*0020*/ 	.short	0x0001
        /*0022*/ 	.short	0x0008
        /*0024*/ 	.byte	0x00, 0xf0, 0x41, 0x02


	//----- nvinfo : EIATTR_KPARAM_INFO
	.align		4
.L_2949:
        /*0028*/ 	.byte	0x04, 0x17
        /*002a*/ 	.short	(.L_2951 - .L_2950)
.L_2950:
        /*002c*/ 	.word	0x00000000
        /*0030*/ 	.short	0x0000
        /*0032*/ 	.short	0x0000
        /*0034*/ 	.byte	0x00, 0xf0, 0x11, 0x00


	//----- nvinfo : EIATTR_SPARSE_MMA_MASK
	.align		4
.L_2951:
        /*0038*/ 	.byte	0x03, 0x50
        /*003a*/ 	.short	0x0000


	//----- nvinfo : EIATTR_MAXREG_COUNT
	.align		4
        /*003c*/ 	.byte	0x03, 0x1b
        /*003e*/ 	.short	0x00ff


	//----- nvinfo : EIATTR_MERCURY_ISA_VERSION
	.align		4
        /*0040*/ 	.byte	0x03, 0x5f
        /*0042*/ 	.short	0x0101


	//----- nvinfo : EIATTR_VRC_CTA_INIT_COUNT
	.align		4
        /*0044*/ 	.byte	0x02, 0x4a
	.zero		1
	.zero		1


	//----- nvinfo : EIATTR_EXIT_INSTR_OFFSETS
	.align		4
        /*0048*/ 	.byte	0x04, 0x1c
        /*004a*/ 	.short	(.L_2953 - .L_2952)


	//   ....[0]....
.L_2952:
        /*004c*/ 	.word	0x0000a910


	//   ....[1]....
        /*0050*/ 	.word	0x0000a960


	//   ....[2]....
        /*0054*/ 	.word	0x000148e0


	//----- nvinfo : EIATTR_MAX_THREADS
	.align		4
.L_2953:
        /*0058*/ 	.byte	0x04, 0x05
        /*005a*/ 	.short	(.L_2955 - .L_2954)
.L_2954:
        /*005c*/ 	.word	0x00000080
        /*0060*/ 	.word	0x00000001
        /*0064*/ 	.word	0x00000001


	//----- nvinfo : EIATTR_CRS_STACK_SIZE
	.align		4
.L_2955:
        /*0068*/ 	.byte	0x04, 0x1e
        /*006a*/ 	.short	(.L_2957 - .L_2956)
.L_2956:
        /*006c*/ 	.word	0x00000000


	//----- nvinfo : EIATTR_CBANK_PARAM_SIZE
	.align		4
.L_2957:
        /*0070*/ 	.byte	0x03, 0x19
        /*0072*/ 	.short	0x00a8


	//----- nvinfo : EIATTR_PARAM_CBANK
	.align		4
        /*0074*/ 	.byte	0x04, 0x0a
        /*0076*/ 	.short	(.L_2959 - .L_2958)
	.align		4
.L_2958:
        /*0078*/ 	.word	index@(.nv.constant0._ZN2at6native29vectorized_elementwise_kernelILi4EZZNS0_73_GLOBAL__N__c8866d80_35_SparseBinaryOpIntersectionKernel_cu_7dd49032_323742_sparse_binary_op_intersection_kernel_implINS2_18CUDAKernelLauncherENS2_36CUDAValueSelectionIntersectionKernelINS2_5MulOpEEElLl8EEEvRNS_6TensorERKS8_SB_RKSt6vectorIlSaIlEERKSt8optionalIS8_ESK_bbENKUlvE3_clEvEUllE_St5arrayIPcLm2EEEEviT0_T1_)
        /*007c*/ 	.short	0x0380
        /*007e*/ 	.short	0x00a8


	//----- nvinfo : EIATTR_SW_WAR
	.align		4
.L_2959:
        /*0080*/ 	.byte	0x04, 0x36
        /*0082*/ 	.short	(.L_2961 - .L_2960)
.L_2960:
        /*0084*/ 	.word	0x00000008
.L_2961:


//--------------------- .nv.info._ZN2at6native29vectorized_elementwise_kernelILi8EZZNS0_73_GLOBAL__N__c8866d80_35_SparseBinaryOpIntersectionKernel_cu_7dd49032_323742_sparse_binary_op_intersection_kernel_implINS2_18CUDAKernelLauncherENS2_36CUDAValueSelectionIntersectionKernelINS2_5MulOpEEElLl8EEEvRNS_6TensorERKS8_SB_RKSt6vectorIlSaIlEERKSt8optionalIS8_ESK_bbENKUlvE3_clEvEUllE_St5arrayIPcLm2EEEEviT0_T1_ --------------------------
	.section	.nv.info._ZN2at6native29vectorized_elementwise_kernelILi8EZZNS0_73_GLOBAL__N__c8866d80_35_SparseBinaryOpIntersectionKernel_cu_7dd49032_323742_sparse_binary_op_intersection_kernel_implINS2_18CUDAKernelLauncherENS2_36CUDAValueSelectionIntersectionKernelINS2_5MulOpEEElLl8EEEvRNS_6TensorERKS8_SB_RKSt6vectorIlSaIlEERKSt8optionalIS8_ESK_bbENKUlvE3_clEvEUllE_St5arrayIPcLm2EEEEviT0_T1_,"",@"SHT_CUDA_INFO"
	.sectionflags	@""
	.align	4


	//----- nvinfo : EIATTR_CUDA_API_VERSION
	.align		4
        /*0000*/ 	.byte	0x04, 0x37
        /*0002*/ 	.short	(.L_2963 - .L_2962)
.L_2962:
        /*0004*/ 	.word	0x00000082


	//----- nvinfo : EIATTR_KPARAM_INFO
	.align		4
.L_2963:
        /*0008*/ 	.byte	0x04, 0x17
        /*000a*/ 	.short	(.L_2965 - .L_2964)
.L_2964:
        /*000c*/ 	.word	0x00000000
        /*0010*/ 	.short	0x0002
        /*0012*/ 	.short	0x0098
        /*0014*/ 	.byte	0x00, 0xf0, 0x41, 0x00


	//----- nvinfo : EIATTR_KPARAM_INFO
	.align		4
.L_2965:
        /*0018*/ 	.byte	0x04, 0x17
        /*001a*/ 	.short	(.L_2967 - .L_2966)
.L_2966:
        /*001c*/ 	.word	0x00000000
        /*0020*/ 	.short	0x0001
        /*0022*/ 	.short	0x0008
        /*0024*/ 	.byte	0x00, 0xf0, 0x41, 0x02


	//----- nvinfo : EIATTR_KPARAM_INFO
	.align		4
.L_2967:
        /*0028*/ 	.byte	0x04, 0x17
        /*002a*/ 	.short	(.L_2969 - .L_2968)
.L_2968:
        /*002c*/ 	.word	0x00000000
        /*0030*/ 	.short	0x0000
        /*0032*/ 	.short	0x0000
        /*0034*/ 	.byte	0x00, 0xf0, 0x11, 0x00


	//----- nvinfo : EIATTR_SPARSE_MMA_MASK
	.align		4
.L_2969:
        /*0038*/ 	.byte	0x03, 0x50
        /*003a*/ 	.short	0x0000


	//----- nvinfo : EIATTR_MAXREG_COUNT
	.align		4
        /*003c*/ 	.byte	0x03, 0x1b
        /*003e*/ 	.short	0x00ff


	//----- nvinfo : EIATTR_MERCURY_ISA_VERSION
	.align		4
        /*0040*/ 	.byte	0x03, 0x5f
        /*0042*/ 	.short	0x0101


	//----- nvinfo : EIATTR_VRC_CTA_INIT_COUNT
	.align		4
        /*0044*/ 	.byte	0x02, 0x4a
	.zero		1
	.zero		1


	//----- nvinfo : EIATTR_EXIT_INSTR_OFFSETS
	.align		4
        /*0048*/ 	.byte	0x04, 0x1c
        /*004a*/ 	.short	(.L_2971 - .L_2970)


	//   ....[0]....
.L_2970:
        /*004c*/ 	.word	0x00000010


	//----- nvinfo : EIATTR_MAX_THREADS
	.align		4
.L_2971:
        /*0050*/ 	.byte	0x04, 0x05
        /*0052*/ 	.short	(.L_2973 - .L_2972)
.L_2972:
        /*0054*/ 	.word	0x00000080
        /*0058*/ 	.word	0x00000001
        /*005c*/ 	.word	0x00000001


	//----- nvinfo : EIATTR_CBANK_PARAM_SIZE
	.align		4
.L_2973:
        /*0060*/ 	.byte	0x03, 0x19
        /*0062*/ 	.short	0x00a8


	//----- nvinfo : EIATTR_PARAM_CBANK
	.align		4
        /*0064*/ 	.byte	0x04, 0x0a
        /*0066*/ 	.short	(.L_2975 - .L_2974)
	.align		4
.L_2974:
        /*0068*/ 	.word	index@(.nv.constant0._ZN2at6native29vectorized_elementwise_kernelILi8EZZNS0_73_GLOBAL__N__c8866d80_35_SparseBinaryOpIntersectionKernel_cu_7dd49032_323742_sparse_binary_op_intersection_kernel_implINS2_18CUDAKernelLauncherENS2_36CUDAValueSelectionIntersectionKernelINS2_5MulOpEEElLl8EEEvRNS_6TensorERKS8_SB_RKSt6vectorIlSaIlEERKSt8optionalIS8_ESK_bbENKUlvE3_clEvEUllE_St5arrayIPcLm2EEEEviT0_T1_)
        /*006c*/ 	.short	0x0380
        /*006e*/ 	.short	0x00a8


	//----- nvinfo : EIATTR_SW_WAR
	.align		4
.L_2975:
        /*0070*/ 	.byte	0x04, 0x36
        /*0072*/ 	.short	(.L_2977 - .L_2976)
.L_2976:
        /*0074*/ 	.word	0x00000008
.L_2977:


//--------------------- .nv.info._ZN2at6native18elementwise_kernelILi128ELi4EZNS0_15gpu_kernel_implIZZNS0_73_GLOBAL__N__c8866d80_35_SparseBinaryOpIntersectionKernel_cu_7dd49032_323742_sparse_binary_op_intersection_kernel_implINS3_18CUDAKernelLauncherENS3_36CUDAValueSelectionIntersectionKernelINS3_5MulOpEEElLl8EEEvRNS_6TensorERKS9_SC_RKSt6vectorIlSaIlEERKSt8optionalIS9_ESL_bbENKUlvE1_clEvEUllE_EEvRNS_18TensorIteratorBaseERKT_EUliE_EEviT1_ --------------------------
	.section	.nv.info._ZN2at6native18elementwise_kernelILi128ELi4EZNS0_15gpu_kernel_implIZZNS0_73_GLOBAL__N__c8866d80_35_SparseBinaryOpIntersectionKernel_cu_7dd49032_323742_sparse_binary_op_intersection_kernel_implINS3_18CUDAKernelLauncherENS3_36CUDAValueSelectionIntersectionKernelINS3_5MulOpEEElLl8EEEvRNS_6TensorERKS9_SC_RKSt6vectorIlSaIlEERKSt8optionalIS9_ESL_bbENKUlvE1_clEvEUllE_EEvRNS_18TensorIteratorBaseERKT_EUliE_EEviT1_,"",@"SHT_CUDA_INFO"
	.sectionflags	@""
	.align	4


	//----- nvinfo : EIATTR_CUDA_API_VERSION
	.align		4
        /*0000*/ 	.byte	0x04, 0x37
        /*0002*/ 	.short	(.L_2979 - .L_2978)
.L_2978:
        /*0004*/ 	.word	0x00000082


	//----- nvinfo : EIATTR_KPARAM_INFO
	.align		4
.L_2979:
        /*0008*/ 	.byte	0x04, 0x17
        /*000a*/ 	.short	(.L_2981 - .L_2980)
.L_2980:
        /*000c*/ 	.word	0x00000000
        /*0010*/ 	.short	0x0001
        /*0012*/ 	.short	0x0008
        /*0014*/ 	.byte	0x00, 0xf0, 0x01, 0x0a


	//----- nvinfo : EIATTR_KPARAM_INFO
	.align		4
.L_2981:
        /*0018*/ 	.byte	0x04, 0x17
        /*001a*/ 	.short	(.L_2983 - .L_2982)
.L_2982:
        /*001c*/ 	.word	0x00000000
        /*0020*/ 	.short	0x0000
        /*0022*/ 	.short	0x0000
        /*0024*/ 	.byte	0x00, 0xf0, 0x11, 0x00


	//----- nvinfo : EIATTR_SPARSE_MMA_MASK
	.align		4
.L_2983:
        /*0028*/ 	.byte	0x03, 0x50
        /*002a*/ 	.short	0x0000


	//----- nvinfo : EIATTR_MAXREG_COUNT
	.align		4
        /*002c*/ 	.byte	0x03, 0x1b
        /*002e*/ 	.short	0x0080


	//----- nvinfo : EIATTR_EXTERNS
	.align		4
        /*0030*/ 	.byte	0x04, 0x0f
        /*0032*/ 	.short	(.L_2985 - .L_2984)


	//   ....[0]....
	.align		4
.L_2984:
        /*0034*/ 	.word	index@(__assertfail)


	//----- nvinfo : EIATTR_MERCURY_ISA_VERSION
	.align		4
.L_2985:
        /*0038*/ 	.byte	0x03, 0x5f
        /*003a*/ 	.short	0x0101


	//----- nvinfo : EIATTR_VRC_CTA_INIT_COUNT
	.align		4
        /*003c*/ 	.byte	0x02, 0x4a
	.zero		1
	.zero		1


	//----- nvinfo : EIATTR_SYSCALL_OFFSETS
	.align		4
        /*0040*/ 	.byte	0x04, 0x46
        /*0042*/ 	.short	(.L_2987 - .L_2986)


	//   ....[0]....
.L_2986:
        /*0044*/ 	.word	0x00002170


	//   ....[1]....
        /*0048*/ 	.word	0x00003c00


	//   ....[2]....
        /*004c*/ 	.word	0x00005e80


	//   ....[3]....
        /*0050*/ 	.word	0x00007700


	//   ....[4]....
        /*0054*/ 	.word	0x00009ad0


	//   ....[5]....
        /*0058*/ 	.word	0x0000b350


	//   ....[6]....
        /*005c*/ 	.word	0x0000d720


	//   ....[7]....
        /*0060*/ 	.word	0x0000ef80


	//----- nvinfo : EIATTR_EXIT_INSTR_OFFSETS
	.align		4
.L_2987:
        /*0064*/ 	.byte	0x04, 0x1c
        /*0066*/ 	.short	(.L_2989 - .L_2988)


	//   ....[0]....
.L_2988:
        /*0068*/ 	.word	0x0000b630


	//   ....[1]....
        /*006c*/ 	.word	0x0000e520


	//   ....[2]....
        /*0070*/ 	.word	0x0000e540


	//   ....[3]....
        /*0074*/ 	.word	0x0000e5c0


	//   ....[4]....
        /*0078*/ 	.word	0x0000e5e0


	//   ....[5]....
        /*007c*/ 	.word	0x0000e600


	//   ....[6]....
        /*0080*/ 	.word	0x0000e690


	//   ....[7]....
        /*0084*/ 	.word	0x0000e6d0


	//   ....[8]....
        /*0088*/ 	.word	0x0000e770


	//   ....[9]....
        /*008c*/ 	.word	0x0000e7c0


	//   ....[10]....
        /*0090*/ 	.word	0x0000e7f0


	//   ....[11]....
        /*0094*/ 	.word	0x0000e8b0


	//   ....[12]....
        /*0098*/ 	.word	0x0000ea20


	//   ....[13]....
        /*009c*/ 	.word	0x0000eb90


	//   ....[14]....
        /*00a0*/ 	.word	0x0000ecf0


	//   ....[15]....
        /*00a4*/ 	.word	0x0000ed10


	//   ....[16]....
        /*00a8*/ 	.word	0x0000ed30


	//   ....[17]....
        /*00ac*/ 	.word	0x0000ede0


	//   ....[18]....
        /*00b0*/ 	.word	0x0000ee20


	//   ....[19]....
        /*00b4*/ 	.word	0x0000ef90


	//   ....[20]....
        /*00b8*/ 	.word	0x0000f0a0


	//   ....[21]....
        /*00bc*/ 	.word	0x0000f1e0


	//   ....[22]....
        /*00c0*/ 	.word	0x0000f220


	//----- nvinfo : EIATTR_MAX_THREADS
	.align		4
.L_2989:
        /*00c4*/ 	.byte	0x04, 0x05
        /*00c6*/ 	.short	(.L_2991 - .L_2990)
.L_2990:
        /*00c8*/ 	.word	0x00000080
        /*00cc*/ 	.word	0x00000001
        /*00d0*/ 	.word	0x00000001


	//----- nvinfo : EIATTR_CRS_STACK_SIZE
	.align		4
.L_2991:
        /*00d4*/ 	.byte	0x04, 0x1e
        /*00d6*/ 	.short	(.L_2993 - .L_2992)
.L_2992:
        /*00d8*/ 	.word	0x00000000


	//----- nvinfo : EIATTR_CBANK_PARAM_SIZE
	.align		4
.L_2993:
        /*00dc*/ 	.byte	0x03, 0x19
        /*00de*/ 	.short	0x0288


	//----- nvinfo : EIATTR_PARAM_CBANK
	.align		4
        /*00e0*/ 	.byte	0x04, 0x0a
        /*00e2*/ 	.short	(.L_2995 - .L_2994)
	.align		4
.L_2994:
        /*00e4*/ 	.word	index@(.nv.constant0._ZN2at6native18elementwise_kernelILi128ELi4EZNS0_15gpu_kernel_implIZZNS0_73_GLOBAL__N__c8866d80_35_SparseBinaryOpIntersectionKernel_cu_7dd49032_323742_sparse_binary_op_intersection_kernel_implINS3_18CUDAKernelLauncherENS3_36CUDAValueSelectionIntersectionKernelINS3_5MulOpEEElLl8EEEvRNS_6TensorERKS9_SC_RKSt6vectorIlSaIlEERKSt8optionalIS9_ESL_bbENKUlvE1_clEvEUllE_EEvRNS_18TensorIteratorBaseERKT_EUliE_EEviT1_)
        /*00e8*/ 	.short	0x0380
        /*00ea*/ 	.short	0x0288


	//----- nvinfo : EIATTR_SW_WAR
	.align		4
.L_2995:
        /*00ec*/ 	.byte	0x04, 0x36
        /*00ee*/ 	.short	(.L_2997 - .L_2996)
.L_2996:
        /*00f0*/ 	.word	0x00000008
.L_2997:


//--------------------- .nv.info._ZN2at6native27unrolled_elementwise_kernelIZZNS0_73_GLOBAL__N__c8866d80_35_SparseBinaryOpIntersectionKernel_cu_7dd49032_323742_sparse_binary_op_intersection_kernel_implINS2_18CUDAKernelLauncherENS2_36CUDAValueSelectionIntersectionKernelINS2_5MulOpEEElLl8EEEvRNS_6TensorERKS8_SB_RKSt6vectorIlSaIlEERKSt8optionalIS8_ESK_bbENKUlvE1_clEvEUllE_St5arrayIPcLm2EELi4E23TrivialOffsetCalculatorILi1EjESR_NS0_6memory12LoadWithCastILi1EEENSS_13StoreWithCastILi1EEEEEviT_T0_T2_T3_T4_T5_ --------------------------
	.section	.nv.info._ZN2at6native27unrolled_elementwise_kernelIZZNS0_73_GLOBAL__N__c8866d80_35_SparseBinaryOpIntersectionKernel_cu_7dd49032_323742_sparse_binary_op_intersection_kernel_implINS2_18CUDAKernelLauncherENS2_36CUDAValueSelectionIntersectionKernelINS2_5MulOpEEElLl8EEEvRNS_6TensorERKS8_SB_RKSt6vectorIlSaIlEERKSt8optionalIS8_ESK_bbENKUlvE1_clEvEUllE_St5arrayIPcLm2EELi4E23TrivialOffsetCalculatorILi1EjESR_NS0_6memory12LoadWithCastILi1EEENSS_13StoreWithCastILi1EEEEEviT_T0_T2_T3_T4_T5_,"",@"SHT_CUDA_INFO"
	.sectionflags	@""
	.align	4


	//----- nvinfo : EIATTR_CUDA_API_VERSION
	.align		4
        /*0000*/ 	.byte	0x04, 0x37
        /*0002*/ 	.short	(.L_2999 - .L_2998)
.L_2998:
        /*0004*/ 	.word	0x00000082


	//----- nvinfo : EIATTR_KPARAM_INFO
	.align		4
.L_2999:
        /*0008*/ 	.byte	0x04, 0x17
        /*000a*/ 	.short	(.L_3001 - .L_3000)
.L_3000:
        /*000c*/ 	.word	0x00000000
        /*0010*/ 	.short	0x0006
        /*0012*/ 	.short	0x008c
        /*0014*/ 	.byte	0x00, 0xf0, 0x21, 0x00


	//----- nvinfo : EIATTR_KPARAM_INFO
	.align		4
.L_3001:
        /*0018*/ 	.byte	0x04, 0x17
        /*001a*/ 	.short	(.L_3003 - .L_3002)
.L_3002:
        /*001c*/ 	.word	0x00000000
        /*0020*/ 	.short	0x0005
        /*0022*/ 	.short	0x0084
        /*0024*/ 	.byte	0x00, 0xf0, 0x21, 0x00


	//----- nvinfo : EIATTR_KPARAM_INFO
	.align		4
.L_3003:
        /*0028*/ 	.byte	0x04, 0x17
        /*002a*/ 	.short	(.L_3005 - .L_3004)
.L_3004:
        /*002c*/ 	.word	0x00000000
        /*0030*/ 	.short	0x0004
        /*0032*/ 	.short	0x0081
        /*0034*/ 	.byte	0x00, 0xf0, 0x05, 0x00


	//----- nvinfo : EIATTR_KPARAM_INFO
	.align		4
.L_3005:
        /*0038*/ 	.byte	0x04, 0x17
        /*003a*/ 	.short	(.L_3007 - .L_3006)
.L_3006:
        /*003c*/ 	.word	0x00000000
        /*0040*/ 	.short	0x0003
        /*0042*/ 	.short	0x0080
        /*0044*/ 	.byte	0x00, 0xf0, 0x05, 0x00


	//----- nvinfo : EIATTR_KPARAM_INFO
	.align		4
.L_3007:
        /*0048*/ 	.byte	0x04, 0x17
        /*004a*/ 	.short	(.L_3009 - .L_3008)
.L_3008:
        /*004c*/ 	.word	0x00000000
        /*0050*/ 	.short	0x0002
        /*0052*/ 	.short	0x0070
        /*0054*/ 	.byte	0x00, 0xf0, 0x41, 0x00


	//----- nvinfo : EIATTR_KPARAM_INFO
	.align		4
.L_3009:
        /*0058*/ 	.byte	0x04, 0x17
        /*005a*/ 	.short	(.L_3011 - .L_3010)
.L_3010:
        /*005c*/ 	.word	0x00000000
        /*0060*/ 	.short	0x0001
        /*0062*/ 	.short	0x0008
        /*0064*/ 	.byte	0x00, 0xf0, 0xa1, 0x01


	//----- nvinfo : EIATTR_KPARAM_INFO
	.align		4
.L_3011:
        /*0068*/ 	.byte	0x04, 0x17
        /*006a*/ 	.short	(.L_3013 - .L_3012)
.L_3012:
        /*006c*/ 	.word	0x00000000
        /*0070*/ 	.short	0x0000
        /*0072*/ 	.short	0x0000
        /*0074*/ 	.byte	0x00, 0xf0, 0x11, 0x00


	//----- nvinfo : EIATTR_SPARSE_MMA_MASK
	.align		4
.L_3013:
        /*0078*/ 	.byte	0x03, 0x50
        /*007a*/ 	.short	0x0000


	//----- nvinfo : EIATTR_MAXREG_COUNT
	.align		4
        /*007c*/ 	.byte	0x03, 0x1b
        /*007e*/ 	.short	0x00ff


	//----- nvinfo : EIATTR_EXTERNS
	.align		4
        /*0080*/ 	.byte	0x04, 0x0f
        /*0082*/ 	.short	(.L_3015 - .L_3014)


	//   ....[0]....
	.align		4
.L_3014:
        /*0084*/ 	.word	index@(__assertfail)


	//----- nvinfo : EIATTR_MERCURY_ISA_VERSION
	.align		4
.L_3015:
        /*0088*/ 	.byte	0x03, 0x5f
        /*008a*/ 	.short	0x0101


	//----- nvinfo : EIATTR_VRC_CTA_INIT_COUNT
	.align		4
        /*008c*/ 	.byte	0x02, 0x4a
	.zero		1
	.zero		1


	//----- nvinfo : EIATTR_SYSCALL_OFFSETS
	.align		4
        /*0090*/ 	.byte	0x04, 0x46
        /*0092*/ 	.short	(.L_3017 - .L_3016)


	//   ....[0]....
.L_3016:
        /*0094*/ 	.word	0x00000fe0


	//   ....[1]....
        /*0098*/ 	.word	0x00001f70


	//   ....[2]....
        /*009c*/ 	.word	0x00002e50


	//   ....[3]....
        /*00a0*/ 	.word	0x00003d30


	//   ....[4]....
        /*00a4*/ 	.word	0x00008240


	//   ....[5]....
        /*00a8*/ 	.word	0x00008f90


	//   ....[6]....
        /*00ac*/ 	.word	0x00009e10


	//   ....[7]....
        /*00b0*/ 	.word	0x0000ac70


	//----- nvinfo : EIATTR_EXIT_INSTR_OFFSETS
	.align		4
.L_3017:
        /*00b4*/ 	.byte	0x04, 0x1c
        /*00b6*/ 	.short	(.L_3019 - .L_3018)


	//   ....[0]....
.L_3018:
        /*00b8*/ 	.word	0x0000a0e0


	//   ....[1]....
        /*00bc*/ 	.word	0x0000a210


	//   ....[2]....
        /*00c0*/ 	.word	0x0000a230


	//   ....[3]....
        /*00c4*/ 	.word	0x0000a2b0


	//   ....[4]....
        /*00c8*/ 	.word	0x0000a2d0


	//   ....[5]....
        /*00cc*/ 	.word	0x0000a2f0


	//   ....[6]....
        /*00d0*/ 	.word	0x0000a380


	//   ....[7]....
        /*00d4*/ 	.word	0x0000a3c0


	//   ....[8]....
        /*00d8*/ 	.word	0x0000a460


	//   ....[9]....
        /*00dc*/ 	.word	0x0000a4b0


	//   ....[10]....
        /*00e0*/ 	.word	0x0000a4e0


	//   ....[11]....
        /*00e4*/ 	.word	0x0000a5a0


	//   ....[12]....
        /*00e8*/ 	.word	0x0000a710


	//   ....[13]....
        /*00ec*/ 	.word	0x0000a880


	//   ....[14]....
        /*00f0*/ 	.word	0x0000a9e0


	//   ....[15]....
        /*00f4*/ 	.word	0x0000aa00


	//   ....[16]....
        /*00f8*/ 	.word	0x0000aa20


	//   ....[17]....
        /*00fc*/ 	.word	0x0000aad0


	//   ....[18]....
        /*0100*/ 	.word	0x0000ab10


	//   ....[19]....
        /*0104*/ 	.word	0x0000ac80


	//   ....[20]....
        /*0108*/ 	.word	0x0000ad90


	//   ....[21]....
        /*010c*/ 	.word	0x0000aed0


	//   ....[22]....
        /*0110*/ 	.word	0x0000af10


	//----- nvinfo : EIATTR_MAX_THREADS
	.align		4
.L_3019:
        /*0114*/ 	.byte	0x04, 0x05
        /*0116*/ 	.short	(.L_3021 - .L_3020)
.L_3020:
        /*0118*/ 	.word	0x00000080
        /*011c*/ 	.word	0x00000001
        /*0120*/ 	.word	0x00000001


	//----- nvinfo : EIATTR_CRS_STACK_SIZE
	.align		4
.L_3021:
        /*0124*/ 	.byte	0x04, 0x1e
        /*0126*/ 	.short	(.L_3023 - .L_3022)
.L_3022:
        /*0128*/ 	.word	0x00000000


	//----- nvinfo : EIATTR_CBANK_PARAM_SIZE
	.align		4
.L_3023:
        /*012c*/ 	.byte	0x03, 0x19
        /*012e*/ 	.short	0x0094


	//----- nvinfo : EIATTR_PARAM_CBANK
	.align		4
        /*0130*/ 	.byte	0x04, 0x0a
        /*0132*/ 	.short	(.L_3025 - .L_3024)
	.align		4
.L_3024:
        /*0134*/ 	.word	index@(.nv.constant0._ZN2at6native27unrolled_elementwise_kernelIZZNS0_73_GLOBAL__N__c8866d80_35_SparseBinaryOpIntersectionKernel_cu_7dd49032_323742_sparse_binary_op_intersection_kernel_implINS2_18CUDAKernelLauncherENS2_36CUDAValueSelectionIntersectionKernelINS2_5MulOpEEElLl8EEEvRNS_6TensorERKS8_SB_RKSt6vectorIlSaIlEERKSt8optionalIS8_ESK_bbENKUlvE1_clEvEUllE_St5arrayIPcLm2EELi4E23TrivialOffsetCalculatorILi1EjESR_NS0_6memory12LoadWithCastILi1EEENSS_13StoreWithCastILi1EEEEEviT_T0_T2_T3_T4_T5_)
        /*0138*/ 	.short	0x0380
        /*013a*/ 	.short	0x0094


	//----- nvinfo : EIATTR_SW_WAR
	.align		4
.L_3025:
        /*013c*/ 	.byte	0x04, 0x36
        /*013e*/ 	.short	(.L_3027 - .L_3026)
.L_3026:
        /*0140*/ 	.word	0x00000008
.L_3027:


//--------------------- .nv.info._ZN2at6native18elementwise_kernelILi128ELi2EZNS0_22gpu_kernel_impl_nocastIZZNS0_73_GLOBAL__N__c8866d80_35_SparseBinaryOpIntersectionKernel_cu_7dd49032_323742_sparse_binary_op_intersection_kernel_implINS3_18CUDAKernelLauncherENS3_36CUDAValueSelectionIntersectionKernelINS3_5MulOpEEElLl8EEEvRNS_6TensorERKS9_SC_RKSt6vectorIlSaIlEERKSt8optionalIS9_ESL_bbENKUlvE1_clEvEUllE_EEvRNS_18TensorIteratorBaseERKT_EUliE_EEviT1_ --------------------------
	.section	.nv.info._ZN2at6native18elementwise_kernelILi128ELi2EZNS0_22gpu_kernel_impl_nocastIZZNS0_73_GLOBAL__N__c8866d80_35_SparseBinaryOpIntersectionKernel_cu_7dd49032_323742_sparse_binary_op_intersection_kernel_implINS3_18CUDAKernelLauncherENS3_36CUDAValueSelectionIntersectionKernelINS3_5MulOpEEElLl8EEEvRNS_6TensorERKS9_SC_RKSt6vectorIlSaIlEERKSt8optionalIS9_ESL_bbENKUlvE1_clEvEUllE_EEvRNS_18TensorIteratorBaseERKT_EUliE_EEviT1_,"",@"SHT_CUDA_INFO"
	.sectionflags	@""
	.align	4


	//----- nvinfo : EIATTR_CUDA_API_VERSION
	.align		4
        /*0000*/ 	.byte	0x04, 0x37
        /*0002*/ 	.short	(.L_3029 - .L_3028)
.L_3028:
        /*0004*/ 	.word	0x00000082


	//----- nvinfo : EIATTR_KPARAM_INFO
	.align		4
.L_3029:
        /*0008*/ 	.byte	0x04, 0x17
        /*000a*/ 	.short	(.L_3031 - .L_3030)
.L_3030:
        /*000c*/ 	.word	0x00000000
        /*0010*/ 	.short	0x0001
        /*0012*/ 	.short	0x0008
        /*0014*/ 	.byte	0x00, 0xf0, 0xe1, 0x09


	//----- nvinfo : EIATTR_KPARAM_INFO
	.align		4
.L_3031:
        /*0018*/ 	.byte	0x04, 0x17
        /*001a*/ 	.short	(.L_3033 - .L_3032)
.L_3032:
        /*001c*/ 	.word	0x00000000
        /*0020*/ 	.short	0x0000
        /*0022*/ 	.short	0x0000
        /*0024*/ 	.byte	0x00, 0xf0, 0x11, 0x00


	//----- nvinfo : EIATTR_SPARSE_MMA_MASK
	.align		4
.L_3033:
        /*0028*/ 	.byte	0x03, 0x50
        /*002a*/ 	.short	0x0000


	//----- nvinfo : EIATTR_MAXREG_COUNT
	.align		4
        /*002c*/ 	.byte	0x03, 0x1b
        /*002e*/ 	.short	0x0080


	//----- nvinfo : EIATTR_MERCURY_ISA_VERSION
	.align		4
        /*0030*/ 	.byte	0x03, 0x5f
        /*0032*/ 	.short	0x0101


	//----- nvinfo : EIATTR_VRC_CTA_INIT_COUNT
	.align		4
        /*0034*/ 	.byte	0x02, 0x4a
	.zero		1
	.zero		1


	//----- nvinfo : EIATTR_EXIT_INSTR_OFFSETS
	.align		4
        /*0038*/ 	.byte	0x04, 0x1c
        /*003a*/ 	.short	(.L_3035 - .L_3034)


	//   ....[0]....
.L_3034:
        /*003c*/ 	.word	0x000000f0


	//   ....[1]....
        /*0040*/ 	.word	0x00000120


	//   ....[2]....
        /*0044*/ 	.word	0x00000e60


	//   ....[3]....
        /*0048*/ 	.word	0x00001ac0


	//   ....[4]....
        /*004c*/ 	.word	0x00001af0


	//   ....[5]....
        /*0050*/ 	.word	0x00001b20


	//   ....[6]....
        /*0054*/ 	.word	0x00002d60


	//   ....[7]....
        /*0058*/ 	.word	0x00003ec0


	//   ....[8]....
        /*005c*/ 	.word	0x00005ee0


	//   ....[9]....
        /*0060*/ 	.word	0x00007de0


	//   ....[10]....
        /*0064*/ 	.word	0x00008fd0


	//   ....[11]....
        /*0068*/ 	.word	0x0000a130


	//----- nvinfo : EIATTR_MAX_THREADS
	.align		4
.L_3035:
        /*006c*/ 	.byte	0x04, 0x05
        /*006e*/ 	.short	(.L_3037 - .L_3036)
.L_3036:
        /*0070*/ 	.word	0x00000080
        /*0074*/ 	.word	0x00000001
        /*0078*/ 	.word	0x00000001


	//----- nvinfo : EIATTR_CRS_STACK_SIZE
	.align		4
.L_3037:
        /*007c*/ 	.byte	0x04, 0x1e
        /*007e*/ 	.short	(.L_3039 - .L_3038)
.L_3038:
        /*0080*/ 	.word	0x00000000


	//----- nvinfo : EIATTR_CBANK_PARAM_SIZE
	.align		4
.L_3039:
        /*0084*/ 	.byte	0x03, 0x19
        /*0086*/ 	.short	0x0280


	//----- nvinfo : EIATTR_PARAM_CBANK
	.align		4
        /*0088*/ 	.byte	0x04, 0x0a
        /*008a*/ 	.short	(.L_3041 - .L_3040)
	.align		4
.L_3040:
        /*008c*/ 	.word	index@(.nv.constant0._ZN2at6native18elementwise_kernelILi128ELi2EZNS0_22gpu_kernel_impl_nocastIZZNS0_73_GLOBAL__N__c8866d80_35_SparseBinaryOpIntersectionKernel_cu_7dd49032_323742_sparse_binary_op_intersection_kernel_implINS3_18CUDAKernelLauncherENS3_36CUDAValueSelectionIntersectionKernelINS3_5MulOpEEElLl8EEEvRNS_6TensorERKS9_SC_RKSt6vectorIlSaIlEERKSt8optionalIS9_ESL_bbENKUlvE1_clEvEUllE_EEvRNS_18TensorIteratorBaseERKT_EUliE_EEviT1_)
        /*0090*/ 	.short	0x0380
        /*0092*/ 	.short	0x0280


	//----- nvinfo : EIATTR_SW_WAR
	.align		4
.L_3041:
        /*0094*/ 	.byte	0x04, 0x36
        /*0096*/ 	.short	(.L_3043 - .L_3042)
.L_3042:
        /*0098*/ 	.word	0x00000008
.L_3043:


//--------------------- .nv.info._ZN2at6native27unrolled_elementwise_kernelIZZNS0_73_GLOBAL__N__c8866d80_35_SparseBinaryOpIntersectionKernel_cu_7dd49032_323742_sparse_binary_op_intersection_kernel_implINS2_18CUDAKernelLauncherENS2_36CUDAValueSelectionIntersectionKernelINS2_5MulOpEEElLl8EEEvRNS_6TensorERKS8_SB_RKSt6vectorIlSaIlEERKSt8optionalIS8_ESK_bbENKUlvE1_clEvEUllE_St5arrayIPcLm2EELi4E23TrivialOffsetCalculatorILi1EjESR_NS0_6memory15LoadWithoutCastENSS_16StoreWithoutCastEEEviT_T0_T2_T3_T4_T5_ --------------------------
	.section	.nv.info._ZN2at6native27unrolled_elementwise_kernelIZZNS0_73_GLOBAL__N__c8866d80_35_SparseBinaryOpIntersectionKernel_cu_7dd49032_323742_sparse_binary_op_intersection_kernel_implINS2_18CUDAKernelLauncherENS2_36CUDAValueSelectionIntersectionKernelINS2_5MulOpEEElLl8EEEvRNS_6TensorERKS8_SB_RKSt6vectorIlSaIlEERKSt8optionalIS8_ESK_bbENKUlvE1_clEvEUllE_St5arrayIPcLm2EELi4E23TrivialOffsetCalculatorILi1EjESR_NS0_6memory15LoadWithoutCastENSS_16StoreWithoutCastEEEviT_T0_T2_T3_T4_T5_,"",@"SHT_CUDA_INFO"
	.sectionflags	@""
	.align	4


	//----- nvinfo : EIATTR_CUDA_API_VERSION
	.align		4
        /*0000*/ 	.byte	0x04, 0x37
        /*0002*/ 	.short	(.L_3045 - .L_3044)
.L_3044:
        /*0004*/ 	.word	0x00000082


	//----- nvinfo : EIATTR_KPARAM_INFO
	.align		4
.L_3045:
        /*0008*/ 	.byte	0x04, 0x17
        /*000a*/ 	.short	(.L_3047 - .L_3046)
.L_3046:
        /*000c*/ 	.word	0x00000000
        /*0010*/ 	.short	0x0006
        /*0012*/ 	.short	0x0083
        /*0014*/ 	.byte	0x00, 0xf0, 0x05, 0x00


	//----- nvinfo : EIATTR_KPARAM_INFO
	.align		4
.L_3047:
        /*0018*/ 	.byte	0x04, 0x17
        /*001a*/ 	.short	(.L_3049 - .L_3048)
.L_3048:
        /*001c*/ 	.word	0x00000000
        /*0020*/ 	.short	0x0005
        /*0022*/ 	.short	0x0082
        /*0024*/ 	.byte	0x00, 0xf0, 0x05, 0x00


	//----- nvinfo : EIATTR_KPARAM_INFO
	.align		4
.L_3049:
        /*0028*/ 	.byte	0x04, 0x17
        /*002a*/ 	.short	(.L_3051 - .L_3050)
.L_3050:
        /*002c*/ 	.word	0x00000000
        /*0030*/ 	.short	0x0004
        /*0032*/ 	.short	0x0081
        /*0034*/ 	.byte	0x00, 0xf0, 0x05, 0x00


	//----- nvinfo : EIATTR_KPARAM_INFO
	.align		4
.L_3051:
        /*0038*/ 	.byte	0x04, 0x17
        /*003a*/ 	.short	(.L_3053 - .L_3052)
.L_3052:
        /*003c*/ 	.word	0x00000000
        /*0040*/ 	.short	0x0003
        /*0042*/ 	.short	0x0080
        /*0044*/ 	.byte	0x00, 0xf0, 0x05, 0x00


	//----- nvinfo : EIATTR_KPARAM_INFO
	.align		4
.L_3053:
        /*0048*/ 	.byte	0x04, 0x17
        /*004a*/ 	.short	(.L_3055 - .L_3054)
.L_3054:
        /*004c*/ 	.word	0x00000000
        /*0050*/ 	.short	0x0002
        /*0052*/ 	.short	0x0070
        /*0054*/ 	.byte	0x00, 0xf0, 0x41, 0x00


	//----- nvinfo : EIATTR_KPARAM_INFO
	.align		4
.L_3055:
        /*0058*/ 	.byte	0x04, 0x17
        /*005a*/ 	.short	(.L_3057 - .L_3056)
.L_3056:
        /*005c*/ 	.word	0x00000000
        /*0060*/ 	.short	0x0001
        /*0062*/ 	.short	0x0008
        /*0064*/ 	.byte	0x00, 0xf0, 0xa1, 0x01


	//----- nvinfo : EIATTR_KPARAM_INFO
	.align		4
.L_3057:
        /*0068*/ 	.byte	0x04, 0x17
        /*006a*/ 	.short	(.L_3059 - .L_3058)
.L_3058:
        /*006c*/ 	.word	0x00000000
        /*0070*/ 	.short	0x0000
        /*0072*/ 	.short	0x0000
        /*0074*/ 	.byte	0x00, 0xf0, 0x11, 0x00


	//----- nvinfo : EIATTR_SPARSE_MMA_MASK
	.align		4
.L_3059:
        /*0078*/ 	.byte	0x03, 0x50
        /*007a*/ 	.short	0x0000


	//----- nvinfo : EIATTR_MAXREG_COUNT
	.align		4
        /*007c*/ 	.byte	0x03, 0x1b
        /*007e*/ 	.short	0x00ff


	//----- nvinfo : EIATTR_MERCURY_ISA_VERSION
	.align		4
        /*0080*/ 	.byte	0x03, 0x5f
        /*0082*/ 	.short	0x0101


	//----- nvinfo : EIATTR_VRC_CTA_INIT_COUNT
	.align		4
        /*0084*/ 	.byte	0x02, 0x4a
	.zero		1
	.zero		1


	//----- nvinfo : EIATTR_EXIT_INSTR_OFFSETS
	.align		4
        /*0088*/ 	.byte	0x04, 0x1c
        /*008a*/ 	.short	(.L_3061 - .L_3060)


	//   ....[0]....
.L_3060:
        /*008c*/ 	.word	0x00003fa0


	//   ....[1]....
        /*0090*/ 	.word	0x00004000


	//----- nvinfo : EIATTR_MAX_THREADS
	.align		4
.L_3061:
        /*0094*/ 	.byte	0x04, 0x05
        /*0096*/ 	.short	(.L_3063 - .L_3062)
.L_3062:
        /*0098*/ 	.word	0x00000080
        /*009c*/ 	.word	0x00000001
        /*00a0*/ 	.word	0x00000001


	//----- nvinfo : EIATTR_CRS_STACK_SIZE
	.align		4
.L_3063:
        /*00a4*/ 	.byte	0x04, 0x1e
        /*00a6*/ 	.short	(.L_3065 - .L_3064)
.L_3064:
        /*00a8*/ 	.word	0x00000000


	//----- nvinfo : EIATTR_CBANK_PARAM_SIZE
	.align		4
.L_3065:
        /*00ac*/ 	.byte	0x03, 0x19
        /*00ae*/ 	.short	0x0084


	//----- nvinfo : EIATTR_PARAM_CBANK
	.align		4
        /*00b0*/ 	.byte	0x04, 0x0a
        /*00b2*/ 	.short	(.L_3067 - .L_3066)
	.align		4
.L_3066:
        /*00b4*/ 	.word	index@(.nv.constant0._ZN2at6native27unrolled_elementwise_kernelIZZNS0_73_GLOBAL__N__c8866d80_35_SparseBinaryOpIntersectionKernel_cu_7dd49032_323742_sparse_binary_op_intersection_kernel_implINS2_18CUDAKernelLauncherENS2_36CUDAValueSelectionIntersectionKernelINS2_5MulOpEEElLl8EEEvRNS_6TensorERKS8_SB_RKSt6vectorIlSaIlEERKSt8optionalIS8_ESK_bbENKUlvE1_clEvEUllE_St5arrayIPcLm2EELi4E23TrivialOffsetCalculatorILi1EjESR_NS0_6memory15LoadWithoutCastENSS_16StoreWithoutCastEEEviT_T0_T2_T3_T4_T5_)
        /*00b8*/ 	.short	0x0380
        /*00ba*/ 	.short	0x0084


	//----- nvinfo : EIATTR_SW_WAR
	.align		4
.L_3067:
        /*00bc*/ 	.byte	0x04, 0x36
        /*00be*/ 	.short	(.L_3069 - .L_3068)
.L_3068:
        /*00c0*/ 	.word	0x00000008
.L_3069:


//--------------------- .nv.info._ZN2at6native29vectorized_elementwise_kernelILi2EZZNS0_73_GLOBAL__N__c8866d80_35_SparseBinaryOpIntersectionKernel_cu_7dd49032_323742_sparse_binary_op_intersection_kernel_implINS2_18CUDAKernelLauncherENS2_36CUDAValueSelectionIntersectionKernelINS2_5MulOpEEElLl8EEEvRNS_6TensorERKS8_SB_RKSt6vectorIlSaIlEERKSt8optionalIS8_ESK_bbENKUlvE1_clEvEUllE_St5arrayIPcLm2EEEEviT0_T1_ --------------------------
	.section	.nv.info._ZN2at6native29vectorized_elementwise_kernelILi2EZZNS0_73_GLOBAL__N__c8866d80_35_SparseBinaryOpIntersectionKernel_cu_7dd49032_323742_sparse_binary_op_intersection_kernel_implINS2_18CUDAKernelLauncherENS2_36CUDAValueSelectionIntersectionKernelINS2_5MulOpEEElLl8EEEvRNS_6TensorERKS8_SB_RKSt6vectorIlSaIlEERKSt8optionalIS8_ESK_bbENKUlvE1_clEvEUllE_St5arrayIPcLm2EEEEviT0_T1_,"",@"SHT_CUDA_INFO"
	.sectionflags	@""
	.align	4


	//----- nvinfo : EIATTR_CUDA_API_VERSION
	.align		4
        /*0000*/ 	.byte	0x04, 0x37
        /*0002*/ 	.short	(.L_3071 - .L_3070)
.L_3070:
        /*0004*/ 	.word	0x00000082


	//----- nvinfo : EIATTR_KPARAM_INFO
	.align		4
.L_3071:
        /*0008*/ 	.byte	0x04, 0x17
        /*000a*/ 	.short	(.L_3073 - .L_3072)
.L_3072:
        /*000c*/ 	.word	0x00000000
        /*0010*/ 	.short	0x0002
        /*0012*/ 	.short	0x0070
        /*0014*/ 	.byte	0x00, 0xf0, 0x41, 0x00


	//----- nvinfo : EIATTR_KPARAM_INFO
	.align		4
.L_3073:
        /*0018*/ 	.byte	0x04, 0x17
        /*001a*/ 	.short	(.L_3075 - .L_3074)
.L_3074:
        /*001c*/ 	.word	0x00000000
        /*0020*/ 	.short	0x0001
        /*0022*/ 	.short	0x0008
        /*0024*/ 	.byte	0x00, 0xf0, 0xa1, 0x01


	//----- nvinfo : EIATTR_KPARAM_INFO
	.align		4
.L_3075:
        /*0028*/ 	.byte	0x04, 0x17
        /*002a*/ 	.short	(.L_3077 - .L_3076)
.L_3076:
        /*002c*/ 	.word	0x00000000
        /*0030*/ 	.short	0x0000
        /*0032*/ 	.short	0x0000
        /*0034*/ 	.byte	0x00, 0xf0, 0x11, 0x00


	//----- nvinfo : EIATTR_SPARSE_MMA_MASK
	.align		4
.L_3077:
        /*0038*/ 	.byte	0x03, 0x50
        /*003a*/ 	.short	0x0000


	//----- nvinfo : EIATTR_MAXREG_COUNT
	.align		4
        /*003c*/ 	.byte	0x03, 0x1b
        /*003e*/ 	.short	0x00ff


	//----- nvinfo : EIATTR_MERCURY_ISA_VERSION
	.align		4
        /*0040*/ 	.byte	0x03, 0x5f
        /*0042*/ 	.short	0x0101


	//----- nvinfo : EIATTR_VRC_CTA_INIT_COUNT
	.align		4
        /*0044*/ 	.byte	0x02, 0x4a
	.zero		1
	.zero		1


	//----- nvinfo : EIATTR_EXIT_INSTR_OFFSETS
	.align		4
        /*0048*/ 	.byte	0x04, 0x1c
        /*004a*/ 	.short	(.L_3079 - .L_3078)


	//   ....[0]....
.L_3078:
        /*004c*/ 	.word	0x00007180


	//   ....[1]....
        /*0050*/ 	.word	0x000071d0


	//   ....[2]....
        /*0054*/ 	.word	0x0000de00


	//----- nvinfo : EIATTR_MAX_THREADS
	.align		4
.L_3079:
        /*0058*/ 	.byte	0x04, 0x05
        /*005a*/ 	.short	(.L_3081 - .L_3080)
.L_3080:
        /*005c*/ 	.word	0x00000080
        /*0060*/ 	.word	0x00000001
        /*0064*/ 	.word	0x00000001


	//----- nvinfo : EIATTR_CRS_STACK_SIZE
	.align		4
.L_3081:
        /*0068*/ 	.byte	0x04, 0x1e
        /*006a*/ 	.short	(.L_3083 - .L_3082)
.L_3082:
        /*006c*/ 	.word	0x00000000


	//----- nvinfo : EIATTR_CBANK_PARAM_SIZE
	.align		4
.L_3083:
        /*0070*/ 	.byte	0x03, 0x19
        /*0072*/ 	.short	0x0080


	//----- nvinfo : EIATTR_PARAM_CBANK
	.align		4
        /*0074*/ 	.byte	0x04, 0x0a
        /*0076*/ 	.short	(.L_3085 - .L_3084)
	.align		4
.L_3084:
        /*0078*/ 	.word	index@(.nv.constant0._ZN2at6native29vectorized_elementwise_kernelILi2EZZNS0_73_GLOBAL__N__c8866d80_35_SparseBinaryOpIntersectionKernel_cu_7dd49032_323742_sparse_binary_op_intersection_kernel_implINS2_18CUDAKernelLauncherENS2_36CUDAValueSelectionIntersectionKernelINS2_5MulOpEEElLl8EEEvRNS_6TensorERKS8_SB_RKSt6vectorIlSaIlEERKSt8optionalIS8_ESK_bbENKUlvE1_clEvEUllE_St5arrayIPcLm2EEEEviT0_T1_)
        /*007c*/ 	.short	0x0380
        /*007e*/ 	.short	0x0080


	//----- nvinfo : EIATTR_SW_WAR
	.align		4
.L_3085:
        /*0080*/ 	.byte	0x04, 0x36
        /*0082*/ 	.short	(.L_3087 - .L_3086)
.L_3086:
        /*0084*/ 	.word	0x00000008
.L_3087:


//--------------------- .nv.info._ZN2at6native29vectorized_elementwise_kernelILi4EZZNS0_73_GLOBAL__N__c8866d80_35_SparseBinaryOpIntersectionKernel_cu_7dd49032_323742_sparse_binary_op_intersection_kernel_implINS2_18CUDAKernelLauncherENS2_36CUDAValueSelectionIntersectionKernelINS2_5MulOpEEElLl8EEEvRNS_6TensorERKS8_SB_RKSt6vectorIlSaIlEERKSt8optionalIS8_ESK_bbENKUlvE1_clEvEUllE_St5arrayIPcLm2EEEEviT0_T1_ --------------------------
	.section	.nv.info._ZN2at6native29vectorized_elementwise_kernelILi4EZZNS0_73_GLOBAL__N__c8866d80_35_SparseBinaryOpIntersectionKernel_cu_7dd49032_323742_sparse_binary_op_intersection_kernel_implINS2_18CUDAKernelLauncherENS2_36CUDAValueSelectionIntersectionKernelINS2_5MulOpEEElLl8EEEvRNS_6TensorERKS8_SB_RKSt6vectorIlSaIlEERKSt8optionalIS8_ESK_bbENKUlvE1_clEvEUllE_St5arrayIPcLm2EEEEviT0_T1_,"",@"SHT_CUDA_INFO"
	.sectionflags	@""
	.align	4


	//----- nvinfo : EIATTR_CUDA_API_VERSION
	.align		4
        /*0000*/ 	.byte	0x04, 0x37
        /*0002*/ 	.short	(.L_3089 - .L_3088)
.L_3088:
        /*0004*/ 	.word	0x00000082


	//----- nvinfo : EIATTR_KPARAM_INFO
	.align		4
.L_3089:
        /*0008*/ 	.byte	0x04, 0x17
        /*000a*/ 	.short	(.L_3091 - .L_3090)
.L_3090:
        /*000c*/ 	.word	0x00000000
        /*0010*/ 	.short	0x0002
        /*0012*/ 	.short	0x0070
        /*0014*/ 	.byte	0x00, 0xf0, 0x41, 0x00


	//----- nvinfo : EIATTR_KPARAM_INFO
	.align		4
.L_3091:
        /*0018*/ 	.byte	0x04, 0x17
        /*001a*/ 	.short	(.L_3093 - .L_3092)
.L_3092:
        /*001c*/ 	.word	0x00000000
        /*0020*/ 	.short	0x0001
        /*0022*/ 	.short	0x0008
        /*0024*/ 	.byte	0x00, 0xf0, 0xa1, 0x01


	//----- nvinfo : EIATTR_KPARAM_INFO
	.align		4
.L_3093:
        /*0028*/ 	.byte	0x04, 0x17
        /*002a*/ 	.short	(.L_3095 - .L_3094)
.L_3094:
        /*002c*/ 	.word	0x00000000
        /*0030*/ 	.short	0x0000
        /*0032*/ 	.short	0x0000
        /*0034*/ 	.byte	0x00, 0xf0, 0x11, 0x00


	//----- nvinfo : EIATTR_SPARSE_MMA_MASK
	.align		4
.L_3095:
        /*0038*/ 	.byte	0x03, 0x50
        /*003a*/ 	.short	0x0000


	//----- nvinfo : EIATTR_MAXREG_COUNT
	.align		4
        /*003c*/ 	.byte	0x03, 0x1b
        /*003e*/ 	.short	0x00ff


	//----- nvinfo : EIATTR_MERCURY_ISA_VERSION
	.align		4
        /*0040*/ 	.byte	0x03, 0x5f
        /*0042*/ 	.short	0x0101


	//----- nvinfo : EIATTR_VRC_CTA_INIT_COUNT
	.align		4
        /*0044*/ 	.byte	0x02, 0x4a
	.zero		1
	.zero		1


	//----- nvinfo : EIATTR_EXIT_INSTR_OFFSETS
	.align		4
        /*0048*/ 	.byte	0x04, 0x1c
        /*004a*/ 	.short	(.L_3097 - .L_3096)


	//   ....[0]....
.L_3096:
        /*004c*/ 	.word	0x00007180


	//   ....[1]....
        /*0050*/ 	.word	0x000071d0


	//   ....[2]....
        /*0054*/ 	.word	0x0000ddd0


	//----- nvinfo : EIATTR_MAX_THREADS
	.align		4
.L_3097:
        /*0058*/ 	.byte	0x04, 0x05
        /*005a*/ 	.short	(.L_3099 - .L_3098)
.L_3098:
        /*005c*/ 	.word	0x00000080
        /*0060*/ 	.word	0x00000001
        /*0064*/ 	.word	0x00000001


	//----- nvinfo : EIATTR_CRS_STACK_SIZE
	.align		4
.L_3099:
        /*0068*/ 	.byte	0x04, 0x1e
        /*006a*/ 	.short	(.L_3101 - .L_3100)
.L_3100:
        /*006c*/ 	.word	0x00000000


	//----- nvinfo : EIATTR_CBANK_PARAM_SIZE
	.align		4
.L_3101:
        /*0070*/ 	.byte	0x03, 0x19
        /*0072*/ 	.short	0x0080


	//----- nvinfo : EIATTR_PARAM_CBANK
	.align		4
        /*0074*/ 	.byte	0x04, 0x0a
        /*0076*/ 	.short	(.L_3103 - .L_3102)
	.align		4
.L_3102:
        /*0078*/ 	.word	index@(.nv.constant0._ZN2at6native29vectorized_elementwise_kernelILi4EZZNS0_73_GLOBAL__N__c8866d80_35_SparseBinaryOpIntersectionKernel_cu_7dd49032_323742_sparse_binary_op_intersection_kernel_implINS2_18CUDAKernelLauncherENS2_36CUDAValueSelectionIntersectionKernelINS2_5MulOpEEElLl8EEEvRNS_6TensorERKS8_SB_RKSt6vectorIlSaIlEERKSt8optionalIS8_ESK_bbENKUlvE1_clEvEUllE_St5arrayIPcLm2EEEEviT0_T1_)
        /*007c*/ 	.short	0x0380
        /*007e*/ 	.short	0x0080


	//----- nvinfo : EIATTR_SW_WAR
	.align		4
.L_3103:
        /*0080*/ 	.byte	0x04, 0x36
        /*0082*/ 	.short	(.L_3105 - .L_3104)
.L_3104:
        /*0084*/ 	.word	0x00000008
.L_3105:


//--------------------- .nv.info._ZN2at6native29vectorized_elementwise_kernelILi8EZZNS0_73_GLOBAL__N__c8866d80_35_SparseBinaryOpIntersectionKernel_cu_7dd49032_323742_sparse_binary_op_intersection_kernel_implINS2_18CUDAKernelLauncherENS2_36CUDAValueSelectionIntersectionKernelINS2_5MulOpEEElLl8EEEvRNS_6TensorERKS8_SB_RKSt6vectorIlSaIlEERKSt8optionalIS8_ESK_bbENKUlvE1_clEvEUllE_St5arrayIPcLm2EEEEviT0_T1_ --------------------------
	.section	.nv.info._ZN2at6native29vectorized_elementwise_kernelILi8EZZNS0_73_GLOBAL__N__c8866d80_35_SparseBinaryOpIntersectionKernel_cu_7dd49032_323742_sparse_binary_op_intersection_kernel_implINS2_18CUDAKernelLauncherENS2_36CUDAValueSelectionIntersectionKernelINS2_5MulOpEEElLl8EEEvRNS_6TensorERKS8_SB_RKSt6vectorIlSaIlEERKSt8optionalIS8_ESK_bbENKUlvE1_clEvEUllE_St5arrayIPcLm2EEEEviT0_T1_,"",@"SHT_CUDA_INFO"
	.sectionflags	@""
	.align	4


	//----- nvinfo : EIATTR_CUDA_API_VERSION
	.align		4
        /*0000*/ 	.byte	0x04, 0x37
        /*0002*/ 	.short	(.L_3107 - .L_3106)
.L_3106:
        /*0004*/ 	.word	0x00000082


	//----- nvinfo : EIATTR_KPARAM_INFO
	.align		4
.L_3107:
        /*0008*/ 	.byte	0x04, 0x17
        /*000a*/ 	.short	(.L_3109 - .L_3108)
.L_3108:
        /*000c*/ 	.word	0x00000000
        /*0010*/ 	.short	0x0002
        /*0012*/ 	.short	0x0070
        /*0014*/ 	.byte	0x00, 0xf0, 0x41, 0x00


	//----- nvinfo : EIATTR_KPARAM_INFO
	.align		4
.L_3109:
        /*0018*/ 	.byte	0x04, 0x17
        /*001a*/ 	.short	(.L_3111 - .L_3110)
.L_3110:
        /*001c*/ 	.word	0x00000000
        /*0020*/ 	.short	0x0001
        /*0022*/ 	.short	0x0008
        /*0024*/ 	.byte	0x00, 0xf0, 0xa1, 0x01


	//----- nvinfo : EIATTR_KPARAM_INFO
	.align		4
.L_3111:
        /*0028*/ 	.byte	0x04, 0x17
        /*002a*/ 	.short	(.L_3113 - .L_3112)
.L_3112:
        /*002c*/ 	.word	0x00000000
        /*0030*/ 	.short	0x0000
        /*0032*/ 	.short	0x0000
        /*0034*/ 	.byte	0x00, 0xf0, 0x11, 0x00


	//----- nvinfo : EIATTR_SPARSE_MMA_MASK
	.align		4
.L_3113:
        /*0038*/ 	.byte	0x03, 0x50
        /*003a*/ 	.short	0x0000


	//----- nvinfo : EIATTR_MAXREG_COUNT
	.align		4
        /*003c*/ 	.byte	0x03, 0x1b
        /*003e*/ 	.short	0x00ff


	//----- nvinfo : EIATTR_MERCURY_ISA_VERSION
	.align		4
        /*0040*/ 	.byte	0x03, 0x5f
        /*0042*/ 	.short	0x0101


	//----- nvinfo : EIATTR_VRC_CTA_INIT_COUNT
	.align		4
        /*0044*/ 	.byte	0x02, 0x4a
	.zero		1
	.zero		1


	//----- nvinfo : EIATTR_EXIT_INSTR_OFFSETS
	.align		4
        /*0048*/ 	.byte	0x04, 0x1c
        /*004a*/ 	.short	(.L_3115 - .L_3114)


	//   ....[0]....
.L_3114:
        /*004c*/ 	.word	0x00000010


	//----- nvinfo : EIATTR_MAX_THREADS
	.align		4
.L_3115:
        /*0050*/ 	.byte	0x04, 0x05
        /*0052*/ 	.short	(.L_3117 - .L_3116)
.L_3116:
        /*0054*/ 	.word	0x00000080
        /*0058*/ 	.word	0x00000001
        /*005c*/ 	.word	0x00000001


	//----- nvinfo : EIATTR_CBANK_PARAM_SIZE
	.align		4
.L_3117:
        /*0060*/ 	.byte	0x03, 0x19
        /*0062*/ 	.short	0x0080


	//----- nvinfo : EIATTR_PARAM_CBANK
	.align		4
        /*0064*/ 	.byte	0x04, 0x0a
        /*0066*/ 	.short	(.L_3119 - .L_3118)
	.align		4
.L_3118:
        /*0068*/ 	.word	index@(.nv.constant0._ZN2at6native29vectorized_elementwise_kernelILi8EZZNS0_73_GLOBAL__N__c8866d80_35_SparseBinaryOpIntersectionKernel_cu_7dd49032_323742_sparse_binary_op_intersection_kernel_implINS2_18CUDAKernelLauncherENS2_36CUDAValueSelectionIntersectionKernelINS2_5MulOpEEElLl8EEEvRNS_6TensorERKS8_SB_RKSt6vectorIlSaIlEERKSt8optionalIS8_ESK_bbENKUlvE1_clEvEUllE_St5arrayIPcLm2EEEEviT0_T1_)
        /*006c*/ 	.short	0x0380
        /*006e*/ 	.short	0x0080


	//----- nvinfo : EIATTR_SW_WAR
	.align		4
.L_3119:
        /*0070*/ 	.byte	0x04, 0x36
        /*0072*/ 	.short	(.L_3121 - .L_3120)
.L_3120:
        /*0074*/ 	.word	0x00000008
.L_3121:


//--------------------- .nv.callgraph             --------------------------
	.section	.nv.callgraph,"",@"SHT_CUDA_CALLGRAPH"
	.align	4
	.sectionentsize	8
	.align		4
        /*0000*/ 	.word	0x00000000
	.align		4
        /*0004*/ 	.word	0xffffffff
	.align		4
        /*0008*/ 	.word	index@(_ZN2at6native18elementwise_kernelILi128ELi4EZNS0_15gpu_kernel_implIZZNS0_73_GLOBAL__N__c8866d80_35_SparseBinaryOpIntersectionKernel_cu_7dd49032_323742_sparse_binary_op_intersection_kernel_implINS3_18CUDAKernelLauncherENS3_36CUDAValueSelectionIntersectionKernelINS3_9LhsProjOpEEElLl0EEEvRNS_6TensorERKS9_SC_RKSt6vectorIlSaIlEERKSt8optionalIS9_ESL_bbENKUlvE3_clEvEUllE_EEvRNS_18TensorIteratorBaseERKT_EUliE_EEviT1_)
	.align		4
        /*000c*/ 	.word	index@(__assertfail)
	.align		4
        /*0010*/ 	.word	index@(_ZN2at6native27unrolled_elementwise_kernelIZZNS0_73_GLOBAL__N__c8866d80_35_SparseBinaryOpIntersectionKernel_cu_7dd49032_323742_sparse_binary_op_intersection_kernel_implINS2_18CUDAKernelLauncherENS2_36CUDAValueSelectionIntersectionKernelINS2_9LhsProjOpEEElLl0EEEvRNS_6TensorERKS8_SB_RKSt6vectorIlSaIlEERKSt8optionalIS8_ESK_bbENKUlvE3_clEvEUllE_St5arrayIPcLm2EELi4E23TrivialOffsetCalculatorILi1EjESR_NS0_6memory12LoadWithCastILi1EEENSS_13StoreWithCastILi1EEEEEviT_T0_T2_T3_T4_T5_)
	.align		4
        /*0014*/ 	.word	index@(__assertfail)
	.align		4
        /*0018*/ 	.word	index@(_ZN2at6native18elementwise_kernelILi128ELi4EZNS0_15gpu_kernel_implIZZNS0_73_GLOBAL__N__c8866d80_35_SparseBinaryOpIntersectionKernel_cu_7dd49032_323742_sparse_binary_op_intersection_kernel_implINS3_18CUDAKernelLauncherENS3_36CUDAValueSelectionIntersectionKernelINS3_9LhsProjOpEEElLl0EEEvRNS_6TensorERKS9_SC_RKSt6vectorIlSaIlEERKSt8optionalIS9_ESL_bbENKUlvE1_clEvEUllE_EEvRNS_18TensorIteratorBaseERKT_EUliE_EEviT1_)
	.align		4
        /*001c*/ 	.word	index@(__assertfail)
	.align		4
        /*0020*/ 	.word	index@(_ZN2at6native27unrolled_elementwise_kernelIZZNS0_73_GLOBAL__N__c8866d80_35_SparseBinaryOpIntersectionKernel_cu_7dd49032_323742_sparse_binary_op_intersection_kernel_implINS2_18CUDAKernelLauncherENS2_36CUDAValueSelectionIntersectionKernelINS2_9LhsProjOpEEElLl0EEEvRNS_6TensorERKS8_SB_RKSt6vectorIlSaIlEERKSt8optionalIS8_ESK_bbENKUlvE1_clEvEUllE_St5arrayIPcLm2EELi4E23TrivialOffsetCalculatorILi1EjESR_NS0_6memory12LoadWithCastILi1EEENSS_13StoreWithCastILi1EEEEEviT_T0_T2_T3_T4_T5_)
	.align		4
        /*0024*/ 	.word	index@(__assertfail)
	.align		4
        /*0028*/ 	.word	index@(_ZN2at6native18elementwise_kernelILi128ELi4EZNS0_15gpu_kernel_implIZZNS0_73_GLOBAL__N__c8866d80_35_SparseBinaryOpIntersectionKernel_cu_7dd49032_323742_sparse_binary_op_intersection_kernel_implINS3_18CUDAKernelLauncherENS3_36CUDAValueSelectionIntersectionKernelINS3_9LhsProjOpEEElLl8EEEvRNS_6TensorERKS9_SC_RKSt6vectorIlSaIlEERKSt8optionalIS9_ESL_bbENKUlvE3_clEvEUllE_EEvRNS_18TensorIteratorBaseERKT_EUliE_EEviT1_)
	.align		4
        /*002c*/ 	.word	index@(__assertfail)
	.align		4
        /*0030*/ 	.word	index@(_ZN2at6native27unrolled_elementwise_kernelIZZNS0_73_GLOBAL__N__c8866d80_35_SparseBinaryOpIntersectionKernel_cu_7dd49032_323742_sparse_binary_op_intersection_kernel_implINS2_18CUDAKernelLauncherENS2_36CUDAValueSelectionIntersectionKernelINS2_9LhsProjOpEEElLl8EEEvRNS_6TensorERKS8_SB_RKSt6vectorIlSaIlEERKSt8optionalIS8_ESK_bbENKUlvE3_clEvEUllE_St5arrayIPcLm2EELi4E23TrivialOffsetCalculatorILi1EjESR_NS0_6memory12LoadWithCastILi1EEENSS_13StoreWithCastILi1EEEEEviT_T0_T2_T3_T4_T5_)
	.align		4
        /*0034*/ 	.word	index@(__assertfail)
	.align		4
        /*0038*/ 	.word	index@(_ZN2at6native18elementwise_kernelILi128ELi4EZNS0_15gpu_kernel_implIZZNS0_73_GLOBAL__N__c8866d80_35_SparseBinaryOpIntersectionKernel_cu_7dd49032_323742_sparse_binary_op_intersection_kernel_implINS3_18CUDAKernelLauncherENS3_36CUDAValueSelectionIntersectionKernelINS3_9LhsProjOpEEElLl8EEEvRNS_6TensorERKS9_SC_RKSt6vectorIlSaIlEERKSt8optionalIS9_ESL_bbENKUlvE1_clEvEUllE_EEvRNS_18TensorIteratorBaseERKT_EUliE_EEviT1_)
	.align		4
        /*003c*/ 	.word	index@(__assertfail)
	.align		4
        /*0040*/ 	.word	index@(_ZN2at6native27unrolled_elementwise_kernelIZZNS0_73_GLOBAL__N__c8866d80_35_SparseBinaryOpIntersectionKernel_cu_7dd49032_323742_sparse_binary_op_intersection_kernel_implINS2_18CUDAKernelLauncherENS2_36CUDAValueSelectionIntersectionKernelINS2_9LhsProjOpEEElLl8EEEvRNS_6TensorERKS8_SB_RKSt6vectorIlSaIlEERKSt8optionalIS8_ESK_bbENKUlvE1_clEvEUllE_St5arrayIPcLm2EELi4E23TrivialOffsetCalculatorILi1EjESR_NS0_6memory12LoadWithCastILi1EEENSS_13StoreWithCastILi1EEEEEviT_T0_T2_T3_T4_T5_)
	.align		4
        /*0044*/ 	.word	index@(__assertfail)
	.align		4
        /*0048*/ 	.word	index@(_ZN2at6native18elementwise_kernelILi128ELi4EZNS0_15gpu_kernel_implIZZNS0_73_GLOBAL__N__c8866d80_35_SparseBinaryOpIntersectionKernel_cu_7dd49032_323742_sparse_binary_op_intersection_kernel_implINS3_18CUDAKernelLauncherENS3_36CUDAValueSelectionIntersectionKernelINS3_9RhsProjOpEEElLl0EEEvRNS_6TensorERKS9_SC_RKSt6vectorIlSaIlEERKSt8optionalIS9_ESL_bbENKUlvE3_clEvEUllE_EEvRNS_18TensorIteratorBaseERKT_EUliE_EEviT1_)
	.align		4
        /*004c*/ 	.word	index@(__assertfail)
	.align		4
        /*0050*/ 	.word	index@(_ZN2at6native27unrolled_elementwise_kernelIZZNS0_73_GLOBAL__N__c8866d80_35_SparseBinaryOpIntersectionKernel_cu_7dd49032_323742_sparse_binary_op_intersection_kernel_implINS2_18CUDAKernelLauncherENS2_36CUDAValueSelectionIntersectionKernelINS2_9RhsProjOpEEElLl0EEEvRNS_6TensorERKS8_SB_RKSt6vectorIlSaIlEERKSt8optionalIS8_ESK_bbENKUlvE3_clEvEUllE_St5arrayIPcLm2EELi4E23TrivialOffsetCalculatorILi1EjESR_NS0_6memory12LoadWithCastILi1EEENSS_13StoreWithCastILi1EEEEEviT_T0_T2_T3_T4_T5_)
	.align		4
        /*0054*/ 	.word	index@(__assertfail)
	.align		4
        /*0058*/ 	.word	index@(_ZN2at6native18elementwise_kernelILi128ELi4EZNS0_15gpu_kernel_implIZZNS0_73_GLOBAL__N__c8866d80_35_SparseBinaryOpIntersectionKernel_cu_7dd49032_323742_sparse_binary_op_intersection_kernel_implINS3_18CUDAKernelLauncherENS3_36CUDAValueSelectionIntersectionKernelINS3_9RhsProjOpEEElLl0EEEvRNS_6TensorERKS9_SC_RKSt6vectorIlSaIlEERKSt8optionalIS9_ESL_bbENKUlvE1_clEvEUllE_EEvRNS_18TensorIteratorBaseERKT_EUliE_EEviT1_)
	.align		4
        /*005c*/ 	.word	index@(__assertfail)
	.align		4
        /*0060*/ 	.word	index@(_ZN2at6native27unrolled_elementwise_kernelIZZNS0_73_GLOBAL__N__c8866d80_35_SparseBinaryOpIntersectionKernel_cu_7dd49032_323742_sparse_binary_op_intersection_kernel_implINS2_18CUDAKernelLauncherENS2_36CUDAValueSelectionIntersectionKernelINS2_9RhsProjOpEEElLl0EEEvRNS_6TensorERKS8_SB_RKSt6vectorIlSaIlEERKSt8optionalIS8_ESK_bbENKUlvE1_clEvEUllE_St5arrayIPcLm2EELi4E23TrivialOffsetCalculatorILi1EjESR_NS0_6memory12LoadWithCastILi1EEENSS_13StoreWithCastILi1EEEEEviT_T0_T2_T3_T4_T5_)
	.align		4
        /*0064*/ 	.word	index@(__assertfail)
	.align		4
        /*0068*/ 	.word	index@(_ZN2at6native18elementwise_kernelILi128ELi4EZNS0_15gpu_kernel_implIZZNS0_73_GLOBAL__N__c8866d80_35_SparseBinaryOpIntersectionKernel_cu_7dd49032_323742_sparse_binary_op_intersection_kernel_implINS3_18CUDAKernelLauncherENS3_36CUDAValueSelectionIntersectionKernelINS3_9RhsProjOpEEElLl8EEEvRNS_6TensorERKS9_SC_RKSt6vectorIlSaIlEERKSt8optionalIS9_ESL_bbENKUlvE3_clEvEUllE_EEvRNS_18TensorIteratorBaseERKT_EUliE_EEviT1_)
	.align		4
        /*006c*/ 	.word	index@(__assertfail)
	.align		4
        /*0070*/ 	.word	index@(_ZN2at6native27unrolled_elementwise_kernelIZZNS0_73_GLOBAL__N__c8866d80_35_SparseBinaryOpIntersectionKernel_cu_7dd49032_323742_sparse_binary_op_intersection_kernel_implINS2_18CUDAKernelLauncherENS2_36CUDAValueSelectionIntersectionKernelINS2_9RhsProjOpEEElLl8EEEvRNS_6TensorERKS8_SB_RKSt6vectorIlSaIlEERKSt8optionalIS8_ESK_bbENKUlvE3_clEvEUllE_St5arrayIPcLm2EELi4E23TrivialOffsetCalculatorILi1EjESR_NS0_6memory12LoadWithCastILi1EEENSS_13StoreWithCastILi1EEEEEviT_T0_T2_T3_T4_T5_)
	.align		4
        /*0074*/ 	.word	index@(__assertfail)
	.align		4
        /*0078*/ 	.word	index@(_ZN2at6native18elementwise_kernelILi128ELi4EZNS0_15gpu_kernel_implIZZNS0_73_GLOBAL__N__c8866d80_35_SparseBinaryOpIntersectionKernel_cu_7dd49032_323742_sparse_binary_op_intersection_kernel_implINS3_18CUDAKernelLauncherENS3_36CUDAValueSelectionIntersectionKernelINS3_9RhsProjOpEEElLl8EEEvRNS_6TensorERKS9_SC_RKSt6vectorIlSaIlEERKSt8optionalIS9_ESL_bbENKUlvE1_clEvEUllE_EEvRNS_18TensorIteratorBaseERKT_EUliE_EEviT1_)
	.align		4
        /*007c*/ 	.word	index@(__assertfail)
	.align		4
        /*0080*/ 	.word	index@(_ZN2at6native27unrolled_elementwise_kernelIZZNS0_73_GLOBAL__N__c8866d80_35_SparseBinaryOpIntersectionKernel_cu_7dd49032_323742_sparse_binary_op_intersection_kernel_implINS2_18CUDAKernelLauncherENS2_36CUDAValueSelectionIntersectionKernelINS2_9RhsProjOpEEElLl8EEEvRNS_6TensorERKS8_SB_RKSt6vectorIlSaIlEERKSt8optionalIS8_ESK_bbENKUlvE1_clEvEUllE_St5arrayIPcLm2EELi4E23TrivialOffsetCalculatorILi1EjESR_NS0_6memory12LoadWithCastILi1EEENSS_13StoreWithCastILi1EEEEEviT_T0_T2_T3_T4_T5_)
	.align		4
        /*0084*/ 	.word	index@(__assertfail)
	.align		4
        /*0088*/ 	.word	index@(_ZN2at6native18elementwise_kernelILi128ELi4EZNS0_15gpu_kernel_implIZZNS0_73_GLOBAL__N__c8866d80_35_SparseBinaryOpIntersectionKernel_cu_7dd49032_323742_sparse_binary_op_intersection_kernel_implINS3_18CUDAKernelLauncherENS3_36CUDAValueSelectionIntersectionKernelINS3_5MulOpEEElLl0EEEvRNS_6TensorERKS9_SC_RKSt6vectorIlSaIlEERKSt8optionalIS9_ESL_bbENKUlvE3_clEvEUllE_EEvRNS_18TensorIteratorBaseERKT_EUliE_EEviT1_)
	.align		4
        /*008c*/ 	.word	index@(__assertfail)
	.align		4
        /*0090*/ 	.word	index@(_ZN2at6native27unrolled_elementwise_kernelIZZNS0_73_GLOBAL__N__c8866d80_35_SparseBinaryOpIntersectionKernel_cu_7dd49032_323742_sparse_binary_op_intersection_kernel_implINS2_18CUDAKernelLauncherENS2_36CUDAValueSelectionIntersectionKernelINS2_5MulOpEEElLl0EEEvRNS_6TensorERKS8_SB_RKSt6vectorIlSaIlEERKSt8optionalIS8_ESK_bbENKUlvE3_clEvEUllE_St5arrayIPcLm2EELi4E23TrivialOffsetCalculatorILi1EjESR_NS0_6memory12LoadWithCastILi1EEENSS_13StoreWithCastILi1EEEEEviT_T0_T2_T3_T4_T5_)
	.align		4
        /*0094*/ 	.word	index@(__assertfail)
	.align		4
        /*0098*/ 	.word	index@(_ZN2at6native18elementwise_kernelILi128ELi4EZNS0_15gpu_kernel_implIZZNS0_73_GLOBAL__N__c8866d80_35_SparseBinaryOpIntersectionKernel_cu_7dd49032_323742_sparse_binary_op_intersection_kernel_implINS3_18CUDAKernelLauncherENS3_36CUDAValueSelectionIntersectionKernelINS3_5MulOpEEElLl0EEEvRNS_6TensorERKS9_SC_RKSt6vectorIlSaIlEERKSt8optionalIS9_ESL_bbENKUlvE1_clEvEUllE_EEvRNS_18TensorIteratorBaseERKT_EUliE_EEviT1_)
	.align		4
        /*009c*/ 	.word	index@(__assertfail)
	.align		4
        /*00a0*/ 	.word	index@(_ZN2at6native27unrolled_elementwise_kernelIZZNS0_73_GLOBAL__N__c8866d80_35_SparseBinaryOpIntersectionKernel_cu_7dd49032_323742_sparse_binary_op_intersection_kernel_implINS2_18CUDAKernelLauncherENS2_36CUDAValueSelectionIntersectionKernelINS2_5MulOpEEElLl0EEEvRNS_6TensorERKS8_SB_RKSt6vectorIlSaIlEERKSt8optionalIS8_ESK_bbENKUlvE1_clEvEUllE_St5arrayIPcLm2EELi4E23TrivialOffsetCalculatorILi1EjESR_NS0_6memory12LoadWithCastILi1EEENSS_13StoreWithCastILi1EEEEEviT_T0_T2_T3_T4_T5_)
	.align		4
        /*00a4*/ 	.word	index@(__assertfail)
	.align		4
        /*00a8*/ 	.word	index@(_ZN2at6native18elementwise_kernelILi128ELi4EZNS0_15gpu_kernel_implIZZNS0_73_GLOBAL__N__c8866d80_35_SparseBinaryOpIntersectionKernel_cu_7dd49032_323742_sparse_binary_op_intersection_kernel_implINS3_18CUDAKernelLauncherENS3_36CUDAValueSelectionIntersectionKernelINS3_5MulOpEEElLl8EEEvRNS_6TensorERKS9_SC_RKSt6vectorIlSaIlEERKSt8optionalIS9_ESL_bbENKUlvE3_clEvEUllE_EEvRNS_18TensorIteratorBaseERKT_EUliE_EEviT1_)
	.align		4
        /*00ac*/ 	.word	index@(__assertfail)
	.align		4
        /*00b0*/ 	.word	index@(_ZN2at6native27unrolled_elementwise_kernelIZZNS0_73_GLOBAL__N__c8866d80_35_SparseBinaryOpIntersectionKernel_cu_7dd49032_323742_sparse_binary_op_intersection_kernel_implINS2_18CUDAKernelLauncherENS2_36CUDAValueSelectionIntersectionKernelINS2_5MulOpEEElLl8EEEvRNS_6TensorERKS8_SB_RKSt6vectorIlSaIlEERKSt8optionalIS8_ESK_bbENKUlvE3_clEvEUllE_St5arrayIPcLm2EELi4E23TrivialOffsetCalculatorILi1EjESR_NS0_6memory12LoadWithCastILi1EEENSS_13StoreWithCastILi1EEEEEviT_T0_T2_T3_T4_T5_)
	.align		4
        /*00b4*/ 	.word	index@(__assertfail)
	.align		4
        /*00b8*/ 	.word	index@(_ZN2at6native18elementwise_kernelILi128ELi4EZNS0_15gpu_kernel_implIZZNS0_73_GLOBAL__N__c8866d80_35_SparseBinaryOpIntersectionKernel_cu_7dd49032_323742_sparse_binary_op_intersection_kernel_implINS3_18CUDAKernelLauncherENS3_36CUDAValueSelectionIntersectionKernelINS3_5MulOpEEElLl8EEEvRNS_6TensorERKS9_SC_RKSt6vectorIlSaIlEERKSt8optionalIS9_ESL_bbENKUlvE1_clEvEUllE_EEvRNS_18TensorIteratorBaseERKT_EUliE_EEviT1_)
	.align		4
        /*00bc*/ 	.word	index@(__assertfail)
	.align		4
        /*00c0*/ 	.word	index@(_ZN2at6native27unrolled_elementwise_kernelIZZNS0_73_GLOBAL__N__c8866d80_35_SparseBinaryOpIntersectionKernel_cu_7dd49032_323742_sparse_binary_op_intersection_kernel_implINS2_18CUDAKernelLauncherENS2_36CUDAValueSelectionIntersectionKernelINS2_5MulOpEEElLl8EEEvRNS_6TensorERKS8_SB_RKSt6vectorIlSaIlEERKSt8optionalIS8_ESK_bbENKUlvE1_clEvEUllE_St5arrayIPcLm2EELi4E23TrivialOffsetCalculatorILi1EjESR_NS0_6memory12LoadWithCastILi1EEENSS_13StoreWithCastILi1EEEEEviT_T0_T2_T3_T4_T5_)
	.align		4
        /*00c4*/ 	.word	index@(__assertfail)
	.align		4
        /*00c8*/ 	.word	0x00000000
	.align		4
        /*00cc*/ 	.word	0xfffffffe
	.align		4
        /*00d0*/ 	.word	0x00000000
	.align		4
        /*00d4*/ 	.word	0xfffffffd
	.align		4
        /*00d8*/ 	.word	0x00000000
	.align		4
        /*00dc*/ 	.word	0xfffffffc


//--------------------- .nv.constant4             --------------------------
	.section	.nv.constant4,"a",@progbits
	.align	8
	.align		8
.nv.constant4:
        /*0000*/ 	.dword	__unnamed_1
	.align		8
        /*0008*/ 	.dword	__unnamed_2
	.align		8
        /*0010*/ 	.dword	_ZN71_INTERNAL_c8866d80_35_SparseBinaryOpIntersectionKernel_cu_7dd49032_32374cuda3std3__45__cpo5beginE
	.align		8
        /*0018*/ 	.dword	_ZN71_INTERNAL_c8866d80_35_SparseBinaryOpIntersectionKernel_cu_7dd49032_32374cuda3std3__45__cpo3endE
	.align		8
        /*0020*/ 	.dword	_ZN71_INTERNAL_c8866d80_35_SparseBinaryOpIntersectionKernel_cu_7dd49032_32374cuda3std3__45__cpo6cbeginE
	.align		8
        /*0028*/ 	.dword	_ZN71_INTERNAL_c8866d80_35_SparseBinaryOpIntersectionKernel_cu_7dd49032_32374cuda3std3__45__cpo4cendE
	.align		8
        /*0030*/ 	.dword	_ZN71_INTERNAL_c8866d80_35_SparseBinaryOpIntersectionKernel_cu_7dd49032_32374cuda3std3__45__cpo6rbeginE
	.align		8
        /*0038*/ 	.dword	_ZN71_INTERNAL_c8866d80_35_SparseBinaryOpIntersectionKernel_cu_7dd49032_32374cuda3std3__45__cpo4rendE
	.align		8
        /*0040*/ 	.dword	_ZN71_INTERNAL_c8866d80_35_SparseBinaryOpIntersectionKernel_cu_7dd49032_32374cuda3std3__45__cpo7crbeginE
	.align		8
        /*0048*/ 	.dword	_ZN71_INTERNAL_c8866d80_35_SparseBinaryOpIntersectionKernel_cu_7dd49032_32374cuda3std3__45__cpo5crendE
	.align		8
        /*0050*/ 	.dword	_ZN71_INTERNAL_c8866d80_35_SparseBinaryOpIntersectionKernel_cu_7dd49032_32374cuda3std3__473_GLOBAL__N__c8866d80_35_SparseBinaryOpIntersectionKernel_cu_7dd49032_32376ignoreE
	.align		8
        /*0058*/ 	.dword	_ZN71_INTERNAL_c8866d80_35_SparseBinaryOpIntersectionKernel_cu_7dd49032_32374cuda3std3__419piecewise_constructE
	.align		8
        /*0060*/ 	.dword	_ZN71_INTERNAL_c8866d80_35_SparseBinaryOpIntersectionKernel_cu_7dd49032_32374cuda3std3__48in_placeE
	.align		8
        /*0068*/ 	.dword	_ZN71_INTERNAL_c8866d80_35_SparseBinaryOpIntersectionKernel_cu_7dd49032_32374cuda3std3__420unreachable_sentinelE
	.align		8
        /*0070*/ 	.dword	_ZN71_INTERNAL_c8866d80_35_SparseBinaryOpIntersectionKernel_cu_7dd49032_32374cuda3std6ranges3__45__cpo4swapE
	.align		8
        /*0078*/ 	.dword	_ZN71_INTERNAL_c8866d80_35_SparseBinaryOpIntersectionKernel_cu_7dd49032_32374cuda3std6ranges3__45__cpo9iter_moveE
	.align		8
        /*0080*/ 	.dword	_ZN71_INTERNAL_c8866d80_35_SparseBinaryOpIntersectionKernel_cu_7dd49032_32374cuda3std6ranges3__45__cpo5beginE
	.align		8
        /*0088*/ 	.dword	_ZN71_INTERNAL_c8866d80_35_SparseBinaryOpIntersectionKernel_cu_7dd49032_32374cuda3std6ranges3__45__cpo3endE
	.align		8
        /*0090*/ 	.dword	_ZN71_INTERNAL_c8866d80_35_SparseBinaryOpIntersectionKernel_cu_7dd49032_32374cuda3std6ranges3__45__cpo6cbeginE
	.align		8
        /*0098*/ 	.dword	_ZN71_INTERNAL_c8866d80_35_SparseBinaryOpIntersectionKernel_cu_7dd49032_32374cuda3std6ranges3__45__cpo4cendE
	.align		8
        /*00a0*/ 	.dword	_ZN71_INTERNAL_c8866d80_35_SparseBinaryOpIntersectionKernel_cu_7dd49032_32374cuda3std6ranges3__45__cpo7advanceE
	.align		8
        /*00a8*/ 	.dword	_ZN71_INTERNAL_c8866d80_35_SparseBinaryOpIntersectionKernel_cu_7dd49032_32374cuda3std6ranges3__45__cpo9iter_swapE
	.align		8
        /*00b0*/ 	.dword	_ZN71_INTERNAL_c8866d80_35_SparseBinaryOpIntersectionKernel_cu_7dd49032_32374cuda3std6ranges3__45__cpo4nextE
	.align		8
        /*00b8*/ 	.dword	_ZN71_INTERNAL_c8866d80_35_SparseBinaryOpIntersectionKernel_cu_7dd49032_32374cuda3std6ranges3__45__cpo4prevE
	.align		8
        /*00c0*/ 	.dword	_ZN71_INTERNAL_c8866d80_35_SparseBinaryOpIntersectionKernel_cu_7dd49032_32374cuda3std6ranges3__45__cpo4dataE
	.align		8
        /*00c8*/ 	.dword	_ZN71_INTERNAL_c8866d80_35_SparseBinaryOpIntersectionKernel_cu_7dd49032_32374cuda3std6ranges3__45__cpo5cdataE
	.align		8
        /*00d0*/ 	.dword	_ZN71_INTERNAL_c8866d80_35_SparseBinaryOpIntersectionKernel_cu_7dd49032_32374cuda3std6ranges3__45__cpo4sizeE
	.align		8
        /*00d8*/ 	.dword	_ZN71_INTERNAL_c8866d80_35_SparseBinaryOpIntersectionKernel_cu_7dd49032_32374cuda3std6ranges3__45__cpo5ssizeE
	.align		8
        /*00e0*/ 	.dword	_ZN71_INTERNAL_c8866d80_35_SparseBinaryOpIntersectionKernel_cu_7dd49032_32374cuda3std6ranges3__45__cpo8distanceE
	.align		8
        /*00e8*/ 	.dword	_ZN71_INTERNAL_c8866d80_35_SparseBinaryOpIntersectionKernel_cu_7dd49032_32376thrust24THRUST_300001_SM_1030_NS6system6detail10sequential3seqE
	.align		8
        /*00f0*/ 	.dword	$str$16
	.align		8
        /*00f8*/ 	.dword	$str$17
	.align		8
        /*0100*/ 	.dword	__assertfail


//--------------------- .text._ZN2at6native73_GLOBAL__N__c8866d80_35_SparseBinaryOpIntersectionKernel_cu_7dd49032_323712apply_kernelILi128ELi8EZNS1_29binary_op_intersection_kernelINS1_9LhsProjOpEN3c107complexINS5_4HalfEEElEEvRNS_14TensorIteratorEllRKNS_6TensorEbEUliE_EEviT1_ --------------------------
	.section	.text._ZN2at6native73_GLOBAL__N__c8866d80_35_SparseBinaryOpIntersectionKernel_cu_7dd49032_323712apply_kernelILi128ELi8EZNS1_29binary_op_intersection_kernelINS1_9LhsProjOpEN3c107complexINS5_4HalfEEElEEvRNS_14TensorIteratorEllRKNS_6TensorEbEUliE_EEviT1_,"ax",@progbits
	.align	128
.text._ZN2at6native73_GLOBAL__N__c8866d80_35_SparseBinaryOpIntersectionKernel_cu_7dd49032_323712apply_kernelILi128ELi8EZNS1_29binary_op_intersection_kernelINS1_9LhsProjOpEN3c107complexINS5_4HalfEEElEEvRNS_14TensorIteratorEllRKNS_6TensorEbEUliE_EEviT1_:
        .type           _ZN2at6native73_GLOBAL__N__c8866d80_35_SparseBinaryOpIntersectionKernel_cu_7dd49032_323712apply_kernelILi128ELi8EZNS1_29binary_op_intersection_kernelINS1_9LhsProjOpEN3c107complexINS5_4HalfEEElEEvRNS_14TensorIteratorEllRKNS_6TensorEbEUliE_EEviT1_,@function
        .size           _ZN2at6native73_GLOBAL__N__c8866d80_35_SparseBinaryOpIntersectionKernel_cu_7dd49032_323712apply_kernelILi128ELi8EZNS1_29binary_op_intersection_kernelINS1_9LhsProjOpEN3c107complexINS5_4HalfEEElEEvRNS_14TensorIteratorEllRKNS_6TensorEbEUliE_EEviT1_,(.L_x_17217 - _ZN2at6native73_GLOBAL__N__c8866d80_35_SparseBinaryOpIntersectionKernel_cu_7dd49032_323712apply_kernelILi128ELi8EZNS1_29binary_op_intersection_kernelINS1_9LhsProjOpEN3c107complexINS5_4HalfEEElEEvRNS_14TensorIteratorEllRKNS_6TensorEbEUliE_EEviT1_)
        .other          _ZN2at6native73_GLOBAL__N__c8866d80_35_SparseBinaryOpIntersectionKernel_cu_7dd49032_323712apply_kernelILi128ELi8EZNS1_29binary_op_intersection_kernelINS1_9LhsProjOpEN3c107complexINS5_4HalfEEElEEvRNS_14TensorIteratorEllRKNS_6TensorEbEUliE_EEviT1_,@"STO_CUDA_ENTRY STV_DEFAULT"
_ZN2at6native73_GLOBAL__N__c8866d80_35_SparseBinaryOpIntersectionKernel_cu_7dd49032_323712apply_kernelILi128ELi8EZNS1_29binary_op_intersection_kernelINS1_9LhsProjOpEN3c107complexINS5_4HalfEEElEEvRNS_14TensorIteratorEllRKNS_6TensorEbEUliE_EEviT1_:
[----:B------:R-:W-:Y:S08]  /*0000*/  LDC R1, c[0x0][0x37c] ;  /* 0x0000df00ff017b82 */ /* 0x000ff00000000800 */
[----:B------:R-:W0:Y:S01]  /*0010*/  LDC R2, c[0x0][0x388] ;  /* 0x0000e200ff027b82 */ /* 0x000e220000000800 */
[----:B------:R-:W1:Y:S01]  /*0020*/  S2R R3, SR_TID.X ;  /* 0x0000000000037919 */ /* 0x000e620000002100 */
[----:B------:R-:W2:Y:S01]  /*0030*/  LDCU.64 UR6, c[0x0][0x358] ;  /* 0x00006b00ff0677ac */ /* 0x000ea20008000a00 */
[----:B------:R-:W3:Y:S05]  /*0040*/  LDCU.U8 UR5, c[0x0][0x750] ;  /* 0x0000ea00ff0577ac */ /* 0x000eea0008000000 */
[----:B------:R-:W4:Y:S01]  /*0050*/  S2UR UR4, SR_CTAID.X ;  /* 0x00000000000479c3 */ /* 0x000f220000002500 */
[----:B0-----:R-:W-:Y:S01]  /*0060*/  ISETP.NE.AND P0, PT, R2, RZ, PT ;  /* 0x000000ff0200720c */ /* 0x001fe20003f05270 */
[----:B----4-:R-:W-:-:S06]  /*0070*/  USHF.L.U32 UR4, UR4, 0xa, URZ ;  /* 0x0000000a04047899 */ /* 0x010fcc00080006ff */
[----:B-1----:R-:W-:-:S06]  /*0080*/  LOP3.LUT R3, R3, UR4, RZ, 0xfc, !PT ;  /* 0x0000000403037c12 */ /* 0x002fcc000f8efcff */
[----:B--23--:R-:W-:Y:S05]  /*0090*/  @P0 BRA `(.L_x_0) ;  /* 0x0000004000c80947 */ /* 0x00cfea0003800000 */
[----:B------:R-:W0:Y:S01]  /*00a0*/  LDCU UR4, c[0x0][0x380] ;  /* 0x00007000ff0477ac */ /* 0x000e220008000800 */
[----:B------:R-:W-:Y:S04]  /*00b0*/  BSSY.RECONVERGENT B1, `(.L_x_1) ;  /* 0x00003ab000017945 */ /* 0x000fe80003800200 */
[----:B------:R-:W-:Y:S01]  /*00c0*/  BSSY.RELIABLE B0, `(.L_x_2) ;  /* 0x0000325000007945 */ /* 0x000fe20003800100 */
[----:B0-----:R-:W-:-:S13]  /*00d0*/  ISETP.GE.AND P0, PT, R3, UR4, PT ;  /* 0x0000000403007c0c */ /* 0x001fda000bf06270 */
[----:B------:R-:W-:Y:S05]  /*00e0*/  @P0 BRA `(.L_x_3) ;  /* 0x0000001000180947 */ /* 0x000fea0003800000 */
[----:B------:R-:W0:Y:S01]  /*00f0*/  LDC.64 R6, c[0x0][0x738] ;  /* 0x0001ce00ff067b82 */ /* 0x000e220000000a00 */
[----:B------:R-:W1:Y:S07]  /*0100*/  LDCU.64 UR8, c[0x0][0x740] ;  /* 0x0000e800ff0877ac */ /* 0x000e6e0008000a00 */
[----:B------:R-:W2:Y:S08]  /*0110*/  LDC.64 R4, c[0x0][0x720] ;  /* 0x0001c800ff047b82 */ /* 0x000eb00000000a00 */
[----:B------:R-:W3:Y:S01]  /*0120*/  LDC.64 R16, c[0x0][0x718] ;  /* 0x0001c600ff107b82 */ /* 0x000ee20000000a00 */
[----:B0-----:R-:W4:Y:S04]  /*0130*/  LDG.E.64 R6, desc[UR6][R6.64] ;  /* 0x0000000606067981 */ /* 0x001f28000c1e1b00 */
[----:B--2---:R-:W1:Y:S01]  /*0140*/  LDG.E.64 R4, desc[UR6][R4.64] ;  /* 0x0000000604047981 */ /* 0x004e62000c1e1b00 */
[----:B------:R-:W-:-:S02]  /*0150*/  ISETP.NE.AND P1, PT, RZ, UR5, PT ;  /* 0x00000005ff007c0c */ /* 0x000fc4000bf25270 */
[----:B----4-:R-:W-:-:S04]  /*0160*/  ISETP.LT.U32.AND P0, PT, R6, 0x1, PT ;  /* 0x000000010600780c */ /* 0x010fc80003f01070 */
[----:B------:R-:W-:-:S04]  /*0170*/  ISETP.LT.AND.EX P0, PT, R7, RZ, PT, P0 ;  /* 0x000000ff0700720c */ /* 0x000fc80003f01300 */
[----:B------:R-:W-:Y:S01]  /*0180*/  SEL R9, R6, 0x1, P0 ;  /* 0x0000000106097807 */ /* 0x000fe20000000000 */
[----:B-1----:R-:W-:Y:S01]  /*0190*/  IMAD R15, R5, UR8, RZ ;  /* 0x00000008050f7c24 */ /* 0x002fe2000f8e02ff */
[----:B------:R-:W-:Y:S01]  /*01a0*/  SEL R13, R7, RZ, P0 ;  /* 0x000000ff070d7207 */ /* 0x000fe20000000000 */
[C---:B------:R-:W-:Y:S01]  /*01b0*/  IMAD.WIDE.U32 R10, R4.reuse, UR8, RZ ;  /* 0x00000008040a7c25 */ /* 0x040fe2000f8e00ff */
[----:B------:R-:W-:Y:S02]  /*01c0*/  SEL R0, R9, R6, !P1 ;  /* 0x0000000609007207 */ /* 0x000fe40004800000 */
[----:B------:R-:W-:Y:S01]  /*01d0*/  SEL R5, R13, R7, !P1 ;  /* 0x000000070d057207 */ /* 0x000fe20004800000 */
[----:B------:R-:W-:Y:S01]  /*01e0*/  IMAD R15, R4, UR9, R15 ;  /* 0x00000009040f7c24 */ /* 0x000fe2000f8e020f */
[----:B------:R-:W-:Y:S01]  /*01f0*/  ISETP.GE.U32.AND P0, PT, R0, 0x1, PT ;  /* 0x000000010000780c */ /* 0x000fe20003f06070 */
[----:B------:R-:W-:Y:S01]  /*0200*/  HFMA2 R7, -RZ, RZ, 0, 0 ;  /* 0x00000000ff077431 */ /* 0x000fe200000001ff */
[----:B---3--:R-:W-:-:S02]  /*0210*/  LEA R8, P1, R10, R16, 0x2 ;  /* 0x000000100a087211 */ /* 0x008fc400078210ff */
[----:B------:R-:W-:Y:S02]  /*0220*/  ISETP.GE.AND.EX P0, PT, R5, RZ, PT, P0 ;  /* 0x000000ff0500720c */ /* 0x000fe40003f06300 */
[----:B------:R-:W-:Y:S02]  /*0230*/  IADD3 R2, PT, PT, R11, R15, RZ ;  /* 0x0000000f0b027210 */ /* 0x000fe40007ffe0ff */
[----:B------:R-:W-:Y:S02]  /*0240*/  MOV R11, RZ ;  /* 0x000000ff000b7202 */ /* 0x000fe40000000f00 */
[----:B------:R-:W-:-:S07]  /*0250*/  LEA.HI.X R9, R10, R17, R2, 0x2, P1 ;  /* 0x000000110a097211 */ /* 0x000fce00008f1402 */
[----:B------:R-:W-:Y:S05]  /*0260*/  @!P0 BRA `(.L_x_4) ;  /* 0x0000000400988947 */ /* 0x000fea0003800000 */
[----:B------:R-:W2:Y:S04]  /*0270*/  LDG.E.U16 R4, desc[UR6][R8.64] ;  /* 0x0000000608047981 */ /* 0x000ea8000c1e1500 */
[----:B------:R-:W3:Y:S01]  /*0280*/  LDG.E.U16 R6, desc[UR6][R8.64+0x2] ;  /* 0x0000020608067981 */ /* 0x000ee2000c1e1500 */
[C---:B------:R-:W-:Y:S02]  /*0290*/  ISETP.GE.U32.AND P1, PT, R0.reuse, 0x10, PT ;  /* 0x000000100000780c */ /* 0x040fe40003f26070 */
[----:B------:R-:W-:Y:S02]  /*02a0*/  LOP3.LUT R2, R0, 0xf, RZ, 0xc0, !PT ;  /* 0x0000000f00027812 */ /* 0x000fe400078ec0ff */
[----:B------:R-:W-:Y:S02]  /*02b0*/  ISETP.GE.U32.AND.EX P1, PT, R5, RZ, PT, P1 ;  /* 0x000000ff0500720c */ /* 0x000fe40003f26110 */
[----:B------:R-:W-:-:S02]  /*02c0*/  ISETP.NE.U32.AND P0, PT, R2, RZ, PT ;  /* 0x000000ff0200720c */ /* 0x000fc40003f05070 */
[----:B------:R-:W-:Y:S02]  /*02d0*/  MOV R11, RZ ;  /* 0x000000ff000b7202 */ /* 0x000fe40000000f00 */
[----:B------:R-:W-:Y:S02]  /*02e0*/  ISETP.NE.AND.EX P0, PT, RZ, RZ, PT, P0 ;  /* 0x000000ffff00720c */ /* 0x000fe40003f05300 */
[----:B------:R-:W-:Y:S01]  /*02f0*/  MOV R7, RZ ;  /* 0x000000ff00077202 */ /* 0x000fe20000000f00 */
[----:B--2---:R-:W-:Y:S02]  /*0300*/  HADD2.F32 R4, -RZ, R4.H0_H0 ;  /* 0x20000004ff047230 */ /* 0x004fe40000004100 */
[----:B---3--:R-:W-:Y:S02]  /*0310*/  HADD2.F32 R6, -RZ, R6.H0_H0 ;  /* 0x20000006ff067230 */ /* 0x008fe40000004100 */
[----:B------:R-:W-:Y:S06]  /*0320*/  @!P1 BRA `(.L_x_5) ;  /* 0x0000000000a09947 */ /* 0x000fec0003800000 */
[----:B------:R-:W-:Y:S01]  /*0330*/  HFMA2 R11, -RZ, RZ, 0, 0 ;  /* 0x00000000ff0b7431 */ /* 0x000fe200000001ff */
[----:B------:R-:W-:Y:S02]  /*0340*/  LOP3.LUT R5, R5, 0x7fffffff, RZ, 0xc0, !PT ;  /* 0x7fffffff05057812 */ /* 0x000fe400078ec0ff */
[----:B------:R-:W-:-:S07]  /*0350*/  LOP3.LUT R8, R0, 0xfffffff0, RZ, 0xc0, !PT ;  /* 0xfffffff000087812 */ /* 0x000fce00078ec0ff */
.L_x_6:
[----:B------:R-:W-:Y:S01]  /*0360*/  FADD.FTZ R7, R4, R7 ;  /* 0x0000000704077221 */ /* 0x000fe20000010000 */
[----:B------:R-:W-:Y:S01]  /*0370*/  FADD.FTZ R11, R6, R11 ;  /* 0x0000000b060b7221 */ /* 0x000fe20000010000 */
[----:B------:R-:W-:Y:S02]  /*0380*/  IADD3 R8, P1, PT, R8, -0x10, RZ ;  /* 0xfffffff008087810 */ /* 0x000fe40007f3e0ff */
[----:B------:R-:W-:Y:S01]  /*0390*/  FADD.FTZ R7, R4, R7 ;  /* 0x0000000704077221 */ /* 0x000fe20000010000 */
[----:B------:R-:W-:Y:S01]  /*03a0*/  FADD.FTZ R11, R6, R11 ;  /* 0x0000000b060b7221 */ /* 0x000fe20000010000 */
[----:B------:R-:W-:Y:S02]  /*03b0*/  IADD3.X R5, PT, PT, R5, -0x1, RZ, P1, !PT ;  /* 0xffffffff05057810 */ /* 0x000fe40000ffe4ff */
[----:B------:R-:W-:Y:S01]  /*03c0*/  FADD.FTZ R7, R4, R7 ;  /* 0x0000000704077221 */ /* 0x000fe20000010000 */
[----:B------:R-:W-:Y:S01]  /*03d0*/  FADD.FTZ R11, R6, R11 ;  /* 0x0000000b060b7221 */ /* 0x000fe20000010000 */
[----:B------:R-:W-:-:S02]  /*03e0*/  ISETP.NE.U32.AND P1, PT, R8, RZ, PT ;  /* 0x000000ff0800720c */ /* 0x000fc40003f25070 */
[----:B------:R-:W-:Y:S01]  /*03f0*/  FADD.FTZ R7, R4, R7 ;  /* 0x0000000704077221 */ /* 0x000fe20000010000 */
[----:B------:R-:W-:Y:S01]  /*0400*/  FADD.FTZ R11, R6, R11 ;  /* 0x0000000b060b7221 */ /* 0x000fe20000010000 */
[----:B------:R-:W-:Y:S02]  /*0410*/  ISETP.NE.AND.EX P1, PT, R5, RZ, PT, P1 ;  /* 0x000000ff0500720c */ /* 0x000fe40003f25310 */
[----:B------:R-:W-:Y:S01]  /*0420*/  FADD.FTZ R7, R4, R7 ;  /* 0x0000000704077221 */ /* 0x000fe20000010000 */
[----:B------:R-:W-:-:S03]  /*0430*/  FADD.FTZ R11, R6, R11 ;  /* 0x0000000b060b7221 */ /* 0x000fc60000010000 */
        /* <DEDUP_REMOVED lines=21> */
[----:B------:R-:W-:Y:S01]  /*0590*/  FADD.FTZ R11, R6, R11 ;  /* 0x0000000b060b7221 */ /* 0x000fe20000010000 */
[----:B------:R-:W-:Y:S06]  /*05a0*/  @P1 BRA `(.L_x_6) ;  /* 0xfffffffc006c1947 */ /* 0x000fec000383ffff */
.L_x_5:
[----:B------:R-:W-:Y:S05]  /*05b0*/  @!P0 BRA `(.L_x_4) ;  /* 0x0000000000c48947 */ /* 0x000fea0003800000 */
[----:B------:R-:W-:Y:S02]  /*05c0*/  ISETP.GE.U32.AND P0, PT, R2, 0x8, PT ;  /* 0x000000080200780c */ /* 0x000fe40003f06070 */
[----:B------:R-:W-:Y:S02]  /*05d0*/  LOP3.LUT R5, R0, 0x7, RZ, 0xc0, !PT ;  /* 0x0000000700057812 */ /* 0x000fe400078ec0ff */
[----:B------:R-:W-:Y:S02]  /*05e0*/  ISETP.GE.U32.AND.EX P0, PT, RZ, RZ, PT, P0 ;  /* 0x000000ffff00720c */ /* 0x000fe40003f06100 */
[----:B------:R-:W-:-:S04]  /*05f0*/  ISETP.NE.U32.AND P1, PT, R5, RZ, PT ;  /* 0x000000ff0500720c */ /* 0x000fc80003f25070 */
[----:B------:R-:W-:-:S07]  /*0600*/  ISETP.NE.AND.EX P1, PT, RZ, RZ, PT, P1 ;  /* 0x000000ffff00720c */ /* 0x000fce0003f25310 */
[----:B------:R-:W-:Y:S06]  /*0610*/  @!P0 BRA `(.L_x_7) ;  /* 0x0000000000408947 */ /* 0x000fec0003800000 */
        /* <DEDUP_REMOVED lines=15> */
[----:B------:R-:W-:-:S07]  /*0710*/  FADD.FTZ R11, R6, R11 ;  /* 0x0000000b060b7221 */ /* 0x000fce0000010000 */
.L_x_7:
        /* <DEDUP_REMOVED lines=15> */
.L_x_8:
[----:B------:R-:W-:Y:S05]  /*0810*/  @!P1 BRA `(.L_x_4) ;  /* 0x00000000002c9947 */ /* 0x000fea0003800000 */
[----:B------:R-:W-:Y:S01]  /*0820*/  ISETP.NE.U32.AND P0, PT, R0, 0x1, PT ;  /* 0x000000010000780c */ /* 0x000fe20003f05070 */
[----:B------:R-:W-:Y:S01]  /*0830*/  FADD.FTZ R7, R4, R7 ;  /* 0x0000000704077221 */ /* 0x000fe20000010000 */
[----:B------:R-:W-:Y:S02]  /*0840*/  FADD.FTZ R11, R6, R11 ;  /* 0x0000000b060b7221 */ /* 0x000fe40000010000 */
[----:B------:R-:W-:-:S13]  /*0850*/  ISETP.NE.AND.EX P0, PT, RZ, RZ, PT, P0 ;  /* 0x000000ffff00720c */ /* 0x000fda0003f05300 */
[----:B------:R-:W-:Y:S05]  /*0860*/  @!P0 BRA `(.L_x_4) ;  /* 0x0000000000188947 */ /* 0x000fea0003800000 */
[----:B------:R-:W-:Y:S01]  /*0870*/  ISETP.NE.U32.AND P0, PT, R0, 0x2, PT ;  /* 0x000000020000780c */ /* 0x000fe20003f05070 */
[----:B------:R-:W-:Y:S01]  /*0880*/  FADD.FTZ R7, R4, R7 ;  /* 0x0000000704077221 */ /* 0x000fe20000010000 */
[----:B------:R-:W-:Y:S02]  /*0890*/  FADD.FTZ R11, R6, R11 ;  /* 0x0000000b060b7221 */ /* 0x000fe40000010000 */
[----:B------:R-:W-:-:S13]  /*08a0*/  ISETP.NE.AND.EX P0, PT, RZ, RZ, PT, P0 ;  /* 0x000000ffff00720c */ /* 0x000fda0003f05300 */
[----:B------:R-:W-:Y:S01]  /*08b0*/  @P0 FADD.FTZ R7, R4, R7 ;  /* 0x0000000704070221 */ /* 0x000fe20000010000 */
[----:B------:R-:W-:-:S07]  /*08c0*/  @P0 FADD.FTZ R11, R6, R11 ;  /* 0x0000000b060b0221 */ /* 0x000fce0000010000 */
.L_x_4:
[----:B------:R-:W0:Y:S01]  /*08d0*/  LDC.64 R4, c[0x0][0x710] ;  /* 0x0001c400ff047b82 */ /* 0x000e220000000a00 */
[----:B------:R-:W-:Y:S02]  /*08e0*/  F2FP.F16.F32.PACK_AB R7, R11, R7 ;  /* 0x000000070b07723e */ /* 0x000fe400000000ff */
[----:B------:R-:W-:-:S04]  /*08f0*/  IADD3 R3, PT, PT, R3, 0x80, RZ ;  /* 0x0000008003037810 */ /* 0x000fc80007ffe0ff */
[----:B------:R-:W-:Y:S01]  /*0900*/  ISETP.GE.AND P0, PT, R3, UR4, PT ;  /* 0x0000000403007c0c */ /* 0x000fe2000bf06270 */
[----:B0-----:R0:W-:-:S12]  /*0910*/  STG.E desc[UR6][R4.64], R7 ;  /* 0x0000000704007986 */ /* 0x0011d8000c101906 */
[----:B------:R-:W-:Y:S05]  /*0920*/  @P0 BRA `(.L_x_9) ;  /* 0x0000001000200947 */ /* 0x000fea0003800000 */
[----:B0-----:R-:W0:Y:S01]  /*0930*/  LDC.64 R6, c[0x0][0x738] ;  /* 0x0001ce00ff067b82 */ /* 0x001e220000000a00 */
        /* <DEDUP_REMOVED lines=38> */
.L_x_12:
        /* <DEDUP_REMOVED lines=37> */
.L_x_11:
        /* <DEDUP_REMOVED lines=23> */
.L_x_13:
        /* <DEDUP_REMOVED lines=15> */
.L_x_14:
        /* <DEDUP_REMOVED lines=12> */
.L_x_10:
[----:B------:R-:W0:Y:S01]  /*1110*/  LDC.64 R4, c[0x0][0x710] ;  /* 0x0001c400ff047b82 */ /* 0x000e220000000a00 */
[----:B------:R-:W-:Y:S02]  /*1120*/  F2FP.F16.F32.PACK_AB R7, R11, R7 ;  /* 0x000000070b07723e */ /* 0x000fe400000000ff */
[----:B------:R-:W-:-:S03]  /*1130*/  IADD3 R3, PT, PT, R3, 0x80, RZ ;  /* 0x0000008003037810 */ /* 0x000fc60007ffe0ff */
[----:B0-----:R0:W-:Y:S04]  /*1140*/  STG.E desc[UR6][R4.64], R7 ;  /* 0x0000000704007986 */ /* 0x0011e8000c101906 */
.L_x_3:
[----:B------:R-:W-:-:S13]  /*1150*/  ISETP.GE.AND P0, PT, R3, UR4, PT ;  /* 0x0000000403007c0c */ /* 0x000fda000bf06270 */
        /* <DEDUP_REMOVED lines=38> */
[----:B------:R-:W-:Y:S01]  /*13c0*/  BSSY.RECONVERGENT B2, `(.L_x_17) ;  /* 0x0000028000027945 */ /* 0x000fe20003800200 */
[----:B------:R-:W-:Y:S02]  /*13d0*/  LOP3.LUT R5, R5, 0x7fffffff, RZ, 0xc0, !PT ;  /* 0x7fffffff05057812 */ /* 0x000fe400078ec0ff */
[----:B------:R-:W-:-:S07]  /*13e0*/  LOP3.LUT R8, R0, 0xfffffff0, RZ, 0xc0, !PT ;  /* 0xfffffff000087812 */ /* 0x000fce00078ec0ff */
.L_x_18:
        /* <DEDUP_REMOVED lines=37> */
[----:B------:R-:W-:Y:S05]  /*1640*/  BSYNC.RECONVERGENT B2 ;  /* 0x0000000000027941 */ /* 0x000fea0003800200 */
.L_x_17:
        /* <DEDUP_REMOVED lines=23> */
.L_x_19:
        /* <DEDUP_REMOVED lines=15> */
.L_x_20:
        /* <DEDUP_REMOVED lines=12> */
.L_x_16:
[----:B------:R-:W0:Y:S01]  /*1970*/  LDC.64 R4, c[0x0][0x710] ;  /* 0x0001c400ff047b82 */ /* 0x000e220000000a00 */
[----:B------:R-:W-:Y:S02]  /*1980*/  F2FP.F16.F32.PACK_AB R7, R11, R7 ;  /* 0x000000070b07723e */ /* 0x000fe400000000ff */
[----:B------:R-:W-:-:S03]  /*1990*/  IADD3 R3, PT, PT, R3, 0x80, RZ ;  /* 0x0000008003037810 */ /* 0x000fc60007ffe0ff */
[----:B0-----:R1:W-:Y:S04]  /*19a0*/  STG.E desc[UR6][R4.64], R7 ;  /* 0x0000000704007986 */ /* 0x0013e8000c101906 */
.L_x_9:
[----:B------:R-:W-:-:S13]  /*19b0*/  ISETP.GE.AND P0, PT, R3, UR4, PT ;  /* 0x0000000403007c0c */ /* 0x000fda000bf06270 */
[----:B------:R-:W-:Y:S05]  /*19c0*/  @P0 BRA `(.L_x_21) ;  /* 0x0000001000280947 */ /* 0x000fea0003800000 */
[----:B01----:R-:W0:Y:S01]  /*19d0*/  LDC.64 R6, c[0x0][0x738] ;  /* 0x0001ce00ff067b82 */ /* 0x003e220000000a00 */
        /* <DEDUP_REMOVED lines=39> */
.L_x_24:
        /* <DEDUP_REMOVED lines=38> */
.L_x_23:
        /* <DEDUP_REMOVED lines=23> */
.L_x_25:
        /* <DEDUP_REMOVED lines=15> */
.L_x_26:
        /* <DEDUP_REMOVED lines=12> */
.L_x_22:
[----:B------:R-:W0:Y:S01]  /*21d0*/  LDC.64 R4, c[0x0][0x710] ;  /* 0x0001c400ff047b82 */ /* 0x000e220000000a00 */
[----:B------:R-:W-:Y:S02]  /*21e0*/  F2FP.F16.F32.PACK_AB R7, R11, R7 ;  /* 0x000000070b07723e */ /* 0x000fe400000000ff */
[----:B------:R-:W-:-:S03]  /*21f0*/  IADD3 R3, PT, PT, R3, 0x80, RZ ;  /* 0x0000008003037810 */ /* 0x000fc60007ffe0ff */
[----:B0-----:R1:W-:Y:S04]  /*2200*/  STG.E desc[UR6][R4.64], R7 ;  /* 0x0000000704007986 */ /* 0x0013e8000c101906 */
.L_x_15:
        /* <DEDUP_REMOVED lines=42> */
.L_x_30:
        /* <DEDUP_REMOVED lines=38> */
.L_x_29:
        /* <DEDUP_REMOVED lines=23> */
.L_x_31:
        /* <DEDUP_REMOVED lines=15> */
.L_x_32:
        /* <DEDUP_REMOVED lines=12> */
.L_x_28:
[----:B------:R-:W0:Y:S01]  /*2a30*/  LDC.64 R4, c[0x0][0x710] ;  /* 0x0001c400ff047b82 */ /* 0x000e220000000a00 */
[----:B------:R-:W-:Y:S02]  /*2a40*/  F2FP.F16.F32.PACK_AB R7, R11, R7 ;  /* 0x000000070b07723e */ /* 0x000fe400000000ff */
[----:B------:R-:W-:-:S03]  /*2a50*/  IADD3 R3, PT, PT, R3, 0x80, RZ ;  /* 0x0000008003037810 */ /* 0x000fc60007ffe0ff */
[----:B0-----:R2:W-:Y:S04]  /*2a60*/  STG.E desc[UR6][R4.64], R7 ;  /* 0x0000000704007986 */ /* 0x0015e8000c101906 */
.L_x_21:
[----:B------:R-:W-:-:S13]  /*2a70*/  ISETP.GE.AND P0, PT, R3, UR4, PT ;  /* 0x0000000403007c0c */ /* 0x000fda000bf06270 */
[----:B------:R-:W-:Y:S05]  /*2a80*/  @P0 BREAK.RELIABLE B0 ;  /* 0x0000000000000942 */ /* 0x000fea0003800100 */
[----:B------:R-:W-:Y:S05]  /*2a90*/  @P0 BRA `(.L_x_33) ;  /* 0x0000001000300947 */ /* 0x000fea0003800000 */
[----:B012---:R-:W0:Y:S01]  /*2aa0*/  LDC.64 R6, c[0x0][0x738] ;  /* 0x0001ce00ff067b82 */ /* 0x007e220000000a00 */
        /* <DEDUP_REMOVED lines=39> */
.L_x_36:
        /* <DEDUP_REMOVED lines=38> */
.L_x_35:
        /* <DEDUP_REMOVED lines=23> */
.L_x_37:
        /* <DEDUP_REMOVED lines=15> */
.L_x_38:
        /* <DEDUP_REMOVED lines=12> */
.L_x_34:
[----:B------:R-:W0:Y:S01]  /*32a0*/  LDC.64 R4, c[0x0][0x710] ;  /* 0x0001c400ff047b82 */ /* 0x000e220000000a00 */
[----:B------:R-:W-:Y:S02]  /*32b0*/  F2FP.F16.F32.PACK_AB R7, R11, R7 ;  /* 0x000000070b07723e */ /* 0x000fe400000000ff */
[----:B------:R-:W-:-:S03]  /*32c0*/  IADD3 R3, PT, PT, R3, 0x80, RZ ;  /* 0x0000008003037810 */ /* 0x000fc60007ffe0ff */
[----:B0-----:R2:W-:Y:S04]  /*32d0*/  STG.E desc[UR6][R4.64], R7 ;  /* 0x0000000704007986 */ /* 0x0015e8000c101906 */
.L_x_27:
[----:B------:R-:W-:-:S13]  /*32e0*/  ISETP.GE.AND P0, PT, R3, UR4, PT ;  /* 0x0000000403007c0c */ /* 0x000fda000bf06270 */
[----:B------:R-:W-:Y:S05]  /*32f0*/  @P0 BREAK.RELIABLE B0 ;  /* 0x0000000000000942 */ /* 0x000fea0003800100 */
[----:B------:R-:W-:Y:S05]  /*3300*/  @P0 BRA `(.L_x_33) ;  /* 0x0000000800140947 */ /* 0x000fea0003800000 */
[----:B------:R-:W-:Y:S05]  /*3310*/  BSYNC.RELIABLE B0 ;  /* 0x0000000000007941 */ /* 0x000fea0003800100 */
.L_x_2:
        /* <DEDUP_REMOVED lines=40> */
.L_x_41:
        /* <DEDUP_REMOVED lines=38> */
.L_x_40:
        /* <DEDUP_REMOVED lines=23> */
.L_x_42:
        /* <DEDUP_REMOVED lines=15> */
.L_x_43:
        /* <DEDUP_REMOVED lines=12> */
.L_x_39:
[----:B------:R-:W0:Y:S01]  /*3b20*/  LDC.64 R4, c[0x0][0x710] ;  /* 0x0001c400ff047b82 */ /* 0x000e220000000a00 */
[----:B------:R-:W-:Y:S02]  /*3b30*/  F2FP.F16.F32.PACK_AB R7, R11, R7 ;  /* 0x000000070b07723e */ /* 0x000fe400000000ff */
[----:B------:R-:W-:-:S03]  /*3b40*/  IADD3 R3, PT, PT, R3, 0x80, RZ ;  /* 0x0000008003037810 */ /* 0x000fc60007ffe0ff */
[----:B0-----:R3:W-:Y:S04]  /*3b50*/  STG.E desc[UR6][R4.64], R7 ;  /* 0x0000000704007986 */ /* 0x0017e8000c101906 */
.L_x_33:
[----:B------:R-:W-:Y:S05]  /*3b60*/  BSYNC.RECONVERGENT B1 ;  /* 0x0000000000017941 */ /* 0x000fea0003800200 */
.L_x_1:
[----:B------:R-:W-:Y:S05]  /*3b70*/  WARPSYNC.ALL ;  /* 0x0000000000007948 */ /* 0x000fea0003800000 */
[----:B------:R-:W-:-:S13]  /*3b80*/  ISETP.GE.AND P0, PT, R3, UR4, PT ;  /* 0x0000000403007c0c */ /* 0x000fda000bf06270 */
[----:B------:R-:W-:Y:S05]  /*3b90*/  @P0 EXIT ;  /* 0x000000000000094d */ /* 0x000fea0003800000 */
[----:B0123--:R-:W0:Y:S01]  /*3ba0*/  LDC.64 R4, c[0x0][0x738] ;  /* 0x0001ce00ff047b82 */ /* 0x00fe220000000a00 */
[----:B------:R-:W1:Y:S07]  /*3bb0*/  LDCU.64 UR8, c[0x0][0x740] ;  /* 0x0000e800ff0877ac */ /* 0x000e6e0008000a00 */
[----:B------:R-:W2:Y:S08]  /*3bc0*/  LDC.64 R2, c[0x0][0x720] ;  /* 0x0001c800ff027b82 */ /* 0x000eb00000000a00 */
[----:B------:R-:W3:Y:S01]  /*3bd0*/  LDC.64 R14, c[0x0][0x718] ;  /* 0x0001c600ff0e7b82 */ /* 0x000ee20000000a00 */
[----:B0-----:R-:W4:Y:S04]  /*3be0*/  LDG.E.64 R4, desc[UR6][R4.64] ;  /* 0x0000000604047981 */ /* 0x001f28000c1e1b00 */
[----:B--2---:R-:W1:Y:S01]  /*3bf0*/  LDG.E.64 R2, desc[UR6][R2.64] ;  /* 0x0000000602027981 */ /* 0x004e62000c1e1b00 */
[----:B------:R-:W-:-:S02]  /*3c00*/  ISETP.NE.AND P1, PT, RZ, UR5, PT ;  /* 0x00000005ff007c0c */ /* 0x000fc4000bf25270 */
[----:B------:R-:W-:Y:S02]  /*3c10*/  MOV R10, RZ ;  /* 0x000000ff000a7202 */ /* 0x000fe40000000f00 */
        /* <DEDUP_REMOVED lines=9> */
[----:B------:R-:W-:Y:S02]  /*3cb0*/  ISETP.GE.U32.AND P0, PT, R0, 0x1, PT ;  /* 0x000000010000780c */ /* 0x000fe40003f06070 */
[----:B---3--:R-:W-:-:S02]  /*3cc0*/  LEA R6, P1, R8, R14, 0x2 ;  /* 0x0000000e08067211 */ /* 0x008fc400078210ff */
[----:B------:R-:W-:Y:S02]  /*3cd0*/  ISETP.GE.AND.EX P0, PT, R4, RZ, PT, P0 ;  /* 0x000000ff0400720c */ /* 0x000fe40003f06300 */
[----:B------:R-:W-:-:S04]  /*3ce0*/  IADD3 R2, PT, PT, R9, R13, RZ ;  /* 0x0000000d09027210 */ /* 0x000fc80007ffe0ff */
[----:B------:R-:W-:Y:S01]  /*3cf0*/  LEA.HI.X R7, R8, R15, R2, 0x2, P1 ;  /* 0x0000000f08077211 */ /* 0x000fe200008f1402 */
[----:B------:R-:W-:-:S06]  /*3d00*/  HFMA2 R8, -RZ, RZ, 0, 0 ;  /* 0x00000000ff087431 */ /* 0x000fcc00000001ff */
        /* <DEDUP_REMOVED lines=16> */
.L_x_46:
        /* <DEDUP_REMOVED lines=37> */
.L_x_45:
        /* <DEDUP_REMOVED lines=23> */
.L_x_47:
        /* <DEDUP_REMOVED lines=15> */
.L_x_48:
        /* <DEDUP_REMOVED lines=12> */
.L_x_44:
[----:B------:R-:W0:Y:S01]  /*4380*/  LDC.64 R2, c[0x0][0x710] ;  /* 0x0001c400ff027b82 */ /* 0x000e220000000a00 */
[----:B------:R-:W-:-:S05]  /*4390*/  F2FP.F16.F32.PACK_AB R5, R10, R8 ;  /* 0x000000080a05723e */ /* 0x000fca00000000ff */
[----:B0-----:R-:W-:Y:S01]  /*43a0*/  STG.E desc[UR6][R2.64], R5 ;  /* 0x0000000502007986 */ /* 0x001fe2000c101906 */
[----:B------:R-:W-:Y:S05]  /*43b0*/  EXIT ;  /* 0x000000000000794d */ /* 0x000fea0003800000 */
.L_x_0:
[----:B------:R-:W0:Y:S01]  /*43c0*/  LDCU UR4, c[0x0][0x380] ;  /* 0x00007000ff0477ac */ /* 0x000e220008000800 */
[----:B------:R-:W-:Y:S01]  /*43d0*/  IADD3 R2, PT, PT, R2, -0x1, RZ ;  /* 0xffffffff02027810 */ /* 0x000fe20007ffe0ff */
[----:B------:R-:W-:Y:S04]  /*43e0*/  BSSY.RECONVERGENT B1, `(.L_x_49) ;  /* 0x0000ee0000017945 */ /* 0x000fe80003800200 */
[----:B------:R-:W-:Y:S01]  /*43f0*/  BSSY.RELIABLE B0, `(.L_x_50) ;  /* 0x0000cc1000007945 */ /* 0x000fe20003800100 */
[----:B------:R-:W-:-:S04]  /*4400*/  VIMNMX.U32 R0, PT, PT, R2, 0x18, PT ;  /* 0x0000001802007848 */ /* 0x000fc80003fe0000 */
[----:B------:R-:W-:Y:S02]  /*4410*/  IADD3 R0, PT, PT, R0, 0x1, RZ ;  /* 0x0000000100007810 */ /* 0x000fe40007ffe0ff */
[----:B0-----:R-:W-:-:S13]  /*4420*/  ISETP.GE.AND P0, PT, R3, UR4, PT ;  /* 0x0000000403007c0c */ /* 0x001fda000bf06270 */
[----:B------:R-:W-:Y:S05]  /*4430*/  @P0 BRA `(.L_x_51) ;  /* 0x0000004000f00947 */ /* 0x000fea0003800000 */
[----:B------:R-:W0:Y:S01]  /*4440*/  LDCU.64 UR8, c[0x0][0x390] ;  /* 0x00007200ff0877ac */ /* 0x000e220008000a00 */
[----:B------:R-:W-:Y:S02]  /*4450*/  MOV R4, RZ ;  /* 0x000000ff00047202 */ /* 0x000fe40000000f00 */
[----:B------:R-:W-:Y:S01]  /*4460*/  MOV R5, R3 ;  /* 0x0000000300057202 */ /* 0x000fe20000000f00 */
[----:B------:R-:W1:Y:S01]  /*4470*/  LDCU UR10, c[0x0][0x38c] ;  /* 0x00007180ff0a77ac */ /* 0x000e620008000800 */
[----:B------:R-:W-:Y:S01]  /*4480*/  ISETP.NE.AND P0, PT, R2, RZ, PT ;  /* 0x000000ff0200720c */ /* 0x000fe20003f05270 */
[----:B------:R-:W2:Y:S01]  /*4490*/  LDCU UR11, c[0x0][0x4c0] ;  /* 0x00009800ff0b77ac */ /* 0x000ea20008000800 */
[----:B------:R-:W3:Y:S01]  /*44a0*/  LDCU.64 UR12, c[0x0][0x4b8] ;  /* 0x00009700ff0c77ac */ /* 0x000ee20008000a00 */
[----:B0-----:R-:W-:Y:S01]  /*44b0*/  IMAD.HI.U32 R8, R3, UR8, R4 ;  /* 0x0000000803087c27 */ /* 0x001fe2000f8e0004 */
[----:B------:R-:W0:Y:S04]  /*44c0*/  LDCU UR8, c[0x0][0x4cc] ;  /* 0x00009980ff0877ac */ /* 0x000e280008000800 */
[----:B------:R-:W-:-:S04]  /*44d0*/  SHF.R.U32.HI R9, RZ, UR9, R8 ;  /* 0x00000009ff097c19 */ /* 0x000fc80008011608 */
[----:B------:R-:W-:-:S05]  /*44e0*/  IADD3 R4, PT, PT, -R9, RZ, RZ ;  /* 0x000000ff09047210 */ /* 0x000fca0007ffe1ff */
[----:B-1----:R-:W-:-:S04]  /*44f0*/  IMAD R7, R4, UR10, R3 ;  /* 0x0000000a04077c24 */ /* 0x002fc8000f8e0203 */
[C---:B---3--:R-:W-:Y:S02]  /*4500*/  IMAD R5, R7.reuse, UR12, RZ ;  /* 0x0000000c07057c24 */ /* 0x048fe4000f8e02ff */
[C---:B------:R-:W-:Y:S02]  /*4510*/  IMAD R4, R7.reuse, UR13, RZ ;  /* 0x0000000d07047c24 */ /* 0x040fe4000f8e02ff */
[C---:B--2---:R-:W-:Y:S02]  /*4520*/  IMAD R6, R7.reuse, UR11, RZ ;  /* 0x0000000b07067c24 */ /* 0x044fe4000f8e02ff */
[----:B0-----:R-:W-:Y:S01]  /*4530*/  IMAD R7, R7, UR8, RZ ;  /* 0x0000000807077c24 */ /* 0x001fe2000f8e02ff */
[----:B------:R-:W-:Y:S06]  /*4540*/  @!P0 BRA `(.L_x_52) ;  /* 0x0000001400f48947 */ /* 0x000fec0003800000 */
[----:B------:R-:W0:Y:S01]  /*4550*/  LDCU.64 UR10, c[0x0][0x398] ;  /* 0x00007300ff0a77ac */ /* 0x000e220008000a00 */
[----:B------:R-:W-:Y:S01]  /*4560*/  HFMA2 R8, -RZ, RZ, 0, 0 ;  /* 0x00000000ff087431 */ /* 0x000fe200000001ff */
[----:B------:R-:W-:Y:S01]  /*4570*/  ISETP.NE.AND P0, PT, R0, 0x2, PT ;  /* 0x000000020000780c */ /* 0x000fe20003f05270 */
[----:B------:R-:W1:Y:S01]  /*4580*/  LDCU UR8, c[0x0][0x3a0] ;  /* 0x00007400ff0877ac */ /* 0x000e620008000800 */
[----:B------:R-:W2:Y:S01]  /*4590*/  LDCU UR9, c[0x0][0x4d8] ;  /* 0x00009b00ff0977ac */ /* 0x000ea20008000800 */
[----:B------:R-:W3:Y:S01]  /*45a0*/  LDCU.64 UR12, c[0x0][0x4d0] ;  /* 0x00009a00ff0c77ac */ /* 0x000ee20008000a00 */
[----:B0-----:R-:W-:Y:S01]  /*45b0*/  IMAD.HI.U32 R10, R9, UR11, R8 ;  /* 0x0000000b090a7c27 */ /* 0x001fe2000f8e0008 */
[----:B------:R-:W0:Y:S04]  /*45c0*/  LDCU UR11, c[0x0][0x4e4] ;  /* 0x00009c80ff0b77ac */ /* 0x000e280008000800 */
[----:B-1----:R-:W-:-:S04]  /*45d0*/  SHF.R.U32.HI R11, RZ, UR8, R10 ;  /* 0x00000008ff0b7c19 */ /* 0x002fc8000801160a */
[----:B------:R-:W-:-:S05]  /*45e0*/  IADD3 R8, PT, PT, -R11, RZ, RZ ;  /* 0x000000ff0b087210 */ /* 0x000fca0007ffe1ff */
[----:B------:R-:W-:-:S04]  /*45f0*/  IMAD R8, R8, UR10, R9 ;  /* 0x0000000a08087c24 */ /* 0x000fc8000f8e0209 */
[C---:B---3--:R-:W-:Y:S02]  /*4600*/  IMAD R5, R8.reuse, UR12, R5 ;  /* 0x0000000c08057c24 */ /* 0x048fe4000f8e0205 */
[C---:B------:R-:W-:Y:S02]  /*4610*/  IMAD R4, R8.reuse, UR13, R4 ;  /* 0x0000000d08047c24 */ /* 0x040fe4000f8e0204 */
[C---:B--2---:R-:W-:Y:S02]  /*4620*/  IMAD R6, R8.reuse, UR9, R6 ;  /* 0x0000000908067c24 */ /* 0x044fe4000f8e0206 */
[----:B0-----:R-:W-:Y:S01]  /*4630*/  IMAD R7, R8, UR11, R7 ;  /* 0x0000000b08077c24 */ /* 0x001fe2000f8e0207 */
[----:B------:R-:W-:Y:S06]  /*4640*/  @!P0 BRA `(.L_x_52) ;  /* 0x0000001400b48947 */ /* 0x000fec0003800000 */
[----:B------:R-:W0:Y:S01]  /*4650*/  LDCU.64 UR8, c[0x0][0x3a8] ;  /* 0x00007500ff0877ac */ /* 0x000e220008000a00 */
[----:B------:R-:W-:Y:S02]  /*4660*/  MOV R10, RZ ;  /* 0x000000ff000a7202 */ /* 0x000fe40000000f00 */
[----:B------:R-:W-:Y:S01]  /*4670*/  ISETP.NE.AND P0, PT, R0, 0x3, PT ;  /* 0x000000030000780c */ /* 0x000fe20003f05270 */
[----:B------:R-:W1:Y:S01]  /*4680*/  LDCU UR10, c[0x0][0x3a4] ;  /* 0x00007480ff0a77ac */ /* 0x000e620008000800 */
[----:B------:R-:W2:Y:S01]  /*4690*/  LDCU UR11, c[0x0][0x4f0] ;  /* 0x00009e00ff0b77ac */ /* 0x000ea20008000800 */
[----:B------:R-:W3:Y:S01]  /*46a0*/  LDCU.64 UR12, c[0x0][0x4e8] ;  /* 0x00009d00ff0c77ac */ /* 0x000ee20008000a00 */
[----:B0-----:R-:W-:Y:S01]  /*46b0*/  IMAD.HI.U32 R8, R11, UR8, R10 ;  /* 0x000000080b087c27 */ /* 0x001fe2000f8e000a */
[----:B------:R-:W0:Y:S04]  /*46c0*/  LDCU UR8, c[0x0][0x4fc] ;  /* 0x00009f80ff0877ac */ /* 0x000e280008000800 */
[----:B------:R-:W-:-:S04]  /*46d0*/  SHF.R.U32.HI R9, RZ, UR9, R8 ;  /* 0x00000009ff097c19 */ /* 0x000fc80008011608 */
[----:B------:R-:W-:-:S05]  /*46e0*/  IADD3 R10, PT, PT, -R9, RZ, RZ ;  /* 0x000000ff090a7210 */ /* 0x000fca0007ffe1ff */
[----:B-1----:R-:W-:-:S04]  /*46f0*/  IMAD R10, R10, UR10, R11 ;  /* 0x0000000a0a0a7c24 */ /* 0x002fc8000f8e020b */
        /* <DEDUP_REMOVED lines=325> */
[----:B------:R-:W-:Y:S01]  /*5b50*/  ISETP.NE.AND P0, PT, R0, 0x18, PT ;  /* 0x000000180000780c */ /* 0x000fe20003f05270 */
[----:B------:R-:W0:Y:S01]  /*5b60*/  LDCU.64 UR10, c[0x0][0x4a0] ;  /* 0x00009400ff0a77ac */ /* 0x000e220008000a00 */
[----:B------:R-:W-:Y:S01]  /*5b70*/  MOV R8, RZ ;  /* 0x000000ff00087202 */ /* 0x000fe20000000f00 */
[----:B------:R-:W1:Y:S01]  /*5b80*/  LDCU UR8, c[0x0][0x4a8] ;  /* 0x00009500ff0877ac */ /* 0x000e620008000800 */
[----:B------:R-:W2:Y:S09]  /*5b90*/  LDCU UR12, c[0x0][0x6f4] ;  /* 0x0000de80ff0c77ac */ /* 0x000eb20008000800 */
[----:B------:R-:W3:Y:S01]  /*5ba0*/  @P0 LDC.64 R14, c[0x0][0x4b0] ;  /* 0x00012c00ff0e0b82 */ /* 0x000ee20000000a00 */
[----:B0-----:R-:W-:Y:S01]  /*5bb0*/  IMAD.HI.U32 R12, R9, UR11, R8 ;  /* 0x0000000b090c7c27 */ /* 0x001fe2000f8e0008 */
[----:B------:R-:W0:Y:S06]  /*5bc0*/  LDCU UR11, c[0x0][0x6e8] ;  /* 0x0000dd00ff0b77ac */ /* 0x000e2c0008000800 */
[----:B------:R-:W4:Y:S01]  /*5bd0*/  @P0 LDC R17, c[0x0][0x4ac] ;  /* 0x00012b00ff110b82 */ /* 0x000f220000000800 */
[----:B-1----:R-:W-:Y:S01]  /*5be0*/  SHF.R.U32.HI R13, RZ, UR8, R12 ;  /* 0x00000008ff0d7c19 */ /* 0x002fe2000801160c */
[----:B------:R-:W1:Y:S01]  /*5bf0*/  LDCU.64 UR8, c[0x0][0x6e0] ;  /* 0x0000dc00ff0877ac */ /* 0x000e620008000a00 */
[----:B------:R-:W-:-:S02]  /*5c00*/  @P0 MOV R12, RZ ;  /* 0x000000ff000c0202 */ /* 0x000fc40000000f00 */
[----:B------:R-:W-:-:S03]  /*5c10*/  IADD3 R8, PT, PT, -R13, RZ, RZ ;  /* 0x000000ff0d087210 */ /* 0x000fc60007ffe1ff */
[----:B------:R-:W5:Y:S02]  /*5c20*/  @P0 LDC.64 R10, c[0x0][0x6f8] ;  /* 0x0001be00ff0a0b82 */ /* 0x000f640000000a00 */
[----:B------:R-:W-:-:S06]  /*5c30*/  IMAD R8, R8, UR10, R9 ;  /* 0x0000000a08087c24 */ /* 0x000fcc000f8e0209 */
[----:B------:R-:W5:Y:S01]  /*5c40*/  @P0 LDC R19, c[0x0][0x700] ;  /* 0x0001c000ff130b82 */ /* 0x000f620000000800 */
[----:B---3--:R-:W-:-:S04]  /*5c50*/  @P0 IMAD.HI.U32 R14, R13, R14, R12 ;  /* 0x0000000e0d0e0227 */ /* 0x008fc800078e000c */
[C---:B0-----:R-:W-:Y:S01]  /*5c60*/  IMAD R6, R8.reuse, UR11, R6 ;  /* 0x0000000b08067c24 */ /* 0x041fe2000f8e0206 */
[----:B------:R-:W-:Y:S01]  /*5c70*/  @P0 SHF.R.U32.HI R14, RZ, R15, R14 ;  /* 0x0000000fff0e0219 */ /* 0x000fe2000001160e */
[C---:B-1----:R-:W-:Y:S01]  /*5c80*/  IMAD R5, R8.reuse, UR8, R5 ;  /* 0x0000000808057c24 */ /* 0x042fe2000f8e0205 */
[----:B------:R-:W0:Y:S01]  /*5c90*/  @P0 LDC R16, c[0x0][0x70c] ;  /* 0x0001c300ff100b82 */ /* 0x000e220000000800 */
[----:B------:R-:W-:Y:S01]  /*5ca0*/  IMAD R4, R8, UR9, R4 ;  /* 0x0000000908047c24 */ /* 0x000fe2000f8e0204 */
[----:B------:R-:W-:Y:S01]  /*5cb0*/  @P0 IADD3 R12, PT, PT, -R14, RZ, RZ ;  /* 0x000000ff0e0c0210 */ /* 0x000fe20007ffe1ff */
[----:B--2---:R-:W-:-:S04]  /*5cc0*/  IMAD R7, R8, UR12, R7 ;  /* 0x0000000c08077c24 */ /* 0x004fc8000f8e0207 */
[----:B----4-:R-:W-:-:S04]  /*5cd0*/  @P0 IMAD R12, R12, R17, R13 ;  /* 0x000000110c0c0224 */ /* 0x010fc800078e020d */
[C---:B-----5:R-:W-:Y:S02]  /*5ce0*/  @P0 IMAD R5, R12.reuse, R10, R5 ;  /* 0x0000000a0c050224 */ /* 0x060fe400078e0205 */
[C---:B------:R-:W-:Y:S02]  /*5cf0*/  @P0 IMAD R4, R12.reuse, R11, R4 ;  /* 0x0000000b0c040224 */ /* 0x040fe400078e0204 */
[C---:B------:R-:W-:Y:S02]  /*5d00*/  @P0 IMAD R6, R12.reuse, R19, R6 ;  /* 0x000000130c060224 */ /* 0x040fe400078e0206 */
[----:B0-----:R-:W-:-:S07]  /*5d10*/  @P0 IMAD R7, R12, R16, R7 ;  /* 0x000000100c070224 */ /* 0x001fce00078e0207 */
.L_x_52:
[----:B------:R-:W0:Y:S01]  /*5d20*/  LDCU.64 UR10, c[0x0][0x738] ;  /* 0x0000e700ff0a77ac */ /* 0x000e220008000a00 */
[----:B------:R-:W1:Y:S01]  /*5d30*/  LDCU.64 UR8, c[0x0][0x720] ;  /* 0x0000e400ff0877ac */ /* 0x000e620008000a00 */
[----:B0-----:R-:W-:-:S04]  /*5d40*/  IADD3 R8, P0, PT, R7, UR10, RZ ;  /* 0x0000000a07087c10 */ /* 0x001fc8000ff1e0ff */
[----:B------:R-:W-:Y:S01]  /*5d50*/  IADD3.X R9, PT, PT, RZ, UR11, RZ, P0, !PT ;  /* 0x0000000bff097c10 */ /* 0x000fe200087fe4ff */
[----:B------:R-:W0:Y:S01]  /*5d60*/  LDCU.64 UR10, c[0x0][0x740] ;  /* 0x0000e800ff0a77ac */ /* 0x000e220008000a00 */
[----:B-1----:R-:W-:-:S04]  /*5d70*/  IADD3 R10, P0, PT, R6, UR8, RZ ;  /* 0x00000008060a7c10 */ /* 0x002fc8000ff1e0ff */
[----:B------:R-:W2:Y:S01]  /*5d80*/  LDG.E.64 R8, desc[UR6][R8.64] ;  /* 0x0000000608087981 */ /* 0x000ea2000c1e1b00 */
[----:B------:R-:W-:Y:S01]  /*5d90*/  IADD3.X R11, PT, PT, RZ, UR9, RZ, P0, !PT ;  /* 0x00000009ff0b7c10 */ /* 0x000fe200087fe4ff */
[----:B------:R-:W1:Y:S05]  /*5da0*/  LDCU.64 UR8, c[0x0][0x718] ;  /* 0x0000e300ff0877ac */ /* 0x000e6a0008000a00 */
[----:B------:R-:W0:Y:S01]  /*5db0*/  LDG.E.64 R10, desc[UR6][R10.64] ;  /* 0x000000060a0a7981 */ /* 0x000e22000c1e1b00 */
[----:B------:R-:W-:Y:S01]  /*5dc0*/  ISETP.NE.AND P2, PT, RZ, UR5, PT ;  /* 0x00000005ff007c0c */ /* 0x000fe2000bf45270 */
[----:B------:R-:W-:Y:S01]  /*5dd0*/  BSSY.RECONVERGENT B2, `(.L_x_53) ;  /* 0x000007d000027945 */ /* 0x000fe20003800200 */
[----:B------:R-:W-:-:S02]  /*5de0*/  MOV R12, RZ ;  /* 0x000000ff000c7202 */ /* 0x000fc40000000f00 */
[----:B------:R-:W-:Y:S02]  /*5df0*/  MOV R14, RZ ;  /* 0x000000ff000e7202 */ /* 0x000fe40000000f00 */
[----:B-1----:R-:W-:Y:S02]  /*5e00*/  IADD3 R15, P1, PT, R4, UR8, RZ ;  /* 0x00000008040f7c10 */ /* 0x002fe4000ff3e0ff */
[----:B--2---:R-:W-:-:S04]  /*5e10*/  ISETP.LT.U32.AND P0, PT, R8, 0x1, PT ;  /* 0x000000010800780c */ /* 0x004fc80003f01070 */
[----:B------:R-:W-:Y:S01]  /*5e20*/  ISETP.LT.AND.EX P0, PT, R9, RZ, PT, P0 ;  /* 0x000000ff0900720c */ /* 0x000fe20003f01300 */
[----:B0-----:R-:W-:-:S03]  /*5e30*/  IMAD R17, R11, UR10, RZ ;  /* 0x0000000a0b117c24 */ /* 0x001fc6000f8e02ff */
[----:B------:R-:W-:Y:S02]  /*5e40*/  SEL R7, R8, 0x1, P0 ;  /* 0x0000000108077807 */ /* 0x000fe40000000000 */
[----:B------:R-:W-:Y:S01]  /*5e50*/  SEL R13, R9, RZ, P0 ;  /* 0x000000ff090d7207 */ /* 0x000fe20000000000 */
[C---:B------:R-:W-:Y:S01]  /*5e60*/  IMAD R17, R10.reuse, UR11, R17 ;  /* 0x0000000b0a117c24 */ /* 0x040fe2000f8e0211 */
[----:B------:R-:W-:Y:S01]  /*5e70*/  SEL R4, R7, R8, !P2 ;  /* 0x0000000807047207 */ /* 0x000fe20005000000 */
[----:B------:R-:W-:Y:S01]  /*5e80*/  IMAD.WIDE.U32 R6, R10, UR10, RZ ;  /* 0x0000000a0a067c25 */ /* 0x000fe2000f8e00ff */
[----:B------:R-:W-:Y:S02]  /*5e90*/  SEL R13, R13, R9, !P2 ;  /* 0x000000090d0d7207 */ /* 0x000fe40005000000 */
[----:B------:R-:W-:Y:S02]  /*5ea0*/  ISETP.GE.U32.AND P0, PT, R4, 0x1, PT ;  /* 0x000000010400780c */ /* 0x000fe40003f06070 */
[----:B------:R-:W-:-:S02]  /*5eb0*/  IADD3.X R8, PT, PT, RZ, UR9, RZ, P1, !PT ;  /* 0x00000009ff087c10 */ /* 0x000fc40008ffe4ff */
[----:B------:R-:W-:Y:S02]  /*5ec0*/  ISETP.GE.AND.EX P0, PT, R13, RZ, PT, P0 ;  /* 0x000000ff0d00720c */ /* 0x000fe40003f06300 */
[----:B------:R-:W-:Y:S02]  /*5ed0*/  LEA R10, P1, R6, R15, 0x2 ;  /* 0x0000000f060a7211 */ /* 0x000fe400078210ff */
[----:B------:R-:W-:-:S04]  /*5ee0*/  IADD3 R7, PT, PT, R7, R17, RZ ;  /* 0x0000001107077210 */ /* 0x000fc80007ffe0ff */
[----:B------:R-:W-:-:S05]  /*5ef0*/  LEA.HI.X R11, R6, R8, R7, 0x2, P1 ;  /* 0x00000008060b7211 */ /* 0x000fca00008f1407 */
[----:B------:R-:W-:Y:S05]  /*5f00*/  @!P0 BRA `(.L_x_54) ;  /* 0x0000000400a48947 */ /* 0x000fea0003800000 */
[----:B------:R-:W2:Y:S04]  /*5f10*/  LDG.E.U16 R7, desc[UR6][R10.64] ;  /* 0x000000060a077981 */ /* 0x000ea8000c1e1500 */
[----:B------:R-:W3:Y:S01]  /*5f20*/  LDG.E.U16 R9, desc[UR6][R10.64+0x2] ;  /* 0x000002060a097981 */ /* 0x000ee2000c1e1500 */
[C---:B------:R-:W-:Y:S01]  /*5f30*/  ISETP.GE.U32.AND P1, PT, R4.reuse, 0x10, PT ;  /* 0x000000100400780c */ /* 0x040fe20003f26070 */
[----:B------:R-:W-:Y:S01]  /*5f40*/  BSSY.RECONVERGENT B3, `(.L_x_55) ;  /* 0x0000032000037945 */ /* 0x000fe20003800200 */
[----:B------:R-:W-:Y:S01]  /*5f50*/  LOP3.LUT R6, R4, 0xf, RZ, 0xc0, !PT ;  /* 0x0000000f04067812 */ /* 0x000fe200078ec0ff */
[----:B------:R-:W-:Y:S01]  /*5f60*/  HFMA2 R12, -RZ, RZ, 0, 0 ;  /* 0x00000000ff0c7431 */ /* 0x000fe200000001ff */
[----:B------:R-:W-:Y:S02]  /*5f70*/  ISETP.GE.U32.AND.EX P1, PT, R13, RZ, PT, P1 ;  /* 0x000000ff0d00720c */ /* 0x000fe40003f26110 */
[----:B------:R-:W-:-:S02]  /*5f80*/  ISETP.NE.U32.AND P0, PT, R6, RZ, PT ;  /* 0x000000ff0600720c */ /* 0x000fc40003f05070 */
[----:B------:R-:W-:Y:S02]  /*5f90*/  MOV R14, RZ ;  /* 0x000000ff000e7202 */ /* 0x000fe40000000f00 */
[----:B------:R-:W-:Y:S01]  /*5fa0*/  ISETP.NE.AND.EX P0, PT, RZ, RZ, PT, P0 ;  /* 0x000000ffff00720c */ /* 0x000fe20003f05300 */
[----:B--2---:R-:W-:Y:S02]  /*5fb0*/  HADD2.F32 R7, -RZ, R7.H0_H0 ;  /* 0x20000007ff077230 */ /* 0x004fe40000004100 */
[----:B---3--:R-:W-:-:S04]  /*5fc0*/  HADD2.F32 R9, -RZ, R9.H0_H0 ;  /* 0x20000009ff097230 */ /* 0x008fc80000004100 */
[----:B------:R-:W-:Y:S06]  /*5fd0*/  @!P1 BRA `(.L_x_56) ;  /* 0x0000000000a09947 */ /* 0x000fec0003800000 */
[----:B------:R-:W-:Y:S02]  /*5fe0*/  LOP3.LUT R8, R13, 0x7fffffff, RZ, 0xc0, !PT ;  /* 0x7fffffff0d087812 */ /* 0x000fe400078ec0ff */
[----:B------:R-:W-:Y:S02]  /*5ff0*/  LOP3.LUT R10, R4, 0xfffffff0, RZ, 0xc0, !PT ;  /* 0xfffffff0040a7812 */ /* 0x000fe400078ec0ff */
[----:B------:R-:W-:-:S07]  /*6000*/  MOV R14, RZ ;  /* 0x000000ff000e7202 */ /* 0x000fce0000000f00 */
.L_x_57:
        /* <DEDUP_REMOVED lines=37> */
.L_x_56:
[----:B------:R-:W-:Y:S05]  /*6260*/  BSYNC.RECONVERGENT B3 ;  /* 0x0000000000037941 */ /* 0x000fea0003800200 */
.L_x_55:
[----:B------:R-:W-:Y:S05]  /*6270*/  @!P0 BRA `(.L_x_54) ;  /* 0x0000000000c88947 */ /* 0x000fea0003800000 */
[----:B------:R-:W-:Y:S01]  /*6280*/  ISETP.GE.U32.AND P0, PT, R6, 0x8, PT ;  /* 0x000000080600780c */ /* 0x000fe20003f06070 */
[----:B------:R-:W-:Y:S01]  /*6290*/  BSSY.RECONVERGENT B3, `(.L_x_58) ;  /* 0x0000016000037945 */ /* 0x000fe20003800200 */
        /* <DEDUP_REMOVED lines=21> */
.L_x_59:
[----:B------:R-:W-:Y:S05]  /*63f0*/  BSYNC.RECONVERGENT B3 ;  /* 0x0000000000037941 */ /* 0x000fea0003800200 */
.L_x_58:
[----:B------:R-:W-:Y:S05]  /*6400*/  @!P1 BRA `(.L_x_54) ;  /* 0x0000000000649947 */ /* 0x000fea0003800000 */
[----:B------:R-:W-:Y:S02]  /*6410*/  ISETP.GE.U32.AND P0, PT, R8, 0x4, PT ;  /* 0x000000040800780c */ /* 0x000fe40003f06070 */
[----:B------:R-:W-:Y:S02]  /*6420*/  LOP3.LUT R4, R4, 0x3, RZ, 0xc0, !PT ;  /* 0x0000000304047812 */ /* 0x000fe400078ec0ff */
[----:B------:R-:W-:Y:S02]  /*6430*/  ISETP.GE.U32.AND.EX P0, PT, RZ, RZ, PT, P0 ;  /* 0x000000ffff00720c */ /* 0x000fe40003f06100 */
[----:B------:R-:W-:-:S04]  /*6440*/  ISETP.NE.U32.AND P1, PT, R4, RZ, PT ;  /* 0x000000ff0400720c */ /* 0x000fc80003f25070 */
[----:B------:R-:W-:-:S07]  /*6450*/  ISETP.NE.AND.EX P1, PT, RZ, RZ, PT, P1 ;  /* 0x000000ffff00720c */ /* 0x000fce0003f25310 */
[----:B------:R-:W-:Y:S01]  /*6460*/  @P0 FADD.FTZ R6, R7, R12 ;  /* 0x0000000c07060221 */ /* 0x000fe20000010000 */
[----:B------:R-:W-:-:S03]  /*6470*/  @P0 FADD.FTZ R8, R9, R14 ;  /* 0x0000000e09080221 */ /* 0x000fc60000010000 */
[----:B------:R-:W-:Y:S01]  /*6480*/  @P0 FADD.FTZ R6, R7, R6 ;  /* 0x0000000607060221 */ /* 0x000fe20000010000 */
[----:B------:R-:W-:-:S03]  /*6490*/  @P0 FADD.FTZ R8, R9, R8 ;  /* 0x0000000809080221 */ /* 0x000fc60000010000 */
[----:B------:R-:W-:Y:S01]  /*64a0*/  @P0 FADD.FTZ R6, R7, R6 ;  /* 0x0000000607060221 */ /* 0x000fe20000010000 */
[----:B------:R-:W-:-:S03]  /*64b0*/  @P0 FADD.FTZ R8, R9, R8 ;  /* 0x0000000809080221 */ /* 0x000fc60000010000 */
[----:B------:R-:W-:Y:S01]  /*64c0*/  @P0 FADD.FTZ R12, R7, R6 ;  /* 0x00000006070c0221 */ /* 0x000fe20000010000 */
[----:B------:R-:W-:Y:S01]  /*64d0*/  @P0 FADD.FTZ R14, R9, R8 ;  /* 0x00000008090e0221 */ /* 0x000fe20000010000 */
[----:B------:R-:W-:Y:S06]  /*64e0*/  @!P1 BRA `(.L_x_54) ;  /* 0x00000000002c9947 */ /* 0x000fec0003800000 */
        /* <DEDUP_REMOVED lines=11> */
.L_x_54:
[----:B------:R-:W-:Y:S05]  /*65a0*/  BSYNC.RECONVERGENT B2 ;  /* 0x0000000000027941 */ /* 0x000fea0003800200 */
.L_x_53:
[----:B------:R-:W0:Y:S01]  /*65b0*/  LDCU.64 UR8, c[0x0][0x710] ;  /* 0x0000e200ff0877ac */ /* 0x000e220008000a00 */
[----:B------:R-:W-:Y:S02]  /*65c0*/  F2FP.F16.F32.PACK_AB R7, R14, R12 ;  /* 0x0000000c0e07723e */ /* 0x000fe400000000ff */
[----:B------:R-:W-:Y:S02]  /*65d0*/  IADD3 R3, PT, PT, R3, 0x80, RZ ;  /* 0x0000008003037810 */ /* 0x000fe40007ffe0ff */
[----:B0-----:R-:W-:-:S04]  /*65e0*/  IADD3 R4, P0, PT, R5, UR8, RZ ;  /* 0x0000000805047c10 */ /* 0x001fc8000ff1e0ff */
[----:B------:R-:W-:Y:S02]  /*65f0*/  IADD3.X R5, PT, PT, RZ, UR9, RZ, P0, !PT ;  /* 0x00000009ff057c10 */ /* 0x000fe400087fe4ff */
[----:B------:R-:W-:-:S03]  /*6600*/  ISETP.GE.AND P0, PT, R3, UR4, PT ;  /* 0x0000000403007c0c */ /* 0x000fc6000bf06270 */
[----:B------:R0:W-:Y:S10]  /*6610*/  STG.E desc[UR6][R4.64], R7 ;  /* 0x0000000704007986 */ /* 0x0001f4000c101906 */
[----:B------:R-:W-:Y:S05]  /*6620*/  @P0 BRA `(.L_x_60) ;  /* 0x0000004000f00947 */ /* 0x000fea0003800000 */
[----:B------:R-:W1:Y:S01]  /*6630*/  LDCU.64 UR8, c[0x0][0x390] ;  /* 0x00007200ff0877ac */ /* 0x000e620008000a00 */
[----:B0-----:R-:W-:Y:S02]  /*6640*/  MOV R4, RZ ;  /* 0x000000ff00047202 */ /* 0x001fe40000000f00 */
[----:B------:R-:W-:Y:S01]  /*6650*/  MOV R5, R3 ;  /* 0x0000000300057202 */ /* 0x000fe20000000f00 */
[----:B------:R-:W0:Y:S01]  /*6660*/  LDCU UR10, c[0x0][0x38c] ;  /* 0x00007180ff0a77ac */ /* 0x000e220008000800 */
[----:B------:R-:W-:Y:S01]  /*6670*/  ISETP.NE.AND P0, PT, R2, RZ, PT ;  /* 0x000000ff0200720c */ /* 0x000fe20003f05270 */
[----:B------:R-:W2:Y:S01]  /*6680*/  LDCU UR11, c[0x0][0x4c0] ;  /* 0x00009800ff0b77ac */ /* 0x000ea20008000800 */
[----:B------:R-:W3:Y:S01]  /*6690*/  LDCU.64 UR12, c[0x0][0x4b8] ;  /* 0x00009700ff0c77ac */ /* 0x000ee20008000a00 */
[----:B-1----:R-:W-:Y:S01]  /*66a0*/  IMAD.HI.U32 R8, R3, UR8, R4 ;  /* 0x0000000803087c27 */ /* 0x002fe2000f8e0004 */
[----:B------:R-:W1:Y:S04]  /*66b0*/  LDCU UR8, c[0x0][0x4cc] ;  /* 0x00009980ff0877ac */ /* 0x000e680008000800 */
[----:B------:R-:W-:-:S04]  /*66c0*/  SHF.R.U32.HI R9, RZ, UR9, R8 ;  /* 0x00000009ff097c19 */ /* 0x000fc80008011608 */
[----:B------:R-:W-:-:S05]  /*66d0*/  IADD3 R4, PT, PT, -R9, RZ, RZ ;  /* 0x000000ff09047210 */ /* 0x000fca0007ffe1ff */
[----:B0-----:R-:W-:-:S04]  /*66e0*/  IMAD R7, R4, UR10, R3 ;  /* 0x0000000a04077c24 */ /* 0x001fc8000f8e0203 */
[C---:B---3--:R-:W-:Y:S02]  /*66f0*/  IMAD R5, R7.reuse, UR12, RZ ;  /* 0x0000000c07057c24 */ /* 0x048fe4000f8e02ff */
[C---:B------:R-:W-:Y:S02]  /*6700*/  IMAD R4, R7.reuse, UR13, RZ ;  /* 0x0000000d07047c24 */ /* 0x040fe4000f8e02ff */
[C---:B--2---:R-:W-:Y:S02]  /*6710*/  IMAD R6, R7.reuse, UR11, RZ ;  /* 0x0000000b07067c24 */ /* 0x044fe4000f8e02ff */
[----:B-1----:R-:W-:Y:S01]  /*6720*/  IMAD R7, R7, UR8, RZ ;  /* 0x0000000807077c24 */ /* 0x002fe2000f8e02ff */
        /* <DEDUP_REMOVED lines=382> */
.L_x_61:
        /* <DEDUP_REMOVED lines=47> */
.L_x_66:
        /* <DEDUP_REMOVED lines=37> */
.L_x_65:
[----:B------:R-:W-:Y:S05]  /*8450*/  BSYNC.RECONVERGENT B3 ;  /* 0x0000000000037941 */ /* 0x000fea0003800200 */
.L_x_64:
        /* <DEDUP_REMOVED lines=24> */
.L_x_68:
[----:B------:R-:W-:Y:S05]  /*85e0*/  BSYNC.RECONVERGENT B3 ;  /* 0x0000000000037941 */ /* 0x000fea0003800200 */
.L_x_67:
        /* <DEDUP_REMOVED lines=26> */
.L_x_63:
[----:B------:R-:W-:Y:S05]  /*8790*/  BSYNC.RECONVERGENT B2 ;  /* 0x0000000000027941 */ /* 0x000fea0003800200 */
.L_x_62:
[----:B------:R-:W0:Y:S01]  /*87a0*/  LDCU.64 UR8, c[0x0][0x710] ;  /* 0x0000e200ff0877ac */ /* 0x000e220008000a00 */
[----:B------:R-:W-:Y:S02]  /*87b0*/  F2FP.F16.F32.PACK_AB R7, R14, R12 ;  /* 0x0000000c0e07723e */ /* 0x000fe400000000ff */
[----:B------:R-:W-:Y:S02]  /*87c0*/  IADD3 R3, PT, PT, R3, 0x80, RZ ;  /* 0x0000008003037810 */ /* 0x000fe40007ffe0ff */
[----:B0-----:R-:W-:-:S04]  /*87d0*/  IADD3 R4, P0, PT, R5, UR8, RZ ;  /* 0x0000000805047c10 */ /* 0x001fc8000ff1e0ff */
[----:B------:R-:W-:-:S05]  /*87e0*/  IADD3.X R5, PT, PT, RZ, UR9, RZ, P0, !PT ;  /* 0x00000009ff057c10 */ /* 0x000fca00087fe4ff */
[----:B------:R0:W-:Y:S04]  /*87f0*/  STG.E desc[UR6][R4.64], R7 ;  /* 0x0000000704007986 */ /* 0x0001e8000c101906 */
.L_x_51:
[----:B------:R-:W-:-:S13]  /*8800*/  ISETP.GE.AND P0, PT, R3, UR4, PT ;  /* 0x0000000403007c0c */ /* 0x000fda000bf06270 */
        /* <DEDUP_REMOVED lines=399> */
.L_x_70:
        /* <DEDUP_REMOVED lines=47> */
.L_x_75:
        /* <DEDUP_REMOVED lines=37> */
.L_x_74:
[----:B------:R-:W-:Y:S05]  /*a640*/  BSYNC.RECONVERGENT B3 ;  /* 0x0000000000037941 */ /* 0x000fea0003800200 */
.L_x_73:
        /* <DEDUP_REMOVED lines=24> */
.L_x_77:
[----:B------:R-:W-:Y:S05]  /*a7d0*/  BSYNC.RECONVERGENT B3 ;  /* 0x0000000000037941 */ /* 0x000fea0003800200 */
.L_x_76:
        /* <DEDUP_REMOVED lines=26> */
.L_x_72:
[----:B------:R-:W-:Y:S05]  /*a980*/  BSYNC.RECONVERGENT B2 ;  /* 0x0000000000027941 */ /* 0x000fea0003800200 */
.L_x_71:
[----:B------:R-:W0:Y:S01]  /*a990*/  LDCU.64 UR8, c[0x0][0x710] ;  /* 0x0000e200ff0877ac */ /* 0x000e220008000a00 */
[----:B------:R-:W-:Y:S02]  /*a9a0*/  F2FP.F16.F32.PACK_AB R7, R14, R12 ;  /* 0x0000000c0e07723e */ /* 0x000fe400000000ff */
[----:B------:R-:W-:Y:S02]  /*a9b0*/  IADD3 R3, PT, PT, R3, 0x80, RZ ;  /* 0x0000008003037810 */ /* 0x000fe40007ffe0ff */
[----:B0-----:R-:W-:-:S04]  /*a9c0*/  IADD3 R4, P0, PT, R5, UR8, RZ ;  /* 0x0000000805047c10 */ /* 0x001fc8000ff1e0ff */
[----:B------:R-:W-:-:S05]  /*a9d0*/  IADD3.X R5, PT, PT, RZ, UR9, RZ, P0, !PT ;  /* 0x00000009ff057c10 */ /* 0x000fca00087fe4ff */
[----:B------:R1:W-:Y:S04]  /*a9e0*/  STG.E desc[UR6][R4.64], R7 ;  /* 0x0000000704007986 */ /* 0x0003e8000c101906 */
.L_x_60:
[----:B------:R-:W-:-:S13]  /*a9f0*/  ISETP.GE.AND P0, PT, R3, UR4, PT ;  /* 0x0000000403007c0c */ /* 0x000fda000bf06270 */
[----:B------:R-:W-:Y:S05]  /*aa00*/  @P0 BRA `(.L_x_78) ;  /* 0x0000004000f00947 */ /* 0x000fea0003800000 */
[----:B------:R-:W2:Y:S01]  /*aa10*/  LDCU.64 UR8, c[0x0][0x390] ;  /* 0x00007200ff0877ac */ /* 0x000ea20008000a00 */
[----:B01----:R-:W-:Y:S02]  /*aa20*/  MOV R4, RZ ;  /* 0x000000ff00047202 */ /* 0x003fe40000000f00 */
[----:B------:R-:W-:Y:S01]  /*aa30*/  MOV R5, R3 ;  /* 0x0000000300057202 */ /* 0x000fe20000000f00 */
[----:B------:R-:W0:Y:S01]  /*aa40*/  LDCU UR10, c[0x0][0x38c] ;  /* 0x00007180ff0a77ac */ /* 0x000e220008000800 */
[----:B------:R-:W-:Y:S01]  /*aa50*/  ISETP.NE.AND P0, PT, R2, RZ, PT ;  /* 0x000000ff0200720c */ /* 0x000fe20003f05270 */
[----:B------:R-:W1:Y:S01]  /*aa60*/  LDCU UR11, c[0x0][0x4c0] ;  /* 0x00009800ff0b77ac */ /* 0x000e620008000800 */
[----:B------:R-:W3:Y:S01]  /*aa70*/  LDCU.64 UR12, c[0x0][0x4b8] ;  /* 0x00009700ff0c77ac */ /* 0x000ee20008000a00 */
[----:B--2---:R-:W-:Y:S01]  /*aa80*/  IMAD.HI.U32 R8, R3, UR8, R4 ;  /* 0x0000000803087c27 */ /* 0x004fe2000f8e0004 */
[----:B------:R-:W2:Y:S04]  /*aa90*/  LDCU UR8, c[0x0][0x4cc] ;  /* 0x00009980ff0877ac */ /* 0x000ea80008000800 */
[----:B------:R-:W-:-:S04]  /*aaa0*/  SHF.R.U32.HI R9, RZ, UR9, R8 ;  /* 0x00000009ff097c19 */ /* 0x000fc80008011608 */
[----:B------:R-:W-:-:S05]  /*aab0*/  IADD3 R4, PT, PT, -R9, RZ, RZ ;  /* 0x000000ff09047210 */ /* 0x000fca0007ffe1ff */
[----:B0-----:R-:W-:-:S04]  /*aac0*/  IMAD R7, R4, UR10, R3 ;  /* 0x0000000a04077c24 */ /* 0x001fc8000f8e0203 */
[C---:B---3--:R-:W-:Y:S02]  /*aad0*/  IMAD R5, R7.reuse, UR12, RZ ;  /* 0x0000000c07057c24 */ /* 0x048fe4000f8e02ff */
[C---:B------:R-:W-:Y:S02]  /*aae0*/  IMAD R4, R7.reuse, UR13, RZ ;  /* 0x0000000d07047c24 */ /* 0x040fe4000f8e02ff */
[C---:B-1----:R-:W-:Y:S02]  /*aaf0*/  IMAD R6, R7.reuse, UR11, RZ ;  /* 0x0000000b07067c24 */ /* 0x042fe4000f8e02ff */
[----:B--2---:R-:W-:Y:S01]  /*ab00*/  IMAD R7, R7, UR8, RZ ;  /* 0x0000000807077c24 */ /* 0x004fe2000f8e02ff */
        /* <DEDUP_REMOVED lines=382> */
.L_x_79:
        /* <DEDUP_REMOVED lines=47> */
.L_x_84:
        /* <DEDUP_REMOVED lines=37> */
.L_x_83:
[----:B------:R-:W-:Y:S05]  /*c830*/  BSYNC.RECONVERGENT B3 ;  /* 0x0000000000037941 */ /* 0x000fea0003800200 */
.L_x_82:
        /* <DEDUP_REMOVED lines=24> */
.L_x_86:
[----:B------:R-:W-:Y:S05]  /*c9c0*/  BSYNC.RECONVERGENT B3 ;  /* 0x0000000000037941 */ /* 0x000fea0003800200 */
.L_x_85:
        /* <DEDUP_REMOVED lines=26> */
.L_x_81:
[----:B------:R-:W-:Y:S05]  /*cb70*/  BSYNC.RECONVERGENT B2 ;  /* 0x0000000000027941 */ /* 0x000fea0003800200 */
.L_x_80:
[----:B------:R-:W0:Y:S01]  /*cb80*/  LDCU.64 UR8, c[0x0][0x710] ;  /* 0x0000e200ff0877ac */ /* 0x000e220008000a00 */
[----:B------:R-:W-:Y:S02]  /*cb90*/  F2FP.F16.F32.PACK_AB R7, R14, R12 ;  /* 0x0000000c0e07723e */ /* 0x000fe400000000ff */
[----:B------:R-:W-:Y:S02]  /*cba0*/  IADD3 R3, PT, PT, R3, 0x80, RZ ;  /* 0x0000008003037810 */ /* 0x000fe40007ffe0ff */
[----:B0-----:R-:W-:-:S04]  /*cbb0*/  IADD3 R4, P0, PT, R5, UR8, RZ ;  /* 0x0000000805047c10 */ /* 0x001fc8000ff1e0ff */
[----:B------:R-:W-:-:S05]  /*cbc0*/  IADD3.X R5, PT, PT, RZ, UR9, RZ, P0, !PT ;  /* 0x00000009ff057c10 */ /* 0x000fca00087fe4ff */
[----:B------:R1:W-:Y:S04]  /*cbd0*/  STG.E desc[UR6][R4.64], R7 ;  /* 0x0000000704007986 */ /* 0x0003e8000c101906 */
.L_x_69:
        /* <DEDUP_REMOVED lines=400> */
.L_x_88:
        /* <DEDUP_REMOVED lines=47> */
.L_x_93:
        /* <DEDUP_REMOVED lines=37> */
.L_x_92:
[----:B------:R-:W-:Y:S05]  /*ea20*/  BSYNC.RECONVERGENT B3 ;  /* 0x0000000000037941 */ /* 0x000fea0003800200 */
.L_x_91:
        /* <DEDUP_REMOVED lines=24> */
.L_x_95:
[----:B------:R-:W-:Y:S05]  /*ebb0*/  BSYNC.RECONVERGENT B3 ;  /* 0x0000000000037941 */ /* 0x000fea0003800200 */
.L_x_94:
        /* <DEDUP_REMOVED lines=26> */
.L_x_90:
[----:B------:R-:W-:Y:S05]  /*ed60*/  BSYNC.RECONVERGENT B2 ;  /* 0x0000000000027941 */ /* 0x000fea0003800200 */
.L_x_89:
[----:B------:R-:W0:Y:S01]  /*ed70*/  LDCU.64 UR8, c[0x0][0x710] ;  /* 0x0000e200ff0877ac */ /* 0x000e220008000a00 */
[----:B------:R-:W-:Y:S02]  /*ed80*/  F2FP.F16.F32.PACK_AB R7, R14, R12 ;  /* 0x0000000c0e07723e */ /* 0x000fe400000000ff */
[----:B------:R-:W-:Y:S02]  /*ed90*/  IADD3 R3, PT, PT, R3, 0x80, RZ ;  /* 0x0000008003037810 */ /* 0x000fe40007ffe0ff */
[----:B0-----:R-:W-:-:S04]  /*eda0*/  IADD3 R4, P0, PT, R5, UR8, RZ ;  /* 0x0000000805047c10 */ /* 0x001fc8000ff1e0ff */
[----:B------:R-:W-:-:S05]  /*edb0*/  IADD3.X R5, PT, PT, RZ, UR9, RZ, P0, !PT ;  /* 0x00000009ff057c10 */ /* 0x000fca00087fe4ff */
[----:B------:R2:W-:Y:S04]  /*edc0*/  STG.E desc[UR6][R4.64], R7 ;  /* 0x0000000704007986 */ /* 0x0005e8000c101906 */
.L_x_78:
[----:B------:R-:W-:-:S13]  /*edd0*/  ISETP.GE.AND P0, PT, R3, UR4, PT ;  /* 0x0000000403007c0c */ /* 0x000fda000bf06270 */
[----:B------:R-:W-:Y:S05]  /*ede0*/  @P0 BREAK.RELIABLE B0 ;  /* 0x0000000000000942 */ /* 0x000fea0003800100 */
[----:B------:R-:W-:Y:S05]  /*edf0*/  @P0 BRA `(.L_x_96) ;  /* 0x0000004000f80947 */ /* 0x000fea0003800000 */
[----:B------:R-:W3:Y:S01]  /*ee00*/  LDCU.64 UR8, c[0x0][0x390] ;  /* 0x00007200ff0877ac */ /* 0x000ee20008000a00 */
[----:B012---:R-:W-:Y:S02]  /*ee10*/  MOV R4, RZ ;  /* 0x000000ff00047202 */ /* 0x007fe40000000f00 */
[----:B------:R-:W-:Y:S01]  /*ee20*/  MOV R5, R3 ;  /* 0x0000000300057202 */ /* 0x000fe20000000f00 */
[----:B------:R-:W0:Y:S01]  /*ee30*/  LDCU UR10, c[0x0][0x38c] ;  /* 0x00007180ff0a77ac */ /* 0x000e220008000800 */
[----:B------:R-:W-:Y:S01]  /*ee40*/  ISETP.NE.AND P0, PT, R2, RZ, PT ;  /* 0x000000ff0200720c */ /* 0x000fe20003f05270 */
[----:B------:R-:W1:Y:S01]  /*ee50*/  LDCU UR11, c[0x0][0x4c0] ;  /* 0x00009800ff0b77ac */ /* 0x000e620008000800 */
[----:B------:R-:W2:Y:S01]  /*ee60*/  LDCU.64 UR12, c[0x0][0x4b8] ;  /* 0x00009700ff0c77ac */ /* 0x000ea20008000a00 */
[----:B---3--:R-:W-:Y:S01]  /*ee70*/  IMAD.HI.U32 R8, R3, UR8, R4 ;  /* 0x0000000803087c27 */ /* 0x008fe2000f8e0004 */
[----:B------:R-:W3:Y:S04]  /*ee80*/  LDCU UR8, c[0x0][0x4cc] ;  /* 0x00009980ff0877ac */ /* 0x000ee80008000800 */
[----:B------:R-:W-:-:S04]  /*ee90*/  SHF.R.U32.HI R9, RZ, UR9, R8 ;  /* 0x00000009ff097c19 */ /* 0x000fc80008011608 */
[----:B------:R-:W-:-:S05]  /*eea0*/  IADD3 R4, PT, PT, -R9, RZ, RZ ;  /* 0x000000ff09047210 */ /* 0x000fca0007ffe1ff */
[----:B0-----:R-:W-:-:S04]  /*eeb0*/  IMAD R7, R4, UR10, R3 ;  /* 0x0000000a04077c24 */ /* 0x001fc8000f8e0203 */
[C---:B--2---:R-:W-:Y:S02]  /*eec0*/  IMAD R5, R7.reuse, UR12, RZ ;  /* 0x0000000c07057c24 */ /* 0x044fe4000f8e02ff */
[C---:B------:R-:W-:Y:S02]  /*eed0*/  IMAD R4, R7.reuse, UR13, RZ ;  /* 0x0000000d07047c24 */ /* 0x040fe4000f8e02ff */
[C---:B-1----:R-:W-:Y:S02]  /*eee0*/  IMAD R6, R7.reuse, UR11, RZ ;  /* 0x0000000b07067c24 */ /* 0x042fe4000f8e02ff */
[----:B---3--:R-:W-:Y:S01]  /*eef0*/  IMAD R7, R7, UR8, RZ ;  /* 0x0000000807077c24 */ /* 0x008fe2000f8e02ff */
        /* <DEDUP_REMOVED lines=382> */
.L_x_97:
        /* <DEDUP_REMOVED lines=47> */
.L_x_102:
        /* <DEDUP_REMOVED lines=37> */
.L_x_101:
[----:B------:R-:W-:Y:S05]  /*10c20*/  BSYNC.RECONVERGENT B3 ;  /* 0x0000000000037941 */ /* 0x000fea0003800200 */
.L_x_100:
        /* <DEDUP_REMOVED lines=24> */
.L_x_104:
[----:B------:R-:W-:Y:S05]  /*10db0*/  BSYNC.RECONVERGENT B3 ;  /* 0x0000000000037941 */ /* 0x000fea0003800200 */
.L_x_103:
        /* <DEDUP_REMOVED lines=26> */
.L_x_99:
[----:B------:R-:W-:Y:S05]  /*10f60*/  BSYNC.RECONVERGENT B2 ;  /* 0x0000000000027941 */ /* 0x000fea0003800200 */
.L_x_98:
[----:B------:R-:W0:Y:S01]  /*10f70*/  LDCU.64 UR8, c[0x0][0x710] ;  /* 0x0000e200ff0877ac */ /* 0x000e220008000a00 */
[----:B------:R-:W-:Y:S02]  /*10f80*/  F2FP.F16.F32.PACK_AB R7, R14, R12 ;  /* 0x0000000c0e07723e */ /* 0x000fe400000000ff */
[----:B------:R-:W-:Y:S02]  /*10f90*/  IADD3 R3, PT, PT, R3, 0x80, RZ ;  /* 0x0000008003037810 */ /* 0x000fe40007ffe0ff */
[----:B0-----:R-:W-:-:S04]  /*10fa0*/  IADD3 R4, P0, PT, R5, UR8, RZ ;  /* 0x0000000805047c10 */ /* 0x001fc8000ff1e0ff */
[----:B------:R-:W-:-:S05]  /*10fb0*/  IADD3.X R5, PT, PT, RZ, UR9, RZ, P0, !PT ;  /* 0x00000009ff057c10 */ /* 0x000fca00087fe4ff */
[----:B------:R2:W-:Y:S04]  /*10fc0*/  STG.E desc[UR6][R4.64], R7 ;  /* 0x0000000704007986 */ /* 0x0005e8000c101906 */
.L_x_87:
[----:B------:R-:W-:-:S13]  /*10fd0*/  ISETP.GE.AND P0, PT, R3, UR4, PT ;  /* 0x0000000403007c0c */ /* 0x000fda000bf06270 */
[----:B------:R-:W-:Y:S05]  /*10fe0*/  @P0 BREAK.RELIABLE B0 ;  /* 0x0000000000000942 */ /* 0x000fea0003800100 */
[----:B------:R-:W-:Y:S05]  /*10ff0*/  @P0 BRA `(.L_x_96) ;  /* 0x0000002000780947 */ /* 0x000fea0003800000 */
[----:B------:R-:W-:Y:S05]  /*11000*/  BSYNC.RELIABLE B0 ;  /* 0x0000000000007941 */ /* 0x000fea0003800100 */
.L_x_50:
        /* <DEDUP_REMOVED lines=398> */
.L_x_105:
        /* <DEDUP_REMOVED lines=47> */
.L_x_110:
        /* <DEDUP_REMOVED lines=37> */
.L_x_109:
[----:B------:R-:W-:Y:S05]  /*12e30*/  BSYNC.RECONVERGENT B3 ;  /* 0x0000000000037941 */ /* 0x000fea0003800200 */
.L_x_108:
        /* <DEDUP_REMOVED lines=24> */
.L_x_112:
[----:B------:R-:W-:Y:S05]  /*12fc0*/  BSYNC.RECONVERGENT B3 ;  /* 0x0000000000037941 */ /* 0x000fea0003800200 */
.L_x_111:
        /* <DEDUP_REMOVED lines=26> */
.L_x_107:
[----:B------:R-:W-:Y:S05]  /*13170*/  BSYNC.RECONVERGENT B2 ;  /* 0x0000000000027941 */ /* 0x000fea0003800200 */
.L_x_106:
[----:B------:R-:W0:Y:S01]  /*13180*/  LDCU.64 UR8, c[0x0][0x710] ;  /* 0x0000e200ff0877ac */ /* 0x000e220008000a00 */
[----:B------:R-:W-:Y:S02]  /*13190*/  F2FP.F16.F32.PACK_AB R7, R14, R12 ;  /* 0x0000000c0e07723e */ /* 0x000fe400000000ff */
[----:B------:R-:W-:Y:S02]  /*131a0*/  IADD3 R3, PT, PT, R3, 0x80, RZ ;  /* 0x0000008003037810 */ /* 0x000fe40007ffe0ff */
[----:B0-----:R-:W-:-:S04]  /*131b0*/  IADD3 R4, P0, PT, R5, UR8, RZ ;  /* 0x0000000805047c10 */ /* 0x001fc8000ff1e0ff */
[----:B------:R-:W-:-:S05]  /*131c0*/  IADD3.X R5, PT, PT, RZ, UR9, RZ, P0, !PT ;  /* 0x00000009ff057c10 */ /* 0x000fca00087fe4ff */
[----:B------:R3:W-:Y:S04]  /*131d0*/  STG.E desc[UR6][R4.64], R7 ;  /* 0x0000000704007986 */ /* 0x0007e8000c101906 */
.L_x_96:
[----:B------:R-:W-:Y:S05]  /*131e0*/  BSYNC.RECONVERGENT B1 ;  /* 0x0000000000017941 */ /* 0x000fea0003800200 */
.L_x_49:
[----:B------:R-:W-:Y:S05]  /*131f0*/  WARPSYNC.ALL ;  /* 0x0000000000007948 */ /* 0x000fea0003800000 */
[----:B------:R-:W-:-:S13]  /*13200*/  ISETP.GE.AND P0, PT, R3, UR4, PT ;  /* 0x0000000403007c0c */ /* 0x000fda000bf06270 */
[----:B------:R-:W-:Y:S05]  /*13210*/  @P0 EXIT ;  /* 0x000000000000094d */ /* 0x000fea0003800000 */
[----:B------:R-:W4:Y:S01]  /*13220*/  LDCU.64 UR8, c[0x0][0x390] ;  /* 0x00007200ff0877ac */ /* 0x000f220008000a00 */
[----:B0123--:R-:W-:Y:S02]  /*13230*/  MOV R4, RZ ;  /* 0x000000ff00047202 */ /* 0x00ffe40000000f00 */
[----:B------:R-:W-:Y:S01]  /*13240*/  MOV R5, R3 ;  /* 0x0000000300057202 */ /* 0x000fe20000000f00 */
[----:B------:R-:W0:Y:S01]  /*13250*/  LDCU UR4, c[0x0][0x38c] ;  /* 0x00007180ff0477ac */ /* 0x000e220008000800 */
[----:B------:R-:W-:Y:S01]  /*13260*/  ISETP.NE.AND P0, PT, R2, RZ, PT ;  /* 0x000000ff0200720c */ /* 0x000fe20003f05270 */
[----:B------:R-:W1:Y:S01]  /*13270*/  LDCU UR12, c[0x0][0x4c0] ;  /* 0x00009800ff0c77ac */ /* 0x000e620008000800 */
[----:B------:R-:W2:Y:S01]  /*13280*/  LDCU.64 UR10, c[0x0][0x4b8] ;  /* 0x00009700ff0a77ac */ /* 0x000ea20008000a00 */
[----:B----4-:R-:W-:Y:S01]  /*13290*/  IMAD.HI.U32 R6, R3, UR8, R4 ;  /* 0x0000000803067c27 */ /* 0x010fe2000f8e0004 */
        /* <DEDUP_REMOVED lines=365> */
[----:B------:R-:W2:Y:S09]  /*14970*/  LDCU.64 UR10, c[0x0][0x6e0] ;  /* 0x0000dc00ff0a77ac */ /* 0x000eb20008000a00 */
[----:B------:R-:W3:Y:S01]  /*14980*/  @P0 LDC.64 R12, c[0x0][0x4b0] ;  /* 0x00012c00ff0c0b82 */ /* 0x000ee20000000a00 */
[----:B0-----:R-:W-:Y:S01]  /*14990*/  IMAD.HI.U32 R10, R7, UR9, R6 ;  /* 0x00000009070a7c27 */ /* 0x001fe2000f8e0006 */
[----:B------:R-:W0:Y:S06]  /*149a0*/  LDCU UR9, c[0x0][0x6e8] ;  /* 0x0000dd00ff0977ac */ /* 0x000e2c0008000800 */
[----:B------:R-:W4:Y:S01]  /*149b0*/  @P0 LDC R15, c[0x0][0x4ac] ;  /* 0x00012b00ff0f0b82 */ /* 0x000f220000000800 */
[----:B-1----:R-:W-:Y:S01]  /*149c0*/  SHF.R.U32.HI R11, RZ, UR4, R10 ;  /* 0x00000004ff0b7c19 */ /* 0x002fe2000801160a */
[----:B------:R-:W1:Y:S01]  /*149d0*/  LDCU UR4, c[0x0][0x6f4] ;  /* 0x0000de80ff0477ac */ /* 0x000e620008000800 */
[----:B------:R-:W-:-:S02]  /*149e0*/  @P0 MOV R10, RZ ;  /* 0x000000ff000a0202 */ /* 0x000fc40000000f00 */
[----:B------:R-:W-:-:S03]  /*149f0*/  IADD3 R6, PT, PT, -R11, RZ, RZ ;  /* 0x000000ff0b067210 */ /* 0x000fc60007ffe1ff */
[----:B------:R-:W5:Y:S02]  /*14a00*/  @P0 LDC.64 R8, c[0x0][0x6f8] ;  /* 0x0001be00ff080b82 */ /* 0x000f640000000a00 */
[----:B------:R-:W-:-:S06]  /*14a10*/  IMAD R6, R6, UR8, R7 ;  /* 0x0000000806067c24 */ /* 0x000fcc000f8e0207 */
[----:B------:R-:W5:Y:S01]  /*14a20*/  @P0 LDC R17, c[0x0][0x700] ;  /* 0x0001c000ff110b82 */ /* 0x000f620000000800 */
[----:B---3--:R-:W-:-:S04]  /*14a30*/  @P0 IMAD.HI.U32 R0, R11, R12, R10 ;  /* 0x0000000c0b000227 */ /* 0x008fc800078e000a */
[C---:B--2---:R-:W-:Y:S01]  /*14a40*/  IMAD R3, R6.reuse, UR10, R3 ;  /* 0x0000000a06037c24 */ /* 0x044fe2000f8e0203 */
[----:B------:R-:W-:Y:S01]  /*14a50*/  @P0 SHF.R.U32.HI R0, RZ, R13, R0 ;  /* 0x0000000dff000219 */ /* 0x000fe20000011600 */
[C---:B------:R-:W-:Y:S01]  /*14a60*/  IMAD R2, R6.reuse, UR11, R2 ;  /* 0x0000000b06027c24 */ /* 0x040fe2000f8e0202 */
[----:B------:R-:W2:Y:S01]  /*14a70*/  @P0 LDC R14, c[0x0][0x70c] ;  /* 0x0001c300ff0e0b82 */ /* 0x000ea20000000800 */
[----:B0-----:R-:W-:Y:S01]  /*14a80*/  IMAD R4, R6, UR9, R4 ;  /* 0x0000000906047c24 */ /* 0x001fe2000f8e0204 */
[----:B------:R-:W-:Y:S01]  /*14a90*/  @P0 IADD3 R10, PT, PT, -R0, RZ, RZ ;  /* 0x000000ff000a0210 */ /* 0x000fe20007ffe1ff */
[----:B-1----:R-:W-:-:S04]  /*14aa0*/  IMAD R5, R6, UR4, R5 ;  /* 0x0000000406057c24 */ /* 0x002fc8000f8e0205 */
[----:B----4-:R-:W-:-:S04]  /*14ab0*/  @P0 IMAD R10, R15, R10, R11 ;  /* 0x0000000a0f0a0224 */ /* 0x010fc800078e020b */
[C---:B-----5:R-:W-:Y:S02]  /*14ac0*/  @P0 IMAD R3, R10.reuse, R8, R3 ;  /* 0x000000080a030224 */ /* 0x060fe400078e0203 */
[C---:B------:R-:W-:Y:S02]  /*14ad0*/  @P0 IMAD R2, R10.reuse, R9, R2 ;  /* 0x000000090a020224 */ /* 0x040fe400078e0202 */
[C---:B------:R-:W-:Y:S02]  /*14ae0*/  @P0 IMAD R4, R10.reuse, R17, R4 ;  /* 0x000000110a040224 */ /* 0x040fe400078e0204 */
[----:B--2---:R-:W-:-:S07]  /*14af0*/  @P0 IMAD R5, R10, R14, R5 ;  /* 0x0000000e0a050224 */ /* 0x004fce00078e0205 */
.L_x_113:
[----:B------:R-:W0:Y:S01]  /*14b00*/  LDCU.64 UR10, c[0x0][0x738] ;  /* 0x0000e700ff0a77ac */ /* 0x000e220008000a00 */
[----:B------:R-:W1:Y:S01]  /*14b10*/  LDCU.64 UR8, c[0x0][0x720] ;  /* 0x0000e400ff0877ac */ /* 0x000e620008000a00 */
[----:B------:R-:W2:Y:S01]  /*14b20*/  LDCU.64 UR12, c[0x0][0x740] ;  /* 0x0000e800ff0c77ac */ /* 0x000ea20008000a00 */
[----:B0-----:R-:W-:-:S04]  /*14b30*/  IADD3 R6, P1, PT, R5, UR10, RZ ;  /* 0x0000000a05067c10 */ /* 0x001fc8000ff3e0ff */
[----:B------:R-:W-:Y:S02]  /*14b40*/  IADD3.X R7, PT, PT, RZ, UR11, RZ, P1, !PT ;  /* 0x0000000bff077c10 */ /* 0x000fe40008ffe4ff */
[----:B-1----:R-:W-:-:S04]  /*14b50*/  IADD3 R4, P0, PT, R4, UR8, RZ ;  /* 0x0000000804047c10 */ /* 0x002fc8000ff1e0ff */
[----:B------:R-:W3:Y:S01]  /*14b60*/  LDG.E.64 R6, desc[UR6][R6.64] ;  /* 0x0000000606067981 */ /* 0x000ee2000c1e1b00 */
[----:B------:R-:W-:Y:S01]  /*14b70*/  IADD3.X R5, PT, PT, RZ, UR9, RZ, P0, !PT ;  /* 0x00000009ff057c10 */ /* 0x000fe200087fe4ff */
[----:B------:R-:W0:Y:S05]  /*14b80*/  LDCU.128 UR8, c[0x0][0x710] ;  /* 0x0000e200ff0877ac */ /* 0x000e2a0008000c00 */
[----:B------:R-:W2:Y:S01]  /*14b90*/  LDG.E.64 R4, desc[UR6][R4.64] ;  /* 0x0000000604047981 */ /* 0x000ea2000c1e1b00 */
[----:B------:R-:W-:Y:S01]  /*14ba0*/  ISETP.NE.AND P1, PT, RZ, UR5, PT ;  /* 0x00000005ff007c0c */ /* 0x000fe2000bf25270 */
[----:B------:R-:W-:Y:S01]  /*14bb0*/  BSSY.RECONVERGENT B1, `(.L_x_114) ;  /* 0x000007f000017945 */ /* 0x000fe20003800200 */
[----:B------:R-:W-:-:S02]  /*14bc0*/  MOV R12, RZ ;  /* 0x000000ff000c7202 */ /* 0x000fc40000000f00 */
[----:B---3--:R-:W-:-:S04]  /*14bd0*/  ISETP.LT.U32.AND P0, PT, R6, 0x1, PT ;  /* 0x000000010600780c */ /* 0x008fc80003f01070 */
[----:B------:R-:W-:-:S04]  /*14be0*/  ISETP.LT.AND.EX P0, PT, R7, RZ, PT, P0 ;  /* 0x000000ff0700720c */ /* 0x000fc80003f01300 */
[----:B------:R-:W-:Y:S02]  /*14bf0*/  SEL R9, R6, 0x1, P0 ;  /* 0x0000000106097807 */ /* 0x000fe40000000000 */
[----:B------:R-:W-:Y:S02]  /*14c00*/  SEL R13, R7, RZ, P0 ;  /* 0x000000ff070d7207 */ /* 0x000fe40000000000 */
[----:B------:R-:W-:Y:S01]  /*14c10*/  SEL R0, R9, R6, !P1 ;  /* 0x0000000609007207 */ /* 0x000fe20004800000 */
[----:B--2---:R-:W-:Y:S01]  /*14c20*/  IMAD R11, R5, UR12, RZ ;  /* 0x0000000c050b7c24 */ /* 0x004fe2000f8e02ff */
[----:B------:R-:W-:Y:S02]  /*14c30*/  SEL R6, R13, R7, !P1 ;  /* 0x000000070d067207 */ /* 0x000fe40004800000 */
[----:B------:R-:W-:Y:S01]  /*14c40*/  ISETP.GE.U32.AND P0, PT, R0, 0x1, PT ;  /* 0x000000010000780c */ /* 0x000fe20003f06070 */
[----:B------:R-:W-:Y:S01]  /*14c50*/  IMAD R15, R4, UR13, R11 ;  /* 0x0000000d040f7c24 */ /* 0x000fe2000f8e020b */
[----:B0-----:R-:W-:-:S02]  /*14c60*/  IADD3 R9, P2, PT, R2, UR10, RZ ;  /* 0x0000000a02097c10 */ /* 0x001fc4000ff5e0ff */
[----:B------:R-:W-:Y:S01]  /*14c70*/  ISETP.GE.AND.EX P0, PT, R6, RZ, PT, P0 ;  /* 0x000000ff0600720c */ /* 0x000fe20003f06300 */
[----:B------:R-:W-:Y:S01]  /*14c80*/  IMAD.WIDE.U32 R10, R4, UR12, RZ ;  /* 0x0000000c040a7c25 */ /* 0x000fe2000f8e00ff */
[----:B------:R-:W-:Y:S02]  /*14c90*/  IADD3 R2, P1, PT, R3, UR8, RZ ;  /* 0x0000000803027c10 */ /* 0x000fe4000ff3e0ff */
[----:B------:R-:W-:Y:S02]  /*14ca0*/  IADD3.X R4, PT, PT, RZ, UR11, RZ, P2, !PT ;  /* 0x0000000bff047c10 */ /* 0x000fe400097fe4ff */
[----:B------:R-:W-:Y:S02]  /*14cb0*/  LEA R8, P2, R10, R9, 0x2 ;  /* 0x000000090a087211 */ /* 0x000fe400078410ff */
[----:B------:R-:W-:-:S04]  /*14cc0*/  IADD3 R3, PT, PT, R11, R15, RZ ;  /* 0x0000000f0b037210 */ /* 0x000fc80007ffe0ff */
[----:B------:R-:W-:Y:S02]  /*14cd0*/  LEA.HI.X R9, R10, R4, R3, 0x2, P2 ;  /* 0x000000040a097211 */ /* 0x000fe400010f1403 */
[----:B------:R-:W-:Y:S02]  /*14ce0*/  IADD3.X R3, PT, PT, RZ, UR9, RZ, P1, !PT ;  /* 0x00000009ff037c10 */ /* 0x000fe40008ffe4ff */
[----:B------:R-:W-:Y:S01]  /*14cf0*/  MOV R10, RZ ;  /* 0x000000ff000a7202 */ /* 0x000fe20000000f00 */
[----:B------:R-:W-:Y:S06]  /*14d00*/  @!P0 BRA `(.L_x_115) ;  /* 0x0000000400a48947 */ /* 0x000fec0003800000 */
        /* <DEDUP_REMOVED lines=16> */
.L_x_118:
        /* <DEDUP_REMOVED lines=37> */
.L_x_117:
[----:B------:R-:W-:Y:S05]  /*15060*/  BSYNC.RECONVERGENT B2 ;  /* 0x0000000000027941 */ /* 0x000fea0003800200 */
.L_x_116:
        /* <DEDUP_REMOVED lines=24> */
.L_x_120:
[----:B------:R-:W-:Y:S05]  /*151f0*/  BSYNC.RECONVERGENT B2 ;  /* 0x0000000000027941 */ /* 0x000fea0003800200 */
.L_x_119:
        /* <DEDUP_REMOVED lines=26> */
.L_x_115:
[----:B------:R-:W-:Y:S05]  /*153a0*/  BSYNC.RECONVERGENT B1 ;  /* 0x0000000000017941 */ /* 0x000fea0003800200 */
.L_x_114:
[----:B------:R-:W-:-:S05]  /*153b0*/  F2FP.F16.F32.PACK_AB R5, R12, R10 ;  /* 0x0000000a0c05723e */ /* 0x000fca00000000ff */
[----:B------:R-:W-:Y:S01]  /*153c0*/  STG.E desc[UR6][R2.64], R5 ;  /* 0x0000000502007986 */ /* 0x000fe2000c101906 */
[----:B------:R-:W-:Y:S05]  /*153d0*/  EXIT ;  /* 0x000000000000794d */ /* 0x000fea0003800000 */
.L_x_121:
[----:B------:R-:W-:-:S00]  /*153e0*/  BRA `(.L_x_121) ;  /* 0xfffffffc00fc7947 */ /* 0x000fc0000383ffff */
[----:B------:R-:W-:-:S00]  /*153f0*/  NOP ;  /* 0x0000000000007918 */ /* 0x000fc00000000000 */
        /* <DEDUP_REMOVED lines=8> */
.L_x_17217:


//--------------------- .text._ZN2at6native73_GLOBAL__N__c8866d80_35_SparseBinaryOpIntersectionKernel_cu_7dd49032_323712apply_kernelILi128ELi8EZNS1_29binary_op_intersection_kernelINS1_9LhsProjOpEN3c108BFloat16ElEEvRNS_14TensorIteratorEllRKNS_6TensorEbEUliE_EEviT1_ --------------------------
	.section	.text._ZN2at6native73_GLOBAL__N__c8866d80_35_SparseBinaryOpIntersectionKernel_cu_7dd49032_323712apply_kernelILi128ELi8EZNS1_29binary_op_intersection_kernelINS1_9LhsProjOpEN3c108BFloat16ElEEvRNS_14TensorIteratorEllRKNS_6TensorEbEUliE_EEviT1_,"ax",@progbits
	.align	128
.text._ZN2at6native73_GLOBAL__N__c8866d80_35_SparseBinaryOpIntersectionKernel_cu_7dd49032_323712apply_kernelILi128ELi8EZNS1_29binary_op_intersection_kernelINS1_9LhsProjOpEN3c108BFloat16ElEEvRNS_14TensorIteratorEllRKNS_6TensorEbEUliE_EEviT1_:
        .type           _ZN2at6native73_GLOBAL__N__c8866d80_35_SparseBinaryOpIntersectionKernel_cu_7dd49032_323712apply_kernelILi128ELi8EZNS1_29binary_op_intersection_kernelINS1_9LhsProjOpEN3c108BFloat16ElEEvRNS_14TensorIteratorEllRKNS_6TensorEbEUliE_EEviT1_,@function
        .size           _ZN2at6native73_GLOBAL__N__c8866d80_35_SparseBinaryOpIntersectionKernel_cu_7dd49032_323712apply_kernelILi128ELi8EZNS1_29binary_op_intersection_kernelINS1_9LhsProjOpEN3c108BFloat16ElEEvRNS_14TensorIteratorEllRKNS_6TensorEbEUliE_EEviT1_,(.L_x_17218 - _ZN2at6native73_GLOBAL__N__c8866d80_35_SparseBinaryOpIntersectionKernel_cu_7dd49032_323712apply_kernelILi128ELi8EZNS1_29binary_op_intersection_kernelINS1_9LhsProjOpEN3c108BFloat16ElEEvRNS_14TensorIteratorEllRKNS_6TensorEbEUliE_EEviT1_)
        .other          _ZN2at6native73_GLOBAL__N__c8866d80_35_SparseBinaryOpIntersectionKernel_cu_7dd49032_323712apply_kernelILi128ELi8EZNS1_29binary_op_intersection_kernelINS1_9LhsProjOpEN3c108BFloat16ElEEvRNS_14TensorIteratorEllRKNS_6TensorEbEUliE_EEviT1_,@"STO_CUDA_ENTRY STV_DEFAULT"
_ZN2at6native73_GLOBAL__N__c8866d80_35_SparseBinaryOpIntersectionKernel_cu_7dd49032_323712apply_kernelILi128ELi8EZNS1_29binary_op_intersection_kernelINS1_9LhsProjOpEN3c108BFloat16ElEEvRNS_14TensorIteratorEllRKNS_6TensorEbEUliE_EEviT1_:
        /* <DEDUP_REMOVED lines=26> */
[----:B------:R-:W-:Y:S02]  /*01a0*/  SEL R11, R7, RZ, P0 ;  /* 0x000000ff070b7207 */ /* 0x000fe40000000000 */
[----:B------:R-:W-:Y:S01]  /*01b0*/  SEL R0, R9, R6, !P1 ;  /* 0x0000000609007207 */ /* 0x000fe20004800000 */
[----:B------:R-:W-:Y:S01]  /*01c0*/  IMAD.WIDE.U32 R8, R4, UR8, RZ ;  /* 0x0000000804087c25 */ /* 0x000fe2000f8e00ff */
[----:B------:R-:W-:-:S03]  /*01d0*/  SEL R10, R11, R7, !P1 ;  /* 0x000000070b0a7207 */ /* 0x000fc60004800000 */
[----:B------:R-:W-:Y:S01]  /*01e0*/  HFMA2 R7, -RZ, RZ, 0, 0 ;  /* 0x00000000ff077431 */ /* 0x000fe200000001ff */
[----:B------:R-:W-:Y:S01]  /*01f0*/  ISETP.GE.U32.AND P0, PT, R0, 0x1, PT ;  /* 0x000000010000780c */ /* 0x000fe20003f06070 */
[----:B------:R-:W-:Y:S01]  /*0200*/  IMAD R13, R4, UR9, R13 ;  /* 0x00000009040d7c24 */ /* 0x000fe2000f8e020d */
[----:B---3--:R-:W-:Y:S02]  /*0210*/  LEA R4, P1, R8, R14, 0x1 ;  /* 0x0000000e08047211 */ /* 0x008fe400078208ff */
[----:B------:R-:W-:Y:S02]  /*0220*/  ISETP.GE.AND.EX P0, PT, R10, RZ, PT, P0 ;  /* 0x000000ff0a00720c */ /* 0x000fe40003f06300 */
[----:B------:R-:W-:-:S04]  /*0230*/  IADD3 R2, PT, PT, R9, R13, RZ ;  /* 0x0000000d09027210 */ /* 0x000fc80007ffe0ff */
[----:B------:R-:W-:-:S07]  /*0240*/  LEA.HI.X R5, R8, R15, R2, 0x1, P1 ;  /* 0x0000000f08057211 */ /* 0x000fce00008f0c02 */
[----:B------:R-:W-:Y:S05]  /*0250*/  @!P0 BRA `(.L_x_126) ;  /* 0x00000004001c8947 */ /* 0x000fea0003800000 */
[----:B------:R-:W2:Y:S01]  /*0260*/  LDG.E.U16 R2, desc[UR6][R4.64] ;  /* 0x0000000604027981 */ /* 0x000ea2000c1e1500 */
[C---:B------:R-:W-:Y:S02]  /*0270*/  ISETP.GE.U32.AND P1, PT, R0.reuse, 0x10, PT ;  /* 0x000000100000780c */ /* 0x040fe40003f26070 */
[----:B------:R-:W-:Y:S02]  /*0280*/  LOP3.LUT R6, R0, 0xf, RZ, 0xc0, !PT ;  /* 0x0000000f00067812 */ /* 0x000fe400078ec0ff */
[----:B------:R-:W-:Y:S02]  /*0290*/  ISETP.GE.U32.AND.EX P1, PT, R10, RZ, PT, P1 ;  /* 0x000000ff0a00720c */ /* 0x000fe40003f26110 */
[----:B------:R-:W-:Y:S02]  /*02a0*/  ISETP.NE.U32.AND P0, PT, R6, RZ, PT ;  /* 0x000000ff0600720c */ /* 0x000fe40003f05070 */
[----:B------:R-:W-:Y:S02]  /*02b0*/  MOV R7, RZ ;  /* 0x000000ff00077202 */ /* 0x000fe40000000f00 */
[----:B------:R-:W-:-:S02]  /*02c0*/  ISETP.NE.AND.EX P0, PT, RZ, RZ, PT, P0 ;  /* 0x000000ffff00720c */ /* 0x000fc40003f05300 */
[----:B--2---:R-:W-:-:S05]  /*02d0*/  SHF.L.U32 R2, R2, 0x10, RZ ;  /* 0x0000001002027819 */ /* 0x004fca00000006ff */
[----:B------:R-:W-:Y:S06]  /*02e0*/  @!P1 BRA `(.L_x_127) ;  /* 0x0000000000609947 */ /* 0x000fec0003800000 */
[----:B------:R-:W-:Y:S02]  /*02f0*/  LOP3.LUT R4, R10, 0x7fffffff, RZ, 0xc0, !PT ;  /* 0x7fffffff0a047812 */ /* 0x000fe400078ec0ff */
[----:B------:R-:W-:Y:S02]  /*0300*/  LOP3.LUT R5, R0, 0xfffffff0, RZ, 0xc0, !PT ;  /* 0xfffffff000057812 */ /* 0x000fe400078ec0ff */
[----:B------:R-:W-:-:S07]  /*0310*/  MOV R7, RZ ;  /* 0x000000ff00077202 */ /* 0x000fce0000000f00 */
.L_x_128:
[----:B------:R-:W-:Y:S01]  /*0320*/  FADD.FTZ R7, R2, R7 ;  /* 0x0000000702077221 */ /* 0x000fe20000010000 */
[----:B------:R-:W-:-:S03]  /*0330*/  IADD3 R5, P1, PT, R5, -0x10, RZ ;  /* 0xfffffff005057810 */ /* 0x000fc60007f3e0ff */
[----:B------:R-:W-:Y:S01]  /*0340*/  FADD.FTZ R7, R2, R7 ;  /* 0x0000000702077221 */ /* 0x000fe20000010000 */
[----:B------:R-:W-:Y:S02]  /*0350*/  IADD3.X R4, PT, PT, R4, -0x1, RZ, P1, !PT ;  /* 0xffffffff04047810 */ /* 0x000fe40000ffe4ff */
[----:B------:R-:W-:Y:S01]  /*0360*/  ISETP.NE.U32.AND P1, PT, R5, RZ, PT ;  /* 0x000000ff0500720c */ /* 0x000fe20003f25070 */
[----:B------:R-:W-:-:S03]  /*0370*/  FADD.FTZ R7, R2, R7 ;  /* 0x0000000702077221 */ /* 0x000fc60000010000 */
[----:B------:R-:W-:Y:S01]  /*0380*/  ISETP.NE.AND.EX P1, PT, R4, RZ, PT, P1 ;  /* 0x000000ff0400720c */ /* 0x000fe20003f25310 */
[----:B------:R-:W-:-:S04]  /*0390*/  FADD.FTZ R7, R2, R7 ;  /* 0x0000000702077221 */ /* 0x000fc80000010000 */
        /* <DEDUP_REMOVED lines=11> */
[----:B------:R-:W-:Y:S01]  /*0450*/  FADD.FTZ R7, R2, R7 ;  /* 0x0000000702077221 */ /* 0x000fe20000010000 */
[----:B------:R-:W-:Y:S06]  /*0460*/  @P1 BRA `(.L_x_128) ;  /* 0xfffffffc00ac1947 */ /* 0x000fec000383ffff */
.L_x_127:
[----:B------:R-:W-:Y:S05]  /*0470*/  @!P0 BRA `(.L_x_126) ;  /* 0x0000000000948947 */ /* 0x000fea0003800000 */
[----:B------:R-:W-:Y:S02]  /*0480*/  ISETP.GE.U32.AND P0, PT, R6, 0x8, PT ;  /* 0x000000080600780c */ /* 0x000fe40003f06070 */
[----:B------:R-:W-:Y:S02]  /*0490*/  LOP3.LUT R4, R0, 0x7, RZ, 0xc0, !PT ;  /* 0x0000000700047812 */ /* 0x000fe400078ec0ff */
[----:B------:R-:W-:Y:S02]  /*04a0*/  ISETP.GE.U32.AND.EX P0, PT, RZ, RZ, PT, P0 ;  /* 0x000000ffff00720c */ /* 0x000fe40003f06100 */
[----:B------:R-:W-:-:S04]  /*04b0*/  ISETP.NE.U32.AND P1, PT, R4, RZ, PT ;  /* 0x000000ff0400720c */ /* 0x000fc80003f25070 */
[----:B------:R-:W-:-:S07]  /*04c0*/  ISETP.NE.AND.EX P1, PT, RZ, RZ, PT, P1 ;  /* 0x000000ffff00720c */ /* 0x000fce0003f25310 */
[----:B------:R-:W-:Y:S06]  /*04d0*/  @!P0 BRA `(.L_x_129) ;  /* 0x0000000000208947 */ /* 0x000fec0003800000 */
[----:B------:R-:W-:-:S04]  /*04e0*/  FADD.FTZ R7, R2, R7 ;  /* 0x0000000702077221 */ /* 0x000fc80000010000 */
[----:B------:R-:W-:-:S04]  /*04f0*/  FADD.FTZ R7, R2, R7 ;  /* 0x0000000702077221 */ /* 0x000fc80000010000 */
[----:B------:R-:W-:-:S04]  /*0500*/  FADD.FTZ R7, R2, R7 ;  /* 0x0000000702077221 */ /* 0x000fc80000010000 */
[----:B------:R-:W-:-:S04]  /*0510*/  FADD.FTZ R7, R2, R7 ;  /* 0x0000000702077221 */ /* 0x000fc80000010000 */
[----:B------:R-:W-:-:S04]  /*0520*/  FADD.FTZ R7, R2, R7 ;  /* 0x0000000702077221 */ /* 0x000fc80000010000 */
[----:B------:R-:W-:-:S04]  /*0530*/  FADD.FTZ R7, R2, R7 ;  /* 0x0000000702077221 */ /* 0x000fc80000010000 */
[----:B------:R-:W-:-:S04]  /*0540*/  FADD.FTZ R7, R2, R7 ;  /* 0x0000000702077221 */ /* 0x000fc80000010000 */
[----:B------:R-:W-:-:S07]  /*0550*/  FADD.FTZ R7, R2, R7 ;  /* 0x0000000702077221 */ /* 0x000fce0000010000 */
.L_x_129:
[----:B------:R-:W-:Y:S05]  /*0560*/  @!P1 BRA `(.L_x_126) ;  /* 0x0000000000589947 */ /* 0x000fea0003800000 */
[----:B------:R-:W-:Y:S01]  /*0570*/  LOP3.LUT R0, R0, 0x3, RZ, 0xc0, !PT ;  /* 0x0000000300007812 */ /* 0x000fe200078ec0ff */
[----:B------:R-:W-:Y:S01]  /*0580*/  FADD.FTZ R5, R2, R7 ;  /* 0x0000000702057221 */ /* 0x000fe20000010000 */
[----:B------:R-:W-:Y:S02]  /*0590*/  ISETP.GE.U32.AND P0, PT, R4, 0x4, PT ;  /* 0x000000040400780c */ /* 0x000fe40003f06070 */
[----:B------:R-:W-:Y:S01]  /*05a0*/  ISETP.NE.U32.AND P1, PT, R0, RZ, PT ;  /* 0x000000ff0000720c */ /* 0x000fe20003f25070 */
[C---:B------:R-:W-:Y:S01]  /*05b0*/  FADD.FTZ R5, R2.reuse, R5 ;  /* 0x0000000502057221 */ /* 0x040fe20000010000 */
[----:B------:R-:W-:Y:S02]  /*05c0*/  ISETP.GE.U32.AND.EX P0, PT, RZ, RZ, PT, P0 ;  /* 0x000000ffff00720c */ /* 0x000fe40003f06100 */
[----:B------:R-:W-:Y:S01]  /*05d0*/  ISETP.NE.AND.EX P1, PT, RZ, RZ, PT, P1 ;  /* 0x000000ffff00720c */ /* 0x000fe20003f25310 */
[----:B------:R-:W-:-:S04]  /*05e0*/  FADD.FTZ R5, R2, R5 ;  /* 0x0000000502057221 */ /* 0x000fc80000010000 */
[----:B------:R-:W-:-:S05]  /*05f0*/  FADD.FTZ R4, R2, R5 ;  /* 0x0000000502047221 */ /* 0x000fca0000010000 */
[-C--:B------:R-:W-:Y:S02]  /*0600*/  FSEL R5, R7, R4.reuse, !P0 ;  /* 0x0000000407057208 */ /* 0x080fe40004000000 */
[----:B------:R-:W-:Y:S01]  /*0610*/  MOV R7, R4 ;  /* 0x0000000400077202 */ /* 0x000fe20000000f00 */
[----:B------:R-:W-:Y:S06]  /*0620*/  @!P1 BRA `(.L_x_126) ;  /* 0x0000000000289947 */ /* 0x000fec0003800000 */
[----:B------:R-:W-:Y:S01]  /*0630*/  ISETP.NE.U32.AND P0, PT, R0, 0x1, PT ;  /* 0x000000010000780c */ /* 0x000fe20003f05070 */
[----:B------:R-:W-:Y:S01]  /*0640*/  FADD.FTZ R7, R2, R5 ;  /* 0x0000000502077221 */ /* 0x000fe20000010000 */
[----:B------:R-:W-:Y:S02]  /*0650*/  PLOP3.LUT P2, PT, PT, PT, PT, 0x8, 0x80 ;  /* 0x000000000080781c */ /* 0x000fe40003f4e170 */
[----:B------:R-:W-:-:S13]  /*0660*/  ISETP.NE.AND.EX P0, PT, RZ, RZ, PT, P0 ;  /* 0x000000ffff00720c */ /* 0x000fda0003f05300 */
[----:B------:R-:W-:Y:S01]  /*0670*/  @P0 ISETP.NE.U32.AND P1, PT, R0, 0x2, PT ;  /* 0x000000020000080c */ /* 0x000fe20003f25070 */
[----:B------:R-:W-:-:S03]  /*0680*/  @P0 FADD.FTZ R5, R2, R7 ;  /* 0x0000000702050221 */ /* 0x000fc60000010000 */
[----:B------:R-:W-:-:S04]  /*0690*/  @P0 ISETP.NE.AND.EX P1, PT, RZ, RZ, PT, P1 ;  /* 0x000000ffff00020c */ /* 0x000fc80003f25310 */
[----:B------:R-:W-:-:S13]  /*06a0*/  @P0 PLOP3.LUT P2, PT, P1, PT, PT, 0x80, 0x8 ;  /* 0x000000000008081c */ /* 0x000fda0000f4f070 */
[----:B------:R-:W-:-:S05]  /*06b0*/  @P2 FADD.FTZ R5, R2, R5 ;  /* 0x0000000502052221 */ /* 0x000fca0000010000 */
[----:B------:R-:W-:-:S07]  /*06c0*/  @P0 MOV R7, R5 ;  /* 0x0000000500070202 */ /* 0x000fce0000000f00 */
.L_x_126:
[----:B------:R-:W0:Y:S01]  /*06d0*/  LDC.64 R4, c[0x0][0x710] ;  /* 0x0001c400ff047b82 */ /* 0x000e220000000a00 */
[----:B------:R-:W-:Y:S02]  /*06e0*/  F2FP.BF16.F32.PACK_AB R7, RZ, R7 ;  /* 0x00000007ff07723e */ /* 0x000fe400000010ff */
[----:B------:R-:W-:-:S04]  /*06f0*/  IADD3 R3, PT, PT, R3, 0x80, RZ ;  /* 0x0000008003037810 */ /* 0x000fc80007ffe0ff */
[----:B------:R-:W-:Y:S01]  /*0700*/  ISETP.GE.AND P0, PT, R3, UR4, PT ;  /* 0x0000000403007c0c */ /* 0x000fe2000bf06270 */
[----:B0-----:R0:W-:-:S12]  /*0710*/  STG.E.U16 desc[UR6][R4.64], R7 ;  /* 0x0000000704007986 */ /* 0x0011d8000c101506 */
        /* <DEDUP_REMOVED lines=36> */
.L_x_133:
        /* <DEDUP_REMOVED lines=21> */
.L_x_132:
        /* <DEDUP_REMOVED lines=15> */
.L_x_134:
        /* <DEDUP_REMOVED lines=23> */
.L_x_131:
[----:B------:R-:W0:Y:S01]  /*0d10*/  LDC.64 R4, c[0x0][0x710] ;  /* 0x0001c400ff047b82 */ /* 0x000e220000000a00 */
[----:B------:R-:W-:Y:S02]  /*0d20*/  F2FP.BF16.F32.PACK_AB R7, RZ, R7 ;  /* 0x00000007ff07723e */ /* 0x000fe400000010ff */
[----:B------:R-:W-:-:S03]  /*0d30*/  IADD3 R3, PT, PT, R3, 0x80, RZ ;  /* 0x0000008003037810 */ /* 0x000fc60007ffe0ff */
[----:B0-----:R0:W-:Y:S04]  /*0d40*/  STG.E.U16 desc[UR6][R4.64], R7 ;  /* 0x0000000704007986 */ /* 0x0011e8000c101506 */
.L_x_125:
        /* <DEDUP_REMOVED lines=34> */
[----:B------:R-:W-:Y:S01]  /*0f70*/  BSSY.RECONVERGENT B2, `(.L_x_137) ;  /* 0x0000019000027945 */ /* 0x000fe20003800200 */
[----:B------:R-:W-:Y:S02]  /*0f80*/  LOP3.LUT R4, R10, 0x7fffffff, RZ, 0xc0, !PT ;  /* 0x7fffffff0a047812 */ /* 0x000fe400078ec0ff */
[----:B------:R-:W-:Y:S02]  /*0f90*/  LOP3.LUT R5, R0, 0xfffffff0, RZ, 0xc0, !PT ;  /* 0xfffffff000057812 */ /* 0x000fe400078ec0ff */
[----:B------:R-:W-:-:S07]  /*0fa0*/  MOV R7, RZ ;  /* 0x000000ff00077202 */ /* 0x000fce0000000f00 */
.L_x_138:
        /* <DEDUP_REMOVED lines=21> */
[----:B------:R-:W-:Y:S05]  /*1100*/  BSYNC.RECONVERGENT B2 ;  /* 0x0000000000027941 */ /* 0x000fea0003800200 */
.L_x_137:
        /* <DEDUP_REMOVED lines=15> */
.L_x_139:
        /* <DEDUP_REMOVED lines=23> */
.L_x_136:
[----:B------:R-:W0:Y:S01]  /*1370*/  LDC.64 R4, c[0x0][0x710] ;  /* 0x0001c400ff047b82 */ /* 0x000e220000000a00 */
[----:B------:R-:W-:Y:S02]  /*1380*/  F2FP.BF16.F32.PACK_AB R7, RZ, R7 ;  /* 0x00000007ff07723e */ /* 0x000fe400000010ff */
[----:B------:R-:W-:-:S03]  /*1390*/  IADD3 R3, PT, PT, R3, 0x80, RZ ;  /* 0x0000008003037810 */ /* 0x000fc60007ffe0ff */
[----:B0-----:R1:W-:Y:S04]  /*13a0*/  STG.E.U16 desc[UR6][R4.64], R7 ;  /* 0x0000000704007986 */ /* 0x0013e8000c101506 */
.L_x_130:
        /* <DEDUP_REMOVED lines=38> */
.L_x_143:
        /* <DEDUP_REMOVED lines=22> */
.L_x_142:
        /* <DEDUP_REMOVED lines=15> */
.L_x_144:
        /* <DEDUP_REMOVED lines=23> */
.L_x_141:
[----:B------:R-:W0:Y:S01]  /*19d0*/  LDC.64 R4, c[0x0][0x710] ;  /* 0x0001c400ff047b82 */ /* 0x000e220000000a00 */
[----:B------:R-:W-:Y:S02]  /*19e0*/  F2FP.BF16.F32.PACK_AB R7, RZ, R7 ;  /* 0x00000007ff07723e */ /* 0x000fe400000010ff */
[----:B------:R-:W-:-:S03]  /*19f0*/  IADD3 R3, PT, PT, R3, 0x80, RZ ;  /* 0x0000008003037810 */ /* 0x000fc60007ffe0ff */
[----:B0-----:R1:W-:Y:S04]  /*1a00*/  STG.E.U16 desc[UR6][R4.64], R7 ;  /* 0x0000000704007986 */ /* 0x0013e8000c101506 */
.L_x_135:
        /* <DEDUP_REMOVED lines=38> */
.L_x_148:
        /* <DEDUP_REMOVED lines=22> */
.L_x_147:
        /* <DEDUP_REMOVED lines=15> */
.L_x_149:
        /* <DEDUP_REMOVED lines=23> */
.L_x_146:
[----:B------:R-:W0:Y:S01]  /*2030*/  LDC.64 R4, c[0x0][0x710] ;  /* 0x0001c400ff047b82 */ /* 0x000e220000000a00 */
[----:B------:R-:W-:Y:S02]  /*2040*/  F2FP.BF16.F32.PACK_AB R7, RZ, R7 ;  /* 0x00000007ff07723e */ /* 0x000fe400000010ff */
[----:B------:R-:W-:-:S03]  /*2050*/  IADD3 R3, PT, PT, R3, 0x80, RZ ;  /* 0x0000008003037810 */ /* 0x000fc60007ffe0ff */
[----:B0-----:R2:W-:Y:S04]  /*2060*/  STG.E.U16 desc[UR6][R4.64], R7 ;  /* 0x0000000704007986 */ /* 0x0015e8000c101506 */
.L_x_140:
        /* <DEDUP_REMOVED lines=39> */
.L_x_153:
        /* <DEDUP_REMOVED lines=22> */
.L_x_152:
        /* <DEDUP_REMOVED lines=15> */
.L_x_154:
        /* <DEDUP_REMOVED lines=23> */
.L_x_151:
[----:B------:R-:W0:Y:S01]  /*26a0*/  LDC.64 R4, c[0x0][0x710] ;  /* 0x0001c400ff047b82 */ /* 0x000e220000000a00 */
[----:B------:R-:W-:Y:S02]  /*26b0*/  F2FP.BF16.F32.PACK_AB R7, RZ, R7 ;  /* 0x00000007ff07723e */ /* 0x000fe400000010ff */
[----:B------:R-:W-:-:S03]  /*26c0*/  IADD3 R3, PT, PT, R3, 0x80, RZ ;  /* 0x0000008003037810 */ /* 0x000fc60007ffe0ff */
[----:B0-----:R2:W-:Y:S04]  /*26d0*/  STG.E.U16 desc[UR6][R4.64], R7 ;  /* 0x0000000704007986 */ /* 0x0015e8000c101506 */
.L_x_145:
[----:B------:R-:W-:-:S13]  /*26e0*/  ISETP.GE.AND P0, PT, R3, UR4, PT ;  /* 0x0000000403007c0c */ /* 0x000fda000bf06270 */
[----:B------:R-:W-:Y:S05]  /*26f0*/  @P0 BREAK.RELIABLE B0 ;  /* 0x0000000000000942 */ /* 0x000fea0003800100 */
[----:B------:R-:W-:Y:S05]  /*2700*/  @P0 BRA `(.L_x_150) ;  /* 0x0000000400940947 */ /* 0x000fea0003800000 */
[----:B------:R-:W-:Y:S05]  /*2710*/  BSYNC.RELIABLE B0 ;  /* 0x0000000000007941 */ /* 0x000fea0003800100 */
.L_x_124:
        /* <DEDUP_REMOVED lines=36> */
.L_x_157:
        /* <DEDUP_REMOVED lines=22> */
.L_x_156:
        /* <DEDUP_REMOVED lines=15> */
.L_x_158:
        /* <DEDUP_REMOVED lines=23> */
.L_x_155:
[----:B------:R-:W0:Y:S01]  /*2d20*/  LDC.64 R4, c[0x0][0x710] ;  /* 0x0001c400ff047b82 */ /* 0x000e220000000a00 */
[----:B------:R-:W-:Y:S02]  /*2d30*/  F2FP.BF16.F32.PACK_AB R7, RZ, R7 ;  /* 0x00000007ff07723e */ /* 0x000fe400000010ff */
[----:B------:R-:W-:-:S03]  /*2d40*/  IADD3 R3, PT, PT, R3, 0x80, RZ ;  /* 0x0000008003037810 */ /* 0x000fc60007ffe0ff */
[----:B0-----:R3:W-:Y:S04]  /*2d50*/  STG.E.U16 desc[UR6][R4.64], R7 ;  /* 0x0000000704007986 */ /* 0x0017e8000c101506 */
.L_x_150:
[----:B------:R-:W-:Y:S05]  /*2d60*/  BSYNC.RECONVERGENT B1 ;  /* 0x0000000000017941 */ /* 0x000fea0003800200 */
.L_x_123:
        /* <DEDUP_REMOVED lines=17> */
[----:B------:R-:W-:Y:S02]  /*2e80*/  SEL R3, R9, R5, !P1 ;  /* 0x0000000509037207 */ /* 0x000fe40004800000 */
[----:B------:R-:W-:Y:S01]  /*2e90*/  ISETP.GE.U32.AND P0, PT, R0, 0x1, PT ;  /* 0x000000010000780c */ /* 0x000fe20003f06070 */
[----:B------:R-:W-:Y:S01]  /*2ea0*/  IMAD R11, R2, UR9, R11 ;  /* 0x00000009020b7c24 */ /* 0x000fe2000f8e020b */
[----:B---3--:R-:W-:-:S02]  /*2eb0*/  LEA R4, P1, R6, R12, 0x1 ;  /* 0x0000000c06047211 */ /* 0x008fc400078208ff */
[----:B------:R-:W-:Y:S02]  /*2ec0*/  ISETP.GE.AND.EX P0, PT, R3, RZ, PT, P0 ;  /* 0x000000ff0300720c */ /* 0x000fe40003f06300 */
[----:B------:R-:W-:Y:S01]  /*2ed0*/  IADD3 R2, PT, PT, R7, R11, RZ ;  /* 0x0000000b07027210 */ /* 0x000fe20007ffe0ff */
[----:B------:R-:W-:-:S03]  /*2ee0*/  HFMA2 R7, -RZ, RZ, 0, 0 ;  /* 0x00000000ff077431 */ /* 0x000fc600000001ff */
        /* <DEDUP_REMOVED lines=14> */
.L_x_161:
        /* <DEDUP_REMOVED lines=21> */
.L_x_160:
        /* <DEDUP_REMOVED lines=15> */
.L_x_162:
        /* <DEDUP_REMOVED lines=23> */
.L_x_159:
[----:B------:R-:W0:Y:S01]  /*3380*/  LDC.64 R2, c[0x0][0x710] ;  /* 0x0001c400ff027b82 */ /* 0x000e220000000a00 */
[----:B------:R-:W-:-:S05]  /*3390*/  F2FP.BF16.F32.PACK_AB R7, RZ, R7 ;  /* 0x00000007ff07723e */ /* 0x000fca00000010ff */
[----:B0-----:R-:W-:Y:S01]  /*33a0*/  STG.E.U16 desc[UR6][R2.64], R7 ;  /* 0x0000000702007986 */ /* 0x001fe2000c101506 */
[----:B------:R-:W-:Y:S05]  /*33b0*/  EXIT ;  /* 0x000000000000794d */ /* 0x000fea0003800000 */
.L_x_122:
        /* <DEDUP_REMOVED lines=9> */
[----:B------:R-:W-:Y:S01]  /*3450*/  HFMA2 R4, -RZ, RZ, 0, 0 ;  /* 0x00000000ff047431 */ /* 0x000fe200000001ff */
        /* <DEDUP_REMOVED lines=369> */
[----:B------:R-:W-:Y:S01]  /*4b70*/  HFMA2 R8, -RZ, RZ, 0, 0 ;  /* 0x00000000ff087431 */ /* 0x000fe200000001ff */
        /* <DEDUP_REMOVED lines=26> */
.L_x_166:
        /* <DEDUP_REMOVED lines=12> */
[----:B-1----:R-:W-:-:S02]  /*4de0*/  IADD3 R15, P1, PT, R4, UR8, RZ ;  /* 0x00000008040f7c10 */ /* 0x002fc4000ff3e0ff */
        /* <DEDUP_REMOVED lines=14> */
[----:B------:R-:W-:Y:S02]  /*4ed0*/  LEA.HI.X R9, R6, R9, R7, 0x1, P1 ;  /* 0x0000000906097211 */ /* 0x000fe400008f0c07 */
[----:B------:R-:W-:-:S03]  /*4ee0*/  MOV R7, RZ ;  /* 0x000000ff00077202 */ /* 0x000fc60000000f00 */
[----:B------:R-:W-:Y:S05]  /*4ef0*/  @!P0 BRA `(.L_x_168) ;  /* 0x0000000400208947 */ /* 0x000fea0003800000 */
[----:B------:R-:W2:Y:S01]  /*4f00*/  LDG.E.U16 R6, desc[UR6][R8.64] ;  /* 0x0000000608067981 */ /* 0x000ea2000c1e1500 */
[C---:B------:R-:W-:Y:S01]  /*4f10*/  ISETP.GE.U32.AND P1, PT, R4.reuse, 0x10, PT ;  /* 0x000000100400780c */ /* 0x040fe20003f26070 */
[----:B------:R-:W-:Y:S01]  /*4f20*/  BSSY.RECONVERGENT B3, `(.L_x_169) ;  /* 0x0000020000037945 */ /* 0x000fe20003800200 */
[----:B------:R-:W-:Y:S01]  /*4f30*/  LOP3.LUT R10, R4, 0xf, RZ, 0xc0, !PT ;  /* 0x0000000f040a7812 */ /* 0x000fe200078ec0ff */
[----:B------:R-:W-:Y:S01]  /*4f40*/  HFMA2 R7, -RZ, RZ, 0, 0 ;  /* 0x00000000ff077431 */ /* 0x000fe200000001ff */
[----:B------:R-:W-:Y:S02]  /*4f50*/  ISETP.GE.U32.AND.EX P1, PT, R13, RZ, PT, P1 ;  /* 0x000000ff0d00720c */ /* 0x000fe40003f26110 */
[----:B------:R-:W-:-:S04]  /*4f60*/  ISETP.NE.U32.AND P0, PT, R10, RZ, PT ;  /* 0x000000ff0a00720c */ /* 0x000fc80003f05070 */
[----:B------:R-:W-:Y:S02]  /*4f70*/  ISETP.NE.AND.EX P0, PT, RZ, RZ, PT, P0 ;  /* 0x000000ffff00720c */ /* 0x000fe40003f05300 */
[----:B--2---:R-:W-:-:S05]  /*4f80*/  SHF.L.U32 R6, R6, 0x10, RZ ;  /* 0x0000001006067819 */ /* 0x004fca00000006ff */
[----:B------:R-:W-:Y:S06]  /*4f90*/  @!P1 BRA `(.L_x_170) ;  /* 0x0000000000609947 */ /* 0x000fec0003800000 */
[----:B------:R-:W-:Y:S02]  /*4fa0*/  LOP3.LUT R8, R13, 0x7fffffff, RZ, 0xc0, !PT ;  /* 0x7fffffff0d087812 */ /* 0x000fe400078ec0ff */
[----:B------:R-:W-:Y:S02]  /*4fb0*/  LOP3.LUT R9, R4, 0xfffffff0, RZ, 0xc0, !PT ;  /* 0xfffffff004097812 */ /* 0x000fe400078ec0ff */
[----:B------:R-:W-:-:S07]  /*4fc0*/  MOV R7, RZ ;  /* 0x000000ff00077202 */ /* 0x000fce0000000f00 */
.L_x_171:
        /* <DEDUP_REMOVED lines=21> */
.L_x_170:
[----:B------:R-:W-:Y:S05]  /*5120*/  BSYNC.RECONVERGENT B3 ;  /* 0x0000000000037941 */ /* 0x000fea0003800200 */
.L_x_169:
[----:B------:R-:W-:Y:S05]  /*5130*/  @!P0 BRA `(.L_x_168) ;  /* 0x0000000000908947 */ /* 0x000fea0003800000 */
[----:B------:R-:W-:Y:S02]  /*5140*/  ISETP.GE.U32.AND P0, PT, R10, 0x8, PT ;  /* 0x000000080a00780c */ /* 0x000fe40003f06070 */
[----:B------:R-:W-:Y:S02]  /*5150*/  LOP3.LUT R8, R4, 0x7, RZ, 0xc0, !PT ;  /* 0x0000000704087812 */ /* 0x000fe400078ec0ff */
[----:B------:R-:W-:Y:S02]  /*5160*/  ISETP.GE.U32.AND.EX P0, PT, RZ, RZ, PT, P0 ;  /* 0x000000ffff00720c */ /* 0x000fe40003f06100 */
[----:B------:R-:W-:-:S04]  /*5170*/  ISETP.NE.U32.AND P1, PT, R8, RZ, PT ;  /* 0x000000ff0800720c */ /* 0x000fc80003f25070 */
[----:B------:R-:W-:-:S07]  /*5180*/  ISETP.NE.AND.EX P1, PT, RZ, RZ, PT, P1 ;  /* 0x000000ffff00720c */ /* 0x000fce0003f25310 */
[----:B------:R-:W-:-:S04]  /*5190*/  @P0 FADD.FTZ R9, R6, R7 ;  /* 0x0000000706090221 */ /* 0x000fc80000010000 */
[----:B------:R-:W-:-:S04]  /*51a0*/  @P0 FADD.FTZ R9, R6, R9 ;  /* 0x0000000906090221 */ /* 0x000fc80000010000 */
[----:B------:R-:W-:-:S04]  /*51b0*/  @P0 FADD.FTZ R9, R6, R9 ;  /* 0x0000000906090221 */ /* 0x000fc80000010000 */
[----:B------:R-:W-:-:S04]  /*51c0*/  @P0 FADD.FTZ R9, R6, R9 ;  /* 0x0000000906090221 */ /* 0x000fc80000010000 */
[----:B------:R-:W-:-:S04]  /*51d0*/  @P0 FADD.FTZ R9, R6, R9 ;  /* 0x0000000906090221 */ /* 0x000fc80000010000 */
[----:B------:R-:W-:-:S04]  /*51e0*/  @P0 FADD.FTZ R9, R6, R9 ;  /* 0x0000000906090221 */ /* 0x000fc80000010000 */
[----:B------:R-:W-:-:S04]  /*51f0*/  @P0 FADD.FTZ R9, R6, R9 ;  /* 0x0000000906090221 */ /* 0x000fc80000010000 */
[----:B------:R-:W-:Y:S01]  /*5200*/  @P0 FADD.FTZ R7, R6, R9 ;  /* 0x0000000906070221 */ /* 0x000fe20000010000 */
[----:B------:R-:W-:Y:S06]  /*5210*/  @!P1 BRA `(.L_x_168) ;  /* 0x0000000000589947 */ /* 0x000fec0003800000 */
        /* <DEDUP_REMOVED lines=22> */
.L_x_168:
[----:B------:R-:W-:Y:S05]  /*5380*/  BSYNC.RECONVERGENT B2 ;  /* 0x0000000000027941 */ /* 0x000fea0003800200 */
.L_x_167:
[----:B------:R-:W0:Y:S01]  /*5390*/  LDCU.64 UR8, c[0x0][0x710] ;  /* 0x0000e200ff0877ac */ /* 0x000e220008000a00 */
[----:B------:R-:W-:Y:S02]  /*53a0*/  F2FP.BF16.F32.PACK_AB R7, RZ, R7 ;  /* 0x00000007ff07723e */ /* 0x000fe400000010ff */
[----:B------:R-:W-:Y:S02]  /*53b0*/  IADD3 R3, PT, PT, R3, 0x80, RZ ;  /* 0x0000008003037810 */ /* 0x000fe40007ffe0ff */
[----:B0-----:R-:W-:-:S04]  /*53c0*/  IADD3 R4, P0, PT, R5, UR8, RZ ;  /* 0x0000000805047c10 */ /* 0x001fc8000ff1e0ff */
[----:B------:R-:W-:Y:S02]  /*53d0*/  IADD3.X R5, PT, PT, RZ, UR9, RZ, P0, !PT ;  /* 0x00000009ff057c10 */ /* 0x000fe400087fe4ff */
[----:B------:R-:W-:-:S03]  /*53e0*/  ISETP.GE.AND P0, PT, R3, UR4, PT ;  /* 0x0000000403007c0c */ /* 0x000fc6000bf06270 */
[----:B------:R0:W-:Y:S10]  /*53f0*/  STG.E.U16 desc[UR6][R4.64], R7 ;  /* 0x0000000704007986 */ /* 0x0001f4000c101506 */
[----:B------:R-:W-:Y:S05]  /*5400*/  @P0 BRA `(.L_x_172) ;  /* 0x0000003c00e00947 */ /* 0x000fea0003800000 */
[----:B------:R-:W1:Y:S01]  /*5410*/  LDCU.64 UR8, c[0x0][0x390] ;  /* 0x00007200ff0877ac */ /* 0x000e620008000a00 */
[----:B0-----:R-:W-:Y:S01]  /*5420*/  HFMA2 R4, -RZ, RZ, 0, 0 ;  /* 0x00000000ff047431 */ /* 0x001fe200000001ff */
        /* <DEDUP_REMOVED lines=396> */
.L_x_173:
        /* <DEDUP_REMOVED lines=43> */
.L_x_178:
        /* <DEDUP_REMOVED lines=21> */
.L_x_177:
[----:B------:R-:W-:Y:S05]  /*70f0*/  BSYNC.RECONVERGENT B3 ;  /* 0x0000000000037941 */ /* 0x000fea0003800200 */
.L_x_176:
        /* <DEDUP_REMOVED lines=37> */
.L_x_175:
[----:B------:R-:W-:Y:S05]  /*7350*/  BSYNC.RECONVERGENT B2 ;  /* 0x0000000000027941 */ /* 0x000fea0003800200 */
.L_x_174:
[----:B------:R-:W0:Y:S01]  /*7360*/  LDCU.64 UR8, c[0x0][0x710] ;  /* 0x0000e200ff0877ac */ /* 0x000e220008000a00 */
[----:B------:R-:W-:Y:S02]  /*7370*/  F2FP.BF16.F32.PACK_AB R7, RZ, R7 ;  /* 0x00000007ff07723e */ /* 0x000fe400000010ff */
[----:B------:R-:W-:Y:S02]  /*7380*/  IADD3 R3, PT, PT, R3, 0x80, RZ ;  /* 0x0000008003037810 */ /* 0x000fe40007ffe0ff */
[----:B0-----:R-:W-:-:S04]  /*7390*/  IADD3 R4, P0, PT, R5, UR8, RZ ;  /* 0x0000000805047c10 */ /* 0x001fc8000ff1e0ff */
[----:B------:R-:W-:-:S05]  /*73a0*/  IADD3.X R5, PT, PT, RZ, UR9, RZ, P0, !PT ;  /* 0x00000009ff057c10 */ /* 0x000fca00087fe4ff */
[----:B------:R0:W-:Y:S04]  /*73b0*/  STG.E.U16 desc[UR6][R4.64], R7 ;  /* 0x0000000704007986 */ /* 0x0001e8000c101506 */
.L_x_165:
[----:B------:R-:W-:-:S13]  /*73c0*/  ISETP.GE.AND P0, PT, R3, UR4, PT ;  /* 0x0000000403007c0c */ /* 0x000fda000bf06270 */
        /* <DEDUP_REMOVED lines=399> */
.L_x_180:
        /* <DEDUP_REMOVED lines=43> */
.L_x_185:
        /* <DEDUP_REMOVED lines=21> */
.L_x_184:
[----:B------:R-:W-:Y:S05]  /*90c0*/  BSYNC.RECONVERGENT B3 ;  /* 0x0000000000037941 */ /* 0x000fea0003800200 */
.L_x_183:
        /* <DEDUP_REMOVED lines=37> */
.L_x_182:
[----:B------:R-:W-:Y:S05]  /*9320*/  BSYNC.RECONVERGENT B2 ;  /* 0x0000000000027941 */ /* 0x000fea0003800200 */
.L_x_181:
[----:B------:R-:W0:Y:S01]  /*9330*/  LDCU.64 UR8, c[0x0][0x710] ;  /* 0x0000e200ff0877ac */ /* 0x000e220008000a00 */
[----:B------:R-:W-:Y:S02]  /*9340*/  F2FP.BF16.F32.PACK_AB R7, RZ, R7 ;  /* 0x00000007ff07723e */ /* 0x000fe400000010ff */
[----:B------:R-:W-:Y:S02]  /*9350*/  IADD3 R3, PT, PT, R3, 0x80, RZ ;  /* 0x0000008003037810 */ /* 0x000fe40007ffe0ff */
[----:B0-----:R-:W-:-:S04]  /*9360*/  IADD3 R4, P0, PT, R5, UR8, RZ ;  /* 0x0000000805047c10 */ /* 0x001fc8000ff1e0ff */
[----:B------:R-:W-:-:S05]  /*9370*/  IADD3.X R5, PT, PT, RZ, UR9, RZ, P0, !PT ;  /* 0x00000009ff057c10 */ /* 0x000fca00087fe4ff */
[----:B------:R1:W-:Y:S04]  /*9380*/  STG.E.U16 desc[UR6][R4.64], R7 ;  /* 0x0000000704007986 */ /* 0x0003e8000c101506 */
.L_x_172:
[----:B------:R-:W-:-:S13]  /*9390*/  ISETP.GE.AND P0, PT, R3, UR4, PT ;  /* 0x0000000403007c0c */ /* 0x000fda000bf06270 */
[----:B------:R-:W-:Y:S05]  /*93a0*/  @P0 BRA `(.L_x_186) ;  /* 0x0000003c00e00947 */ /* 0x000fea0003800000 */
[----:B------:R-:W2:Y:S01]  /*93b0*/  LDCU.64 UR8, c[0x0][0x390] ;  /* 0x00007200ff0877ac */ /* 0x000ea20008000a00 */
[----:B01----:R-:W-:Y:S01]  /*93c0*/  HFMA2 R4, -RZ, RZ, 0, 0 ;  /* 0x00000000ff047431 */ /* 0x003fe200000001ff */
        /* <DEDUP_REMOVED lines=396> */
.L_x_187:
        /* <DEDUP_REMOVED lines=43> */
.L_x_192:
        /* <DEDUP_REMOVED lines=21> */
.L_x_191:
[----:B------:R-:W-:Y:S05]  /*b090*/  BSYNC.RECONVERGENT B3 ;  /* 0x0000000000037941 */ /* 0x000fea0003800200 */
.L_x_190:
        /* <DEDUP_REMOVED lines=37> */
.L_x_189:
[----:B------:R-:W-:Y:S05]  /*b2f0*/  BSYNC.RECONVERGENT B2 ;  /* 0x0000000000027941 */ /* 0x000fea0003800200 */
.L_x_188:
[----:B------:R-:W0:Y:S01]  /*b300*/  LDCU.64 UR8, c[0x0][0x710] ;  /* 0x0000e200ff0877ac */ /* 0x000e220008000a00 */
[----:B------:R-:W-:Y:S02]  /*b310*/  F2FP.BF16.F32.PACK_AB R7, RZ, R7 ;  /* 0x00000007ff07723e */ /* 0x000fe400000010ff */
[----:B------:R-:W-:Y:S02]  /*b320*/  IADD3 R3, PT, PT, R3, 0x80, RZ ;  /* 0x0000008003037810 */ /* 0x000fe40007ffe0ff */
[----:B0-----:R-:W-:-:S04]  /*b330*/  IADD3 R4, P0, PT, R5, UR8, RZ ;  /* 0x0000000805047c10 */ /* 0x001fc8000ff1e0ff */
[----:B------:R-:W-:-:S05]  /*b340*/  IADD3.X R5, PT, PT, RZ, UR9, RZ, P0, !PT ;  /* 0x00000009ff057c10 */ /* 0x000fca00087fe4ff */
[----:B------:R1:W-:Y:S04]  /*b350*/  STG.E.U16 desc[UR6][R4.64], R7 ;  /* 0x0000000704007986 */ /* 0x0003e8000c101506 */
.L_x_179:
        /* <DEDUP_REMOVED lines=400> */
.L_x_194:
        /* <DEDUP_REMOVED lines=43> */
.L_x_199:
        /* <DEDUP_REMOVED lines=21> */
.L_x_198:
[----:B------:R-:W-:Y:S05]  /*d060*/  BSYNC.RECONVERGENT B3 ;  /* 0x0000000000037941 */ /* 0x000fea0003800200 */
.L_x_197:
        /* <DEDUP_REMOVED lines=37> */
.L_x_196:
[----:B------:R-:W-:Y:S05]  /*d2c0*/  BSYNC.RECONVERGENT B2 ;  /* 0x0000000000027941 */ /* 0x000fea0003800200 */
.L_x_195:
[----:B------:R-:W0:Y:S01]  /*d2d0*/  LDCU.64 UR8, c[0x0][0x710] ;  /* 0x0000e200ff0877ac */ /* 0x000e220008000a00 */
[----:B------:R-:W-:Y:S02]  /*d2e0*/  F2FP.BF16.F32.PACK_AB R7, RZ, R7 ;  /* 0x00000007ff07723e */ /* 0x000fe400000010ff */
[----:B------:R-:W-:Y:S02]  /*d2f0*/  IADD3 R3, PT, PT, R3, 0x80, RZ ;  /* 0x0000008003037810 */ /* 0x000fe40007ffe0ff */
[----:B0-----:R-:W-:-:S04]  /*d300*/  IADD3 R4, P0, PT, R5, UR8, RZ ;  /* 0x0000000805047c10 */ /* 0x001fc8000ff1e0ff */
[----:B------:R-:W-:-:S05]  /*d310*/  IADD3.X R5, PT, PT, RZ, UR9, RZ, P0, !PT ;  /* 0x00000009ff057c10 */ /* 0x000fca00087fe4ff */
[----:B------:R2:W-:Y:S04]  /*d320*/  STG.E.U16 desc[UR6][R4.64], R7 ;  /* 0x0000000704007986 */ /* 0x0005e8000c101506 */
.L_x_186:
[----:B------:R-:W-:-:S13]  /*d330*/  ISETP.GE.AND P0, PT, R3, UR4, PT ;  /* 0x0000000403007c0c */ /* 0x000fda000bf06270 */
[----:B------:R-:W-:Y:S05]  /*d340*/  @P0 BREAK.RELIABLE B0 ;  /* 0x0000000000000942 */ /* 0x000fea0003800100 */
[----:B------:R-:W-:Y:S05]  /*d350*/  @P0 BRA `(.L_x_200) ;  /* 0x0000003c00e80947 */ /* 0x000fea0003800000 */
[----:B------:R-:W3:Y:S01]  /*d360*/  LDCU.64 UR8, c[0x0][0x390] ;  /* 0x00007200ff0877ac */ /* 0x000ee20008000a00 */
[----:B012---:R-:W-:Y:S01]  /*d370*/  HFMA2 R4, -RZ, RZ, 0, 0 ;  /* 0x00000000ff047431 */ /* 0x007fe200000001ff */
        /* <DEDUP_REMOVED lines=396> */
.L_x_201:
        /* <DEDUP_REMOVED lines=43> */
.L_x_206:
        /* <DEDUP_REMOVED lines=21> */
.L_x_205:
[----:B------:R-:W-:Y:S05]  /*f040*/  BSYNC.RECONVERGENT B3 ;  /* 0x0000000000037941 */ /* 0x000fea0003800200 */
.L_x_204:
        /* <DEDUP_REMOVED lines=37> */
.L_x_203:
[----:B------:R-:W-:Y:S05]  /*f2a0*/  BSYNC.RECONVERGENT B2 ;  /* 0x0000000000027941 */ /* 0x000fea0003800200 */
.L_x_202:
[----:B------:R-:W0:Y:S01]  /*f2b0*/  LDCU.64 UR8, c[0x0][0x710] ;  /* 0x0000e200ff0877ac */ /* 0x000e220008000a00 */
[----:B------:R-:W-:Y:S02]  /*f2c0*/  F2FP.BF16.F32.PACK_AB R7, RZ, R7 ;  /* 0x00000007ff07723e */ /* 0x000fe400000010ff */
[----:B------:R-:W-:Y:S02]  /*f2d0*/  IADD3 R3, PT, PT, R3, 0x80, RZ ;  /* 0x0000008003037810 */ /* 0x000fe40007ffe0ff */
[----:B0-----:R-:W-:-:S04]  /*f2e0*/  IADD3 R4, P0, PT, R5, UR8, RZ ;  /* 0x0000000805047c10 */ /* 0x001fc8000ff1e0ff */
[----:B------:R-:W-:-:S05]  /*f2f0*/  IADD3.X R5, PT, PT, RZ, UR9, RZ, P0, !PT ;  /* 0x00000009ff057c10 */ /* 0x000fca00087fe4ff */
[----:B------:R2:W-:Y:S04]  /*f300*/  STG.E.U16 desc[UR6][R4.64], R7 ;  /* 0x0000000704007986 */ /* 0x0005e8000c101506 */
.L_x_193:
[----:B------:R-:W-:-:S13]  /*f310*/  ISETP.GE.AND P0, PT, R3, UR4, PT ;  /* 0x0000000403007c0c */ /* 0x000fda000bf06270 */
[----:B------:R-:W-:Y:S05]  /*f320*/  @P0 BREAK.RELIABLE B0 ;  /* 0x0000000000000942 */ /* 0x000fea0003800100 */
[----:B------:R-:W-:Y:S05]  /*f330*/  @P0 BRA `(.L_x_200) ;  /* 0x0000001c00f00947 */ /* 0x000fea0003800000 */
[----:B------:R-:W-:Y:S05]  /*f340*/  BSYNC.RELIABLE B0 ;  /* 0x0000000000007941 */ /* 0x000fea0003800100 */
.L_x_164:
        /* <DEDUP_REMOVED lines=398> */
.L_x_207:
        /* <DEDUP_REMOVED lines=43> */
.L_x_212:
        /* <DEDUP_REMOVED lines=21> */
.L_x_211:
[----:B------:R-:W-:Y:S05]  /*11030*/  BSYNC.RECONVERGENT B3 ;  /* 0x0000000000037941 */ /* 0x000fea0003800200 */
.L_x_210:
        /* <DEDUP_REMOVED lines=37> */
.L_x_209:
[----:B------:R-:W-:Y:S05]  /*11290*/  BSYNC.RECONVERGENT B2 ;  /* 0x0000000000027941 */ /* 0x000fea0003800200 */
.L_x_208:
[----:B------:R-:W0:Y:S01]  /*112a0*/  LDCU.64 UR8, c[0x0][0x710] ;  /* 0x0000e200ff0877ac */ /* 0x000e220008000a00 */
[----:B------:R-:W-:Y:S02]  /*112b0*/  F2FP.BF16.F32.PACK_AB R7, RZ, R7 ;  /* 0x00000007ff07723e */ /* 0x000fe400000010ff */
[----:B------:R-:W-:Y:S02]  /*112c0*/  IADD3 R3, PT, PT, R3, 0x80, RZ ;  /* 0x0000008003037810 */ /* 0x000fe40007ffe0ff */
[----:B0-----:R-:W-:-:S04]  /*112d0*/  IADD3 R4, P0, PT, R5, UR8, RZ ;  /* 0x0000000805047c10 */ /* 0x001fc8000ff1e0ff */
[----:B------:R-:W-:-:S05]  /*112e0*/  IADD3.X R5, PT, PT, RZ, UR9, RZ, P0, !PT ;  /* 0x00000009ff057c10 */ /* 0x000fca00087fe4ff */
[----:B------:R3:W-:Y:S04]  /*112f0*/  STG.E.U16 desc[UR6][R4.64], R7 ;  /* 0x0000000704007986 */ /* 0x0007e8000c101506 */
.L_x_200:
[----:B------:R-:W-:Y:S05]  /*11300*/  BSYNC.RECONVERGENT B1 ;  /* 0x0000000000017941 */ /* 0x000fea0003800200 */
.L_x_163:
[----:B------:R-:W-:Y:S05]  /*11310*/  WARPSYNC.ALL ;  /* 0x0000000000007948 */ /* 0x000fea0003800000 */
[----:B------:R-:W-:-:S13]  /*11320*/  ISETP.GE.AND P0, PT, R3, UR4, PT ;  /* 0x0000000403007c0c */ /* 0x000fda000bf06270 */
[----:B------:R-:W-:Y:S05]  /*11330*/  @P0 EXIT ;  /* 0x000000000000094d */ /* 0x000fea0003800000 */
[----:B------:R-:W4:Y:S01]  /*11340*/  LDCU.64 UR8, c[0x0][0x390] ;  /* 0x00007200ff0877ac */ /* 0x000f220008000a00 */
[----:B0123--:R-:W-:Y:S01]  /*11350*/  HFMA2 R4, -RZ, RZ, 0, 0 ;  /* 0x00000000ff047431 */ /* 0x00ffe200000001ff */
        /* <DEDUP_REMOVED lines=396> */
.L_x_213:
        /* <DEDUP_REMOVED lines=45> */
.L_x_218:
        /* <DEDUP_REMOVED lines=21> */
.L_x_217:
[----:B------:R-:W-:Y:S05]  /*13040*/  BSYNC.RECONVERGENT B2 ;  /* 0x0000000000027941 */ /* 0x000fea0003800200 */
.L_x_216:
        /* <DEDUP_REMOVED lines=37> */
.L_x_215:
[----:B------:R-:W-:Y:S05]  /*132a0*/  BSYNC.RECONVERGENT B1 ;  /* 0x0000000000017941 */ /* 0x000fea0003800200 */
.L_x_214:
[----:B------:R-:W-:-:S05]  /*132b0*/  F2FP.BF16.F32.PACK_AB R5, RZ, R5 ;  /* 0x00000005ff05723e */ /* 0x000fca00000010ff */
[----:B------:R-:W-:Y:S01]  /*132c0*/  STG.E.U16 desc[UR6][R2.64], R5 ;  /* 0x0000000502007986 */ /* 0x000fe2000c101506 */
[----:B------:R-:W-:Y:S05]  /*132d0*/  EXIT ;  /* 0x000000000000794d */ /* 0x000fea0003800000 */
.L_x_219:
        /* <DEDUP_REMOVED lines=10> */
.L_x_17218:


//--------------------- .text._ZN2at6native73_GLOBAL__N__c8866d80_35_SparseBinaryOpIntersectionKernel_cu_7dd49032_323712apply_kernelILi128ELi8EZNS1_29binary_op_intersection_kernelINS1_9LhsProjOpEN3c104HalfElEEvRNS_14TensorIteratorEllRKNS_6TensorEbEUliE_EEviT1_ --------------------------
	.section	.text._ZN2at6native73_GLOBAL__N__c8866d80_35_SparseBinaryOpIntersectionKernel_cu_7dd49032_323712apply_kernelILi128ELi8EZNS1_29binary_op_intersection_kernelINS1_9LhsProjOpEN3c104HalfElEEvRNS_14TensorIteratorEllRKNS_6TensorEbEUliE_EEviT1_,"ax",@progbits
	.align	128
.text._ZN2at6native73_GLOBAL__N__c8866d80_35_SparseBinaryOpIntersectionKernel_cu_7dd49032_323712apply_kernelILi128ELi8EZNS1_29binary_op_intersection_kernelINS1_9LhsProjOpEN3c104HalfElEEvRNS_14TensorIteratorEllRKNS_6TensorEbEUliE_EEviT1_:
        .type           _ZN2at6native73_GLOBAL__N__c8866d80_35_SparseBinaryOpIntersectionKernel_cu_7dd49032_323712apply_kernelILi128ELi8EZNS1_29binary_op_intersection_kernelINS1_9LhsProjOpEN3c104HalfElEEvRNS_14TensorIteratorEllRKNS_6TensorEbEUliE_EEviT1_,@function
        .size           _ZN2at6native73_GLOBAL__N__c8866d80_35_SparseBinaryOpIntersectionKernel_cu_7dd49032_323712apply_kernelILi128ELi8EZNS1_29binary_op_intersection_kernelINS1_9LhsProjOpEN3c104HalfElEEvRNS_14TensorIteratorEllRKNS_6TensorEbEUliE_EEviT1_,(.L_x_17219 - _ZN2at6native73_GLOBAL__N__c8866d80_35_SparseBinaryOpIntersectionKernel_cu_7dd49032_323712apply_kernelILi128ELi8EZNS1_29binary_op_intersection_kernelINS1_9LhsProjOpEN3c104HalfElEEvRNS_14TensorIteratorEllRKNS_6TensorEbEUliE_EEviT1_)
        .other          _ZN2at6native73_GLOBAL__N__c8866d80_35_SparseBinaryOpIntersectionKernel_cu_7dd49032_323712apply_kernelILi128ELi8EZNS1_29binary_op_intersection_kernelINS1_9LhsProjOpEN3c104HalfElEEvRNS_14TensorIteratorEllRKNS_6TensorEbEUliE_EEviT1_,@"STO_CUDA_ENTRY STV_DEFAULT"
_ZN2at6native73_GLOBAL__N__c8866d80_35_SparseBinaryOpIntersectionKernel_cu_7dd49032_323712apply_kernelILi128ELi8EZNS1_29binary_op_intersection_kernelINS1_9LhsProjOpEN3c104HalfElEEvRNS_14TensorIteratorEllRKNS_6TensorEbEUliE_EEviT1_:
        /* <DEDUP_REMOVED lines=44> */
[----:B------:R-:W-:Y:S01]  /*02c0*/  ISETP.NE.AND.EX P0, PT, RZ, RZ, PT, P0 ;  /* 0x000000ffff00720c */ /* 0x000fe20003f05300 */
[----:B--2---:R-:W-:-:S06]  /*02d0*/  HADD2.F32 R2, -RZ, R2.H0_H0 ;  /* 0x20000002ff027230 */ /* 0x004fcc0000004100 */
[----:B------:R-:W-:Y:S06]  /*02e0*/  @!P1 BRA `(.L_x_225) ;  /* 0x0000000000609947 */ /* 0x000fec0003800000 */
[----:B------:R-:W-:Y:S02]  /*02f0*/  LOP3.LUT R4, R10, 0x7fffffff, RZ, 0xc0, !PT ;  /* 0x7fffffff0a047812 */ /* 0x000fe400078ec0ff */
[----:B------:R-:W-:Y:S02]  /*0300*/  LOP3.LUT R5, R0, 0xfffffff0, RZ, 0xc0, !PT ;  /* 0xfffffff000057812 */ /* 0x000fe400078ec0ff */
[----:B------:R-:W-:-:S07]  /*0310*/  MOV R7, RZ ;  /* 0x000000ff00077202 */ /* 0x000fce0000000f00 */
.L_x_226:
        /* <DEDUP_REMOVED lines=21> */
.L_x_225:
        /* <DEDUP_REMOVED lines=15> */
.L_x_227:
        /* <DEDUP_REMOVED lines=23> */
.L_x_224:
[----:B------:R-:W0:Y:S01]  /*06d0*/  LDC.64 R4, c[0x0][0x710] ;  /* 0x0001c400ff047b82 */ /* 0x000e220000000a00 */
[----:B------:R-:W-:Y:S02]  /*06e0*/  F2FP.F16.F32.PACK_AB R7, RZ, R7 ;  /* 0x00000007ff07723e */ /* 0x000fe400000000ff */
        /* <DEDUP_REMOVED lines=39> */
.L_x_231:
        /* <DEDUP_REMOVED lines=21> */
.L_x_230:
        /* <DEDUP_REMOVED lines=15> */
.L_x_232:
        /* <DEDUP_REMOVED lines=23> */
.L_x_229:
[----:B------:R-:W0:Y:S01]  /*0d10*/  LDC.64 R4, c[0x0][0x710] ;  /* 0x0001c400ff047b82 */ /* 0x000e220000000a00 */
[----:B------:R-:W-:Y:S02]  /*0d20*/  F2FP.F16.F32.PACK_AB R7, RZ, R7 ;  /* 0x00000007ff07723e */ /* 0x000fe400000000ff */
[----:B------:R-:W-:-:S03]  /*0d30*/  IADD3 R3, PT, PT, R3, 0x80, RZ ;  /* 0x0000008003037810 */ /* 0x000fc60007ffe0ff */
[----:B0-----:R0:W-:Y:S04]  /*0d40*/  STG.E.U16 desc[UR6][R4.64], R7 ;  /* 0x0000000704007986 */ /* 0x0011e8000c101506 */
.L_x_223:
        /* <DEDUP_REMOVED lines=34> */
[----:B------:R-:W-:Y:S01]  /*0f70*/  BSSY.RECONVERGENT B2, `(.L_x_235) ;  /* 0x0000019000027945 */ /* 0x000fe20003800200 */
[----:B------:R-:W-:Y:S02]  /*0f80*/  LOP3.LUT R4, R10, 0x7fffffff, RZ, 0xc0, !PT ;  /* 0x7fffffff0a047812 */ /* 0x000fe400078ec0ff */
[----:B------:R-:W-:Y:S02]  /*0f90*/  LOP3.LUT R5, R0, 0xfffffff0, RZ, 0xc0, !PT ;  /* 0xfffffff000057812 */ /* 0x000fe400078ec0ff */
[----:B------:R-:W-:-:S07]  /*0fa0*/  MOV R7, RZ ;  /* 0x000000ff00077202 */ /* 0x000fce0000000f00 */
.L_x_236:
        /* <DEDUP_REMOVED lines=22> */
.L_x_235:
        /* <DEDUP_REMOVED lines=15> */
.L_x_237:
        /* <DEDUP_REMOVED lines=23> */
.L_x_234:
[----:B------:R-:W0:Y:S01]  /*1370*/  LDC.64 R4, c[0x0][0x710] ;  /* 0x0001c400ff047b82 */ /* 0x000e220000000a00 */
[----:B------:R-:W-:Y:S02]  /*1380*/  F2FP.F16.F32.PACK_AB R7, RZ, R7 ;  /* 0x00000007ff07723e */ /* 0x000fe400000000ff */
[----:B------:R-:W-:-:S03]  /*1390*/  IADD3 R3, PT, PT, R3, 0x80, RZ ;  /* 0x0000008003037810 */ /* 0x000fc60007ffe0ff */
[----:B0-----:R1:W-:Y:S04]  /*13a0*/  STG.E.U16 desc[UR6][R4.64], R7 ;  /* 0x0000000704007986 */ /* 0x0013e8000c101506 */
.L_x_228:
        /* <DEDUP_REMOVED lines=38> */
.L_x_241:
        /* <DEDUP_REMOVED lines=22> */
.L_x_240:
        /* <DEDUP_REMOVED lines=15> */
.L_x_242:
        /* <DEDUP_REMOVED lines=23> */
.L_x_239:
[----:B------:R-:W0:Y:S01]  /*19d0*/  LDC.64 R4, c[0x0][0x710] ;  /* 0x0001c400ff047b82 */ /* 0x000e220000000a00 */
[----:B------:R-:W-:Y:S02]  /*19e0*/  F2FP.F16.F32.PACK_AB R7, RZ, R7 ;  /* 0x00000007ff07723e */ /* 0x000fe400000000ff */
[----:B------:R-:W-:-:S03]  /*19f0*/  IADD3 R3, PT, PT, R3, 0x80, RZ ;  /* 0x0000008003037810 */ /* 0x000fc60007ffe0ff */
[----:B0-----:R1:W-:Y:S04]  /*1a00*/  STG.E.U16 desc[UR6][R4.64], R7 ;  /* 0x0000000704007986 */ /* 0x0013e8000c101506 */
.L_x_233:
        /* <DEDUP_REMOVED lines=38> */
.L_x_246:
        /* <DEDUP_REMOVED lines=22> */
.L_x_245:
        /* <DEDUP_REMOVED lines=15> */
.L_x_247:
        /* <DEDUP_REMOVED lines=23> */
.L_x_244:
[----:B------:R-:W0:Y:S01]  /*2030*/  LDC.64 R4, c[0x0][0x710] ;  /* 0x0001c400ff047b82 */ /* 0x000e220000000a00 */
[----:B------:R-:W-:Y:S02]  /*2040*/  F2FP.F16.F32.PACK_AB R7, RZ, R7 ;  /* 0x00000007ff07723e */ /* 0x000fe400000000ff */
[----:B------:R-:W-:-:S03]  /*2050*/  IADD3 R3, PT, PT, R3, 0x80, RZ ;  /* 0x0000008003037810 */ /* 0x000fc60007ffe0ff */
[----:B0-----:R2:W-:Y:S04]  /*2060*/  STG.E.U16 desc[UR6][R4.64], R7 ;  /* 0x0000000704007986 */ /* 0x0015e8000c101506 */
.L_x_238:
        /* <DEDUP_REMOVED lines=39> */
.L_x_251:
        /* <DEDUP_REMOVED lines=22> */
.L_x_250:
        /* <DEDUP_REMOVED lines=15> */
.L_x_252:
        /* <DEDUP_REMOVED lines=23> */
.L_x_249:
[----:B------:R-:W0:Y:S01]  /*26a0*/  LDC.64 R4, c[0x0][0x710] ;  /* 0x0001c400ff047b82 */ /* 0x000e220000000a00 */
[----:B------:R-:W-:Y:S02]  /*26b0*/  F2FP.F16.F32.PACK_AB R7, RZ, R7 ;  /* 0x00000007ff07723e */ /* 0x000fe400000000ff */
[----:B------:R-:W-:-:S03]  /*26c0*/  IADD3 R3, PT, PT, R3, 0x80, RZ ;  /* 0x0000008003037810 */ /* 0x000fc60007ffe0ff */
[----:B0-----:R2:W-:Y:S04]  /*26d0*/  STG.E.U16 desc[UR6][R4.64], R7 ;  /* 0x0000000704007986 */ /* 0x0015e8000c101506 */
.L_x_243:
[----:B------:R-:W-:-:S13]  /*26e0*/  ISETP.GE.AND P0, PT, R3, UR4, PT ;  /* 0x0000000403007c0c */ /* 0x000fda000bf06270 */
[----:B------:R-:W-:Y:S05]  /*26f0*/  @P0 BREAK.RELIABLE B0 ;  /* 0x0000000000000942 */ /* 0x000fea0003800100 */
[----:B------:R-:W-:Y:S05]  /*2700*/  @P0 BRA `(.L_x_248) ;  /* 0x0000000400940947 */ /* 0x000fea0003800000 */
[----:B------:R-:W-:Y:S05]  /*2710*/  BSYNC.RELIABLE B0 ;  /* 0x0000000000007941 */ /* 0x000fea0003800100 */
.L_x_222:
        /* <DEDUP_REMOVED lines=36> */
.L_x_255:
        /* <DEDUP_REMOVED lines=22> */
.L_x_254:
        /* <DEDUP_REMOVED lines=15> */
.L_x_256:
        /* <DEDUP_REMOVED lines=23> */
.L_x_253:
[----:B------:R-:W0:Y:S01]  /*2d20*/  LDC.64 R4, c[0x0][0x710] ;  /* 0x0001c400ff047b82 */ /* 0x000e220000000a00 */
[----:B------:R-:W-:Y:S02]  /*2d30*/  F2FP.F16.F32.PACK_AB R7, RZ, R7 ;  /* 0x00000007ff07723e */ /* 0x000fe400000000ff */
[----:B------:R-:W-:-:S03]  /*2d40*/  IADD3 R3, PT, PT, R3, 0x80, RZ ;  /* 0x0000008003037810 */ /* 0x000fc60007ffe0ff */
[----:B0-----:R3:W-:Y:S04]  /*2d50*/  STG.E.U16 desc[UR6][R4.64], R7 ;  /* 0x0000000704007986 */ /* 0x0017e8000c101506 */
.L_x_248:
[----:B------:R-:W-:Y:S05]  /*2d60*/  BSYNC.RECONVERGENT B1 ;  /* 0x0000000000017941 */ /* 0x000fea0003800200 */
.L_x_221:
        /* <DEDUP_REMOVED lines=38> */
.L_x_259:
        /* <DEDUP_REMOVED lines=21> */
.L_x_258:
        /* <DEDUP_REMOVED lines=15> */
.L_x_260:
        /* <DEDUP_REMOVED lines=23> */
.L_x_257:
[----:B------:R-:W0:Y:S01]  /*3380*/  LDC.64 R2, c[0x0][0x710] ;  /* 0x0001c400ff027b82 */ /* 0x000e220000000a00 */
[----:B------:R-:W-:-:S05]  /*3390*/  F2FP.F16.F32.PACK_AB R7, RZ, R7 ;  /* 0x00000007ff07723e */ /* 0x000fca00000000ff */
[----:B0-----:R-:W-:Y:S01]  /*33a0*/  STG.E.U16 desc[UR6][R2.64], R7 ;  /* 0x0000000702007986 */ /* 0x001fe2000c101506 */
[----:B------:R-:W-:Y:S05]  /*33b0*/  EXIT ;  /* 0x000000000000794d */ /* 0x000fea0003800000 */
.L_x_220:
        /* <DEDUP_REMOVED lines=406> */
.L_x_264:
        /* <DEDUP_REMOVED lines=37> */
[----:B------:R-:W-:Y:S01]  /*4f70*/  ISETP.NE.AND.EX P0, PT, RZ, RZ, PT, P0 ;  /* 0x000000ffff00720c */ /* 0x000fe20003f05300 */
[----:B--2---:R-:W-:-:S06]  /*4f80*/  HADD2.F32 R6, -RZ, R6.H0_H0 ;  /* 0x20000006ff067230 */ /* 0x004fcc0000004100 */
[----:B------:R-:W-:Y:S06]  /*4f90*/  @!P1 BRA `(.L_x_268) ;  /* 0x0000000000609947 */ /* 0x000fec0003800000 */
[----:B------:R-:W-:Y:S02]  /*4fa0*/  LOP3.LUT R8, R13, 0x7fffffff, RZ, 0xc0, !PT ;  /* 0x7fffffff0d087812 */ /* 0x000fe400078ec0ff */
[----:B------:R-:W-:Y:S02]  /*4fb0*/  LOP3.LUT R9, R4, 0xfffffff0, RZ, 0xc0, !PT ;  /* 0xfffffff004097812 */ /* 0x000fe400078ec0ff */
[----:B------:R-:W-:-:S07]  /*4fc0*/  MOV R7, RZ ;  /* 0x000000ff00077202 */ /* 0x000fce0000000f00 */
.L_x_269:
        /* <DEDUP_REMOVED lines=21> */
.L_x_268:
[----:B------:R-:W-:Y:S05]  /*5120*/  BSYNC.RECONVERGENT B3 ;  /* 0x0000000000037941 */ /* 0x000fea0003800200 */
.L_x_267:
        /* <DEDUP_REMOVED lines=37> */
.L_x_266:
[----:B------:R-:W-:Y:S05]  /*5380*/  BSYNC.RECONVERGENT B2 ;  /* 0x0000000000027941 */ /* 0x000fea0003800200 */
.L_x_265:
[----:B------:R-:W0:Y:S01]  /*5390*/  LDCU.64 UR8, c[0x0][0x710] ;  /* 0x0000e200ff0877ac */ /* 0x000e220008000a00 */
[----:B------:R-:W-:Y:S02]  /*53a0*/  F2FP.F16.F32.PACK_AB R7, RZ, R7 ;  /* 0x00000007ff07723e */ /* 0x000fe400000000ff */
        /* <DEDUP_REMOVED lines=404> */
.L_x_271:
        /* <DEDUP_REMOVED lines=43> */
.L_x_276:
        /* <DEDUP_REMOVED lines=21> */
.L_x_275:
[----:B------:R-:W-:Y:S05]  /*70f0*/  BSYNC.RECONVERGENT B3 ;  /* 0x0000000000037941 */ /* 0x000fea0003800200 */
.L_x_274:
        /* <DEDUP_REMOVED lines=37> */
.L_x_273:
[----:B------:R-:W-:Y:S05]  /*7350*/  BSYNC.RECONVERGENT B2 ;  /* 0x0000000000027941 */ /* 0x000fea0003800200 */
.L_x_272:
[----:B------:R-:W0:Y:S01]  /*7360*/  LDCU.64 UR8, c[0x0][0x710] ;  /* 0x0000e200ff0877ac */ /* 0x000e220008000a00 */
[----:B------:R-:W-:Y:S02]  /*7370*/  F2FP.F16.F32.PACK_AB R7, RZ, R7 ;  /* 0x00000007ff07723e */ /* 0x000fe400000000ff */
[----:B------:R-:W-:Y:S02]  /*7380*/  IADD3 R3, PT, PT, R3, 0x80, RZ ;  /* 0x0000008003037810 */ /* 0x000fe40007ffe0ff */
[----:B0-----:R-:W-:-:S04]  /*7390*/  IADD3 R4, P0, PT, R5, UR8, RZ ;  /* 0x0000000805047c10 */ /* 0x001fc8000ff1e0ff */
[----:B------:R-:W-:-:S05]  /*73a0*/  IADD3.X R5, PT, PT, RZ, UR9, RZ, P0, !PT ;  /* 0x00000009ff057c10 */ /* 0x000fca00087fe4ff */
[----:B------:R0:W-:Y:S04]  /*73b0*/  STG.E.U16 desc[UR6][R4.64], R7 ;  /* 0x0000000704007986 */ /* 0x0001e8000c101506 */
.L_x_263:
        /* <DEDUP_REMOVED lines=400> */
.L_x_278:
        /* <DEDUP_REMOVED lines=43> */
.L_x_283:
        /* <DEDUP_REMOVED lines=21> */
.L_x_282:
[----:B------:R-:W-:Y:S05]  /*90c0*/  BSYNC.RECONVERGENT B3 ;  /* 0x0000000000037941 */ /* 0x000fea0003800200 */
.L_x_281:
        /* <DEDUP_REMOVED lines=37> */
.L_x_280:
[----:B------:R-:W-:Y:S05]  /*9320*/  BSYNC.RECONVERGENT B2 ;  /* 0x0000000000027941 */ /* 0x000fea0003800200 */
.L_x_279:
[----:B------:R-:W0:Y:S01]  /*9330*/  LDCU.64 UR8, c[0x0][0x710] ;  /* 0x0000e200ff0877ac */ /* 0x000e220008000a00 */
[----:B------:R-:W-:Y:S02]  /*9340*/  F2FP.F16.F32.PACK_AB R7, RZ, R7 ;  /* 0x00000007ff07723e */ /* 0x000fe400000000ff */
[----:B------:R-:W-:Y:S02]  /*9350*/  IADD3 R3, PT, PT, R3, 0x80, RZ ;  /* 0x0000008003037810 */ /* 0x000fe40007ffe0ff */
[----:B0-----:R-:W-:-:S04]  /*9360*/  IADD3 R4, P0, PT, R5, UR8, RZ ;  /* 0x0000000805047c10 */ /* 0x001fc8000ff1e0ff */
[----:B------:R-:W-:-:S05]  /*9370*/  IADD3.X R5, PT, PT, RZ, UR9, RZ, P0, !PT ;  /* 0x00000009ff057c10 */ /* 0x000fca00087fe4ff */
[----:B------:R1:W-:Y:S04]  /*9380*/  STG.E.U16 desc[UR6][R4.64], R7 ;  /* 0x0000000704007986 */ /* 0x0003e8000c101506 */
.L_x_270:
        /* <DEDUP_REMOVED lines=400> */
.L_x_285:
        /* <DEDUP_REMOVED lines=43> */
.L_x_290:
        /* <DEDUP_REMOVED lines=21> */
.L_x_289:
[----:B------:R-:W-:Y:S05]  /*b090*/  BSYNC.RECONVERGENT B3 ;  /* 0x0000000000037941 */ /* 0x000fea0003800200 */
.L_x_288:
        /* <DEDUP_REMOVED lines=37> */
.L_x_287:
[----:B------:R-:W-:Y:S05]  /*b2f0*/  BSYNC.RECONVERGENT B2 ;  /* 0x0000000000027941 */ /* 0x000fea0003800200 */
.L_x_286:
[----:B------:R-:W0:Y:S01]  /*b300*/  LDCU.64 UR8, c[0x0][0x710] ;  /* 0x0000e200ff0877ac */ /* 0x000e220008000a00 */
[----:B------:R-:W-:Y:S02]  /*b310*/  F2FP.F16.F32.PACK_AB R7, RZ, R7 ;  /* 0x00000007ff07723e */ /* 0x000fe400000000ff */
[----:B------:R-:W-:Y:S02]  /*b320*/  IADD3 R3, PT, PT, R3, 0x80, RZ ;  /* 0x0000008003037810 */ /* 0x000fe40007ffe0ff */
[----:B0-----:R-:W-:-:S04]  /*b330*/  IADD3 R4, P0, PT, R5, UR8, RZ ;  /* 0x0000000805047c10 */ /* 0x001fc8000ff1e0ff */
[----:B------:R-:W-:-:S05]  /*b340*/  IADD3.X R5, PT, PT, RZ, UR9, RZ, P0, !PT ;  /* 0x00000009ff057c10 */ /* 0x000fca00087fe4ff */
[----:B------:R1:W-:Y:S04]  /*b350*/  STG.E.U16 desc[UR6][R4.64], R7 ;  /* 0x0000000704007986 */ /* 0x0003e8000c101506 */
.L_x_277:
        /* <DEDUP_REMOVED lines=400> */
.L_x_292:
        /* <DEDUP_REMOVED lines=43> */
.L_x_297:
        /* <DEDUP_REMOVED lines=21> */
.L_x_296:
[----:B------:R-:W-:Y:S05]  /*d060*/  BSYNC.RECONVERGENT B3 ;  /* 0x0000000000037941 */ /* 0x000fea0003800200 */
.L_x_295:
        /* <DEDUP_REMOVED lines=37> */
.L_x_294:
[----:B------:R-:W-:Y:S05]  /*d2c0*/  BSYNC.RECONVERGENT B2 ;  /* 0x0000000000027941 */ /* 0x000fea0003800200 */
.L_x_293:
[----:B------:R-:W0:Y:S01]  /*d2d0*/  LDCU.64 UR8, c[0x0][0x710] ;  /* 0x0000e200ff0877ac */ /* 0x000e220008000a00 */
[----:B------:R-:W-:Y:S02]  /*d2e0*/  F2FP.F16.F32.PACK_AB R7, RZ, R7 ;  /* 0x00000007ff07723e */ /* 0x000fe400000000ff */
[----:B------:R-:W-:Y:S02]  /*d2f0*/  IADD3 R3, PT, PT, R3, 0x80, RZ ;  /* 0x0000008003037810 */ /* 0x000fe40007ffe0ff */
[----:B0-----:R-:W-:-:S04]  /*d300*/  IADD3 R4, P0, PT, R5, UR8, RZ ;  /* 0x0000000805047c10 */ /* 0x001fc8000ff1e0ff */
[----:B------:R-:W-:-:S05]  /*d310*/  IADD3.X R5, PT, PT, RZ, UR9, RZ, P0, !PT ;  /* 0x00000009ff057c10 */ /* 0x000fca00087fe4ff */
[----:B------:R2:W-:Y:S04]  /*d320*/  STG.E.U16 desc[UR6][R4.64], R7 ;  /* 0x0000000704007986 */ /* 0x0005e8000c101506 */
.L_x_284:
        /* <DEDUP_REMOVED lines=401> */
.L_x_299:
        /* <DEDUP_REMOVED lines=43> */
.L_x_304:
        /* <DEDUP_REMOVED lines=21> */
.L_x_303:
[----:B------:R-:W-:Y:S05]  /*f040*/  BSYNC.RECONVERGENT B3 ;  /* 0x0000000000037941 */ /* 0x000fea0003800200 */
.L_x_302:
        /* <DEDUP_REMOVED lines=37> */
.L_x_301:
[----:B------:R-:W-:Y:S05]  /*f2a0*/  BSYNC.RECONVERGENT B2 ;  /* 0x0000000000027941 */ /* 0x000fea0003800200 */
.L_x_300:
[----:B------:R-:W0:Y:S01]  /*f2b0*/  LDCU.64 UR8, c[0x0][0x710] ;  /* 0x0000e200ff0877ac */ /* 0x000e220008000a00 */
[----:B------:R-:W-:Y:S02]  /*f2c0*/  F2FP.F16.F32.PACK_AB R7, RZ, R7 ;  /* 0x00000007ff07723e */ /* 0x000fe400000000ff */
[----:B------:R-:W-:Y:S02]  /*f2d0*/  IADD3 R3, PT, PT, R3, 0x80, RZ ;  /* 0x0000008003037810 */ /* 0x000fe40007ffe0ff */
[----:B0-----:R-:W-:-:S04]  /*f2e0*/  IADD3 R4, P0, PT, R5, UR8, RZ ;  /* 0x0000000805047c10 */ /* 0x001fc8000ff1e0ff */
[----:B------:R-:W-:-:S05]  /*f2f0*/  IADD3.X R5, PT, PT, RZ, UR9, RZ, P0, !PT ;  /* 0x00000009ff057c10 */ /* 0x000fca00087fe4ff */
[----:B------:R2:W-:Y:S04]  /*f300*/  STG.E.U16 desc[UR6][R4.64], R7 ;  /* 0x0000000704007986 */ /* 0x0005e8000c101506 */
.L_x_291:
[----:B------:R-:W-:-:S13]  /*f310*/  ISETP.GE.AND P0, PT, R3, UR4, PT ;  /* 0x0000000403007c0c */ /* 0x000fda000bf06270 */
[----:B------:R-:W-:Y:S05]  /*f320*/  @P0 BREAK.RELIABLE B0 ;  /* 0x0000000000000942 */ /* 0x000fea0003800100 */
[----:B------:R-:W-:Y:S05]  /*f330*/  @P0 BRA `(.L_x_298) ;  /* 0x0000001c00f00947 */ /* 0x000fea0003800000 */
[----:B------:R-:W-:Y:S05]  /*f340*/  BSYNC.RELIABLE B0 ;  /* 0x0000000000007941 */ /* 0x000fea0003800100 */
.L_x_262:
        /* <DEDUP_REMOVED lines=398> */
.L_x_305:
        /* <DEDUP_REMOVED lines=43> */
.L_x_310:
        /* <DEDUP_REMOVED lines=21> */
.L_x_309:
[----:B------:R-:W-:Y:S05]  /*11030*/  BSYNC.RECONVERGENT B3 ;  /* 0x0000000000037941 */ /* 0x000fea0003800200 */
.L_x_308:
        /* <DEDUP_REMOVED lines=37> */
.L_x_307:
[----:B------:R-:W-:Y:S05]  /*11290*/  BSYNC.RECONVERGENT B2 ;  /* 0x0000000000027941 */ /* 0x000fea0003800200 */
.L_x_306:
[----:B------:R-:W0:Y:S01]  /*112a0*/  LDCU.64 UR8, c[0x0][0x710] ;  /* 0x0000e200ff0877ac */ /* 0x000e220008000a00 */
[----:B------:R-:W-:Y:S02]  /*112b0*/  F2FP.F16.F32.PACK_AB R7, RZ, R7 ;  /* 0x00000007ff07723e */ /* 0x000fe400000000ff */
[----:B------:R-:W-:Y:S02]  /*112c0*/  IADD3 R3, PT, PT, R3, 0x80, RZ ;  /* 0x0000008003037810 */ /* 0x000fe40007ffe0ff */
[----:B0-----:R-:W-:-:S04]  /*112d0*/  IADD3 R4, P0, PT, R5, UR8, RZ ;  /* 0x0000000805047c10 */ /* 0x001fc8000ff1e0ff */
[----:B------:R-:W-:-:S05]  /*112e0*/  IADD3.X R5, PT, PT, RZ, UR9, RZ, P0, !PT ;  /* 0x00000009ff057c10 */ /* 0x000fca00087fe4ff */
[----:B------:R3:W-:Y:S04]  /*112f0*/  STG.E.U16 desc[UR6][R4.64], R7 ;  /* 0x0000000704007986 */ /* 0x0007e8000c101506 */
.L_x_298:
[----:B------:R-:W-:Y:S05]  /*11300*/  BSYNC.RECONVERGENT B1 ;  /* 0x0000000000017941 */ /* 0x000fea0003800200 */
.L_x_261:
        /* <DEDUP_REMOVED lines=401> */
.L_x_311:
        /* <DEDUP_REMOVED lines=45> */
.L_x_316:
        /* <DEDUP_REMOVED lines=21> */
.L_x_315:
[----:B------:R-:W-:Y:S05]  /*13040*/  BSYNC.RECONVERGENT B2 ;  /* 0x0000000000027941 */ /* 0x000fea0003800200 */
.L_x_314:
        /* <DEDUP_REMOVED lines=37> */
.L_x_313:
[----:B------:R-:W-:Y:S05]  /*132a0*/  BSYNC.RECONVERGENT B1 ;  /* 0x0000000000017941 */ /* 0x000fea0003800200 */
.L_x_312:
[----:B------:R-:W-:-:S05]  /*132b0*/  F2FP.F16.F32.PACK_AB R5, RZ, R5 ;  /* 0x00000005ff05723e */ /* 0x000fca00000000ff */
[----:B------:R-:W-:Y:S01]  /*132c0*/  STG.E.U16 desc[UR6][R2.64], R5 ;  /* 0x0000000502007986 */ /* 0x000fe2000c101506 */
[----:B------:R-:W-:Y:S05]  /*132d0*/  EXIT ;  /* 0x000000000000794d */ /* 0x000fea0003800000 */
.L_x_317:
        /* <DEDUP_REMOVED lines=10> */
.L_x_17219:


//--------------------- .text._ZN2at6native73_GLOBAL__N__c8866d80_35_SparseBinaryOpIntersectionKernel_cu_7dd49032_323712apply_kernelILi128ELi8EZNS1_29binary_op_intersection_kernelINS1_9LhsProjOpEblEEvRNS_14TensorIteratorEllRKNS_6TensorEbEUliE_EEviT1_ --------------------------
	.section	.text._ZN2at6native73_GLOBAL__N__c8866d80_35_SparseBinaryOpIntersectionKernel_cu_7dd49032_323712apply_kernelILi128ELi8EZNS1_29binary_op_intersection_kernelINS1_9LhsProjOpEblEEvRNS_14TensorIteratorEllRKNS_6TensorEbEUliE_EEviT1_,"ax",@progbits
	.align	128
.text._ZN2at6native73_GLOBAL__N__c8866d80_35_SparseBinaryOpIntersectionKernel_cu_7dd49032_323712apply_kernelILi128ELi8EZNS1_29binary_op_intersection_kernelINS1_9LhsProjOpEblEEvRNS_14TensorIteratorEllRKNS_6TensorEbEUliE_EEviT1_:
        .type           _ZN2at6native73_GLOBAL__N__c8866d80_35_SparseBinaryOpIntersectionKernel_cu_7dd49032_323712apply_kernelILi128ELi8EZNS1_29binary_op_intersection_kernelINS1_9LhsProjOpEblEEvRNS_14TensorIteratorEllRKNS_6TensorEbEUliE_EEviT1_,@function
        .size           _ZN2at6native73_GLOBAL__N__c8866d80_35_SparseBinaryOpIntersectionKernel_cu_7dd49032_323712apply_kernelILi128ELi8EZNS1_29binary_op_intersection_kernelINS1_9LhsProjOpEblEEvRNS_14TensorIteratorEllRKNS_6TensorEbEUliE_EEviT1_,(.L_x_17220 - _ZN2at6native73_GLOBAL__N__c8866d80_35_SparseBinaryOpIntersectionKernel_cu_7dd49032_323712apply_kernelILi128ELi8EZNS1_29binary_op_intersection_kernelINS1_9LhsProjOpEblEEvRNS_14TensorIteratorEllRKNS_6TensorEbEUliE_EEviT1_)
        .other          _ZN2at6native73_GLOBAL__N__c8866d80_35_SparseBinaryOpIntersectionKernel_cu_7dd49032_323712apply_kernelILi128ELi8EZNS1_29binary_op_intersection_kernelINS1_9LhsProjOpEblEEvRNS_14TensorIteratorEllRKNS_6TensorEbEUliE_EEviT1_,@"STO_CUDA_ENTRY STV_DEFAULT"
_ZN2at6native73_GLOBAL__N__c8866d80_35_SparseBinaryOpIntersectionKernel_cu_7dd49032_323712apply_kernelILi128ELi8EZNS1_29binary_op_intersection_kernelINS1_9LhsProjOpEblEEvRNS_14TensorIteratorEllRKNS_6TensorEbEUliE_EEviT1_:
        /* <DEDUP_REMOVED lines=15> */
[----:B------:R-:W0:Y:S02]  /*00f0*/  LDC.64 R4, c[0x0][0x738] ;  /* 0x0001ce00ff047b82 */ /* 0x000e240000000a00 */
[----:B0-----:R-:W2:Y:S01]  /*0100*/  LDG.E.64 R4, desc[UR6][R4.64] ;  /* 0x0000000604047981 */ /* 0x001ea2000c1e1b00 */
[----:B------:R-:W-:Y:S02]  /*0110*/  ISETP.NE.AND P1, PT, RZ, UR5, PT ;  /* 0x00000005ff007c0c */ /* 0x000fe4000bf25270 */
[----:B--2---:R-:W-:-:S04]  /*0120*/  ISETP.LT.U32.AND P0, PT, R4, 0x1, PT ;  /* 0x000000010400780c */ /* 0x004fc80003f01070 */
[----:B------:R-:W-:-:S04]  /*0130*/  ISETP.LT.AND.EX P0, PT, R5, RZ, PT, P0 ;  /* 0x000000ff0500720c */ /* 0x000fc80003f01300 */
[----:B------:R-:W-:Y:S02]  /*0140*/  SEL R7, R4, 0x1, P0 ;  /* 0x0000000104077807 */ /* 0x000fe40000000000 */
[----:B------:R-:W-:Y:S02]  /*0150*/  SEL R9, R5, RZ, P0 ;  /* 0x000000ff05097207 */ /* 0x000fe40000000000 */
[----:B------:R-:W-:Y:S02]  /*0160*/  SEL R2, R7, R4, !P1 ;  /* 0x0000000407027207 */ /* 0x000fe40004800000 */
[----:B------:R-:W-:Y:S02]  /*0170*/  SEL R10, R9, R5, !P1 ;  /* 0x00000005090a7207 */ /* 0x000fe40004800000 */
[----:B------:R-:W-:Y:S02]  /*0180*/  ISETP.GE.U32.AND P0, PT, R2, 0x1, PT ;  /* 0x000000010200780c */ /* 0x000fe40003f06070 */
[----:B------:R-:W-:-:S02]  /*0190*/  PRMT R9, RZ, 0x7610, R9 ;  /* 0x00007610ff097816 */ /* 0x000fc40000000009 */
[----:B------:R-:W-:-:S13]  /*01a0*/  ISETP.GE.AND.EX P0, PT, R10, RZ, PT, P0 ;  /* 0x000000ff0a00720c */ /* 0x000fda0003f06300 */
[----:B------:R-:W-:Y:S05]  /*01b0*/  @!P0 BRA `(.L_x_322) ;  /* 0x0000000400288947 */ /* 0x000fea0003800000 */
[----:B------:R-:W0:Y:S01]  /*01c0*/  LDC.64 R4, c[0x0][0x720] ;  /* 0x0001c800ff047b82 */ /* 0x000e220000000a00 */
[----:B------:R-:W1:Y:S07]  /*01d0*/  LDCU.64 UR8, c[0x0][0x740] ;  /* 0x0000e800ff0877ac */ /* 0x000e6e0008000a00 */
[----:B------:R-:W2:Y:S01]  /*01e0*/  LDC.64 R6, c[0x0][0x718] ;  /* 0x0001c600ff067b82 */ /* 0x000ea20000000a00 */
[----:B0-----:R-:W1:Y:S01]  /*01f0*/  LDG.E.64 R4, desc[UR6][R4.64] ;  /* 0x0000000604047981 */ /* 0x001e62000c1e1b00 */
[----:B------:R-:W-:Y:S01]  /*0200*/  ISETP.GE.U32.AND P0, PT, R2, 0x4, PT ;  /* 0x000000040200780c */ /* 0x000fe20003f06070 */
[----:B-1----:R-:W-:-:S02]  /*0210*/  IMAD R9, R5, UR8, RZ ;  /* 0x0000000805097c24 */ /* 0x002fc4000f8e02ff */
[----:B--2---:R-:W-:-:S04]  /*0220*/  IMAD.WIDE.U32 R6, R4, UR8, R6 ;  /* 0x0000000804067c25 */ /* 0x004fc8000f8e0006 */
[----:B------:R-:W-:-:S04]  /*0230*/  IMAD R9, R4, UR9, R9 ;  /* 0x0000000904097c24 */ /* 0x000fc8000f8e0209 */
[----:B------:R-:W-:-:S05]  /*0240*/  IMAD.IADD R7, R7, 0x1, R9 ;  /* 0x0000000107077824 */ /* 0x000fca00078e0209 */
[----:B------:R-:W2:Y:S01]  /*0250*/  LDG.E.U8 R6, desc[UR6][R6.64] ;  /* 0x0000000606067981 */ /* 0x000ea2000c1e1100 */
[----:B------:R-:W-:Y:S02]  /*0260*/  ISETP.GE.U32.AND.EX P0, PT, R10, RZ, PT, P0 ;  /* 0x000000ff0a00720c */ /* 0x000fe40003f06100 */
[----:B------:R-:W-:Y:S02]  /*0270*/  LOP3.LUT R8, R2, 0x3, RZ, 0xc0, !PT ;  /* 0x0000000302087812 */ /* 0x000fe400078ec0ff */
[----:B------:R-:W-:Y:S02]  /*0280*/  PRMT R9, RZ, 0x7610, R9 ;  /* 0x00007610ff097816 */ /* 0x000fe40000000009 */
[----:B--2---:R-:W-:-:S04]  /*0290*/  ISETP.NE.AND P1, PT, R6, RZ, PT ;  /* 0x000000ff0600720c */ /* 0x004fc80003f25270 */
[----:B------:R-:W-:-:S03]  /*02a0*/  SEL R0, RZ, 0xffffffff, !P1 ;  /* 0xffffffffff007807 */ /* 0x000fc60004800000 */
[----:B------:R-:W-:Y:S06]  /*02b0*/  @!P0 BRA `(.L_x_323) ;  /* 0x0000000000c88947 */ /* 0x000fec0003800000 */
[----:B------:R-:W-:Y:S02]  /*02c0*/  LOP3.LUT R4, R2, 0xfffffffc, RZ, 0xc0, !PT ;  /* 0xfffffffc02047812 */ /* 0x000fe400078ec0ff */
[----:B------:R-:W-:Y:S02]  /*02d0*/  LOP3.LUT R6, R10, 0x7fffffff, RZ, 0xc0, !PT ;  /* 0x7fffffff0a067812 */ /* 0x000fe400078ec0ff */
[----:B------:R-:W-:Y:S02]  /*02e0*/  ISETP.GT.U32.AND P0, PT, R4, RZ, PT ;  /* 0x000000ff0400720c */ /* 0x000fe40003f04070 */
[----:B------:R-:W-:Y:S02]  /*02f0*/  PRMT R9, RZ, 0x7610, R9 ;  /* 0x00007610ff097816 */ /* 0x000fe40000000009 */
[----:B------:R-:W-:-:S13]  /*0300*/  ISETP.GT.AND.EX P0, PT, R6, RZ, PT, P0 ;  /* 0x000000ff0600720c */ /* 0x000fda0003f04300 */
[----:B------:R-:W-:Y:S05]  /*0310*/  @!P0 BRA `(.L_x_324) ;  /* 0x00000000008c8947 */ /* 0x000fea0003800000 */
[----:B------:R-:W-:Y:S02]  /*0320*/  ISETP.GT.U32.AND P2, PT, R4, 0xc, PT ;  /* 0x0000000c0400780c */ /* 0x000fe40003f44070 */
[----:B------:R-:W-:Y:S02]  /*0330*/  PLOP3.LUT P0, PT, PT, PT, PT, 0x80, 0x8 ;  /* 0x000000000008781c */ /* 0x000fe40003f0f070 */
[----:B------:R-:W-:-:S13]  /*0340*/  ISETP.GT.AND.EX P2, PT, R6, RZ, PT, P2 ;  /* 0x000000ff0600720c */ /* 0x000fda0003f44320 */
[----:B------:R-:W-:Y:S05]  /*0350*/  @!P2 BRA `(.L_x_325) ;  /* 0x000000000040a947 */ /* 0x000fea0003800000 */
[----:B------:R-:W-:Y:S02]  /*0360*/  PLOP3.LUT P0, PT, PT, PT, PT, 0x8, 0x80 ;  /* 0x000000000080781c */ /* 0x000fe40003f0e170 */
[----:B------:R-:W-:-:S11]  /*0370*/  LOP3.LUT R2, R0, 0xff, RZ, 0xc0, !PT ;  /* 0x000000ff00027812 */ /* 0x000fd600078ec0ff */
.L_x_326:
[----:B------:R-:W-:Y:S02]  /*0380*/  LOP3.LUT R9, R9, 0xff, RZ, 0xc0, !PT ;  /* 0x000000ff09097812 */ /* 0x000fe400078ec0ff */
[----:B------:R-:W-:Y:S02]  /*0390*/  IADD3 R4, P3, PT, R4, -0x10, RZ ;  /* 0xfffffff004047810 */ /* 0x000fe40007f7e0ff */
[----:B------:R-:W-:Y:S02]  /*03a0*/  ISETP.NE.OR P2, PT, R9, R2, P1 ;  /* 0x000000020900720c */ /* 0x000fe40000f45670 */
[----:B------:R-:W-:Y:S02]  /*03b0*/  IADD3.X R6, PT, PT, R6, -0x1, RZ, P3, !PT ;  /* 0xffffffff06067810 */ /* 0x000fe40001ffe4ff */
[----:B------:R-:W-:-:S04]  /*03c0*/  SEL R5, RZ, 0x1, !P2 ;  /* 0x00000001ff057807 */ /* 0x000fc80005000000 */
[----:B------:R-:W-:-:S04]  /*03d0*/  ISETP.NE.OR P2, PT, R5, R2, P1 ;  /* 0x000000020500720c */ /* 0x000fc80000f45670 */
[----:B------:R-:W-:-:S04]  /*03e0*/  SEL R5, RZ, 0x1, !P2 ;  /* 0x00000001ff057807 */ /* 0x000fc80005000000 */
[----:B------:R-:W-:-:S04]  /*03f0*/  ISETP.NE.OR P2, PT, R5, R2, P1 ;  /* 0x000000020500720c */ /* 0x000fc80000f45670 */
[----:B------:R-:W-:Y:S02]  /*0400*/  SEL R5, RZ, 0x1, !P2 ;  /* 0x00000001ff057807 */ /* 0x000fe40005000000 */
[----:B------:R-:W-:Y:S02]  /*0410*/  ISETP.GT.U32.AND P2, PT, R4, 0xc, PT ;  /* 0x0000000c0400780c */ /* 0x000fe40003f44070 */
[----:B------:R-:W-:Y:S02]  /*0420*/  ISETP.NE.OR P3, PT, R5, R2, P1 ;  /* 0x000000020500720c */ /* 0x000fe40000f65670 */
[----:B------:R-:W-:Y:S02]  /*0430*/  ISETP.GT.AND.EX P2, PT, R6, RZ, PT, P2 ;  /* 0x000000ff0600720c */ /* 0x000fe40003f44320 */
[----:B------:R-:W-:-:S11]  /*0440*/  SEL R9, RZ, 0x1, !P3 ;  /* 0x00000001ff097807 */ /* 0x000fd60005800000 */
[----:B------:R-:W-:Y:S05]  /*0450*/  @P2 BRA `(.L_x_326) ;  /* 0xfffffffc00c82947 */ /* 0x000fea000383ffff */
.L_x_325:
[----:B------:R-:W-:-:S04]  /*0460*/  ISETP.GT.U32.AND P2, PT, R4, 0x4, PT ;  /* 0x000000040400780c */ /* 0x000fc80003f44070 */
[----:B------:R-:W-:-:S13]  /*0470*/  ISETP.GT.AND.EX P2, PT, R6, RZ, PT, P2 ;  /* 0x000000ff0600720c */ /* 0x000fda0003f44320 */
[----:B------:R-:W-:Y:S05]  /*0480*/  @!P2 BRA `(.L_x_327) ;  /* 0x000000000024a947 */ /* 0x000fea0003800000 */
[----:B------:R-:W-:Y:S02]  /*0490*/  LOP3.LUT R9, R9, 0xff, RZ, 0xc0, !PT ;  /* 0x000000ff09097812 */ /* 0x000fe400078ec0ff */
[----:B------:R-:W-:Y:S02]  /*04a0*/  LOP3.LUT R5, R0, 0xff, RZ, 0xc0, !PT ;  /* 0x000000ff00057812 */ /* 0x000fe400078ec0ff */
[----:B------:R-:W-:Y:S02]  /*04b0*/  IADD3 R4, P3, PT, R4, -0x8, RZ ;  /* 0xfffffff804047810 */ /* 0x000fe40007f7e0ff */
[----:B------:R-:W-:Y:S02]  /*04c0*/  ISETP.NE.OR P0, PT, R9, R5, P1 ;  /* 0x000000050900720c */ /* 0x000fe40000f05670 */
[----:B------:R-:W-:Y:S02]  /*04d0*/  IADD3.X R6, PT, PT, R6, -0x1, RZ, P3, !PT ;  /* 0xffffffff06067810 */ /* 0x000fe40001ffe4ff */
[----:B------:R-:W-:-:S02]  /*04e0*/  SEL R2, RZ, 0x1, !P0 ;  /* 0x00000001ff027807 */ /* 0x000fc40004000000 */
[----:B------:R-:W-:Y:S02]  /*04f0*/  PLOP3.LUT P0, PT, PT, PT, PT, 0x8, 0x80 ;  /* 0x000000000080781c */ /* 0x000fe40003f0e170 */
[----:B------:R-:W-:-:S04]  /*0500*/  ISETP.NE.OR P2, PT, R2, R5, P1 ;  /* 0x000000050200720c */ /* 0x000fc80000f45670 */
[----:B------:R-:W-:-:S09]  /*0510*/  SEL R9, RZ, 0x1, !P2 ;  /* 0x00000001ff097807 */ /* 0x000fd20005000000 */
.L_x_327:
[----:B------:R-:W-:-:S04]  /*0520*/  ISETP.NE.U32.AND P2, PT, R4, RZ, PT ;  /* 0x000000ff0400720c */ /* 0x000fc80003f45070 */
[----:B------:R-:W-:-:S13]  /*0530*/  ISETP.NE.OR.EX P0, PT, R6, RZ, P0, P2 ;  /* 0x000000ff0600720c */ /* 0x000fda0000705720 */
[----:B------:R-:W-:Y:S05]  /*0540*/  @!P0 BRA `(.L_x_323) ;  /* 0x0000000000248947 */ /* 0x000fea0003800000 */
.L_x_324:
[----:B------:R-:W-:-:S07]  /*0550*/  LOP3.LUT R2, R0, 0xff, RZ, 0xc0, !PT ;  /* 0x000000ff00027812 */ /* 0x000fce00078ec0ff */
.L_x_328:
[----:B------:R-:W-:Y:S02]  /*0560*/  IADD3 R4, P0, PT, R4, -0x4, RZ ;  /* 0xfffffffc04047810 */ /* 0x000fe40007f1e0ff */
[----:B------:R-:W-:Y:S02]  /*0570*/  LOP3.LUT R9, R9, 0xff, RZ, 0xc0, !PT ;  /* 0x000000ff09097812 */ /* 0x000fe400078ec0ff */
[----:B------:R-:W-:Y:S02]  /*0580*/  IADD3.X R6, PT, PT, R6, -0x1, RZ, P0, !PT ;  /* 0xffffffff06067810 */ /* 0x000fe400007fe4ff */
[----:B------:R-:W-:Y:S02]  /*0590*/  ISETP.NE.U32.AND P0, PT, R4, RZ, PT ;  /* 0x000000ff0400720c */ /* 0x000fe40003f05070 */
[----:B------:R-:W-:Y:S02]  /*05a0*/  ISETP.NE.OR P2, PT, R9, R2, P1 ;  /* 0x000000020900720c */ /* 0x000fe40000f45670 */
[----:B------:R-:W-:-:S02]  /*05b0*/  ISETP.NE.AND.EX P0, PT, R6, RZ, PT, P0 ;  /* 0x000000ff0600720c */ /* 0x000fc40003f05300 */
[----:B------:R-:W-:-:S11]  /*05c0*/  SEL R9, RZ, 0x1, !P2 ;  /* 0x00000001ff097807 */ /* 0x000fd60005000000 */
[----:B------:R-:W-:Y:S05]  /*05d0*/  @P0 BRA `(.L_x_328) ;  /* 0xfffffffc00e00947 */ /* 0x000fea000383ffff */
.L_x_323:
[----:B------:R-:W-:-:S04]  /*05e0*/  ISETP.NE.U32.AND P0, PT, R8, RZ, PT ;  /* 0x000000ff0800720c */ /* 0x000fc80003f05070 */
[----:B------:R-:W-:-:S13]  /*05f0*/  ISETP.NE.AND.EX P0, PT, RZ, RZ, PT, P0 ;  /* 0x000000ffff00720c */ /* 0x000fda0003f05300 */
[----:B------:R-:W-:Y:S02]  /*0600*/  @P0 ISETP.NE.U32.AND P2, PT, R8, 0x1, PT ;  /* 0x000000010800080c */ /* 0x000fe40003f45070 */
[----:B------:R-:W-:Y:S02]  /*0610*/  @P0 PRMT R5, R9, 0x9910, RZ ;  /* 0x0000991009050816 */ /* 0x000fe400000000ff */
[----:B------:R-:W-:-:S04]  /*0620*/  @P0 ISETP.NE.AND.EX P1, PT, RZ, RZ, P1, P2 ;  /* 0x000000ffff00020c */ /* 0x000fc80000f25320 */
[----:B------:R-:W-:-:S04]  /*0630*/  @P0 ISETP.NE.OR P1, PT, R5, R0, P1 ;  /* 0x000000000500020c */ /* 0x000fc80000f25670 */
[----:B------:R-:W-:-:S04]  /*0640*/  @P0 SEL R0, RZ, 0x1, !P1 ;  /* 0x00000001ff000807 */ /* 0x000fc80004800000 */
[----:B------:R-:W-:-:S07]  /*0650*/  @P0 PRMT R9, R0, 0x7610, R9 ;  /* 0x0000761000090816 */ /* 0x000fce0000000009 */
.L_x_322:
[----:B------:R-:W0:Y:S01]  /*0660*/  LDC.64 R4, c[0x0][0x710] ;  /* 0x0001c400ff047b82 */ /* 0x000e220000000a00 */
[----:B------:R-:W-:-:S05]  /*0670*/  VIADD R3, R3, 0x80 ;  /* 0x0000008003037836 */ /* 0x000fca0000000000 */
[----:B------:R-:W-:Y:S01]  /*0680*/  ISETP.GE.AND P0, PT, R3, UR4, PT ;  /* 0x0000000403007c0c */ /* 0x000fe2000bf06270 */
[----:B0-----:R0:W-:-:S12]  /*0690*/  STG.E.U8 desc[UR6][R4.64], R9 ;  /* 0x0000000904007986 */ /* 0x0011d8000c101106 */
[----:B------:R-:W-:Y:S05]  /*06a0*/  @P0 BRA `(.L_x_329) ;  /* 0x0000000800f00947 */ /* 0x000fea0003800000 */
[----:B0-----:R-:W0:Y:S02]  /*06b0*/  LDC.64 R4, c[0x0][0x738] ;  /* 0x0001ce00ff047b82 */ /* 0x001e240000000a00 */
        /* <DEDUP_REMOVED lines=40> */
.L_x_334:
        /* <DEDUP_REMOVED lines=14> */
.L_x_333:
        /* <DEDUP_REMOVED lines=12> */
.L_x_335:
[----:B------:R-:W-:-:S04]  /*0ae0*/  ISETP.NE.U32.AND P2, PT, R4, RZ, PT ;  /* 0x000000ff0400720c */ /* 0x000fc80003f45070 */
[----:B------:R-:W-:-:S13]  /*0af0*/  ISETP.NE.OR.EX P0, PT, R6, RZ, P0, P2 ;  /* 0x000000ff0600720c */ /* 0x000fda0000705720 */
[----:B------:R-:W-:Y:S05]  /*0b00*/  @!P0 BRA `(.L_x_331) ;  /* 0x0000000000248947 */ /* 0x000fea0003800000 */
.L_x_332:
[----:B------:R-:W-:-:S07]  /*0b10*/  LOP3.LUT R2, R0, 0xff, RZ, 0xc0, !PT ;  /* 0x000000ff00027812 */ /* 0x000fce00078ec0ff */
.L_x_336:
        /* <DEDUP_REMOVED lines=8> */
.L_x_331:
        /* <DEDUP_REMOVED lines=8> */
.L_x_330:
[----:B------:R-:W0:Y:S01]  /*0c20*/  LDC.64 R4, c[0x0][0x710] ;  /* 0x0001c400ff047b82 */ /* 0x000e220000000a00 */
[----:B------:R-:W-:Y:S01]  /*0c30*/  VIADD R3, R3, 0x80 ;  /* 0x0000008003037836 */ /* 0x000fe20000000000 */
[----:B0-----:R0:W-:Y:S06]  /*0c40*/  STG.E.U8 desc[UR6][R4.64], R9 ;  /* 0x0000000904007986 */ /* 0x0011ec000c101106 */
.L_x_321:
[----:B------:R-:W-:-:S13]  /*0c50*/  ISETP.GE.AND P0, PT, R3, UR4, PT ;  /* 0x0000000403007c0c */ /* 0x000fda000bf06270 */
        /* <DEDUP_REMOVED lines=30> */
[----:B------:R-:W-:Y:S01]  /*0e40*/  LOP3.LUT R4, R2, 0xfffffffc, RZ, 0xc0, !PT ;  /* 0xfffffffc02047812 */ /* 0x000fe200078ec0ff */
[----:B------:R-:W-:Y:S01]  /*0e50*/  BSSY.RECONVERGENT B2, `(.L_x_339) ;  /* 0x0000036000027945 */ /* 0x000fe20003800200 */
[----:B------:R-:W-:Y:S02]  /*0e60*/  LOP3.LUT R6, R10, 0x7fffffff, RZ, 0xc0, !PT ;  /* 0x7fffffff0a067812 */ /* 0x000fe400078ec0ff */
[----:B------:R-:W-:Y:S02]  /*0e70*/  ISETP.GT.U32.AND P0, PT, R4, RZ, PT ;  /* 0x000000ff0400720c */ /* 0x000fe40003f04070 */
[----:B------:R-:W-:Y:S02]  /*0e80*/  PRMT R9, RZ, 0x7610, R9 ;  /* 0x00007610ff097816 */ /* 0x000fe40000000009 */
[----:B------:R-:W-:-:S13]  /*0e90*/  ISETP.GT.AND.EX P0, PT, R6, RZ, PT, P0 ;  /* 0x000000ff0600720c */ /* 0x000fda0003f04300 */
[----:B------:R-:W-:Y:S05]  /*0ea0*/  @!P0 BRA `(.L_x_340) ;  /* 0x00000000009c8947 */ /* 0x000fea0003800000 */
[----:B------:R-:W-:Y:S01]  /*0eb0*/  ISETP.GT.U32.AND P2, PT, R4, 0xc, PT ;  /* 0x0000000c0400780c */ /* 0x000fe20003f44070 */
[----:B------:R-:W-:Y:S01]  /*0ec0*/  BSSY.RECONVERGENT B3, `(.L_x_341) ;  /* 0x0000014000037945 */ /* 0x000fe20003800200 */
[----:B------:R-:W-:Y:S02]  /*0ed0*/  PLOP3.LUT P0, PT, PT, PT, PT, 0x80, 0x8 ;  /* 0x000000000008781c */ /* 0x000fe40003f0f070 */
[----:B------:R-:W-:-:S13]  /*0ee0*/  ISETP.GT.AND.EX P2, PT, R6, RZ, PT, P2 ;  /* 0x000000ff0600720c */ /* 0x000fda0003f44320 */
[----:B------:R-:W-:Y:S05]  /*0ef0*/  @!P2 BRA `(.L_x_342) ;  /* 0x000000000040a947 */ /* 0x000fea0003800000 */
[----:B------:R-:W-:Y:S02]  /*0f00*/  PLOP3.LUT P0, PT, PT, PT, PT, 0x8, 0x80 ;  /* 0x000000000080781c */ /* 0x000fe40003f0e170 */
[----:B------:R-:W-:-:S11]  /*0f10*/  LOP3.LUT R2, R0, 0xff, RZ, 0xc0, !PT ;  /* 0x000000ff00027812 */ /* 0x000fd600078ec0ff */
.L_x_343:
        /* <DEDUP_REMOVED lines=14> */
.L_x_342:
[----:B------:R-:W-:Y:S05]  /*1000*/  BSYNC.RECONVERGENT B3 ;  /* 0x0000000000037941 */ /* 0x000fea0003800200 */
.L_x_341:
[----:B------:R-:W-:Y:S01]  /*1010*/  ISETP.GT.U32.AND P2, PT, R4, 0x4, PT ;  /* 0x000000040400780c */ /* 0x000fe20003f44070 */
[----:B------:R-:W-:Y:S03]  /*1020*/  BSSY.RECONVERGENT B3, `(.L_x_344) ;  /* 0x000000c000037945 */ /* 0x000fe60003800200 */
        /* <DEDUP_REMOVED lines=11> */
.L_x_345:
[----:B------:R-:W-:Y:S05]  /*10e0*/  BSYNC.RECONVERGENT B3 ;  /* 0x0000000000037941 */ /* 0x000fea0003800200 */
.L_x_344:
[----:B------:R-:W-:-:S04]  /*10f0*/  ISETP.NE.U32.AND P2, PT, R4, RZ, PT ;  /* 0x000000ff0400720c */ /* 0x000fc80003f45070 */
[----:B------:R-:W-:-:S13]  /*1100*/  ISETP.NE.OR.EX P0, PT, R6, RZ, P0, P2 ;  /* 0x000000ff0600720c */ /* 0x000fda0000705720 */
[----:B------:R-:W-:Y:S05]  /*1110*/  @!P0 BRA `(.L_x_346) ;  /* 0x0000000000248947 */ /* 0x000fea0003800000 */
.L_x_340:
[----:B------:R-:W-:-:S07]  /*1120*/  LOP3.LUT R2, R0, 0xff, RZ, 0xc0, !PT ;  /* 0x000000ff00027812 */ /* 0x000fce00078ec0ff */
.L_x_347:
        /* <DEDUP_REMOVED lines=8> */
.L_x_346:
[----:B------:R-:W-:Y:S05]  /*11b0*/  BSYNC.RECONVERGENT B2 ;  /* 0x0000000000027941 */ /* 0x000fea0003800200 */
.L_x_339:
        /* <DEDUP_REMOVED lines=8> */
.L_x_338:
[----:B------:R-:W0:Y:S01]  /*1240*/  LDC.64 R4, c[0x0][0x710] ;  /* 0x0001c400ff047b82 */ /* 0x000e220000000a00 */
[----:B------:R-:W-:Y:S01]  /*1250*/  IADD3 R3, PT, PT, R3, 0x80, RZ ;  /* 0x0000008003037810 */ /* 0x000fe20007ffe0ff */
[----:B0-----:R1:W-:Y:S06]  /*1260*/  STG.E.U8 desc[UR6][R4.64], R9 ;  /* 0x0000000904007986 */ /* 0x0013ec000c101106 */
.L_x_329:
[----:B------:R-:W-:-:S13]  /*1270*/  ISETP.GE.AND P0, PT, R3, UR4, PT ;  /* 0x0000000403007c0c */ /* 0x000fda000bf06270 */
[----:B------:R-:W-:Y:S05]  /*1280*/  @P0 BRA `(.L_x_348) ;  /* 0x0000000c00080947 */ /* 0x000fea0003800000 */
[----:B01----:R-:W0:Y:S02]  /*1290*/  LDC.64 R4, c[0x0][0x738] ;  /* 0x0001ce00ff047b82 */ /* 0x003e240000000a00 */
        /* <DEDUP_REMOVED lines=42> */
.L_x_354:
        /* <DEDUP_REMOVED lines=14> */
.L_x_353:
[----:B------:R-:W-:Y:S05]  /*1620*/  BSYNC.RECONVERGENT B3 ;  /* 0x0000000000037941 */ /* 0x000fea0003800200 */
.L_x_352:
        /* <DEDUP_REMOVED lines=13> */
.L_x_356:
[----:B------:R-:W-:Y:S05]  /*1700*/  BSYNC.RECONVERGENT B3 ;  /* 0x0000000000037941 */ /* 0x000fea0003800200 */
.L_x_355:
[----:B------:R-:W-:-:S04]  /*1710*/  ISETP.NE.U32.AND P2, PT, R4, RZ, PT ;  /* 0x000000ff0400720c */ /* 0x000fc80003f45070 */
[----:B------:R-:W-:-:S13]  /*1720*/  ISETP.NE.OR.EX P0, PT, R6, RZ, P0, P2 ;  /* 0x000000ff0600720c */ /* 0x000fda0000705720 */
[----:B------:R-:W-:Y:S05]  /*1730*/  @!P0 BRA `(.L_x_357) ;  /* 0x0000000000248947 */ /* 0x000fea0003800000 */
.L_x_351:
[----:B------:R-:W-:-:S07]  /*1740*/  LOP3.LUT R2, R0, 0xff, RZ, 0xc0, !PT ;  /* 0x000000ff00027812 */ /* 0x000fce00078ec0ff */
.L_x_358:
        /* <DEDUP_REMOVED lines=8> */
.L_x_357:
[----:B------:R-:W-:Y:S05]  /*17d0*/  BSYNC.RECONVERGENT B2 ;  /* 0x0000000000027941 */ /* 0x000fea0003800200 */
.L_x_350:
        /* <DEDUP_REMOVED lines=8> */
.L_x_349:
[----:B------:R-:W0:Y:S01]  /*1860*/  LDC.64 R4, c[0x0][0x710] ;  /* 0x0001c400ff047b82 */ /* 0x000e220000000a00 */
[----:B------:R-:W-:Y:S01]  /*1870*/  VIADD R3, R3, 0x80 ;  /* 0x0000008003037836 */ /* 0x000fe20000000000 */
[----:B0-----:R1:W-:Y:S06]  /*1880*/  STG.E.U8 desc[UR6][R4.64], R9 ;  /* 0x0000000904007986 */ /* 0x0013ec000c101106 */
.L_x_337:
        /* <DEDUP_REMOVED lines=45> */
.L_x_365:
        /* <DEDUP_REMOVED lines=14> */
.L_x_364:
[----:B------:R-:W-:Y:S05]  /*1c40*/  BSYNC.RECONVERGENT B3 ;  /* 0x0000000000037941 */ /* 0x000fea0003800200 */
.L_x_363:
        /* <DEDUP_REMOVED lines=13> */
.L_x_367:
[----:B------:R-:W-:Y:S05]  /*1d20*/  BSYNC.RECONVERGENT B3 ;  /* 0x0000000000037941 */ /* 0x000fea0003800200 */
.L_x_366:
[----:B------:R-:W-:-:S04]  /*1d30*/  ISETP.NE.U32.AND P2, PT, R4, RZ, PT ;  /* 0x000000ff0400720c */ /* 0x000fc80003f45070 */
[----:B------:R-:W-:-:S13]  /*1d40*/  ISETP.NE.OR.EX P0, PT, R6, RZ, P0, P2 ;  /* 0x000000ff0600720c */ /* 0x000fda0000705720 */
[----:B------:R-:W-:Y:S05]  /*1d50*/  @!P0 BRA `(.L_x_368) ;  /* 0x0000000000248947 */ /* 0x000fea0003800000 */
.L_x_362:
[----:B------:R-:W-:-:S07]  /*1d60*/  LOP3.LUT R2, R0, 0xff, RZ, 0xc0, !PT ;  /* 0x000000ff00027812 */ /* 0x000fce00078ec0ff */
.L_x_369:
        /* <DEDUP_REMOVED lines=8> */
.L_x_368:
[----:B------:R-:W-:Y:S05]  /*1df0*/  BSYNC.RECONVERGENT B2 ;  /* 0x0000000000027941 */ /* 0x000fea0003800200 */
.L_x_361:
        /* <DEDUP_REMOVED lines=8> */
.L_x_360:
[----:B------:R-:W0:Y:S01]  /*1e80*/  LDC.64 R4, c[0x0][0x710] ;  /* 0x0001c400ff047b82 */ /* 0x000e220000000a00 */
[----:B------:R-:W-:Y:S01]  /*1e90*/  VIADD R3, R3, 0x80 ;  /* 0x0000008003037836 */ /* 0x000fe20000000000 */
[----:B0-----:R2:W-:Y:S06]  /*1ea0*/  STG.E.U8 desc[UR6][R4.64], R9 ;  /* 0x0000000904007986 */ /* 0x0015ec000c101106 */
.L_x_348:
[----:B------:R-:W-:-:S13]  /*1eb0*/  ISETP.GE.AND P0, PT, R3, UR4, PT ;  /* 0x0000000403007c0c */ /* 0x000fda000bf06270 */
[----:B------:R-:W-:Y:S05]  /*1ec0*/  @P0 BREAK.RELIABLE B0 ;  /* 0x0000000000000942 */ /* 0x000fea0003800100 */
[----:B------:R-:W-:Y:S05]  /*1ed0*/  @P0 BRA `(.L_x_370) ;  /* 0x0000000c00100947 */ /* 0x000fea0003800000 */
[----:B012---:R-:W0:Y:S02]  /*1ee0*/  LDC.64 R4, c[0x0][0x738] ;  /* 0x0001ce00ff047b82 */ /* 0x007e240000000a00 */
        /* <DEDUP_REMOVED lines=42> */
.L_x_376:
        /* <DEDUP_REMOVED lines=14> */
.L_x_375:
[----:B------:R-:W-:Y:S05]  /*2270*/  BSYNC.RECONVERGENT B3 ;  /* 0x0000000000037941 */ /* 0x000fea0003800200 */
.L_x_374:
        /* <DEDUP_REMOVED lines=13> */
.L_x_378:
[----:B------:R-:W-:Y:S05]  /*2350*/  BSYNC.RECONVERGENT B3 ;  /* 0x0000000000037941 */ /* 0x000fea0003800200 */
.L_x_377:
[----:B------:R-:W-:-:S04]  /*2360*/  ISETP.NE.U32.AND P2, PT, R4, RZ, PT ;  /* 0x000000ff0400720c */ /* 0x000fc80003f45070 */
[----:B------:R-:W-:-:S13]  /*2370*/  ISETP.NE.OR.EX P0, PT, R6, RZ, P0, P2 ;  /* 0x000000ff0600720c */ /* 0x000fda0000705720 */
[----:B------:R-:W-:Y:S05]  /*2380*/  @!P0 BRA `(.L_x_379) ;  /* 0x0000000000248947 */ /* 0x000fea0003800000 */
.L_x_373:
[----:B------:R-:W-:-:S07]  /*2390*/  LOP3.LUT R2, R0, 0xff, RZ, 0xc0, !PT ;  /* 0x000000ff00027812 */ /* 0x000fce00078ec0ff */
.L_x_380:
        /* <DEDUP_REMOVED lines=8> */
.L_x_379:
[----:B------:R-:W-:Y:S05]  /*2420*/  BSYNC.RECONVERGENT B2 ;  /* 0x0000000000027941 */ /* 0x000fea0003800200 */
.L_x_372:
        /* <DEDUP_REMOVED lines=8> */
.L_x_371:
[----:B------:R-:W0:Y:S01]  /*24b0*/  LDC.64 R4, c[0x0][0x710] ;  /* 0x0001c400ff047b82 */ /* 0x000e220000000a00 */
[----:B------:R-:W-:Y:S01]  /*24c0*/  IADD3 R3, PT, PT, R3, 0x80, RZ ;  /* 0x0000008003037810 */ /* 0x000fe20007ffe0ff */
[----:B0-----:R2:W-:Y:S06]  /*24d0*/  STG.E.U8 desc[UR6][R4.64], R9 ;  /* 0x0000000904007986 */ /* 0x0015ec000c101106 */
.L_x_359:
[----:B------:R-:W-:-:S13]  /*24e0*/  ISETP.GE.AND P0, PT, R3, UR4, PT ;  /* 0x0000000403007c0c */ /* 0x000fda000bf06270 */
[----:B------:R-:W-:Y:S05]  /*24f0*/  @P0 BREAK.RELIABLE B0 ;  /* 0x0000000000000942 */ /* 0x000fea0003800100 */
[----:B------:R-:W-:Y:S05]  /*2500*/  @P0 BRA `(.L_x_370) ;  /* 0x0000000400840947 */ /* 0x000fea0003800000 */
[----:B------:R-:W-:Y:S05]  /*2510*/  BSYNC.RELIABLE B0 ;  /* 0x0000000000007941 */ /* 0x000fea0003800100 */
.L_x_320:
        /* <DEDUP_REMOVED lines=43> */
.L_x_386:
        /* <DEDUP_REMOVED lines=14> */
.L_x_385:
[----:B------:R-:W-:Y:S05]  /*28b0*/  BSYNC.RECONVERGENT B3 ;  /* 0x0000000000037941 */ /* 0x000fea0003800200 */
.L_x_384:
        /* <DEDUP_REMOVED lines=13> */
.L_x_388:
[----:B------:R-:W-:Y:S05]  /*2990*/  BSYNC.RECONVERGENT B3 ;  /* 0x0000000000037941 */ /* 0x000fea0003800200 */
.L_x_387:
[----:B------:R-:W-:-:S04]  /*29a0*/  ISETP.NE.U32.AND P2, PT, R4, RZ, PT ;  /* 0x000000ff0400720c */ /* 0x000fc80003f45070 */
[----:B------:R-:W-:-:S13]  /*29b0*/  ISETP.NE.OR.EX P0, PT, R6, RZ, P0, P2 ;  /* 0x000000ff0600720c */ /* 0x000fda0000705720 */
[----:B------:R-:W-:Y:S05]  /*29c0*/  @!P0 BRA `(.L_x_389) ;  /* 0x0000000000248947 */ /* 0x000fea0003800000 */
.L_x_383:
[----:B------:R-:W-:-:S07]  /*29d0*/  LOP3.LUT R2, R0, 0xff, RZ, 0xc0, !PT ;  /* 0x000000ff00027812 */ /* 0x000fce00078ec0ff */
.L_x_390:
        /* <DEDUP_REMOVED lines=8> */
.L_x_389:
[----:B------:R-:W-:Y:S05]  /*2a60*/  BSYNC.RECONVERGENT B2 ;  /* 0x0000000000027941 */ /* 0x000fea0003800200 */
.L_x_382:
        /* <DEDUP_REMOVED lines=8> */
.L_x_381:
[----:B------:R-:W0:Y:S01]  /*2af0*/  LDC.64 R4, c[0x0][0x710] ;  /* 0x0001c400ff047b82 */ /* 0x000e220000000a00 */
[----:B------:R-:W-:Y:S01]  /*2b00*/  VIADD R3, R3, 0x80 ;  /* 0x0000008003037836 */ /* 0x000fe20000000000 */
[----:B0-----:R3:W-:Y:S06]  /*2b10*/  STG.E.U8 desc[UR6][R4.64], R9 ;  /* 0x0000000904007986 */ /* 0x0017ec000c101106 */
.L_x_370:
[----:B------:R-:W-:Y:S05]  /*2b20*/  BSYNC.RECONVERGENT B1 ;  /* 0x0000000000017941 */ /* 0x000fea0003800200 */
.L_x_319:
        /* <DEDUP_REMOVED lines=16> */
[C---:B------:R-:W-:Y:S01]  /*2c30*/  IMAD R3, R2.reuse, UR9, R3 ;  /* 0x0000000902037c24 */ /* 0x040fe2000f8e0203 */
[----:B------:R-:W-:Y:S01]  /*2c40*/  SEL R9, R11, R5, !P1 ;  /* 0x000000050b097207 */ /* 0x000fe20004800000 */
[----:B---3--:R-:W-:Y:S01]  /*2c50*/  IMAD.WIDE.U32 R4, R2, UR8, R6 ;  /* 0x0000000802047c25 */ /* 0x008fe2000f8e0006 */
[----:B------:R-:W-:Y:S02]  /*2c60*/  ISETP.GE.U32.AND P0, PT, R8, 0x1, PT ;  /* 0x000000010800780c */ /* 0x000fe40003f06070 */
[----:B------:R-:W-:-:S02]  /*2c70*/  PRMT R7, RZ, 0x7610, R7 ;  /* 0x00007610ff077816 */ /* 0x000fc40000000007 */
[----:B------:R-:W-:-:S13]  /*2c80*/  ISETP.GE.AND.EX P0, PT, R9, RZ, PT, P0 ;  /* 0x000000ff0900720c */ /* 0x000fda0003f06300 */
[----:B------:R-:W-:Y:S05]  /*2c90*/  @!P0 BRA `(.L_x_391) ;  /* 0x00000004000c8947 */ /* 0x000fea0003800000 */
[----:B------:R-:W-:-:S05]  /*2ca0*/  IMAD.IADD R5, R5, 0x1, R3 ;  /* 0x0000000105057824 */ /* 0x000fca00078e0203 */
[----:B------:R-:W2:Y:S01]  /*2cb0*/  LDG.E.U8 R4, desc[UR6][R4.64] ;  /* 0x0000000604047981 */ /* 0x000ea2000c1e1100 */
[C---:B------:R-:W-:Y:S02]  /*2cc0*/  ISETP.GE.U32.AND P0, PT, R8.reuse, 0x4, PT ;  /* 0x000000040800780c */ /* 0x040fe40003f06070 */
[----:B------:R-:W-:Y:S02]  /*2cd0*/  LOP3.LUT R6, R8, 0x3, RZ, 0xc0, !PT ;  /* 0x0000000308067812 */ /* 0x000fe400078ec0ff */
[----:B------:R-:W-:Y:S02]  /*2ce0*/  ISETP.GE.U32.AND.EX P0, PT, R9, RZ, PT, P0 ;  /* 0x000000ff0900720c */ /* 0x000fe40003f06100 */
[----:B------:R-:W-:Y:S02]  /*2cf0*/  PRMT R7, RZ, 0x7610, R7 ;  /* 0x00007610ff077816 */ /* 0x000fe40000000007 */
[----:B--2---:R-:W-:-:S04]  /*2d00*/  ISETP.NE.AND P1, PT, R4, RZ, PT ;  /* 0x000000ff0400720c */ /* 0x004fc80003f25270 */
[----:B------:R-:W-:-:S05]  /*2d10*/  SEL R0, RZ, 0xffffffff, !P1 ;  /* 0xffffffffff007807 */ /* 0x000fca0004800000 */
[----:B------:R-:W-:Y:S05]  /*2d20*/  @!P0 BRA `(.L_x_392) ;  /* 0x0000000000c88947 */ /* 0x000fea0003800000 */
        /* <DEDUP_REMOVED lines=12> */
.L_x_395:
        /* <DEDUP_REMOVED lines=14> */
.L_x_394:
        /* <DEDUP_REMOVED lines=12> */
.L_x_396:
[----:B------:R-:W-:-:S04]  /*2f90*/  ISETP.NE.U32.AND P2, PT, R4, RZ, PT ;  /* 0x000000ff0400720c */ /* 0x000fc80003f45070 */
[----:B------:R-:W-:-:S13]  /*2fa0*/  ISETP.NE.OR.EX P0, PT, R5, RZ, P0, P2 ;  /* 0x000000ff0500720c */ /* 0x000fda0000705720 */
[----:B------:R-:W-:Y:S05]  /*2fb0*/  @!P0 BRA `(.L_x_392) ;  /* 0x0000000000248947 */ /* 0x000fea0003800000 */
.L_x_393:
[----:B------:R-:W-:-:S07]  /*2fc0*/  LOP3.LUT R2, R0, 0xff, RZ, 0xc0, !PT ;  /* 0x000000ff00027812 */ /* 0x000fce00078ec0ff */
.L_x_397:
        /* <DEDUP_REMOVED lines=8> */
.L_x_392:
        /* <DEDUP_REMOVED lines=8> */
.L_x_391:
[----:B------:R-:W0:Y:S02]  /*30d0*/  LDC.64 R2, c[0x0][0x710] ;  /* 0x0001c400ff027b82 */ /* 0x000e240000000a00 */
[----:B0-----:R-:W-:Y:S01]  /*30e0*/  STG.E.U8 desc[UR6][R2.64], R7 ;  /* 0x0000000702007986 */ /* 0x001fe2000c101106 */
[----:B------:R-:W-:Y:S05]  /*30f0*/  EXIT ;  /* 0x000000000000794d */ /* 0x000fea0003800000 */
.L_x_318:
[----:B------:R-:W0:Y:S01]  /*3100*/  LDCU UR4, c[0x0][0x380] ;  /* 0x00007000ff0477ac */ /* 0x000e220008000800 */
[----:B------:R-:W-:Y:S01]  /*3110*/  VIADD R2, R2, 0xffffffff ;  /* 0xffffffff02027836 */ /* 0x000fe20000000000 */
[----:B------:R-:W-:Y:S04]  /*3120*/  BSSY.RECONVERGENT B1, `(.L_x_398) ;  /* 0x0000e0e000017945 */ /* 0x000fe80003800200 */
[----:B------:R-:W-:Y:S01]  /*3130*/  BSSY.RELIABLE B0, `(.L_x_399) ;  /* 0x0000c0d000007945 */ /* 0x000fe20003800100 */
[----:B------:R-:W-:-:S05]  /*3140*/  VIMNMX.U32 R0, PT, PT, R2, 0x18, PT ;  /* 0x0000001802007848 */ /* 0x000fca0003fe0000 */
[----:B------:R-:W-:Y:S01]  /*3150*/  VIADD R0, R0, 0x1 ;  /* 0x0000000100007836 */ /* 0x000fe20000000000 */
[----:B0-----:R-:W-:-:S13]  /*3160*/  ISETP.GE.AND P0, PT, R3, UR4, PT ;  /* 0x0000000403007c0c */ /* 0x001fda000bf06270 */
[----:B------:R-:W-:Y:S05]  /*3170*/  @P0 BRA `(.L_x_400) ;  /* 0x0000004000000947 */ /* 0x000fea0003800000 */
[----:B------:R-:W0:Y:S01]  /*3180*/  LDCU.64 UR8, c[0x0][0x390] ;  /* 0x00007200ff0877ac */ /* 0x000e220008000a00 */
[----:B------:R-:W-:Y:S02]  /*3190*/  HFMA2 R4, -RZ, RZ, 0, 0 ;  /* 0x00000000ff047431 */ /* 0x000fe400000001ff */
[----:B------:R-:W-:Y:S01]  /*31a0*/  IMAD.MOV.U32 R5, RZ, RZ, R3 ;  /* 0x000000ffff057224 */ /* 0x000fe200078e0003 */
[----:B------:R-:W-:Y:S01]  /*31b0*/  ISETP.NE.AND P0, PT, R2, RZ, PT ;  /* 0x000000ff0200720c */ /* 0x000fe20003f05270 */
[----:B------:R-:W1:Y:S01]  /*31c0*/  LDCU UR10, c[0x0][0x38c] ;  /* 0x00007180ff0a77ac */ /* 0x000e620008000800 */
[----:B------:R-:W2:Y:S01]  /*31d0*/  LDCU UR11, c[0x0][0x4c0] ;  /* 0x00009800ff0b77ac */ /* 0x000ea20008000800 */
[----:B------:R-:W3:Y:S01]  /*31e0*/  LDCU.64 UR12, c[0x0][0x4b8] ;  /* 0x00009700ff0c77ac */ /* 0x000ee20008000a00 */
[----:B0-----:R-:W-:Y:S01]  /*31f0*/  IMAD.HI.U32 R8, R3, UR8, R4 ;  /* 0x0000000803087c27 */ /* 0x001fe2000f8e0004 */
[----:B------:R-:W0:Y:S04]  /*3200*/  LDCU UR8, c[0x0][0x4cc] ;  /* 0x00009980ff0877ac */ /* 0x000e280008000800 */
[----:B------:R-:W-:-:S05]  /*3210*/  SHF.R.U32.HI R9, RZ, UR9, R8 ;  /* 0x00000009ff097c19 */ /* 0x000fca0008011608 */
[----:B------:R-:W-:-:S04]  /*3220*/  IMAD.MOV R4, RZ, RZ, -R9 ;  /* 0x000000ffff047224 */ /* 0x000fc800078e0a09 */
[----:B-1----:R-:W-:-:S04]  /*3230*/  IMAD R7, R4, UR10, R3 ;  /* 0x0000000a04077c24 */ /* 0x002fc8000f8e0203 */
[C---:B---3--:R-:W-:Y:S02]  /*3240*/  IMAD R5, R7.reuse, UR12, RZ ;  /* 0x0000000c07057c24 */ /* 0x048fe4000f8e02ff */
[C---:B------:R-:W-:Y:S02]  /*3250*/  IMAD R4, R7.reuse, UR13, RZ ;  /* 0x0000000d07047c24 */ /* 0x040fe4000f8e02ff */
[C---:B--2---:R-:W-:Y:S02]  /*3260*/  IMAD R6, R7.reuse, UR11, RZ ;  /* 0x0000000b07067c24 */ /* 0x044fe4000f8e02ff */
[----:B0-----:R-:W-:Y:S01]  /*3270*/  IMAD R7, R7, UR8, RZ ;  /* 0x0000000807077c24 */ /* 0x001fe2000f8e02ff */
[----:B------:R-:W-:Y:S06]  /*3280*/  @!P0 BRA `(.L_x_401) ;  /* 0x0000001400f48947 */ /* 0x000fec0003800000 */
[----:B------:R-:W0:Y:S01]  /*3290*/  LDCU.64 UR10, c[0x0][0x398] ;  /* 0x00007300ff0a77ac */ /* 0x000e220008000a00 */
[----:B------:R-:W-:Y:S01]  /*32a0*/  IMAD.MOV.U32 R8, RZ, RZ, RZ ;  /* 0x000000ffff087224 */ /* 0x000fe200078e00ff */
[----:B------:R-:W-:Y:S01]  /*32b0*/  ISETP.NE.AND P0, PT, R0, 0x2, PT ;  /* 0x000000020000780c */ /* 0x000fe20003f05270 */
[----:B------:R-:W1:Y:S01]  /*32c0*/  LDCU UR8, c[0x0][0x3a0] ;  /* 0x00007400ff0877ac */ /* 0x000e620008000800 */
[----:B------:R-:W2:Y:S01]  /*32d0*/  LDCU UR9, c[0x0][0x4d8] ;  /* 0x00009b00ff0977ac */ /* 0x000ea20008000800 */
[----:B------:R-:W3:Y:S01]  /*32e0*/  LDCU.64 UR12, c[0x0][0x4d0] ;  /* 0x00009a00ff0c77ac */ /* 0x000ee20008000a00 */
[----:B0-----:R-:W-:Y:S01]  /*32f0*/  IMAD.HI.U32 R10, R9, UR11, R8 ;  /* 0x0000000b090a7c27 */ /* 0x001fe2000f8e0008 */
[----:B------:R-:W0:Y:S04]  /*3300*/  LDCU UR11, c[0x0][0x4e4] ;  /* 0x00009c80ff0b77ac */ /* 0x000e280008000800 */
[----:B-1----:R-:W-:-:S05]  /*3310*/  SHF.R.U32.HI R11, RZ, UR8, R10 ;  /* 0x00000008ff0b7c19 */ /* 0x002fca000801160a */
[----:B------:R-:W-:-:S04]  /*3320*/  IMAD.MOV R8, RZ, RZ, -R11 ;  /* 0x000000ffff087224 */ /* 0x000fc800078e0a0b */
[----:B------:R-:W-:-:S04]  /*3330*/  IMAD R8, R8, UR10, R9 ;  /* 0x0000000a08087c24 */ /* 0x000fc8000f8e0209 */
[C---:B---3--:R-:W-:Y:S02]  /*3340*/  IMAD R5, R8.reuse, UR12, R5 ;  /* 0x0000000c08057c24 */ /* 0x048fe4000f8e0205 */
[C---:B------:R-:W-:Y:S02]  /*3350*/  IMAD R4, R8.reuse, UR13, R4 ;  /* 0x0000000d08047c24 */ /* 0x040fe4000f8e0204 */
[C---:B--2---:R-:W-:Y:S02]  /*3360*/  IMAD R6, R8.reuse, UR9, R6 ;  /* 0x0000000908067c24 */ /* 0x044fe4000f8e0206 */
[----:B0-----:R-:W-:Y:S01]  /*3370*/  IMAD R7, R8, UR11, R7 ;  /* 0x0000000b08077c24 */ /* 0x001fe2000f8e0207 */
        /* <DEDUP_REMOVED lines=339> */
[----:B------:R-:W-:Y:S01]  /*48b0*/  IMAD.MOV.U32 R8, RZ, RZ, RZ ;  /* 0x000000ffff087224 */ /* 0x000fe200078e00ff */
        /* <DEDUP_REMOVED lines=8> */
[----:B------:R-:W-:-:S05]  /*4940*/  @P0 MOV R12, RZ ;  /* 0x000000ff000c0202 */ /* 0x000fca0000000f00 */
[----:B------:R-:W5:Y:S01]  /*4950*/  @P0 LDC.64 R10, c[0x0][0x6f8] ;  /* 0x0001be00ff0a0b82 */ /* 0x000f620000000a00 */
[----:B------:R-:W-:-:S04]  /*4960*/  IMAD.MOV R8, RZ, RZ, -R13 ;  /* 0x000000ffff087224 */ /* 0x000fc800078e0a0d */
[----:B------:R-:W-:-:S03]  /*4970*/  IMAD R8, R8, UR10, R9 ;  /* 0x0000000a08087c24 */ /* 0x000fc6000f8e0209 */
[----:B------:R-:W5:Y:S01]  /*4980*/  @P0 LDC R19, c[0x0][0x700] ;  /* 0x0001c000ff130b82 */ /* 0x000f620000000800 */
[----:B---3--:R-:W-:-:S04]  /*4990*/  @P0 IMAD.HI.U32 R14, R13, R14, R12 ;  /* 0x0000000e0d0e0227 */ /* 0x008fc800078e000c */
[C---:B0-----:R-:W-:Y:S01]  /*49a0*/  IMAD R6, R8.reuse, UR11, R6 ;  /* 0x0000000b08067c24 */ /* 0x041fe2000f8e0206 */
[----:B------:R-:W-:Y:S01]  /*49b0*/  @P0 SHF.R.U32.HI R14, RZ, R15, R14 ;  /* 0x0000000fff0e0219 */ /* 0x000fe2000001160e */
[C---:B-1----:R-:W-:Y:S01]  /*49c0*/  IMAD R5, R8.reuse, UR8, R5 ;  /* 0x0000000808057c24 */ /* 0x042fe2000f8e0205 */
[----:B------:R-:W0:Y:S01]  /*49d0*/  @P0 LDC R16, c[0x0][0x70c] ;  /* 0x0001c300ff100b82 */ /* 0x000e220000000800 */
[C---:B------:R-:W-:Y:S02]  /*49e0*/  IMAD R4, R8.reuse, UR9, R4 ;  /* 0x0000000908047c24 */ /* 0x040fe4000f8e0204 */
[----:B------:R-:W-:Y:S02]  /*49f0*/  @P0 IMAD.MOV R12, RZ, RZ, -R14 ;  /* 0x000000ffff0c0224 */ /* 0x000fe400078e0a0e */
[----:B--2---:R-:W-:Y:S02]  /*4a00*/  IMAD R7, R8, UR12, R7 ;  /* 0x0000000c08077c24 */ /* 0x004fe4000f8e0207 */
[----:B----4-:R-:W-:-:S04]  /*4a10*/  @P0 IMAD R12, R12, R17, R13 ;  /* 0x000000110c0c0224 */ /* 0x010fc800078e020d */
[C---:B-----5:R-:W-:Y:S02]  /*4a20*/  @P0 IMAD R5, R12.reuse, R10, R5 ;  /* 0x0000000a0c050224 */ /* 0x060fe400078e0205 */
[C---:B------:R-:W-:Y:S02]  /*4a30*/  @P0 IMAD R4, R12.reuse, R11, R4 ;  /* 0x0000000b0c040224 */ /* 0x040fe400078e0204 */
[C---:B------:R-:W-:Y:S02]  /*4a40*/  @P0 IMAD R6, R12.reuse, R19, R6 ;  /* 0x000000130c060224 */ /* 0x040fe400078e0206 */
[----:B0-----:R-:W-:-:S07]  /*4a50*/  @P0 IMAD R7, R12, R16, R7 ;  /* 0x000000100c070224 */ /* 0x001fce00078e0207 */
.L_x_401:
[----:B------:R-:W0:Y:S01]  /*4a60*/  LDCU.64 UR10, c[0x0][0x738] ;  /* 0x0000e700ff0a77ac */ /* 0x000e220008000a00 */
[----:B------:R-:W1:Y:S01]  /*4a70*/  LDCU.64 UR8, c[0x0][0x720] ;  /* 0x0000e400ff0877ac */ /* 0x000e620008000a00 */
[----:B0-----:R-:W-:-:S05]  /*4a80*/  IADD3 R10, P0, PT, R7, UR10, RZ ;  /* 0x0000000a070a7c10 */ /* 0x001fca000ff1e0ff */
[----:B------:R-:W-:Y:S01]  /*4a90*/  IMAD.X R11, RZ, RZ, UR11, P0 ;  /* 0x0000000bff0b7e24 */ /* 0x000fe200080e06ff */
[----:B------:R-:W-:Y:S01]  /*4aa0*/  ISETP.NE.AND P1, PT, RZ, UR5, PT ;  /* 0x00000005ff007c0c */ /* 0x000fe2000bf25270 */
[----:B------:R-:W0:Y:S04]  /*4ab0*/  LDCU.64 UR10, c[0x0][0x740] ;  /* 0x0000e800ff0a77ac */ /* 0x000e280008000a00 */
[----:B------:R-:W2:Y:S01]  /*4ac0*/  LDG.E.64 R10, desc[UR6][R10.64] ;  /* 0x000000060a0a7981 */ /* 0x000ea2000c1e1b00 */
[----:B-1----:R-:W-:-:S05]  /*4ad0*/  IADD3 R8, P0, PT, R6, UR8, RZ ;  /* 0x0000000806087c10 */ /* 0x002fca000ff1e0ff */
[----:B------:R-:W-:Y:S01]  /*4ae0*/  IMAD.X R9, RZ, RZ, UR9, P0 ;  /* 0x00000009ff097e24 */ /* 0x000fe200080e06ff */
[----:B------:R-:W1:Y:S05]  /*4af0*/  LDCU.64 UR8, c[0x0][0x710] ;  /* 0x0000e200ff0877ac */ /* 0x000e6a0008000a00 */
[----:B------:R-:W0:Y:S01]  /*4b00*/  LDG.E.64 R8, desc[UR6][R8.64] ;  /* 0x0000000608087981 */ /* 0x000e22000c1e1b00 */
[----:B------:R-:W-:Y:S01]  /*4b10*/  BSSY.RECONVERGENT B4, `(.L_x_402) ;  /* 0x0000063000047945 */ /* 0x000fe20003800200 */
[----:B--2---:R-:W-:-:S04]  /*4b20*/  ISETP.LT.U32.AND P0, PT, R10, 0x1, PT ;  /* 0x000000010a00780c */ /* 0x004fc80003f01070 */
[----:B------:R-:W-:-:S04]  /*4b30*/  ISETP.LT.AND.EX P0, PT, R11, RZ, PT, P0 ;  /* 0x000000ff0b00720c */ /* 0x000fc80003f01300 */
[----:B------:R-:W-:Y:S02]  /*4b40*/  SEL R7, R10, 0x1, P0 ;  /* 0x000000010a077807 */ /* 0x000fe40000000000 */
[----:B------:R-:W-:Y:S02]  /*4b50*/  SEL R13, R11, RZ, P0 ;  /* 0x000000ff0b0d7207 */ /* 0x000fe40000000000 */
[----:B------:R-:W-:Y:S01]  /*4b60*/  SEL R10, R7, R10, !P1 ;  /* 0x0000000a070a7207 */ /* 0x000fe20004800000 */
[----:B0-----:R-:W-:Y:S01]  /*4b70*/  IMAD R7, R9, UR10, RZ ;  /* 0x0000000a09077c24 */ /* 0x001fe2000f8e02ff */
[----:B------:R-:W-:Y:S02]  /*4b80*/  SEL R13, R13, R11, !P1 ;  /* 0x0000000b0d0d7207 */ /* 0x000fe40004800000 */
[----:B------:R-:W-:Y:S01]  /*4b90*/  ISETP.GE.U32.AND P0, PT, R10, 0x1, PT ;  /* 0x000000010a00780c */ /* 0x000fe20003f06070 */
[----:B------:R-:W-:Y:S01]  /*4ba0*/  IMAD R11, R8, UR11, R7 ;  /* 0x0000000b080b7c24 */ /* 0x000fe2000f8e0207 */
[----:B-1----:R-:W-:Y:S01]  /*4bb0*/  IADD3 R6, P1, PT, R5, UR8, RZ ;  /* 0x0000000805067c10 */ /* 0x002fe2000ff3e0ff */
[----:B------:R-:W-:Y:S01]  /*4bc0*/  IMAD.MOV.U32 R5, RZ, RZ, RZ ;  /* 0x000000ffff057224 */ /* 0x000fe200078e00ff */
[----:B------:R-:W-:-:S02]  /*4bd0*/  ISETP.GE.AND.EX P0, PT, R13, RZ, PT, P0 ;  /* 0x000000ff0d00720c */ /* 0x000fc40003f06300 */
[----:B------:R-:W-:Y:S01]  /*4be0*/  IADD3.X R7, PT, PT, RZ, UR9, RZ, P1, !PT ;  /* 0x00000009ff077c10 */ /* 0x000fe20008ffe4ff */
[----:B------:R-:W-:Y:S01]  /*4bf0*/  IMAD.WIDE.U32 R4, R8, UR10, R4 ;  /* 0x0000000a08047c25 */ /* 0x000fe2000f8e0004 */
[----:B------:R-:W-:-:S09]  /*4c00*/  PRMT R9, RZ, 0x7610, R9 ;  /* 0x00007610ff097816 */ /* 0x000fd20000000009 */
[----:B------:R-:W-:Y:S05]  /*4c10*/  @!P0 BRA `(.L_x_403) ;  /* 0x0000000400488947 */ /* 0x000fea0003800000 */
[----:B------:R-:W0:Y:S01]  /*4c20*/  LDCU.64 UR8, c[0x0][0x718] ;  /* 0x0000e300ff0877ac */ /* 0x000e220008000a00 */
[----:B------:R-:W-:Y:S01]  /*4c30*/  IMAD.IADD R11, R5, 0x1, R11 ;  /* 0x00000001050b7824 */ /* 0x000fe200078e020b */
[----:B0-----:R-:W-:-:S04]  /*4c40*/  IADD3 R4, P0, PT, R4, UR8, RZ ;  /* 0x0000000804047c10 */ /* 0x001fc8000ff1e0ff */
[----:B------:R-:W-:-:S05]  /*4c50*/  IADD3.X R5, PT, PT, R11, UR9, RZ, P0, !PT ;  /* 0x000000090b057c10 */ /* 0x000fca00087fe4ff */
[----:B------:R-:W2:Y:S01]  /*4c60*/  LDG.E.U8 R11, desc[UR6][R4.64] ;  /* 0x00000006040b7981 */ /* 0x000ea2000c1e1100 */
[C---:B------:R-:W-:Y:S01]  /*4c70*/  ISETP.GE.U32.AND P0, PT, R10.reuse, 0x4, PT ;  /* 0x000000040a00780c */ /* 0x040fe20003f06070 */
[----:B------:R-:W-:Y:S01]  /*4c80*/  BSSY.RECONVERGENT B3, `(.L_x_404) ;  /* 0x0000042000037945 */ /* 0x000fe20003800200 */
[----:B------:R-:W-:Y:S02]  /*4c90*/  LOP3.LUT R12, R10, 0x3, RZ, 0xc0, !PT ;  /* 0x000000030a0c7812 */ /* 0x000fe400078ec0ff */
[----:B------:R-:W-:Y:S02]  /*4ca0*/  ISETP.GE.U32.AND.EX P0, PT, R13, RZ, PT, P0 ;  /* 0x000000ff0d00720c */ /* 0x000fe40003f06100 */
[----:B------:R-:W-:Y:S02]  /*4cb0*/  PRMT R9, RZ, 0x7610, R9 ;  /* 0x00007610ff097816 */ /* 0x000fe40000000009 */
[----:B--2---:R-:W-:-:S04]  /*4cc0*/  ISETP.NE.AND P1, PT, R11, RZ, PT ;  /* 0x000000ff0b00720c */ /* 0x004fc80003f25270 */
[----:B------:R-:W-:-:S05]  /*4cd0*/  SEL R15, RZ, 0xffffffff, !P1 ;  /* 0xffffffffff0f7807 */ /* 0x000fca0004800000 */
[----:B------:R-:W-:Y:S05]  /*4ce0*/  @!P0 BRA `(.L_x_405) ;  /* 0x0000000000ec8947 */ /* 0x000fea0003800000 */
[----:B------:R-:W-:Y:S01]  /*4cf0*/  LOP3.LUT R5, R10, 0xfffffffc, RZ, 0xc0, !PT ;  /* 0xfffffffc0a057812 */ /* 0x000fe200078ec0ff */
[----:B------:R-:W-:Y:S01]  /*4d00*/  BSSY.RELIABLE B2, `(.L_x_406) ;  /* 0x000002f000027945 */ /* 0x000fe20003800100 */
        /* <DEDUP_REMOVED lines=12> */
.L_x_410:
        /* <DEDUP_REMOVED lines=14> */
.L_x_409:
[----:B------:R-:W-:Y:S05]  /*4eb0*/  BSYNC.RECONVERGENT B5 ;  /* 0x0000000000057941 */ /* 0x000fea0003800200 */
.L_x_408:
[----:B------:R-:W-:Y:S01]  /*4ec0*/  ISETP.GT.U32.AND P1, PT, R5, 0x4, PT ;  /* 0x000000040500780c */ /* 0x000fe20003f24070 */
[----:B------:R-:W-:Y:S03]  /*4ed0*/  BSSY.RECONVERGENT B5, `(.L_x_411) ;  /* 0x000000d000057945 */ /* 0x000fe60003800200 */
[----:B------:R-:W-:-:S13]  /*4ee0*/  ISETP.GT.AND.EX P1, PT, R8, RZ, PT, P1 ;  /* 0x000000ff0800720c */ /* 0x000fda0003f24310 */
[----:B------:R-:W-:Y:S05]  /*4ef0*/  @!P1 BRA `(.L_x_412) ;  /* 0x0000000000289947 */ /* 0x000fea0003800000 */
[----:B------:R-:W-:Y:S02]  /*4f00*/  ISETP.NE.AND P1, PT, R11, RZ, PT ;  /* 0x000000ff0b00720c */ /* 0x000fe40003f25270 */
[----:B------:R-:W-:Y:S02]  /*4f10*/  LOP3.LUT R9, R9, 0xff, RZ, 0xc0, !PT ;  /* 0x000000ff09097812 */ /* 0x000fe400078ec0ff */
[----:B------:R-:W-:Y:S02]  /*4f20*/  LOP3.LUT R10, R15, 0xff, RZ, 0xc0, !PT ;  /* 0x000000ff0f0a7812 */ /* 0x000fe400078ec0ff */
[----:B------:R-:W-:Y:S02]  /*4f30*/  IADD3 R5, P2, PT, R5, -0x8, RZ ;  /* 0xfffffff805057810 */ /* 0x000fe40007f5e0ff */
[----:B------:R-:W-:Y:S02]  /*4f40*/  ISETP.NE.OR P0, PT, R9, R10, P1 ;  /* 0x0000000a0900720c */ /* 0x000fe40000f05670 */
[----:B------:R-:W-:-:S02]  /*4f50*/  IADD3.X R8, PT, PT, R8, -0x1, RZ, P2, !PT ;  /* 0xffffffff08087810 */ /* 0x000fc400017fe4ff */
[----:B------:R-:W-:Y:S02]  /*4f60*/  SEL R4, RZ, 0x1, !P0 ;  /* 0x00000001ff047807 */ /* 0x000fe40004000000 */
[----:B------:R-:W-:Y:S02]  /*4f70*/  PLOP3.LUT P0, PT, PT, PT, PT, 0x8, 0x80 ;  /* 0x000000000080781c */ /* 0x000fe40003f0e170 */
[----:B------:R-:W-:-:S04]  /*4f80*/  ISETP.NE.OR P1, PT, R4, R10, P1 ;  /* 0x0000000a0400720c */ /* 0x000fc80000f25670 */
[----:B------:R-:W-:-:S09]  /*4f90*/  SEL R9, RZ, 0x1, !P1 ;  /* 0x00000001ff097807 */ /* 0x000fd20004800000 */
.L_x_412:
[----:B------:R-:W-:Y:S05]  /*4fa0*/  BSYNC.RECONVERGENT B5 ;  /* 0x0000000000057941 */ /* 0x000fea0003800200 */
.L_x_411:
[----:B------:R-:W-:-:S04]  /*4fb0*/  ISETP.NE.U32.AND P1, PT, R5, RZ, PT ;  /* 0x000000ff0500720c */ /* 0x000fc80003f25070 */
[----:B------:R-:W-:-:S13]  /*4fc0*/  ISETP.NE.OR.EX P0, PT, R8, RZ, P0, P1 ;  /* 0x000000ff0800720c */ /* 0x000fda0000705710 */
[----:B------:R-:W-:Y:S05]  /*4fd0*/  @!P0 BREAK.RELIABLE B2 ;  /* 0x0000000000028942 */ /* 0x000fea0003800100 */
[----:B------:R-:W-:Y:S05]  /*4fe0*/  @!P0 BRA `(.L_x_405) ;  /* 0x00000000002c8947 */ /* 0x000fea0003800000 */
.L_x_407:
[----:B------:R-:W-:Y:S05]  /*4ff0*/  BSYNC.RELIABLE B2 ;  /* 0x0000000000027941 */ /* 0x000fea0003800100 */
.L_x_406:
[----:B------:R-:W-:Y:S02]  /*5000*/  ISETP.NE.AND P1, PT, R11, RZ, PT ;  /* 0x000000ff0b00720c */ /* 0x000fe40003f25270 */
[----:B------:R-:W-:-:S11]  /*5010*/  LOP3.LUT R4, R15, 0xff, RZ, 0xc0, !PT ;  /* 0x000000ff0f047812 */ /* 0x000fd600078ec0ff */
.L_x_413:
        /* <DEDUP_REMOVED lines=8> */
.L_x_405:
[----:B------:R-:W-:Y:S05]  /*50a0*/  BSYNC.RECONVERGENT B3 ;  /* 0x0000000000037941 */ /* 0x000fea0003800200 */
.L_x_404:
[----:B------:R-:W-:-:S04]  /*50b0*/  ISETP.NE.U32.AND P0, PT, R12, RZ, PT ;  /* 0x000000ff0c00720c */ /* 0x000fc80003f05070 */
[----:B------:R-:W-:-:S13]  /*50c0*/  ISETP.NE.AND.EX P0, PT, RZ, RZ, PT, P0 ;  /* 0x000000ffff00720c */ /* 0x000fda0003f05300 */
[----:B------:R-:W-:Y:S02]  /*50d0*/  @P0 ISETP.NE.AND P2, PT, R11, RZ, PT ;  /* 0x000000ff0b00020c */ /* 0x000fe40003f45270 */
[----:B------:R-:W-:Y:S02]  /*50e0*/  @P0 ISETP.NE.U32.AND P1, PT, R12, 0x1, PT ;  /* 0x000000010c00080c */ /* 0x000fe40003f25070 */
[----:B------:R-:W-:Y:S02]  /*50f0*/  @P0 PRMT R4, R9, 0x9910, RZ ;  /* 0x0000991009040816 */ /* 0x000fe400000000ff */
[----:B------:R-:W-:-:S04]  /*5100*/  @P0 ISETP.NE.AND.EX P1, PT, RZ, RZ, P2, P1 ;  /* 0x000000ffff00020c */ /* 0x000fc80001725310 */
[----:B------:R-:W-:-:S04]  /*5110*/  @P0 ISETP.NE.OR P1, PT, R4, R15, P1 ;  /* 0x0000000f0400020c */ /* 0x000fc80000f25670 */
[----:B------:R-:W-:-:S04]  /*5120*/  @P0 SEL R4, RZ, 0x1, !P1 ;  /* 0x00000001ff040807 */ /* 0x000fc80004800000 */
[----:B------:R-:W-:-:S07]  /*5130*/  @P0 PRMT R9, R4, 0x7610, R9 ;  /* 0x0000761004090816 */ /* 0x000fce0000000009 */
.L_x_403:
[----:B------:R-:W-:Y:S05]  /*5140*/  BSYNC.RECONVERGENT B4 ;  /* 0x0000000000047941 */ /* 0x000fea0003800200 */
.L_x_402:
[----:B------:R0:W-:Y:S01]  /*5150*/  STG.E.U8 desc[UR6][R6.64], R9 ;  /* 0x0000000906007986 */ /* 0x0001e2000c101106 */
[----:B------:R-:W-:-:S05]  /*5160*/  VIADD R3, R3, 0x80 ;  /* 0x0000008003037836 */ /* 0x000fca0000000000 */
[----:B------:R-:W-:-:S13]  /*5170*/  ISETP.GE.AND P0, PT, R3, UR4, PT ;  /* 0x0000000403007c0c */ /* 0x000fda000bf06270 */
[----:B0-----:R-:W-:Y:S05]  /*5180*/  @P0 BRA `(.L_x_414) ;  /* 0x0000004000000947 */ /* 0x001fea0003800000 */
[----:B------:R-:W0:Y:S01]  /*5190*/  LDCU.64 UR8, c[0x0][0x390] ;  /* 0x00007200ff0877ac */ /* 0x000e220008000a00 */
[----:B------:R-:W-:Y:S01]  /*51a0*/  IMAD.MOV.U32 R4, RZ, RZ, RZ ;  /* 0x000000ffff047224 */ /* 0x000fe200078e00ff */
[----:B------:R-:W-:Y:S01]  /*51b0*/  ISETP.NE.AND P0, PT, R2, RZ, PT ;  /* 0x000000ff0200720c */ /* 0x000fe20003f05270 */
[----:B------:R-:W-:Y:S01]  /*51c0*/  IMAD.MOV.U32 R5, RZ, RZ, R3 ;  /* 0x000000ffff057224 */ /* 0x000fe200078e0003 */
        /* <DEDUP_REMOVED lines=376> */
[----:B------:R-:W-:-:S05]  /*6950*/  @P0 IMAD.MOV.U32 R12, RZ, RZ, RZ ;  /* 0x000000ffff0c0224 */ /* 0x000fca00078e00ff */
        /* <DEDUP_REMOVED lines=17> */
.L_x_415:
[----:B------:R-:W0:Y:S01]  /*6a70*/  LDCU.64 UR10, c[0x0][0x738] ;  /* 0x0000e700ff0a77ac */ /* 0x000e220008000a00 */
[----:B------:R-:W1:Y:S01]  /*6a80*/  LDCU.64 UR8, c[0x0][0x720] ;  /* 0x0000e400ff0877ac */ /* 0x000e620008000a00 */
[----:B0-----:R-:W-:-:S04]  /*6a90*/  IADD3 R10, P0, PT, R7, UR10, RZ ;  /* 0x0000000a070a7c10 */ /* 0x001fc8000ff1e0ff */
[----:B------:R-:W-:Y:S01]  /*6aa0*/  IADD3.X R11, PT, PT, RZ, UR11, RZ, P0, !PT ;  /* 0x0000000bff0b7c10 */ /* 0x000fe200087fe4ff */
[----:B------:R-:W0:Y:S05]  /*6ab0*/  LDCU.64 UR10, c[0x0][0x740] ;  /* 0x0000e800ff0a77ac */ /* 0x000e2a0008000a00 */
[----:B------:R-:W2:Y:S01]  /*6ac0*/  LDG.E.64 R10, desc[UR6][R10.64] ;  /* 0x000000060a0a7981 */ /* 0x000ea2000c1e1b00 */
[----:B-1----:R-:W-:-:S05]  /*6ad0*/  IADD3 R8, P0, PT, R6, UR8, RZ ;  /* 0x0000000806087c10 */ /* 0x002fca000ff1e0ff */
[----:B------:R-:W-:Y:S01]  /*6ae0*/  IMAD.X R9, RZ, RZ, UR9, P0 ;  /* 0x00000009ff097e24 */ /* 0x000fe200080e06ff */
[----:B------:R-:W-:Y:S01]  /*6af0*/  ISETP.NE.AND P1, PT, RZ, UR5, PT ;  /* 0x00000005ff007c0c */ /* 0x000fe2000bf25270 */
[----:B------:R-:W1:Y:S04]  /*6b00*/  LDCU.64 UR8, c[0x0][0x710] ;  /* 0x0000e200ff0877ac */ /* 0x000e680008000a00 */
        /* <DEDUP_REMOVED lines=14> */
[----:B------:R-:W-:Y:S01]  /*6bf0*/  PRMT R9, RZ, 0x7610, R9 ;  /* 0x00007610ff097816 */ /* 0x000fe20000000009 */
[----:B------:R-:W-:-:S04]  /*6c00*/  IMAD.WIDE.U32 R4, R8, UR10, R4 ;  /* 0x0000000a08047c25 */ /* 0x000fc8000f8e0004 */
[----:B------:R-:W-:-:S06]  /*6c10*/  IMAD.X R7, RZ, RZ, UR9, P1 ;  /* 0x00000009ff077e24 */ /* 0x000fcc00088e06ff */
        /* <DEDUP_REMOVED lines=28> */
.L_x_424:
        /* <DEDUP_REMOVED lines=14> */
.L_x_423:
[----:B------:R-:W-:Y:S05]  /*6ec0*/  BSYNC.RECONVERGENT B5 ;  /* 0x0000000000057941 */ /* 0x000fea0003800200 */
.L_x_422:
        /* <DEDUP_REMOVED lines=14> */
.L_x_426:
[----:B------:R-:W-:Y:S05]  /*6fb0*/  BSYNC.RECONVERGENT B5 ;  /* 0x0000000000057941 */ /* 0x000fea0003800200 */
.L_x_425:
[----:B------:R-:W-:-:S04]  /*6fc0*/  ISETP.NE.U32.AND P1, PT, R5, RZ, PT ;  /* 0x000000ff0500720c */ /* 0x000fc80003f25070 */
[----:B------:R-:W-:-:S13]  /*6fd0*/  ISETP.NE.OR.EX P0, PT, R8, RZ, P0, P1 ;  /* 0x000000ff0800720c */ /* 0x000fda0000705710 */
[----:B------:R-:W-:Y:S05]  /*6fe0*/  @!P0 BREAK.RELIABLE B2 ;  /* 0x0000000000028942 */ /* 0x000fea0003800100 */
[----:B------:R-:W-:Y:S05]  /*6ff0*/  @!P0 BRA `(.L_x_419) ;  /* 0x00000000002c8947 */ /* 0x000fea0003800000 */
.L_x_421:
[----:B------:R-:W-:Y:S05]  /*7000*/  BSYNC.RELIABLE B2 ;  /* 0x0000000000027941 */ /* 0x000fea0003800100 */
.L_x_420:
[----:B------:R-:W-:Y:S02]  /*7010*/  ISETP.NE.AND P1, PT, R11, RZ, PT ;  /* 0x000000ff0b00720c */ /* 0x000fe40003f25270 */
[----:B------:R-:W-:-:S11]  /*7020*/  LOP3.LUT R4, R15, 0xff, RZ, 0xc0, !PT ;  /* 0x000000ff0f047812 */ /* 0x000fd600078ec0ff */
.L_x_427:
        /* <DEDUP_REMOVED lines=8> */
.L_x_419:
[----:B------:R-:W-:Y:S05]  /*70b0*/  BSYNC.RECONVERGENT B3 ;  /* 0x0000000000037941 */ /* 0x000fea0003800200 */
.L_x_418:
        /* <DEDUP_REMOVED lines=9> */
.L_x_417:
[----:B------:R-:W-:Y:S05]  /*7150*/  BSYNC.RECONVERGENT B4 ;  /* 0x0000000000047941 */ /* 0x000fea0003800200 */
.L_x_416:
[----:B------:R0:W-:Y:S01]  /*7160*/  STG.E.U8 desc[UR6][R6.64], R9 ;  /* 0x0000000906007986 */ /* 0x0001e2000c101106 */
[----:B------:R-:W-:-:S07]  /*7170*/  VIADD R3, R3, 0x80 ;  /* 0x0000008003037836 */ /* 0x000fce0000000000 */
.L_x_400:
[----:B------:R-:W-:-:S13]  /*7180*/  ISETP.GE.AND P0, PT, R3, UR4, PT ;  /* 0x0000000403007c0c */ /* 0x000fda000bf06270 */
[----:B------:R-:W-:Y:S05]  /*7190*/  @P0 BRA `(.L_x_428) ;  /* 0x0000004000000947 */ /* 0x000fea0003800000 */
[----:B------:R-:W1:Y:S01]  /*71a0*/  LDCU.64 UR8, c[0x0][0x390] ;  /* 0x00007200ff0877ac */ /* 0x000e620008000a00 */
[----:B------:R-:W-:Y:S02]  /*71b0*/  HFMA2 R4, -RZ, RZ, 0, 0 ;  /* 0x00000000ff047431 */ /* 0x000fe400000001ff */
[----:B------:R-:W-:Y:S01]  /*71c0*/  IMAD.MOV.U32 R5, RZ, RZ, R3 ;  /* 0x000000ffff057224 */ /* 0x000fe200078e0003 */
[----:B------:R-:W-:Y:S01]  /*71d0*/  ISETP.NE.AND P0, PT, R2, RZ, PT ;  /* 0x000000ff0200720c */ /* 0x000fe20003f05270 */
[----:B------:R-:W2:Y:S01]  /*71e0*/  LDCU UR10, c[0x0][0x38c] ;  /* 0x00007180ff0a77ac */ /* 0x000ea20008000800 */
[----:B------:R-:W3:Y:S01]  /*71f0*/  LDCU UR11, c[0x0][0x4c0] ;  /* 0x00009800ff0b77ac */ /* 0x000ee20008000800 */
[----:B------:R-:W4:Y:S01]  /*7200*/  LDCU.64 UR12, c[0x0][0x4b8] ;  /* 0x00009700ff0c77ac */ /* 0x000f220008000a00 */
[----:B-1----:R-:W-:Y:S01]  /*7210*/  IMAD.HI.U32 R8, R3, UR8, R4 ;  /* 0x0000000803087c27 */ /* 0x002fe2000f8e0004 */
[----:B------:R-:W1:Y:S04]  /*7220*/  LDCU UR8, c[0x0][0x4cc] ;  /* 0x00009980ff0877ac */ /* 0x000e680008000800 */
[----:B0-----:R-:W-:-:S05]  /*7230*/  SHF.R.U32.HI R9, RZ, UR9, R8 ;  /* 0x00000009ff097c19 */ /* 0x001fca0008011608 */
[----:B------:R-:W-:-:S04]  /*7240*/  IMAD.MOV R4, RZ, RZ, -R9 ;  /* 0x000000ffff047224 */ /* 0x000fc800078e0a09 */
[----:B--2---:R-:W-:-:S04]  /*7250*/  IMAD R7, R4, UR10, R3 ;  /* 0x0000000a04077c24 */ /* 0x004fc8000f8e0203 */
[C---:B----4-:R-:W-:Y:S02]  /*7260*/  IMAD R5, R7.reuse, UR12, RZ ;  /* 0x0000000c07057c24 */ /* 0x050fe4000f8e02ff */
[C---:B------:R-:W-:Y:S02]  /*7270*/  IMAD R4, R7.reuse, UR13, RZ ;  /* 0x0000000d07047c24 */ /* 0x040fe4000f8e02ff */
[C---:B---3--:R-:W-:Y:S02]  /*7280*/  IMAD R6, R7.reuse, UR11, RZ ;  /* 0x0000000b07067c24 */ /* 0x048fe4000f8e02ff */
[----:B-1----:R-:W-:Y:S01]  /*7290*/  IMAD R7, R7, UR8, RZ ;  /* 0x0000000807077c24 */ /* 0x002fe2000f8e02ff */
        /* <DEDUP_REMOVED lines=382> */
.L_x_429:
        /* <DEDUP_REMOVED lines=55> */
.L_x_438:
        /* <DEDUP_REMOVED lines=14> */
.L_x_437:
[----:B------:R-:W-:Y:S05]  /*8ed0*/  BSYNC.RECONVERGENT B5 ;  /* 0x0000000000057941 */ /* 0x000fea0003800200 */
.L_x_436:
        /* <DEDUP_REMOVED lines=14> */
.L_x_440:
[----:B------:R-:W-:Y:S05]  /*8fc0*/  BSYNC.RECONVERGENT B5 ;  /* 0x0000000000057941 */ /* 0x000fea0003800200 */
.L_x_439:
[----:B------:R-:W-:-:S04]  /*8fd0*/  ISETP.NE.U32.AND P1, PT, R5, RZ, PT ;  /* 0x000000ff0500720c */ /* 0x000fc80003f25070 */
[----:B------:R-:W-:-:S13]  /*8fe0*/  ISETP.NE.OR.EX P0, PT, R8, RZ, P0, P1 ;  /* 0x000000ff0800720c */ /* 0x000fda0000705710 */
[----:B------:R-:W-:Y:S05]  /*8ff0*/  @!P0 BREAK.RELIABLE B2 ;  /* 0x0000000000028942 */ /* 0x000fea0003800100 */
[----:B------:R-:W-:Y:S05]  /*9000*/  @!P0 BRA `(.L_x_433) ;  /* 0x00000000002c8947 */ /* 0x000fea0003800000 */
.L_x_435:
[----:B------:R-:W-:Y:S05]  /*9010*/  BSYNC.RELIABLE B2 ;  /* 0x0000000000027941 */ /* 0x000fea0003800100 */
.L_x_434:
[----:B------:R-:W-:Y:S02]  /*9020*/  ISETP.NE.AND P1, PT, R11, RZ, PT ;  /* 0x000000ff0b00720c */ /* 0x000fe40003f25270 */
[----:B------:R-:W-:-:S11]  /*9030*/  LOP3.LUT R4, R15, 0xff, RZ, 0xc0, !PT ;  /* 0x000000ff0f047812 */ /* 0x000fd600078ec0ff */
.L_x_441:
        /* <DEDUP_REMOVED lines=8> */
.L_x_433:
[----:B------:R-:W-:Y:S05]  /*90c0*/  BSYNC.RECONVERGENT B3 ;  /* 0x0000000000037941 */ /* 0x000fea0003800200 */
.L_x_432:
        /* <DEDUP_REMOVED lines=9> */
.L_x_431:
[----:B------:R-:W-:Y:S05]  /*9160*/  BSYNC.RECONVERGENT B4 ;  /* 0x0000000000047941 */ /* 0x000fea0003800200 */
.L_x_430:
[----:B------:R0:W-:Y:S01]  /*9170*/  STG.E.U8 desc[UR6][R6.64], R9 ;  /* 0x0000000906007986 */ /* 0x0001e2000c101106 */
[----:B------:R-:W-:-:S07]  /*9180*/  VIADD R3, R3, 0x80 ;  /* 0x0000008003037836 */ /* 0x000fce0000000000 */
.L_x_414:
[----:B------:R-:W-:-:S13]  /*9190*/  ISETP.GE.AND P0, PT, R3, UR4, PT ;  /* 0x0000000403007c0c */ /* 0x000fda000bf06270 */
[----:B------:R-:W-:Y:S05]  /*91a0*/  @P0 BRA `(.L_x_442) ;  /* 0x0000004000000947 */ /* 0x000fea0003800000 */
[----:B------:R-:W1:Y:S01]  /*91b0*/  LDCU.64 UR8, c[0x0][0x390] ;  /* 0x00007200ff0877ac */ /* 0x000e620008000a00 */
[----:B------:R-:W-:Y:S01]  /*91c0*/  IMAD.MOV.U32 R4, RZ, RZ, RZ ;  /* 0x000000ffff047224 */ /* 0x000fe200078e00ff */
[----:B------:R-:W-:Y:S01]  /*91d0*/  ISETP.NE.AND P0, PT, R2, RZ, PT ;  /* 0x000000ff0200720c */ /* 0x000fe20003f05270 */
[----:B------:R-:W-:Y:S01]  /*91e0*/  IMAD.MOV.U32 R5, RZ, RZ, R3 ;  /* 0x000000ffff057224 */ /* 0x000fe200078e0003 */
        /* <DEDUP_REMOVED lines=394> */
.L_x_443:
        /* <DEDUP_REMOVED lines=55> */
.L_x_452:
        /* <DEDUP_REMOVED lines=14> */
.L_x_451:
[----:B------:R-:W-:Y:S05]  /*aee0*/  BSYNC.RECONVERGENT B5 ;  /* 0x0000000000057941 */ /* 0x000fea0003800200 */
.L_x_450:
        /* <DEDUP_REMOVED lines=14> */
.L_x_454:
[----:B------:R-:W-:Y:S05]  /*afd0*/  BSYNC.RECONVERGENT B5 ;  /* 0x0000000000057941 */ /* 0x000fea0003800200 */
.L_x_453:
[----:B------:R-:W-:-:S04]  /*afe0*/  ISETP.NE.U32.AND P1, PT, R5, RZ, PT ;  /* 0x000000ff0500720c */ /* 0x000fc80003f25070 */
[----:B------:R-:W-:-:S13]  /*aff0*/  ISETP.NE.OR.EX P0, PT, R8, RZ, P0, P1 ;  /* 0x000000ff0800720c */ /* 0x000fda0000705710 */
[----:B------:R-:W-:Y:S05]  /*b000*/  @!P0 BREAK.RELIABLE B2 ;  /* 0x0000000000028942 */ /* 0x000fea0003800100 */
[----:B------:R-:W-:Y:S05]  /*b010*/  @!P0 BRA `(.L_x_447) ;  /* 0x00000000002c8947 */ /* 0x000fea0003800000 */
.L_x_449:
[----:B------:R-:W-:Y:S05]  /*b020*/  BSYNC.RELIABLE B2 ;  /* 0x0000000000027941 */ /* 0x000fea0003800100 */
.L_x_448:
[----:B------:R-:W-:Y:S02]  /*b030*/  ISETP.NE.AND P1, PT, R11, RZ, PT ;  /* 0x000000ff0b00720c */ /* 0x000fe40003f25270 */
[----:B------:R-:W-:-:S11]  /*b040*/  LOP3.LUT R4, R15, 0xff, RZ, 0xc0, !PT ;  /* 0x000000ff0f047812 */ /* 0x000fd600078ec0ff */
.L_x_455:
        /* <DEDUP_REMOVED lines=8> */
.L_x_447:
[----:B------:R-:W-:Y:S05]  /*b0d0*/  BSYNC.RECONVERGENT B3 ;  /* 0x0000000000037941 */ /* 0x000fea0003800200 */
.L_x_446:
        /* <DEDUP_REMOVED lines=9> */
.L_x_445:
[----:B------:R-:W-:Y:S05]  /*b170*/  BSYNC.RECONVERGENT B4 ;  /* 0x0000000000047941 */ /* 0x000fea0003800200 */
.L_x_444:
[----:B------:R1:W-:Y:S01]  /*b180*/  STG.E.U8 desc[UR6][R6.64], R9 ;  /* 0x0000000906007986 */ /* 0x0003e2000c101106 */
[----:B------:R-:W-:-:S07]  /*b190*/  VIADD R3, R3, 0x80 ;  /* 0x0000008003037836 */ /* 0x000fce0000000000 */
.L_x_428:
[----:B------:R-:W-:-:S13]  /*b1a0*/  ISETP.GE.AND P0, PT, R3, UR4, PT ;  /* 0x0000000403007c0c */ /* 0x000fda000bf06270 */
[----:B------:R-:W-:Y:S05]  /*b1b0*/  @P0 BRA `(.L_x_456) ;  /* 0x0000004000040947 */ /* 0x000fea0003800000 */
[----:B------:R-:W2:Y:S01]  /*b1c0*/  LDCU.64 UR8, c[0x0][0x390] ;  /* 0x00007200ff0877ac */ /* 0x000ea20008000a00 */
[----:B------:R-:W-:Y:S02]  /*b1d0*/  HFMA2 R4, -RZ, RZ, 0, 0 ;  /* 0x00000000ff047431 */ /* 0x000fe400000001ff */
[----:B------:R-:W-:Y:S01]  /*b1e0*/  IMAD.MOV.U32 R5, RZ, RZ, R3 ;  /* 0x000000ffff057224 */ /* 0x000fe200078e0003 */
[----:B------:R-:W-:Y:S01]  /*b1f0*/  ISETP.NE.AND P0, PT, R2, RZ, PT ;  /* 0x000000ff0200720c */ /* 0x000fe20003f05270 */
[----:B------:R-:W3:Y:S01]  /*b200*/  LDCU UR10, c[0x0][0x38c] ;  /* 0x00007180ff0a77ac */ /* 0x000ee20008000800 */
[----:B------:R-:W4:Y:S01]  /*b210*/  LDCU UR11, c[0x0][0x4c0] ;  /* 0x00009800ff0b77ac */ /* 0x000f220008000800 */
[----:B------:R-:W5:Y:S01]  /*b220*/  LDCU.64 UR12, c[0x0][0x4b8] ;  /* 0x00009700ff0c77ac */ /* 0x000f620008000a00 */
[----:B--2---:R-:W-:Y:S01]  /*b230*/  IMAD.HI.U32 R8, R3, UR8, R4 ;  /* 0x0000000803087c27 */ /* 0x004fe2000f8e0004 */
[----:B------:R-:W2:Y:S04]  /*b240*/  LDCU UR8, c[0x0][0x4cc] ;  /* 0x00009980ff0877ac */ /* 0x000ea80008000800 */
[----:B01----:R-:W-:-:S05]  /*b250*/  SHF.R.U32.HI R9, RZ, UR9, R8 ;  /* 0x00000009ff097c19 */ /* 0x003fca0008011608 */
[----:B------:R-:W-:-:S04]  /*b260*/  IMAD.MOV R4, RZ, RZ, -R9 ;  /* 0x000000ffff047224 */ /* 0x000fc800078e0a09 */
[----:B---3--:R-:W-:-:S04]  /*b270*/  IMAD R7, R4, UR10, R3 ;  /* 0x0000000a04077c24 */ /* 0x008fc8000f8e0203 */
[C---:B-----5:R-:W-:Y:S02]  /*b280*/  IMAD R5, R7.reuse, UR12, RZ ;  /* 0x0000000c07057c24 */ /* 0x060fe4000f8e02ff */
[C---:B------:R-:W-:Y:S02]  /*b290*/  IMAD R4, R7.reuse, UR13, RZ ;  /* 0x0000000d07047c24 */ /* 0x040fe4000f8e02ff */
[C---:B----4-:R-:W-:Y:S02]  /*b2a0*/  IMAD R6, R7.reuse, UR11, RZ ;  /* 0x0000000b07067c24 */ /* 0x050fe4000f8e02ff */
[----:B--2---:R-:W-:Y:S01]  /*b2b0*/  IMAD R7, R7, UR8, RZ ;  /* 0x0000000807077c24 */ /* 0x004fe2000f8e02ff */
        /* <DEDUP_REMOVED lines=382> */
.L_x_457:
        /* <DEDUP_REMOVED lines=55> */
.L_x_466:
        /* <DEDUP_REMOVED lines=14> */
.L_x_465:
[----:B------:R-:W-:Y:S05]  /*cef0*/  BSYNC.RECONVERGENT B5 ;  /* 0x0000000000057941 */ /* 0x000fea0003800200 */
.L_x_464:
        /* <DEDUP_REMOVED lines=14> */
.L_x_468:
[----:B------:R-:W-:Y:S05]  /*cfe0*/  BSYNC.RECONVERGENT B5 ;  /* 0x0000000000057941 */ /* 0x000fea0003800200 */
.L_x_467:
[----:B------:R-:W-:-:S04]  /*cff0*/  ISETP.NE.U32.AND P1, PT, R5, RZ, PT ;  /* 0x000000ff0500720c */ /* 0x000fc80003f25070 */
[----:B------:R-:W-:-:S13]  /*d000*/  ISETP.NE.OR.EX P0, PT, R8, RZ, P0, P1 ;  /* 0x000000ff0800720c */ /* 0x000fda0000705710 */
[----:B------:R-:W-:Y:S05]  /*d010*/  @!P0 BREAK.RELIABLE B2 ;  /* 0x0000000000028942 */ /* 0x000fea0003800100 */
[----:B------:R-:W-:Y:S05]  /*d020*/  @!P0 BRA `(.L_x_461) ;  /* 0x00000000002c8947 */ /* 0x000fea0003800000 */
.L_x_463:
[----:B------:R-:W-:Y:S05]  /*d030*/  BSYNC.RELIABLE B2 ;  /* 0x0000000000027941 */ /* 0x000fea0003800100 */
.L_x_462:
[----:B------:R-:W-:Y:S02]  /*d040*/  ISETP.NE.AND P1, PT, R11, RZ, PT ;  /* 0x000000ff0b00720c */ /* 0x000fe40003f25270 */
[----:B------:R-:W-:-:S11]  /*d050*/  LOP3.LUT R4, R15, 0xff, RZ, 0xc0, !PT ;  /* 0x000000ff0f047812 */ /* 0x000fd600078ec0ff */
.L_x_469:
        /* <DEDUP_REMOVED lines=8> */
.L_x_461:
[----:B------:R-:W-:Y:S05]  /*d0e0*/  BSYNC.RECONVERGENT B3 ;  /* 0x0000000000037941 */ /* 0x000fea0003800200 */
.L_x_460:
        /* <DEDUP_REMOVED lines=9> */
.L_x_459:
[----:B------:R-:W-:Y:S05]  /*d180*/  BSYNC.RECONVERGENT B4 ;  /* 0x0000000000047941 */ /* 0x000fea0003800200 */
.L_x_458:
[----:B------:R1:W-:Y:S01]  /*d190*/  STG.E.U8 desc[UR6][R6.64], R9 ;  /* 0x0000000906007986 */ /* 0x0003e2000c101106 */
[----:B------:R-:W-:-:S07]  /*d1a0*/  VIADD R3, R3, 0x80 ;  /* 0x0000008003037836 */ /* 0x000fce0000000000 */
.L_x_442:
[----:B------:R-:W-:-:S13]  /*d1b0*/  ISETP.GE.AND P0, PT, R3, UR4, PT ;  /* 0x0000000403007c0c */ /* 0x000fda000bf06270 */
[----:B------:R-:W-:Y:S05]  /*d1c0*/  @P0 BREAK.RELIABLE B0 ;  /* 0x0000000000000942 */ /* 0x000fea0003800100 */
[----:B------:R-:W-:Y:S05]  /*d1d0*/  @P0 BRA `(.L_x_470) ;  /* 0x0000004000080947 */ /* 0x000fea0003800000 */
[----:B------:R-:W2:Y:S01]  /*d1e0*/  LDCU.64 UR8, c[0x0][0x390] ;  /* 0x00007200ff0877ac */ /* 0x000ea20008000a00 */
[----:B------:R-:W-:Y:S01]  /*d1f0*/  IMAD.MOV.U32 R4, RZ, RZ, RZ ;  /* 0x000000ffff047224 */ /* 0x000fe200078e00ff */
[----:B------:R-:W-:Y:S01]  /*d200*/  ISETP.NE.AND P0, PT, R2, RZ, PT ;  /* 0x000000ff0200720c */ /* 0x000fe20003f05270 */
[----:B------:R-:W-:Y:S01]  /*d210*/  IMAD.MOV.U32 R5, RZ, RZ, R3 ;  /* 0x000000ffff057224 */ /* 0x000fe200078e0003 */
        /* <DEDUP_REMOVED lines=394> */
.L_x_471:
        /* <DEDUP_REMOVED lines=55> */
.L_x_480:
        /* <DEDUP_REMOVED lines=14> */
.L_x_479:
[----:B------:R-:W-:Y:S05]  /*ef10*/  BSYNC.RECONVERGENT B5 ;  /* 0x0000000000057941 */ /* 0x000fea0003800200 */
.L_x_478:
        /* <DEDUP_REMOVED lines=14> */
.L_x_482:
[----:B------:R-:W-:Y:S05]  /*f000*/  BSYNC.RECONVERGENT B5 ;  /* 0x0000000000057941 */ /* 0x000fea0003800200 */
.L_x_481:
[----:B------:R-:W-:-:S04]  /*f010*/  ISETP.NE.U32.AND P1, PT, R5, RZ, PT ;  /* 0x000000ff0500720c */ /* 0x000fc80003f25070 */
[----:B------:R-:W-:-:S13]  /*f020*/  ISETP.NE.OR.EX P0, PT, R8, RZ, P0, P1 ;  /* 0x000000ff0800720c */ /* 0x000fda0000705710 */
[----:B------:R-:W-:Y:S05]  /*f030*/  @!P0 BREAK.RELIABLE B2 ;  /* 0x0000000000028942 */ /* 0x000fea0003800100 */
[----:B------:R-:W-:Y:S05]  /*f040*/  @!P0 BRA `(.L_x_475) ;  /* 0x00000000002c8947 */ /* 0x000fea0003800000 */
.L_x_477:
[----:B------:R-:W-:Y:S05]  /*f050*/  BSYNC.RELIABLE B2 ;  /* 0x0000000000027941 */ /* 0x000fea0003800100 */
.L_x_476:
[----:B------:R-:W-:Y:S02]  /*f060*/  ISETP.NE.AND P1, PT, R11, RZ, PT ;  /* 0x000000ff0b00720c */ /* 0x000fe40003f25270 */
[----:B------:R-:W-:-:S11]  /*f070*/  LOP3.LUT R4, R15, 0xff, RZ, 0xc0, !PT ;  /* 0x000000ff0f047812 */ /* 0x000fd600078ec0ff */
.L_x_483:
        /* <DEDUP_REMOVED lines=8> */
.L_x_475:
[----:B------:R-:W-:Y:S05]  /*f100*/  BSYNC.RECONVERGENT B3 ;  /* 0x0000000000037941 */ /* 0x000fea0003800200 */
.L_x_474:
        /* <DEDUP_REMOVED lines=9> */
.L_x_473:
[----:B------:R-:W-:Y:S05]  /*f1a0*/  BSYNC.RECONVERGENT B4 ;  /* 0x0000000000047941 */ /* 0x000fea0003800200 */
.L_x_472:
[----:B------:R2:W-:Y:S01]  /*f1b0*/  STG.E.U8 desc[UR6][R6.64], R9 ;  /* 0x0000000906007986 */ /* 0x0005e2000c101106 */
[----:B------:R-:W-:-:S07]  /*f1c0*/  VIADD R3, R3, 0x80 ;  /* 0x0000008003037836 */ /* 0x000fce0000000000 */
.L_x_456:
[----:B------:R-:W-:-:S13]  /*f1d0*/  ISETP.GE.AND P0, PT, R3, UR4, PT ;  /* 0x0000000403007c0c */ /* 0x000fda000bf06270 */
[----:B------:R-:W-:Y:S05]  /*f1e0*/  @P0 BREAK.RELIABLE B0 ;  /* 0x0000000000000942 */ /* 0x000fea0003800100 */
[----:B------:R-:W-:Y:S05]  /*f1f0*/  @P0 BRA `(.L_x_470) ;  /* 0x0000002000000947 */ /* 0x000fea0003800000 */
[----:B------:R-:W-:Y:S05]  /*f200*/  BSYNC.RELIABLE B0 ;  /* 0x0000000000007941 */ /* 0x000fea0003800100 */
.L_x_399:
[----:B------:R-:W3:Y:S01]  /*f210*/  LDCU.64 UR8, c[0x0][0x390] ;  /* 0x00007200ff0877ac */ /* 0x000ee20008000a00 */
[----:B------:R-:W-:Y:S02]  /*f220*/  HFMA2 R4, -RZ, RZ, 0, 0 ;  /* 0x00000000ff047431 */ /* 0x000fe400000001ff */
[----:B------:R-:W-:Y:S01]  /*f230*/  IMAD.MOV.U32 R5, RZ, RZ, R3 ;  /* 0x000000ffff057224 */ /* 0x000fe200078e0003 */
[----:B------:R-:W-:Y:S01]  /*f240*/  ISETP.NE.AND P0, PT, R2, RZ, PT ;  /* 0x000000ff0200720c */ /* 0x000fe20003f05270 */
[----:B------:R-:W4:Y:S01]  /*f250*/  LDCU UR10, c[0x0][0x38c] ;  /* 0x00007180ff0a77ac */ /* 0x000f220008000800 */
[----:B------:R-:W5:Y:S01]  /*f260*/  LDCU UR11, c[0x0][0x4c0] ;  /* 0x00009800ff0b77ac */ /* 0x000f620008000800 */
[----:B------:R-:W5:Y:S01]  /*f270*/  LDCU.64 UR12, c[0x0][0x4b8] ;  /* 0x00009700ff0c77ac */ /* 0x000f620008000a00 */
[----:B---3--:R-:W-:Y:S01]  /*f280*/  IMAD.HI.U32 R8, R3, UR8, R4 ;  /* 0x0000000803087c27 */ /* 0x008fe2000f8e0004 */
[----:B------:R-:W3:Y:S04]  /*f290*/  LDCU UR8, c[0x0][0x4cc] ;  /* 0x00009980ff0877ac */ /* 0x000ee80008000800 */
[----:B012---:R-:W-:-:S05]  /*f2a0*/  SHF.R.U32.HI R9, RZ, UR9, R8 ;  /* 0x00000009ff097c19 */ /* 0x007fca0008011608 */
[----:B------:R-:W-:-:S04]  /*f2b0*/  IMAD.MOV R4, RZ, RZ, -R9 ;  /* 0x000000ffff047224 */ /* 0x000fc800078e0a09 */
[----:B----4-:R-:W-:-:S04]  /*f2c0*/  IMAD R7, R4, UR10, R3 ;  /* 0x0000000a04077c24 */ /* 0x010fc8000f8e0203 */
[C---:B-----5:R-:W-:Y:S02]  /*f2d0*/  IMAD R5, R7.reuse, UR12, RZ ;  /* 0x0000000c07057c24 */ /* 0x060fe4000f8e02ff */
[C---:B------:R-:W-:Y:S02]  /*f2e0*/  IMAD R4, R7.reuse, UR13, RZ ;  /* 0x0000000d07047c24 */ /* 0x040fe4000f8e02ff */
[C---:B------:R-:W-:Y:S02]  /*f2f0*/  IMAD R6, R7.reuse, UR11, RZ ;  /* 0x0000000b07067c24 */ /* 0x040fe4000f8e02ff */
[----:B---3--:R-:W-:Y:S01]  /*f300*/  IMAD R7, R7, UR8, RZ ;  /* 0x0000000807077c24 */ /* 0x008fe2000f8e02ff */
        /* <DEDUP_REMOVED lines=382> */
.L_x_484:
        /* <DEDUP_REMOVED lines=55> */
.L_x_493:
        /* <DEDUP_REMOVED lines=14> */
.L_x_492:
[----:B------:R-:W-:Y:S05]  /*10f40*/  BSYNC.RECONVERGENT B5 ;  /* 0x0000000000057941 */ /* 0x000fea0003800200 */
.L_x_491:
        /* <DEDUP_REMOVED lines=14> */
.L_x_495:
[----:B------:R-:W-:Y:S05]  /*11030*/  BSYNC.RECONVERGENT B5 ;  /* 0x0000000000057941 */ /* 0x000fea0003800200 */
.L_x_494:
[----:B------:R-:W-:-:S04]  /*11040*/  ISETP.NE.U32.AND P1, PT, R5, RZ, PT ;  /* 0x000000ff0500720c */ /* 0x000fc80003f25070 */
[----:B------:R-:W-:-:S13]  /*11050*/  ISETP.NE.OR.EX P0, PT, R8, RZ, P0, P1 ;  /* 0x000000ff0800720c */ /* 0x000fda0000705710 */
[----:B------:R-:W-:Y:S05]  /*11060*/  @!P0 BREAK.RELIABLE B2 ;  /* 0x0000000000028942 */ /* 0x000fea0003800100 */
[----:B------:R-:W-:Y:S05]  /*11070*/  @!P0 BRA `(.L_x_488) ;  /* 0x00000000002c8947 */ /* 0x000fea0003800000 */
.L_x_490:
[----:B------:R-:W-:Y:S05]  /*11080*/  BSYNC.RELIABLE B2 ;  /* 0x0000000000027941 */ /* 0x000fea0003800100 */
.L_x_489:
[----:B------:R-:W-:Y:S02]  /*11090*/  ISETP.NE.AND P1, PT, R11, RZ, PT ;  /* 0x000000ff0b00720c */ /* 0x000fe40003f25270 */
[----:B------:R-:W-:-:S11]  /*110a0*/  LOP3.LUT R4, R15, 0xff, RZ, 0xc0, !PT ;  /* 0x000000ff0f047812 */ /* 0x000fd600078ec0ff */
.L_x_496:
        /* <DEDUP_REMOVED lines=8> */
.L_x_488:
[----:B------:R-:W-:Y:S05]  /*11130*/  BSYNC.RECONVERGENT B3 ;  /* 0x0000000000037941 */ /* 0x000fea0003800200 */
.L_x_487:
        /* <DEDUP_REMOVED lines=9> */
.L_x_486:
[----:B------:R-:W-:Y:S05]  /*111d0*/  BSYNC.RECONVERGENT B4 ;  /* 0x0000000000047941 */ /* 0x000fea0003800200 */
.L_x_485:
[----:B------:R3:W-:Y:S01]  /*111e0*/  STG.E.U8 desc[UR6][R6.64], R9 ;  /* 0x0000000906007986 */ /* 0x0007e2000c101106 */
[----:B------:R-:W-:-:S07]  /*111f0*/  VIADD R3, R3, 0x80 ;  /* 0x0000008003037836 */ /* 0x000fce0000000000 */
.L_x_470:
[----:B------:R-:W-:Y:S05]  /*11200*/  BSYNC.RECONVERGENT B1 ;  /* 0x0000000000017941 */ /* 0x000fea0003800200 */
.L_x_398:
[----:B------:R-:W-:Y:S05]  /*11210*/  WARPSYNC.ALL ;  /* 0x0000000000007948 */ /* 0x000fea0003800000 */
[----:B------:R-:W-:-:S13]  /*11220*/  ISETP.GE.AND P0, PT, R3, UR4, PT ;  /* 0x0000000403007c0c */ /* 0x000fda000bf06270 */
[----:B------:R-:W-:Y:S05]  /*11230*/  @P0 EXIT ;  /* 0x000000000000094d */ /* 0x000fea0003800000 */
[----:B------:R-:W0:Y:S01]  /*11240*/  LDCU.64 UR8, c[0x0][0x390] ;  /* 0x00007200ff0877ac */ /* 0x000e220008000a00 */
[----:B------:R-:W-:Y:S01]  /*11250*/  IMAD.MOV.U32 R4, RZ, RZ, RZ ;  /* 0x000000ffff047224 */ /* 0x000fe200078e00ff */
[----:B------:R-:W-:Y:S01]  /*11260*/  ISETP.NE.AND P0, PT, R2, RZ, PT ;  /* 0x000000ff0200720c */ /* 0x000fe20003f05270 */
[----:B------:R-:W-:Y:S01]  /*11270*/  IMAD.MOV.U32 R5, RZ, RZ, R3 ;  /* 0x000000ffff057224 */ /* 0x000fe200078e0003 */
[----:B------:R-:W4:Y:S01]  /*11280*/  LDCU UR4, c[0x0][0x38c] ;  /* 0x00007180ff0477ac */ /* 0x000f220008000800 */
[----:B------:R-:W5:Y:S01]  /*11290*/  LDCU UR12, c[0x0][0x4c0] ;  /* 0x00009800ff0c77ac */ /* 0x000f620008000800 */
[----:B------:R-:W5:Y:S01]  /*112a0*/  LDCU.64 UR10, c[0x0][0x4b8] ;  /* 0x00009700ff0a77ac */ /* 0x000f620008000a00 */
[----:B0123--:R-:W-:Y:S01]  /*112b0*/  IMAD.HI.U32 R6, R3, UR8, R4 ;  /* 0x0000000803067c27 */ /* 0x00ffe2000f8e0004 */
[----:B------:R-:W0:Y:S04]  /*112c0*/  LDCU UR8, c[0x0][0x4cc] ;  /* 0x00009980ff0877ac */ /* 0x000e280008000800 */
[----:B------:R-:W-:-:S04]  /*112d0*/  SHF.R.U32.HI R7, RZ, UR9, R6 ;  /* 0x00000009ff077c19 */ /* 0x000fc80008011606 */
[----:B------:R-:W-:-:S05]  /*112e0*/  IADD3 R4, PT, PT, -R7, RZ, RZ ;  /* 0x000000ff07047210 */ /* 0x000fca0007ffe1ff */
[----:B----4-:R-:W-:-:S04]  /*112f0*/  IMAD R5, R4, UR4, R3 ;  /* 0x0000000404057c24 */ /* 0x010fc8000f8e0203 */
[C---:B-----5:R-:W-:Y:S02]  /*11300*/  IMAD R3, R5.reuse, UR10, RZ ;  /* 0x0000000a05037c24 */ /* 0x060fe4000f8e02ff */
[C---:B------:R-:W-:Y:S02]  /*11310*/  IMAD R2, R5.reuse, UR11, RZ ;  /* 0x0000000b05027c24 */ /* 0x040fe4000f8e02ff */
[C---:B------:R-:W-:Y:S02]  /*11320*/  IMAD R4, R5.reuse, UR12, RZ ;  /* 0x0000000c05047c24 */ /* 0x040fe4000f8e02ff */
        /* <DEDUP_REMOVED lines=364> */
[----:B------:R-:W-:Y:S01]  /*129f0*/  @P0 IMAD.MOV.U32 R10, RZ, RZ, RZ ;  /* 0x000000ffff0a0224 */ /* 0x000fe200078e00ff */
[----:B------:R-:W1:Y:S05]  /*12a00*/  LDCU UR4, c[0x0][0x6f4] ;  /* 0x0000de80ff0477ac */ /* 0x000e6a0008000800 */
[----:B------:R-:W5:Y:S01]  /*12a10*/  @P0 LDC.64 R8, c[0x0][0x6f8] ;  /* 0x0001be00ff080b82 */ /* 0x000f620000000a00 */
[----:B------:R-:W-:-:S04]  /*12a20*/  IMAD.MOV R6, RZ, RZ, -R11 ;  /* 0x000000ffff067224 */ /* 0x000fc800078e0a0b */
[----:B------:R-:W-:-:S03]  /*12a30*/  IMAD R6, R6, UR8, R7 ;  /* 0x0000000806067c24 */ /* 0x000fc6000f8e0207 */
[----:B------:R-:W5:Y:S01]  /*12a40*/  @P0 LDC R17, c[0x0][0x700] ;  /* 0x0001c000ff110b82 */ /* 0x000f620000000800 */
[----:B---3--:R-:W-:-:S04]  /*12a50*/  @P0 IMAD.HI.U32 R0, R11, R12, R10 ;  /* 0x0000000c0b000227 */ /* 0x008fc800078e000a */
[C---:B--2---:R-:W-:Y:S01]  /*12a60*/  IMAD R3, R6.reuse, UR10, R3 ;  /* 0x0000000a06037c24 */ /* 0x044fe2000f8e0203 */
[----:B------:R-:W-:Y:S01]  /*12a70*/  @P0 SHF.R.U32.HI R0, RZ, R13, R0 ;  /* 0x0000000dff000219 */ /* 0x000fe20000011600 */
[C---:B------:R-:W-:Y:S01]  /*12a80*/  IMAD R2, R6.reuse, UR11, R2 ;  /* 0x0000000b06027c24 */ /* 0x040fe2000f8e0202 */
[----:B------:R-:W2:Y:S01]  /*12a90*/  @P0 LDC R14, c[0x0][0x70c] ;  /* 0x0001c300ff0e0b82 */ /* 0x000ea20000000800 */
[C---:B0-----:R-:W-:Y:S02]  /*12aa0*/  IMAD R4, R6.reuse, UR9, R4 ;  /* 0x0000000906047c24 */ /* 0x041fe4000f8e0204 */
[----:B------:R-:W-:Y:S02]  /*12ab0*/  @P0 IMAD.MOV R10, RZ, RZ, -R0 ;  /* 0x000000ffff0a0224 */ /* 0x000fe400078e0a00 */
[----:B-1----:R-:W-:Y:S02]  /*12ac0*/  IMAD R5, R6, UR4, R5 ;  /* 0x0000000406057c24 */ /* 0x002fe4000f8e0205 */
[----:B----4-:R-:W-:-:S04]  /*12ad0*/  @P0 IMAD R10, R15, R10, R11 ;  /* 0x0000000a0f0a0224 */ /* 0x010fc800078e020b */
[C---:B-----5:R-:W-:Y:S02]  /*12ae0*/  @P0 IMAD R3, R10.reuse, R8, R3 ;  /* 0x000000080a030224 */ /* 0x060fe400078e0203 */
[C---:B------:R-:W-:Y:S02]  /*12af0*/  @P0 IMAD R2, R10.reuse, R9, R2 ;  /* 0x000000090a020224 */ /* 0x040fe400078e0202 */
[C---:B------:R-:W-:Y:S02]  /*12b00*/  @P0 IMAD R4, R10.reuse, R17, R4 ;  /* 0x000000110a040224 */ /* 0x040fe400078e0204 */
[----:B--2---:R-:W-:-:S07]  /*12b10*/  @P0 IMAD R5, R10, R14, R5 ;  /* 0x0000000e0a050224 */ /* 0x004fce00078e0205 */
.L_x_497:
[----:B------:R-:W0:Y:S01]  /*12b20*/  LDCU.64 UR10, c[0x0][0x738] ;  /* 0x0000e700ff0a77ac */ /* 0x000e220008000a00 */
[----:B------:R-:W1:Y:S01]  /*12b30*/  LDCU.64 UR8, c[0x0][0x720] ;  /* 0x0000e400ff0877ac */ /* 0x000e620008000a00 */
[----:B------:R-:W2:Y:S01]  /*12b40*/  LDCU.64 UR12, c[0x0][0x740] ;  /* 0x0000e800ff0c77ac */ /* 0x000ea20008000a00 */
[----:B0-----:R-:W-:-:S05]  /*12b50*/  IADD3 R6, P0, PT, R5, UR10, RZ ;  /* 0x0000000a05067c10 */ /* 0x001fca000ff1e0ff */
[----:B------:R-:W-:-:S06]  /*12b60*/  IMAD.X R7, RZ, RZ, UR11, P0 ;  /* 0x0000000bff077e24 */ /* 0x000fcc00080e06ff */
[----:B------:R-:W3:Y:S01]  /*12b70*/  LDG.E.64 R6, desc[UR6][R6.64] ;  /* 0x0000000606067981 */ /* 0x000ee2000c1e1b00 */
[----:B-1----:R-:W-:-:S04]  /*12b80*/  IADD3 R4, P0, PT, R4, UR8, RZ ;  /* 0x0000000804047c10 */ /* 0x002fc8000ff1e0ff */
[----:B------:R-:W-:Y:S01]  /*12b90*/  IADD3.X R5, PT, PT, RZ, UR9, RZ, P0, !PT ;  /* 0x00000009ff057c10 */ /* 0x000fe200087fe4ff */
[----:B------:R-:W0:Y:S05]  /*12ba0*/  LDCU.128 UR8, c[0x0][0x710] ;  /* 0x0000e200ff0877ac */ /* 0x000e2a0008000c00 */
[----:B------:R-:W2:Y:S01]  /*12bb0*/  LDG.E.64 R4, desc[UR6][R4.64] ;  /* 0x0000000604047981 */ /* 0x000ea2000c1e1b00 */
[----:B------:R-:W-:Y:S01]  /*12bc0*/  ISETP.NE.AND P1, PT, RZ, UR5, PT ;  /* 0x00000005ff007c0c */ /* 0x000fe2000bf25270 */
[----:B------:R-:W-:Y:S01]  /*12bd0*/  IMAD.MOV.U32 R8, RZ, RZ, R2 ;  /* 0x000000ffff087224 */ /* 0x000fe200078e0002 */
[----:B------:R-:W-:Y:S01]  /*12be0*/  BSSY.RECONVERGENT B1, `(.L_x_498) ;  /* 0x0000061000017945 */ /* 0x000fe20003800200 */
[----:B------:R-:W-:Y:S01]  /*12bf0*/  IMAD.MOV.U32 R9, RZ, RZ, RZ ;  /* 0x000000ffff097224 */ /* 0x000fe200078e00ff */
[----:B---3--:R-:W-:-:S04]  /*12c00*/  ISETP.LT.U32.AND P0, PT, R6, 0x1, PT ;  /* 0x000000010600780c */ /* 0x008fc80003f01070 */
[----:B------:R-:W-:-:S04]  /*12c10*/  ISETP.LT.AND.EX P0, PT, R7, RZ, PT, P0 ;  /* 0x000000ff0700720c */ /* 0x000fc80003f01300 */
[----:B------:R-:W-:Y:S02]  /*12c20*/  SEL R11, R6, 0x1, P0 ;  /* 0x00000001060b7807 */ /* 0x000fe40000000000 */
[----:B------:R-:W-:Y:S01]  /*12c30*/  SEL R13, R7, RZ, P0 ;  /* 0x000000ff070d7207 */ /* 0x000fe20000000000 */
[----:B--2---:R-:W-:Y:S01]  /*12c40*/  IMAD.WIDE.U32 R8, R4, UR12, R8 ;  /* 0x0000000c04087c25 */ /* 0x004fe2000f8e0008 */
[----:B------:R-:W-:Y:S02]  /*12c50*/  SEL R0, R11, R6, !P1 ;  /* 0x000000060b007207 */ /* 0x000fe40004800000 */
[----:B------:R-:W-:Y:S01]  /*12c60*/  SEL R13, R13, R7, !P1 ;  /* 0x000000070d0d7207 */ /* 0x000fe20004800000 */
[----:B------:R-:W-:Y:S01]  /*12c70*/  IMAD R11, R5, UR12, RZ ;  /* 0x0000000c050b7c24 */ /* 0x000fe2000f8e02ff */
[----:B------:R-:W-:Y:S02]  /*12c80*/  ISETP.GE.U32.AND P0, PT, R0, 0x1, PT ;  /* 0x000000010000780c */ /* 0x000fe40003f06070 */
[----:B0-----:R-:W-:Y:S01]  /*12c90*/  IADD3 R2, P1, PT, R3, UR8, RZ ;  /* 0x0000000803027c10 */ /* 0x001fe2000ff3e0ff */
[----:B------:R-:W-:Y:S01]  /*12ca0*/  IMAD R11, R4, UR13, R11 ;  /* 0x0000000d040b7c24 */ /* 0x000fe2000f8e020b */
[----:B------:R-:W-:-:S02]  /*12cb0*/  ISETP.GE.AND.EX P0, PT, R13, RZ, PT, P0 ;  /* 0x000000ff0d00720c */ /* 0x000fc40003f06300 */
[----:B------:R-:W-:Y:S01]  /*12cc0*/  IADD3 R4, P2, PT, R8, UR10, RZ ;  /* 0x0000000a08047c10 */ /* 0x000fe2000ff5e0ff */
[----:B------:R-:W-:Y:S01]  /*12cd0*/  IMAD.X R3, RZ, RZ, UR9, P1 ;  /* 0x00000009ff037e24 */ /* 0x000fe200088e06ff */
[----:B------:R-:W-:Y:S02]  /*12ce0*/  PRMT R7, RZ, 0x7610, R7 ;  /* 0x00007610ff077816 */ /* 0x000fe40000000007 */
[----:B------:R-:W-:-:S07]  /*12cf0*/  IADD3.X R5, PT, PT, R9, UR11, R11, P2, !PT ;  /* 0x0000000b09057c10 */ /* 0x000fce00097fe40b */
[----:B------:R-:W-:Y:S05]  /*12d00*/  @!P0 BRA `(.L_x_499) ;  /* 0x0000000400388947 */ /* 0x000fea0003800000 */
        /* <DEDUP_REMOVED lines=23> */
.L_x_506:
        /* <DEDUP_REMOVED lines=14> */
.L_x_505:
[----:B------:R-:W-:Y:S05]  /*12f60*/  BSYNC.RECONVERGENT B4 ;  /* 0x0000000000047941 */ /* 0x000fea0003800200 */
.L_x_504:
        /* <DEDUP_REMOVED lines=14> */
.L_x_508:
[----:B------:R-:W-:Y:S05]  /*13050*/  BSYNC.RECONVERGENT B4 ;  /* 0x0000000000047941 */ /* 0x000fea0003800200 */
.L_x_507:
[----:B------:R-:W-:-:S04]  /*13060*/  ISETP.NE.U32.AND P1, PT, R4, RZ, PT ;  /* 0x000000ff0400720c */ /* 0x000fc80003f25070 */
[----:B------:R-:W-:-:S13]  /*13070*/  ISETP.NE.OR.EX P0, PT, R5, RZ, P0, P1 ;  /* 0x000000ff0500720c */ /* 0x000fda0000705710 */
[----:B------:R-:W-:Y:S05]  /*13080*/  @!P0 BREAK.RELIABLE B3 ;  /* 0x0000000000038942 */ /* 0x000fea0003800100 */
[----:B------:R-:W-:Y:S05]  /*13090*/  @!P0 BRA `(.L_x_501) ;  /* 0x00000000002c8947 */ /* 0x000fea0003800000 */
.L_x_503:
[----:B------:R-:W-:Y:S05]  /*130a0*/  BSYNC.RELIABLE B3 ;  /* 0x0000000000037941 */ /* 0x000fea0003800100 */
.L_x_502:
[----:B------:R-:W-:Y:S02]  /*130b0*/  ISETP.NE.AND P1, PT, R6, RZ, PT ;  /* 0x000000ff0600720c */ /* 0x000fe40003f25270 */
[----:B------:R-:W-:-:S11]  /*130c0*/  LOP3.LUT R0, R9, 0xff, RZ, 0xc0, !PT ;  /* 0x000000ff09007812 */ /* 0x000fd600078ec0ff */
.L_x_509:
        /* <DEDUP_REMOVED lines=8> */
.L_x_501:
[----:B------:R-:W-:Y:S05]  /*13150*/  BSYNC.RECONVERGENT B2 ;  /* 0x0000000000027941 */ /* 0x000fea0003800200 */
.L_x_500:
        /* <DEDUP_REMOVED lines=9> */
.L_x_499:
[----:B------:R-:W-:Y:S05]  /*131f0*/  BSYNC.RECONVERGENT B1 ;  /* 0x0000000000017941 */ /* 0x000fea0003800200 */
.L_x_498:
[----:B------:R-:W-:Y:S05]  /*13200*/  WARPSYNC.ALL ;  /* 0x0000000000007948 */ /* 0x000fea0003800000 */
[----:B------:R-:W-:Y:S01]  /*13210*/  STG.E.U8 desc[UR6][R2.64], R7 ;  /* 0x0000000702007986 */ /* 0x000fe2000c101106 */
[----:B------:R-:W-:Y:S05]  /*13220*/  EXIT ;  /* 0x000000000000794d */ /* 0x000fea0003800000 */
.L_x_510:
        /* <DEDUP_REMOVED lines=13> */
.L_x_17220:


//--------------------- .text._ZN2at6native73_GLOBAL__N__c8866d80_35_SparseBinaryOpIntersectionKernel_cu_7dd49032_323712apply_kernelILi128ELi8EZNS1_29binary_op_intersection_kernelINS1_9LhsProjOpEN3c107complexIfEElEEvRNS_14TensorIteratorEllRKNS_6TensorEbEUliE_EEviT1_ --------------------------
	.section	.text._ZN2at6native73_GLOBAL__N__c8866d80_35_SparseBinaryOpIntersectionKernel_cu_7dd49032_323712apply_kernelILi128ELi8EZNS1_29binary_op_intersection_kernelINS1_9LhsProjOpEN3c107complexIfEElEEvRNS_14TensorIteratorEllRKNS_6TensorEbEUliE_EEviT1_,"ax",@progbits
	.align	128
.text._ZN2at6native73_GLOBAL__N__c8866d80_35_SparseBinaryOpIntersectionKernel_cu_7dd49032_323712apply_kernelILi128ELi8EZNS1_29binary_op_intersection_kernelINS1_9LhsProjOpEN3c107complexIfEElEEvRNS_14TensorIteratorEllRKNS_6TensorEbEUliE_EEviT1_:
        .type           _ZN2at6native73_GLOBAL__N__c8866d80_35_SparseBinaryOpIntersectionKernel_cu_7dd49032_323712apply_kernelILi128ELi8EZNS1_29binary_op_intersection_kernelINS1_9LhsProjOpEN3c107complexIfEElEEvRNS_14TensorIteratorEllRKNS_6TensorEbEUliE_EEviT1_,@function
        .size           _ZN2at6native73_GLOBAL__N__c8866d80_35_SparseBinaryOpIntersectionKernel_cu_7dd49032_323712apply_kernelILi128ELi8EZNS1_29binary_op_intersection_kernelINS1_9LhsProjOpEN3c107complexIfEElEEvRNS_14TensorIteratorEllRKNS_6TensorEbEUliE_EEviT1_,(.L_x_17221 - _ZN2at6native73_GLOBAL__N__c8866d80_35_SparseBinaryOpIntersectionKernel_cu_7dd49032_323712apply_kernelILi128ELi8EZNS1_29binary_op_intersection_kernelINS1_9LhsProjOpEN3c107complexIfEElEEvRNS_14TensorIteratorEllRKNS_6TensorEbEUliE_EEviT1_)
        .other          _ZN2at6native73_GLOBAL__N__c8866d80_35_SparseBinaryOpIntersectionKernel_cu_7dd49032_323712apply_kernelILi128ELi8EZNS1_29binary_op_intersection_kernelINS1_9LhsProjOpEN3c107complexIfEElEEvRNS_14TensorIteratorEllRKNS_6TensorEbEUliE_EEviT1_,@"STO_CUDA_ENTRY STV_DEFAULT"
_ZN2at6native73_GLOBAL__N__c8866d80_35_SparseBinaryOpIntersectionKernel_cu_7dd49032_323712apply_kernelILi128ELi8EZNS1_29binary_op_intersection_kernelINS1_9LhsProjOpEN3c107complexIfEElEEvRNS_14TensorIteratorEllRKNS_6TensorEbEUliE_EEviT1_:
        /* <DEDUP_REMOVED lines=34> */
[----:B------:R-:W-:-:S04]  /*0220*/  IADD3 R5, PT, PT, R9, R5, RZ ;  /* 0x0000000509057210 */ /* 0x000fc80007ffe0ff */
[----:B------:R-:W-:Y:S02]  /*0230*/  LEA.HI.X R5, R8, R15, R5, 0x3, P1 ;  /* 0x0000000f08057211 */ /* 0x000fe400008f1c05 */
[----:B------:R-:W-:-:S05]  /*0240*/  CS2R R8, SRZ ;  /* 0x0000000000087805 */ /* 0x000fca000001ff00 */
[----:B------:R-:W-:Y:S05]  /*0250*/  @!P0 BRA `(.L_x_515) ;  /* 0x0000000400a88947 */ /* 0x000fea0003800000 */
[----:B------:R-:W5:Y:S01]  /*0260*/  LDG.E.64 R4, desc[UR6][R4.64] ;  /* 0x0000000604047981 */ /* 0x000f62000c1e1b00 */
[C---:B------:R-:W-:Y:S02]  /*0270*/  ISETP.GE.U32.AND P0, PT, R2.reuse, 0x4, PT ;  /* 0x000000040200780c */ /* 0x040fe40003f06070 */
[----:B------:R-:W-:Y:S02]  /*0280*/  CS2R R8, SRZ ;  /* 0x0000000000087805 */ /* 0x000fe4000001ff00 */
[----:B------:R-:W-:Y:S02]  /*0290*/  LOP3.LUT R6, R2, 0x3, RZ, 0xc0, !PT ;  /* 0x0000000302067812 */ /* 0x000fe400078ec0ff */
[----:B------:R-:W-:-:S13]  /*02a0*/  ISETP.GE.U32.AND.EX P0, PT, R0, RZ, PT, P0 ;  /* 0x000000ff0000720c */ /* 0x000fda0003f06100 */
[----:B------:R-:W-:Y:S05]  /*02b0*/  @!P0 BRA `(.L_x_516) ;  /* 0x0000000400588947 */ /* 0x000fea0003800000 */
[----:B------:R-:W-:Y:S01]  /*02c0*/  LOP3.LUT R2, R2, 0xfffffffc, RZ, 0xc0, !PT ;  /* 0xfffffffc02027812 */ /* 0x000fe200078ec0ff */
[----:B------:R-:W-:Y:S01]  /*02d0*/  HFMA2 R9, -RZ, RZ, 0, 0 ;  /* 0x00000000ff097431 */ /* 0x000fe200000001ff */
[----:B------:R-:W-:Y:S02]  /*02e0*/  LOP3.LUT R0, R0, 0x7fffffff, RZ, 0xc0, !PT ;  /* 0x7fffffff00007812 */ /* 0x000fe400078ec0ff */
[----:B------:R-:W-:-:S04]  /*02f0*/  ISETP.GT.U32.AND P0, PT, R2, RZ, PT ;  /* 0x000000ff0200720c */ /* 0x000fc80003f04070 */
[----:B------:R-:W-:-:S13]  /*0300*/  ISETP.GT.AND.EX P0, PT, R0, RZ, PT, P0 ;  /* 0x000000ff0000720c */ /* 0x000fda0003f04300 */
[----:B------:R-:W-:Y:S05]  /*0310*/  @!P0 BRA `(.L_x_517) ;  /* 0x00000004000c8947 */ /* 0x000fea0003800000 */
[----:B------:R-:W-:Y:S02]  /*0320*/  ISETP.GT.U32.AND P1, PT, R2, 0xc, PT ;  /* 0x0000000c0200780c */ /* 0x000fe40003f24070 */
[----:B------:R-:W-:Y:S02]  /*0330*/  PLOP3.LUT P0, PT, PT, PT, PT, 0x80, 0x8 ;  /* 0x000000000008781c */ /* 0x000fe40003f0f070 */
[----:B------:R-:W-:-:S13]  /*0340*/  ISETP.GT.AND.EX P1, PT, R0, RZ, PT, P1 ;  /* 0x000000ff0000720c */ /* 0x000fda0003f24310 */
[----:B------:R-:W-:Y:S05]  /*0350*/  @!P1 BRA `(.L_x_518) ;  /* 0x0000000000989947 */ /* 0x000fea0003800000 */
[----:B------:R-:W-:-:S13]  /*0360*/  PLOP3.LUT P0, PT, PT, PT, PT, 0x8, 0x80 ;  /* 0x000000000080781c */ /* 0x000fda0003f0e170 */
.L_x_519:
[----:B-----5:R-:W-:Y:S01]  /*0370*/  FADD.FTZ R7, R4, R8 ;  /* 0x0000000804077221 */ /* 0x020fe20000010000 */
[C---:B------:R-:W-:Y:S01]  /*0380*/  FADD.FTZ R8, R5.reuse, R9 ;  /* 0x0000000905087221 */ /* 0x040fe20000010000 */
[----:B------:R-:W-:Y:S02]  /*0390*/  IADD3 R2, P1, PT, R2, -0x10, RZ ;  /* 0xfffffff002027810 */ /* 0x000fe40007f3e0ff */
[----:B------:R-:W-:Y:S01]  /*03a0*/  FADD.FTZ R7, R4, R7 ;  /* 0x0000000704077221 */ /* 0x000fe20000010000 */
[C---:B------:R-:W-:Y:S01]  /*03b0*/  FADD.FTZ R8, R5.reuse, R8 ;  /* 0x0000000805087221 */ /* 0x040fe20000010000 */
[----:B------:R-:W-:Y:S02]  /*03c0*/  IADD3.X R0, PT, PT, R0, -0x1, RZ, P1, !PT ;  /* 0xffffffff00007810 */ /* 0x000fe40000ffe4ff */
[----:B------:R-:W-:Y:S01]  /*03d0*/  FADD.FTZ R7, R4, R7 ;  /* 0x0000000704077221 */ /* 0x000fe20000010000 */
[----:B------:R-:W-:Y:S01]  /*03e0*/  FADD.FTZ R8, R5, R8 ;  /* 0x0000000805087221 */ /* 0x000fe20000010000 */
[----:B------:R-:W-:-:S02]  /*03f0*/  ISETP.GT.U32.AND P1, PT, R2, 0xc, PT ;  /* 0x0000000c0200780c */ /* 0x000fc40003f24070 */
[----:B------:R-:W-:Y:S01]  /*0400*/  FADD.FTZ R7, R4, R7 ;  /* 0x0000000704077221 */ /* 0x000fe20000010000 */
[C---:B------:R-:W-:Y:S01]  /*0410*/  FADD.FTZ R8, R5.reuse, R8 ;  /* 0x0000000805087221 */ /* 0x040fe20000010000 */
[----:B------:R-:W-:Y:S02]  /*0420*/  ISETP.GT.AND.EX P1, PT, R0, RZ, PT, P1 ;  /* 0x000000ff0000720c */ /* 0x000fe40003f24310 */
        /* <DEDUP_REMOVED lines=25> */
.L_x_518:
[----:B------:R-:W-:-:S04]  /*05c0*/  ISETP.GT.U32.AND P1, PT, R2, 0x4, PT ;  /* 0x000000040200780c */ /* 0x000fc80003f24070 */
[----:B------:R-:W-:-:S13]  /*05d0*/  ISETP.GT.AND.EX P1, PT, R0, RZ, PT, P1 ;  /* 0x000000ff0000720c */ /* 0x000fda0003f24310 */
[----:B------:R-:W-:Y:S05]  /*05e0*/  @!P1 BRA `(.L_x_520) ;  /* 0x00000000004c9947 */ /* 0x000fea0003800000 */
[----:B-----5:R-:W-:Y:S01]  /*05f0*/  FADD.FTZ R7, R4, R8 ;  /* 0x0000000804077221 */ /* 0x020fe20000010000 */
[C---:B------:R-:W-:Y:S01]  /*0600*/  FADD.FTZ R8, R5.reuse, R9 ;  /* 0x0000000905087221 */ /* 0x040fe20000010000 */
[----:B------:R-:W-:Y:S02]  /*0610*/  IADD3 R2, P1, PT, R2, -0x8, RZ ;  /* 0xfffffff802027810 */ /* 0x000fe40007f3e0ff */
[C---:B------:R-:W-:Y:S01]  /*0620*/  FADD.FTZ R7, R4.reuse, R7 ;  /* 0x0000000704077221 */ /* 0x040fe20000010000 */
[C---:B------:R-:W-:Y:S01]  /*0630*/  FADD.FTZ R8, R5.reuse, R8 ;  /* 0x0000000805087221 */ /* 0x040fe20000010000 */
[----:B------:R-:W-:Y:S02]  /*0640*/  PLOP3.LUT P0, PT, PT, PT, PT, 0x8, 0x80 ;  /* 0x000000000080781c */ /* 0x000fe40003f0e170 */
[----:B------:R-:W-:Y:S01]  /*0650*/  FADD.FTZ R7, R4, R7 ;  /* 0x0000000704077221 */ /* 0x000fe20000010000 */
[----:B------:R-:W-:Y:S01]  /*0660*/  FADD.FTZ R8, R5, R8 ;  /* 0x0000000805087221 */ /* 0x000fe20000010000 */
[----:B------:R-:W-:-:S02]  /*0670*/  IADD3.X R0, PT, PT, R0, -0x1, RZ, P1, !PT ;  /* 0xffffffff00007810 */ /* 0x000fc40000ffe4ff */
        /* <DEDUP_REMOVED lines=10> */
.L_x_520:
[----:B------:R-:W-:-:S04]  /*0720*/  ISETP.NE.U32.AND P1, PT, R2, RZ, PT ;  /* 0x000000ff0200720c */ /* 0x000fc80003f25070 */
[----:B------:R-:W-:-:S13]  /*0730*/  ISETP.NE.OR.EX P0, PT, R0, RZ, P0, P1 ;  /* 0x000000ff0000720c */ /* 0x000fda0000705710 */
[----:B------:R-:W-:Y:S05]  /*0740*/  @!P0 BRA `(.L_x_516) ;  /* 0x0000000000348947 */ /* 0x000fea0003800000 */
.L_x_517:
[----:B------:R-:W-:Y:S01]  /*0750*/  IADD3 R2, P0, PT, R2, -0x4, RZ ;  /* 0xfffffffc02027810 */ /* 0x000fe20007f1e0ff */
[----:B-----5:R-:W-:Y:S01]  /*0760*/  FADD.FTZ R7, R4, R8 ;  /* 0x0000000804077221 */ /* 0x020fe20000010000 */
[C---:B------:R-:W-:Y:S02]  /*0770*/  FADD.FTZ R8, R5.reuse, R9 ;  /* 0x0000000905087221 */ /* 0x040fe40000010000 */
[----:B------:R-:W-:Y:S01]  /*0780*/  IADD3.X R0, PT, PT, R0, -0x1, RZ, P0, !PT ;  /* 0xffffffff00007810 */ /* 0x000fe200007fe4ff */
[----:B------:R-:W-:Y:S01]  /*0790*/  FADD.FTZ R7, R4, R7 ;  /* 0x0000000704077221 */ /* 0x000fe20000010000 */
[----:B------:R-:W-:Y:S01]  /*07a0*/  ISETP.NE.U32.AND P0, PT, R2, RZ, PT ;  /* 0x000000ff0200720c */ /* 0x000fe20003f05070 */
[C---:B------:R-:W-:Y:S02]  /*07b0*/  FADD.FTZ R8, R5.reuse, R8 ;  /* 0x0000000805087221 */ /* 0x040fe40000010000 */
[----:B------:R-:W-:Y:S01]  /*07c0*/  FADD.FTZ R7, R4, R7 ;  /* 0x0000000704077221 */ /* 0x000fe20000010000 */
[----:B------:R-:W-:Y:S01]  /*07d0*/  ISETP.NE.AND.EX P0, PT, R0, RZ, PT, P0 ;  /* 0x000000ff0000720c */ /* 0x000fe20003f05300 */
[----:B------:R-:W-:-:S02]  /*07e0*/  FADD.FTZ R10, R5, R8 ;  /* 0x00000008050a7221 */ /* 0x000fc40000010000 */
[----:B------:R-:W-:Y:S02]  /*07f0*/  FADD.FTZ R8, R4, R7 ;  /* 0x0000000704087221 */ /* 0x000fe40000010000 */
[----:B------:R-:W-:-:S08]  /*0800*/  FADD.FTZ R9, R5, R10 ;  /* 0x0000000a05097221 */ /* 0x000fd00000010000 */
[----:B------:R-:W-:Y:S05]  /*0810*/  @P0 BRA `(.L_x_517) ;  /* 0xfffffffc00cc0947 */ /* 0x000fea000383ffff */
.L_x_516:
[----:B------:R-:W-:-:S04]  /*0820*/  ISETP.NE.U32.AND P0, PT, R6, RZ, PT ;  /* 0x000000ff0600720c */ /* 0x000fc80003f05070 */
[----:B------:R-:W-:-:S13]  /*0830*/  ISETP.NE.AND.EX P0, PT, RZ, RZ, PT, P0 ;  /* 0x000000ffff00720c */ /* 0x000fda0003f05300 */
[----:B------:R-:W-:Y:S05]  /*0840*/  @!P0 BRA `(.L_x_515) ;  /* 0x00000000002c8947 */ /* 0x000fea0003800000 */
[----:B------:R-:W-:Y:S01]  /*0850*/  ISETP.NE.U32.AND P0, PT, R6, 0x1, PT ;  /* 0x000000010600780c */ /* 0x000fe20003f05070 */
[----:B-----5:R-:W-:Y:S01]  /*0860*/  FADD.FTZ R8, R4, R8 ;  /* 0x0000000804087221 */ /* 0x020fe20000010000 */
        /* <DEDUP_REMOVED lines=9> */
.L_x_515:
[----:B-----5:R-:W0:Y:S01]  /*0900*/  LDC.64 R4, c[0x0][0x710] ;  /* 0x0001c400ff047b82 */ /* 0x020e220000000a00 */
[----:B------:R-:W-:-:S04]  /*0910*/  IADD3 R3, PT, PT, R3, 0x80, RZ ;  /* 0x0000008003037810 */ /* 0x000fc80007ffe0ff */
[----:B------:R-:W-:Y:S01]  /*0920*/  ISETP.GE.AND P0, PT, R3, UR4, PT ;  /* 0x0000000403007c0c */ /* 0x000fe2000bf06270 */
[----:B0-----:R0:W-:-:S12]  /*0930*/  STG.E.64 desc[UR6][R4.64], R8 ;  /* 0x0000000804007986 */ /* 0x0011d8000c101b06 */
[----:B------:R-:W-:Y:S05]  /*0940*/  @P0 BRA `(.L_x_521) ;  /* 0x0000001000400947 */ /* 0x000fea0003800000 */
[----:B------:R-:W1:Y:S01]  /*0950*/  LDC.64 R6, c[0x0][0x738] ;  /* 0x0001ce00ff067b82 */ /* 0x000e620000000a00 */
[----:B------:R-:W2:Y:S07]  /*0960*/  LDCU.64 UR8, c[0x0][0x740] ;  /* 0x0000e800ff0877ac */ /* 0x000eae0008000a00 */
[----:B0-----:R-:W0:Y:S08]  /*0970*/  LDC.64 R4, c[0x0][0x720] ;  /* 0x0001c800ff047b82 */ /* 0x001e300000000a00 */
[----:B------:R-:W3:Y:S01]  /*0980*/  LDC.64 R14, c[0x0][0x718] ;  /* 0x0001c600ff0e7b82 */ /* 0x000ee20000000a00 */
[----:B-1----:R-:W4:Y:S04]  /*0990*/  LDG.E.64 R6, desc[UR6][R6.64] ;  /* 0x0000000606067981 */ /* 0x002f28000c1e1b00 */
[----:B0-----:R-:W2:Y:S01]  /*09a0*/  LDG.E.64 R4, desc[UR6][R4.64] ;  /* 0x0000000604047981 */ /* 0x001ea2000c1e1b00 */
[----:B------:R-:W-:-:S02]  /*09b0*/  ISETP.NE.AND P1, PT, RZ, UR5, PT ;  /* 0x00000005ff007c0c */ /* 0x000fc4000bf25270 */
[----:B----4-:R-:W-:-:S04]  /*09c0*/  ISETP.LT.U32.AND P0, PT, R6, 0x1, PT ;  /* 0x000000010600780c */ /* 0x010fc80003f01070 */
[----:B------:R-:W-:-:S04]  /*09d0*/  ISETP.LT.AND.EX P0, PT, R7, RZ, PT, P0 ;  /* 0x000000ff0700720c */ /* 0x000fc80003f01300 */
[----:B------:R-:W-:Y:S01]  /*09e0*/  SEL R9, R6, 0x1, P0 ;  /* 0x0000000106097807 */ /* 0x000fe20000000000 */
[----:B--2---:R-:W-:Y:S01]  /*09f0*/  IMAD R13, R5, UR8, RZ ;  /* 0x00000008050d7c24 */ /* 0x004fe2000f8e02ff */
        /* <DEDUP_REMOVED lines=29> */
.L_x_526:
        /* <DEDUP_REMOVED lines=37> */
.L_x_525:
        /* <DEDUP_REMOVED lines=22> */
.L_x_527:
[----:B------:R-:W-:-:S04]  /*0f80*/  ISETP.NE.U32.AND P1, PT, R2, RZ, PT ;  /* 0x000000ff0200720c */ /* 0x000fc80003f25070 */
[----:B------:R-:W-:-:S13]  /*0f90*/  ISETP.NE.OR.EX P0, PT, R0, RZ, P0, P1 ;  /* 0x000000ff0000720c */ /* 0x000fda0000705710 */
[----:B------:R-:W-:Y:S05]  /*0fa0*/  @!P0 BRA `(.L_x_523) ;  /* 0x0000000000348947 */ /* 0x000fea0003800000 */
.L_x_524:
        /* <DEDUP_REMOVED lines=13> */
.L_x_523:
        /* <DEDUP_REMOVED lines=14> */
.L_x_522:
[----:B-----5:R-:W0:Y:S01]  /*1160*/  LDC.64 R4, c[0x0][0x710] ;  /* 0x0001c400ff047b82 */ /* 0x020e220000000a00 */
[----:B------:R-:W-:Y:S01]  /*1170*/  IADD3 R3, PT, PT, R3, 0x80, RZ ;  /* 0x0000008003037810 */ /* 0x000fe20007ffe0ff */
[----:B0-----:R0:W-:Y:S06]  /*1180*/  STG.E.64 desc[UR6][R4.64], R8 ;  /* 0x0000000804007986 */ /* 0x0011ec000c101b06 */
.L_x_514:
[----:B------:R-:W-:-:S13]  /*1190*/  ISETP.GE.AND P0, PT, R3, UR4, PT ;  /* 0x0000000403007c0c */ /* 0x000fda000bf06270 */
        /* <DEDUP_REMOVED lines=31> */
[----:B------:R-:W-:Y:S01]  /*1390*/  BSSY.RECONVERGENT B2, `(.L_x_530) ;  /* 0x000005a000027945 */ /* 0x000fe20003800200 */
[----:B------:R-:W-:Y:S01]  /*13a0*/  LOP3.LUT R0, R0, 0x7fffffff, RZ, 0xc0, !PT ;  /* 0x7fffffff00007812 */ /* 0x000fe200078ec0ff */
[----:B------:R-:W-:Y:S01]  /*13b0*/  HFMA2 R9, -RZ, RZ, 0, 0 ;  /* 0x00000000ff097431 */ /* 0x000fe200000001ff */
[----:B------:R-:W-:-:S04]  /*13c0*/  ISETP.GT.U32.AND P0, PT, R2, RZ, PT ;  /* 0x000000ff0200720c */ /* 0x000fc80003f04070 */
[----:B------:R-:W-:-:S13]  /*13d0*/  ISETP.GT.AND.EX P0, PT, R0, RZ, PT, P0 ;  /* 0x000000ff0000720c */ /* 0x000fda0003f04300 */
[----:B------:R-:W-:Y:S05]  /*13e0*/  @!P0 BRA `(.L_x_531) ;  /* 0x00000004001c8947 */ /* 0x000fea0003800000 */
[----:B------:R-:W-:Y:S01]  /*13f0*/  ISETP.GT.U32.AND P1, PT, R2, 0xc, PT ;  /* 0x0000000c0200780c */ /* 0x000fe20003f24070 */
[----:B------:R-:W-:Y:S01]  /*1400*/  BSSY.RECONVERGENT B3, `(.L_x_532) ;  /* 0x000002a000037945 */ /* 0x000fe20003800200 */
[----:B------:R-:W-:Y:S02]  /*1410*/  PLOP3.LUT P0, PT, PT, PT, PT, 0x80, 0x8 ;  /* 0x000000000008781c */ /* 0x000fe40003f0f070 */
[----:B------:R-:W-:-:S13]  /*1420*/  ISETP.GT.AND.EX P1, PT, R0, RZ, PT, P1 ;  /* 0x000000ff0000720c */ /* 0x000fda0003f24310 */
[----:B------:R-:W-:Y:S05]  /*1430*/  @!P1 BRA `(.L_x_533) ;  /* 0x0000000000989947 */ /* 0x000fea0003800000 */
[----:B------:R-:W-:-:S13]  /*1440*/  PLOP3.LUT P0, PT, PT, PT, PT, 0x8, 0x80 ;  /* 0x000000000080781c */ /* 0x000fda0003f0e170 */
.L_x_534:
        /* <DEDUP_REMOVED lines=37> */
.L_x_533:
[----:B------:R-:W-:Y:S05]  /*16a0*/  BSYNC.RECONVERGENT B3 ;  /* 0x0000000000037941 */ /* 0x000fea0003800200 */
.L_x_532:
[----:B------:R-:W-:Y:S01]  /*16b0*/  ISETP.GT.U32.AND P1, PT, R2, 0x4, PT ;  /* 0x000000040200780c */ /* 0x000fe20003f24070 */
[----:B------:R-:W-:Y:S03]  /*16c0*/  BSSY.RECONVERGENT B3, `(.L_x_535) ;  /* 0x0000016000037945 */ /* 0x000fe60003800200 */
        /* <DEDUP_REMOVED lines=21> */
.L_x_536:
[----:B------:R-:W-:Y:S05]  /*1820*/  BSYNC.RECONVERGENT B3 ;  /* 0x0000000000037941 */ /* 0x000fea0003800200 */
.L_x_535:
[----:B------:R-:W-:-:S04]  /*1830*/  ISETP.NE.U32.AND P1, PT, R2, RZ, PT ;  /* 0x000000ff0200720c */ /* 0x000fc80003f25070 */
[----:B------:R-:W-:-:S13]  /*1840*/  ISETP.NE.OR.EX P0, PT, R0, RZ, P0, P1 ;  /* 0x000000ff0000720c */ /* 0x000fda0000705710 */
[----:B------:R-:W-:Y:S05]  /*1850*/  @!P0 BRA `(.L_x_537) ;  /* 0x0000000000348947 */ /* 0x000fea0003800000 */
.L_x_531:
        /* <DEDUP_REMOVED lines=13> */
.L_x_537:
[----:B------:R-:W-:Y:S05]  /*1930*/  BSYNC.RECONVERGENT B2 ;  /* 0x0000000000027941 */ /* 0x000fea0003800200 */
.L_x_530:
        /* <DEDUP_REMOVED lines=14> */
.L_x_529:
[----:B-----5:R-:W0:Y:S01]  /*1a20*/  LDC.64 R4, c[0x0][0x710] ;  /* 0x0001c400ff047b82 */ /* 0x020e220000000a00 */
[----:B------:R-:W-:Y:S01]  /*1a30*/  IADD3 R3, PT, PT, R3, 0x80, RZ ;  /* 0x0000008003037810 */ /* 0x000fe20007ffe0ff */
[----:B0-----:R1:W-:Y:S06]  /*1a40*/  STG.E.64 desc[UR6][R4.64], R8 ;  /* 0x0000000804007986 */ /* 0x0013ec000c101b06 */
.L_x_521:
[----:B------:R-:W-:-:S13]  /*1a50*/  ISETP.GE.AND P0, PT, R3, UR4, PT ;  /* 0x0000000403007c0c */ /* 0x000fda000bf06270 */
[----:B------:R-:W-:Y:S05]  /*1a60*/  @P0 BRA `(.L_x_538) ;  /* 0x0000001000580947 */ /* 0x000fea0003800000 */
[----:B------:R-:W2:Y:S01]  /*1a70*/  LDC.64 R6, c[0x0][0x738] ;  /* 0x0001ce00ff067b82 */ /* 0x000ea20000000a00 */
[----:B------:R-:W3:Y:S07]  /*1a80*/  LDCU.64 UR8, c[0x0][0x740] ;  /* 0x0000e800ff0877ac */ /* 0x000eee0008000a00 */
[----:B01----:R-:W0:Y:S08]  /*1a90*/  LDC.64 R4, c[0x0][0x720] ;  /* 0x0001c800ff047b82 */ /* 0x003e300000000a00 */
[----:B------:R-:W1:Y:S01]  /*1aa0*/  LDC.64 R14, c[0x0][0x718] ;  /* 0x0001c600ff0e7b82 */ /* 0x000e620000000a00 */
[----:B--2---:R-:W2:Y:S04]  /*1ab0*/  LDG.E.64 R6, desc[UR6][R6.64] ;  /* 0x0000000606067981 */ /* 0x004ea8000c1e1b00 */
[----:B0-----:R-:W3:Y:S01]  /*1ac0*/  LDG.E.64 R4, desc[UR6][R4.64] ;  /* 0x0000000604047981 */ /* 0x001ee2000c1e1b00 */
[----:B------:R-:W-:-:S02]  /*1ad0*/  ISETP.NE.AND P1, PT, RZ, UR5, PT ;  /* 0x00000005ff007c0c */ /* 0x000fc4000bf25270 */
[----:B--2---:R-:W-:-:S04]  /*1ae0*/  ISETP.LT.U32.AND P0, PT, R6, 0x1, PT ;  /* 0x000000010600780c */ /* 0x004fc80003f01070 */
[----:B------:R-:W-:-:S04]  /*1af0*/  ISETP.LT.AND.EX P0, PT, R7, RZ, PT, P0 ;  /* 0x000000ff0700720c */ /* 0x000fc80003f01300 */
[----:B------:R-:W-:Y:S01]  /*1b00*/  SEL R9, R6, 0x1, P0 ;  /* 0x0000000106097807 */ /* 0x000fe20000000000 */
[----:B---3--:R-:W-:Y:S01]  /*1b10*/  IMAD R13, R5, UR8, RZ ;  /* 0x00000008050d7c24 */ /* 0x008fe2000f8e02ff */
[----:B------:R-:W-:Y:S02]  /*1b20*/  SEL R11, R7, RZ, P0 ;  /* 0x000000ff070b7207 */ /* 0x000fe40000000000 */
[----:B------:R-:W-:Y:S01]  /*1b30*/  SEL R2, R9, R6, !P1 ;  /* 0x0000000609027207 */ /* 0x000fe20004800000 */
[----:B------:R-:W-:Y:S01]  /*1b40*/  IMAD.WIDE.U32 R8, R4, UR8, RZ ;  /* 0x0000000804087c25 */ /* 0x000fe2000f8e00ff */
[----:B------:R-:W-:Y:S02]  /*1b50*/  SEL R0, R11, R7, !P1 ;  /* 0x000000070b007207 */ /* 0x000fe40004800000 */
[----:B------:R-:W-:Y:S01]  /*1b60*/  ISETP.GE.U32.AND P0, PT, R2, 0x1, PT ;  /* 0x000000010200780c */ /* 0x000fe20003f06070 */
[----:B------:R-:W-:Y:S01]  /*1b70*/  IMAD R5, R4, UR9, R13 ;  /* 0x0000000904057c24 */ /* 0x000fe2000f8e020d */
[----:B-1----:R-:W-:-:S02]  /*1b80*/  LEA R4, P1, R8, R14, 0x3 ;  /* 0x0000000e08047211 */ /* 0x002fc400078218ff */
        /* <DEDUP_REMOVED lines=24> */
.L_x_544:
        /* <DEDUP_REMOVED lines=37> */
.L_x_543:
[----:B------:R-:W-:Y:S05]  /*1f60*/  BSYNC.RECONVERGENT B3 ;  /* 0x0000000000037941 */ /* 0x000fea0003800200 */
.L_x_542:
        /* <DEDUP_REMOVED lines=23> */
.L_x_546:
[----:B------:R-:W-:Y:S05]  /*20e0*/  BSYNC.RECONVERGENT B3 ;  /* 0x0000000000037941 */ /* 0x000fea0003800200 */
.L_x_545:
[----:B------:R-:W-:-:S04]  /*20f0*/  ISETP.NE.U32.AND P1, PT, R2, RZ, PT ;  /* 0x000000ff0200720c */ /* 0x000fc80003f25070 */
[----:B------:R-:W-:-:S13]  /*2100*/  ISETP.NE.OR.EX P0, PT, R0, RZ, P0, P1 ;  /* 0x000000ff0000720c */ /* 0x000fda0000705710 */
[----:B------:R-:W-:Y:S05]  /*2110*/  @!P0 BRA `(.L_x_547) ;  /* 0x0000000000348947 */ /* 0x000fea0003800000 */
.L_x_541:
        /* <DEDUP_REMOVED lines=13> */
.L_x_547:
[----:B------:R-:W-:Y:S05]  /*21f0*/  BSYNC.RECONVERGENT B2 ;  /* 0x0000000000027941 */ /* 0x000fea0003800200 */
.L_x_540:
        /* <DEDUP_REMOVED lines=14> */
.L_x_539:
[----:B-----5:R-:W0:Y:S01]  /*22e0*/  LDC.64 R4, c[0x0][0x710] ;  /* 0x0001c400ff047b82 */ /* 0x020e220000000a00 */
[----:B------:R-:W-:Y:S01]  /*22f0*/  IADD3 R3, PT, PT, R3, 0x80, RZ ;  /* 0x0000008003037810 */ /* 0x000fe20007ffe0ff */
[----:B0-----:R1:W-:Y:S06]  /*2300*/  STG.E.64 desc[UR6][R4.64], R8 ;  /* 0x0000000804007986 */ /* 0x0013ec000c101b06 */
.L_x_528:
        /* <DEDUP_REMOVED lines=44> */
.L_x_554:
        /* <DEDUP_REMOVED lines=37> */
.L_x_553:
[----:B------:R-:W-:Y:S05]  /*2820*/  BSYNC.RECONVERGENT B3 ;  /* 0x0000000000037941 */ /* 0x000fea0003800200 */
.L_x_552:
        /* <DEDUP_REMOVED lines=23> */
.L_x_556:
[----:B------:R-:W-:Y:S05]  /*29a0*/  BSYNC.RECONVERGENT B3 ;  /* 0x0000000000037941 */ /* 0x000fea0003800200 */
.L_x_555:
[----:B------:R-:W-:-:S04]  /*29b0*/  ISETP.NE.U32.AND P1, PT, R2, RZ, PT ;  /* 0x000000ff0200720c */ /* 0x000fc80003f25070 */
[----:B------:R-:W-:-:S13]  /*29c0*/  ISETP.NE.OR.EX P0, PT, R0, RZ, P0, P1 ;  /* 0x000000ff0000720c */ /* 0x000fda0000705710 */
[----:B------:R-:W-:Y:S05]  /*29d0*/  @!P0 BRA `(.L_x_557) ;  /* 0x0000000000348947 */ /* 0x000fea0003800000 */
.L_x_551:
        /* <DEDUP_REMOVED lines=13> */
.L_x_557:
[----:B------:R-:W-:Y:S05]  /*2ab0*/  BSYNC.RECONVERGENT B2 ;  /* 0x0000000000027941 */ /* 0x000fea0003800200 */
.L_x_550:
        /* <DEDUP_REMOVED lines=14> */
.L_x_549:
[----:B-----5:R-:W0:Y:S01]  /*2ba0*/  LDC.64 R4, c[0x0][0x710] ;  /* 0x0001c400ff047b82 */ /* 0x020e220000000a00 */
[----:B------:R-:W-:Y:S01]  /*2bb0*/  IADD3 R3, PT, PT, R3, 0x80, RZ ;  /* 0x0000008003037810 */ /* 0x000fe20007ffe0ff */
[----:B0-----:R2:W-:Y:S06]  /*2bc0*/  STG.E.64 desc[UR6][R4.64], R8 ;  /* 0x0000000804007986 */ /* 0x0015ec000c101b06 */
.L_x_538:
[----:B------:R-:W-:-:S13]  /*2bd0*/  ISETP.GE.AND P0, PT, R3, UR4, PT ;  /* 0x0000000403007c0c */ /* 0x000fda000bf06270 */
[----:B------:R-:W-:Y:S05]  /*2be0*/  @P0 BREAK.RELIABLE B0 ;  /* 0x0000000000000942 */ /* 0x000fea0003800100 */
[----:B------:R-:W-:Y:S05]  /*2bf0*/  @P0 BRA `(.L_x_558) ;  /* 0x0000001000600947 */ /* 0x000fea0003800000 */
[----:B------:R-:W3:Y:S01]  /*2c00*/  LDC.64 R6, c[0x0][0x738] ;  /* 0x0001ce00ff067b82 */ /* 0x000ee20000000a00 */
[----:B------:R-:W4:Y:S07]  /*2c10*/  LDCU.64 UR8, c[0x0][0x740] ;  /* 0x0000e800ff0877ac */ /* 0x000f2e0008000a00 */
[----:B012---:R-:W0:Y:S08]  /*2c20*/  LDC.64 R4, c[0x0][0x720] ;  /* 0x0001c800ff047b82 */ /* 0x007e300000000a00 */
[----:B------:R-:W1:Y:S01]  /*2c30*/  LDC.64 R14, c[0x0][0x718] ;  /* 0x0001c600ff0e7b82 */ /* 0x000e620000000a00 */
[----:B---3--:R-:W2:Y:S04]  /*2c40*/  LDG.E.64 R6, desc[UR6][R6.64] ;  /* 0x0000000606067981 */ /* 0x008ea8000c1e1b00 */
[----:B0-----:R-:W4:Y:S01]  /*2c50*/  LDG.E.64 R4, desc[UR6][R4.64] ;  /* 0x0000000604047981 */ /* 0x001f22000c1e1b00 */
[----:B------:R-:W-:-:S02]  /*2c60*/  ISETP.NE.AND P1, PT, RZ, UR5, PT ;  /* 0x00000005ff007c0c */ /* 0x000fc4000bf25270 */
[----:B--2---:R-:W-:-:S04]  /*2c70*/  ISETP.LT.U32.AND P0, PT, R6, 0x1, PT ;  /* 0x000000010600780c */ /* 0x004fc80003f01070 */
[----:B------:R-:W-:-:S04]  /*2c80*/  ISETP.LT.AND.EX P0, PT, R7, RZ, PT, P0 ;  /* 0x000000ff0700720c */ /* 0x000fc80003f01300 */
[----:B------:R-:W-:Y:S01]  /*2c90*/  SEL R9, R6, 0x1, P0 ;  /* 0x0000000106097807 */ /* 0x000fe20000000000 */
[----:B----4-:R-:W-:Y:S01]  /*2ca0*/  IMAD R13, R5, UR8, RZ ;  /* 0x00000008050d7c24 */ /* 0x010fe2000f8e02ff */
        /* <DEDUP_REMOVED lines=31> */
.L_x_564:
        /* <DEDUP_REMOVED lines=37> */
.L_x_563:
[----:B------:R-:W-:Y:S05]  /*30f0*/  BSYNC.RECONVERGENT B3 ;  /* 0x0000000000037941 */ /* 0x000fea0003800200 */
.L_x_562:
        /* <DEDUP_REMOVED lines=23> */
.L_x_566:
[----:B------:R-:W-:Y:S05]  /*3270*/  BSYNC.RECONVERGENT B3 ;  /* 0x0000000000037941 */ /* 0x000fea0003800200 */
.L_x_565:
[----:B------:R-:W-:-:S04]  /*3280*/  ISETP.NE.U32.AND P1, PT, R2, RZ, PT ;  /* 0x000000ff0200720c */ /* 0x000fc80003f25070 */
[----:B------:R-:W-:-:S13]  /*3290*/  ISETP.NE.OR.EX P0, PT, R0, RZ, P0, P1 ;  /* 0x000000ff0000720c */ /* 0x000fda0000705710 */
[----:B------:R-:W-:Y:S05]  /*32a0*/  @!P0 BRA `(.L_x_567) ;  /* 0x0000000000348947 */ /* 0x000fea0003800000 */
.L_x_561:
        /* <DEDUP_REMOVED lines=13> */
.L_x_567:
[----:B------:R-:W-:Y:S05]  /*3380*/  BSYNC.RECONVERGENT B2 ;  /* 0x0000000000027941 */ /* 0x000fea0003800200 */
.L_x_560:
        /* <DEDUP_REMOVED lines=14> */
.L_x_559:
[----:B-----5:R-:W0:Y:S01]  /*3470*/  LDC.64 R4, c[0x0][0x710] ;  /* 0x0001c400ff047b82 */ /* 0x020e220000000a00 */
[----:B------:R-:W-:Y:S01]  /*3480*/  IADD3 R3, PT, PT, R3, 0x80, RZ ;  /* 0x0000008003037810 */ /* 0x000fe20007ffe0ff */
[----:B0-----:R2:W-:Y:S06]  /*3490*/  STG.E.64 desc[UR6][R4.64], R8 ;  /* 0x0000000804007986 */ /* 0x0015ec000c101b06 */
.L_x_548:
[----:B------:R-:W-:-:S13]  /*34a0*/  ISETP.GE.AND P0, PT, R3, UR4, PT ;  /* 0x0000000403007c0c */ /* 0x000fda000bf06270 */
[----:B------:R-:W-:Y:S05]  /*34b0*/  @P0 BREAK.RELIABLE B0 ;  /* 0x0000000000000942 */ /* 0x000fea0003800100 */
[----:B------:R-:W-:Y:S05]  /*34c0*/  @P0 BRA `(.L_x_558) ;  /* 0x00000008002c0947 */ /* 0x000fea0003800000 */
[----:B------:R-:W-:Y:S05]  /*34d0*/  BSYNC.RELIABLE B0 ;  /* 0x0000000000007941 */ /* 0x000fea0003800100 */
.L_x_513:
        /* <DEDUP_REMOVED lines=42> */
.L_x_573:
        /* <DEDUP_REMOVED lines=37> */
.L_x_572:
[----:B------:R-:W-:Y:S05]  /*39d0*/  BSYNC.RECONVERGENT B3 ;  /* 0x0000000000037941 */ /* 0x000fea0003800200 */
.L_x_571:
        /* <DEDUP_REMOVED lines=23> */
.L_x_575:
[----:B------:R-:W-:Y:S05]  /*3b50*/  BSYNC.RECONVERGENT B3 ;  /* 0x0000000000037941 */ /* 0x000fea0003800200 */
.L_x_574:
[----:B------:R-:W-:-:S04]  /*3b60*/  ISETP.NE.U32.AND P1, PT, R2, RZ, PT ;  /* 0x000000ff0200720c */ /* 0x000fc80003f25070 */
[----:B------:R-:W-:-:S13]  /*3b70*/  ISETP.NE.OR.EX P0, PT, R0, RZ, P0, P1 ;  /* 0x000000ff0000720c */ /* 0x000fda0000705710 */
[----:B------:R-:W-:Y:S05]  /*3b80*/  @!P0 BRA `(.L_x_576) ;  /* 0x0000000000348947 */ /* 0x000fea0003800000 */
.L_x_570:
        /* <DEDUP_REMOVED lines=13> */
.L_x_576:
[----:B------:R-:W-:Y:S05]  /*3c60*/  BSYNC.RECONVERGENT B2 ;  /* 0x0000000000027941 */ /* 0x000fea0003800200 */
.L_x_569:
        /* <DEDUP_REMOVED lines=14> */
.L_x_568:
[----:B-----5:R-:W0:Y:S01]  /*3d50*/  LDC.64 R4, c[0x0][0x710] ;  /* 0x0001c400ff047b82 */ /* 0x020e220000000a00 */
[----:B------:R-:W-:Y:S01]  /*3d60*/  IADD3 R3, PT, PT, R3, 0x80, RZ ;  /* 0x0000008003037810 */ /* 0x000fe20007ffe0ff */
[----:B0-----:R3:W-:Y:S06]  /*3d70*/  STG.E.64 desc[UR6][R4.64], R8 ;  /* 0x0000000804007986 */ /* 0x0017ec000c101b06 */
.L_x_558:
[----:B------:R-:W-:Y:S05]  /*3d80*/  BSYNC.RECONVERGENT B1 ;  /* 0x0000000000017941 */ /* 0x000fea0003800200 */
.L_x_512:
        /* <DEDUP_REMOVED lines=43> */
.L_x_581:
        /* <DEDUP_REMOVED lines=37> */
.L_x_580:
        /* <DEDUP_REMOVED lines=22> */
.L_x_582:
[----:B------:R-:W-:-:S04]  /*43f0*/  ISETP.NE.U32.AND P1, PT, R0, RZ, PT ;  /* 0x000000ff0000720c */ /* 0x000fc80003f25070 */
[----:B------:R-:W-:-:S13]  /*4400*/  ISETP.NE.OR.EX P0, PT, R4, RZ, P0, P1 ;  /* 0x000000ff0400720c */ /* 0x000fda0000705710 */
[----:B------:R-:W-:Y:S05]  /*4410*/  @!P0 BRA `(.L_x_578) ;  /* 0x0000000000348947 */ /* 0x000fea0003800000 */
.L_x_579:
        /* <DEDUP_REMOVED lines=13> */
.L_x_578:
        /* <DEDUP_REMOVED lines=14> */
.L_x_577:
[----:B-----5:R-:W0:Y:S02]  /*45d0*/  LDC.64 R2, c[0x0][0x710] ;  /* 0x0001c400ff027b82 */ /* 0x020e240000000a00 */
[----:B0-----:R-:W-:Y:S01]  /*45e0*/  STG.E.64 desc[UR6][R2.64], R6 ;  /* 0x0000000602007986 */ /* 0x001fe2000c101b06 */
[----:B------:R-:W-:Y:S05]  /*45f0*/  EXIT ;  /* 0x000000000000794d */ /* 0x000fea0003800000 */
.L_x_511:
        /* <DEDUP_REMOVED lines=406> */
.L_x_586:
[----:B------:R-:W0:Y:S01]  /*5f60*/  LDCU.64 UR10, c[0x0][0x738] ;  /* 0x0000e700ff0a77ac */ /* 0x000e220008000a00 */
[----:B------:R-:W1:Y:S01]  /*5f70*/  LDCU.64 UR8, c[0x0][0x720] ;  /* 0x0000e400ff0877ac */ /* 0x000e620008000a00 */
[----:B0-----:R-:W-:-:S04]  /*5f80*/  IADD3 R8, P0, PT, R7, UR10, RZ ;  /* 0x0000000a07087c10 */ /* 0x001fc8000ff1e0ff */
[----:B------:R-:W-:Y:S01]  /*5f90*/  IADD3.X R9, PT, PT, RZ, UR11, RZ, P0, !PT ;  /* 0x0000000bff097c10 */ /* 0x000fe200087fe4ff */
[----:B------:R-:W0:Y:S01]  /*5fa0*/  LDCU.64 UR10, c[0x0][0x740] ;  /* 0x0000e800ff0a77ac */ /* 0x000e220008000a00 */
[----:B-1----:R-:W-:-:S03]  /*5fb0*/  IADD3 R10, P0, PT, R6, UR8, RZ ;  /* 0x00000008060a7c10 */ /* 0x002fc6000ff1e0ff */
[----:B------:R-:W2:Y:S01]  /*5fc0*/  LDG.E.64 R6, desc[UR6][R8.64] ;  /* 0x0000000608067981 */ /* 0x000ea2000c1e1b00 */
[----:B------:R-:W-:Y:S01]  /*5fd0*/  IADD3.X R11, PT, PT, RZ, UR9, RZ, P0, !PT ;  /* 0x00000009ff0b7c10 */ /* 0x000fe200087fe4ff */
[----:B------:R-:W1:Y:S05]  /*5fe0*/  LDCU.64 UR8, c[0x0][0x718] ;  /* 0x0000e300ff0877ac */ /* 0x000e6a0008000a00 */
[----:B------:R-:W0:Y:S01]  /*5ff0*/  LDG.E.64 R10, desc[UR6][R10.64] ;  /* 0x000000060a0a7981 */ /* 0x000e22000c1e1b00 */
[----:B------:R-:W-:Y:S01]  /*6000*/  ISETP.NE.AND P2, PT, RZ, UR5, PT ;  /* 0x00000005ff007c0c */ /* 0x000fe2000bf45270 */
[----:B------:R-:W-:Y:S01]  /*6010*/  BSSY.RECONVERGENT B4, `(.L_x_587) ;  /* 0x0000086000047945 */ /* 0x000fe20003800200 */
[----:B-1----:R-:W-:-:S04]  /*6020*/  IADD3 R17, P1, PT, R4, UR8, RZ ;  /* 0x0000000804117c10 */ /* 0x002fc8000ff3e0ff */
[----:B------:R-:W-:Y:S02]  /*6030*/  IADD3.X R4, PT, PT, RZ, UR9, RZ, P1, !PT ;  /* 0x00000009ff047c10 */ /* 0x000fe40008ffe4ff */
[----:B--2---:R-:W-:-:S04]  /*6040*/  ISETP.LT.U32.AND P0, PT, R6, 0x1, PT ;  /* 0x000000010600780c */ /* 0x004fc80003f01070 */
[----:B------:R-:W-:Y:S01]  /*6050*/  ISETP.LT.AND.EX P0, PT, R7, RZ, PT, P0 ;  /* 0x000000ff0700720c */ /* 0x000fe20003f01300 */
[----:B0-----:R-:W-:-:S03]  /*6060*/  IMAD R19, R11, UR10, RZ ;  /* 0x0000000a0b137c24 */ /* 0x001fc6000f8e02ff */
[----:B------:R-:W-:Y:S01]  /*6070*/  SEL R13, R6, 0x1, P0 ;  /* 0x00000001060d7807 */ /* 0x000fe20000000000 */
[C---:B------:R-:W-:Y:S01]  /*6080*/  IMAD.WIDE.U32 R8, R10.reuse, UR10, RZ ;  /* 0x0000000a0a087c25 */ /* 0x040fe2000f8e00ff */
[----:B------:R-:W-:Y:S02]  /*6090*/  SEL R15, R7, RZ, P0 ;  /* 0x000000ff070f7207 */ /* 0x000fe40000000000 */
[----:B------:R-:W-:Y:S01]  /*60a0*/  SEL R13, R13, R6, !P2 ;  /* 0x000000060d0d7207 */ /* 0x000fe20005000000 */
[----:B------:R-:W-:Y:S01]  /*60b0*/  IMAD R19, R10, UR11, R19 ;  /* 0x0000000b0a137c24 */ /* 0x000fe2000f8e0213 */
[----:B------:R-:W-:Y:S02]  /*60c0*/  SEL R15, R15, R7, !P2 ;  /* 0x000000070f0f7207 */ /* 0x000fe40005000000 */
[----:B------:R-:W-:Y:S02]  /*60d0*/  CS2R R10, SRZ ;  /* 0x00000000000a7805 */ /* 0x000fe4000001ff00 */
[----:B------:R-:W-:-:S02]  /*60e0*/  ISETP.GE.U32.AND P0, PT, R13, 0x1, PT ;  /* 0x000000010d00780c */ /* 0x000fc40003f06070 */
[----:B------:R-:W-:Y:S02]  /*60f0*/  LEA R6, P1, R8, R17, 0x3 ;  /* 0x0000001108067211 */ /* 0x000fe400078218ff */
[----:B------:R-:W-:Y:S02]  /*6100*/  ISETP.GE.AND.EX P0, PT, R15, RZ, PT, P0 ;  /* 0x000000ff0f00720c */ /* 0x000fe40003f06300 */
[----:B------:R-:W-:-:S04]  /*6110*/  IADD3 R7, PT, PT, R9, R19, RZ ;  /* 0x0000001309077210 */ /* 0x000fc80007ffe0ff */
[----:B------:R-:W-:-:S07]  /*6120*/  LEA.HI.X R7, R8, R4, R7, 0x3, P1 ;  /* 0x0000000408077211 */ /* 0x000fce00008f1c07 */
[----:B------:R-:W-:Y:S05]  /*6130*/  @!P0 BRA `(.L_x_588) ;  /* 0x0000000400cc8947 */ /* 0x000fea0003800000 */
[----:B------:R-:W5:Y:S01]  /*6140*/  LDG.E.64 R6, desc[UR6][R6.64] ;  /* 0x0000000606067981 */ /* 0x000f62000c1e1b00 */
[C---:B------:R-:W-:Y:S01]  /*6150*/  ISETP.GE.U32.AND P0, PT, R13.reuse, 0x4, PT ;  /* 0x000000040d00780c */ /* 0x040fe20003f06070 */
[----:B------:R-:W-:Y:S01]  /*6160*/  BSSY.RECONVERGENT B3, `(.L_x_589) ;  /* 0x0000062000037945 */ /* 0x000fe20003800200 */
[----:B------:R-:W-:Y:S02]  /*6170*/  LOP3.LUT R9, R13, 0x3, RZ, 0xc0, !PT ;  /* 0x000000030d097812 */ /* 0x000fe400078ec0ff */
[----:B------:R-:W-:Y:S02]  /*6180*/  CS2R R10, SRZ ;  /* 0x00000000000a7805 */ /* 0x000fe4000001ff00 */
[----:B------:R-:W-:-:S13]  /*6190*/  ISETP.GE.U32.AND.EX P0, PT, R15, RZ, PT, P0 ;  /* 0x000000ff0f00720c */ /* 0x000fda0003f06100 */
[----:B------:R-:W-:Y:S05]  /*61a0*/  @!P0 BRA `(.L_x_590) ;  /* 0x0000000400748947 */ /* 0x000fea0003800000 */
[----:B------:R-:W-:Y:S01]  /*61b0*/  LOP3.LUT R8, R13, 0xfffffffc, RZ, 0xc0, !PT ;  /* 0xfffffffc0d087812 */ /* 0x000fe200078ec0ff */
[----:B------:R-:W-:Y:S01]  /*61c0*/  BSSY.RELIABLE B2, `(.L_x_591) ;  /* 0x000004e000027945 */ /* 0x000fe20003800100 */
        /* <DEDUP_REMOVED lines=11> */
.L_x_595:
        /* <DEDUP_REMOVED lines=37> */
.L_x_594:
[----:B------:R-:W-:Y:S05]  /*64d0*/  BSYNC.RECONVERGENT B5 ;  /* 0x0000000000057941 */ /* 0x000fea0003800200 */
.L_x_593:
        /* <DEDUP_REMOVED lines=23> */
.L_x_597:
[----:B------:R-:W-:Y:S05]  /*6650*/  BSYNC.RECONVERGENT B5 ;  /* 0x0000000000057941 */ /* 0x000fea0003800200 */
.L_x_596:
[----:B------:R-:W-:-:S04]  /*6660*/  ISETP.NE.U32.AND P1, PT, R8, RZ, PT ;  /* 0x000000ff0800720c */ /* 0x000fc80003f25070 */
[----:B------:R-:W-:-:S13]  /*6670*/  ISETP.NE.OR.EX P0, PT, R4, RZ, P0, P1 ;  /* 0x000000ff0400720c */ /* 0x000fda0000705710 */
[----:B------:R-:W-:Y:S05]  /*6680*/  @!P0 BREAK.RELIABLE B2 ;  /* 0x0000000000028942 */ /* 0x000fea0003800100 */
[----:B------:R-:W-:Y:S05]  /*6690*/  @!P0 BRA `(.L_x_590) ;  /* 0x0000000000388947 */ /* 0x000fea0003800000 */
.L_x_592:
[----:B------:R-:W-:Y:S05]  /*66a0*/  BSYNC.RELIABLE B2 ;  /* 0x0000000000027941 */ /* 0x000fea0003800100 */
.L_x_591:
        /* <DEDUP_REMOVED lines=13> */
.L_x_590:
[----:B------:R-:W-:Y:S05]  /*6780*/  BSYNC.RECONVERGENT B3 ;  /* 0x0000000000037941 */ /* 0x000fea0003800200 */
.L_x_589:
        /* <DEDUP_REMOVED lines=14> */
.L_x_588:
[----:B------:R-:W-:Y:S05]  /*6870*/  BSYNC.RECONVERGENT B4 ;  /* 0x0000000000047941 */ /* 0x000fea0003800200 */
.L_x_587:
[----:B------:R-:W0:Y:S01]  /*6880*/  LDCU.64 UR8, c[0x0][0x710] ;  /* 0x0000e200ff0877ac */ /* 0x000e220008000a00 */
[----:B------:R-:W-:Y:S02]  /*6890*/  IADD3 R3, PT, PT, R3, 0x80, RZ ;  /* 0x0000008003037810 */ /* 0x000fe40007ffe0ff */
[----:B0-----:R-:W-:-:S04]  /*68a0*/  IADD3 R4, P0, PT, R5, UR8, RZ ;  /* 0x0000000805047c10 */ /* 0x001fc8000ff1e0ff */
[----:B------:R-:W-:Y:S02]  /*68b0*/  IADD3.X R5, PT, PT, RZ, UR9, RZ, P0, !PT ;  /* 0x00000009ff057c10 */ /* 0x000fe400087fe4ff */
[----:B------:R-:W-:-:S03]  /*68c0*/  ISETP.GE.AND P0, PT, R3, UR4, PT ;  /* 0x0000000403007c0c */ /* 0x000fc6000bf06270 */
[----:B------:R0:W-:Y:S10]  /*68d0*/  STG.E.64 desc[UR6][R4.64], R10 ;  /* 0x0000000a04007986 */ /* 0x0001f4000c101b06 */
        /* <DEDUP_REMOVED lines=12> */
[----:B0----5:R-:W-:-:S04]  /*69a0*/  IMAD R7, R4, UR10, R3 ;  /* 0x0000000a04077c24 */ /* 0x021fc8000f8e0203 */
        /* <DEDUP_REMOVED lines=386> */
.L_x_599:
        /* <DEDUP_REMOVED lines=50> */
.L_x_608:
        /* <DEDUP_REMOVED lines=37> */
.L_x_607:
[----:B------:R-:W-:Y:S05]  /*8740*/  BSYNC.RECONVERGENT B5 ;  /* 0x0000000000057941 */ /* 0x000fea0003800200 */
.L_x_606:
        /* <DEDUP_REMOVED lines=23> */
.L_x_610:
[----:B------:R-:W-:Y:S05]  /*88c0*/  BSYNC.RECONVERGENT B5 ;  /* 0x0000000000057941 */ /* 0x000fea0003800200 */
.L_x_609:
[----:B------:R-:W-:-:S04]  /*88d0*/  ISETP.NE.U32.AND P1, PT, R8, RZ, PT ;  /* 0x000000ff0800720c */ /* 0x000fc80003f25070 */
[----:B------:R-:W-:-:S13]  /*88e0*/  ISETP.NE.OR.EX P0, PT, R4, RZ, P0, P1 ;  /* 0x000000ff0400720c */ /* 0x000fda0000705710 */
[----:B------:R-:W-:Y:S05]  /*88f0*/  @!P0 BREAK.RELIABLE B2 ;  /* 0x0000000000028942 */ /* 0x000fea0003800100 */
[----:B------:R-:W-:Y:S05]  /*8900*/  @!P0 BRA `(.L_x_603) ;  /* 0x0000000000388947 */ /* 0x000fea0003800000 */
.L_x_605:
[----:B------:R-:W-:Y:S05]  /*8910*/  BSYNC.RELIABLE B2 ;  /* 0x0000000000027941 */ /* 0x000fea0003800100 */
.L_x_604:
        /* <DEDUP_REMOVED lines=13> */
.L_x_603:
[----:B------:R-:W-:Y:S05]  /*89f0*/  BSYNC.RECONVERGENT B3 ;  /* 0x0000000000037941 */ /* 0x000fea0003800200 */
.L_x_602:
        /* <DEDUP_REMOVED lines=14> */
.L_x_601:
[----:B------:R-:W-:Y:S05]  /*8ae0*/  BSYNC.RECONVERGENT B4 ;  /* 0x0000000000047941 */ /* 0x000fea0003800200 */
.L_x_600:
[----:B------:R-:W0:Y:S01]  /*8af0*/  LDCU.64 UR8, c[0x0][0x710] ;  /* 0x0000e200ff0877ac */ /* 0x000e220008000a00 */
[----:B------:R-:W-:Y:S02]  /*8b00*/  IADD3 R3, PT, PT, R3, 0x80, RZ ;  /* 0x0000008003037810 */ /* 0x000fe40007ffe0ff */
[----:B0-----:R-:W-:-:S04]  /*8b10*/  IADD3 R4, P0, PT, R5, UR8, RZ ;  /* 0x0000000805047c10 */ /* 0x001fc8000ff1e0ff */
[----:B------:R-:W-:-:S05]  /*8b20*/  IADD3.X R5, PT, PT, RZ, UR9, RZ, P0, !PT ;  /* 0x00000009ff057c10 */ /* 0x000fca00087fe4ff */
[----:B------:R0:W-:Y:S04]  /*8b30*/  STG.E.64 desc[UR6][R4.64], R10 ;  /* 0x0000000a04007986 */ /* 0x0001e8000c101b06 */
.L_x_585:
        /* <DEDUP_REMOVED lines=400> */
.L_x_612:
        /* <DEDUP_REMOVED lines=50> */
.L_x_621:
        /* <DEDUP_REMOVED lines=37> */
.L_x_620:
[----:B------:R-:W-:Y:S05]  /*a9b0*/  BSYNC.RECONVERGENT B5 ;  /* 0x0000000000057941 */ /* 0x000fea0003800200 */
.L_x_619:
        /* <DEDUP_REMOVED lines=23> */
.L_x_623:
[----:B------:R-:W-:Y:S05]  /*ab30*/  BSYNC.RECONVERGENT B5 ;  /* 0x0000000000057941 */ /* 0x000fea0003800200 */
.L_x_622:
[----:B------:R-:W-:-:S04]  /*ab40*/  ISETP.NE.U32.AND P1, PT, R8, RZ, PT ;  /* 0x000000ff0800720c */ /* 0x000fc80003f25070 */
[----:B------:R-:W-:-:S13]  /*ab50*/  ISETP.NE.OR.EX P0, PT, R4, RZ, P0, P1 ;  /* 0x000000ff0400720c */ /* 0x000fda0000705710 */
[----:B------:R-:W-:Y:S05]  /*ab60*/  @!P0 BREAK.RELIABLE B2 ;  /* 0x0000000000028942 */ /* 0x000fea0003800100 */
[----:B------:R-:W-:Y:S05]  /*ab70*/  @!P0 BRA `(.L_x_616) ;  /* 0x0000000000388947 */ /* 0x000fea0003800000 */
.L_x_618:
[----:B------:R-:W-:Y:S05]  /*ab80*/  BSYNC.RELIABLE B2 ;  /* 0x0000000000027941 */ /* 0x000fea0003800100 */
.L_x_617:
        /* <DEDUP_REMOVED lines=13> */
.L_x_616:
[----:B------:R-:W-:Y:S05]  /*ac60*/  BSYNC.RECONVERGENT B3 ;  /* 0x0000000000037941 */ /* 0x000fea0003800200 */
.L_x_615:
        /* <DEDUP_REMOVED lines=14> */
.L_x_614:
[----:B------:R-:W-:Y:S05]  /*ad50*/  BSYNC.RECONVERGENT B4 ;  /* 0x0000000000047941 */ /* 0x000fea0003800200 */
.L_x_613:
[----:B------:R-:W0:Y:S01]  /*ad60*/  LDCU.64 UR8, c[0x0][0x710] ;  /* 0x0000e200ff0877ac */ /* 0x000e220008000a00 */
[----:B------:R-:W-:Y:S02]  /*ad70*/  IADD3 R3, PT, PT, R3, 0x80, RZ ;  /* 0x0000008003037810 */ /* 0x000fe40007ffe0ff */
[----:B0-----:R-:W-:-:S04]  /*ad80*/  IADD3 R4, P0, PT, R5, UR8, RZ ;  /* 0x0000000805047c10 */ /* 0x001fc8000ff1e0ff */
[----:B------:R-:W-:-:S05]  /*ad90*/  IADD3.X R5, PT, PT, RZ, UR9, RZ, P0, !PT ;  /* 0x00000009ff057c10 */ /* 0x000fca00087fe4ff */
[----:B------:R1:W-:Y:S04]  /*ada0*/  STG.E.64 desc[UR6][R4.64], R10 ;  /* 0x0000000a04007986 */ /* 0x0003e8000c101b06 */
.L_x_598:
        /* <DEDUP_REMOVED lines=13> */
[----:B0----5:R-:W-:-:S04]  /*ae80*/  IMAD R7, R4, UR10, R3 ;  /* 0x0000000a04077c24 */ /* 0x021fc8000f8e0203 */
        /* <DEDUP_REMOVED lines=386> */
.L_x_625:
        /* <DEDUP_REMOVED lines=50> */
.L_x_634:
        /* <DEDUP_REMOVED lines=37> */
.L_x_633:
[----:B------:R-:W-:Y:S05]  /*cc20*/  BSYNC.RECONVERGENT B5 ;  /* 0x0000000000057941 */ /* 0x000fea0003800200 */
.L_x_632:
        /* <DEDUP_REMOVED lines=23> */
.L_x_636:
[----:B------:R-:W-:Y:S05]  /*cda0*/  BSYNC.RECONVERGENT B5 ;  /* 0x0000000000057941 */ /* 0x000fea0003800200 */
.L_x_635:
[----:B------:R-:W-:-:S04]  /*cdb0*/  ISETP.NE.U32.AND P1, PT, R8, RZ, PT ;  /* 0x000000ff0800720c */ /* 0x000fc80003f25070 */
[----:B------:R-:W-:-:S13]  /*cdc0*/  ISETP.NE.OR.EX P0, PT, R4, RZ, P0, P1 ;  /* 0x000000ff0400720c */ /* 0x000fda0000705710 */
[----:B------:R-:W-:Y:S05]  /*cdd0*/  @!P0 BREAK.RELIABLE B2 ;  /* 0x0000000000028942 */ /* 0x000fea0003800100 */
[----:B------:R-:W-:Y:S05]  /*cde0*/  @!P0 BRA `(.L_x_629) ;  /* 0x0000000000388947 */ /* 0x000fea0003800000 */
.L_x_631:
[----:B------:R-:W-:Y:S05]  /*cdf0*/  BSYNC.RELIABLE B2 ;  /* 0x0000000000027941 */ /* 0x000fea0003800100 */
.L_x_630:
        /* <DEDUP_REMOVED lines=13> */
.L_x_629:
[----:B------:R-:W-:Y:S05]  /*ced0*/  BSYNC.RECONVERGENT B3 ;  /* 0x0000000000037941 */ /* 0x000fea0003800200 */
.L_x_628:
        /* <DEDUP_REMOVED lines=14> */
.L_x_627:
[----:B------:R-:W-:Y:S05]  /*cfc0*/  BSYNC.RECONVERGENT B4 ;  /* 0x0000000000047941 */ /* 0x000fea0003800200 */
.L_x_626:
[----:B------:R-:W0:Y:S01]  /*cfd0*/  LDCU.64 UR8, c[0x0][0x710] ;  /* 0x0000e200ff0877ac */ /* 0x000e220008000a00 */
[----:B------:R-:W-:Y:S02]  /*cfe0*/  IADD3 R3, PT, PT, R3, 0x80, RZ ;  /* 0x0000008003037810 */ /* 0x000fe40007ffe0ff */
[----:B0-----:R-:W-:-:S04]  /*cff0*/  IADD3 R4, P0, PT, R5, UR8, RZ ;  /* 0x0000000805047c10 */ /* 0x001fc8000ff1e0ff */
[----:B------:R-:W-:-:S05]  /*d000*/  IADD3.X R5, PT, PT, RZ, UR9, RZ, P0, !PT ;  /* 0x00000009ff057c10 */ /* 0x000fca00087fe4ff */
[----:B------:R1:W-:Y:S04]  /*d010*/  STG.E.64 desc[UR6][R4.64], R10 ;  /* 0x0000000a04007986 */ /* 0x0003e8000c101b06 */
.L_x_611:
        /* <DEDUP_REMOVED lines=400> */
.L_x_638:
        /* <DEDUP_REMOVED lines=50> */
.L_x_647:
        /* <DEDUP_REMOVED lines=37> */
.L_x_646:
[----:B------:R-:W-:Y:S05]  /*ee90*/  BSYNC.RECONVERGENT B5 ;  /* 0x0000000000057941 */ /* 0x000fea0003800200 */
.L_x_645:
        /* <DEDUP_REMOVED lines=23> */
.L_x_649:
[----:B------:R-:W-:Y:S05]  /*f010*/  BSYNC.RECONVERGENT B5 ;  /* 0x0000000000057941 */ /* 0x000fea0003800200 */
.L_x_648:
[----:B------:R-:W-:-:S04]  /*f020*/  ISETP.NE.U32.AND P1, PT, R8, RZ, PT ;  /* 0x000000ff0800720c */ /* 0x000fc80003f25070 */
[----:B------:R-:W-:-:S13]  /*f030*/  ISETP.NE.OR.EX P0, PT, R4, RZ, P0, P1 ;  /* 0x000000ff0400720c */ /* 0x000fda0000705710 */
[----:B------:R-:W-:Y:S05]  /*f040*/  @!P0 BREAK.RELIABLE B2 ;  /* 0x0000000000028942 */ /* 0x000fea0003800100 */
[----:B------:R-:W-:Y:S05]  /*f050*/  @!P0 BRA `(.L_x_642) ;  /* 0x0000000000388947 */ /* 0x000fea0003800000 */
.L_x_644:
[----:B------:R-:W-:Y:S05]  /*f060*/  BSYNC.RELIABLE B2 ;  /* 0x0000000000027941 */ /* 0x000fea0003800100 */
.L_x_643:
        /* <DEDUP_REMOVED lines=13> */
.L_x_642:
[----:B------:R-:W-:Y:S05]  /*f140*/  BSYNC.RECONVERGENT B3 ;  /* 0x0000000000037941 */ /* 0x000fea0003800200 */
.L_x_641:
        /* <DEDUP_REMOVED lines=14> */
.L_x_640:
[----:B------:R-:W-:Y:S05]  /*f230*/  BSYNC.RECONVERGENT B4 ;  /* 0x0000000000047941 */ /* 0x000fea0003800200 */
.L_x_639:
[----:B------:R-:W0:Y:S01]  /*f240*/  LDCU.64 UR8, c[0x0][0x710] ;  /* 0x0000e200ff0877ac */ /* 0x000e220008000a00 */
[----:B------:R-:W-:Y:S02]  /*f250*/  IADD3 R3, PT, PT, R3, 0x80, RZ ;  /* 0x0000008003037810 */ /* 0x000fe40007ffe0ff */
[----:B0-----:R-:W-:-:S04]  /*f260*/  IADD3 R4, P0, PT, R5, UR8, RZ ;  /* 0x0000000805047c10 */ /* 0x001fc8000ff1e0ff */
[----:B------:R-:W-:-:S05]  /*f270*/  IADD3.X R5, PT, PT, RZ, UR9, RZ, P0, !PT ;  /* 0x00000009ff057c10 */ /* 0x000fca00087fe4ff */
[----:B------:R2:W-:Y:S04]  /*f280*/  STG.E.64 desc[UR6][R4.64], R10 ;  /* 0x0000000a04007986 */ /* 0x0005e8000c101b06 */
.L_x_624:
        /* <DEDUP_REMOVED lines=14> */
[----:B0----5:R-:W-:-:S04]  /*f370*/  IMAD R7, R4, UR10, R3 ;  /* 0x0000000a04077c24 */ /* 0x021fc8000f8e0203 */
        /* <DEDUP_REMOVED lines=386> */
.L_x_651:
        /* <DEDUP_REMOVED lines=50> */
.L_x_660:
        /* <DEDUP_REMOVED lines=37> */
.L_x_659:
[----:B------:R-:W-:Y:S05]  /*11110*/  BSYNC.RECONVERGENT B5 ;  /* 0x0000000000057941 */ /* 0x000fea0003800200 */
.L_x_658:
        /* <DEDUP_REMOVED lines=23> */
.L_x_662:
[----:B------:R-:W-:Y:S05]  /*11290*/  BSYNC.RECONVERGENT B5 ;  /* 0x0000000000057941 */ /* 0x000fea0003800200 */
.L_x_661:
[----:B------:R-:W-:-:S04]  /*112a0*/  ISETP.NE.U32.AND P1, PT, R8, RZ, PT ;  /* 0x000000ff0800720c */ /* 0x000fc80003f25070 */
[----:B------:R-:W-:-:S13]  /*112b0*/  ISETP.NE.OR.EX P0, PT, R4, RZ, P0, P1 ;  /* 0x000000ff0400720c */ /* 0x000fda0000705710 */
[----:B------:R-:W-:Y:S05]  /*112c0*/  @!P0 BREAK.RELIABLE B2 ;  /* 0x0000000000028942 */ /* 0x000fea0003800100 */
[----:B------:R-:W-:Y:S05]  /*112d0*/  @!P0 BRA `(.L_x_655) ;  /* 0x0000000000388947 */ /* 0x000fea0003800000 */
.L_x_657:
[----:B------:R-:W-:Y:S05]  /*112e0*/  BSYNC.RELIABLE B2 ;  /* 0x0000000000027941 */ /* 0x000fea0003800100 */
.L_x_656:
        /* <DEDUP_REMOVED lines=13> */
.L_x_655:
[----:B------:R-:W-:Y:S05]  /*113c0*/  BSYNC.RECONVERGENT B3 ;  /* 0x0000000000037941 */ /* 0x000fea0003800200 */
.L_x_654:
        /* <DEDUP_REMOVED lines=14> */
.L_x_653:
[----:B------:R-:W-:Y:S05]  /*114b0*/  BSYNC.RECONVERGENT B4 ;  /* 0x0000000000047941 */ /* 0x000fea0003800200 */
.L_x_652:
[----:B------:R-:W0:Y:S01]  /*114c0*/  LDCU.64 UR8, c[0x0][0x710] ;  /* 0x0000e200ff0877ac */ /* 0x000e220008000a00 */
[----:B------:R-:W-:Y:S02]  /*114d0*/  IADD3 R3, PT, PT, R3, 0x80, RZ ;  /* 0x0000008003037810 */ /* 0x000fe40007ffe0ff */
[----:B0-----:R-:W-:-:S04]  /*114e0*/  IADD3 R4, P0, PT, R5, UR8, RZ ;  /* 0x0000000805047c10 */ /* 0x001fc8000ff1e0ff */
[----:B------:R-:W-:-:S05]  /*114f0*/  IADD3.X R5, PT, PT, RZ, UR9, RZ, P0, !PT ;  /* 0x00000009ff057c10 */ /* 0x000fca00087fe4ff */
[----:B------:R2:W-:Y:S04]  /*11500*/  STG.E.64 desc[UR6][R4.64], R10 ;  /* 0x0000000a04007986 */ /* 0x0005e8000c101b06 */
.L_x_637:
[----:B------:R-:W-:-:S13]  /*11510*/  ISETP.GE.AND P0, PT, R3, UR4, PT ;  /* 0x0000000403007c0c */ /* 0x000fda000bf06270 */
[----:B------:R-:W-:Y:S05]  /*11520*/  @P0 BREAK.RELIABLE B0 ;  /* 0x0000000000000942 */ /* 0x000fea0003800100 */
[----:B------:R-:W-:Y:S05]  /*11530*/  @P0 BRA `(.L_x_650) ;  /* 0x0000002000980947 */ /* 0x000fea0003800000 */
[----:B------:R-:W-:Y:S05]  /*11540*/  BSYNC.RELIABLE B0 ;  /* 0x0000000000007941 */ /* 0x000fea0003800100 */
.L_x_584:
        /* <DEDUP_REMOVED lines=398> */
.L_x_663:
        /* <DEDUP_REMOVED lines=50> */
.L_x_672:
        /* <DEDUP_REMOVED lines=37> */
.L_x_671:
[----:B------:R-:W-:Y:S05]  /*133a0*/  BSYNC.RECONVERGENT B5 ;  /* 0x0000000000057941 */ /* 0x000fea0003800200 */
.L_x_670:
        /* <DEDUP_REMOVED lines=23> */
.L_x_674:
[----:B------:R-:W-:Y:S05]  /*13520*/  BSYNC.RECONVERGENT B5 ;  /* 0x0000000000057941 */ /* 0x000fea0003800200 */
.L_x_673:
[----:B------:R-:W-:-:S04]  /*13530*/  ISETP.NE.U32.AND P1, PT, R8, RZ, PT ;  /* 0x000000ff0800720c */ /* 0x000fc80003f25070 */
[----:B------:R-:W-:-:S13]  /*13540*/  ISETP.NE.OR.EX P0, PT, R4, RZ, P0, P1 ;  /* 0x000000ff0400720c */ /* 0x000fda0000705710 */
[----:B------:R-:W-:Y:S05]  /*13550*/  @!P0 BREAK.RELIABLE B2 ;  /* 0x0000000000028942 */ /* 0x000fea0003800100 */
[----:B------:R-:W-:Y:S05]  /*13560*/  @!P0 BRA `(.L_x_667) ;  /* 0x0000000000388947 */ /* 0x000fea0003800000 */
.L_x_669:
[----:B------:R-:W-:Y:S05]  /*13570*/  BSYNC.RELIABLE B2 ;  /* 0x0000000000027941 */ /* 0x000fea0003800100 */
.L_x_668:
        /* <DEDUP_REMOVED lines=13> */
.L_x_667:
[----:B------:R-:W-:Y:S05]  /*13650*/  BSYNC.RECONVERGENT B3 ;  /* 0x0000000000037941 */ /* 0x000fea0003800200 */
.L_x_666:
        /* <DEDUP_REMOVED lines=14> */
.L_x_665:
[----:B------:R-:W-:Y:S05]  /*13740*/  BSYNC.RECONVERGENT B4 ;  /* 0x0000000000047941 */ /* 0x000fea0003800200 */
.L_x_664:
[----:B------:R-:W0:Y:S01]  /*13750*/  LDCU.64 UR8, c[0x0][0x710] ;  /* 0x0000e200ff0877ac */ /* 0x000e220008000a00 */
[----:B------:R-:W-:Y:S02]  /*13760*/  IADD3 R3, PT, PT, R3, 0x80, RZ ;  /* 0x0000008003037810 */ /* 0x000fe40007ffe0ff */
[----:B0-----:R-:W-:-:S04]  /*13770*/  IADD3 R4, P0, PT, R5, UR8, RZ ;  /* 0x0000000805047c10 */ /* 0x001fc8000ff1e0ff */
[----:B------:R-:W-:-:S05]  /*13780*/  IADD3.X R5, PT, PT, RZ, UR9, RZ, P0, !PT ;  /* 0x00000009ff057c10 */ /* 0x000fca00087fe4ff */
[----:B------:R3:W-:Y:S04]  /*13790*/  STG.E.64 desc[UR6][R4.64], R10 ;  /* 0x0000000a04007986 */ /* 0x0007e8000c101b06 */
.L_x_650:
[----:B------:R-:W-:Y:S05]  /*137a0*/  BSYNC.RECONVERGENT B1 ;  /* 0x0000000000017941 */ /* 0x000fea0003800200 */
.L_x_583:
        /* <DEDUP_REMOVED lines=10> */
[----:B----45:R-:W-:Y:S01]  /*13850*/  IMAD.HI.U32 R6, R3, UR8, R4 ;  /* 0x0000000803067c27 */ /* 0x030fe2000f8e0004 */
        /* <DEDUP_REMOVED lines=390> */
.L_x_675:
        /* <DEDUP_REMOVED lines=30> */
[----:B------:R-:W-:Y:S01]  /*152a0*/  CS2R R8, SRZ ;  /* 0x0000000000087805 */ /* 0x000fe2000001ff00 */
[----:B------:R-:W-:Y:S06]  /*152b0*/  @!P0 BRA `(.L_x_677) ;  /* 0x0000000400cc8947 */ /* 0x000fec0003800000 */
        /* <DEDUP_REMOVED lines=20> */
.L_x_684:
        /* <DEDUP_REMOVED lines=37> */
.L_x_683:
[----:B------:R-:W-:Y:S05]  /*15650*/  BSYNC.RECONVERGENT B4 ;  /* 0x0000000000047941 */ /* 0x000fea0003800200 */
.L_x_682:
        /* <DEDUP_REMOVED lines=23> */
.L_x_686:
[----:B------:R-:W-:Y:S05]  /*157d0*/  BSYNC.RECONVERGENT B4 ;  /* 0x0000000000047941 */ /* 0x000fea0003800200 */
.L_x_685:
[----:B------:R-:W-:-:S04]  /*157e0*/  ISETP.NE.U32.AND P1, PT, R6, RZ, PT ;  /* 0x000000ff0600720c */ /* 0x000fc80003f25070 */
[----:B------:R-:W-:-:S13]  /*157f0*/  ISETP.NE.OR.EX P0, PT, R0, RZ, P0, P1 ;  /* 0x000000ff0000720c */ /* 0x000fda0000705710 */
[----:B------:R-:W-:Y:S05]  /*15800*/  @!P0 BREAK.RELIABLE B3 ;  /* 0x0000000000038942 */ /* 0x000fea0003800100 */
[----:B------:R-:W-:Y:S05]  /*15810*/  @!P0 BRA `(.L_x_679) ;  /* 0x0000000000388947 */ /* 0x000fea0003800000 */
.L_x_681:
[----:B------:R-:W-:Y:S05]  /*15820*/  BSYNC.RELIABLE B3 ;  /* 0x0000000000037941 */ /* 0x000fea0003800100 */
.L_x_680:
        /* <DEDUP_REMOVED lines=13> */
.L_x_679:
[----:B------:R-:W-:Y:S05]  /*15900*/  BSYNC.RECONVERGENT B2 ;  /* 0x0000000000027941 */ /* 0x000fea0003800200 */
.L_x_678:
        /* <DEDUP_REMOVED lines=14> */
.L_x_677:
[----:B------:R-:W-:Y:S05]  /*159f0*/  BSYNC.RECONVERGENT B1 ;  /* 0x0000000000017941 */ /* 0x000fea0003800200 */
.L_x_676:
[----:B------:R-:W-:Y:S05]  /*15a00*/  WARPSYNC.ALL ;  /* 0x0000000000007948 */ /* 0x000fea0003800000 */
[----:B------:R-:W-:Y:S01]  /*15a10*/  STG.E.64 desc[UR6][R2.64], R8 ;  /* 0x0000000802007986 */ /* 0x000fe2000c101b06 */
[----:B------:R-:W-:Y:S05]  /*15a20*/  EXIT ;  /* 0x000000000000794d */ /* 0x000fea0003800000 */
.L_x_687:
        /* <DEDUP_REMOVED lines=13> */
.L_x_17221:


//--------------------- .text._ZN2at6native73_GLOBAL__N__c8866d80_35_SparseBinaryOpIntersectionKernel_cu_7dd49032_323712apply_kernelILi128ELi8EZNS1_29binary_op_intersection_kernelINS1_9LhsProjOpEN3c107complexIdEElEEvRNS_14TensorIteratorEllRKNS_6TensorEbEUliE_EEviT1_ --------------------------
	.section	.text._ZN2at6native73_GLOBAL__N__c8866d80_35_SparseBinaryOpIntersectionKernel_cu_7dd49032_323712apply_kernelILi128ELi8EZNS1_29binary_op_intersection_kernelINS1_9LhsProjOpEN3c107complexIdEElEEvRNS_14TensorIteratorEllRKNS_6TensorEbEUliE_EEviT1_,"ax",@progbits
	.align	128
.text._ZN2at6native73_GLOBAL__N__c8866d80_35_SparseBinaryOpIntersectionKernel_cu_7dd49032_323712apply_kernelILi128ELi8EZNS1_29binary_op_intersection_kernelINS1_9LhsProjOpEN3c107complexIdEElEEvRNS_14TensorIteratorEllRKNS_6TensorEbEUliE_EEviT1_:
        .type           _ZN2at6native73_GLOBAL__N__c8866d80_35_SparseBinaryOpIntersectionKernel_cu_7dd49032_323712apply_kernelILi128ELi8EZNS1_29binary_op_intersection_kernelINS1_9LhsProjOpEN3c107complexIdEElEEvRNS_14TensorIteratorEllRKNS_6TensorEbEUliE_EEviT1_,@function
        .size           _ZN2at6native73_GLOBAL__N__c8866d80_35_SparseBinaryOpIntersectionKernel_cu_7dd49032_323712apply_kernelILi128ELi8EZNS1_29binary_op_intersection_kernelINS1_9LhsProjOpEN3c107complexIdEElEEvRNS_14TensorIteratorEllRKNS_6TensorEbEUliE_EEviT1_,(.L_x_17222 - _ZN2at6native73_GLOBAL__N__c8866d80_35_SparseBinaryOpIntersectionKernel_cu_7dd49032_323712apply_kernelILi128ELi8EZNS1_29binary_op_intersection_kernelINS1_9LhsProjOpEN3c107complexIdEElEEvRNS_14TensorIteratorEllRKNS_6TensorEbEUliE_EEviT1_)
        .other          _ZN2at6native73_GLOBAL__N__c8866d80_35_SparseBinaryOpIntersectionKernel_cu_7dd49032_323712apply_kernelILi128ELi8EZNS1_29binary_op_intersection_kernelINS1_9LhsProjOpEN3c107complexIdEElEEvRNS_14TensorIteratorEllRKNS_6TensorEbEUliE_EEviT1_,@"STO_CUDA_ENTRY STV_DEFAULT"
_ZN2at6native73_GLOBAL__N__c8866d80_35_SparseBinaryOpIntersectionKernel_cu_7dd49032_323712apply_kernelILi128ELi8EZNS1_29binary_op_intersection_kernelINS1_9LhsProjOpEN3c107complexIdEElEEvRNS_14TensorIteratorEllRKNS_6TensorEbEUliE_EEviT1_:
        /* <DEDUP_REMOVED lines=30> */
[----:B------:R-:W-:Y:S02]  /*01e0*/  CS2R R6, SRZ ;  /* 0x0000000000067805 */ /* 0x000fe4000001ff00 */
[----:B------:R-:W-:Y:S01]  /*01f0*/  ISETP.GE.U32.AND P0, PT, R0, 0x1, PT ;  /* 0x000000010000780c */ /* 0x000fe20003f06070 */
[----:B------:R-:W-:Y:S01]  /*0200*/  IMAD R13, R4, UR9, R13 ;  /* 0x00000009040d7c24 */ /* 0x000fe2000f8e020d */
[----:B---3--:R-:W-:-:S02]  /*0210*/  LEA R10, P1, R8, R14, 0x4 ;  /* 0x0000000e080a7211 */ /* 0x008fc400078220ff */
[----:B------:R-:W-:Y:S02]  /*0220*/  CS2R R4, SRZ ;  /* 0x0000000000047805 */ /* 0x000fe4000001ff00 */
[----:B------:R-:W-:Y:S02]  /*0230*/  ISETP.GE.AND.EX P0, PT, R12, RZ, PT, P0 ;  /* 0x000000ff0c00720c */ /* 0x000fe40003f06300 */
[----:B------:R-:W-:-:S04]  /*0240*/  IADD3 R2, PT, PT, R9, R13, RZ ;  /* 0x0000000d09027210 */ /* 0x000fc80007ffe0ff */
[----:B------:R-:W-:-:S07]  /*0250*/  LEA.HI.X R11, R8, R15, R2, 0x4, P1 ;  /* 0x0000000f080b7211 */ /* 0x000fce00008f2402 */
[----:B------:R-:W-:Y:S05]  /*0260*/  @!P0 BRA `(.L_x_692) ;  /* 0x0000001400308947 */ /* 0x000fea0003800000 */
[----:B------:R-:W5:Y:S01]  /*0270*/  LDG.E.128 R8, desc[UR6][R10.64] ;  /* 0x000000060a087981 */ /* 0x000f62000c1e1d00 */
[C---:B------:R-:W-:Y:S02]  /*0280*/  ISETP.GE.U32.AND P0, PT, R0.reuse, 0x4, PT ;  /* 0x000000040000780c */ /* 0x040fe40003f06070 */
[----:B------:R-:W-:Y:S02]  /*0290*/  CS2R R6, SRZ ;  /* 0x0000000000067805 */ /* 0x000fe4000001ff00 */
[----:B------:R-:W-:Y:S02]  /*02a0*/  LOP3.LUT R2, R0, 0x3, RZ, 0xc0, !PT ;  /* 0x0000000300027812 */ /* 0x000fe400078ec0ff */
[----:B------:R-:W-:Y:S02]  /*02b0*/  CS2R R4, SRZ ;  /* 0x0000000000047805 */ /* 0x000fe4000001ff00 */
[----:B------:R-:W-:-:S13]  /*02c0*/  ISETP.GE.U32.AND.EX P0, PT, R12, RZ, PT, P0 ;  /* 0x000000ff0c00720c */ /* 0x000fda0003f06100 */
[----:B------:R-:W-:Y:S05]  /*02d0*/  @!P0 BRA `(.L_x_693) ;  /* 0x00000010009c8947 */ /* 0x000fea0003800000 */
[----:B------:R-:W-:Y:S02]  /*02e0*/  LOP3.LUT R0, R0, 0xfffffffc, RZ, 0xc0, !PT ;  /* 0xfffffffc00007812 */ /* 0x000fe400078ec0ff */
[----:B------:R-:W-:Y:S02]  /*02f0*/  CS2R R6, SRZ ;  /* 0x0000000000067805 */ /* 0x000fe4000001ff00 */
        /* <DEDUP_REMOVED lines=9> */
.L_x_696:
[----:B------:R-:W-:Y:S01]  /*0390*/  IADD3 R0, P1, PT, R0, -0x10, RZ ;  /* 0xfffffff000007810 */ /* 0x000fe20007f3e0ff */
[----:B-----5:R-:W0:Y:S03]  /*03a0*/  DADD R4, R8, R4 ;  /* 0x0000000008047229 */ /* 0x020e260000000004 */
[----:B------:R-:W-:Y:S02]  /*03b0*/  IADD3.X R12, PT, PT, R12, -0x1, RZ, P1, !PT ;  /* 0xffffffff0c0c7810 */ /* 0x000fe40000ffe4ff */
[----:B------:R-:W-:-:S04]  /*03c0*/  ISETP.GT.U32.AND P1, PT, R0, 0xc, PT ;  /* 0x0000000c0000780c */ /* 0x000fc80003f24070 */
[----:B------:R-:W-:-:S15]  /*03d0*/  ISETP.GT.AND.EX P1, PT, R12, RZ, PT, P1 ;  /* 0x000000ff0c00720c */ /* 0x000fde0003f24310 */
[----:B------:R-:W-:-:S15]  /*03e0*/  NOP ;  /* 0x0000000000007918 */ /* 0x000fde0000000000 */
[----:B------:R-:W-:-:S15]  /*03f0*/  NOP ;  /* 0x0000000000007918 */ /* 0x000fde0000000000 */
[----:B------:R-:W-:-:S10]  /*0400*/  NOP ;  /* 0x0000000000007918 */ /* 0x000fd40000000000 */
[----:B------:R-:W1:-:S15]  /*0410*/  DADD R6, R10, R6 ;  /* 0x000000000a067229 */ /* 0x000e5e0000000006 */
[----:B------:R-:W-:-:S15]  /*0420*/  NOP ;  /* 0x0000000000007918 */ /* 0x000fde0000000000 */
[----:B------:R-:W-:-:S15]  /*0430*/  NOP ;  /* 0x0000000000007918 */ /* 0x000fde0000000000 */
[----:B------:R-:W-:-:S15]  /*0440*/  NOP ;  /* 0x0000000000007918 */ /* 0x000fde0000000000 */
[----:B------:R-:W-:-:S04]  /*0450*/  NOP ;  /* 0x0000000000007918 */ /* 0x000fc80000000000 */
[----:B0-----:R-:W0:-:S15]  /*0460*/  DADD R4, R8, R4 ;  /* 0x0000000008047229 */ /* 0x001e1e0000000004 */
[----:B------:R-:W-:-:S15]  /*0470*/  NOP ;  /* 0x0000000000007918 */ /* 0x000fde0000000000 */
[----:B------:R-:W-:-:S15]  /*0480*/  NOP ;  /* 0x0000000000007918 */ /* 0x000fde0000000000 */
[----:B------:R-:W-:-:S15]  /*0490*/  NOP ;  /* 0x0000000000007918 */ /* 0x000fde0000000000 */
[----:B------:R-:W-:-:S04]  /*04a0*/  NOP ;  /* 0x0000000000007918 */ /* 0x000fc80000000000 */
[----:B-1----:R-:W1:-:S15]  /*04b0*/  DADD R6, R10, R6 ;  /* 0x000000000a067229 */ /* 0x002e5e0000000006 */
        /* <DEDUP_REMOVED lines=134> */
[----:B0-----:R0:W2:-:S15]  /*0d20*/  DADD R4, R8, R4 ;  /* 0x0000000008047229 */ /* 0x00109e0000000004 */
[----:B------:R-:W-:-:S15]  /*0d30*/  NOP ;  /* 0x0000000000007918 */ /* 0x000fde0000000000 */
[----:B------:R-:W-:-:S15]  /*0d40*/  NOP ;  /* 0x0000000000007918 */ /* 0x000fde0000000000 */
[----:B------:R-:W-:-:S15]  /*0d50*/  NOP ;  /* 0x0000000000007918 */ /* 0x000fde0000000000 */
[----:B------:R-:W-:-:S04]  /*0d60*/  NOP ;  /* 0x0000000000007918 */ /* 0x000fc80000000000 */
[----:B-1----:R0:W1:Y:S02]  /*0d70*/  DADD R6, R10, R6 ;  /* 0x000000000a067229 */ /* 0x0020640000000006 */
[----:B012---:R-:W-:Y:S05]  /*0d80*/  @P1 BRA `(.L_x_696) ;  /* 0xfffffff400801947 */ /* 0x007fea000383ffff */
.L_x_695:
[----:B------:R-:W-:-:S04]  /*0d90*/  ISETP.GT.U32.AND P1, PT, R0, 0x4, PT ;  /* 0x000000040000780c */ /* 0x000fc80003f24070 */
[----:B------:R-:W-:-:S13]  /*0da0*/  ISETP.GT.AND.EX P1, PT, R12, RZ, PT, P1 ;  /* 0x000000ff0c00720c */ /* 0x000fda0003f24310 */
[----:B------:R-:W-:Y:S05]  /*0db0*/  @!P1 BRA `(.L_x_697) ;  /* 0x0000000400389947 */ /* 0x000fea0003800000 */
[----:B-----5:R-:W0:Y:S01]  /*0dc0*/  DADD R4, R8, R4 ;  /* 0x0000000008047229 */ /* 0x020e220000000004 */
[----:B------:R-:W-:Y:S02]  /*0dd0*/  IADD3 R0, P1, PT, R0, -0x8, RZ ;  /* 0xfffffff800007810 */ /* 0x000fe40007f3e0ff */
[----:B------:R-:W-:Y:S02]  /*0de0*/  PLOP3.LUT P0, PT, PT, PT, PT, 0x8, 0x80 ;  /* 0x000000000080781c */ /* 0x000fe40003f0e170 */
[----:B------:R-:W-:-:S15]  /*0df0*/  IADD3.X R12, PT, PT, R12, -0x1, RZ, P1, !PT ;  /* 0xffffffff0c0c7810 */ /* 0x000fde0000ffe4ff */
[----:B------:R-:W-:-:S15]  /*0e00*/  NOP ;  /* 0x0000000000007918 */ /* 0x000fde0000000000 */
[----:B------:R-:W-:-:S15]  /*0e10*/  NOP ;  /* 0x0000000000007918 */ /* 0x000fde0000000000 */
[----:B------:R-:W-:-:S14]  /*0e20*/  NOP ;  /* 0x0000000000007918 */ /* 0x000fdc0000000000 */
        /* <DEDUP_REMOVED lines=70> */
[----:B-12---:R0:W1:Y:S02]  /*1290*/  DADD R6, R10, R6 ;  /* 0x000000000a067229 */ /* 0x0060640000000006 */
.L_x_697:
[----:B------:R-:W-:-:S04]  /*12a0*/  ISETP.NE.U32.AND P1, PT, R0, RZ, PT ;  /* 0x000000ff0000720c */ /* 0x000fc80003f25070 */
[----:B------:R-:W-:-:S13]  /*12b0*/  ISETP.NE.OR.EX P0, PT, R12, RZ, P0, P1 ;  /* 0x000000ff0c00720c */ /* 0x000fda0000705710 */
[----:B------:R-:W-:Y:S05]  /*12c0*/  @!P0 BRA `(.L_x_693) ;  /* 0x0000000000a08947 */ /* 0x000fea0003800000 */
.L_x_694:
[----:B------:R-:W-:Y:S01]  /*12d0*/  IADD3 R0, P0, PT, R0, -0x4, RZ ;  /* 0xfffffffc00007810 */ /* 0x000fe20007f1e0ff */
[----:B-----5:R-:W2:Y:S03]  /*12e0*/  DADD R4, R8, R4 ;  /* 0x0000000008047229 */ /* 0x020ea60000000004 */
[----:B------:R-:W-:Y:S02]  /*12f0*/  IADD3.X R12, PT, PT, R12, -0x1, RZ, P0, !PT ;  /* 0xffffffff0c0c7810 */ /* 0x000fe400007fe4ff */
[----:B------:R-:W-:-:S04]  /*1300*/  ISETP.NE.U32.AND P0, PT, R0, RZ, PT ;  /* 0x000000ff0000720c */ /* 0x000fc80003f05070 */
[----:B------:R-:W-:-:S15]  /*1310*/  ISETP.NE.AND.EX P0, PT, R12, RZ, PT, P0 ;  /* 0x000000ff0c00720c */ /* 0x000fde0003f05300 */
[----:B------:R-:W-:-:S15]  /*1320*/  NOP ;  /* 0x0000000000007918 */ /* 0x000fde0000000000 */
[----:B------:R-:W-:-:S15]  /*1330*/  NOP ;  /* 0x0000000000007918 */ /* 0x000fde0000000000 */
[----:B------:R-:W-:-:S10]  /*1340*/  NOP ;  /* 0x0000000000007918 */ /* 0x000fd40000000000 */
[----:B-1----:R-:W1:-:S15]  /*1350*/  DADD R6, R10, R6 ;  /* 0x000000000a067229 */ /* 0x002e5e0000000006 */
[----:B------:R-:W-:-:S15]  /*1360*/  NOP ;  /* 0x0000000000007918 */ /* 0x000fde0000000000 */
[----:B------:R-:W-:-:S15]  /*1370*/  NOP ;  /* 0x0000000000007918 */ /* 0x000fde0000000000 */
[----:B------:R-:W-:-:S15]  /*1380*/  NOP ;  /* 0x0000000000007918 */ /* 0x000fde0000000000 */
[----:B------:R-:W-:-:S04]  /*1390*/  NOP ;  /* 0x0000000000007918 */ /* 0x000fc80000000000 */
[----:B--2---:R-:W2:-:S15]  /*13a0*/  DADD R4, R8, R4 ;  /* 0x0000000008047229 */ /* 0x004e9e0000000004 */
        /* <DEDUP_REMOVED lines=19> */
[----:B--2---:R2:W3:-:S15]  /*14e0*/  DADD R4, R8, R4 ;  /* 0x0000000008047229 */ /* 0x0044de0000000004 */
[----:B------:R-:W-:-:S15]  /*14f0*/  NOP ;  /* 0x0000000000007918 */ /* 0x000fde0000000000 */
[----:B------:R-:W-:-:S15]  /*1500*/  NOP ;  /* 0x0000000000007918 */ /* 0x000fde0000000000 */
[----:B------:R-:W-:-:S15]  /*1510*/  NOP ;  /* 0x0000000000007918 */ /* 0x000fde0000000000 */
[----:B------:R-:W-:-:S04]  /*1520*/  NOP ;  /* 0x0000000000007918 */ /* 0x000fc80000000000 */
[----:B-1----:R2:W4:Y:S02]  /*1530*/  DADD R6, R10, R6 ;  /* 0x000000000a067229 */ /* 0x0025240000000006 */
[----:B--234-:R-:W-:Y:S05]  /*1540*/  @P0 BRA `(.L_x_694) ;  /* 0xfffffffc00600947 */ /* 0x01cfea000383ffff */
.L_x_693:
[----:B------:R-:W-:-:S04]  /*1550*/  ISETP.NE.U32.AND P0, PT, R2, RZ, PT ;  /* 0x000000ff0200720c */ /* 0x000fc80003f05070 */
[----:B------:R-:W-:-:S13]  /*1560*/  ISETP.NE.AND.EX P0, PT, RZ, RZ, PT, P0 ;  /* 0x000000ffff00720c */ /* 0x000fda0003f05300 */
[----:B------:R-:W-:Y:S05]  /*1570*/  @!P0 BRA `(.L_x_692) ;  /* 0x00000000006c8947 */ /* 0x000fea0003800000 */
[----:B------:R-:W-:Y:S01]  /*1580*/  ISETP.NE.U32.AND P0, PT, R2, 0x1, PT ;  /* 0x000000010200780c */ /* 0x000fe20003f05070 */
[----:B-----5:R2:W3:Y:S03]  /*1590*/  DADD R4, R8, R4 ;  /* 0x0000000008047229 */ /* 0x0204e60000000004 */
[----:B------:R-:W-:-:S15]  /*15a0*/  ISETP.NE.AND.EX P0, PT, RZ, RZ, PT, P0 ;  /* 0x000000ffff00720c */ /* 0x000fde0003f05300 */
[----:B------:R-:W-:-:S15]  /*15b0*/  NOP ;  /* 0x0000000000007918 */ /* 0x000fde0000000000 */
[----:B------:R-:W-:-:S15]  /*15c0*/  NOP ;  /* 0x0000000000007918 */ /* 0x000fde0000000000 */
[----:B------:R-:W-:-:S15]  /*15d0*/  NOP ;  /* 0x0000000000007918 */ /* 0x000fde0000000000 */
[----:B------:R-:W-:-:S01]  /*15e0*/  NOP ;  /* 0x0000000000007918 */ /* 0x000fc20000000000 */
[----:B-1----:R2:W4:Y:S02]  /*15f0*/  DADD R6, R10, R6 ;  /* 0x000000000a067229 */ /* 0x0025240000000006 */
[----:B--234-:R-:W-:Y:S05]  /*1600*/  @!P0 BRA `(.L_x_692) ;  /* 0x0000000000488947 */ /* 0x01cfea0003800000 */
[----:B------:R-:W-:Y:S01]  /*1610*/  ISETP.NE.U32.AND P0, PT, R2, 0x2, PT ;  /* 0x000000020200780c */ /* 0x000fe20003f05070 */
[----:B------:R-:W1:Y:S03]  /*1620*/  DADD R4, R8, R4 ;  /* 0x0000000008047229 */ /* 0x000e660000000004 */
[----:B------:R-:W-:-:S15]  /*1630*/  ISETP.NE.AND.EX P0, PT, RZ, RZ, PT, P0 ;  /* 0x000000ffff00720c */ /* 0x000fde0003f05300 */
[----:B------:R-:W-:-:S15]  /*1640*/  NOP ;  /* 0x0000000000007918 */ /* 0x000fde0000000000 */
[----:B------:R-:W-:-:S15]  /*1650*/  NOP ;  /* 0x0000000000007918 */ /* 0x000fde0000000000 */
[----:B------:R-:W-:-:S15]  /*1660*/  NOP ;  /* 0x0000000000007918 */ /* 0x000fde0000000000 */
[----:B------:R-:W-:-:S01]  /*1670*/  NOP ;  /* 0x0000000000007918 */ /* 0x000fc20000000000 */
[----:B------:R-:W2:-:S15]  /*1680*/  DADD R6, R10, R6 ;  /* 0x000000000a067229 */ /* 0x000e9e0000000006 */
[----:B------:R-:W-:-:S15]  /*1690*/  NOP ;  /* 0x0000000000007918 */ /* 0x000fde0000000000 */
[----:B------:R-:W-:-:S15]  /*16a0*/  NOP ;  /* 0x0000000000007918 */ /* 0x000fde0000000000 */
[----:B------:R-:W-:-:S15]  /*16b0*/  NOP ;  /* 0x0000000000007918 */ /* 0x000fde0000000000 */
[----:B------:R-:W-:-:S04]  /*16c0*/  NOP ;  /* 0x0000000000007918 */ /* 0x000fc80000000000 */
[----:B-1----:R3:W4:-:S15]  /*16d0*/  @P0 DADD R4, R8, R4 ;  /* 0x0000000008040229 */ /* 0x00271e0000000004 */
[----:B------:R-:W-:-:S15]  /*16e0*/  NOP ;  /* 0x0000000000007918 */ /* 0x000fde0000000000 */
[----:B------:R-:W-:-:S15]  /*16f0*/  NOP ;  /* 0x0000000000007918 */ /* 0x000fde0000000000 */
[----:B------:R-:W-:-:S15]  /*1700*/  NOP ;  /* 0x0000000000007918 */ /* 0x000fde0000000000 */
[----:B------:R-:W-:-:S04]  /*1710*/  NOP ;  /* 0x0000000000007918 */ /* 0x000fc80000000000 */
[----:B--2-4-:R3:W2:Y:S02]  /*1720*/  @P0 DADD R6, R10, R6 ;  /* 0x000000000a060229 */ /* 0x0146a40000000006 */
.L_x_692:
[----:B0--3-5:R-:W1:Y:S01]  /*1730*/  LDC.64 R8, c[0x0][0x710] ;  /* 0x0001c400ff087b82 */ /* 0x029e620000000a00 */
[----:B------:R-:W-:-:S05]  /*1740*/  VIADD R3, R3, 0x80 ;  /* 0x0000008003037836 */ /* 0x000fca0000000000 */
[----:B------:R-:W-:Y:S01]  /*1750*/  ISETP.GE.AND P0, PT, R3, UR4, PT ;  /* 0x0000000403007c0c */ /* 0x000fe2000bf06270 */
[----:B-12---:R0:W-:-:S12]  /*1760*/  STG.E.128 desc[UR6][R8.64], R4 ;  /* 0x0000000408007986 */ /* 0x0061d8000c101d06 */
        /* <DEDUP_REMOVED lines=43> */
.L_x_703:
        /* <DEDUP_REMOVED lines=160> */
.L_x_702:
        /* <DEDUP_REMOVED lines=81> */
.L_x_704:
[----:B------:R-:W-:-:S04]  /*2930*/  ISETP.NE.U32.AND P1, PT, R0, RZ, PT ;  /* 0x000000ff0000720c */ /* 0x000fc80003f25070 */
[----:B------:R-:W-:-:S13]  /*2940*/  ISETP.NE.OR.EX P0, PT, R12, RZ, P0, P1 ;  /* 0x000000ff0c00720c */ /* 0x000fda0000705710 */
[----:B------:R-:W-:Y:S05]  /*2950*/  @!P0 BRA `(.L_x_700) ;  /* 0x0000000000a08947 */ /* 0x000fea0003800000 */
.L_x_701:
        /* <DEDUP_REMOVED lines=40> */
.L_x_700:
        /* <DEDUP_REMOVED lines=30> */
.L_x_699:
[----:B0--3-5:R-:W1:Y:S01]  /*2dc0*/  LDC.64 R4, c[0x0][0x710] ;  /* 0x0001c400ff047b82 */ /* 0x029e620000000a00 */
[----:B------:R-:W-:Y:S01]  /*2dd0*/  VIADD R3, R3, 0x80 ;  /* 0x0000008003037836 */ /* 0x000fe20000000000 */
[----:B-12---:R0:W-:Y:S06]  /*2de0*/  STG.E.128 desc[UR6][R4.64], R8 ;  /* 0x0000000804007986 */ /* 0x0061ec000c101d06 */
.L_x_691:
        /* <DEDUP_REMOVED lines=33> */
[----:B------:R-:W-:Y:S01]  /*3000*/  LOP3.LUT R0, R0, 0xfffffffc, RZ, 0xc0, !PT ;  /* 0xfffffffc00007812 */ /* 0x000fe200078ec0ff */
[----:B------:R-:W-:Y:S01]  /*3010*/  BSSY.RECONVERGENT B2, `(.L_x_707) ;  /* 0x000012b000027945 */ /* 0x000fe20003800200 */
[----:B------:R-:W-:Y:S02]  /*3020*/  LOP3.LUT R12, R12, 0x7fffffff, RZ, 0xc0, !PT ;  /* 0x7fffffff0c0c7812 */ /* 0x000fe400078ec0ff */
[----:B------:R-:W-:Y:S02]  /*3030*/  CS2R R10, SRZ ;  /* 0x00000000000a7805 */ /* 0x000fe4000001ff00 */
        /* <DEDUP_REMOVED lines=9> */
.L_x_711:
        /* <DEDUP_REMOVED lines=160> */
.L_x_710:
[----:B------:R-:W-:Y:S05]  /*3ad0*/  BSYNC.RECONVERGENT B3 ;  /* 0x0000000000037941 */ /* 0x000fea0003800200 */
.L_x_709:
[----:B------:R-:W-:Y:S01]  /*3ae0*/  ISETP.GT.U32.AND P1, PT, R0, 0x4, PT ;  /* 0x000000040000780c */ /* 0x000fe20003f24070 */
[----:B------:R-:W-:Y:S03]  /*3af0*/  BSSY.RECONVERGENT B3, `(.L_x_712) ;  /* 0x0000051000037945 */ /* 0x000fe60003800200 */
        /* <DEDUP_REMOVED lines=80> */
.L_x_713:
[----:B------:R-:W-:Y:S05]  /*4000*/  BSYNC.RECONVERGENT B3 ;  /* 0x0000000000037941 */ /* 0x000fea0003800200 */
.L_x_712:
[----:B------:R-:W-:-:S04]  /*4010*/  ISETP.NE.U32.AND P1, PT, R0, RZ, PT ;  /* 0x000000ff0000720c */ /* 0x000fc80003f25070 */
[----:B------:R-:W-:-:S13]  /*4020*/  ISETP.NE.OR.EX P0, PT, R12, RZ, P0, P1 ;  /* 0x000000ff0c00720c */ /* 0x000fda0000705710 */
[----:B------:R-:W-:Y:S05]  /*4030*/  @!P0 BRA `(.L_x_714) ;  /* 0x0000000000a08947 */ /* 0x000fea0003800000 */
.L_x_708:
        /* <DEDUP_REMOVED lines=40> */
.L_x_714:
[----:B------:R-:W-:Y:S05]  /*42c0*/  BSYNC.RECONVERGENT B2 ;  /* 0x0000000000027941 */ /* 0x000fea0003800200 */
.L_x_707:
        /* <DEDUP_REMOVED lines=30> */
.L_x_706:
[----:B0--3-5:R-:W1:Y:S01]  /*44b0*/  LDC.64 R4, c[0x0][0x710] ;  /* 0x0001c400ff047b82 */ /* 0x029e620000000a00 */
[----:B------:R-:W-:Y:S01]  /*44c0*/  VIADD R3, R3, 0x80 ;  /* 0x0000008003037836 */ /* 0x000fe20000000000 */
[----:B-12---:R1:W-:Y:S06]  /*44d0*/  STG.E.128 desc[UR6][R4.64], R8 ;  /* 0x0000000804007986 */ /* 0x0063ec000c101d06 */
.L_x_698:
[----:B------:R-:W-:-:S13]  /*44e0*/  ISETP.GE.AND P0, PT, R3, UR4, PT ;  /* 0x0000000403007c0c */ /* 0x000fda000bf06270 */
[----:B------:R-:W-:Y:S05]  /*44f0*/  @P0 BRA `(.L_x_715) ;  /* 0x0000002c00700947 */ /* 0x000fea0003800000 */
[----:B0-----:R-:W0:Y:S01]  /*4500*/  LDC.64 R6, c[0x0][0x738] ;  /* 0x0001ce00ff067b82 */ /* 0x001e220000000a00 */
[----:B------:R-:W2:Y:S07]  /*4510*/  LDCU.64 UR8, c[0x0][0x740] ;  /* 0x0000e800ff0877ac */ /* 0x000eae0008000a00 */
[----:B-1----:R-:W1:Y:S08]  /*4520*/  LDC.64 R4, c[0x0][0x720] ;  /* 0x0001c800ff047b82 */ /* 0x002e700000000a00 */
[----:B------:R-:W3:Y:S01]  /*4530*/  LDC.64 R14, c[0x0][0x718] ;  /* 0x0001c600ff0e7b82 */ /* 0x000ee20000000a00 */
[----:B0-----:R-:W4:Y:S04]  /*4540*/  LDG.E.64 R6, desc[UR6][R6.64] ;  /* 0x0000000606067981 */ /* 0x001f28000c1e1b00 */
[----:B-1----:R-:W2:Y:S01]  /*4550*/  LDG.E.64 R4, desc[UR6][R4.64] ;  /* 0x0000000604047981 */ /* 0x002ea2000c1e1b00 */
        /* <DEDUP_REMOVED lines=38> */
.L_x_721:
        /* <DEDUP_REMOVED lines=160> */
.L_x_720:
[----:B------:R-:W-:Y:S05]  /*51c0*/  BSYNC.RECONVERGENT B3 ;  /* 0x0000000000037941 */ /* 0x000fea0003800200 */
.L_x_719:
        /* <DEDUP_REMOVED lines=82> */
.L_x_723:
[----:B------:R-:W-:Y:S05]  /*56f0*/  BSYNC.RECONVERGENT B3 ;  /* 0x0000000000037941 */ /* 0x000fea0003800200 */
.L_x_722:
[----:B------:R-:W-:-:S04]  /*5700*/  ISETP.NE.U32.AND P1, PT, R0, RZ, PT ;  /* 0x000000ff0000720c */ /* 0x000fc80003f25070 */
[----:B------:R-:W-:-:S13]  /*5710*/  ISETP.NE.OR.EX P0, PT, R12, RZ, P0, P1 ;  /* 0x000000ff0c00720c */ /* 0x000fda0000705710 */
[----:B------:R-:W-:Y:S05]  /*5720*/  @!P0 BRA `(.L_x_724) ;  /* 0x0000000000a08947 */ /* 0x000fea0003800000 */
.L_x_718:
        /* <DEDUP_REMOVED lines=40> */
.L_x_724:
[----:B------:R-:W-:Y:S05]  /*59b0*/  BSYNC.RECONVERGENT B2 ;  /* 0x0000000000027941 */ /* 0x000fea0003800200 */
.L_x_717:
        /* <DEDUP_REMOVED lines=30> */
.L_x_716:
[----:B0--3-5:R-:W1:Y:S01]  /*5ba0*/  LDC.64 R4, c[0x0][0x710] ;  /* 0x0001c400ff047b82 */ /* 0x029e620000000a00 */
[----:B------:R-:W-:Y:S01]  /*5bb0*/  VIADD R3, R3, 0x80 ;  /* 0x0000008003037836 */ /* 0x000fe20000000000 */
[----:B-12---:R1:W-:Y:S06]  /*5bc0*/  STG.E.128 desc[UR6][R4.64], R8 ;  /* 0x0000000804007986 */ /* 0x0063ec000c101d06 */
.L_x_705:
        /* <DEDUP_REMOVED lines=17> */
[----:B------:R-:W-:Y:S02]  /*5ce0*/  CS2R R10, SRZ ;  /* 0x00000000000a7805 */ /* 0x000fe4000001ff00 */
        /* <DEDUP_REMOVED lines=28> */
.L_x_731:
        /* <DEDUP_REMOVED lines=160> */
.L_x_730:
[----:B------:R-:W-:Y:S05]  /*68b0*/  BSYNC.RECONVERGENT B3 ;  /* 0x0000000000037941 */ /* 0x000fea0003800200 */
.L_x_729:
        /* <DEDUP_REMOVED lines=82> */
.L_x_733:
[----:B------:R-:W-:Y:S05]  /*6de0*/  BSYNC.RECONVERGENT B3 ;  /* 0x0000000000037941 */ /* 0x000fea0003800200 */
.L_x_732:
[----:B------:R-:W-:-:S04]  /*6df0*/  ISETP.NE.U32.AND P1, PT, R0, RZ, PT ;  /* 0x000000ff0000720c */ /* 0x000fc80003f25070 */
[----:B------:R-:W-:-:S13]  /*6e00*/  ISETP.NE.OR.EX P0, PT, R12, RZ, P0, P1 ;  /* 0x000000ff0c00720c */ /* 0x000fda0000705710 */
[----:B------:R-:W-:Y:S05]  /*6e10*/  @!P0 BRA `(.L_x_734) ;  /* 0x0000000000a08947 */ /* 0x000fea0003800000 */
.L_x_728:
        /* <DEDUP_REMOVED lines=40> */
.L_x_734:
[----:B------:R-:W-:Y:S05]  /*70a0*/  BSYNC.RECONVERGENT B2 ;  /* 0x0000000000027941 */ /* 0x000fea0003800200 */
.L_x_727:
        /* <DEDUP_REMOVED lines=30> */
.L_x_726:
[----:B0--3-5:R-:W1:Y:S01]  /*7290*/  LDC.64 R4, c[0x0][0x710] ;  /* 0x0001c400ff047b82 */ /* 0x029e620000000a00 */
[----:B------:R-:W-:Y:S01]  /*72a0*/  VIADD R3, R3, 0x80 ;  /* 0x0000008003037836 */ /* 0x000fe20000000000 */
[----:B-12---:R2:W-:Y:S06]  /*72b0*/  STG.E.128 desc[UR6][R4.64], R8 ;  /* 0x0000000804007986 */ /* 0x0065ec000c101d06 */
.L_x_715:
[----:B------:R-:W-:-:S13]  /*72c0*/  ISETP.GE.AND P0, PT, R3, UR4, PT ;  /* 0x0000000403007c0c */ /* 0x000fda000bf06270 */
[----:B------:R-:W-:Y:S05]  /*72d0*/  @P0 BREAK.RELIABLE B0 ;  /* 0x0000000000000942 */ /* 0x000fea0003800100 */
[----:B------:R-:W-:Y:S05]  /*72e0*/  @P0 BRA `(.L_x_735) ;  /* 0x0000002c00780947 */ /* 0x000fea0003800000 */
[----:B0-----:R-:W0:Y:S01]  /*72f0*/  LDC.64 R6, c[0x0][0x738] ;  /* 0x0001ce00ff067b82 */ /* 0x001e220000000a00 */
[----:B------:R-:W3:Y:S07]  /*7300*/  LDCU.64 UR8, c[0x0][0x740] ;  /* 0x0000e800ff0877ac */ /* 0x000eee0008000a00 */
[----:B-12---:R-:W1:Y:S08]  /*7310*/  LDC.64 R4, c[0x0][0x720] ;  /* 0x0001c800ff047b82 */ /* 0x006e700000000a00 */
[----:B------:R-:W2:Y:S01]  /*7320*/  LDC.64 R14, c[0x0][0x718] ;  /* 0x0001c600ff0e7b82 */ /* 0x000ea20000000a00 */
[----:B0-----:R-:W4:Y:S04]  /*7330*/  LDG.E.64 R6, desc[UR6][R6.64] ;  /* 0x0000000606067981 */ /* 0x001f28000c1e1b00 */
[----:B-1----:R-:W3:Y:S01]  /*7340*/  LDG.E.64 R4, desc[UR6][R4.64] ;  /* 0x0000000604047981 */ /* 0x002ee2000c1e1b00 */
[----:B------:R-:W-:-:S02]  /*7350*/  ISETP.NE.AND P1, PT, RZ, UR5, PT ;  /* 0x00000005ff007c0c */ /* 0x000fc4000bf25270 */
[----:B----4-:R-:W-:-:S04]  /*7360*/  ISETP.LT.U32.AND P0, PT, R6, 0x1, PT ;  /* 0x000000010600780c */ /* 0x010fc80003f01070 */
        /* <DEDUP_REMOVED lines=10> */
[----:B--2---:R-:W-:-:S02]  /*7410*/  LEA R4, P1, R8, R14, 0x4 ;  /* 0x0000000e08047211 */ /* 0x004fc400078220ff */
        /* <DEDUP_REMOVED lines=25> */
.L_x_741:
        /* <DEDUP_REMOVED lines=160> */
.L_x_740:
[----:B------:R-:W-:Y:S05]  /*7fb0*/  BSYNC.RECONVERGENT B3 ;  /* 0x0000000000037941 */ /* 0x000fea0003800200 */
.L_x_739:
        /* <DEDUP_REMOVED lines=82> */
.L_x_743:
[----:B------:R-:W-:Y:S05]  /*84e0*/  BSYNC.RECONVERGENT B3 ;  /* 0x0000000000037941 */ /* 0x000fea0003800200 */
.L_x_742:
[----:B------:R-:W-:-:S04]  /*84f0*/  ISETP.NE.U32.AND P1, PT, R0, RZ, PT ;  /* 0x000000ff0000720c */ /* 0x000fc80003f25070 */
[----:B------:R-:W-:-:S13]  /*8500*/  ISETP.NE.OR.EX P0, PT, R12, RZ, P0, P1 ;  /* 0x000000ff0c00720c */ /* 0x000fda0000705710 */
[----:B------:R-:W-:Y:S05]  /*8510*/  @!P0 BRA `(.L_x_744) ;  /* 0x0000000000a08947 */ /* 0x000fea0003800000 */
.L_x_738:
        /* <DEDUP_REMOVED lines=40> */
.L_x_744:
[----:B------:R-:W-:Y:S05]  /*87a0*/  BSYNC.RECONVERGENT B2 ;  /* 0x0000000000027941 */ /* 0x000fea0003800200 */
.L_x_737:
        /* <DEDUP_REMOVED lines=30> */
.L_x_736:
[----:B0--3-5:R-:W1:Y:S01]  /*8990*/  LDC.64 R4, c[0x0][0x710] ;  /* 0x0001c400ff047b82 */ /* 0x029e620000000a00 */
[----:B------:R-:W-:Y:S01]  /*89a0*/  VIADD R3, R3, 0x80 ;  /* 0x0000008003037836 */ /* 0x000fe20000000000 */
[----:B-12---:R2:W-:Y:S06]  /*89b0*/  STG.E.128 desc[UR6][R4.64], R8 ;  /* 0x0000000804007986 */ /* 0x0065ec000c101d06 */
.L_x_725:
[----:B------:R-:W-:-:S13]  /*89c0*/  ISETP.GE.AND P0, PT, R3, UR4, PT ;  /* 0x0000000403007c0c */ /* 0x000fda000bf06270 */
[----:B------:R-:W-:Y:S05]  /*89d0*/  @P0 BREAK.RELIABLE B0 ;  /* 0x0000000000000942 */ /* 0x000fea0003800100 */
[----:B------:R-:W-:Y:S05]  /*89e0*/  @P0 BRA `(.L_x_735) ;  /* 0x0000001400b80947 */ /* 0x000fea0003800000 */
[----:B------:R-:W-:Y:S05]  /*89f0*/  BSYNC.RELIABLE B0 ;  /* 0x0000000000007941 */ /* 0x000fea0003800100 */
.L_x_690:
        /* <DEDUP_REMOVED lines=44> */
.L_x_750:
        /* <DEDUP_REMOVED lines=160> */
.L_x_749:
[----:B------:R-:W-:Y:S05]  /*96c0*/  BSYNC.RECONVERGENT B3 ;  /* 0x0000000000037941 */ /* 0x000fea0003800200 */
.L_x_748:
        /* <DEDUP_REMOVED lines=82> */
.L_x_752:
[----:B------:R-:W-:Y:S05]  /*9bf0*/  BSYNC.RECONVERGENT B3 ;  /* 0x0000000000037941 */ /* 0x000fea0003800200 */
.L_x_751:
[----:B------:R-:W-:-:S04]  /*9c00*/  ISETP.NE.U32.AND P1, PT, R0, RZ, PT ;  /* 0x000000ff0000720c */ /* 0x000fc80003f25070 */
[----:B------:R-:W-:-:S13]  /*9c10*/  ISETP.NE.OR.EX P0, PT, R12, RZ, P0, P1 ;  /* 0x000000ff0c00720c */ /* 0x000fda0000705710 */
[----:B------:R-:W-:Y:S05]  /*9c20*/  @!P0 BRA `(.L_x_753) ;  /* 0x0000000000a08947 */ /* 0x000fea0003800000 */
.L_x_747:
        /* <DEDUP_REMOVED lines=40> */
.L_x_753:
[----:B------:R-:W-:Y:S05]  /*9eb0*/  BSYNC.RECONVERGENT B2 ;  /* 0x0000000000027941 */ /* 0x000fea0003800200 */
.L_x_746:
        /* <DEDUP_REMOVED lines=30> */
.L_x_745:
[----:B0--3-5:R-:W1:Y:S01]  /*a0a0*/  LDC.64 R4, c[0x0][0x710] ;  /* 0x0001c400ff047b82 */ /* 0x029e620000000a00 */
[----:B------:R-:W-:Y:S01]  /*a0b0*/  VIADD R3, R3, 0x80 ;  /* 0x0000008003037836 */ /* 0x000fe20000000000 */
[----:B-12---:R3:W-:Y:S06]  /*a0c0*/  STG.E.128 desc[UR6][R4.64], R8 ;  /* 0x0000000804007986 */ /* 0x0067ec000c101d06 */
.L_x_735:
[----:B------:R-:W-:Y:S05]  /*a0d0*/  BSYNC.RECONVERGENT B1 ;  /* 0x0000000000017941 */ /* 0x000fea0003800200 */
.L_x_689:
        /* <DEDUP_REMOVED lines=23> */
[----:B------:R-:W-:Y:S02]  /*a250*/  IADD3 R2, PT, PT, R7, R11, RZ ;  /* 0x0000000b07027210 */ /* 0x000fe40007ffe0ff */
[----:B------:R-:W-:Y:S02]  /*a260*/  CS2R R10, SRZ ;  /* 0x00000000000a7805 */ /* 0x000fe4000001ff00 */
        /* <DEDUP_REMOVED lines=20> */
.L_x_758:
        /* <DEDUP_REMOVED lines=160> */
.L_x_757:
        /* <DEDUP_REMOVED lines=81> */
.L_x_759:
[----:B------:R-:W-:-:S04]  /*b2c0*/  ISETP.NE.U32.AND P1, PT, R0, RZ, PT ;  /* 0x000000ff0000720c */ /* 0x000fc80003f25070 */
[----:B------:R-:W-:-:S13]  /*b2d0*/  ISETP.NE.OR.EX P0, PT, R3, RZ, P0, P1 ;  /* 0x000000ff0300720c */ /* 0x000fda0000705710 */
[----:B------:R-:W-:Y:S05]  /*b2e0*/  @!P0 BRA `(.L_x_755) ;  /* 0x0000000000a08947 */ /* 0x000fea0003800000 */
.L_x_756:
        /* <DEDUP_REMOVED lines=40> */
.L_x_755:
        /* <DEDUP_REMOVED lines=30> */
.L_x_754:
[----:B------:R-:W1:Y:S02]  /*b750*/  LDC.64 R2, c[0x0][0x710] ;  /* 0x0001c400ff027b82 */ /* 0x000e640000000a00 */
[----:B-12---:R-:W-:Y:S01]  /*b760*/  STG.E.128 desc[UR6][R2.64], R8 ;  /* 0x0000000802007986 */ /* 0x006fe2000c101d06 */
[----:B------:R-:W-:Y:S05]  /*b770*/  EXIT ;  /* 0x000000000000794d */ /* 0x000fea0003800000 */
.L_x_688:
[----:B------:R-:W0:Y:S01]  /*b780*/  LDCU UR4, c[0x0][0x380] ;  /* 0x00007000ff0477ac */ /* 0x000e220008000800 */
[----:B------:R-:W-:Y:S01]  /*b790*/  VIADD R2, R2, 0xffffffff ;  /* 0xffffffff02027836 */ /* 0x000fe20000000000 */
[----:B------:R-:W-:Y:S04]  /*b7a0*/  BSSY.RECONVERGENT B1, `(.L_x_760) ;  /* 0x000154d000017945 */ /* 0x000fe80003800200 */
[----:B------:R-:W-:Y:S01]  /*b7b0*/  BSSY.RELIABLE B0, `(.L_x_761) ;  /* 0x0001243000007945 */ /* 0x000fe20003800100 */
[----:B------:R-:W-:-:S04]  /*b7c0*/  VIMNMX.U32 R0, PT, PT, R2, 0x18, PT ;  /* 0x0000001802007848 */ /* 0x000fc80003fe0000 */
[----:B------:R-:W-:Y:S02]  /*b7d0*/  IADD3 R0, PT, PT, R0, 0x1, RZ ;  /* 0x0000000100007810 */ /* 0x000fe40007ffe0ff */
[----:B0-----:R-:W-:-:S13]  /*b7e0*/  ISETP.GE.AND P0, PT, R3, UR4, PT ;  /* 0x0000000403007c0c */ /* 0x001fda000bf06270 */
[----:B------:R-:W-:Y:S05]  /*b7f0*/  @P0 BRA `(.L_x_762) ;  /* 0x0000006000480947 */ /* 0x000fea0003800000 */
[----:B------:R-:W0:Y:S01]  /*b800*/  LDCU.64 UR8, c[0x0][0x390] ;  /* 0x00007200ff0877ac */ /* 0x000e220008000a00 */
[----:B------:R-:W-:Y:S01]  /*b810*/  MOV R5, R3 ;  /* 0x0000000300057202 */ /* 0x000fe20000000f00 */
[----:B------:R-:W-:Y:S01]  /*b820*/  IMAD.MOV.U32 R4, RZ, RZ, RZ ;  /* 0x000000ffff047224 */ /* 0x000fe200078e00ff */
        /* <DEDUP_REMOVED lines=377> */
[----:B------:R-:W-:-:S02]  /*cfc0*/  @P0 IMAD.MOV.U32 R14, RZ, RZ, RZ ;  /* 0x000000ffff0e0224 */ /* 0x000fc400078e00ff */
        /* <DEDUP_REMOVED lines=17> */
.L_x_763:
[----:B------:R-:W0:Y:S01]  /*d0e0*/  LDCU.64 UR10, c[0x0][0x738] ;  /* 0x0000e700ff0a77ac */ /* 0x000e220008000a00 */
[----:B------:R-:W1:Y:S01]  /*d0f0*/  LDCU.64 UR8, c[0x0][0x720] ;  /* 0x0000e400ff0877ac */ /* 0x000e620008000a00 */
[----:B0-----:R-:W-:-:S04]  /*d100*/  IADD3 R6, P0, PT, R6, UR10, RZ ;  /* 0x0000000a06067c10 */ /* 0x001fc8000ff1e0ff */
[----:B------:R-:W-:Y:S01]  /*d110*/  IADD3.X R7, PT, PT, RZ, UR11, RZ, P0, !PT ;  /* 0x0000000bff077c10 */ /* 0x000fe200087fe4ff */
[----:B------:R-:W0:Y:S01]  /*d120*/  LDCU.64 UR10, c[0x0][0x740] ;  /* 0x0000e800ff0a77ac */ /* 0x000e220008000a00 */
[----:B-1----:R-:W-:-:S04]  /*d130*/  IADD3 R8, P0, PT, R5, UR8, RZ ;  /* 0x0000000805087c10 */ /* 0x002fc8000ff1e0ff */
[----:B------:R-:W2:Y:S01]  /*d140*/  LDG.E.64 R6, desc[UR6][R6.64] ;  /* 0x0000000606067981 */ /* 0x000ea2000c1e1b00 */
[----:B------:R-:W-:Y:S01]  /*d150*/  IMAD.X R9, RZ, RZ, UR9, P0 ;  /* 0x00000009ff097e24 */ /* 0x000fe200080e06ff */
        /* <DEDUP_REMOVED lines=14> */
[----:B------:R-:W-:Y:S02]  /*d240*/  CS2R R8, SRZ ;  /* 0x0000000000087805 */ /* 0x000fe4000001ff00 */
[----:B------:R-:W-:Y:S01]  /*d250*/  ISETP.GE.U32.AND P0, PT, R12, 0x1, PT ;  /* 0x000000010c00780c */ /* 0x000fe20003f06070 */
[----:B------:R-:W-:Y:S01]  /*d260*/  IMAD.IADD R5, R5, 0x1, R17 ;  /* 0x0000000105057824 */ /* 0x000fe200078e0211 */
[----:B------:R-:W-:-:S02]  /*d270*/  IADD3.X R7, PT, PT, RZ, UR9, RZ, P1, !PT ;  /* 0x00000009ff077c10 */ /* 0x000fc40008ffe4ff */
[----:B------:R-:W-:Y:S02]  /*d280*/  CS2R R10, SRZ ;  /* 0x00000000000a7805 */ /* 0x000fe4000001ff00 */
[----:B------:R-:W-:Y:S02]  /*d290*/  ISETP.GE.AND.EX P0, PT, R16, RZ, PT, P0 ;  /* 0x000000ff1000720c */ /* 0x000fe40003f06300 */
[----:B------:R-:W-:-:S04]  /*d2a0*/  LEA R6, P1, R4, R15, 0x4 ;  /* 0x0000000f04067211 */ /* 0x000fc800078220ff */
[----:B------:R-:W-:-:S07]  /*d2b0*/  LEA.HI.X R7, R4, R7, R5, 0x4, P1 ;  /* 0x0000000704077211 */ /* 0x000fce00008f2405 */
[----:B------:R-:W-:Y:S05]  /*d2c0*/  @!P0 BRA `(.L_x_765) ;  /* 0x0000001400548947 */ /* 0x000fea0003800000 */
[----:B------:R-:W5:Y:S01]  /*d2d0*/  LDG.E.128 R4, desc[UR6][R6.64] ;  /* 0x0000000606047981 */ /* 0x000f62000c1e1d00 */
[C---:B------:R-:W-:Y:S01]  /*d2e0*/  ISETP.GE.U32.AND P0, PT, R12.reuse, 0x4, PT ;  /* 0x000000040c00780c */ /* 0x040fe20003f06070 */
[----:B------:R-:W-:Y:S01]  /*d2f0*/  BSSY.RECONVERGENT B3, `(.L_x_766) ;  /* 0x0000134000037945 */ /* 0x000fe20003800200 */
[----:B------:R-:W-:Y:S02]  /*d300*/  LOP3.LUT R14, R12, 0x3, RZ, 0xc0, !PT ;  /* 0x000000030c0e7812 */ /* 0x000fe400078ec0ff */
[----:B------:R-:W-:Y:S02]  /*d310*/  CS2R R10, SRZ ;  /* 0x00000000000a7805 */ /* 0x000fe4000001ff00 */
[----:B------:R-:W-:Y:S02]  /*d320*/  ISETP.GE.U32.AND.EX P0, PT, R16, RZ, PT, P0 ;  /* 0x000000ff1000720c */ /* 0x000fe40003f06100 */
[----:B------:R-:W-:-:S11]  /*d330*/  CS2R R8, SRZ ;  /* 0x0000000000087805 */ /* 0x000fd6000001ff00 */
[----:B------:R-:W-:Y:S05]  /*d340*/  @!P0 BRA `(.L_x_767) ;  /* 0x0000001000b88947 */ /* 0x000fea0003800000 */
[----:B------:R-:W-:Y:S01]  /*d350*/  LOP3.LUT R12, R12, 0xfffffffc, RZ, 0xc0, !PT ;  /* 0xfffffffc0c0c7812 */ /* 0x000fe200078ec0ff */
[----:B------:R-:W-:Y:S01]  /*d360*/  BSSY.RELIABLE B2, `(.L_x_768) ;  /* 0x0000104000027945 */ /* 0x000fe20003800100 */
        /* <DEDUP_REMOVED lines=11> */
.L_x_772:
        /* <DEDUP_REMOVED lines=160> */
.L_x_771:
[----:B------:R-:W-:Y:S05]  /*de20*/  BSYNC.RECONVERGENT B5 ;  /* 0x0000000000057941 */ /* 0x000fea0003800200 */
.L_x_770:
        /* <DEDUP_REMOVED lines=82> */
.L_x_774:
[----:B------:R-:W-:Y:S05]  /*e350*/  BSYNC.RECONVERGENT B5 ;  /* 0x0000000000057941 */ /* 0x000fea0003800200 */
.L_x_773:
[----:B------:R-:W-:-:S04]  /*e360*/  ISETP.NE.U32.AND P1, PT, R12, RZ, PT ;  /* 0x000000ff0c00720c */ /* 0x000fc80003f25070 */
[----:B------:R-:W-:-:S13]  /*e370*/  ISETP.NE.OR.EX P0, PT, R15, RZ, P0, P1 ;  /* 0x000000ff0f00720c */ /* 0x000fda0000705710 */
[----:B------:R-:W-:Y:S05]  /*e380*/  @!P0 BREAK.RELIABLE B2 ;  /* 0x0000000000028942 */ /* 0x000fea0003800100 */
[----:B------:R-:W-:Y:S05]  /*e390*/  @!P0 BRA `(.L_x_767) ;  /* 0x0000000000a48947 */ /* 0x000fea0003800000 */
.L_x_769:
[----:B------:R-:W-:Y:S05]  /*e3a0*/  BSYNC.RELIABLE B2 ;  /* 0x0000000000027941 */ /* 0x000fea0003800100 */
.L_x_768:
        /* <DEDUP_REMOVED lines=40> */
.L_x_767:
[----:B------:R-:W-:Y:S05]  /*e630*/  BSYNC.RECONVERGENT B3 ;  /* 0x0000000000037941 */ /* 0x000fea0003800200 */
.L_x_766:
        /* <DEDUP_REMOVED lines=30> */
.L_x_765:
[----:B------:R-:W-:Y:S05]  /*e820*/  BSYNC.RECONVERGENT B4 ;  /* 0x0000000000047941 */ /* 0x000fea0003800200 */
.L_x_764:
[----:B------:R-:W0:Y:S01]  /*e830*/  LDCU.64 UR8, c[0x0][0x710] ;  /* 0x0000e200ff0877ac */ /* 0x000e220008000a00 */
[----:B------:R-:W-:Y:S01]  /*e840*/  VIADD R3, R3, 0x80 ;  /* 0x0000008003037836 */ /* 0x000fe20000000000 */
[----:B0--3-5:R-:W-:-:S04]  /*e850*/  IADD3 R4, P0, PT, R13, UR8, RZ ;  /* 0x000000080d047c10 */ /* 0x029fc8000ff1e0ff */
[----:B------:R-:W-:Y:S02]  /*e860*/  IADD3.X R5, PT, PT, RZ, UR9, RZ, P0, !PT ;  /* 0x00000009ff057c10 */ /* 0x000fe400087fe4ff */
[----:B------:R-:W-:-:S03]  /*e870*/  ISETP.GE.AND P0, PT, R3, UR4, PT ;  /* 0x0000000403007c0c */ /* 0x000fc6000bf06270 */
[----:B-12---:R0:W-:Y:S10]  /*e880*/  STG.E.128 desc[UR6][R4.64], R8 ;  /* 0x0000000804007986 */ /* 0x0061f4000c101d06 */
[----:B------:R-:W-:Y:S05]  /*e890*/  @P0 BRA `(.L_x_775) ;  /* 0x0000006000480947 */ /* 0x000fea0003800000 */
[----:B------:R-:W1:Y:S01]  /*e8a0*/  LDCU.64 UR8, c[0x0][0x390] ;  /* 0x00007200ff0877ac */ /* 0x000e620008000a00 */
[----:B0-----:R-:W-:Y:S01]  /*e8b0*/  MOV R4, RZ ;  /* 0x000000ff00047202 */ /* 0x001fe20000000f00 */
[----:B------:R-:W-:Y:S01]  /*e8c0*/  IMAD.MOV.U32 R5, RZ, RZ, R3 ;  /* 0x000000ffff057224 */ /* 0x000fe200078e0003 */
[----:B------:R-:W-:Y:S01]  /*e8d0*/  ISETP.NE.AND P0, PT, R2, RZ, PT ;  /* 0x000000ff0200720c */ /* 0x000fe20003f05270 */
[----:B------:R-:W0:Y:S01]  /*e8e0*/  LDCU UR10, c[0x0][0x38c] ;  /* 0x00007180ff0a77ac */ /* 0x000e220008000800 */
        /* <DEDUP_REMOVED lines=393> */
.L_x_776:
[----:B------:R-:W0:Y:S01]  /*10180*/  LDCU.64 UR10, c[0x0][0x738] ;  /* 0x0000e700ff0a77ac */ /* 0x000e220008000a00 */
[----:B------:R-:W1:Y:S01]  /*10190*/  LDCU.64 UR8, c[0x0][0x720] ;  /* 0x0000e400ff0877ac */ /* 0x000e620008000a00 */
[----:B0-----:R-:W-:-:S05]  /*101a0*/  IADD3 R6, P0, PT, R6, UR10, RZ ;  /* 0x0000000a06067c10 */ /* 0x001fca000ff1e0ff */
[----:B------:R-:W-:Y:S01]  /*101b0*/  IMAD.X R7, RZ, RZ, UR11, P0 ;  /* 0x0000000bff077e24 */ /* 0x000fe200080e06ff */
[----:B-1----:R-:W-:Y:S01]  /*101c0*/  IADD3 R8, P0, PT, R5, UR8, RZ ;  /* 0x0000000805087c10 */ /* 0x002fe2000ff1e0ff */
[----:B------:R-:W0:Y:S04]  /*101d0*/  LDCU.64 UR10, c[0x0][0x740] ;  /* 0x0000e800ff0a77ac */ /* 0x000e280008000a00 */
        /* <DEDUP_REMOVED lines=18> */
[----:B------:R-:W-:Y:S01]  /*10300*/  IMAD.X R7, RZ, RZ, UR9, P1 ;  /* 0x00000009ff077e24 */ /* 0x000fe200088e06ff */
[----:B------:R-:W-:-:S02]  /*10310*/  LEA R6, P1, R4, R15, 0x4 ;  /* 0x0000000f04067211 */ /* 0x000fc400078220ff */
[----:B------:R-:W-:Y:S02]  /*10320*/  CS2R R10, SRZ ;  /* 0x00000000000a7805 */ /* 0x000fe4000001ff00 */
[----:B------:R-:W-:Y:S02]  /*10330*/  ISETP.GE.AND.EX P0, PT, R16, RZ, PT, P0 ;  /* 0x000000ff1000720c */ /* 0x000fe40003f06300 */
[----:B------:R-:W-:-:S04]  /*10340*/  IADD3 R5, PT, PT, R5, R17, RZ ;  /* 0x0000001105057210 */ /* 0x000fc80007ffe0ff */
        /* <DEDUP_REMOVED lines=23> */
.L_x_785:
        /* <DEDUP_REMOVED lines=160> */
.L_x_784:
[----:B------:R-:W-:Y:S05]  /*10ec0*/  BSYNC.RECONVERGENT B5 ;  /* 0x0000000000057941 */ /* 0x000fea0003800200 */
.L_x_783:
        /* <DEDUP_REMOVED lines=82> */
.L_x_787:
[----:B------:R-:W-:Y:S05]  /*113f0*/  BSYNC.RECONVERGENT B5 ;  /* 0x0000000000057941 */ /* 0x000fea0003800200 */
.L_x_786:
[----:B------:R-:W-:-:S04]  /*11400*/  ISETP.NE.U32.AND P1, PT, R12, RZ, PT ;  /* 0x000000ff0c00720c */ /* 0x000fc80003f25070 */
[----:B------:R-:W-:-:S13]  /*11410*/  ISETP.NE.OR.EX P0, PT, R15, RZ, P0, P1 ;  /* 0x000000ff0f00720c */ /* 0x000fda0000705710 */
[----:B------:R-:W-:Y:S05]  /*11420*/  @!P0 BREAK.RELIABLE B2 ;  /* 0x0000000000028942 */ /* 0x000fea0003800100 */
[----:B------:R-:W-:Y:S05]  /*11430*/  @!P0 BRA `(.L_x_780) ;  /* 0x0000000000a48947 */ /* 0x000fea0003800000 */
.L_x_782:
[----:B------:R-:W-:Y:S05]  /*11440*/  BSYNC.RELIABLE B2 ;  /* 0x0000000000027941 */ /* 0x000fea0003800100 */
.L_x_781:
        /* <DEDUP_REMOVED lines=40> */
.L_x_780:
[----:B------:R-:W-:Y:S05]  /*116d0*/  BSYNC.RECONVERGENT B3 ;  /* 0x0000000000037941 */ /* 0x000fea0003800200 */
.L_x_779:
        /* <DEDUP_REMOVED lines=30> */
.L_x_778:
[----:B------:R-:W-:Y:S05]  /*118c0*/  BSYNC.RECONVERGENT B4 ;  /* 0x0000000000047941 */ /* 0x000fea0003800200 */
.L_x_777:
[----:B------:R-:W0:Y:S01]  /*118d0*/  LDCU.64 UR8, c[0x0][0x710] ;  /* 0x0000e200ff0877ac */ /* 0x000e220008000a00 */
[----:B------:R-:W-:Y:S02]  /*118e0*/  IADD3 R3, PT, PT, R3, 0x80, RZ ;  /* 0x0000008003037810 */ /* 0x000fe40007ffe0ff */
[----:B0--3-5:R-:W-:-:S05]  /*118f0*/  IADD3 R4, P0, PT, R13, UR8, RZ ;  /* 0x000000080d047c10 */ /* 0x029fca000ff1e0ff */
[----:B------:R-:W-:-:S05]  /*11900*/  IMAD.X R5, RZ, RZ, UR9, P0 ;  /* 0x00000009ff057e24 */ /* 0x000fca00080e06ff */
[----:B-12---:R0:W-:Y:S03]  /*11910*/  STG.E.128 desc[UR6][R4.64], R8 ;  /* 0x0000000804007986 */ /* 0x0061e6000c101d06 */
.L_x_762:
[----:B------:R-:W-:-:S13]  /*11920*/  ISETP.GE.AND P0, PT, R3, UR4, PT ;  /* 0x0000000403007c0c */ /* 0x000fda000bf06270 */
[----:B------:R-:W-:Y:S05]  /*11930*/  @P0 BRA `(.L_x_788) ;  /* 0x0000006000480947 */ /* 0x000fea0003800000 */
[----:B------:R-:W1:Y:S01]  /*11940*/  LDCU.64 UR8, c[0x0][0x390] ;  /* 0x00007200ff0877ac */ /* 0x000e620008000a00 */
[----:B0-----:R-:W-:Y:S01]  /*11950*/  MOV R5, R3 ;  /* 0x0000000300057202 */ /* 0x001fe20000000f00 */
[----:B------:R-:W-:Y:S01]  /*11960*/  IMAD.MOV.U32 R4, RZ, RZ, RZ ;  /* 0x000000ffff047224 */ /* 0x000fe200078e00ff */
[----:B------:R-:W-:Y:S01]  /*11970*/  ISETP.NE.AND P0, PT, R2, RZ, PT ;  /* 0x000000ff0200720c */ /* 0x000fe20003f05270 */
[----:B------:R-:W0:Y:S01]  /*11980*/  LDCU UR10, c[0x0][0x38c] ;  /* 0x00007180ff0a77ac */ /* 0x000e220008000800 */
[----:B------:R-:W2:Y:S01]  /*11990*/  LDCU UR11, c[0x0][0x4c0] ;  /* 0x00009800ff0b77ac */ /* 0x000ea20008000800 */
[----:B------:R-:W3:Y:S01]  /*119a0*/  LDCU.64 UR12, c[0x0][0x4b8] ;  /* 0x00009700ff0c77ac */ /* 0x000ee20008000a00 */
[----:B-1----:R-:W-:Y:S01]  /*119b0*/  IMAD.HI.U32 R8, R3, UR8, R4 ;  /* 0x0000000803087c27 */ /* 0x002fe2000f8e0004 */
[----:B------:R-:W1:Y:S04]  /*119c0*/  LDCU UR8, c[0x0][0x4cc] ;  /* 0x00009980ff0877ac */ /* 0x000e680008000800 */
[----:B------:R-:W-:-:S05]  /*119d0*/  SHF.R.U32.HI R9, RZ, UR9, R8 ;  /* 0x00000009ff097c19 */ /* 0x000fca0008011608 */
[----:B------:R-:W-:-:S04]  /*119e0*/  IMAD.MOV R6, RZ, RZ, -R9 ;  /* 0x000000ffff067224 */ /* 0x000fc800078e0a09 */
        /* <DEDUP_REMOVED lines=387> */
.L_x_789:
        /* <DEDUP_REMOVED lines=52> */
.L_x_798:
        /* <DEDUP_REMOVED lines=160> */
.L_x_797:
[----:B------:R-:W-:Y:S05]  /*13f60*/  BSYNC.RECONVERGENT B5 ;  /* 0x0000000000057941 */ /* 0x000fea0003800200 */
.L_x_796:
        /* <DEDUP_REMOVED lines=82> */
.L_x_800:
[----:B------:R-:W-:Y:S05]  /*14490*/  BSYNC.RECONVERGENT B5 ;  /* 0x0000000000057941 */ /* 0x000fea0003800200 */
.L_x_799:
[----:B------:R-:W-:-:S04]  /*144a0*/  ISETP.NE.U32.AND P1, PT, R12, RZ, PT ;  /* 0x000000ff0c00720c */ /* 0x000fc80003f25070 */
[----:B------:R-:W-:-:S13]  /*144b0*/  ISETP.NE.OR.EX P0, PT, R15, RZ, P0, P1 ;  /* 0x000000ff0f00720c */ /* 0x000fda0000705710 */
[----:B------:R-:W-:Y:S05]  /*144c0*/  @!P0 BREAK.RELIABLE B2 ;  /* 0x0000000000028942 */ /* 0x000fea0003800100 */
[----:B------:R-:W-:Y:S05]  /*144d0*/  @!P0 BRA `(.L_x_793) ;  /* 0x0000000000a48947 */ /* 0x000fea0003800000 */
.L_x_795:
[----:B------:R-:W-:Y:S05]  /*144e0*/  BSYNC.RELIABLE B2 ;  /* 0x0000000000027941 */ /* 0x000fea0003800100 */
.L_x_794:
        /* <DEDUP_REMOVED lines=40> */
.L_x_793:
[----:B------:R-:W-:Y:S05]  /*14770*/  BSYNC.RECONVERGENT B3 ;  /* 0x0000000000037941 */ /* 0x000fea0003800200 */
.L_x_792:
        /* <DEDUP_REMOVED lines=30> */
.L_x_791:
[----:B------:R-:W-:Y:S05]  /*14960*/  BSYNC.RECONVERGENT B4 ;  /* 0x0000000000047941 */ /* 0x000fea0003800200 */
.L_x_790:
[----:B------:R-:W0:Y:S01]  /*14970*/  LDCU.64 UR8, c[0x0][0x710] ;  /* 0x0000e200ff0877ac */ /* 0x000e220008000a00 */
[----:B------:R-:W-:Y:S01]  /*14980*/  VIADD R3, R3, 0x80 ;  /* 0x0000008003037836 */ /* 0x000fe20000000000 */
[----:B0--3-5:R-:W-:-:S04]  /*14990*/  IADD3 R4, P0, PT, R13, UR8, RZ ;  /* 0x000000080d047c10 */ /* 0x029fc8000ff1e0ff */
[----:B------:R-:W-:-:S05]  /*149a0*/  IADD3.X R5, PT, PT, RZ, UR9, RZ, P0, !PT ;  /* 0x00000009ff057c10 */ /* 0x000fca00087fe4ff */
[----:B-12---:R1:W-:Y:S04]  /*149b0*/  STG.E.128 desc[UR6][R4.64], R8 ;  /* 0x0000000804007986 */ /* 0x0063e8000c101d06 */
.L_x_775:
[----:B------:R-:W-:-:S13]  /*149c0*/  ISETP.GE.AND P0, PT, R3, UR4, PT ;  /* 0x0000000403007c0c */ /* 0x000fda000bf06270 */
[----:B------:R-:W-:Y:S05]  /*149d0*/  @P0 BRA `(.L_x_801) ;  /* 0x0000006000480947 */ /* 0x000fea0003800000 */
[----:B------:R-:W2:Y:S01]  /*149e0*/  LDCU.64 UR8, c[0x0][0x390] ;  /* 0x00007200ff0877ac */ /* 0x000ea20008000a00 */
[----:B01----:R-:W-:Y:S01]  /*149f0*/  MOV R4, RZ ;  /* 0x000000ff00047202 */ /* 0x003fe20000000f00 */
[----:B------:R-:W-:Y:S01]  /*14a00*/  IMAD.MOV.U32 R5, RZ, RZ, R3 ;  /* 0x000000ffff057224 */ /* 0x000fe200078e0003 */
[----:B------:R-:W-:Y:S01]  /*14a10*/  ISETP.NE.AND P0, PT, R2, RZ, PT ;  /* 0x000000ff0200720c */ /* 0x000fe20003f05270 */
[----:B------:R-:W0:Y:S01]  /*14a20*/  LDCU UR10, c[0x0][0x38c] ;  /* 0x00007180ff0a77ac */ /* 0x000e220008000800 */
        /* <DEDUP_REMOVED lines=393> */
.L_x_802:
        /* <DEDUP_REMOVED lines=52> */
.L_x_811:
        /* <DEDUP_REMOVED lines=160> */
.L_x_810:
[----:B------:R-:W-:Y:S05]  /*17000*/  BSYNC.RECONVERGENT B5 ;  /* 0x0000000000057941 */ /* 0x000fea0003800200 */
.L_x_809:
        /* <DEDUP_REMOVED lines=82> */
.L_x_813:
[----:B------:R-:W-:Y:S05]  /*17530*/  BSYNC.RECONVERGENT B5 ;  /* 0x0000000000057941 */ /* 0x000fea0003800200 */
.L_x_812:
[----:B------:R-:W-:-:S04]  /*17540*/  ISETP.NE.U32.AND P1, PT, R12, RZ, PT ;  /* 0x000000ff0c00720c */ /* 0x000fc80003f25070 */
[----:B------:R-:W-:-:S13]  /*17550*/  ISETP.NE.OR.EX P0, PT, R15, RZ, P0, P1 ;  /* 0x000000ff0f00720c */ /* 0x000fda0000705710 */
[----:B------:R-:W-:Y:S05]  /*17560*/  @!P0 BREAK.RELIABLE B2 ;  /* 0x0000000000028942 */ /* 0x000fea0003800100 */
[----:B------:R-:W-:Y:S05]  /*17570*/  @!P0 BRA `(.L_x_806) ;  /* 0x0000000000a48947 */ /* 0x000fea0003800000 */
.L_x_808:
[----:B------:R-:W-:Y:S05]  /*17580*/  BSYNC.RELIABLE B2 ;  /* 0x0000000000027941 */ /* 0x000fea0003800100 */
.L_x_807:
        /* <DEDUP_REMOVED lines=40> */
.L_x_806:
[----:B------:R-:W-:Y:S05]  /*17810*/  BSYNC.RECONVERGENT B3 ;  /* 0x0000000000037941 */ /* 0x000fea0003800200 */
.L_x_805:
        /* <DEDUP_REMOVED lines=30> */
.L_x_804:
[----:B------:R-:W-:Y:S05]  /*17a00*/  BSYNC.RECONVERGENT B4 ;  /* 0x0000000000047941 */ /* 0x000fea0003800200 */
.L_x_803:
[----:B------:R-:W0:Y:S01]  /*17a10*/  LDCU.64 UR8, c[0x0][0x710] ;  /* 0x0000e200ff0877ac */ /* 0x000e220008000a00 */
[----:B------:R-:W-:Y:S02]  /*17a20*/  IADD3 R3, PT, PT, R3, 0x80, RZ ;  /* 0x0000008003037810 */ /* 0x000fe40007ffe0ff */
[----:B0--3-5:R-:W-:-:S05]  /*17a30*/  IADD3 R4, P0, PT, R13, UR8, RZ ;  /* 0x000000080d047c10 */ /* 0x029fca000ff1e0ff */
[----:B------:R-:W-:-:S05]  /*17a40*/  IMAD.X R5, RZ, RZ, UR9, P0 ;  /* 0x00000009ff057e24 */ /* 0x000fca00080e06ff */
[----:B-12---:R1:W-:Y:S03]  /*17a50*/  STG.E.128 desc[UR6][R4.64], R8 ;  /* 0x0000000804007986 */ /* 0x0063e6000c101d06 */
.L_x_788:
[----:B------:R-:W-:-:S13]  /*17a60*/  ISETP.GE.AND P0, PT, R3, UR4, PT ;  /* 0x0000000403007c0c */ /* 0x000fda000bf06270 */
[----:B------:R-:W-:Y:S05]  /*17a70*/  @P0 BRA `(.L_x_814) ;  /* 0x00000060004c0947 */ /* 0x000fea0003800000 */
[----:B------:R-:W2:Y:S01]  /*17a80*/  LDCU.64 UR8, c[0x0][0x390] ;  /* 0x00007200ff0877ac */ /* 0x000ea20008000a00 */
[----:B01----:R-:W-:Y:S01]  /*17a90*/  MOV R5, R3 ;  /* 0x0000000300057202 */ /* 0x003fe20000000f00 */
[----:B------:R-:W-:Y:S01]  /*17aa0*/  IMAD.MOV.U32 R4, RZ, RZ, RZ ;  /* 0x000000ffff047224 */ /* 0x000fe200078e00ff */
[----:B------:R-:W-:Y:S01]  /*17ab0*/  ISETP.NE.AND P0, PT, R2, RZ, PT ;  /* 0x000000ff0200720c */ /* 0x000fe20003f05270 */
[----:B------:R-:W0:Y:S01]  /*17ac0*/  LDCU UR10, c[0x0][0x38c] ;  /* 0x00007180ff0a77ac */ /* 0x000e220008000800 */
[----:B------:R-:W1:Y:S01]  /*17ad0*/  LDCU UR11, c[0x0][0x4c0] ;  /* 0x00009800ff0b77ac */ /* 0x000e620008000800 */
[----:B------:R-:W3:Y:S01]  /*17ae0*/  LDCU.64 UR12, c[0x0][0x4b8] ;  /* 0x00009700ff0c77ac */ /* 0x000ee20008000a00 */
[----:B--2---:R-:W-:Y:S01]  /*17af0*/  IMAD.HI.U32 R8, R3, UR8, R4 ;  /* 0x0000000803087c27 */ /* 0x004fe2000f8e0004 */
[----:B------:R-:W2:Y:S04]  /*17b00*/  LDCU UR8, c[0x0][0x4cc] ;  /* 0x00009980ff0877ac */ /* 0x000ea80008000800 */
[----:B------:R-:W-:-:S05]  /*17b10*/  SHF.R.U32.HI R9, RZ, UR9, R8 ;  /* 0x00000009ff097c19 */ /* 0x000fca0008011608 */
[----:B------:R-:W-:-:S04]  /*17b20*/  IMAD.MOV R6, RZ, RZ, -R9 ;  /* 0x000000ffff067224 */ /* 0x000fc800078e0a09 */
        /* <DEDUP_REMOVED lines=387> */
.L_x_815:
        /* <DEDUP_REMOVED lines=52> */
.L_x_824:
        /* <DEDUP_REMOVED lines=160> */
.L_x_823:
[----:B------:R-:W-:Y:S05]  /*1a0a0*/  BSYNC.RECONVERGENT B5 ;  /* 0x0000000000057941 */ /* 0x000fea0003800200 */
.L_x_822:
        /* <DEDUP_REMOVED lines=82> */
.L_x_826:
[----:B------:R-:W-:Y:S05]  /*1a5d0*/  BSYNC.RECONVERGENT B5 ;  /* 0x0000000000057941 */ /* 0x000fea0003800200 */
.L_x_825:
[----:B------:R-:W-:-:S04]  /*1a5e0*/  ISETP.NE.U32.AND P1, PT, R12, RZ, PT ;  /* 0x000000ff0c00720c */ /* 0x000fc80003f25070 */
[----:B------:R-:W-:-:S13]  /*1a5f0*/  ISETP.NE.OR.EX P0, PT, R15, RZ, P0, P1 ;  /* 0x000000ff0f00720c */ /* 0x000fda0000705710 */
[----:B------:R-:W-:Y:S05]  /*1a600*/  @!P0 BREAK.RELIABLE B2 ;  /* 0x0000000000028942 */ /* 0x000fea0003800100 */
[----:B------:R-:W-:Y:S05]  /*1a610*/  @!P0 BRA `(.L_x_819) ;  /* 0x0000000000a48947 */ /* 0x000fea0003800000 */
.L_x_821:
[----:B------:R-:W-:Y:S05]  /*1a620*/  BSYNC.RELIABLE B2 ;  /* 0x0000000000027941 */ /* 0x000fea0003800100 */
.L_x_820:
        /* <DEDUP_REMOVED lines=40> */
.L_x_819:
[----:B------:R-:W-:Y:S05]  /*1a8b0*/  BSYNC.RECONVERGENT B3 ;  /* 0x0000000000037941 */ /* 0x000fea0003800200 */
.L_x_818:
        /* <DEDUP_REMOVED lines=30> */
.L_x_817:
[----:B------:R-:W-:Y:S05]  /*1aaa0*/  BSYNC.RECONVERGENT B4 ;  /* 0x0000000000047941 */ /* 0x000fea0003800200 */
.L_x_816:
[----:B------:R-:W0:Y:S01]  /*1aab0*/  LDCU.64 UR8, c[0x0][0x710] ;  /* 0x0000e200ff0877ac */ /* 0x000e220008000a00 */
[----:B------:R-:W-:Y:S01]  /*1aac0*/  VIADD R3, R3, 0x80 ;  /* 0x0000008003037836 */ /* 0x000fe20000000000 */
[----:B0--3-5:R-:W-:-:S04]  /*1aad0*/  IADD3 R4, P0, PT, R13, UR8, RZ ;  /* 0x000000080d047c10 */ /* 0x029fc8000ff1e0ff */
[----:B------:R-:W-:-:S05]  /*1aae0*/  IADD3.X R5, PT, PT, RZ, UR9, RZ, P0, !PT ;  /* 0x00000009ff057c10 */ /* 0x000fca00087fe4ff */
[----:B-12---:R2:W-:Y:S04]  /*1aaf0*/  STG.E.128 desc[UR6][R4.64], R8 ;  /* 0x0000000804007986 */ /* 0x0065e8000c101d06 */
.L_x_801:
[----:B------:R-:W-:-:S13]  /*1ab00*/  ISETP.GE.AND P0, PT, R3, UR4, PT ;  /* 0x0000000403007c0c */ /* 0x000fda000bf06270 */
[----:B------:R-:W-:Y:S05]  /*1ab10*/  @P0 BREAK.RELIABLE B0 ;  /* 0x0000000000000942 */ /* 0x000fea0003800100 */
[----:B------:R-:W-:Y:S05]  /*1ab20*/  @P0 BRA `(.L_x_827) ;  /* 0x0000006000500947 */ /* 0x000fea0003800000 */
[----:B------:R-:W3:Y:S01]  /*1ab30*/  LDCU.64 UR8, c[0x0][0x390] ;  /* 0x00007200ff0877ac */ /* 0x000ee20008000a00 */
[----:B012---:R-:W-:Y:S01]  /*1ab40*/  MOV R4, RZ ;  /* 0x000000ff00047202 */ /* 0x007fe20000000f00 */
[----:B------:R-:W-:Y:S01]  /*1ab50*/  IMAD.MOV.U32 R5, RZ, RZ, R3 ;  /* 0x000000ffff057224 */ /* 0x000fe200078e0003 */
[----:B------:R-:W-:Y:S01]  /*1ab60*/  ISETP.NE.AND P0, PT, R2, RZ, PT ;  /* 0x000000ff0200720c */ /* 0x000fe20003f05270 */
[----:B------:R-:W0:Y:S01]  /*1ab70*/  LDCU UR10, c[0x0][0x38c] ;  /* 0x00007180ff0a77ac */ /* 0x000e220008000800 */
        /* <DEDUP_REMOVED lines=393> */
.L_x_828:
        /* <DEDUP_REMOVED lines=52> */
.L_x_837:
        /* <DEDUP_REMOVED lines=160> */
.L_x_836:
[----:B------:R-:W-:Y:S05]  /*1d150*/  BSYNC.RECONVERGENT B5 ;  /* 0x0000000000057941 */ /* 0x000fea0003800200 */
.L_x_835:
        /* <DEDUP_REMOVED lines=82> */
.L_x_839:
[----:B------:R-:W-:Y:S05]  /*1d680*/  BSYNC.RECONVERGENT B5 ;  /* 0x0000000000057941 */ /* 0x000fea0003800200 */
.L_x_838:
[----:B------:R-:W-:-:S04]  /*1d690*/  ISETP.NE.U32.AND P1, PT, R12, RZ, PT ;  /* 0x000000ff0c00720c */ /* 0x000fc80003f25070 */
[----:B------:R-:W-:-:S13]  /*1d6a0*/  ISETP.NE.OR.EX P0, PT, R15, RZ, P0, P1 ;  /* 0x000000ff0f00720c */ /* 0x000fda0000705710 */
[----:B------:R-:W-:Y:S05]  /*1d6b0*/  @!P0 BREAK.RELIABLE B2 ;  /* 0x0000000000028942 */ /* 0x000fea0003800100 */
[----:B------:R-:W-:Y:S05]  /*1d6c0*/  @!P0 BRA `(.L_x_832) ;  /* 0x0000000000a48947 */ /* 0x000fea0003800000 */
.L_x_834:
[----:B------:R-:W-:Y:S05]  /*1d6d0*/  BSYNC.RELIABLE B2 ;  /* 0x0000000000027941 */ /* 0x000fea0003800100 */
.L_x_833:
        /* <DEDUP_REMOVED lines=40> */
.L_x_832:
[----:B------:R-:W-:Y:S05]  /*1d960*/  BSYNC.RECONVERGENT B3 ;  /* 0x0000000000037941 */ /* 0x000fea0003800200 */
.L_x_831:
        /* <DEDUP_REMOVED lines=30> */
.L_x_830:
[----:B------:R-:W-:Y:S05]  /*1db50*/  BSYNC.RECONVERGENT B4 ;  /* 0x0000000000047941 */ /* 0x000fea0003800200 */
.L_x_829:
[----:B------:R-:W0:Y:S01]  /*1db60*/  LDCU.64 UR8, c[0x0][0x710] ;  /* 0x0000e200ff0877ac */ /* 0x000e220008000a00 */
[----:B------:R-:W-:Y:S02]  /*1db70*/  IADD3 R3, PT, PT, R3, 0x80, RZ ;  /* 0x0000008003037810 */ /* 0x000fe40007ffe0ff */
[----:B0--3-5:R-:W-:-:S05]  /*1db80*/  IADD3 R4, P0, PT, R13, UR8, RZ ;  /* 0x000000080d047c10 */ /* 0x029fca000ff1e0ff */
[----:B------:R-:W-:-:S05]  /*1db90*/  IMAD.X R5, RZ, RZ, UR9, P0 ;  /* 0x00000009ff057e24 */ /* 0x000fca00080e06ff */
[----:B-12---:R2:W-:Y:S03]  /*1dba0*/  STG.E.128 desc[UR6][R4.64], R8 ;  /* 0x0000000804007986 */ /* 0x0065e6000c101d06 */
.L_x_814:
[----:B------:R-:W-:-:S13]  /*1dbb0*/  ISETP.GE.AND P0, PT, R3, UR4, PT ;  /* 0x0000000403007c0c */ /* 0x000fda000bf06270 */
[----:B------:R-:W-:Y:S05]  /*1dbc0*/  @P0 BREAK.RELIABLE B0 ;  /* 0x0000000000000942 */ /* 0x000fea0003800100 */
[----:B------:R-:W-:Y:S05]  /*1dbd0*/  @P0 BRA `(.L_x_827) ;  /* 0x0000003000240947 */ /* 0x000fea0003800000 */
[----:B------:R-:W-:Y:S05]  /*1dbe0*/  BSYNC.RELIABLE B0 ;  /* 0x0000000000007941 */ /* 0x000fea0003800100 */
.L_x_761:
[----:B------:R-:W3:Y:S01]  /*1dbf0*/  LDCU.64 UR8, c[0x0][0x390] ;  /* 0x00007200ff0877ac */ /* 0x000ee20008000a00 */
[----:B012---:R-:W-:Y:S01]  /*1dc00*/  MOV R5, R3 ;  /* 0x0000000300057202 */ /* 0x007fe20000000f00 */
[----:B------:R-:W-:Y:S01]  /*1dc10*/  IMAD.MOV.U32 R4, RZ, RZ, RZ ;  /* 0x000000ffff047224 */ /* 0x000fe200078e00ff */
[----:B------:R-:W-:Y:S01]  /*1dc20*/  ISETP.NE.AND P0, PT, R2, RZ, PT ;  /* 0x000000ff0200720c */ /* 0x000fe20003f05270 */
[----:B------:R-:W0:Y:S01]  /*1dc30*/  LDCU UR10, c[0x0][0x38c] ;  /* 0x00007180ff0a77ac */ /* 0x000e220008000800 */
[----:B------:R-:W1:Y:S01]  /*1dc40*/  LDCU UR11, c[0x0][0x4c0] ;  /* 0x00009800ff0b77ac */ /* 0x000e620008000800 */
[----:B------:R-:W2:Y:S01]  /*1dc50*/  LDCU.64 UR12, c[0x0][0x4b8] ;  /* 0x00009700ff0c77ac */ /* 0x000ea20008000a00 */
[----:B---3--:R-:W-:Y:S01]  /*1dc60*/  IMAD.HI.U32 R8, R3, UR8, R4 ;  /* 0x0000000803087c27 */ /* 0x008fe2000f8e0004 */
[----:B------:R-:W3:Y:S04]  /*1dc70*/  LDCU UR8, c[0x0][0x4cc] ;  /* 0x00009980ff0877ac */ /* 0x000ee80008000800 */
[----:B------:R-:W-:-:S05]  /*1dc80*/  SHF.R.U32.HI R9, RZ, UR9, R8 ;  /* 0x00000009ff097c19 */ /* 0x000fca0008011608 */
[----:B------:R-:W-:-:S04]  /*1dc90*/  IMAD.MOV R6, RZ, RZ, -R9 ;  /* 0x000000ffff067224 */ /* 0x000fc800078e0a09 */
        /* <DEDUP_REMOVED lines=387> */
.L_x_840:
        /* <DEDUP_REMOVED lines=52> */
.L_x_849:
        /* <DEDUP_REMOVED lines=160> */
.L_x_848:
[----:B------:R-:W-:Y:S05]  /*20210*/  BSYNC.RECONVERGENT B5 ;  /* 0x0000000000057941 */ /* 0x000fea0003800200 */
.L_x_847:
        /* <DEDUP_REMOVED lines=82> */
.L_x_851:
[----:B------:R-:W-:Y:S05]  /*20740*/  BSYNC.RECONVERGENT B5 ;  /* 0x0000000000057941 */ /* 0x000fea0003800200 */
.L_x_850:
[----:B------:R-:W-:-:S04]  /*20750*/  ISETP.NE.U32.AND P1, PT, R12, RZ, PT ;  /* 0x000000ff0c00720c */ /* 0x000fc80003f25070 */
[----:B------:R-:W-:-:S13]  /*20760*/  ISETP.NE.OR.EX P0, PT, R15, RZ, P0, P1 ;  /* 0x000000ff0f00720c */ /* 0x000fda0000705710 */
[----:B------:R-:W-:Y:S05]  /*20770*/  @!P0 BREAK.RELIABLE B2 ;  /* 0x0000000000028942 */ /* 0x000fea0003800100 */
[----:B------:R-:W-:Y:S05]  /*20780*/  @!P0 BRA `(.L_x_844) ;  /* 0x0000000000a48947 */ /* 0x000fea0003800000 */
.L_x_846:
[----:B------:R-:W-:Y:S05]  /*20790*/  BSYNC.RELIABLE B2 ;  /* 0x0000000000027941 */ /* 0x000fea0003800100 */
.L_x_845:
        /* <DEDUP_REMOVED lines=40> */
.L_x_844:
[----:B------:R-:W-:Y:S05]  /*20a20*/  BSYNC.RECONVERGENT B3 ;  /* 0x0000000000037941 */ /* 0x000fea0003800200 */
.L_x_843:
        /* <DEDUP_REMOVED lines=30> */
.L_x_842:
[----:B------:R-:W-:Y:S05]  /*20c10*/  BSYNC.RECONVERGENT B4 ;  /* 0x0000000000047941 */ /* 0x000fea0003800200 */
.L_x_841:
[----:B------:R-:W0:Y:S01]  /*20c20*/  LDCU.64 UR8, c[0x0][0x710] ;  /* 0x0000e200ff0877ac */ /* 0x000e220008000a00 */
[----:B------:R-:W-:Y:S01]  /*20c30*/  VIADD R3, R3, 0x80 ;  /* 0x0000008003037836 */ /* 0x000fe20000000000 */
[----:B0--3-5:R-:W-:-:S04]  /*20c40*/  IADD3 R4, P0, PT, R13, UR8, RZ ;  /* 0x000000080d047c10 */ /* 0x029fc8000ff1e0ff */
[----:B------:R-:W-:-:S05]  /*20c50*/  IADD3.X R5, PT, PT, RZ, UR9, RZ, P0, !PT ;  /* 0x00000009ff057c10 */ /* 0x000fca00087fe4ff */
[----:B-12---:R3:W-:Y:S04]  /*20c60*/  STG.E.128 desc[UR6][R4.64], R8 ;  /* 0x0000000804007986 */ /* 0x0067e8000c101d06 */
.L_x_827:
[----:B------:R-:W-:Y:S05]  /*20c70*/  BSYNC.RECONVERGENT B1 ;  /* 0x0000000000017941 */ /* 0x000fea0003800200 */
.L_x_760:
        /* <DEDUP_REMOVED lines=401> */
.L_x_852:
        /* <DEDUP_REMOVED lines=24> */
[----:B------:R-:W-:-:S03]  /*22710*/  IADD3 R2, P1, PT, R3, UR8, RZ ;  /* 0x0000000803027c10 */ /* 0x000fc6000ff3e0ff */
[----:B------:R-:W-:Y:S01]  /*22720*/  IMAD.X R0, RZ, RZ, UR11, P2 ;  /* 0x0000000bff007e24 */ /* 0x000fe200090e06ff */
[----:B------:R-:W-:Y:S02]  /*22730*/  LEA R4, P2, R8, R5, 0x4 ;  /* 0x0000000508047211 */ /* 0x000fe400078420ff */
[----:B------:R-:W-:-:S04]  /*22740*/  IADD3 R3, PT, PT, R9, R15, RZ ;  /* 0x0000000f09037210 */ /* 0x000fc80007ffe0ff */
[----:B------:R-:W-:Y:S02]  /*22750*/  LEA.HI.X R5, R8, R0, R3, 0x4, P2 ;  /* 0x0000000008057211 */ /* 0x000fe400010f2403 */
[----:B------:R-:W-:Y:S02]  /*22760*/  IADD3.X R3, PT, PT, RZ, UR9, RZ, P1, !PT ;  /* 0x00000009ff037c10 */ /* 0x000fe40008ffe4ff */
[----:B------:R-:W-:Y:S02]  /*22770*/  CS2R R8, SRZ ;  /* 0x0000000000087805 */ /* 0x000fe4000001ff00 */
[----:B------:R-:W-:Y:S01]  /*22780*/  CS2R R10, SRZ ;  /* 0x00000000000a7805 */ /* 0x000fe2000001ff00 */
[----:B------:R-:W-:Y:S06]  /*22790*/  @!P0 BRA `(.L_x_854) ;  /* 0x0000001400548947 */ /* 0x000fec0003800000 */
        /* <DEDUP_REMOVED lines=21> */
.L_x_861:
        /* <DEDUP_REMOVED lines=160> */
.L_x_860:
[----:B------:R-:W-:Y:S05]  /*232f0*/  BSYNC.RECONVERGENT B4 ;  /* 0x0000000000047941 */ /* 0x000fea0003800200 */
.L_x_859:
        /* <DEDUP_REMOVED lines=82> */
.L_x_863:
[----:B------:R-:W-:Y:S05]  /*23820*/  BSYNC.RECONVERGENT B4 ;  /* 0x0000000000047941 */ /* 0x000fea0003800200 */
.L_x_862:
[----:B------:R-:W-:-:S04]  /*23830*/  ISETP.NE.U32.AND P1, PT, R0, RZ, PT ;  /* 0x000000ff0000720c */ /* 0x000fc80003f25070 */
[----:B------:R-:W-:-:S13]  /*23840*/  ISETP.NE.OR.EX P0, PT, R13, RZ, P0, P1 ;  /* 0x000000ff0d00720c */ /* 0x000fda0000705710 */
[----:B------:R-:W-:Y:S05]  /*23850*/  @!P0 BREAK.RELIABLE B3 ;  /* 0x0000000000038942 */ /* 0x000fea0003800100 */
[----:B------:R-:W-:Y:S05]  /*23860*/  @!P0 BRA `(.L_x_856) ;  /* 0x0000000000a48947 */ /* 0x000fea0003800000 */
.L_x_858:
[----:B------:R-:W-:Y:S05]  /*23870*/  BSYNC.RELIABLE B3 ;  /* 0x0000000000037941 */ /* 0x000fea0003800100 */
.L_x_857:
        /* <DEDUP_REMOVED lines=40> */
.L_x_856:
[----:B------:R-:W-:Y:S05]  /*23b00*/  BSYNC.RECONVERGENT B2 ;  /* 0x0000000000027941 */ /* 0x000fea0003800200 */
.L_x_855:
        /* <DEDUP_REMOVED lines=30> */
.L_x_854:
[----:B------:R-:W-:Y:S05]  /*23cf0*/  BSYNC.RECONVERGENT B1 ;  /* 0x0000000000017941 */ /* 0x000fea0003800200 */
.L_x_853:
[----:B------:R-:W-:Y:S05]  /*23d00*/  WARPSYNC.ALL ;  /* 0x0000000000007948 */ /* 0x000fea0003800000 */
[----:B-12---:R-:W-:Y:S01]  /*23d10*/  STG.E.128 desc[UR6][R2.64], R8 ;  /* 0x0000000802007986 */ /* 0x006fe2000c101d06 */
[----:B------:R-:W-:Y:S05]  /*23d20*/  EXIT ;  /* 0x000000000000794d */ /* 0x000fea0003800000 */
.L_x_864:
        /* <DEDUP_REMOVED lines=13> */
.L_x_17222:


//--------------------- .text._ZN2at6native73_GLOBAL__N__c8866d80_35_SparseBinaryOpIntersectionKernel_cu_7dd49032_323712apply_kernelILi128ELi8EZNS1_29binary_op_intersection_kernelINS1_9LhsProjOpEflEEvRNS_14TensorIteratorEllRKNS_6TensorEbEUliE_EEviT1_ --------------------------
	.section	.text._ZN2at6native73_GLOBAL__N__c8866d80_35_SparseBinaryOpIntersectionKernel_cu_7dd49032_323712apply_kernelILi128ELi8EZNS1_29binary_op_intersection_kernelINS1_9LhsProjOpEflEEvRNS_14TensorIteratorEllRKNS_6TensorEbEUliE_EEviT1_,"ax",@progbits
	.align	128
.text._ZN2at6native73_GLOBAL__N__c8866d80_35_SparseBinaryOpIntersectionKernel_cu_7dd49032_323712apply_kernelILi128ELi8EZNS1_29binary_op_intersection_kernelINS1_9LhsProjOpEflEEvRNS_14TensorIteratorEllRKNS_6TensorEbEUliE_EEviT1_:
        .type           _ZN2at6native73_GLOBAL__N__c8866d80_35_SparseBinaryOpIntersectionKernel_cu_7dd49032_323712apply_kernelILi128ELi8EZNS1_29binary_op_intersection_kernelINS1_9LhsProjOpEflEEvRNS_14TensorIteratorEllRKNS_6TensorEbEUliE_EEviT1_,@function
        .size           _ZN2at6native73_GLOBAL__N__c8866d80_35_SparseBinaryOpIntersectionKernel_cu_7dd49032_323712apply_kernelILi128ELi8EZNS1_29binary_op_intersection_kernelINS1_9LhsProjOpEflEEvRNS_14TensorIteratorEllRKNS_6TensorEbEUliE_EEviT1_,(.L_x_17223 - _ZN2at6native73_GLOBAL__N__c8866d80_35_SparseBinaryOpIntersectionKernel_cu_7dd49032_323712apply_kernelILi128ELi8EZNS1_29binary_op_intersection_kernelINS1_9LhsProjOpEflEEvRNS_14TensorIteratorEllRKNS_6TensorEbEUliE_EEviT1_)
        .other          _ZN2at6native73_GLOBAL__N__c8866d80_35_SparseBinaryOpIntersectionKernel_cu_7dd49032_323712apply_kernelILi128ELi8EZNS1_29binary_op_intersection_kernelINS1_9LhsProjOpEflEEvRNS_14TensorIteratorEllRKNS_6TensorEbEUliE_EEviT1_,@"STO_CUDA_ENTRY STV_DEFAULT"
_ZN2at6native73_GLOBAL__N__c8866d80_35_SparseBinaryOpIntersectionKernel_cu_7dd49032_323712apply_kernelILi128ELi8EZNS1_29binary_op_intersection_kernelINS1_9LhsProjOpEflEEvRNS_14TensorIteratorEllRKNS_6TensorEbEUliE_EEviT1_:
        /* <DEDUP_REMOVED lines=38> */
[----:B------:R0:W5:Y:S01]  /*0260*/  LDG.E R0, desc[UR6][R4.64] ;  /* 0x0000000604007981 */ /* 0x000162000c1e1900 */
[C---:B------:R-:W-:Y:S02]  /*0270*/  ISETP.GE.U32.AND P0, PT, R10.reuse, 0x4, PT ;  /* 0x000000040a00780c */ /* 0x040fe40003f06070 */
[----:B------:R-:W-:Y:S02]  /*0280*/  LOP3.LUT R2, R10, 0x3, RZ, 0xc0, !PT ;  /* 0x000000030a027812 */ /* 0x000fe400078ec0ff */
[----:B------:R-:W-:Y:S02]  /*0290*/  ISETP.GE.U32.AND.EX P0, PT, R6, RZ, PT, P0 ;  /* 0x000000ff0600720c */ /* 0x000fe40003f06100 */
[----:B------:R-:W-:-:S11]  /*02a0*/  MOV R7, RZ ;  /* 0x000000ff00077202 */ /* 0x000fd60000000f00 */
[----:B0-----:R-:W-:Y:S05]  /*02b0*/  @!P0 BRA `(.L_x_870) ;  /* 0x0000000000e88947 */ /* 0x001fea0003800000 */
[----:B------:R-:W-:Y:S02]  /*02c0*/  LOP3.LUT R4, R10, 0xfffffffc, RZ, 0xc0, !PT ;  /* 0xfffffffc0a047812 */ /* 0x000fe400078ec0ff */
[----:B------:R-:W-:Y:S02]  /*02d0*/  LOP3.LUT R5, R6, 0x7fffffff, RZ, 0xc0, !PT ;  /* 0x7fffffff06057812 */ /* 0x000fe400078ec0ff */
[----:B------:R-:W-:Y:S02]  /*02e0*/  ISETP.GT.U32.AND P0, PT, R4, RZ, PT ;  /* 0x000000ff0400720c */ /* 0x000fe40003f04070 */
[----:B------:R-:W-:Y:S02]  /*02f0*/  MOV R7, RZ ;  /* 0x000000ff00077202 */ /* 0x000fe40000000f00 */
[----:B------:R-:W-:-:S13]  /*0300*/  ISETP.GT.AND.EX P0, PT, R5, RZ, PT, P0 ;  /* 0x000000ff0500720c */ /* 0x000fda0003f04300 */
[----:B------:R-:W-:Y:S05]  /*0310*/  @!P0 BRA `(.L_x_871) ;  /* 0x0000000000ac8947 */ /* 0x000fea0003800000 */
[----:B------:R-:W-:Y:S02]  /*0320*/  ISETP.GT.U32.AND P1, PT, R4, 0xc, PT ;  /* 0x0000000c0400780c */ /* 0x000fe40003f24070 */
[----:B------:R-:W-:Y:S02]  /*0330*/  PLOP3.LUT P0, PT, PT, PT, PT, 0x80, 0x8 ;  /* 0x000000000008781c */ /* 0x000fe40003f0f070 */
[----:B------:R-:W-:-:S13]  /*0340*/  ISETP.GT.AND.EX P1, PT, R5, RZ, PT, P1 ;  /* 0x000000ff0500720c */ /* 0x000fda0003f24310 */
[----:B------:R-:W-:Y:S05]  /*0350*/  @!P1 BRA `(.L_x_872) ;  /* 0x0000000000589947 */ /* 0x000fea0003800000 */
[----:B------:R-:W-:-:S13]  /*0360*/  PLOP3.LUT P0, PT, PT, PT, PT, 0x8, 0x80 ;  /* 0x000000000080781c */ /* 0x000fda0003f0e170 */
.L_x_873:
[----:B-----5:R-:W-:Y:S01]  /*0370*/  FADD.FTZ R7, R0, R7 ;  /* 0x0000000700077221 */ /* 0x020fe20000010000 */
[----:B------:R-:W-:-:S03]  /*0380*/  IADD3 R4, P1, PT, R4, -0x10, RZ ;  /* 0xfffffff004047810 */ /* 0x000fc60007f3e0ff */
[----:B------:R-:W-:Y:S01]  /*0390*/  FADD.FTZ R7, R0, R7 ;  /* 0x0000000700077221 */ /* 0x000fe20000010000 */
[----:B------:R-:W-:Y:S02]  /*03a0*/  IADD3.X R5, PT, PT, R5, -0x1, RZ, P1, !PT ;  /* 0xffffffff05057810 */ /* 0x000fe40000ffe4ff */
[----:B------:R-:W-:Y:S01]  /*03b0*/  ISETP.GT.U32.AND P1, PT, R4, 0xc, PT ;  /* 0x0000000c0400780c */ /* 0x000fe20003f24070 */
[----:B------:R-:W-:-:S03]  /*03c0*/  FADD.FTZ R7, R0, R7 ;  /* 0x0000000700077221 */ /* 0x000fc60000010000 */
[----:B------:R-:W-:Y:S01]  /*03d0*/  ISETP.GT.AND.EX P1, PT, R5, RZ, PT, P1 ;  /* 0x000000ff0500720c */ /* 0x000fe20003f24310 */
        /* <DEDUP_REMOVED lines=14> */
.L_x_872:
[----:B------:R-:W-:-:S04]  /*04c0*/  ISETP.GT.U32.AND P1, PT, R4, 0x4, PT ;  /* 0x000000040400780c */ /* 0x000fc80003f24070 */
[----:B------:R-:W-:-:S13]  /*04d0*/  ISETP.GT.AND.EX P1, PT, R5, RZ, PT, P1 ;  /* 0x000000ff0500720c */ /* 0x000fda0003f24310 */
[----:B------:R-:W-:Y:S05]  /*04e0*/  @!P1 BRA `(.L_x_874) ;  /* 0x00000000002c9947 */ /* 0x000fea0003800000 */
[----:B-----5:R-:W-:Y:S01]  /*04f0*/  FADD.FTZ R7, R0, R7 ;  /* 0x0000000700077221 */ /* 0x020fe20000010000 */
[----:B------:R-:W-:Y:S02]  /*0500*/  IADD3 R4, P1, PT, R4, -0x8, RZ ;  /* 0xfffffff804047810 */ /* 0x000fe40007f3e0ff */
[----:B------:R-:W-:Y:S01]  /*0510*/  PLOP3.LUT P0, PT, PT, PT, PT, 0x8, 0x80 ;  /* 0x000000000080781c */ /* 0x000fe20003f0e170 */
[----:B------:R-:W-:Y:S01]  /*0520*/  FADD.FTZ R7, R0, R7 ;  /* 0x0000000700077221 */ /* 0x000fe20000010000 */
[----:B------:R-:W-:-:S03]  /*0530*/  IADD3.X R5, PT, PT, R5, -0x1, RZ, P1, !PT ;  /* 0xffffffff05057810 */ /* 0x000fc60000ffe4ff */
[----:B------:R-:W-:-:S04]  /*0540*/  FADD.FTZ R7, R0, R7 ;  /* 0x0000000700077221 */ /* 0x000fc80000010000 */
[----:B------:R-:W-:-:S04]  /*0550*/  FADD.FTZ R7, R0, R7 ;  /* 0x0000000700077221 */ /* 0x000fc80000010000 */
[----:B------:R-:W-:-:S04]  /*0560*/  FADD.FTZ R7, R0, R7 ;  /* 0x0000000700077221 */ /* 0x000fc80000010000 */
[----:B------:R-:W-:-:S04]  /*0570*/  FADD.FTZ R7, R0, R7 ;  /* 0x0000000700077221 */ /* 0x000fc80000010000 */
[----:B------:R-:W-:-:S04]  /*0580*/  FADD.FTZ R7, R0, R7 ;  /* 0x0000000700077221 */ /* 0x000fc80000010000 */
[----:B------:R-:W-:-:S07]  /*0590*/  FADD.FTZ R7, R0, R7 ;  /* 0x0000000700077221 */ /* 0x000fce0000010000 */
.L_x_874:
[----:B------:R-:W-:-:S04]  /*05a0*/  ISETP.NE.U32.AND P1, PT, R4, RZ, PT ;  /* 0x000000ff0400720c */ /* 0x000fc80003f25070 */
[----:B------:R-:W-:-:S13]  /*05b0*/  ISETP.NE.OR.EX P0, PT, R5, RZ, P0, P1 ;  /* 0x000000ff0500720c */ /* 0x000fda0000705710 */
[----:B------:R-:W-:Y:S05]  /*05c0*/  @!P0 BRA `(.L_x_870) ;  /* 0x0000000000248947 */ /* 0x000fea0003800000 */
.L_x_871:
[----:B------:R-:W-:Y:S01]  /*05d0*/  IADD3 R4, P0, PT, R4, -0x4, RZ ;  /* 0xfffffffc04047810 */ /* 0x000fe20007f1e0ff */
[----:B-----5:R-:W-:-:S03]  /*05e0*/  FADD.FTZ R7, R0, R7 ;  /* 0x0000000700077221 */ /* 0x020fc60000010000 */
[----:B------:R-:W-:Y:S01]  /*05f0*/  IADD3.X R5, PT, PT, R5, -0x1, RZ, P0, !PT ;  /* 0xffffffff05057810 */ /* 0x000fe200007fe4ff */
[----:B------:R-:W-:Y:S01]  /*0600*/  FADD.FTZ R7, R0, R7 ;  /* 0x0000000700077221 */ /* 0x000fe20000010000 */
[----:B------:R-:W-:-:S03]  /*0610*/  ISETP.NE.U32.AND P0, PT, R4, RZ, PT ;  /* 0x000000ff0400720c */ /* 0x000fc60003f05070 */
[----:B------:R-:W-:Y:S01]  /*0620*/  FADD.FTZ R7, R0, R7 ;  /* 0x0000000700077221 */ /* 0x000fe20000010000 */
[----:B------:R-:W-:-:S03]  /*0630*/  ISETP.NE.AND.EX P0, PT, R5, RZ, PT, P0 ;  /* 0x000000ff0500720c */ /* 0x000fc60003f05300 */
[----:B------:R-:W-:-:S10]  /*0640*/  FADD.FTZ R7, R0, R7 ;  /* 0x0000000700077221 */ /* 0x000fd40000010000 */
[----:B------:R-:W-:Y:S05]  /*0650*/  @P0 BRA `(.L_x_871) ;  /* 0xfffffffc00dc0947 */ /* 0x000fea000383ffff */
.L_x_870:
[----:B------:R-:W-:-:S04]  /*0660*/  ISETP.NE.U32.AND P0, PT, R2, RZ, PT ;  /* 0x000000ff0200720c */ /* 0x000fc80003f05070 */
[----:B------:R-:W-:-:S13]  /*0670*/  ISETP.NE.AND.EX P0, PT, RZ, RZ, PT, P0 ;  /* 0x000000ffff00720c */ /* 0x000fda0003f05300 */
[----:B------:R-:W-:Y:S05]  /*0680*/  @!P0 BRA `(.L_x_869) ;  /* 0x0000000000288947 */ /* 0x000fea0003800000 */
[----:B------:R-:W-:Y:S01]  /*0690*/  ISETP.NE.U32.AND P0, PT, R2, 0x1, PT ;  /* 0x000000010200780c */ /* 0x000fe20003f05070 */
[----:B-----5:R-:W-:Y:S01]  /*06a0*/  FADD.FTZ R7, R0, R7 ;  /* 0x0000000700077221 */ /* 0x020fe20000010000 */
        /* <DEDUP_REMOVED lines=8> */
.L_x_869:
[----:B------:R-:W0:Y:S01]  /*0730*/  LDC.64 R4, c[0x0][0x710] ;  /* 0x0001c400ff047b82 */ /* 0x000e220000000a00 */
        /* <DEDUP_REMOVED lines=24> */
[----:B-----5:R-:W-:-:S04]  /*08c0*/  IADD3 R0, PT, PT, R9, R13, RZ ;  /* 0x0000000d09007210 */ /* 0x020fc80007ffe0ff */
        /* <DEDUP_REMOVED lines=19> */
.L_x_880:
        /* <DEDUP_REMOVED lines=21> */
.L_x_879:
        /* <DEDUP_REMOVED lines=14> */
.L_x_881:
[----:B------:R-:W-:-:S04]  /*0c30*/  ISETP.NE.U32.AND P1, PT, R4, RZ, PT ;  /* 0x000000ff0400720c */ /* 0x000fc80003f25070 */
[----:B------:R-:W-:-:S13]  /*0c40*/  ISETP.NE.OR.EX P0, PT, R5, RZ, P0, P1 ;  /* 0x000000ff0500720c */ /* 0x000fda0000705710 */
[----:B------:R-:W-:Y:S05]  /*0c50*/  @!P0 BRA `(.L_x_877) ;  /* 0x0000000000248947 */ /* 0x000fea0003800000 */
.L_x_878:
        /* <DEDUP_REMOVED lines=9> */
.L_x_877:
        /* <DEDUP_REMOVED lines=13> */
.L_x_876:
[----:B------:R-:W0:Y:S01]  /*0dc0*/  LDC.64 R4, c[0x0][0x710] ;  /* 0x0001c400ff047b82 */ /* 0x000e220000000a00 */
[----:B------:R-:W-:Y:S01]  /*0dd0*/  IADD3 R3, PT, PT, R3, 0x80, RZ ;  /* 0x0000008003037810 */ /* 0x000fe20007ffe0ff */
[----:B0-----:R0:W-:Y:S06]  /*0de0*/  STG.E desc[UR6][R4.64], R7 ;  /* 0x0000000704007986 */ /* 0x0011ec000c101906 */
.L_x_868:
        /* <DEDUP_REMOVED lines=31> */
[----:B------:R-:W-:Y:S01]  /*0fe0*/  LOP3.LUT R4, R10, 0xfffffffc, RZ, 0xc0, !PT ;  /* 0xfffffffc0a047812 */ /* 0x000fe200078ec0ff */
[----:B------:R-:W-:Y:S01]  /*0ff0*/  BSSY.RECONVERGENT B2, `(.L_x_884) ;  /* 0x000003e000027945 */ /* 0x000fe20003800200 */
[----:B------:R-:W-:Y:S02]  /*1000*/  LOP3.LUT R5, R6, 0x7fffffff, RZ, 0xc0, !PT ;  /* 0x7fffffff06057812 */ /* 0x000fe400078ec0ff */
[----:B------:R-:W-:Y:S02]  /*1010*/  ISETP.GT.U32.AND P0, PT, R4, RZ, PT ;  /* 0x000000ff0400720c */ /* 0x000fe40003f04070 */
[----:B------:R-:W-:Y:S02]  /*1020*/  MOV R7, RZ ;  /* 0x000000ff00077202 */ /* 0x000fe40000000f00 */
        /* <DEDUP_REMOVED lines=8> */
.L_x_888:
        /* <DEDUP_REMOVED lines=21> */
.L_x_887:
[----:B------:R-:W-:Y:S05]  /*1200*/  BSYNC.RECONVERGENT B3 ;  /* 0x0000000000037941 */ /* 0x000fea0003800200 */
.L_x_886:
[----:B------:R-:W-:Y:S01]  /*1210*/  ISETP.GT.U32.AND P1, PT, R4, 0x4, PT ;  /* 0x000000040400780c */ /* 0x000fe20003f24070 */
[----:B------:R-:W-:Y:S03]  /*1220*/  BSSY.RECONVERGENT B3, `(.L_x_889) ;  /* 0x000000e000037945 */ /* 0x000fe60003800200 */
        /* <DEDUP_REMOVED lines=13> */
.L_x_890:
[----:B------:R-:W-:Y:S05]  /*1300*/  BSYNC.RECONVERGENT B3 ;  /* 0x0000000000037941 */ /* 0x000fea0003800200 */
.L_x_889:
[----:B------:R-:W-:-:S04]  /*1310*/  ISETP.NE.U32.AND P1, PT, R4, RZ, PT ;  /* 0x000000ff0400720c */ /* 0x000fc80003f25070 */
[----:B------:R-:W-:-:S13]  /*1320*/  ISETP.NE.OR.EX P0, PT, R5, RZ, P0, P1 ;  /* 0x000000ff0500720c */ /* 0x000fda0000705710 */
[----:B------:R-:W-:Y:S05]  /*1330*/  @!P0 BRA `(.L_x_891) ;  /* 0x0000000000248947 */ /* 0x000fea0003800000 */
.L_x_885:
        /* <DEDUP_REMOVED lines=9> */
.L_x_891:
[----:B------:R-:W-:Y:S05]  /*13d0*/  BSYNC.RECONVERGENT B2 ;  /* 0x0000000000027941 */ /* 0x000fea0003800200 */
.L_x_884:
        /* <DEDUP_REMOVED lines=13> */
.L_x_883:
[----:B------:R-:W0:Y:S01]  /*14b0*/  LDC.64 R4, c[0x0][0x710] ;  /* 0x0001c400ff047b82 */ /* 0x000e220000000a00 */
[----:B------:R-:W-:Y:S01]  /*14c0*/  IADD3 R3, PT, PT, R3, 0x80, RZ ;  /* 0x0000008003037810 */ /* 0x000fe20007ffe0ff */
[----:B0-----:R1:W-:Y:S06]  /*14d0*/  STG.E desc[UR6][R4.64], R7 ;  /* 0x0000000704007986 */ /* 0x0013ec000c101906 */
.L_x_875:
        /* <DEDUP_REMOVED lines=44> */
.L_x_898:
        /* <DEDUP_REMOVED lines=21> */
.L_x_897:
[----:B------:R-:W-:Y:S05]  /*18f0*/  BSYNC.RECONVERGENT B3 ;  /* 0x0000000000037941 */ /* 0x000fea0003800200 */
.L_x_896:
        /* <DEDUP_REMOVED lines=15> */
.L_x_900:
[----:B------:R-:W-:Y:S05]  /*19f0*/  BSYNC.RECONVERGENT B3 ;  /* 0x0000000000037941 */ /* 0x000fea0003800200 */
.L_x_899:
[----:B------:R-:W-:-:S04]  /*1a00*/  ISETP.NE.U32.AND P1, PT, R4, RZ, PT ;  /* 0x000000ff0400720c */ /* 0x000fc80003f25070 */
[----:B------:R-:W-:-:S13]  /*1a10*/  ISETP.NE.OR.EX P0, PT, R5, RZ, P0, P1 ;  /* 0x000000ff0500720c */ /* 0x000fda0000705710 */
[----:B------:R-:W-:Y:S05]  /*1a20*/  @!P0 BRA `(.L_x_901) ;  /* 0x0000000000248947 */ /* 0x000fea0003800000 */
.L_x_895:
        /* <DEDUP_REMOVED lines=9> */
.L_x_901:
[----:B------:R-:W-:Y:S05]  /*1ac0*/  BSYNC.RECONVERGENT B2 ;  /* 0x0000000000027941 */ /* 0x000fea0003800200 */
.L_x_894:
        /* <DEDUP_REMOVED lines=13> */
.L_x_893:
[----:B------:R-:W0:Y:S01]  /*1ba0*/  LDC.64 R4, c[0x0][0x710] ;  /* 0x0001c400ff047b82 */ /* 0x000e220000000a00 */
[----:B------:R-:W-:Y:S01]  /*1bb0*/  IADD3 R3, PT, PT, R3, 0x80, RZ ;  /* 0x0000008003037810 */ /* 0x000fe20007ffe0ff */
[----:B0-----:R1:W-:Y:S06]  /*1bc0*/  STG.E desc[UR6][R4.64], R7 ;  /* 0x0000000704007986 */ /* 0x0013ec000c101906 */
.L_x_882:
        /* <DEDUP_REMOVED lines=44> */
.L_x_908:
        /* <DEDUP_REMOVED lines=21> */
.L_x_907:
[----:B------:R-:W-:Y:S05]  /*1fe0*/  BSYNC.RECONVERGENT B3 ;  /* 0x0000000000037941 */ /* 0x000fea0003800200 */
.L_x_906:
        /* <DEDUP_REMOVED lines=15> */
.L_x_910:
[----:B------:R-:W-:Y:S05]  /*20e0*/  BSYNC.RECONVERGENT B3 ;  /* 0x0000000000037941 */ /* 0x000fea0003800200 */
.L_x_909:
[----:B------:R-:W-:-:S04]  /*20f0*/  ISETP.NE.U32.AND P1, PT, R4, RZ, PT ;  /* 0x000000ff0400720c */ /* 0x000fc80003f25070 */
[----:B------:R-:W-:-:S13]  /*2100*/  ISETP.NE.OR.EX P0, PT, R5, RZ, P0, P1 ;  /* 0x000000ff0500720c */ /* 0x000fda0000705710 */
[----:B------:R-:W-:Y:S05]  /*2110*/  @!P0 BRA `(.L_x_911) ;  /* 0x0000000000248947 */ /* 0x000fea0003800000 */
.L_x_905:
        /* <DEDUP_REMOVED lines=9> */
.L_x_911:
[----:B------:R-:W-:Y:S05]  /*21b0*/  BSYNC.RECONVERGENT B2 ;  /* 0x0000000000027941 */ /* 0x000fea0003800200 */
.L_x_904:
        /* <DEDUP_REMOVED lines=13> */
.L_x_903:
[----:B------:R-:W0:Y:S01]  /*2290*/  LDC.64 R4, c[0x0][0x710] ;  /* 0x0001c400ff047b82 */ /* 0x000e220000000a00 */
[----:B------:R-:W-:Y:S01]  /*22a0*/  IADD3 R3, PT, PT, R3, 0x80, RZ ;  /* 0x0000008003037810 */ /* 0x000fe20007ffe0ff */
[----:B0-----:R2:W-:Y:S06]  /*22b0*/  STG.E desc[UR6][R4.64], R7 ;  /* 0x0000000704007986 */ /* 0x0015ec000c101906 */
.L_x_892:
        /* <DEDUP_REMOVED lines=45> */
.L_x_918:
        /* <DEDUP_REMOVED lines=21> */
.L_x_917:
[----:B------:R-:W-:Y:S05]  /*26e0*/  BSYNC.RECONVERGENT B3 ;  /* 0x0000000000037941 */ /* 0x000fea0003800200 */
.L_x_916:
        /* <DEDUP_REMOVED lines=15> */
.L_x_920:
[----:B------:R-:W-:Y:S05]  /*27e0*/  BSYNC.RECONVERGENT B3 ;  /* 0x0000000000037941 */ /* 0x000fea0003800200 */
.L_x_919:
[----:B------:R-:W-:-:S04]  /*27f0*/  ISETP.NE.U32.AND P1, PT, R4, RZ, PT ;  /* 0x000000ff0400720c */ /* 0x000fc80003f25070 */
[----:B------:R-:W-:-:S13]  /*2800*/  ISETP.NE.OR.EX P0, PT, R5, RZ, P0, P1 ;  /* 0x000000ff0500720c */ /* 0x000fda0000705710 */
[----:B------:R-:W-:Y:S05]  /*2810*/  @!P0 BRA `(.L_x_921) ;  /* 0x0000000000248947 */ /* 0x000fea0003800000 */
.L_x_915:
        /* <DEDUP_REMOVED lines=9> */
.L_x_921:
[----:B------:R-:W-:Y:S05]  /*28b0*/  BSYNC.RECONVERGENT B2 ;  /* 0x0000000000027941 */ /* 0x000fea0003800200 */
.L_x_914:
        /* <DEDUP_REMOVED lines=13> */
.L_x_913:
[----:B------:R-:W0:Y:S01]  /*2990*/  LDC.64 R4, c[0x0][0x710] ;  /* 0x0001c400ff047b82 */ /* 0x000e220000000a00 */
[----:B------:R-:W-:Y:S01]  /*29a0*/  IADD3 R3, PT, PT, R3, 0x80, RZ ;  /* 0x0000008003037810 */ /* 0x000fe20007ffe0ff */
[----:B0-----:R2:W-:Y:S06]  /*29b0*/  STG.E desc[UR6][R4.64], R7 ;  /* 0x0000000704007986 */ /* 0x0015ec000c101906 */
.L_x_902:
[----:B------:R-:W-:-:S13]  /*29c0*/  ISETP.GE.AND P0, PT, R3, UR4, PT ;  /* 0x0000000403007c0c */ /* 0x000fda000bf06270 */
[----:B------:R-:W-:Y:S05]  /*29d0*/  @P0 BREAK.RELIABLE B0 ;  /* 0x0000000000000942 */ /* 0x000fea0003800100 */
[----:B------:R-:W-:Y:S05]  /*29e0*/  @P0 BRA `(.L_x_912) ;  /* 0x0000000400b80947 */ /* 0x000fea0003800000 */
[----:B------:R-:W-:Y:S05]  /*29f0*/  BSYNC.RELIABLE B0 ;  /* 0x0000000000007941 */ /* 0x000fea0003800100 */
.L_x_867:
        /* <DEDUP_REMOVED lines=42> */
.L_x_927:
        /* <DEDUP_REMOVED lines=21> */
.L_x_926:
[----:B------:R-:W-:Y:S05]  /*2df0*/  BSYNC.RECONVERGENT B3 ;  /* 0x0000000000037941 */ /* 0x000fea0003800200 */
.L_x_925:
        /* <DEDUP_REMOVED lines=15> */
.L_x_929:
[----:B------:R-:W-:Y:S05]  /*2ef0*/  BSYNC.RECONVERGENT B3 ;  /* 0x0000000000037941 */ /* 0x000fea0003800200 */
.L_x_928:
[----:B------:R-:W-:-:S04]  /*2f00*/  ISETP.NE.U32.AND P1, PT, R4, RZ, PT ;  /* 0x000000ff0400720c */ /* 0x000fc80003f25070 */
[----:B------:R-:W-:-:S13]  /*2f10*/  ISETP.NE.OR.EX P0, PT, R5, RZ, P0, P1 ;  /* 0x000000ff0500720c */ /* 0x000fda0000705710 */
[----:B------:R-:W-:Y:S05]  /*2f20*/  @!P0 BRA `(.L_x_930) ;  /* 0x0000000000248947 */ /* 0x000fea0003800000 */
.L_x_924:
        /* <DEDUP_REMOVED lines=9> */
.L_x_930:
[----:B------:R-:W-:Y:S05]  /*2fc0*/  BSYNC.RECONVERGENT B2 ;  /* 0x0000000000027941 */ /* 0x000fea0003800200 */
.L_x_923:
        /* <DEDUP_REMOVED lines=13> */
.L_x_922:
[----:B------:R-:W0:Y:S01]  /*30a0*/  LDC.64 R4, c[0x0][0x710] ;  /* 0x0001c400ff047b82 */ /* 0x000e220000000a00 */
[----:B------:R-:W-:Y:S01]  /*30b0*/  IADD3 R3, PT, PT, R3, 0x80, RZ ;  /* 0x0000008003037810 */ /* 0x000fe20007ffe0ff */
[----:B0-----:R3:W-:Y:S06]  /*30c0*/  STG.E desc[UR6][R4.64], R7 ;  /* 0x0000000704007986 */ /* 0x0017ec000c101906 */
.L_x_912:
[----:B------:R-:W-:Y:S05]  /*30d0*/  BSYNC.RECONVERGENT B1 ;  /* 0x0000000000017941 */ /* 0x000fea0003800200 */
.L_x_866:
        /* <DEDUP_REMOVED lines=22> */
[----:B-----5:R-:W-:Y:S01]  /*3240*/  IADD3 R0, PT, PT, R7, R11, RZ ;  /* 0x0000000b07007210 */ /* 0x020fe20007ffe0ff */
[----:B------:R-:W-:-:S03]  /*3250*/  HFMA2 R7, -RZ, RZ, 0, 0 ;  /* 0x00000000ff077431 */ /* 0x000fc600000001ff */
        /* <DEDUP_REMOVED lines=19> */
.L_x_935:
        /* <DEDUP_REMOVED lines=21> */
.L_x_934:
[----:B------:R-:W-:-:S04]  /*34e0*/  ISETP.GT.U32.AND P1, PT, R3, 0x4, PT ;  /* 0x000000040300780c */ /* 0x000fc80003f24070 */
[----:B------:R-:W-:-:S13]  /*34f0*/  ISETP.GT.AND.EX P1, PT, R4, RZ, PT, P1 ;  /* 0x000000ff0400720c */ /* 0x000fda0003f24310 */
[----:B------:R-:W-:Y:S05]  /*3500*/  @!P1 BRA `(.L_x_936) ;  /* 0x00000000002c9947 */ /* 0x000fea0003800000 */
[C---:B-----5:R-:W-:Y:S01]  /*3510*/  FADD.FTZ R7, R0.reuse, R7 ;  /* 0x0000000700077221 */ /* 0x060fe20000010000 */
        /* <DEDUP_REMOVED lines=10> */
.L_x_936:
[----:B------:R-:W-:-:S04]  /*35c0*/  ISETP.NE.U32.AND P1, PT, R3, RZ, PT ;  /* 0x000000ff0300720c */ /* 0x000fc80003f25070 */
[----:B------:R-:W-:-:S13]  /*35d0*/  ISETP.NE.OR.EX P0, PT, R4, RZ, P0, P1 ;  /* 0x000000ff0400720c */ /* 0x000fda0000705710 */
[----:B------:R-:W-:Y:S05]  /*35e0*/  @!P0 BRA `(.L_x_932) ;  /* 0x0000000000248947 */ /* 0x000fea0003800000 */
.L_x_933:
        /* <DEDUP_REMOVED lines=9> */
.L_x_932:
        /* <DEDUP_REMOVED lines=13> */
.L_x_931:
[----:B------:R-:W0:Y:S02]  /*3750*/  LDC.64 R2, c[0x0][0x710] ;  /* 0x0001c400ff027b82 */ /* 0x000e240000000a00 */
[----:B0-----:R-:W-:Y:S01]  /*3760*/  STG.E desc[UR6][R2.64], R7 ;  /* 0x0000000702007986 */ /* 0x001fe2000c101906 */
[----:B------:R-:W-:Y:S05]  /*3770*/  EXIT ;  /* 0x000000000000794d */ /* 0x000fea0003800000 */
.L_x_865:
        /* <DEDUP_REMOVED lines=406> */
.L_x_940:
        /* <DEDUP_REMOVED lines=23> */
[----:B------:R-:W-:Y:S02]  /*5250*/  ISETP.GE.U32.AND P0, PT, R13, 0x1, PT ;  /* 0x000000010d00780c */ /* 0x000fe40003f06070 */
[----:B------:R-:W-:-:S02]  /*5260*/  LEA R6, P1, R8, R17, 0x2 ;  /* 0x0000001108067211 */ /* 0x000fc400078210ff */
[----:B------:R-:W-:Y:S02]  /*5270*/  ISETP.GE.AND.EX P0, PT, R15, RZ, PT, P0 ;  /* 0x000000ff0f00720c */ /* 0x000fe40003f06300 */
[----:B------:R-:W-:Y:S02]  /*5280*/  IADD3 R7, PT, PT, R9, R19, RZ ;  /* 0x0000001309077210 */ /* 0x000fe40007ffe0ff */
[----:B------:R-:W-:Y:S02]  /*5290*/  MOV R10, RZ ;  /* 0x000000ff000a7202 */ /* 0x000fe40000000f00 */
[----:B------:R-:W-:-:S07]  /*52a0*/  LEA.HI.X R7, R8, R4, R7, 0x2, P1 ;  /* 0x0000000408077211 */ /* 0x000fce00008f1407 */
[----:B------:R-:W-:Y:S05]  /*52b0*/  @!P0 BRA `(.L_x_942) ;  /* 0x00000004004c8947 */ /* 0x000fea0003800000 */
[----:B------:R0:W5:Y:S01]  /*52c0*/  LDG.E R7, desc[UR6][R6.64] ;  /* 0x0000000606077981 */ /* 0x000162000c1e1900 */
[C---:B------:R-:W-:Y:S01]  /*52d0*/  ISETP.GE.U32.AND P0, PT, R13.reuse, 0x4, PT ;  /* 0x000000040d00780c */ /* 0x040fe20003f06070 */
[----:B------:R-:W-:Y:S01]  /*52e0*/  BSSY.RECONVERGENT B2, `(.L_x_943) ;  /* 0x0000043000027945 */ /* 0x000fe20003800200 */
[----:B------:R-:W-:Y:S01]  /*52f0*/  HFMA2 R10, -RZ, RZ, 0, 0 ;  /* 0x00000000ff0a7431 */ /* 0x000fe200000001ff */
[----:B------:R-:W-:Y:S02]  /*5300*/  LOP3.LUT R8, R13, 0x3, RZ, 0xc0, !PT ;  /* 0x000000030d087812 */ /* 0x000fe400078ec0ff */
[----:B------:R-:W-:-:S13]  /*5310*/  ISETP.GE.U32.AND.EX P0, PT, R15, RZ, PT, P0 ;  /* 0x000000ff0f00720c */ /* 0x000fda0003f06100 */
[----:B0-----:R-:W-:Y:S05]  /*5320*/  @!P0 BRA `(.L_x_944) ;  /* 0x0000000000f88947 */ /* 0x001fea0003800000 */
[----:B------:R-:W-:Y:S02]  /*5330*/  LOP3.LUT R4, R13, 0xfffffffc, RZ, 0xc0, !PT ;  /* 0xfffffffc0d047812 */ /* 0x000fe400078ec0ff */
        /* <DEDUP_REMOVED lines=11> */
.L_x_948:
[----:B-----5:R-:W-:Y:S01]  /*53f0*/  FADD.FTZ R10, R7, R10 ;  /* 0x0000000a070a7221 */ /* 0x020fe20000010000 */
[----:B------:R-:W-:-:S03]  /*5400*/  IADD3 R4, P1, PT, R4, -0x10, RZ ;  /* 0xfffffff004047810 */ /* 0x000fc60007f3e0ff */
[C---:B------:R-:W-:Y:S01]  /*5410*/  FADD.FTZ R10, R7.reuse, R10 ;  /* 0x0000000a070a7221 */ /* 0x040fe20000010000 */
        /* <DEDUP_REMOVED lines=18> */
.L_x_947:
[----:B------:R-:W-:Y:S05]  /*5540*/  BSYNC.RECONVERGENT B4 ;  /* 0x0000000000047941 */ /* 0x000fea0003800200 */
.L_x_946:
[----:B------:R-:W-:Y:S01]  /*5550*/  ISETP.GT.U32.AND P1, PT, R4, 0x4, PT ;  /* 0x000000040400780c */ /* 0x000fe20003f24070 */
[----:B------:R-:W-:Y:S03]  /*5560*/  BSSY.RECONVERGENT B4, `(.L_x_949) ;  /* 0x000000e000047945 */ /* 0x000fe60003800200 */
        /* <DEDUP_REMOVED lines=13> */
.L_x_950:
[----:B------:R-:W-:Y:S05]  /*5640*/  BSYNC.RECONVERGENT B4 ;  /* 0x0000000000047941 */ /* 0x000fea0003800200 */
.L_x_949:
[----:B------:R-:W-:-:S04]  /*5650*/  ISETP.NE.U32.AND P1, PT, R4, RZ, PT ;  /* 0x000000ff0400720c */ /* 0x000fc80003f25070 */
[----:B------:R-:W-:-:S13]  /*5660*/  ISETP.NE.OR.EX P0, PT, R6, RZ, P0, P1 ;  /* 0x000000ff0600720c */ /* 0x000fda0000705710 */
[----:B------:R-:W-:Y:S05]  /*5670*/  @!P0 BRA `(.L_x_944) ;  /* 0x0000000000248947 */ /* 0x000fea0003800000 */
.L_x_945:
        /* <DEDUP_REMOVED lines=9> */
.L_x_944:
[----:B------:R-:W-:Y:S05]  /*5710*/  BSYNC.RECONVERGENT B2 ;  /* 0x0000000000027941 */ /* 0x000fea0003800200 */
.L_x_943:
        /* <DEDUP_REMOVED lines=13> */
.L_x_942:
[----:B------:R-:W-:Y:S05]  /*57f0*/  BSYNC.RECONVERGENT B3 ;  /* 0x0000000000037941 */ /* 0x000fea0003800200 */
.L_x_941:
[----:B------:R-:W0:Y:S01]  /*5800*/  LDCU.64 UR8, c[0x0][0x710] ;  /* 0x0000e200ff0877ac */ /* 0x000e220008000a00 */
[----:B------:R-:W-:Y:S02]  /*5810*/  IADD3 R3, PT, PT, R3, 0x80, RZ ;  /* 0x0000008003037810 */ /* 0x000fe40007ffe0ff */
[----:B0-----:R-:W-:-:S04]  /*5820*/  IADD3 R4, P0, PT, R5, UR8, RZ ;  /* 0x0000000805047c10 */ /* 0x001fc8000ff1e0ff */
[----:B------:R-:W-:Y:S02]  /*5830*/  IADD3.X R5, PT, PT, RZ, UR9, RZ, P0, !PT ;  /* 0x00000009ff057c10 */ /* 0x000fe400087fe4ff */
[----:B------:R-:W-:-:S03]  /*5840*/  ISETP.GE.AND P0, PT, R3, UR4, PT ;  /* 0x0000000403007c0c */ /* 0x000fc6000bf06270 */
[----:B------:R0:W-:Y:S10]  /*5850*/  STG.E desc[UR6][R4.64], R10 ;  /* 0x0000000a04007986 */ /* 0x0001f4000c101906 */
        /* <DEDUP_REMOVED lines=399> */
.L_x_952:
        /* <DEDUP_REMOVED lines=49> */
.L_x_960:
        /* <DEDUP_REMOVED lines=21> */
.L_x_959:
[----:B------:R-:W-:Y:S05]  /*75b0*/  BSYNC.RECONVERGENT B4 ;  /* 0x0000000000047941 */ /* 0x000fea0003800200 */
.L_x_958:
        /* <DEDUP_REMOVED lines=15> */
.L_x_962:
[----:B------:R-:W-:Y:S05]  /*76b0*/  BSYNC.RECONVERGENT B4 ;  /* 0x0000000000047941 */ /* 0x000fea0003800200 */
.L_x_961:
[----:B------:R-:W-:-:S04]  /*76c0*/  ISETP.NE.U32.AND P1, PT, R4, RZ, PT ;  /* 0x000000ff0400720c */ /* 0x000fc80003f25070 */
[----:B------:R-:W-:-:S13]  /*76d0*/  ISETP.NE.OR.EX P0, PT, R6, RZ, P0, P1 ;  /* 0x000000ff0600720c */ /* 0x000fda0000705710 */
[----:B------:R-:W-:Y:S05]  /*76e0*/  @!P0 BRA `(.L_x_956) ;  /* 0x0000000000248947 */ /* 0x000fea0003800000 */
.L_x_957:
        /* <DEDUP_REMOVED lines=9> */
.L_x_956:
[----:B------:R-:W-:Y:S05]  /*7780*/  BSYNC.RECONVERGENT B2 ;  /* 0x0000000000027941 */ /* 0x000fea0003800200 */
.L_x_955:
        /* <DEDUP_REMOVED lines=13> */
.L_x_954:
[----:B------:R-:W-:Y:S05]  /*7860*/  BSYNC.RECONVERGENT B3 ;  /* 0x0000000000037941 */ /* 0x000fea0003800200 */
.L_x_953:
[----:B------:R-:W0:Y:S01]  /*7870*/  LDCU.64 UR8, c[0x0][0x710] ;  /* 0x0000e200ff0877ac */ /* 0x000e220008000a00 */
[----:B------:R-:W-:Y:S02]  /*7880*/  IADD3 R3, PT, PT, R3, 0x80, RZ ;  /* 0x0000008003037810 */ /* 0x000fe40007ffe0ff */
[----:B0-----:R-:W-:-:S04]  /*7890*/  IADD3 R4, P0, PT, R5, UR8, RZ ;  /* 0x0000000805047c10 */ /* 0x001fc8000ff1e0ff */
[----:B------:R-:W-:-:S05]  /*78a0*/  IADD3.X R5, PT, PT, RZ, UR9, RZ, P0, !PT ;  /* 0x00000009ff057c10 */ /* 0x000fca00087fe4ff */
[----:B------:R0:W-:Y:S04]  /*78b0*/  STG.E desc[UR6][R4.64], R10 ;  /* 0x0000000a04007986 */ /* 0x0001e8000c101906 */
.L_x_939:
        /* <DEDUP_REMOVED lines=400> */
.L_x_964:
        /* <DEDUP_REMOVED lines=49> */
.L_x_972:
        /* <DEDUP_REMOVED lines=21> */
.L_x_971:
[----:B------:R-:W-:Y:S05]  /*9620*/  BSYNC.RECONVERGENT B4 ;  /* 0x0000000000047941 */ /* 0x000fea0003800200 */
.L_x_970:
        /* <DEDUP_REMOVED lines=15> */
.L_x_974:
[----:B------:R-:W-:Y:S05]  /*9720*/  BSYNC.RECONVERGENT B4 ;  /* 0x0000000000047941 */ /* 0x000fea0003800200 */
.L_x_973:
[----:B------:R-:W-:-:S04]  /*9730*/  ISETP.NE.U32.AND P1, PT, R4, RZ, PT ;  /* 0x000000ff0400720c */ /* 0x000fc80003f25070 */
[----:B------:R-:W-:-:S13]  /*9740*/  ISETP.NE.OR.EX P0, PT, R6, RZ, P0, P1 ;  /* 0x000000ff0600720c */ /* 0x000fda0000705710 */
[----:B------:R-:W-:Y:S05]  /*9750*/  @!P0 BRA `(.L_x_968) ;  /* 0x0000000000248947 */ /* 0x000fea0003800000 */
.L_x_969:
        /* <DEDUP_REMOVED lines=9> */
.L_x_968:
[----:B------:R-:W-:Y:S05]  /*97f0*/  BSYNC.RECONVERGENT B2 ;  /* 0x0000000000027941 */ /* 0x000fea0003800200 */
.L_x_967:
        /* <DEDUP_REMOVED lines=13> */
.L_x_966:
[----:B------:R-:W-:Y:S05]  /*98d0*/  BSYNC.RECONVERGENT B3 ;  /* 0x0000000000037941 */ /* 0x000fea0003800200 */
.L_x_965:
[----:B------:R-:W0:Y:S01]  /*98e0*/  LDCU.64 UR8, c[0x0][0x710] ;  /* 0x0000e200ff0877ac */ /* 0x000e220008000a00 */
[----:B------:R-:W-:Y:S02]  /*98f0*/  IADD3 R3, PT, PT, R3, 0x80, RZ ;  /* 0x0000008003037810 */ /* 0x000fe40007ffe0ff */
[----:B0-----:R-:W-:-:S04]  /*9900*/  IADD3 R4, P0, PT, R5, UR8, RZ ;  /* 0x0000000805047c10 */ /* 0x001fc8000ff1e0ff */
[----:B------:R-:W-:-:S05]  /*9910*/  IADD3.X R5, PT, PT, RZ, UR9, RZ, P0, !PT ;  /* 0x00000009ff057c10 */ /* 0x000fca00087fe4ff */
[----:B------:R1:W-:Y:S04]  /*9920*/  STG.E desc[UR6][R4.64], R10 ;  /* 0x0000000a04007986 */ /* 0x0003e8000c101906 */
.L_x_951:
        /* <DEDUP_REMOVED lines=400> */
.L_x_976:
        /* <DEDUP_REMOVED lines=49> */
.L_x_984:
        /* <DEDUP_REMOVED lines=21> */
.L_x_983:
[----:B------:R-:W-:Y:S05]  /*b690*/  BSYNC.RECONVERGENT B4 ;  /* 0x0000000000047941 */ /* 0x000fea0003800200 */
.L_x_982:
        /* <DEDUP_REMOVED lines=15> */
.L_x_986:
[----:B------:R-:W-:Y:S05]  /*b790*/  BSYNC.RECONVERGENT B4 ;  /* 0x0000000000047941 */ /* 0x000fea0003800200 */
.L_x_985:
[----:B------:R-:W-:-:S04]  /*b7a0*/  ISETP.NE.U32.AND P1, PT, R4, RZ, PT ;  /* 0x000000ff0400720c */ /* 0x000fc80003f25070 */
[----:B------:R-:W-:-:S13]  /*b7b0*/  ISETP.NE.OR.EX P0, PT, R6, RZ, P0, P1 ;  /* 0x000000ff0600720c */ /* 0x000fda0000705710 */
[----:B------:R-:W-:Y:S05]  /*b7c0*/  @!P0 BRA `(.L_x_980) ;  /* 0x0000000000248947 */ /* 0x000fea0003800000 */
.L_x_981:
        /* <DEDUP_REMOVED lines=9> */
.L_x_980:
[----:B------:R-:W-:Y:S05]  /*b860*/  BSYNC.RECONVERGENT B2 ;  /* 0x0000000000027941 */ /* 0x000fea0003800200 */
.L_x_979:
        /* <DEDUP_REMOVED lines=13> */
.L_x_978:
[----:B------:R-:W-:Y:S05]  /*b940*/  BSYNC.RECONVERGENT B3 ;  /* 0x0000000000037941 */ /* 0x000fea0003800200 */
.L_x_977:
[----:B------:R-:W0:Y:S01]  /*b950*/  LDCU.64 UR8, c[0x0][0x710] ;  /* 0x0000e200ff0877ac */ /* 0x000e220008000a00 */
[----:B------:R-:W-:Y:S02]  /*b960*/  IADD3 R3, PT, PT, R3, 0x80, RZ ;  /* 0x0000008003037810 */ /* 0x000fe40007ffe0ff */
[----:B0-----:R-:W-:-:S04]  /*b970*/  IADD3 R4, P0, PT, R5, UR8, RZ ;  /* 0x0000000805047c10 */ /* 0x001fc8000ff1e0ff */
[----:B------:R-:W-:-:S05]  /*b980*/  IADD3.X R5, PT, PT, RZ, UR9, RZ, P0, !PT ;  /* 0x00000009ff057c10 */ /* 0x000fca00087fe4ff */
[----:B------:R1:W-:Y:S04]  /*b990*/  STG.E desc[UR6][R4.64], R10 ;  /* 0x0000000a04007986 */ /* 0x0003e8000c101906 */
.L_x_963:
        /* <DEDUP_REMOVED lines=400> */
.L_x_988:
        /* <DEDUP_REMOVED lines=49> */
.L_x_996:
        /* <DEDUP_REMOVED lines=21> */
.L_x_995:
[----:B------:R-:W-:Y:S05]  /*d700*/  BSYNC.RECONVERGENT B4 ;  /* 0x0000000000047941 */ /* 0x000fea0003800200 */
.L_x_994:
        /* <DEDUP_REMOVED lines=15> */
.L_x_998:
[----:B------:R-:W-:Y:S05]  /*d800*/  BSYNC.RECONVERGENT B4 ;  /* 0x0000000000047941 */ /* 0x000fea0003800200 */
.L_x_997:
[----:B------:R-:W-:-:S04]  /*d810*/  ISETP.NE.U32.AND P1, PT, R4, RZ, PT ;  /* 0x000000ff0400720c */ /* 0x000fc80003f25070 */
[----:B------:R-:W-:-:S13]  /*d820*/  ISETP.NE.OR.EX P0, PT, R6, RZ, P0, P1 ;  /* 0x000000ff0600720c */ /* 0x000fda0000705710 */
[----:B------:R-:W-:Y:S05]  /*d830*/  @!P0 BRA `(.L_x_992) ;  /* 0x0000000000248947 */ /* 0x000fea0003800000 */
.L_x_993:
        /* <DEDUP_REMOVED lines=9> */
.L_x_992:
[----:B------:R-:W-:Y:S05]  /*d8d0*/  BSYNC.RECONVERGENT B2 ;  /* 0x0000000000027941 */ /* 0x000fea0003800200 */
.L_x_991:
        /* <DEDUP_REMOVED lines=13> */
.L_x_990:
[----:B------:R-:W-:Y:S05]  /*d9b0*/  BSYNC.RECONVERGENT B3 ;  /* 0x0000000000037941 */ /* 0x000fea0003800200 */
.L_x_989:
[----:B------:R-:W0:Y:S01]  /*d9c0*/  LDCU.64 UR8, c[0x0][0x710] ;  /* 0x0000e200ff0877ac */ /* 0x000e220008000a00 */
[----:B------:R-:W-:Y:S02]  /*d9d0*/  IADD3 R3, PT, PT, R3, 0x80, RZ ;  /* 0x0000008003037810 */ /* 0x000fe40007ffe0ff */
[----:B0-----:R-:W-:-:S04]  /*d9e0*/  IADD3 R4, P0, PT, R5, UR8, RZ ;  /* 0x0000000805047c10 */ /* 0x001fc8000ff1e0ff */
[----:B------:R-:W-:-:S05]  /*d9f0*/  IADD3.X R5, PT, PT, RZ, UR9, RZ, P0, !PT ;  /* 0x00000009ff057c10 */ /* 0x000fca00087fe4ff */
[----:B------:R2:W-:Y:S04]  /*da00*/  STG.E desc[UR6][R4.64], R10 ;  /* 0x0000000a04007986 */ /* 0x0005e8000c101906 */
.L_x_975:
        /* <DEDUP_REMOVED lines=401> */
.L_x_1000:
        /* <DEDUP_REMOVED lines=49> */
.L_x_1008:
        /* <DEDUP_REMOVED lines=21> */
.L_x_1007:
[----:B------:R-:W-:Y:S05]  /*f780*/  BSYNC.RECONVERGENT B4 ;  /* 0x0000000000047941 */ /* 0x000fea0003800200 */
.L_x_1006:
        /* <DEDUP_REMOVED lines=15> */
.L_x_1010:
[----:B------:R-:W-:Y:S05]  /*f880*/  BSYNC.RECONVERGENT B4 ;  /* 0x0000000000047941 */ /* 0x000fea0003800200 */
.L_x_1009:
[----:B------:R-:W-:-:S04]  /*f890*/  ISETP.NE.U32.AND P1, PT, R4, RZ, PT ;  /* 0x000000ff0400720c */ /* 0x000fc80003f25070 */
[----:B------:R-:W-:-:S13]  /*f8a0*/  ISETP.NE.OR.EX P0, PT, R6, RZ, P0, P1 ;  /* 0x000000ff0600720c */ /* 0x000fda0000705710 */
[----:B------:R-:W-:Y:S05]  /*f8b0*/  @!P0 BRA `(.L_x_1004) ;  /* 0x0000000000248947 */ /* 0x000fea0003800000 */
.L_x_1005:
        /* <DEDUP_REMOVED lines=9> */
.L_x_1004:
[----:B------:R-:W-:Y:S05]  /*f950*/  BSYNC.RECONVERGENT B2 ;  /* 0x0000000000027941 */ /* 0x000fea0003800200 */
.L_x_1003:
        /* <DEDUP_REMOVED lines=13> */
.L_x_1002:
[----:B------:R-:W-:Y:S05]  /*fa30*/  BSYNC.RECONVERGENT B3 ;  /* 0x0000000000037941 */ /* 0x000fea0003800200 */
.L_x_1001:
[----:B------:R-:W0:Y:S01]  /*fa40*/  LDCU.64 UR8, c[0x0][0x710] ;  /* 0x0000e200ff0877ac */ /* 0x000e220008000a00 */
[----:B------:R-:W-:Y:S02]  /*fa50*/  IADD3 R3, PT, PT, R3, 0x80, RZ ;  /* 0x0000008003037810 */ /* 0x000fe40007ffe0ff */
[----:B0-----:R-:W-:-:S04]  /*fa60*/  IADD3 R4, P0, PT, R5, UR8, RZ ;  /* 0x0000000805047c10 */ /* 0x001fc8000ff1e0ff */
[----:B------:R-:W-:-:S05]  /*fa70*/  IADD3.X R5, PT, PT, RZ, UR9, RZ, P0, !PT ;  /* 0x00000009ff057c10 */ /* 0x000fca00087fe4ff */
[----:B------:R2:W-:Y:S04]  /*fa80*/  STG.E desc[UR6][R4.64], R10 ;  /* 0x0000000a04007986 */ /* 0x0005e8000c101906 */
.L_x_987:
[----:B------:R-:W-:-:S13]  /*fa90*/  ISETP.GE.AND P0, PT, R3, UR4, PT ;  /* 0x0000000403007c0c */ /* 0x000fda000bf06270 */
[----:B------:R-:W-:Y:S05]  /*faa0*/  @P0 BREAK.RELIABLE B0 ;  /* 0x0000000000000942 */ /* 0x000fea0003800100 */
[----:B------:R-:W-:Y:S05]  /*fab0*/  @P0 BRA `(.L_x_999) ;  /* 0x0000002000180947 */ /* 0x000fea0003800000 */
[----:B------:R-:W-:Y:S05]  /*fac0*/  BSYNC.RELIABLE B0 ;  /* 0x0000000000007941 */ /* 0x000fea0003800100 */
.L_x_938:
        /* <DEDUP_REMOVED lines=398> */
.L_x_1011:
        /* <DEDUP_REMOVED lines=49> */
.L_x_1019:
        /* <DEDUP_REMOVED lines=21> */
.L_x_1018:
[----:B------:R-:W-:Y:S05]  /*11810*/  BSYNC.RECONVERGENT B4 ;  /* 0x0000000000047941 */ /* 0x000fea0003800200 */
.L_x_1017:
        /* <DEDUP_REMOVED lines=15> */
.L_x_1021:
[----:B------:R-:W-:Y:S05]  /*11910*/  BSYNC.RECONVERGENT B4 ;  /* 0x0000000000047941 */ /* 0x000fea0003800200 */
.L_x_1020:
[----:B------:R-:W-:-:S04]  /*11920*/  ISETP.NE.U32.AND P1, PT, R4, RZ, PT ;  /* 0x000000ff0400720c */ /* 0x000fc80003f25070 */
[----:B------:R-:W-:-:S13]  /*11930*/  ISETP.NE.OR.EX P0, PT, R6, RZ, P0, P1 ;  /* 0x000000ff0600720c */ /* 0x000fda0000705710 */
[----:B------:R-:W-:Y:S05]  /*11940*/  @!P0 BRA `(.L_x_1015) ;  /* 0x0000000000248947 */ /* 0x000fea0003800000 */
.L_x_1016:
        /* <DEDUP_REMOVED lines=9> */
.L_x_1015:
[----:B------:R-:W-:Y:S05]  /*119e0*/  BSYNC.RECONVERGENT B2 ;  /* 0x0000000000027941 */ /* 0x000fea0003800200 */
.L_x_1014:
        /* <DEDUP_REMOVED lines=13> */
.L_x_1013:
[----:B------:R-:W-:Y:S05]  /*11ac0*/  BSYNC.RECONVERGENT B3 ;  /* 0x0000000000037941 */ /* 0x000fea0003800200 */
.L_x_1012:
[----:B------:R-:W0:Y:S01]  /*11ad0*/  LDCU.64 UR8, c[0x0][0x710] ;  /* 0x0000e200ff0877ac */ /* 0x000e220008000a00 */
[----:B------:R-:W-:Y:S02]  /*11ae0*/  IADD3 R3, PT, PT, R3, 0x80, RZ ;  /* 0x0000008003037810 */ /* 0x000fe40007ffe0ff */
[----:B0-----:R-:W-:-:S04]  /*11af0*/  IADD3 R4, P0, PT, R5, UR8, RZ ;  /* 0x0000000805047c10 */ /* 0x001fc8000ff1e0ff */
[----:B------:R-:W-:-:S05]  /*11b00*/  IADD3.X R5, PT, PT, RZ, UR9, RZ, P0, !PT ;  /* 0x00000009ff057c10 */ /* 0x000fca00087fe4ff */
[----:B------:R3:W-:Y:S04]  /*11b10*/  STG.E desc[UR6][R4.64], R10 ;  /* 0x0000000a04007986 */ /* 0x0007e8000c101906 */
.L_x_999:
[----:B------:R-:W-:Y:S05]  /*11b20*/  BSYNC.RECONVERGENT B1 ;  /* 0x0000000000017941 */ /* 0x000fea0003800200 */
.L_x_937:
        /* <DEDUP_REMOVED lines=12> */
[----:B-----5:R-:W-:-:S04]  /*11bf0*/  SHF.R.U32.HI R7, RZ, UR9, R6 ;  /* 0x00000009ff077c19 */ /* 0x020fc80008011606 */
        /* <DEDUP_REMOVED lines=388> */
.L_x_1022:
        /* <DEDUP_REMOVED lines=51> */
.L_x_1030:
        /* <DEDUP_REMOVED lines=21> */
.L_x_1029:
[----:B------:R-:W-:Y:S05]  /*138c0*/  BSYNC.RECONVERGENT B3 ;  /* 0x0000000000037941 */ /* 0x000fea0003800200 */
.L_x_1028:
        /* <DEDUP_REMOVED lines=15> */
.L_x_1032:
[----:B------:R-:W-:Y:S05]  /*139c0*/  BSYNC.RECONVERGENT B3 ;  /* 0x0000000000037941 */ /* 0x000fea0003800200 */
.L_x_1031:
[----:B------:R-:W-:-:S04]  /*139d0*/  ISETP.NE.U32.AND P1, PT, R5, RZ, PT ;  /* 0x000000ff0500720c */ /* 0x000fc80003f25070 */
[----:B------:R-:W-:-:S13]  /*139e0*/  ISETP.NE.OR.EX P0, PT, R6, RZ, P0, P1 ;  /* 0x000000ff0600720c */ /* 0x000fda0000705710 */
[----:B------:R-:W-:Y:S05]  /*139f0*/  @!P0 BRA `(.L_x_1026) ;  /* 0x0000000000248947 */ /* 0x000fea0003800000 */
.L_x_1027:
        /* <DEDUP_REMOVED lines=9> */
.L_x_1026:
[----:B------:R-:W-:Y:S05]  /*13a90*/  BSYNC.RECONVERGENT B2 ;  /* 0x0000000000027941 */ /* 0x000fea0003800200 */
.L_x_1025:
        /* <DEDUP_REMOVED lines=13> */
.L_x_1024:
[----:B------:R-:W-:Y:S05]  /*13b70*/  BSYNC.RECONVERGENT B1 ;  /* 0x0000000000017941 */ /* 0x000fea0003800200 */
.L_x_1023:
[----:B------:R-:W-:Y:S01]  /*13b80*/  STG.E desc[UR6][R2.64], R9 ;  /* 0x0000000902007986 */ /* 0x000fe2000c101906 */
[----:B------:R-:W-:Y:S05]  /*13b90*/  EXIT ;  /* 0x000000000000794d */ /* 0x000fea0003800000 */
.L_x_1033:
        /* <DEDUP_REMOVED lines=14> */
.L_x_17223:


//--------------------- .text._ZN2at6native73_GLOBAL__N__c8866d80_35_SparseBinaryOpIntersectionKernel_cu_7dd49032_323712apply_kernelILi128ELi8EZNS1_29binary_op_intersection_kernelINS1_9LhsProjOpEdlEEvRNS_14TensorIteratorEllRKNS_6TensorEbEUliE_EEviT1_ --------------------------
	.section	.text._ZN2at6native73_GLOBAL__N__c8866d80_35_SparseBinaryOpIntersectionKernel_cu_7dd49032_323712apply_kernelILi128ELi8EZNS1_29binary_op_intersection_kernelINS1_9LhsProjOpEdlEEvRNS_14TensorIteratorEllRKNS_6TensorEbEUliE_EEviT1_,"ax",@progbits
	.align	128
.text._ZN2at6native73_GLOBAL__N__c8866d80_35_SparseBinaryOpIntersectionKernel_cu_7dd49032_323712apply_kernelILi128ELi8EZNS1_29binary_op_intersection_kernelINS1_9LhsProjOpEdlEEvRNS_14TensorIteratorEllRKNS_6TensorEbEUliE_EEviT1_:
        .type           _ZN2at6native73_GLOBAL__N__c8866d80_35_SparseBinaryOpIntersectionKernel_cu_7dd49032_323712apply_kernelILi128ELi8EZNS1_29binary_op_intersection_kernelINS1_9LhsProjOpEdlEEvRNS_14TensorIteratorEllRKNS_6TensorEbEUliE_EEviT1_,@function
        .size           _ZN2at6native73_GLOBAL__N__c8866d80_35_SparseBinaryOpIntersectionKernel_cu_7dd49032_323712apply_kernelILi128ELi8EZNS1_29binary_op_intersection_kernelINS1_9LhsProjOpEdlEEvRNS_14TensorIteratorEllRKNS_6TensorEbEUliE_EEviT1_,(.L_x_17224 - _ZN2at6native73_GLOBAL__N__c8866d80_35_SparseBinaryOpIntersectionKernel_cu_7dd49032_323712apply_kernelILi128ELi8EZNS1_29binary_op_intersection_kernelINS1_9LhsProjOpEdlEEvRNS_14TensorIteratorEllRKNS_6TensorEbEUliE_EEviT1_)
        .other          _ZN2at6native73_GLOBAL__N__c8866d80_35_SparseBinaryOpIntersectionKernel_cu_7dd49032_323712apply_kernelILi128ELi8EZNS1_29binary_op_intersection_kernelINS1_9LhsProjOpEdlEEvRNS_14TensorIteratorEllRKNS_6TensorEbEUliE_EEviT1_,@"STO_CUDA_ENTRY STV_DEFAULT"
_ZN2at6native73_GLOBAL__N__c8866d80_35_SparseBinaryOpIntersectionKernel_cu_7dd49032_323712apply_kernelILi128ELi8EZNS1_29binary_op_intersection_kernelINS1_9LhsProjOpEdlEEvRNS_14TensorIteratorEllRKNS_6TensorEbEUliE_EEviT1_:
        /* <DEDUP_REMOVED lines=55> */
.L_x_1042:
        /* <DEDUP_REMOVED lines=8> */
[----:B0-----:R-:W0:-:S15]  /*03f0*/  DADD R8, R4, R8 ;  /* 0x0000000004087229 */ /* 0x001e1e0000000008 */
        /* <DEDUP_REMOVED lines=69> */
[----:B0-----:R0:W1:Y:S02]  /*0850*/  DADD R8, R4, R8 ;  /* 0x0000000004087229 */ /* 0x0010640000000008 */
[----:B01----:R-:W-:Y:S05]  /*0860*/  @P1 BRA `(.L_x_1042) ;  /* 0xfffffff800c01947 */ /* 0x003fea000383ffff */
.L_x_1041:
        /* <DEDUP_REMOVED lines=41> */
.L_x_1043:
[----:B------:R-:W-:-:S04]  /*0b00*/  ISETP.NE.U32.AND P1, PT, R0, RZ, PT ;  /* 0x000000ff0000720c */ /* 0x000fc80003f25070 */
[----:B------:R-:W-:-:S13]  /*0b10*/  ISETP.NE.OR.EX P0, PT, R6, RZ, P0, P1 ;  /* 0x000000ff0600720c */ /* 0x000fda0000705710 */
[----:B------:R-:W-:Y:S05]  /*0b20*/  @!P0 BRA `(.L_x_1039) ;  /* 0x0000000000508947 */ /* 0x000fea0003800000 */
.L_x_1040:
[----:B------:R-:W-:Y:S01]  /*0b30*/  IADD3 R0, P0, PT, R0, -0x4, RZ ;  /* 0xfffffffc00007810 */ /* 0x000fe20007f1e0ff */
[----:B-1---5:R-:W1:Y:S03]  /*0b40*/  DADD R8, R4, R8 ;  /* 0x0000000004087229 */ /* 0x022e660000000008 */
        /* <DEDUP_REMOVED lines=16> */
[----:B-1----:R2:W3:Y:S02]  /*0c50*/  DADD R8, R4, R8 ;  /* 0x0000000004087229 */ /* 0x0024e40000000008 */
[----:B--23--:R-:W-:Y:S05]  /*0c60*/  @P0 BRA `(.L_x_1040) ;  /* 0xfffffffc00b00947 */ /* 0x00cfea000383ffff */
.L_x_1039:
[----:B------:R-:W-:-:S04]  /*0c70*/  ISETP.NE.U32.AND P0, PT, R2, RZ, PT ;  /* 0x000000ff0200720c */ /* 0x000fc80003f05070 */
[----:B------:R-:W-:-:S13]  /*0c80*/  ISETP.NE.AND.EX P0, PT, RZ, RZ, PT, P0 ;  /* 0x000000ffff00720c */ /* 0x000fda0003f05300 */
[----:B------:R-:W-:Y:S05]  /*0c90*/  @!P0 BRA `(.L_x_1038) ;  /* 0x0000000000388947 */ /* 0x000fea0003800000 */
[----:B------:R-:W-:Y:S01]  /*0ca0*/  ISETP.NE.U32.AND P0, PT, R2, 0x1, PT ;  /* 0x000000010200780c */ /* 0x000fe20003f05070 */
[----:B-1---5:R2:W3:Y:S03]  /*0cb0*/  DADD R8, R4, R8 ;  /* 0x0000000004087229 */ /* 0x0224e60000000008 */
[----:B------:R-:W-:-:S13]  /*0cc0*/  ISETP.NE.AND.EX P0, PT, RZ, RZ, PT, P0 ;  /* 0x000000ffff00720c */ /* 0x000fda0003f05300 */
[----:B--23--:R-:W-:Y:S05]  /*0cd0*/  @!P0 BRA `(.L_x_1038) ;  /* 0x0000000000288947 */ /* 0x00cfea0003800000 */
[----:B------:R-:W-:Y:S01]  /*0ce0*/  ISETP.NE.U32.AND P0, PT, R2, 0x2, PT ;  /* 0x000000020200780c */ /* 0x000fe20003f05070 */
[----:B------:R-:W0:Y:S03]  /*0cf0*/  DADD R8, R4, R8 ;  /* 0x0000000004087229 */ /* 0x000e260000000008 */
[----:B------:R-:W-:-:S15]  /*0d00*/  ISETP.NE.AND.EX P0, PT, RZ, RZ, PT, P0 ;  /* 0x000000ffff00720c */ /* 0x000fde0003f05300 */
[----:B------:R-:W-:-:S15]  /*0d10*/  NOP ;  /* 0x0000000000007918 */ /* 0x000fde0000000000 */
[----:B------:R-:W-:-:S15]  /*0d20*/  NOP ;  /* 0x0000000000007918 */ /* 0x000fde0000000000 */
[----:B------:R-:W-:-:S15]  /*0d30*/  NOP ;  /* 0x0000000000007918 */ /* 0x000fde0000000000 */
[----:B------:R-:W-:-:S01]  /*0d40*/  NOP ;  /* 0x0000000000007918 */ /* 0x000fc20000000000 */
[----:B0-----:R-:W0:Y:S02]  /*0d50*/  DADD R4, R4, R8 ;  /* 0x0000000004047229 */ /* 0x001e240000000008 */
[----:B0-----:R-:W-:Y:S02]  /*0d60*/  FSEL R8, R8, R4, !P0 ;  /* 0x0000000408087208 */ /* 0x001fe40004000000 */
[----:B------:R-:W-:-:S07]  /*0d70*/  FSEL R9, R9, R5, !P0 ;  /* 0x0000000509097208 */ /* 0x000fce0004000000 */
.L_x_1038:
[----:B0----5:R-:W1:Y:S01]  /*0d80*/  LDC.64 R4, c[0x0][0x710] ;  /* 0x0001c400ff047b82 */ /* 0x021e620000000a00 */
[----:B------:R-:W-:-:S05]  /*0d90*/  VIADD R3, R3, 0x80 ;  /* 0x0000008003037836 */ /* 0x000fca0000000000 */
[----:B------:R-:W-:Y:S01]  /*0da0*/  ISETP.GE.AND P0, PT, R3, UR4, PT ;  /* 0x0000000403007c0c */ /* 0x000fe2000bf06270 */
[----:B-1----:R0:W-:-:S12]  /*0db0*/  STG.E.64 desc[UR6][R4.64], R8 ;  /* 0x0000000804007986 */ /* 0x0021d8000c101b06 */
        /* <DEDUP_REMOVED lines=41> */
.L_x_1049:
        /* <DEDUP_REMOVED lines=80> */
.L_x_1048:
        /* <DEDUP_REMOVED lines=41> */
.L_x_1050:
[----:B------:R-:W-:-:S04]  /*17e0*/  ISETP.NE.U32.AND P1, PT, R0, RZ, PT ;  /* 0x000000ff0000720c */ /* 0x000fc80003f25070 */
[----:B------:R-:W-:-:S13]  /*17f0*/  ISETP.NE.OR.EX P0, PT, R6, RZ, P0, P1 ;  /* 0x000000ff0600720c */ /* 0x000fda0000705710 */
[----:B------:R-:W-:Y:S05]  /*1800*/  @!P0 BRA `(.L_x_1046) ;  /* 0x0000000000508947 */ /* 0x000fea0003800000 */
.L_x_1047:
        /* <DEDUP_REMOVED lines=20> */
.L_x_1046:
        /* <DEDUP_REMOVED lines=17> */
.L_x_1045:
[----:B0----5:R-:W1:Y:S01]  /*1a60*/  LDC.64 R4, c[0x0][0x710] ;  /* 0x0001c400ff047b82 */ /* 0x021e620000000a00 */
[----:B------:R-:W-:Y:S01]  /*1a70*/  VIADD R3, R3, 0x80 ;  /* 0x0000008003037836 */ /* 0x000fe20000000000 */
[----:B-1----:R0:W-:Y:S06]  /*1a80*/  STG.E.64 desc[UR6][R4.64], R8 ;  /* 0x0000000804007986 */ /* 0x0021ec000c101b06 */
.L_x_1037:
        /* <DEDUP_REMOVED lines=44> */
.L_x_1057:
        /* <DEDUP_REMOVED lines=80> */
.L_x_1056:
[----:B------:R-:W-:Y:S05]  /*2250*/  BSYNC.RECONVERGENT B3 ;  /* 0x0000000000037941 */ /* 0x000fea0003800200 */
.L_x_1055:
        /* <DEDUP_REMOVED lines=42> */
.L_x_1059:
[----:B------:R-:W-:Y:S05]  /*2500*/  BSYNC.RECONVERGENT B3 ;  /* 0x0000000000037941 */ /* 0x000fea0003800200 */
.L_x_1058:
[----:B------:R-:W-:-:S04]  /*2510*/  ISETP.NE.U32.AND P1, PT, R0, RZ, PT ;  /* 0x000000ff0000720c */ /* 0x000fc80003f25070 */
[----:B------:R-:W-:-:S13]  /*2520*/  ISETP.NE.OR.EX P0, PT, R6, RZ, P0, P1 ;  /* 0x000000ff0600720c */ /* 0x000fda0000705710 */
[----:B------:R-:W-:Y:S05]  /*2530*/  @!P0 BRA `(.L_x_1060) ;  /* 0x0000000000508947 */ /* 0x000fea0003800000 */
.L_x_1054:
        /* <DEDUP_REMOVED lines=20> */
.L_x_1060:
[----:B------:R-:W-:Y:S05]  /*2680*/  BSYNC.RECONVERGENT B2 ;  /* 0x0000000000027941 */ /* 0x000fea0003800200 */
.L_x_1053:
        /* <DEDUP_REMOVED lines=17> */
.L_x_1052:
[----:B0----5:R-:W1:Y:S01]  /*27a0*/  LDC.64 R4, c[0x0][0x710] ;  /* 0x0001c400ff047b82 */ /* 0x021e620000000a00 */
[----:B------:R-:W-:Y:S01]  /*27b0*/  VIADD R3, R3, 0x80 ;  /* 0x0000008003037836 */ /* 0x000fe20000000000 */
[----:B-1----:R1:W-:Y:S06]  /*27c0*/  STG.E.64 desc[UR6][R4.64], R8 ;  /* 0x0000000804007986 */ /* 0x0023ec000c101b06 */
.L_x_1044:
        /* <DEDUP_REMOVED lines=44> */
.L_x_1067:
        /* <DEDUP_REMOVED lines=80> */
.L_x_1066:
[----:B------:R-:W-:Y:S05]  /*2f90*/  BSYNC.RECONVERGENT B3 ;  /* 0x0000000000037941 */ /* 0x000fea0003800200 */
.L_x_1065:
        /* <DEDUP_REMOVED lines=42> */
.L_x_1069:
[----:B------:R-:W-:Y:S05]  /*3240*/  BSYNC.RECONVERGENT B3 ;  /* 0x0000000000037941 */ /* 0x000fea0003800200 */
.L_x_1068:
[----:B------:R-:W-:-:S04]  /*3250*/  ISETP.NE.U32.AND P1, PT, R0, RZ, PT ;  /* 0x000000ff0000720c */ /* 0x000fc80003f25070 */
[----:B------:R-:W-:-:S13]  /*3260*/  ISETP.NE.OR.EX P0, PT, R6, RZ, P0, P1 ;  /* 0x000000ff0600720c */ /* 0x000fda0000705710 */
[----:B------:R-:W-:Y:S05]  /*3270*/  @!P0 BRA `(.L_x_1070) ;  /* 0x0000000000508947 */ /* 0x000fea0003800000 */
.L_x_1064:
        /* <DEDUP_REMOVED lines=20> */
.L_x_1070:
[----:B------:R-:W-:Y:S05]  /*33c0*/  BSYNC.RECONVERGENT B2 ;  /* 0x0000000000027941 */ /* 0x000fea0003800200 */
.L_x_1063:
        /* <DEDUP_REMOVED lines=17> */
.L_x_1062:
[----:B0----5:R-:W1:Y:S01]  /*34e0*/  LDC.64 R4, c[0x0][0x710] ;  /* 0x0001c400ff047b82 */ /* 0x021e620000000a00 */
[----:B------:R-:W-:Y:S01]  /*34f0*/  VIADD R3, R3, 0x80 ;  /* 0x0000008003037836 */ /* 0x000fe20000000000 */
[----:B-1----:R1:W-:Y:S06]  /*3500*/  STG.E.64 desc[UR6][R4.64], R8 ;  /* 0x0000000804007986 */ /* 0x0023ec000c101b06 */
.L_x_1051:
        /* <DEDUP_REMOVED lines=44> */
.L_x_1077:
        /* <DEDUP_REMOVED lines=80> */
.L_x_1076:
[----:B------:R-:W-:Y:S05]  /*3cd0*/  BSYNC.RECONVERGENT B3 ;  /* 0x0000000000037941 */ /* 0x000fea0003800200 */
.L_x_1075:
        /* <DEDUP_REMOVED lines=42> */
.L_x_1079:
[----:B------:R-:W-:Y:S05]  /*3f80*/  BSYNC.RECONVERGENT B3 ;  /* 0x0000000000037941 */ /* 0x000fea0003800200 */
.L_x_1078:
[----:B------:R-:W-:-:S04]  /*3f90*/  ISETP.NE.U32.AND P1, PT, R0, RZ, PT ;  /* 0x000000ff0000720c */ /* 0x000fc80003f25070 */
[----:B------:R-:W-:-:S13]  /*3fa0*/  ISETP.NE.OR.EX P0, PT, R6, RZ, P0, P1 ;  /* 0x000000ff0600720c */ /* 0x000fda0000705710 */
[----:B------:R-:W-:Y:S05]  /*3fb0*/  @!P0 BRA `(.L_x_1080) ;  /* 0x0000000000508947 */ /* 0x000fea0003800000 */
.L_x_1074:
        /* <DEDUP_REMOVED lines=20> */
.L_x_1080:
[----:B------:R-:W-:Y:S05]  /*4100*/  BSYNC.RECONVERGENT B2 ;  /* 0x0000000000027941 */ /* 0x000fea0003800200 */
.L_x_1073:
        /* <DEDUP_REMOVED lines=17> */
.L_x_1072:
[----:B0----5:R-:W1:Y:S01]  /*4220*/  LDC.64 R4, c[0x0][0x710] ;  /* 0x0001c400ff047b82 */ /* 0x021e620000000a00 */
[----:B------:R-:W-:Y:S01]  /*4230*/  VIADD R3, R3, 0x80 ;  /* 0x0000008003037836 */ /* 0x000fe20000000000 */
[----:B-1----:R2:W-:Y:S06]  /*4240*/  STG.E.64 desc[UR6][R4.64], R8 ;  /* 0x0000000804007986 */ /* 0x0025ec000c101b06 */
.L_x_1061:
        /* <DEDUP_REMOVED lines=45> */
.L_x_1087:
        /* <DEDUP_REMOVED lines=80> */
.L_x_1086:
[----:B------:R-:W-:Y:S05]  /*4a20*/  BSYNC.RECONVERGENT B3 ;  /* 0x0000000000037941 */ /* 0x000fea0003800200 */
.L_x_1085:
        /* <DEDUP_REMOVED lines=42> */
.L_x_1089:
[----:B------:R-:W-:Y:S05]  /*4cd0*/  BSYNC.RECONVERGENT B3 ;  /* 0x0000000000037941 */ /* 0x000fea0003800200 */
.L_x_1088:
[----:B------:R-:W-:-:S04]  /*4ce0*/  ISETP.NE.U32.AND P1, PT, R0, RZ, PT ;  /* 0x000000ff0000720c */ /* 0x000fc80003f25070 */
[----:B------:R-:W-:-:S13]  /*4cf0*/  ISETP.NE.OR.EX P0, PT, R6, RZ, P0, P1 ;  /* 0x000000ff0600720c */ /* 0x000fda0000705710 */
[----:B------:R-:W-:Y:S05]  /*4d00*/  @!P0 BRA `(.L_x_1090) ;  /* 0x0000000000508947 */ /* 0x000fea0003800000 */
.L_x_1084:
        /* <DEDUP_REMOVED lines=20> */
.L_x_1090:
[----:B------:R-:W-:Y:S05]  /*4e50*/  BSYNC.RECONVERGENT B2 ;  /* 0x0000000000027941 */ /* 0x000fea0003800200 */
.L_x_1083:
        /* <DEDUP_REMOVED lines=17> */
.L_x_1082:
[----:B0----5:R-:W1:Y:S01]  /*4f70*/  LDC.64 R4, c[0x0][0x710] ;  /* 0x0001c400ff047b82 */ /* 0x021e620000000a00 */
[----:B------:R-:W-:Y:S01]  /*4f80*/  VIADD R3, R3, 0x80 ;  /* 0x0000008003037836 */ /* 0x000fe20000000000 */
[----:B-1----:R2:W-:Y:S06]  /*4f90*/  STG.E.64 desc[UR6][R4.64], R8 ;  /* 0x0000000804007986 */ /* 0x0025ec000c101b06 */
.L_x_1071:
[----:B------:R-:W-:-:S13]  /*4fa0*/  ISETP.GE.AND P0, PT, R3, UR4, PT ;  /* 0x0000000403007c0c */ /* 0x000fda000bf06270 */
[----:B------:R-:W-:Y:S05]  /*4fb0*/  @P0 BREAK.RELIABLE B0 ;  /* 0x0000000000000942 */ /* 0x000fea0003800100 */
[----:B------:R-:W-:Y:S05]  /*4fc0*/  @P0 BRA `(.L_x_1081) ;  /* 0x0000000c004c0947 */ /* 0x000fea0003800000 */
[----:B------:R-:W-:Y:S05]  /*4fd0*/  BSYNC.RELIABLE B0 ;  /* 0x0000000000007941 */ /* 0x000fea0003800100 */
.L_x_1036:
        /* <DEDUP_REMOVED lines=42> */
.L_x_1096:
        /* <DEDUP_REMOVED lines=80> */
.L_x_1095:
[----:B------:R-:W-:Y:S05]  /*5780*/  BSYNC.RECONVERGENT B3 ;  /* 0x0000000000037941 */ /* 0x000fea0003800200 */
.L_x_1094:
        /* <DEDUP_REMOVED lines=42> */
.L_x_1098:
[----:B------:R-:W-:Y:S05]  /*5a30*/  BSYNC.RECONVERGENT B3 ;  /* 0x0000000000037941 */ /* 0x000fea0003800200 */
.L_x_1097:
[----:B------:R-:W-:-:S04]  /*5a40*/  ISETP.NE.U32.AND P1, PT, R0, RZ, PT ;  /* 0x000000ff0000720c */ /* 0x000fc80003f25070 */
[----:B------:R-:W-:-:S13]  /*5a50*/  ISETP.NE.OR.EX P0, PT, R6, RZ, P0, P1 ;  /* 0x000000ff0600720c */ /* 0x000fda0000705710 */
[----:B------:R-:W-:Y:S05]  /*5a60*/  @!P0 BRA `(.L_x_1099) ;  /* 0x0000000000508947 */ /* 0x000fea0003800000 */
.L_x_1093:
        /* <DEDUP_REMOVED lines=20> */
.L_x_1099:
[----:B------:R-:W-:Y:S05]  /*5bb0*/  BSYNC.RECONVERGENT B2 ;  /* 0x0000000000027941 */ /* 0x000fea0003800200 */
.L_x_1092:
        /* <DEDUP_REMOVED lines=17> */
.L_x_1091:
[----:B0----5:R-:W1:Y:S01]  /*5cd0*/  LDC.64 R4, c[0x0][0x710] ;  /* 0x0001c400ff047b82 */ /* 0x021e620000000a00 */
[----:B------:R-:W-:Y:S01]  /*5ce0*/  VIADD R3, R3, 0x80 ;  /* 0x0000008003037836 */ /* 0x000fe20000000000 */
[----:B-1----:R3:W-:Y:S06]  /*5cf0*/  STG.E.64 desc[UR6][R4.64], R8 ;  /* 0x0000000804007986 */ /* 0x0027ec000c101b06 */
.L_x_1081:
[----:B------:R-:W-:Y:S05]  /*5d00*/  BSYNC.RECONVERGENT B1 ;  /* 0x0000000000017941 */ /* 0x000fea0003800200 */
.L_x_1035:
        /* <DEDUP_REMOVED lines=43> */
.L_x_1104:
        /* <DEDUP_REMOVED lines=80> */
.L_x_1103:
        /* <DEDUP_REMOVED lines=41> */
.L_x_1105:
[----:B------:R-:W-:-:S04]  /*6750*/  ISETP.NE.U32.AND P1, PT, R0, RZ, PT ;  /* 0x000000ff0000720c */ /* 0x000fc80003f25070 */
[----:B------:R-:W-:-:S13]  /*6760*/  ISETP.NE.OR.EX P0, PT, R5, RZ, P0, P1 ;  /* 0x000000ff0500720c */ /* 0x000fda0000705710 */
[----:B------:R-:W-:Y:S05]  /*6770*/  @!P0 BRA `(.L_x_1101) ;  /* 0x0000000000508947 */ /* 0x000fea0003800000 */
.L_x_1102:
        /* <DEDUP_REMOVED lines=20> */
.L_x_1101:
        /* <DEDUP_REMOVED lines=17> */
.L_x_1100:
[----:B0----5:R-:W1:Y:S02]  /*69d0*/  LDC.64 R2, c[0x0][0x710] ;  /* 0x0001c400ff027b82 */ /* 0x021e640000000a00 */
[----:B-1----:R-:W-:Y:S01]  /*69e0*/  STG.E.64 desc[UR6][R2.64], R6 ;  /* 0x0000000602007986 */ /* 0x002fe2000c101b06 */
[----:B------:R-:W-:Y:S05]  /*69f0*/  EXIT ;  /* 0x000000000000794d */ /* 0x000fea0003800000 */
.L_x_1034:
        /* <DEDUP_REMOVED lines=406> */
.L_x_1109:
[----:B------:R-:W0:Y:S01]  /*8360*/  LDCU.64 UR10, c[0x0][0x738] ;  /* 0x0000e700ff0a77ac */ /* 0x000e220008000a00 */
[----:B------:R-:W1:Y:S01]  /*8370*/  LDCU.64 UR8, c[0x0][0x720] ;  /* 0x0000e400ff0877ac */ /* 0x000e620008000a00 */
[----:B0-----:R-:W-:-:S04]  /*8380*/  IADD3 R8, P0, PT, R7, UR10, RZ ;  /* 0x0000000a07087c10 */ /* 0x001fc8000ff1e0ff */
[----:B------:R-:W-:Y:S01]  /*8390*/  IADD3.X R9, PT, PT, RZ, UR11, RZ, P0, !PT ;  /* 0x0000000bff097c10 */ /* 0x000fe200087fe4ff */
[----:B------:R-:W0:Y:S01]  /*83a0*/  LDCU.64 UR10, c[0x0][0x740] ;  /* 0x0000e800ff0a77ac */ /* 0x000e220008000a00 */
[----:B-1----:R-:W-:-:S03]  /*83b0*/  IADD3 R10, P0, PT, R6, UR8, RZ ;  /* 0x00000008060a7c10 */ /* 0x002fc6000ff1e0ff */
[----:B------:R-:W2:Y:S02]  /*83c0*/  LDG.E.64 R6, desc[UR6][R8.64] ;  /* 0x0000000608067981 */ /* 0x000ea4000c1e1b00 */
[----:B------:R-:W-:Y:S01]  /*83d0*/  IMAD.X R11, RZ, RZ, UR9, P0 ;  /* 0x00000009ff0b7e24 */ /* 0x000fe200080e06ff */
[----:B------:R-:W1:Y:S05]  /*83e0*/  LDCU.64 UR8, c[0x0][0x718] ;  /* 0x0000e300ff0877ac */ /* 0x000e6a0008000a00 */
[----:B------:R-:W0:Y:S01]  /*83f0*/  LDG.E.64 R10, desc[UR6][R10.64] ;  /* 0x000000060a0a7981 */ /* 0x000e22000c1e1b00 */
[----:B------:R-:W-:Y:S01]  /*8400*/  ISETP.NE.AND P2, PT, RZ, UR5, PT ;  /* 0x00000005ff007c0c */ /* 0x000fe2000bf45270 */
[----:B------:R-:W-:Y:S01]  /*8410*/  BSSY.RECONVERGENT B3, `(.L_x_1110) ;  /* 0x00000cc000037945 */ /* 0x000fe20003800200 */
[----:B-1----:R-:W-:-:S04]  /*8420*/  IADD3 R17, P1, PT, R4, UR8, RZ ;  /* 0x0000000804117c10 */ /* 0x002fc8000ff3e0ff */
[----:B------:R-:W-:Y:S02]  /*8430*/  IADD3.X R4, PT, PT, RZ, UR9, RZ, P1, !PT ;  /* 0x00000009ff047c10 */ /* 0x000fe40008ffe4ff */
[----:B--2---:R-:W-:-:S04]  /*8440*/  ISETP.LT.U32.AND P0, PT, R6, 0x1, PT ;  /* 0x000000010600780c */ /* 0x004fc80003f01070 */
[----:B------:R-:W-:-:S04]  /*8450*/  ISETP.LT.AND.EX P0, PT, R7, RZ, PT, P0 ;  /* 0x000000ff0700720c */ /* 0x000fc80003f01300 */
[----:B------:R-:W-:Y:S01]  /*8460*/  SEL R13, R6, 0x1, P0 ;  /* 0x00000001060d7807 */ /* 0x000fe20000000000 */
[----:B0-----:R-:W-:Y:S01]  /*8470*/  IMAD R19, R11, UR10, RZ ;  /* 0x0000000a0b137c24 */ /* 0x001fe2000f8e02ff */
[----:B------:R-:W-:Y:S01]  /*8480*/  SEL R15, R7, RZ, P0 ;  /* 0x000000ff070f7207 */ /* 0x000fe20000000000 */
[C---:B------:R-:W-:Y:S01]  /*8490*/  IMAD.WIDE.U32 R8, R10.reuse, UR10, RZ ;  /* 0x0000000a0a087c25 */ /* 0x040fe2000f8e00ff */
[----:B------:R-:W-:Y:S02]  /*84a0*/  SEL R13, R13, R6, !P2 ;  /* 0x000000060d0d7207 */ /* 0x000fe40005000000 */
[----:B------:R-:W-:Y:S01]  /*84b0*/  SEL R15, R15, R7, !P2 ;  /* 0x000000070f0f7207 */ /* 0x000fe20005000000 */
[----:B------:R-:W-:Y:S01]  /*84c0*/  IMAD R19, R10, UR11, R19 ;  /* 0x0000000b0a137c24 */ /* 0x000fe2000f8e0213 */
[----:B------:R-:W-:Y:S02]  /*84d0*/  ISETP.GE.U32.AND P0, PT, R13, 0x1, PT ;  /* 0x000000010d00780c */ /* 0x000fe40003f06070 */
[----:B------:R-:W-:-:S02]  /*84e0*/  CS2R R10, SRZ ;  /* 0x00000000000a7805 */ /* 0x000fc4000001ff00 */
[----:B------:R-:W-:Y:S01]  /*84f0*/  LEA R6, P1, R8, R17, 0x3 ;  /* 0x0000001108067211 */ /* 0x000fe200078218ff */
[----:B------:R-:W-:Y:S01]  /*8500*/  IMAD.IADD R7, R9, 0x1, R19 ;  /* 0x0000000109077824 */ /* 0x000fe200078e0213 */
[----:B------:R-:W-:-:S04]  /*8510*/  ISETP.GE.AND.EX P0, PT, R15, RZ, PT, P0 ;  /* 0x000000ff0f00720c */ /* 0x000fc80003f06300 */
[----:B------:R-:W-:-:S09]  /*8520*/  LEA.HI.X R7, R8, R4, R7, 0x3, P1 ;  /* 0x0000000408077211 */ /* 0x000fd200008f1c07 */
        /* <DEDUP_REMOVED lines=20> */
.L_x_1117:
        /* <DEDUP_REMOVED lines=80> */
.L_x_1116:
[----:B------:R-:W-:Y:S05]  /*8b70*/  BSYNC.RECONVERGENT B4 ;  /* 0x0000000000047941 */ /* 0x000fea0003800200 */
.L_x_1115:
        /* <DEDUP_REMOVED lines=42> */
.L_x_1119:
[----:B------:R-:W-:Y:S05]  /*8e20*/  BSYNC.RECONVERGENT B4 ;  /* 0x0000000000047941 */ /* 0x000fea0003800200 */
.L_x_1118:
[----:B------:R-:W-:-:S04]  /*8e30*/  ISETP.NE.U32.AND P1, PT, R4, RZ, PT ;  /* 0x000000ff0400720c */ /* 0x000fc80003f25070 */
[----:B------:R-:W-:-:S13]  /*8e40*/  ISETP.NE.OR.EX P0, PT, R9, RZ, P0, P1 ;  /* 0x000000ff0900720c */ /* 0x000fda0000705710 */
[----:B------:R-:W-:Y:S05]  /*8e50*/  @!P0 BRA `(.L_x_1113) ;  /* 0x0000000000508947 */ /* 0x000fea0003800000 */
.L_x_1114:
        /* <DEDUP_REMOVED lines=20> */
.L_x_1113:
[----:B------:R-:W-:Y:S05]  /*8fa0*/  BSYNC.RECONVERGENT B2 ;  /* 0x0000000000027941 */ /* 0x000fea0003800200 */
.L_x_1112:
[----:B------:R-:W-:-:S04]  /*8fb0*/  ISETP.NE.U32.AND P0, PT, R8, RZ, PT ;  /* 0x000000ff0800720c */ /* 0x000fc80003f05070 */
[----:B------:R-:W-:-:S13]  /*8fc0*/  ISETP.NE.AND.EX P0, PT, RZ, RZ, PT, P0 ;  /* 0x000000ffff00720c */ /* 0x000fda0003f05300 */
[----:B------:R-:W-:Y:S05]  /*8fd0*/  @!P0 BRA `(.L_x_1111) ;  /* 0x00000000003c8947 */ /* 0x000fea0003800000 */
[----:B------:R-:W-:Y:S01]  /*8fe0*/  ISETP.NE.U32.AND P0, PT, R8, 0x1, PT ;  /* 0x000000010800780c */ /* 0x000fe20003f05070 */
[----:B-1---5:R-:W1:Y:S03]  /*8ff0*/  DADD R10, R6, R10 ;  /* 0x00000000060a7229 */ /* 0x022e66000000000a */
[----:B------:R-:W-:-:S13]  /*9000*/  ISETP.NE.AND.EX P0, PT, RZ, RZ, PT, P0 ;  /* 0x000000ffff00720c */ /* 0x000fda0003f05300 */
[----:B------:R-:W-:-:S04]  /*9010*/  @P0 ISETP.NE.U32.AND P1, PT, R8, 0x2, PT ;  /* 0x000000020800080c */ /* 0x000fc80003f25070 */
[----:B------:R-:W-:-:S15]  /*9020*/  @P0 ISETP.NE.AND.EX P1, PT, RZ, RZ, PT, P1 ;  /* 0x000000ffff00020c */ /* 0x000fde0003f25310 */
[----:B------:R-:W-:-:S15]  /*9030*/  NOP ;  /* 0x0000000000007918 */ /* 0x000fde0000000000 */
[----:B------:R-:W-:-:S14]  /*9040*/  NOP ;  /* 0x0000000000007918 */ /* 0x000fdc0000000000 */
[----:B-1----:R-:W0:-:S15]  /*9050*/  @P0 DADD R12, R6, R10 ;  /* 0x00000000060c0229 */ /* 0x002e1e000000000a */
[----:B------:R-:W-:-:S15]  /*9060*/  NOP ;  /* 0x0000000000007918 */ /* 0x000fde0000000000 */
[----:B------:R-:W-:-:S15]  /*9070*/  NOP ;  /* 0x0000000000007918 */ /* 0x000fde0000000000 */
[----:B------:R-:W-:-:S15]  /*9080*/  NOP ;  /* 0x0000000000007918 */ /* 0x000fde0000000000 */
[----:B------:R-:W-:-:S04]  /*9090*/  NOP ;  /* 0x0000000000007918 */ /* 0x000fc80000000000 */
[----:B0-----:R-:W0:Y:S02]  /*90a0*/  @P0 DADD R6, R6, R12 ;  /* 0x0000000006060229 */ /* 0x001e24000000000c */
[----:B0-----:R-:W-:Y:S02]  /*90b0*/  @P0 FSEL R10, R12, R6, !P1 ;  /* 0x000000060c0a0208 */ /* 0x001fe40004800000 */
[----:B------:R-:W-:-:S07]  /*90c0*/  @P0 FSEL R11, R13, R7, !P1 ;  /* 0x000000070d0b0208 */ /* 0x000fce0004800000 */
.L_x_1111:
[----:B------:R-:W-:Y:S05]  /*90d0*/  BSYNC.RECONVERGENT B3 ;  /* 0x0000000000037941 */ /* 0x000fea0003800200 */
.L_x_1110:
[----:B------:R-:W2:Y:S01]  /*90e0*/  LDCU.64 UR8, c[0x0][0x710] ;  /* 0x0000e200ff0877ac */ /* 0x000ea20008000a00 */
[----:B------:R-:W-:Y:S01]  /*90f0*/  VIADD R3, R3, 0x80 ;  /* 0x0000008003037836 */ /* 0x000fe20000000000 */
[----:B--2---:R-:W-:-:S04]  /*9100*/  IADD3 R4, P0, PT, R5, UR8, RZ ;  /* 0x0000000805047c10 */ /* 0x004fc8000ff1e0ff */
[----:B------:R-:W-:Y:S02]  /*9110*/  IADD3.X R5, PT, PT, RZ, UR9, RZ, P0, !PT ;  /* 0x00000009ff057c10 */ /* 0x000fe400087fe4ff */
[----:B------:R-:W-:-:S03]  /*9120*/  ISETP.GE.AND P0, PT, R3, UR4, PT ;  /* 0x0000000403007c0c */ /* 0x000fc6000bf06270 */
[----:B-1----:R1:W-:Y:S10]  /*9130*/  STG.E.64 desc[UR6][R4.64], R10 ;  /* 0x0000000a04007986 */ /* 0x0023f4000c101b06 */
[----:B------:R-:W-:Y:S05]  /*9140*/  @P0 BRA `(.L_x_1120) ;  /* 0x0000004c00600947 */ /* 0x000fea0003800000 */
[----:B------:R-:W2:Y:S01]  /*9150*/  LDCU.64 UR8, c[0x0][0x390] ;  /* 0x00007200ff0877ac */ /* 0x000ea20008000a00 */
[----:B-1----:R-:W-:Y:S01]  /*9160*/  MOV R4, RZ ;  /* 0x000000ff00047202 */ /* 0x002fe20000000f00 */
        /* <DEDUP_REMOVED lines=396> */
.L_x_1121:
[----:B------:R-:W0:Y:S01]  /*aa30*/  LDCU.64 UR10, c[0x0][0x738] ;  /* 0x0000e700ff0a77ac */ /* 0x000e220008000a00 */
[----:B------:R-:W1:Y:S01]  /*aa40*/  LDCU.64 UR8, c[0x0][0x720] ;  /* 0x0000e400ff0877ac */ /* 0x000e620008000a00 */
[----:B0-----:R-:W-:-:S05]  /*aa50*/  IADD3 R8, P0, PT, R7, UR10, RZ ;  /* 0x0000000a07087c10 */ /* 0x001fca000ff1e0ff */
[----:B------:R-:W-:Y:S01]  /*aa60*/  IMAD.X R9, RZ, RZ, UR11, P0 ;  /* 0x0000000bff097e24 */ /* 0x000fe200080e06ff */
[----:B-1----:R-:W-:Y:S01]  /*aa70*/  IADD3 R10, P0, PT, R6, UR8, RZ ;  /* 0x00000008060a7c10 */ /* 0x002fe2000ff1e0ff */
[----:B------:R-:W0:Y:S03]  /*aa80*/  LDCU.64 UR10, c[0x0][0x740] ;  /* 0x0000e800ff0a77ac */ /* 0x000e260008000a00 */
[----:B------:R-:W2:Y:S01]  /*aa90*/  LDG.E.64 R6, desc[UR6][R8.64] ;  /* 0x0000000608067981 */ /* 0x000ea2000c1e1b00 */
[----:B------:R-:W-:Y:S01]  /*aaa0*/  IADD3.X R11, PT, PT, RZ, UR9, RZ, P0, !PT ;  /* 0x00000009ff0b7c10 */ /* 0x000fe200087fe4ff */
[----:B------:R-:W1:Y:S05]  /*aab0*/  LDCU.64 UR8, c[0x0][0x718] ;  /* 0x0000e300ff0877ac */ /* 0x000e6a0008000a00 */
[----:B------:R-:W0:Y:S01]  /*aac0*/  LDG.E.64 R10, desc[UR6][R10.64] ;  /* 0x000000060a0a7981 */ /* 0x000e22000c1e1b00 */
[----:B------:R-:W-:Y:S01]  /*aad0*/  ISETP.NE.AND P2, PT, RZ, UR5, PT ;  /* 0x00000005ff007c0c */ /* 0x000fe2000bf45270 */
[----:B------:R-:W-:Y:S01]  /*aae0*/  BSSY.RECONVERGENT B3, `(.L_x_1122) ;  /* 0x00000cc000037945 */ /* 0x000fe20003800200 */
[----:B-1----:R-:W-:-:S05]  /*aaf0*/  IADD3 R17, P1, PT, R4, UR8, RZ ;  /* 0x0000000804117c10 */ /* 0x002fca000ff3e0ff */
[----:B------:R-:W-:Y:S01]  /*ab00*/  IMAD.X R4, RZ, RZ, UR9, P1 ;  /* 0x00000009ff047e24 */ /* 0x000fe200088e06ff */
        /* <DEDUP_REMOVED lines=35> */
.L_x_1129:
        /* <DEDUP_REMOVED lines=80> */
.L_x_1128:
[----:B------:R-:W-:Y:S05]  /*b240*/  BSYNC.RECONVERGENT B4 ;  /* 0x0000000000047941 */ /* 0x000fea0003800200 */
.L_x_1127:
        /* <DEDUP_REMOVED lines=42> */
.L_x_1131:
[----:B------:R-:W-:Y:S05]  /*b4f0*/  BSYNC.RECONVERGENT B4 ;  /* 0x0000000000047941 */ /* 0x000fea0003800200 */
.L_x_1130:
[----:B------:R-:W-:-:S04]  /*b500*/  ISETP.NE.U32.AND P1, PT, R4, RZ, PT ;  /* 0x000000ff0400720c */ /* 0x000fc80003f25070 */
[----:B------:R-:W-:-:S13]  /*b510*/  ISETP.NE.OR.EX P0, PT, R9, RZ, P0, P1 ;  /* 0x000000ff0900720c */ /* 0x000fda0000705710 */
[----:B------:R-:W-:Y:S05]  /*b520*/  @!P0 BRA `(.L_x_1125) ;  /* 0x0000000000508947 */ /* 0x000fea0003800000 */
.L_x_1126:
        /* <DEDUP_REMOVED lines=20> */
.L_x_1125:
[----:B------:R-:W-:Y:S05]  /*b670*/  BSYNC.RECONVERGENT B2 ;  /* 0x0000000000027941 */ /* 0x000fea0003800200 */
.L_x_1124:
        /* <DEDUP_REMOVED lines=18> */
.L_x_1123:
[----:B------:R-:W-:Y:S05]  /*b7a0*/  BSYNC.RECONVERGENT B3 ;  /* 0x0000000000037941 */ /* 0x000fea0003800200 */
.L_x_1122:
[----:B------:R-:W2:Y:S01]  /*b7b0*/  LDCU.64 UR8, c[0x0][0x710] ;  /* 0x0000e200ff0877ac */ /* 0x000ea20008000a00 */
[----:B------:R-:W-:Y:S02]  /*b7c0*/  IADD3 R3, PT, PT, R3, 0x80, RZ ;  /* 0x0000008003037810 */ /* 0x000fe40007ffe0ff */
[----:B--2---:R-:W-:-:S05]  /*b7d0*/  IADD3 R4, P0, PT, R5, UR8, RZ ;  /* 0x0000000805047c10 */ /* 0x004fca000ff1e0ff */
[----:B------:R-:W-:-:S05]  /*b7e0*/  IMAD.X R5, RZ, RZ, UR9, P0 ;  /* 0x00000009ff057e24 */ /* 0x000fca00080e06ff */
[----:B-1----:R1:W-:Y:S03]  /*b7f0*/  STG.E.64 desc[UR6][R4.64], R10 ;  /* 0x0000000a04007986 */ /* 0x0023e6000c101b06 */
.L_x_1108:
[----:B------:R-:W-:-:S13]  /*b800*/  ISETP.GE.AND P0, PT, R3, UR4, PT ;  /* 0x0000000403007c0c */ /* 0x000fda000bf06270 */
[----:B------:R-:W-:Y:S05]  /*b810*/  @P0 BRA `(.L_x_1132) ;  /* 0x0000004c00600947 */ /* 0x000fea0003800000 */
[----:B------:R-:W2:Y:S01]  /*b820*/  LDCU.64 UR8, c[0x0][0x390] ;  /* 0x00007200ff0877ac */ /* 0x000ea20008000a00 */
[----:B-1----:R-:W-:Y:S01]  /*b830*/  MOV R5, R3 ;  /* 0x0000000300057202 */ /* 0x002fe20000000f00 */
        /* <DEDUP_REMOVED lines=9> */
[----:B0----5:R-:W-:-:S04]  /*b8d0*/  IMAD R7, R4, UR10, R3 ;  /* 0x0000000a04077c24 */ /* 0x021fc8000f8e0203 */
        /* <DEDUP_REMOVED lines=386> */
.L_x_1133:
        /* <DEDUP_REMOVED lines=49> */
.L_x_1141:
        /* <DEDUP_REMOVED lines=80> */
.L_x_1140:
[----:B------:R-:W-:Y:S05]  /*d910*/  BSYNC.RECONVERGENT B4 ;  /* 0x0000000000047941 */ /* 0x000fea0003800200 */
.L_x_1139:
        /* <DEDUP_REMOVED lines=42> */
.L_x_1143:
[----:B------:R-:W-:Y:S05]  /*dbc0*/  BSYNC.RECONVERGENT B4 ;  /* 0x0000000000047941 */ /* 0x000fea0003800200 */
.L_x_1142:
[----:B------:R-:W-:-:S04]  /*dbd0*/  ISETP.NE.U32.AND P1, PT, R4, RZ, PT ;  /* 0x000000ff0400720c */ /* 0x000fc80003f25070 */
[----:B------:R-:W-:-:S13]  /*dbe0*/  ISETP.NE.OR.EX P0, PT, R9, RZ, P0, P1 ;  /* 0x000000ff0900720c */ /* 0x000fda0000705710 */
[----:B------:R-:W-:Y:S05]  /*dbf0*/  @!P0 BRA `(.L_x_1137) ;  /* 0x0000000000508947 */ /* 0x000fea0003800000 */
.L_x_1138:
        /* <DEDUP_REMOVED lines=20> */
.L_x_1137:
[----:B------:R-:W-:Y:S05]  /*dd40*/  BSYNC.RECONVERGENT B2 ;  /* 0x0000000000027941 */ /* 0x000fea0003800200 */
.L_x_1136:
        /* <DEDUP_REMOVED lines=18> */
.L_x_1135:
[----:B------:R-:W-:Y:S05]  /*de70*/  BSYNC.RECONVERGENT B3 ;  /* 0x0000000000037941 */ /* 0x000fea0003800200 */
.L_x_1134:
[----:B------:R-:W2:Y:S01]  /*de80*/  LDCU.64 UR8, c[0x0][0x710] ;  /* 0x0000e200ff0877ac */ /* 0x000ea20008000a00 */
[----:B------:R-:W-:Y:S01]  /*de90*/  VIADD R3, R3, 0x80 ;  /* 0x0000008003037836 */ /* 0x000fe20000000000 */
[----:B--2---:R-:W-:-:S04]  /*dea0*/  IADD3 R4, P0, PT, R5, UR8, RZ ;  /* 0x0000000805047c10 */ /* 0x004fc8000ff1e0ff */
[----:B------:R-:W-:-:S05]  /*deb0*/  IADD3.X R5, PT, PT, RZ, UR9, RZ, P0, !PT ;  /* 0x00000009ff057c10 */ /* 0x000fca00087fe4ff */
[----:B-1----:R2:W-:Y:S04]  /*dec0*/  STG.E.64 desc[UR6][R4.64], R10 ;  /* 0x0000000a04007986 */ /* 0x0025e8000c101b06 */
.L_x_1120:
[----:B------:R-:W-:-:S13]  /*ded0*/  ISETP.GE.AND P0, PT, R3, UR4, PT ;  /* 0x0000000403007c0c */ /* 0x000fda000bf06270 */
[----:B------:R-:W-:Y:S05]  /*dee0*/  @P0 BRA `(.L_x_1144) ;  /* 0x0000004c00600947 */ /* 0x000fea0003800000 */
[----:B------:R-:W3:Y:S01]  /*def0*/  LDCU.64 UR8, c[0x0][0x390] ;  /* 0x00007200ff0877ac */ /* 0x000ee20008000a00 */
[----:B-12---:R-:W-:Y:S01]  /*df00*/  MOV R4, RZ ;  /* 0x000000ff00047202 */ /* 0x006fe20000000f00 */
        /* <DEDUP_REMOVED lines=396> */
.L_x_1145:
        /* <DEDUP_REMOVED lines=49> */
.L_x_1153:
        /* <DEDUP_REMOVED lines=80> */
.L_x_1152:
[----:B------:R-:W-:Y:S05]  /*ffe0*/  BSYNC.RECONVERGENT B4 ;  /* 0x0000000000047941 */ /* 0x000fea0003800200 */
.L_x_1151:
        /* <DEDUP_REMOVED lines=42> */
.L_x_1155:
[----:B------:R-:W-:Y:S05]  /*10290*/  BSYNC.RECONVERGENT B4 ;  /* 0x0000000000047941 */ /* 0x000fea0003800200 */
.L_x_1154:
[----:B------:R-:W-:-:S04]  /*102a0*/  ISETP.NE.U32.AND P1, PT, R4, RZ, PT ;  /* 0x000000ff0400720c */ /* 0x000fc80003f25070 */
[----:B------:R-:W-:-:S13]  /*102b0*/  ISETP.NE.OR.EX P0, PT, R9, RZ, P0, P1 ;  /* 0x000000ff0900720c */ /* 0x000fda0000705710 */
[----:B------:R-:W-:Y:S05]  /*102c0*/  @!P0 BRA `(.L_x_1149) ;  /* 0x0000000000508947 */ /* 0x000fea0003800000 */
.L_x_1150:
        /* <DEDUP_REMOVED lines=20> */
.L_x_1149:
[----:B------:R-:W-:Y:S05]  /*10410*/  BSYNC.RECONVERGENT B2 ;  /* 0x0000000000027941 */ /* 0x000fea0003800200 */
.L_x_1148:
        /* <DEDUP_REMOVED lines=18> */
.L_x_1147:
[----:B------:R-:W-:Y:S05]  /*10540*/  BSYNC.RECONVERGENT B3 ;  /* 0x0000000000037941 */ /* 0x000fea0003800200 */
.L_x_1146:
[----:B------:R-:W2:Y:S01]  /*10550*/  LDCU.64 UR8, c[0x0][0x710] ;  /* 0x0000e200ff0877ac */ /* 0x000ea20008000a00 */
[----:B------:R-:W-:Y:S02]  /*10560*/  IADD3 R3, PT, PT, R3, 0x80, RZ ;  /* 0x0000008003037810 */ /* 0x000fe40007ffe0ff */
[----:B--2---:R-:W-:-:S05]  /*10570*/  IADD3 R4, P0, PT, R5, UR8, RZ ;  /* 0x0000000805047c10 */ /* 0x004fca000ff1e0ff */
[----:B------:R-:W-:-:S05]  /*10580*/  IMAD.X R5, RZ, RZ, UR9, P0 ;  /* 0x00000009ff057e24 */ /* 0x000fca00080e06ff */
[----:B-1----:R2:W-:Y:S03]  /*10590*/  STG.E.64 desc[UR6][R4.64], R10 ;  /* 0x0000000a04007986 */ /* 0x0025e6000c101b06 */
.L_x_1132:
[----:B------:R-:W-:-:S13]  /*105a0*/  ISETP.GE.AND P0, PT, R3, UR4, PT ;  /* 0x0000000403007c0c */ /* 0x000fda000bf06270 */
[----:B------:R-:W-:Y:S05]  /*105b0*/  @P0 BRA `(.L_x_1156) ;  /* 0x0000004c00640947 */ /* 0x000fea0003800000 */
[----:B------:R-:W3:Y:S01]  /*105c0*/  LDCU.64 UR8, c[0x0][0x390] ;  /* 0x00007200ff0877ac */ /* 0x000ee20008000a00 */
[----:B-12---:R-:W-:Y:S01]  /*105d0*/  MOV R5, R3 ;  /* 0x0000000300057202 */ /* 0x006fe20000000f00 */
        /* <DEDUP_REMOVED lines=9> */
[----:B0----5:R-:W-:-:S04]  /*10670*/  IMAD R7, R4, UR10, R3 ;  /* 0x0000000a04077c24 */ /* 0x021fc8000f8e0203 */
        /* <DEDUP_REMOVED lines=386> */
.L_x_1157:
        /* <DEDUP_REMOVED lines=49> */
.L_x_1165:
        /* <DEDUP_REMOVED lines=80> */
.L_x_1164:
[----:B------:R-:W-:Y:S05]  /*126b0*/  BSYNC.RECONVERGENT B4 ;  /* 0x0000000000047941 */ /* 0x000fea0003800200 */
.L_x_1163:
        /* <DEDUP_REMOVED lines=42> */
.L_x_1167:
[----:B------:R-:W-:Y:S05]  /*12960*/  BSYNC.RECONVERGENT B4 ;  /* 0x0000000000047941 */ /* 0x000fea0003800200 */
.L_x_1166:
[----:B------:R-:W-:-:S04]  /*12970*/  ISETP.NE.U32.AND P1, PT, R4, RZ, PT ;  /* 0x000000ff0400720c */ /* 0x000fc80003f25070 */
[----:B------:R-:W-:-:S13]  /*12980*/  ISETP.NE.OR.EX P0, PT, R9, RZ, P0, P1 ;  /* 0x000000ff0900720c */ /* 0x000fda0000705710 */
[----:B------:R-:W-:Y:S05]  /*12990*/  @!P0 BRA `(.L_x_1161) ;  /* 0x0000000000508947 */ /* 0x000fea0003800000 */
.L_x_1162:
        /* <DEDUP_REMOVED lines=20> */
.L_x_1161:
[----:B------:R-:W-:Y:S05]  /*12ae0*/  BSYNC.RECONVERGENT B2 ;  /* 0x0000000000027941 */ /* 0x000fea0003800200 */
.L_x_1160:
        /* <DEDUP_REMOVED lines=18> */
.L_x_1159:
[----:B------:R-:W-:Y:S05]  /*12c10*/  BSYNC.RECONVERGENT B3 ;  /* 0x0000000000037941 */ /* 0x000fea0003800200 */
.L_x_1158:
[----:B------:R-:W2:Y:S01]  /*12c20*/  LDCU.64 UR8, c[0x0][0x710] ;  /* 0x0000e200ff0877ac */ /* 0x000ea20008000a00 */
[----:B------:R-:W-:Y:S01]  /*12c30*/  VIADD R3, R3, 0x80 ;  /* 0x0000008003037836 */ /* 0x000fe20000000000 */
[----:B--2---:R-:W-:-:S04]  /*12c40*/  IADD3 R4, P0, PT, R5, UR8, RZ ;  /* 0x0000000805047c10 */ /* 0x004fc8000ff1e0ff */
[----:B------:R-:W-:-:S05]  /*12c50*/  IADD3.X R5, PT, PT, RZ, UR9, RZ, P0, !PT ;  /* 0x00000009ff057c10 */ /* 0x000fca00087fe4ff */
[----:B-1----:R3:W-:Y:S04]  /*12c60*/  STG.E.64 desc[UR6][R4.64], R10 ;  /* 0x0000000a04007986 */ /* 0x0027e8000c101b06 */
.L_x_1144:
[----:B------:R-:W-:-:S13]  /*12c70*/  ISETP.GE.AND P0, PT, R3, UR4, PT ;  /* 0x0000000403007c0c */ /* 0x000fda000bf06270 */
[----:B------:R-:W-:Y:S05]  /*12c80*/  @P0 BREAK.RELIABLE B0 ;  /* 0x0000000000000942 */ /* 0x000fea0003800100 */
[----:B------:R-:W-:Y:S05]  /*12c90*/  @P0 BRA `(.L_x_1168) ;  /* 0x0000004c00680947 */ /* 0x000fea0003800000 */
[----:B------:R-:W4:Y:S01]  /*12ca0*/  LDCU.64 UR8, c[0x0][0x390] ;  /* 0x00007200ff0877ac */ /* 0x000f220008000a00 */
[----:B-123--:R-:W-:Y:S01]  /*12cb0*/  MOV R4, RZ ;  /* 0x000000ff00047202 */ /* 0x00efe20000000f00 */
[----:B------:R-:W-:Y:S01]  /*12cc0*/  IMAD.MOV.U32 R5, RZ, RZ, R3 ;  /* 0x000000ffff057224 */ /* 0x000fe200078e0003 */
[----:B------:R-:W-:Y:S01]  /*12cd0*/  ISETP.NE.AND P0, PT, R2, RZ, PT ;  /* 0x000000ff0200720c */ /* 0x000fe20003f05270 */
[----:B------:R-:W0:Y:S01]  /*12ce0*/  LDCU UR10, c[0x0][0x38c] ;  /* 0x00007180ff0a77ac */ /* 0x000e220008000800 */
[----:B------:R-:W1:Y:S01]  /*12cf0*/  LDCU UR11, c[0x0][0x4c0] ;  /* 0x00009800ff0b77ac */ /* 0x000e620008000800 */
[----:B------:R-:W2:Y:S01]  /*12d00*/  LDCU.64 UR12, c[0x0][0x4b8] ;  /* 0x00009700ff0c77ac */ /* 0x000ea20008000a00 */
[----:B----4-:R-:W-:Y:S01]  /*12d10*/  IMAD.HI.U32 R8, R3, UR8, R4 ;  /* 0x0000000803087c27 */ /* 0x010fe2000f8e0004 */
        /* <DEDUP_REMOVED lines=390> */
.L_x_1169:
        /* <DEDUP_REMOVED lines=49> */
.L_x_1177:
        /* <DEDUP_REMOVED lines=80> */
.L_x_1176:
[----:B------:R-:W-:Y:S05]  /*14d90*/  BSYNC.RECONVERGENT B4 ;  /* 0x0000000000047941 */ /* 0x000fea0003800200 */
.L_x_1175:
        /* <DEDUP_REMOVED lines=42> */
.L_x_1179:
[----:B------:R-:W-:Y:S05]  /*15040*/  BSYNC.RECONVERGENT B4 ;  /* 0x0000000000047941 */ /* 0x000fea0003800200 */
.L_x_1178:
[----:B------:R-:W-:-:S04]  /*15050*/  ISETP.NE.U32.AND P1, PT, R4, RZ, PT ;  /* 0x000000ff0400720c */ /* 0x000fc80003f25070 */
[----:B------:R-:W-:-:S13]  /*15060*/  ISETP.NE.OR.EX P0, PT, R9, RZ, P0, P1 ;  /* 0x000000ff0900720c */ /* 0x000fda0000705710 */
[----:B------:R-:W-:Y:S05]  /*15070*/  @!P0 BRA `(.L_x_1173) ;  /* 0x0000000000508947 */ /* 0x000fea0003800000 */
.L_x_1174:
        /* <DEDUP_REMOVED lines=20> */
.L_x_1173:
[----:B------:R-:W-:Y:S05]  /*151c0*/  BSYNC.RECONVERGENT B2 ;  /* 0x0000000000027941 */ /* 0x000fea0003800200 */
.L_x_1172:
        /* <DEDUP_REMOVED lines=18> */
.L_x_1171:
[----:B------:R-:W-:Y:S05]  /*152f0*/  BSYNC.RECONVERGENT B3 ;  /* 0x0000000000037941 */ /* 0x000fea0003800200 */
.L_x_1170:
[----:B------:R-:W2:Y:S01]  /*15300*/  LDCU.64 UR8, c[0x0][0x710] ;  /* 0x0000e200ff0877ac */ /* 0x000ea20008000a00 */
[----:B------:R-:W-:Y:S02]  /*15310*/  IADD3 R3, PT, PT, R3, 0x80, RZ ;  /* 0x0000008003037810 */ /* 0x000fe40007ffe0ff */
[----:B--2---:R-:W-:-:S05]  /*15320*/  IADD3 R4, P0, PT, R5, UR8, RZ ;  /* 0x0000000805047c10 */ /* 0x004fca000ff1e0ff */
[----:B------:R-:W-:-:S05]  /*15330*/  IMAD.X R5, RZ, RZ, UR9, P0 ;  /* 0x00000009ff057e24 */ /* 0x000fca00080e06ff */
[----:B-1----:R3:W-:Y:S03]  /*15340*/  STG.E.64 desc[UR6][R4.64], R10 ;  /* 0x0000000a04007986 */ /* 0x0027e6000c101b06 */
.L_x_1156:
[----:B------:R-:W-:-:S13]  /*15350*/  ISETP.GE.AND P0, PT, R3, UR4, PT ;  /* 0x0000000403007c0c */ /* 0x000fda000bf06270 */
[----:B------:R-:W-:Y:S05]  /*15360*/  @P0 BREAK.RELIABLE B0 ;  /* 0x0000000000000942 */ /* 0x000fea0003800100 */
[----:B------:R-:W-:Y:S05]  /*15370*/  @P0 BRA `(.L_x_1168) ;  /* 0x0000002400b00947 */ /* 0x000fea0003800000 */
[----:B------:R-:W-:Y:S05]  /*15380*/  BSYNC.RELIABLE B0 ;  /* 0x0000000000007941 */ /* 0x000fea0003800100 */
.L_x_1107:
[----:B------:R-:W4:Y:S01]  /*15390*/  LDCU.64 UR8, c[0x0][0x390] ;  /* 0x00007200ff0877ac */ /* 0x000f220008000a00 */
[----:B-123--:R-:W-:Y:S01]  /*153a0*/  MOV R5, R3 ;  /* 0x0000000300057202 */ /* 0x00efe20000000f00 */
[----:B------:R-:W-:Y:S01]  /*153b0*/  IMAD.MOV.U32 R4, RZ, RZ, RZ ;  /* 0x000000ffff047224 */ /* 0x000fe200078e00ff */
[----:B------:R-:W-:Y:S01]  /*153c0*/  ISETP.NE.AND P0, PT, R2, RZ, PT ;  /* 0x000000ff0200720c */ /* 0x000fe20003f05270 */
[----:B------:R-:W0:Y:S01]  /*153d0*/  LDCU UR10, c[0x0][0x38c] ;  /* 0x00007180ff0a77ac */ /* 0x000e220008000800 */
[----:B------:R-:W1:Y:S01]  /*153e0*/  LDCU UR11, c[0x0][0x4c0] ;  /* 0x00009800ff0b77ac */ /* 0x000e620008000800 */
[----:B------:R-:W2:Y:S01]  /*153f0*/  LDCU.64 UR12, c[0x0][0x4b8] ;  /* 0x00009700ff0c77ac */ /* 0x000ea20008000a00 */
[----:B----4-:R-:W-:Y:S01]  /*15400*/  IMAD.HI.U32 R8, R3, UR8, R4 ;  /* 0x0000000803087c27 */ /* 0x010fe2000f8e0004 */
        /* <DEDUP_REMOVED lines=390> */
.L_x_1180:
        /* <DEDUP_REMOVED lines=49> */
.L_x_1188:
        /* <DEDUP_REMOVED lines=80> */
.L_x_1187:
[----:B------:R-:W-:Y:S05]  /*17480*/  BSYNC.RECONVERGENT B4 ;  /* 0x0000000000047941 */ /* 0x000fea0003800200 */
.L_x_1186:
        /* <DEDUP_REMOVED lines=42> */
.L_x_1190:
[----:B------:R-:W-:Y:S05]  /*17730*/  BSYNC.RECONVERGENT B4 ;  /* 0x0000000000047941 */ /* 0x000fea0003800200 */
.L_x_1189:
[----:B------:R-:W-:-:S04]  /*17740*/  ISETP.NE.U32.AND P1, PT, R4, RZ, PT ;  /* 0x000000ff0400720c */ /* 0x000fc80003f25070 */
[----:B------:R-:W-:-:S13]  /*17750*/  ISETP.NE.OR.EX P0, PT, R9, RZ, P0, P1 ;  /* 0x000000ff0900720c */ /* 0x000fda0000705710 */
[----:B------:R-:W-:Y:S05]  /*17760*/  @!P0 BRA `(.L_x_1184) ;  /* 0x0000000000508947 */ /* 0x000fea0003800000 */
.L_x_1185:
        /* <DEDUP_REMOVED lines=20> */
.L_x_1184:
[----:B------:R-:W-:Y:S05]  /*178b0*/  BSYNC.RECONVERGENT B2 ;  /* 0x0000000000027941 */ /* 0x000fea0003800200 */
.L_x_1183:
        /* <DEDUP_REMOVED lines=18> */
.L_x_1182:
[----:B------:R-:W-:Y:S05]  /*179e0*/  BSYNC.RECONVERGENT B3 ;  /* 0x0000000000037941 */ /* 0x000fea0003800200 */
.L_x_1181:
[----:B------:R-:W2:Y:S01]  /*179f0*/  LDCU.64 UR8, c[0x0][0x710] ;  /* 0x0000e200ff0877ac */ /* 0x000ea20008000a00 */
[----:B------:R-:W-:Y:S01]  /*17a00*/  VIADD R3, R3, 0x80 ;  /* 0x0000008003037836 */ /* 0x000fe20000000000 */
[----:B--2---:R-:W-:-:S04]  /*17a10*/  IADD3 R4, P0, PT, R5, UR8, RZ ;  /* 0x0000000805047c10 */ /* 0x004fc8000ff1e0ff */
[----:B------:R-:W-:-:S05]  /*17a20*/  IADD3.X R5, PT, PT, RZ, UR9, RZ, P0, !PT ;  /* 0x00000009ff057c10 */ /* 0x000fca00087fe4ff */
[----:B-1----:R4:W-:Y:S04]  /*17a30*/  STG.E.64 desc[UR6][R4.64], R10 ;  /* 0x0000000a04007986 */ /* 0x0029e8000c101b06 */
.L_x_1168:
[----:B------:R-:W-:Y:S05]  /*17a40*/  BSYNC.RECONVERGENT B1 ;  /* 0x0000000000017941 */ /* 0x000fea0003800200 */
.L_x_1106:
[----:B------:R-:W-:Y:S05]  /*17a50*/  WARPSYNC.ALL ;  /* 0x0000000000007948 */ /* 0x000fea0003800000 */
[----:B------:R-:W-:-:S13]  /*17a60*/  ISETP.GE.AND P0, PT, R3, UR4, PT ;  /* 0x0000000403007c0c */ /* 0x000fda000bf06270 */
[----:B------:R-:W-:Y:S05]  /*17a70*/  @P0 EXIT ;  /* 0x000000000000094d */ /* 0x000fea0003800000 */
[----:B------:R-:W0:Y:S01]  /*17a80*/  LDCU.64 UR8, c[0x0][0x390] ;  /* 0x00007200ff0877ac */ /* 0x000e220008000a00 */
[----:B-1234-:R-:W-:Y:S02]  /*17a90*/  MOV R4, RZ ;  /* 0x000000ff00047202 */ /* 0x01efe40000000f00 */
[----:B------:R-:W-:Y:S01]  /*17aa0*/  MOV R5, R3 ;  /* 0x0000000300057202 */ /* 0x000fe20000000f00 */
[----:B------:R-:W1:Y:S01]  /*17ab0*/  LDCU UR4, c[0x0][0x38c] ;  /* 0x00007180ff0477ac */ /* 0x000e620008000800 */
[----:B------:R-:W-:Y:S01]  /*17ac0*/  ISETP.NE.AND P0, PT, R2, RZ, PT ;  /* 0x000000ff0200720c */ /* 0x000fe20003f05270 */
[----:B------:R-:W2:Y:S01]  /*17ad0*/  LDCU UR12, c[0x0][0x4c0] ;  /* 0x00009800ff0c77ac */ /* 0x000ea20008000800 */
[----:B------:R-:W3:Y:S01]  /*17ae0*/  LDCU.64 UR10, c[0x0][0x4b8] ;  /* 0x00009700ff0a77ac */ /* 0x000ee20008000a00 */
[----:B0----5:R-:W-:Y:S01]  /*17af0*/  IMAD.HI.U32 R6, R3, UR8, R4 ;  /* 0x0000000803067c27 */ /* 0x021fe2000f8e0004 */
        /* <DEDUP_REMOVED lines=390> */
.L_x_1191:
        /* <DEDUP_REMOVED lines=51> */
.L_x_1199:
        /* <DEDUP_REMOVED lines=80> */
.L_x_1198:
[----:B------:R-:W-:Y:S05]  /*19b90*/  BSYNC.RECONVERGENT B3 ;  /* 0x0000000000037941 */ /* 0x000fea0003800200 */
.L_x_1197:
        /* <DEDUP_REMOVED lines=42> */
.L_x_1201:
[----:B------:R-:W-:Y:S05]  /*19e40*/  BSYNC.RECONVERGENT B3 ;  /* 0x0000000000037941 */ /* 0x000fea0003800200 */
.L_x_1200:
[----:B------:R-:W-:-:S04]  /*19e50*/  ISETP.NE.U32.AND P1, PT, R0, RZ, PT ;  /* 0x000000ff0000720c */ /* 0x000fc80003f25070 */
[----:B------:R-:W-:-:S13]  /*19e60*/  ISETP.NE.OR.EX P0, PT, R7, RZ, P0, P1 ;  /* 0x000000ff0700720c */ /* 0x000fda0000705710 */
[----:B------:R-:W-:Y:S05]  /*19e70*/  @!P0 BRA `(.L_x_1195) ;  /* 0x0000000000508947 */ /* 0x000fea0003800000 */
.L_x_1196:
        /* <DEDUP_REMOVED lines=20> */
.L_x_1195:
[----:B------:R-:W-:Y:S05]  /*19fc0*/  BSYNC.RECONVERGENT B2 ;  /* 0x0000000000027941 */ /* 0x000fea0003800200 */
.L_x_1194:
        /* <DEDUP_REMOVED lines=18> */
.L_x_1193:
[----:B------:R-:W-:Y:S05]  /*1a0f0*/  BSYNC.RECONVERGENT B1 ;  /* 0x0000000000017941 */ /* 0x000fea0003800200 */
.L_x_1192:
[----:B-1----:R-:W-:Y:S01]  /*1a100*/  STG.E.64 desc[UR6][R2.64], R8 ;  /* 0x0000000802007986 */ /* 0x002fe2000c101b06 */
[----:B------:R-:W-:Y:S05]  /*1a110*/  EXIT ;  /* 0x000000000000794d */ /* 0x000fea0003800000 */
.L_x_1202:
        /* <DEDUP_REMOVED lines=14> */
.L_x_17224:


//--------------------- .text._ZN2at6native73_GLOBAL__N__c8866d80_35_SparseBinaryOpIntersectionKernel_cu_7dd49032_323712apply_kernelILi128ELi8EZNS1_29binary_op_intersection_kernelINS1_9LhsProjOpEslEEvRNS_14TensorIteratorEllRKNS_6TensorEbEUliE_EEviT1_ --------------------------
	.section	.text._ZN2at6native73_GLOBAL__N__c8866d80_35_SparseBinaryOpIntersectionKernel_cu_7dd49032_323712apply_kernelILi128ELi8EZNS1_29binary_op_intersection_kernelINS1_9LhsProjOpEslEEvRNS_14TensorIteratorEllRKNS_6TensorEbEUliE_EEviT1_,"ax",@progbits
	.align	128
.text._ZN2at6native73_GLOBAL__N__c8866d80_35_SparseBinaryOpIntersectionKernel_cu_7dd49032_323712apply_kernelILi128ELi8EZNS1_29binary_op_intersection_kernelINS1_9LhsProjOpEslEEvRNS_14TensorIteratorEllRKNS_6TensorEbEUliE_EEviT1_:
        .type           _ZN2at6native73_GLOBAL__N__c8866d80_35_SparseBinaryOpIntersectionKernel_cu_7dd49032_323712apply_kernelILi128ELi8EZNS1_29binary_op_intersection_kernelINS1_9LhsProjOpEslEEvRNS_14TensorIteratorEllRKNS_6TensorEbEUliE_EEviT1_,@function
        .size           _ZN2at6native73_GLOBAL__N__c8866d80_35_SparseBinaryOpIntersectionKernel_cu_7dd49032_323712apply_kernelILi128ELi8EZNS1_29binary_op_intersection_kernelINS1_9LhsProjOpEslEEvRNS_14TensorIteratorEllRKNS_6TensorEbEUliE_EEviT1_,(.L_x_17225 - _ZN2at6native73_GLOBAL__N__c8866d80_35_SparseBinaryOpIntersectionKernel_cu_7dd49032_323712apply_kernelILi128ELi8EZNS1_29binary_op_intersection_kernelINS1_9LhsProjOpEslEEvRNS_14TensorIteratorEllRKNS_6TensorEbEUliE_EEviT1_)
        .other          _ZN2at6native73_GLOBAL__N__c8866d80_35_SparseBinaryOpIntersectionKernel_cu_7dd49032_323712apply_kernelILi128ELi8EZNS1_29binary_op_intersection_kernelINS1_9LhsProjOpEslEEvRNS_14TensorIteratorEllRKNS_6TensorEbEUliE_EEviT1_,@"STO_CUDA_ENTRY STV_DEFAULT"
_ZN2at6native73_GLOBAL__N__c8866d80_35_SparseBinaryOpIntersectionKernel_cu_7dd49032_323712apply_kernelILi128ELi8EZNS1_29binary_op_intersection_kernelINS1_9LhsProjOpEslEEvRNS_14TensorIteratorEllRKNS_6TensorEbEUliE_EEviT1_:
        /* <DEDUP_REMOVED lines=24> */
[----:B------:R-:W-:-:S04]  /*0180*/  ISETP.GE.U32.AND P0, PT, R2, 0x1, PT ;  /* 0x000000010200780c */ /* 0x000fc80003f06070 */
[----:B------:R-:W-:-:S13]  /*0190*/  ISETP.GE.AND.EX P0, PT, R0, RZ, PT, P0 ;  /* 0x000000ff0000720c */ /* 0x000fda0003f06300 */
[----:B------:R-:W0:Y:S08]  /*01a0*/  @P0 LDC.64 R6, c[0x0][0x720] ;  /* 0x0001c800ff060b82 */ /* 0x000e300000000a00 */
[----:B------:R-:W1:Y:S08]  /*01b0*/  @P0 LDC.64 R8, c[0x0][0x740] ;  /* 0x0001d000ff080b82 */ /* 0x000e700000000a00 */
[----:B------:R-:W2:Y:S01]  /*01c0*/  @P0 LDC.64 R10, c[0x0][0x718] ;  /* 0x0001c600ff0a0b82 */ /* 0x000ea20000000a00 */
[----:B0-----:R-:W1:Y:S02]  /*01d0*/  @P0 LDG.E.64 R6, desc[UR6][R6.64] ;  /* 0x0000000606060981 */ /* 0x001e64000c1e1b00 */
[----:B-1----:R-:W-:-:S02]  /*01e0*/  @P0 IMAD R0, R7, R8, RZ ;  /* 0x0000000807000224 */ /* 0x002fc400078e02ff */
[----:B------:R-:W-:-:S04]  /*01f0*/  @P0 IMAD.WIDE.U32 R4, R6, R8, RZ ;  /* 0x0000000806040225 */ /* 0x000fc800078e00ff */
[----:B------:R-:W-:Y:S01]  /*0200*/  @P0 IMAD R9, R6, R9, R0 ;  /* 0x0000000906090224 */ /* 0x000fe200078e0200 */
[----:B--2---:R-:W-:-:S04]  /*0210*/  @P0 LEA R8, P1, R4, R10, 0x1 ;  /* 0x0000000a04080211 */ /* 0x004fc800078208ff */
[----:B------:R-:W-:-:S04]  /*0220*/  @P0 IADD3 R0, PT, PT, R5, R9, RZ ;  /* 0x0000000905000210 */ /* 0x000fc80007ffe0ff */
[----:B------:R-:W-:-:S05]  /*0230*/  @P0 LEA.HI.X R9, R4, R11, R0, 0x1, P1 ;  /* 0x0000000b04090211 */ /* 0x000fca00008f0c00 */
[----:B------:R-:W2:Y:S01]  /*0240*/  @P0 LDG.E.U16 R8, desc[UR6][R8.64] ;  /* 0x0000000608080981 */ /* 0x000ea2000c1e1500 */
[----:B------:R-:W0:Y:S01]  /*0250*/  LDC.64 R4, c[0x0][0x710] ;  /* 0x0001c400ff047b82 */ /* 0x000e220000000a00 */
[----:B------:R-:W-:Y:S02]  /*0260*/  @P0 PRMT R0, R2, 0x9910, RZ ;  /* 0x0000991002000816 */ /* 0x000fe400000000ff */
[----:B------:R-:W-:Y:S02]  /*0270*/  PRMT R7, RZ, 0x7610, R7 ;  /* 0x00007610ff077816 */ /* 0x000fe40000000007 */
[----:B------:R-:W-:Y:S02]  /*0280*/  IADD3 R3, PT, PT, R3, 0x80, RZ ;  /* 0x0000008003037810 */ /* 0x000fe40007ffe0ff */
[----:B--2---:R-:W-:-:S05]  /*0290*/  @P0 PRMT R11, R8, 0x9910, RZ ;  /* 0x00009910080b0816 */ /* 0x004fca00000000ff */
[----:B------:R-:W-:Y:S01]  /*02a0*/  @P0 IMAD R7, R0, R11, RZ ;  /* 0x0000000b00070224 */ /* 0x000fe200078e02ff */
[----:B------:R-:W-:-:S04]  /*02b0*/  ISETP.GE.AND P0, PT, R3, UR4, PT ;  /* 0x0000000403007c0c */ /* 0x000fc8000bf06270 */
[----:B0-----:R0:W-:Y:S09]  /*02c0*/  STG.E.U16 desc[UR6][R4.64], R7 ;  /* 0x0000000704007986 */ /* 0x0011f2000c101506 */
[----:B------:R-:W-:Y:S05]  /*02d0*/  @P0 BRA `(.L_x_1207) ;  /* 0x0000000000f80947 */ /* 0x000fea0003800000 */
[----:B0-----:R-:W0:Y:S02]  /*02e0*/  LDC.64 R6, c[0x0][0x738] ;  /* 0x0001ce00ff067b82 */ /* 0x001e240000000a00 */
[----:B0-----:R-:W2:Y:S01]  /*02f0*/  LDG.E.64 R6, desc[UR6][R6.64] ;  /* 0x0000000606067981 */ /* 0x001ea2000c1e1b00 */
[----:B------:R-:W-:-:S05]  /*0300*/  ISETP.NE.AND P1, PT, RZ, UR5, PT ;  /* 0x00000005ff007c0c */ /* 0x000fca000bf25270 */
[----:B------:R-:W0:Y:S01]  /*0310*/  LDC.64 R4, c[0x0][0x710] ;  /* 0x0001c400ff047b82 */ /* 0x000e220000000a00 */
[----:B------:R-:W-:Y:S02]  /*0320*/  PRMT R2, RZ, 0x7610, R2 ;  /* 0x00007610ff027816 */ /* 0x000fe40000000002 */
        /* <DEDUP_REMOVED lines=8> */
[----:B0-----:R-:W-:Y:S05]  /*03b0*/  @!P0 BRA `(.L_x_1208) ;  /* 0x0000000000388947 */ /* 0x001fea0003800000 */
[----:B------:R-:W0:Y:S01]  /*03c0*/  LDC.64 R10, c[0x0][0x720] ;  /* 0x0001c800ff0a7b82 */ /* 0x000e220000000a00 */
[----:B------:R-:W1:Y:S07]  /*03d0*/  LDCU.64 UR8, c[0x0][0x740] ;  /* 0x0000e800ff0877ac */ /* 0x000e6e0008000a00 */
[----:B------:R-:W2:Y:S01]  /*03e0*/  LDC.64 R14, c[0x0][0x718] ;  /* 0x0001c600ff0e7b82 */ /* 0x000ea20000000a00 */
[----:B0-----:R-:W1:Y:S02]  /*03f0*/  LDG.E.64 R6, desc[UR6][R10.64] ;  /* 0x000000060a067981 */ /* 0x001e64000c1e1b00 */
[----:B-1----:R-:W-:-:S02]  /*0400*/  IMAD R7, R7, UR8, RZ ;  /* 0x0000000807077c24 */ /* 0x002fc4000f8e02ff */
[----:B------:R-:W-:-:S04]  /*0410*/  IMAD.WIDE.U32 R8, R6, UR8, RZ ;  /* 0x0000000806087c25 */ /* 0x000fc8000f8e00ff */
[----:B------:R-:W-:Y:S01]  /*0420*/  IMAD R7, R6, UR9, R7 ;  /* 0x0000000906077c24 */ /* 0x000fe2000f8e0207 */
[----:B--2---:R-:W-:-:S04]  /*0430*/  LEA R6, P0, R8, R14, 0x1 ;  /* 0x0000000e08067211 */ /* 0x004fc800078008ff */
[----:B------:R-:W-:-:S04]  /*0440*/  IADD3 R0, PT, PT, R9, R7, RZ ;  /* 0x0000000709007210 */ /* 0x000fc80007ffe0ff */
[----:B------:R-:W-:-:S05]  /*0450*/  LEA.HI.X R7, R8, R15, R0, 0x1, P0 ;  /* 0x0000000f08077211 */ /* 0x000fca00000f0c00 */
[----:B------:R-:W2:Y:S01]  /*0460*/  LDG.E.U16 R6, desc[UR6][R6.64] ;  /* 0x0000000606067981 */ /* 0x000ea2000c1e1500 */
[----:B------:R-:W-:Y:S02]  /*0470*/  PRMT R2, R12, 0x9910, RZ ;  /* 0x000099100c027816 */ /* 0x000fe400000000ff */
[----:B--2---:R-:W-:-:S05]  /*0480*/  PRMT R9, R6, 0x9910, RZ ;  /* 0x0000991006097816 */ /* 0x004fca00000000ff */
[----:B------:R-:W-:-:S07]  /*0490*/  IMAD R2, R2, R9, RZ ;  /* 0x0000000902027224 */ /* 0x000fce00078e02ff */
.L_x_1208:
[----:B------:R0:W-:Y:S01]  /*04a0*/  STG.E.U16 desc[UR6][R4.64], R2 ;  /* 0x0000000204007986 */ /* 0x0001e2000c101506 */
[----:B------:R-:W-:-:S07]  /*04b0*/  IADD3 R3, PT, PT, R3, 0x80, RZ ;  /* 0x0000008003037810 */ /* 0x000fce0007ffe0ff */
.L_x_1206:
[----:B------:R-:W-:-:S13]  /*04c0*/  ISETP.GE.AND P0, PT, R3, UR4, PT ;  /* 0x0000000403007c0c */ /* 0x000fda000bf06270 */
[----:B------:R-:W-:Y:S05]  /*04d0*/  @P0 BRA `(.L_x_1209) ;  /* 0x0000000000f80947 */ /* 0x000fea0003800000 */
[----:B------:R-:W1:Y:S02]  /*04e0*/  LDC.64 R6, c[0x0][0x738] ;  /* 0x0001ce00ff067b82 */ /* 0x000e640000000a00 */
[----:B-1----:R-:W2:Y:S01]  /*04f0*/  LDG.E.64 R6, desc[UR6][R6.64] ;  /* 0x0000000606067981 */ /* 0x002ea2000c1e1b00 */
[----:B------:R-:W-:-:S05]  /*0500*/  ISETP.NE.AND P1, PT, RZ, UR5, PT ;  /* 0x00000005ff007c0c */ /* 0x000fca000bf25270 */
[----:B0-----:R-:W0:Y:S01]  /*0510*/  LDC.64 R4, c[0x0][0x710] ;  /* 0x0001c400ff047b82 */ /* 0x001e220000000a00 */
        /* <DEDUP_REMOVED lines=24> */
.L_x_1210:
[----:B------:R1:W-:Y:S01]  /*06a0*/  STG.E.U16 desc[UR6][R4.64], R2 ;  /* 0x0000000204007986 */ /* 0x0003e2000c101506 */
[----:B------:R-:W-:-:S07]  /*06b0*/  IADD3 R3, PT, PT, R3, 0x80, RZ ;  /* 0x0000008003037810 */ /* 0x000fce0007ffe0ff */
.L_x_1207:
[----:B------:R-:W-:-:S13]  /*06c0*/  ISETP.GE.AND P0, PT, R3, UR4, PT ;  /* 0x0000000403007c0c */ /* 0x000fda000bf06270 */
[----:B------:R-:W-:Y:S05]  /*06d0*/  @P0 BRA `(.L_x_1211) ;  /* 0x0000000000f80947 */ /* 0x000fea0003800000 */
[----:B0-----:R-:W0:Y:S02]  /*06e0*/  LDC.64 R6, c[0x0][0x738] ;  /* 0x0001ce00ff067b82 */ /* 0x001e240000000a00 */
[----:B0-----:R-:W2:Y:S01]  /*06f0*/  LDG.E.64 R6, desc[UR6][R6.64] ;  /* 0x0000000606067981 */ /* 0x001ea2000c1e1b00 */
[----:B------:R-:W-:-:S05]  /*0700*/  ISETP.NE.AND P1, PT, RZ, UR5, PT ;  /* 0x00000005ff007c0c */ /* 0x000fca000bf25270 */
[----:B-1----:R-:W0:Y:S01]  /*0710*/  LDC.64 R4, c[0x0][0x710] ;  /* 0x0001c400ff047b82 */ /* 0x002e220000000a00 */
        /* <DEDUP_REMOVED lines=24> */
.L_x_1212:
[----:B------:R1:W-:Y:S01]  /*08a0*/  STG.E.U16 desc[UR6][R4.64], R2 ;  /* 0x0000000204007986 */ /* 0x0003e2000c101506 */
[----:B------:R-:W-:-:S07]  /*08b0*/  IADD3 R3, PT, PT, R3, 0x80, RZ ;  /* 0x0000008003037810 */ /* 0x000fce0007ffe0ff */
.L_x_1209:
[----:B------:R-:W-:-:S13]  /*08c0*/  ISETP.GE.AND P0, PT, R3, UR4, PT ;  /* 0x0000000403007c0c */ /* 0x000fda000bf06270 */
[----:B------:R-:W-:Y:S05]  /*08d0*/  @P0 BRA `(.L_x_1213) ;  /* 0x0000000000fc0947 */ /* 0x000fea0003800000 */
[----:B------:R-:W2:Y:S02]  /*08e0*/  LDC.64 R6, c[0x0][0x738] ;  /* 0x0001ce00ff067b82 */ /* 0x000ea40000000a00 */
[----:B--2---:R-:W2:Y:S01]  /*08f0*/  LDG.E.64 R6, desc[UR6][R6.64] ;  /* 0x0000000606067981 */ /* 0x004ea2000c1e1b00 */
[----:B------:R-:W-:-:S05]  /*0900*/  ISETP.NE.AND P1, PT, RZ, UR5, PT ;  /* 0x00000005ff007c0c */ /* 0x000fca000bf25270 */
[----:B01----:R-:W0:Y:S01]  /*0910*/  LDC.64 R4, c[0x0][0x710] ;  /* 0x0001c400ff047b82 */ /* 0x003e220000000a00 */
        /* <DEDUP_REMOVED lines=24> */
.L_x_1214:
[----:B------:R2:W-:Y:S01]  /*0aa0*/  STG.E.U16 desc[UR6][R4.64], R2 ;  /* 0x0000000204007986 */ /* 0x0005e2000c101506 */
[----:B------:R-:W-:-:S07]  /*0ab0*/  IADD3 R3, PT, PT, R3, 0x80, RZ ;  /* 0x0000008003037810 */ /* 0x000fce0007ffe0ff */
.L_x_1211:
[----:B------:R-:W-:-:S13]  /*0ac0*/  ISETP.GE.AND P0, PT, R3, UR4, PT ;  /* 0x0000000403007c0c */ /* 0x000fda000bf06270 */
[----:B------:R-:W-:Y:S05]  /*0ad0*/  @P0 BREAK.RELIABLE B1 ;  /* 0x0000000000010942 */ /* 0x000fea0003800100 */
[----:B------:R-:W-:Y:S05]  /*0ae0*/  @P0 BRA `(.L_x_1215) ;  /* 0x0000000400000947 */ /* 0x000fea0003800000 */
[----:B0-----:R-:W0:Y:S02]  /*0af0*/  LDC.64 R6, c[0x0][0x738] ;  /* 0x0001ce00ff067b82 */ /* 0x001e240000000a00 */
[----:B0-----:R-:W3:Y:S01]  /*0b00*/  LDG.E.64 R6, desc[UR6][R6.64] ;  /* 0x0000000606067981 */ /* 0x001ee2000c1e1b00 */
[----:B------:R-:W-:-:S05]  /*0b10*/  ISETP.NE.AND P1, PT, RZ, UR5, PT ;  /* 0x00000005ff007c0c */ /* 0x000fca000bf25270 */
[----:B-12---:R-:W0:Y:S01]  /*0b20*/  LDC.64 R4, c[0x0][0x710] ;  /* 0x0001c400ff047b82 */ /* 0x006e220000000a00 */
[----:B------:R-:W-:Y:S02]  /*0b30*/  PRMT R2, RZ, 0x7610, R2 ;  /* 0x00007610ff027816 */ /* 0x000fe40000000002 */
[----:B---3--:R-:W-:-:S04]  /*0b40*/  ISETP.LT.U32.AND P0, PT, R6, 0x1, PT ;  /* 0x000000010600780c */ /* 0x008fc80003f01070 */
        /* <DEDUP_REMOVED lines=22> */
.L_x_1216:
[----:B------:R2:W-:Y:S01]  /*0cb0*/  STG.E.U16 desc[UR6][R4.64], R2 ;  /* 0x0000000204007986 */ /* 0x0005e2000c101506 */
[----:B------:R-:W-:-:S07]  /*0cc0*/  IADD3 R3, PT, PT, R3, 0x80, RZ ;  /* 0x0000008003037810 */ /* 0x000fce0007ffe0ff */
.L_x_1213:
[----:B------:R-:W-:-:S13]  /*0cd0*/  ISETP.GE.AND P0, PT, R3, UR4, PT ;  /* 0x0000000403007c0c */ /* 0x000fda000bf06270 */
[----:B------:R-:W-:Y:S05]  /*0ce0*/  @P0 BREAK.RELIABLE B1 ;  /* 0x0000000000010942 */ /* 0x000fea0003800100 */
[----:B------:R-:W-:Y:S05]  /*0cf0*/  @P0 BRA `(.L_x_1215) ;  /* 0x00000000007c0947 */ /* 0x000fea0003800000 */
[----:B------:R-:W-:Y:S05]  /*0d00*/  BSYNC.RELIABLE B1 ;  /* 0x0000000000017941 */ /* 0x000fea0003800100 */
.L_x_1205:
[----:B------:R-:W3:Y:S02]  /*0d10*/  LDC.64 R6, c[0x0][0x738] ;  /* 0x0001ce00ff067b82 */ /* 0x000ee40000000a00 */
[----:B---3--:R-:W3:Y:S01]  /*0d20*/  LDG.E.64 R6, desc[UR6][R6.64] ;  /* 0x0000000606067981 */ /* 0x008ee2000c1e1b00 */
[----:B------:R-:W-:-:S05]  /*0d30*/  ISETP.NE.AND P1, PT, RZ, UR5, PT ;  /* 0x00000005ff007c0c */ /* 0x000fca000bf25270 */
[----:B012---:R-:W0:Y:S01]  /*0d40*/  LDC.64 R4, c[0x0][0x710] ;  /* 0x0001c400ff047b82 */ /* 0x007e220000000a00 */
        /* <DEDUP_REMOVED lines=24> */
.L_x_1217:
[----:B------:R3:W-:Y:S01]  /*0ed0*/  STG.E.U16 desc[UR6][R4.64], R2 ;  /* 0x0000000204007986 */ /* 0x0007e2000c101506 */
[----:B------:R-:W-:-:S07]  /*0ee0*/  IADD3 R3, PT, PT, R3, 0x80, RZ ;  /* 0x0000008003037810 */ /* 0x000fce0007ffe0ff */
.L_x_1215:
[----:B------:R-:W-:Y:S05]  /*0ef0*/  BSYNC.RECONVERGENT B0 ;  /* 0x0000000000007941 */ /* 0x000fea0003800200 */
.L_x_1204:
[----:B------:R-:W-:Y:S05]  /*0f00*/  WARPSYNC.ALL ;  /* 0x0000000000007948 */ /* 0x000fea0003800000 */
[----:B------:R-:W-:-:S13]  /*0f10*/  ISETP.GE.AND P0, PT, R3, UR4, PT ;  /* 0x0000000403007c0c */ /* 0x000fda000bf06270 */
[----:B------:R-:W-:Y:S05]  /*0f20*/  @P0 EXIT ;  /* 0x000000000000094d */ /* 0x000fea0003800000 */
[----:B0-----:R-:W0:Y:S01]  /*0f30*/  LDC.64 R6, c[0x0][0x738] ;  /* 0x0001ce00ff067b82 */ /* 0x001e220000000a00 */
[----:B------:R-:W4:Y:S07]  /*0f40*/  LDCU.64 UR8, c[0x0][0x740] ;  /* 0x0000e800ff0877ac */ /* 0x000f2e0008000a00 */
[----:B-123--:R-:W1:Y:S08]  /*0f50*/  LDC.64 R4, c[0x0][0x720] ;  /* 0x0001c800ff047b82 */ /* 0x00ee700000000a00 */
[----:B------:R-:W2:Y:S01]  /*0f60*/  LDC.64 R12, c[0x0][0x718] ;  /* 0x0001c600ff0c7b82 */ /* 0x000ea20000000a00 */
[----:B0-----:R-:W3:Y:S04]  /*0f70*/  LDG.E.64 R6, desc[UR6][R6.64] ;  /* 0x0000000606067981 */ /* 0x001ee8000c1e1b00 */
[----:B-1----:R-:W4:Y:S01]  /*0f80*/  LDG.E.64 R4, desc[UR6][R4.64] ;  /* 0x0000000604047981 */ /* 0x002f22000c1e1b00 */
[----:B------:R-:W-:-:S02]  /*0f90*/  ISETP.NE.AND P1, PT, RZ, UR5, PT ;  /* 0x00000005ff007c0c */ /* 0x000fc4000bf25270 */
[----:B------:R-:W0:Y:S01]  /*0fa0*/  LDC.64 R2, c[0x0][0x710] ;  /* 0x0001c400ff027b82 */ /* 0x000e220000000a00 */
[----:B---3--:R-:W-:-:S04]  /*0fb0*/  ISETP.LT.U32.AND P0, PT, R6, 0x1, PT ;  /* 0x000000010600780c */ /* 0x008fc80003f01070 */
[----:B------:R-:W-:-:S04]  /*0fc0*/  ISETP.LT.AND.EX P0, PT, R7, RZ, PT, P0 ;  /* 0x000000ff0700720c */ /* 0x000fc80003f01300 */
[----:B------:R-:W-:Y:S02]  /*0fd0*/  SEL R9, R6, 0x1, P0 ;  /* 0x0000000106097807 */ /* 0x000fe40000000000 */
[----:B------:R-:W-:Y:S02]  /*0fe0*/  SEL R11, R7, RZ, P0 ;  /* 0x000000ff070b7207 */ /* 0x000fe40000000000 */
[----:B------:R-:W-:Y:S01]  /*0ff0*/  SEL R8, R9, R6, !P1 ;  /* 0x0000000609087207 */ /* 0x000fe20004800000 */
[----:B----4-:R-:W-:Y:S01]  /*1000*/  IMAD R9, R5, UR8, RZ ;  /* 0x0000000805097c24 */ /* 0x010fe2000f8e02ff */
[----:B------:R-:W-:Y:S01]  /*1010*/  SEL R0, R11, R7, !P1 ;  /* 0x000000070b007207 */ /* 0x000fe20004800000 */
[----:B------:R-:W-:Y:S01]  /*1020*/  IMAD.WIDE.U32 R6, R4, UR8, RZ ;  /* 0x0000000804067c25 */ /* 0x000fe2000f8e00ff */
[----:B------:R-:W-:-:S03]  /*1030*/  ISETP.GE.U32.AND P0, PT, R8, 0x1, PT ;  /* 0x000000010800780c */ /* 0x000fc60003f06070 */
[----:B------:R-:W-:Y:S01]  /*1040*/  IMAD R9, R4, UR9, R9 ;  /* 0x0000000904097c24 */ /* 0x000fe2000f8e0209 */
[----:B------:R-:W-:Y:S02]  /*1050*/  ISETP.GE.AND.EX P0, PT, R0, RZ, PT, P0 ;  /* 0x000000ff0000720c */ /* 0x000fe40003f06300 */
[----:B--2---:R-:W-:Y:S02]  /*1060*/  LEA R4, P1, R6, R12, 0x1 ;  /* 0x0000000c06047211 */ /* 0x004fe400078208ff */
[----:B------:R-:W-:-:S04]  /*1070*/  IADD3 R0, PT, PT, R7, R9, RZ ;  /* 0x0000000907007210 */ /* 0x000fc80007ffe0ff */
[--C-:B------:R-:W-:Y:S02]  /*1080*/  LEA.HI.X R5, R6, R13, R0.reuse, 0x1, P1 ;  /* 0x0000000d06057211 */ /* 0x100fe400008f0c00 */
[----:B------:R-:W-:-:S03]  /*1090*/  PRMT R0, RZ, 0x7610, R0 ;  /* 0x00007610ff007816 */ /* 0x000fc60000000000 */
[----:B0-----:R-:W-:Y:S05]  /*10a0*/  @!P0 BRA `(.L_x_1218) ;  /* 0x0000000000108947 */ /* 0x001fea0003800000 */
[----:B------:R-:W2:Y:S01]  /*10b0*/  LDG.E.U16 R4, desc[UR6][R4.64] ;  /* 0x0000000604047981 */ /* 0x000ea2000c1e1500 */
[----:B------:R-:W-:Y:S02]  /*10c0*/  PRMT R0, R8, 0x9910, RZ ;  /* 0x0000991008007816 */ /* 0x000fe400000000ff */
[----:B--2---:R-:W-:-:S05]  /*10d0*/  PRMT R7, R4, 0x9910, RZ ;  /* 0x0000991004077816 */ /* 0x004fca00000000ff */
[----:B------:R-:W-:-:S07]  /*10e0*/  IMAD R0, R0, R7, RZ ;  /* 0x0000000700007224 */ /* 0x000fce00078e02ff */
.L_x_1218:
[----:B------:R-:W-:Y:S01]  /*10f0*/  STG.E.U16 desc[UR6][R2.64], R0 ;  /* 0x0000000002007986 */ /* 0x000fe2000c101506 */
[----:B------:R-:W-:Y:S05]  /*1100*/  EXIT ;  /* 0x000000000000794d */ /* 0x000fea0003800000 */
.L_x_1203:
        /* <DEDUP_REMOVED lines=406> */
.L_x_1222:
[----:B------:R-:W0:Y:S02]  /*2a70*/  LDCU.64 UR8, c[0x0][0x738] ;  /* 0x0000e700ff0877ac */ /* 0x000e240008000a00 */
[----:B0-----:R-:W-:-:S04]  /*2a80*/  IADD3 R8, P0, PT, R6, UR8, RZ ;  /* 0x0000000806087c10 */ /* 0x001fc8000ff1e0ff */
[----:B------:R-:W-:Y:S01]  /*2a90*/  IADD3.X R9, PT, PT, RZ, UR9, RZ, P0, !PT ;  /* 0x00000009ff097c10 */ /* 0x000fe200087fe4ff */
[----:B------:R-:W0:Y:S05]  /*2aa0*/  LDCU.64 UR8, c[0x0][0x710] ;  /* 0x0000e200ff0877ac */ /* 0x000e2a0008000a00 */
[----:B------:R-:W2:Y:S01]  /*2ab0*/  LDG.E.64 R8, desc[UR6][R8.64] ;  /* 0x0000000608087981 */ /* 0x000ea2000c1e1b00 */
        /* <DEDUP_REMOVED lines=9> */
[----:B------:R-:W1:Y:S08]  /*2b50*/  @P0 LDC.64 R10, c[0x0][0x720] ;  /* 0x0001c800ff0a0b82 */ /* 0x000e700000000a00 */
[----:B------:R-:W2:Y:S08]  /*2b60*/  @P0 LDC.64 R14, c[0x0][0x740] ;  /* 0x0001d000ff0e0b82 */ /* 0x000eb00000000a00 */
[----:B------:R-:W3:Y:S01]  /*2b70*/  @P0 LDC.64 R16, c[0x0][0x718] ;  /* 0x0001c600ff100b82 */ /* 0x000ee20000000a00 */
[----:B-1----:R-:W-:-:S04]  /*2b80*/  @P0 IADD3 R10, P1, PT, R7, R10, RZ ;  /* 0x0000000a070a0210 */ /* 0x002fc80007f3e0ff */
[----:B------:R-:W-:-:S06]  /*2b90*/  @P0 IADD3.X R11, PT, PT, RZ, R11, RZ, P1, !PT ;  /* 0x0000000bff0b0210 */ /* 0x000fcc0000ffe4ff */
[----:B------:R-:W2:Y:S01]  /*2ba0*/  @P0 LDG.E.64 R10, desc[UR6][R10.64] ;  /* 0x000000060a0a0981 */ /* 0x000ea2000c1e1b00 */
[----:B---3--:R-:W-:Y:S01]  /*2bb0*/  @P0 IADD3 R13, P1, PT, R4, R16, RZ ;  /* 0x00000010040d0210 */ /* 0x008fe20007f3e0ff */
[-C--:B--2---:R-:W-:Y:S02]  /*2bc0*/  @P0 IMAD R7, R11, R14.reuse, RZ ;  /* 0x0000000e0b070224 */ /* 0x084fe400078e02ff */
[----:B------:R-:W-:-:S04]  /*2bd0*/  @P0 IMAD.WIDE.U32 R8, R10, R14, RZ ;  /* 0x0000000e0a080225 */ /* 0x000fc800078e00ff */
[----:B------:R-:W-:Y:S01]  /*2be0*/  @P0 IMAD R15, R10, R15, R7 ;  /* 0x0000000f0a0f0224 */ /* 0x000fe200078e0207 */
[----:B------:R-:W-:Y:S02]  /*2bf0*/  @P0 IADD3.X R7, PT, PT, RZ, R17, RZ, P1, !PT ;  /* 0x00000011ff070210 */ /* 0x000fe40000ffe4ff */
[----:B------:R-:W-:Y:S02]  /*2c00*/  @P0 LEA R12, P1, R8, R13, 0x1 ;  /* 0x0000000d080c0211 */ /* 0x000fe400078208ff */
[----:B------:R-:W-:-:S04]  /*2c10*/  @P0 IADD3 R4, PT, PT, R9, R15, RZ ;  /* 0x0000000f09040210 */ /* 0x000fc80007ffe0ff */
[----:B------:R-:W-:-:S05]  /*2c20*/  @P0 LEA.HI.X R13, R8, R7, R4, 0x1, P1 ;  /* 0x00000007080d0211 */ /* 0x000fca00008f0c04 */
[----:B------:R-:W2:Y:S01]  /*2c30*/  @P0 LDG.E.U16 R12, desc[UR6][R12.64] ;  /* 0x000000060c0c0981 */ /* 0x000ea2000c1e1500 */
[----:B------:R-:W-:Y:S02]  /*2c40*/  @P0 PRMT R6, R6, 0x9910, RZ ;  /* 0x0000991006060816 */ /* 0x000fe400000000ff */
[----:B0-----:R-:W-:Y:S02]  /*2c50*/  IADD3 R4, P1, PT, R5, UR8, RZ ;  /* 0x0000000805047c10 */ /* 0x001fe4000ff3e0ff */
[----:B------:R-:W-:Y:S02]  /*2c60*/  PRMT R7, RZ, 0x7610, R7 ;  /* 0x00007610ff077816 */ /* 0x000fe40000000007 */
[----:B------:R-:W-:Y:S02]  /*2c70*/  IADD3.X R5, PT, PT, RZ, UR9, RZ, P1, !PT ;  /* 0x00000009ff057c10 */ /* 0x000fe40008ffe4ff */
[----:B------:R-:W-:Y:S02]  /*2c80*/  IADD3 R3, PT, PT, R3, 0x80, RZ ;  /* 0x0000008003037810 */ /* 0x000fe40007ffe0ff */
[----:B--2---:R-:W-:-:S05]  /*2c90*/  @P0 PRMT R9, R12, 0x9910, RZ ;  /* 0x000099100c090816 */ /* 0x004fca00000000ff */
[----:B------:R-:W-:Y:S01]  /*2ca0*/  @P0 IMAD R7, R6, R9, RZ ;  /* 0x0000000906070224 */ /* 0x000fe200078e02ff */
[----:B------:R-:W-:-:S04]  /*2cb0*/  ISETP.GE.AND P0, PT, R3, UR4, PT ;  /* 0x0000000403007c0c */ /* 0x000fc8000bf06270 */
[----:B------:R0:W-:Y:S09]  /*2cc0*/  STG.E.U16 desc[UR6][R4.64], R7 ;  /* 0x0000000704007986 */ /* 0x0001f2000c101506 */
        /* <DEDUP_REMOVED lines=399> */
.L_x_1224:
        /* <DEDUP_REMOVED lines=35> */
[----:B------:R-:W-:-:S05]  /*47f0*/  @P0 IMAD R7, R6, R9, RZ ;  /* 0x0000000906070224 */ /* 0x000fca00078e02ff */
[----:B------:R0:W-:Y:S02]  /*4800*/  STG.E.U16 desc[UR6][R4.64], R7 ;  /* 0x0000000704007986 */ /* 0x0001e4000c101506 */
.L_x_1221:
        /* <DEDUP_REMOVED lines=400> */
.L_x_1226:
        /* <DEDUP_REMOVED lines=37> */
.L_x_1223:
        /* <DEDUP_REMOVED lines=400> */
.L_x_1228:
        /* <DEDUP_REMOVED lines=37> */
.L_x_1225:
        /* <DEDUP_REMOVED lines=400> */
.L_x_1230:
        /* <DEDUP_REMOVED lines=37> */
.L_x_1227:
        /* <DEDUP_REMOVED lines=401> */
.L_x_1232:
        /* <DEDUP_REMOVED lines=37> */
.L_x_1229:
[----:B------:R-:W-:-:S13]  /*b560*/  ISETP.GE.AND P0, PT, R3, UR4, PT ;  /* 0x0000000403007c0c */ /* 0x000fda000bf06270 */
[----:B------:R-:W-:Y:S05]  /*b570*/  @P0 BREAK.RELIABLE B1 ;  /* 0x0000000000010942 */ /* 0x000fea0003800100 */
[----:B------:R-:W-:Y:S05]  /*b580*/  @P0 BRA `(.L_x_1231) ;  /* 0x0000001800d00947 */ /* 0x000fea0003800000 */
[----:B------:R-:W-:Y:S05]  /*b590*/  BSYNC.RELIABLE B1 ;  /* 0x0000000000017941 */ /* 0x000fea0003800100 */
.L_x_1220:
        /* <DEDUP_REMOVED lines=398> */
.L_x_1233:
        /* <DEDUP_REMOVED lines=37> */
.L_x_1231:
[----:B------:R-:W-:Y:S05]  /*d0d0*/  BSYNC.RECONVERGENT B0 ;  /* 0x0000000000007941 */ /* 0x000fea0003800200 */
.L_x_1219:
        /* <DEDUP_REMOVED lines=401> */
.L_x_1234:
[----:B------:R-:W0:Y:S01]  /*e9f0*/  LDCU.64 UR10, c[0x0][0x738] ;  /* 0x0000e700ff0a77ac */ /* 0x000e220008000a00 */
[----:B------:R-:W1:Y:S01]  /*ea00*/  LDCU.64 UR8, c[0x0][0x720] ;  /* 0x0000e400ff0877ac */ /* 0x000e620008000a00 */
[----:B------:R-:W2:Y:S01]  /*ea10*/  LDCU.64 UR12, c[0x0][0x740] ;  /* 0x0000e800ff0c77ac */ /* 0x000ea20008000a00 */
[----:B0-----:R-:W-:-:S04]  /*ea20*/  IADD3 R6, P0, PT, R5, UR10, RZ ;  /* 0x0000000a05067c10 */ /* 0x001fc8000ff1e0ff */
[----:B------:R-:W-:-:S06]  /*ea30*/  IADD3.X R7, PT, PT, RZ, UR11, RZ, P0, !PT ;  /* 0x0000000bff077c10 */ /* 0x000fcc00087fe4ff */
[----:B------:R-:W3:Y:S01]  /*ea40*/  LDG.E.64 R6, desc[UR6][R6.64] ;  /* 0x0000000606067981 */ /* 0x000ee2000c1e1b00 */
[----:B-1----:R-:W-:-:S04]  /*ea50*/  IADD3 R4, P0, PT, R4, UR8, RZ ;  /* 0x0000000804047c10 */ /* 0x002fc8000ff1e0ff */
[----:B------:R-:W-:Y:S01]  /*ea60*/  IADD3.X R5, PT, PT, RZ, UR9, RZ, P0, !PT ;  /* 0x00000009ff057c10 */ /* 0x000fe200087fe4ff */
[----:B------:R-:W0:Y:S05]  /*ea70*/  LDCU.128 UR8, c[0x0][0x710] ;  /* 0x0000e200ff0877ac */ /* 0x000e2a0008000c00 */
[----:B------:R-:W2:Y:S01]  /*ea80*/  LDG.E.64 R4, desc[UR6][R4.64] ;  /* 0x0000000604047981 */ /* 0x000ea2000c1e1b00 */
[----:B------:R-:W-:Y:S02]  /*ea90*/  ISETP.NE.AND P1, PT, RZ, UR5, PT ;  /* 0x00000005ff007c0c */ /* 0x000fe4000bf25270 */
[----:B---3--:R-:W-:-:S04]  /*eaa0*/  ISETP.LT.U32.AND P0, PT, R6, 0x1, PT ;  /* 0x000000010600780c */ /* 0x008fc80003f01070 */
[----:B------:R-:W-:-:S04]  /*eab0*/  ISETP.LT.AND.EX P0, PT, R7, RZ, PT, P0 ;  /* 0x000000ff0700720c */ /* 0x000fc80003f01300 */
[----:B------:R-:W-:Y:S02]  /*eac0*/  SEL R9, R6, 0x1, P0 ;  /* 0x0000000106097807 */ /* 0x000fe40000000000 */
[----:B------:R-:W-:Y:S02]  /*ead0*/  SEL R11, R7, RZ, P0 ;  /* 0x000000ff070b7207 */ /* 0x000fe40000000000 */
[----:B------:R-:W-:Y:S01]  /*eae0*/  SEL R8, R9, R6, !P1 ;  /* 0x0000000609087207 */ /* 0x000fe20004800000 */
[----:B--2---:R-:W-:Y:S01]  /*eaf0*/  IMAD R9, R5, UR12, RZ ;  /* 0x0000000c05097c24 */ /* 0x004fe2000f8e02ff */
[----:B------:R-:W-:Y:S01]  /*eb00*/  SEL R0, R11, R7, !P1 ;  /* 0x000000070b007207 */ /* 0x000fe20004800000 */
[----:B------:R-:W-:Y:S01]  /*eb10*/  IMAD.WIDE.U32 R6, R4, UR12, RZ ;  /* 0x0000000c04067c25 */ /* 0x000fe2000f8e00ff */
[----:B------:R-:W-:Y:S02]  /*eb20*/  ISETP.GE.U32.AND P0, PT, R8, 0x1, PT ;  /* 0x000000010800780c */ /* 0x000fe40003f06070 */
[----:B0-----:R-:W-:Y:S01]  /*eb30*/  IADD3 R5, P1, PT, R2, UR10, RZ ;  /* 0x0000000a02057c10 */ /* 0x001fe2000ff3e0ff */
[----:B------:R-:W-:Y:S01]  /*eb40*/  IMAD R9, R4, UR13, R9 ;  /* 0x0000000d04097c24 */ /* 0x000fe2000f8e0209 */
[----:B------:R-:W-:-:S02]  /*eb50*/  ISETP.GE.AND.EX P0, PT, R0, RZ, PT, P0 ;  /* 0x000000ff0000720c */ /* 0x000fc40003f06300 */
[----:B------:R-:W-:Y:S02]  /*eb60*/  IADD3.X R0, PT, PT, RZ, UR11, RZ, P1, !PT ;  /* 0x0000000bff007c10 */ /* 0x000fe40008ffe4ff */
[----:B------:R-:W-:Y:S02]  /*eb70*/  LEA R4, P1, R6, R5, 0x1 ;  /* 0x0000000506047211 */ /* 0x000fe400078208ff */
[----:B------:R-:W-:-:S04]  /*eb80*/  IADD3 R5, PT, PT, R7, R9, RZ ;  /* 0x0000000907057210 */ /* 0x000fc80007ffe0ff */
[----:B------:R-:W-:-:S05]  /*eb90*/  LEA.HI.X R5, R6, R0, R5, 0x1, P1 ;  /* 0x0000000006057211 */ /* 0x000fca00008f0c05 */
[----:B------:R-:W2:Y:S01]  /*eba0*/  @P0 LDG.E.U16 R4, desc[UR6][R4.64] ;  /* 0x0000000604040981 */ /* 0x000ea2000c1e1500 */
[----:B------:R-:W-:Y:S02]  /*ebb0*/  @P0 PRMT R0, R8, 0x9910, RZ ;  /* 0x0000991008000816 */ /* 0x000fe400000000ff */
[----:B------:R-:W-:Y:S02]  /*ebc0*/  IADD3 R2, P1, PT, R3, UR8, RZ ;  /* 0x0000000803027c10 */ /* 0x000fe4000ff3e0ff */
[----:B------:R-:W-:Y:S02]  /*ebd0*/  PRMT R7, RZ, 0x7610, R7 ;  /* 0x00007610ff077816 */ /* 0x000fe40000000007 */
[----:B------:R-:W-:Y:S02]  /*ebe0*/  IADD3.X R3, PT, PT, RZ, UR9, RZ, P1, !PT ;  /* 0x00000009ff037c10 */ /* 0x000fe40008ffe4ff */
[----:B--2---:R-:W-:-:S05]  /*ebf0*/  @P0 PRMT R9, R4, 0x9910, RZ ;  /* 0x0000991004090816 */ /* 0x004fca00000000ff */
[----:B------:R-:W-:-:S05]  /*ec00*/  @P0 IMAD R7, R0, R9, RZ ;  /* 0x0000000900070224 */ /* 0x000fca00078e02ff */
[----:B------:R-:W-:Y:S01]  /*ec10*/  STG.E.U16 desc[UR6][R2.64], R7 ;  /* 0x0000000702007986 */ /* 0x000fe2000c101506 */
[----:B------:R-:W-:Y:S05]  /*ec20*/  EXIT ;  /* 0x000000000000794d */ /* 0x000fea0003800000 */
.L_x_1235:
        /* <DEDUP_REMOVED lines=13> */
.L_x_17225:


//--------------------- .text._ZN2at6native73_GLOBAL__N__c8866d80_35_SparseBinaryOpIntersectionKernel_cu_7dd49032_323712apply_kernelILi128ELi8EZNS1_29binary_op_intersection_kernelINS1_9LhsProjOpEllEEvRNS_14TensorIteratorEllRKNS_6TensorEbEUliE_EEviT1_ --------------------------
	.section	.text._ZN2at6native73_GLOBAL__N__c8866d80_35_SparseBinaryOpIntersectionKernel_cu_7dd49032_323712apply_kernelILi128ELi8EZNS1_29binary_op_intersection_kernelINS1_9LhsProjOpEllEEvRNS_14TensorIteratorEllRKNS_6TensorEbEUliE_EEviT1_,"ax",@progbits
	.align	128
.text._ZN2at6native73_GLOBAL__N__c8866d80_35_SparseBinaryOpIntersectionKernel_cu_7dd49032_323712apply_kernelILi128ELi8EZNS1_29binary_op_intersection_kernelINS1_9LhsProjOpEllEEvRNS_14TensorIteratorEllRKNS_6TensorEbEUliE_EEviT1_:
        .type           _ZN2at6native73_GLOBAL__N__c8866d80_35_SparseBinaryOpIntersectionKernel_cu_7dd49032_323712apply_kernelILi128ELi8EZNS1_29binary_op_intersection_kernelINS1_9LhsProjOpEllEEvRNS_14TensorIteratorEllRKNS_6TensorEbEUliE_EEviT1_,@function
        .size           _ZN2at6native73_GLOBAL__N__c8866d80_35_SparseBinaryOpIntersectionKernel_cu_7dd49032_323712apply_kernelILi128ELi8EZNS1_29binary_op_intersection_kernelINS1_9LhsProjOpEllEEvRNS_14TensorIteratorEllRKNS_6TensorEbEUliE_EEviT1_,(.L_x_17226 - _ZN2at6native73_GLOBAL__N__c8866d80_35_SparseBinaryOpIntersectionKernel_cu_7dd49032_323712apply_kernelILi128ELi8EZNS1_29binary_op_intersection_kernelINS1_9LhsProjOpEllEEvRNS_14TensorIteratorEllRKNS_6TensorEbEUliE_EEviT1_)
        .other          _ZN2at6native73_GLOBAL__N__c8866d80_35_SparseBinaryOpIntersectionKernel_cu_7dd49032_323712apply_kernelILi128ELi8EZNS1_29binary_op_intersection_kernelINS1_9LhsProjOpEllEEvRNS_14TensorIteratorEllRKNS_6TensorEbEUliE_EEviT1_,@"STO_CUDA_ENTRY STV_DEFAULT"
_ZN2at6native73_GLOBAL__N__c8866d80_35_SparseBinaryOpIntersectionKernel_cu_7dd49032_323712apply_kernelILi128ELi8EZNS1_29binary_op_intersection_kernelINS1_9LhsProjOpEllEEvRNS_14TensorIteratorEllRKNS_6TensorEbEUliE_EEviT1_:
        /* <DEDUP_REMOVED lines=36> */
[----:B------:R-:W2:Y:S01]  /*0240*/  @P0 LDG.E.64 R4, desc[UR6][R10.64] ;  /* 0x000000060a040981 */ /* 0x000ea2000c1e1b00 */
[----:B------:R-:W0:Y:S01]  /*0250*/  LDC.64 R8, c[0x0][0x710] ;  /* 0x0001c400ff087b82 */ /* 0x000e220000000a00 */
[----:B------:R-:W-:Y:S01]  /*0260*/  IADD3 R3, PT, PT, R3, 0x80, RZ ;  /* 0x0000008003037810 */ /* 0x000fe20007ffe0ff */
[-C--:B--2---:R-:W-:Y:S02]  /*0270*/  @P0 IMAD R15, R15, R4.reuse, RZ ;  /* 0x000000040f0f0224 */ /* 0x084fe400078e02ff */
[----:B------:R-:W-:-:S04]  /*0280*/  @P0 IMAD.WIDE.U32 R6, R13, R4, RZ ;  /* 0x000000040d060225 */ /* 0x000fc800078e00ff */
[----:B------:R-:W-:Y:S01]  /*0290*/  @P0 IMAD R15, R5, R13, R15 ;  /* 0x0000000d050f0224 */ /* 0x000fe200078e020f */
[----:B------:R-:W-:Y:S02]  /*02a0*/  CS2R R4, SRZ ;  /* 0x0000000000047805 */ /* 0x000fe4000001ff00 */
[----:B------:R-:W-:Y:S02]  /*02b0*/  @P0 MOV R4, R6 ;  /* 0x0000000600040202 */ /* 0x000fe40000000f00 */
[----:B------:R-:W-:Y:S02]  /*02c0*/  @P0 IADD3 R5, PT, PT, R7, R15, RZ ;  /* 0x0000000f07050210 */ /* 0x000fe40007ffe0ff */
[----:B------:R-:W-:-:S03]  /*02d0*/  ISETP.GE.AND P0, PT, R3, UR4, PT ;  /* 0x0000000403007c0c */ /* 0x000fc6000bf06270 */
[----:B0-----:R0:W-:Y:S10]  /*02e0*/  STG.E.64 desc[UR6][R8.64], R4 ;  /* 0x0000000408007986 */ /* 0x0011f4000c101b06 */
        /* <DEDUP_REMOVED lines=21> */
[----:B------:R-:W-:-:S06]  /*0440*/  @P0 LEA.HI.X R5, R6, R17, R0, 0x3, P1 ;  /* 0x0000001106050211 */ /* 0x000fcc00008f1c00 */
[----:B------:R-:W2:Y:S01]  /*0450*/  @P0 LDG.E.64 R4, desc[UR6][R4.64] ;  /* 0x0000000604040981 */ /* 0x000ea2000c1e1b00 */
[----:B------:R-:W0:Y:S01]  /*0460*/  LDC.64 R10, c[0x0][0x710] ;  /* 0x0001c400ff0a7b82 */ /* 0x000e220000000a00 */
[----:B------:R-:W-:Y:S01]  /*0470*/  HFMA2 R0, -RZ, RZ, 0, 0 ;  /* 0x00000000ff007431 */ /* 0x000fe200000001ff */
[----:B------:R-:W-:Y:S02]  /*0480*/  MOV R9, RZ ;  /* 0x000000ff00097202 */ /* 0x000fe40000000f00 */
[----:B------:R-:W-:Y:S01]  /*0490*/  IADD3 R3, PT, PT, R3, 0x80, RZ ;  /* 0x0000008003037810 */ /* 0x000fe20007ffe0ff */
[-C--:B--2---:R-:W-:Y:S02]  /*04a0*/  @P0 IMAD R15, R15, R4.reuse, RZ ;  /* 0x000000040f0f0224 */ /* 0x084fe400078e02ff */
[----:B------:R-:W-:-:S04]  /*04b0*/  @P0 IMAD.WIDE.U32 R6, R13, R4, RZ ;  /* 0x000000040d060225 */ /* 0x000fc800078e00ff */
[----:B------:R-:W-:Y:S01]  /*04c0*/  @P0 IMAD R15, R5, R13, R15 ;  /* 0x0000000d050f0224 */ /* 0x000fe200078e020f */
[----:B------:R-:W-:-:S04]  /*04d0*/  @P0 MOV R0, R6 ;  /* 0x0000000600000202 */ /* 0x000fc80000000f00 */
[----:B------:R-:W-:Y:S02]  /*04e0*/  @P0 IADD3 R9, PT, PT, R7, R15, RZ ;  /* 0x0000000f07090210 */ /* 0x000fe40007ffe0ff */
[----:B------:R-:W-:Y:S02]  /*04f0*/  MOV R4, R0 ;  /* 0x0000000000047202 */ /* 0x000fe40000000f00 */
[----:B------:R-:W-:-:S05]  /*0500*/  MOV R5, R9 ;  /* 0x0000000900057202 */ /* 0x000fca0000000f00 */
[----:B0-----:R0:W-:Y:S02]  /*0510*/  STG.E.64 desc[UR6][R10.64], R4 ;  /* 0x000000040a007986 */ /* 0x0011e4000c101b06 */
.L_x_1239:
        /* <DEDUP_REMOVED lines=36> */
.L_x_1240:
        /* <DEDUP_REMOVED lines=36> */
.L_x_1241:
        /* <DEDUP_REMOVED lines=36> */
.L_x_1242:
        /* <DEDUP_REMOVED lines=37> */
.L_x_1243:
[----:B------:R-:W-:-:S13]  /*0e30*/  ISETP.GE.AND P0, PT, R3, UR4, PT ;  /* 0x0000000403007c0c */ /* 0x000fda000bf06270 */
[----:B------:R-:W-:Y:S05]  /*0e40*/  @P0 BREAK.RELIABLE B1 ;  /* 0x0000000000010942 */ /* 0x000fea0003800100 */
[----:B------:R-:W-:Y:S05]  /*0e50*/  @P0 BRA `(.L_x_1244) ;  /* 0x00000000008c0947 */ /* 0x000fea0003800000 */
[----:B------:R-:W-:Y:S05]  /*0e60*/  BSYNC.RELIABLE B1 ;  /* 0x0000000000017941 */ /* 0x000fea0003800100 */
.L_x_1238:
        /* <DEDUP_REMOVED lines=34> */
.L_x_1244:
[----:B------:R-:W-:Y:S05]  /*1090*/  BSYNC.RECONVERGENT B0 ;  /* 0x0000000000007941 */ /* 0x000fea0003800200 */
.L_x_1237:
[----:B------:R-:W-:Y:S05]  /*10a0*/  WARPSYNC.ALL ;  /* 0x0000000000007948 */ /* 0x000fea0003800000 */
[----:B------:R-:W-:-:S13]  /*10b0*/  ISETP.GE.AND P0, PT, R3, UR4, PT ;  /* 0x0000000403007c0c */ /* 0x000fda000bf06270 */
[----:B------:R-:W-:Y:S05]  /*10c0*/  @P0 EXIT ;  /* 0x000000000000094d */ /* 0x000fea0003800000 */
[----:B------:R-:W4:Y:S01]  /*10d0*/  LDC.64 R6, c[0x0][0x738] ;  /* 0x0001ce00ff067b82 */ /* 0x000f220000000a00 */
[----:B------:R-:W5:Y:S07]  /*10e0*/  LDCU.64 UR8, c[0x0][0x740] ;  /* 0x0000e800ff0877ac */ /* 0x000f6e0008000a00 */
[----:B0123--:R-:W0:Y:S08]  /*10f0*/  LDC.64 R4, c[0x0][0x720] ;  /* 0x0001c800ff047b82 */ /* 0x00fe300000000a00 */
[----:B------:R-:W1:Y:S01]  /*1100*/  LDC.64 R14, c[0x0][0x718] ;  /* 0x0001c600ff0e7b82 */ /* 0x000e620000000a00 */
[----:B----4-:R-:W2:Y:S04]  /*1110*/  LDG.E.64 R6, desc[UR6][R6.64] ;  /* 0x0000000606067981 */ /* 0x010ea8000c1e1b00 */
[----:B0-----:R-:W5:Y:S01]  /*1120*/  LDG.E.64 R4, desc[UR6][R4.64] ;  /* 0x0000000604047981 */ /* 0x001f62000c1e1b00 */
[----:B------:R-:W-:-:S02]  /*1130*/  ISETP.NE.AND P1, PT, RZ, UR5, PT ;  /* 0x00000005ff007c0c */ /* 0x000fc4000bf25270 */
[----:B------:R-:W0:Y:S01]  /*1140*/  LDC.64 R2, c[0x0][0x710] ;  /* 0x0001c400ff027b82 */ /* 0x000e220000000a00 */
[----:B--2---:R-:W-:-:S04]  /*1150*/  ISETP.LT.U32.AND P0, PT, R6, 0x1, PT ;  /* 0x000000010600780c */ /* 0x004fc80003f01070 */
[----:B------:R-:W-:-:S04]  /*1160*/  ISETP.LT.AND.EX P0, PT, R7, RZ, PT, P0 ;  /* 0x000000ff0700720c */ /* 0x000fc80003f01300 */
[----:B------:R-:W-:Y:S01]  /*1170*/  SEL R9, R6, 0x1, P0 ;  /* 0x0000000106097807 */ /* 0x000fe20000000000 */
[----:B-----5:R-:W-:Y:S01]  /*1180*/  IMAD R13, R5, UR8, RZ ;  /* 0x00000008050d7c24 */ /* 0x020fe2000f8e02ff */
[----:B------:R-:W-:Y:S02]  /*1190*/  SEL R11, R7, RZ, P0 ;  /* 0x000000ff070b7207 */ /* 0x000fe40000000000 */
[----:B------:R-:W-:Y:S01]  /*11a0*/  SEL R9, R9, R6, !P1 ;  /* 0x0000000609097207 */ /* 0x000fe20004800000 */
[C---:B------:R-:W-:Y:S01]  /*11b0*/  IMAD R13, R4.reuse, UR9, R13 ;  /* 0x00000009040d7c24 */ /* 0x040fe2000f8e020d */
[----:B------:R-:W-:Y:S01]  /*11c0*/  SEL R11, R11, R7, !P1 ;  /* 0x000000070b0b7207 */ /* 0x000fe20004800000 */
[----:B------:R-:W-:Y:S01]  /*11d0*/  IMAD.WIDE.U32 R6, R4, UR8, RZ ;  /* 0x0000000804067c25 */ /* 0x000fe2000f8e00ff */
[----:B------:R-:W-:-:S04]  /*11e0*/  ISETP.GE.U32.AND P0, PT, R9, 0x1, PT ;  /* 0x000000010900780c */ /* 0x000fc80003f06070 */
[----:B------:R-:W-:Y:S02]  /*11f0*/  ISETP.GE.AND.EX P0, PT, R11, RZ, PT, P0 ;  /* 0x000000ff0b00720c */ /* 0x000fe40003f06300 */
[----:B-1----:R-:W-:Y:S02]  /*1200*/  LEA R4, P1, R6, R14, 0x3 ;  /* 0x0000000e06047211 */ /* 0x002fe400078218ff */
[----:B------:R-:W-:-:S04]  /*1210*/  IADD3 R0, PT, PT, R7, R13, RZ ;  /* 0x0000000d07007210 */ /* 0x000fc80007ffe0ff */
[----:B------:R-:W-:Y:S02]  /*1220*/  LEA.HI.X R5, R6, R15, R0, 0x3, P1 ;  /* 0x0000000f06057211 */ /* 0x000fe400008f1c00 */
[----:B------:R-:W-:-:S03]  /*1230*/  CS2R R6, SRZ ;  /* 0x0000000000067805 */ /* 0x000fc6000001ff00 */
[----:B0-----:R-:W-:Y:S05]  /*1240*/  @!P0 BRA `(.L_x_1245) ;  /* 0x0000000000148947 */ /* 0x001fea0003800000 */
[----:B------:R-:W2:Y:S02]  /*1250*/  LDG.E.64 R4, desc[UR6][R4.64] ;  /* 0x0000000604047981 */ /* 0x000ea4000c1e1b00 */
[-C--:B--2---:R-:W-:Y:S02]  /*1260*/  IMAD R11, R11, R4.reuse, RZ ;  /* 0x000000040b0b7224 */ /* 0x084fe400078e02ff */
[----:B------:R-:W-:-:S04]  /*1270*/  IMAD.WIDE.U32 R6, R9, R4, RZ ;  /* 0x0000000409067225 */ /* 0x000fc800078e00ff */
[----:B------:R-:W-:-:S05]  /*1280*/  IMAD R11, R5, R9, R11 ;  /* 0x00000009050b7224 */ /* 0x000fca00078e020b */
[----:B------:R-:W-:-:S07]  /*1290*/  IADD3 R7, PT, PT, R7, R11, RZ ;  /* 0x0000000b07077210 */ /* 0x000fce0007ffe0ff */
.L_x_1245:
[----:B------:R-:W-:Y:S02]  /*12a0*/  MOV R4, R6 ;  /* 0x0000000600047202 */ /* 0x000fe40000000f00 */
[----:B------:R-:W-:-:S05]  /*12b0*/  MOV R5, R7 ;  /* 0x0000000700057202 */ /* 0x000fca0000000f00 */
[----:B------:R-:W-:Y:S01]  /*12c0*/  STG.E.64 desc[UR6][R2.64], R4 ;  /* 0x0000000402007986 */ /* 0x000fe2000c101b06 */
[----:B------:R-:W-:Y:S05]  /*12d0*/  EXIT ;  /* 0x000000000000794d */ /* 0x000fea0003800000 */
.L_x_1236:
        /* <DEDUP_REMOVED lines=406> */
.L_x_1249:
[----:B------:R-:W0:Y:S02]  /*2c40*/  LDCU.64 UR8, c[0x0][0x738] ;  /* 0x0000e700ff0877ac */ /* 0x000e240008000a00 */
[----:B0-----:R-:W-:-:S04]  /*2c50*/  IADD3 R8, P0, PT, R7, UR8, RZ ;  /* 0x0000000807087c10 */ /* 0x001fc8000ff1e0ff */
[----:B------:R-:W-:-:S06]  /*2c60*/  IADD3.X R9, PT, PT, RZ, UR9, RZ, P0, !PT ;  /* 0x00000009ff097c10 */ /* 0x000fcc00087fe4ff */
[----:B------:R-:W2:Y:S01]  /*2c70*/  LDG.E.64 R8, desc[UR6][R8.64] ;  /* 0x0000000608087981 */ /* 0x000ea2000c1e1b00 */
[----:B------:R-:W-:Y:S01]  /*2c80*/  ISETP.NE.AND P1, PT, RZ, UR5, PT ;  /* 0x00000005ff007c0c */ /* 0x000fe2000bf25270 */
[----:B------:R-:W-:Y:S01]  /*2c90*/  BSSY.RECONVERGENT B2, `(.L_x_1250) ;  /* 0x000001e000027945 */ /* 0x000fe20003800200 */
[----:B--2---:R-:W-:-:S04]  /*2ca0*/  ISETP.LT.U32.AND P0, PT, R8, 0x1, PT ;  /* 0x000000010800780c */ /* 0x004fc80003f01070 */
[----:B------:R-:W-:-:S04]  /*2cb0*/  ISETP.LT.AND.EX P0, PT, R9, RZ, PT, P0 ;  /* 0x000000ff0900720c */ /* 0x000fc80003f01300 */
[----:B------:R-:W-:Y:S02]  /*2cc0*/  SEL R7, R8, 0x1, P0 ;  /* 0x0000000108077807 */ /* 0x000fe40000000000 */
[----:B------:R-:W-:Y:S02]  /*2cd0*/  SEL R11, R9, RZ, P0 ;  /* 0x000000ff090b7207 */ /* 0x000fe40000000000 */
[----:B------:R-:W-:Y:S02]  /*2ce0*/  SEL R7, R7, R8, !P1 ;  /* 0x0000000807077207 */ /* 0x000fe40004800000 */
[----:B------:R-:W-:Y:S02]  /*2cf0*/  SEL R19, R11, R9, !P1 ;  /* 0x000000090b137207 */ /* 0x000fe40004800000 */
[----:B------:R-:W-:Y:S02]  /*2d00*/  CS2R R10, SRZ ;  /* 0x00000000000a7805 */ /* 0x000fe4000001ff00 */
[----:B------:R-:W-:-:S04]  /*2d10*/  ISETP.GE.U32.AND P0, PT, R7, 0x1, PT ;  /* 0x000000010700780c */ /* 0x000fc80003f06070 */
[----:B------:R-:W-:-:S13]  /*2d20*/  ISETP.GE.AND.EX P0, PT, R19, RZ, PT, P0 ;  /* 0x000000ff1300720c */ /* 0x000fda0003f06300 */
[----:B------:R-:W-:Y:S05]  /*2d30*/  @!P0 BRA `(.L_x_1251) ;  /* 0x00000000004c8947 */ /* 0x000fea0003800000 */
[----:B------:R-:W0:Y:S01]  /*2d40*/  LDCU.64 UR8, c[0x0][0x720] ;  /* 0x0000e400ff0877ac */ /* 0x000e220008000a00 */
[----:B------:R-:W1:Y:S01]  /*2d50*/  LDCU.64 UR10, c[0x0][0x718] ;  /* 0x0000e300ff0a77ac */ /* 0x000e620008000a00 */
[----:B0-----:R-:W-:-:S04]  /*2d60*/  IADD3 R8, P0, PT, R6, UR8, RZ ;  /* 0x0000000806087c10 */ /* 0x001fc8000ff1e0ff */
[----:B------:R-:W-:Y:S01]  /*2d70*/  IADD3.X R9, PT, PT, RZ, UR9, RZ, P0, !PT ;  /* 0x00000009ff097c10 */ /* 0x000fe200087fe4ff */
[----:B------:R-:W0:Y:S05]  /*2d80*/  LDCU.64 UR8, c[0x0][0x740] ;  /* 0x0000e800ff0877ac */ /* 0x000e2a0008000a00 */
[----:B------:R-:W0:Y:S01]  /*2d90*/  LDG.E.64 R8, desc[UR6][R8.64] ;  /* 0x0000000608087981 */ /* 0x000e22000c1e1b00 */
[----:B-1----:R-:W-:Y:S01]  /*2da0*/  IADD3 R13, P0, PT, R4, UR10, RZ ;  /* 0x0000000a040d7c10 */ /* 0x002fe2000ff1e0ff */
[----:B0-----:R-:W-:Y:S02]  /*2db0*/  IMAD R15, R9, UR8, RZ ;  /* 0x00000008090f7c24 */ /* 0x001fe4000f8e02ff */
[----:B------:R-:W-:-:S04]  /*2dc0*/  IMAD.WIDE.U32 R10, R8, UR8, RZ ;  /* 0x00000008080a7c25 */ /* 0x000fc8000f8e00ff */
[----:B------:R-:W-:Y:S01]  /*2dd0*/  IMAD R17, R8, UR9, R15 ;  /* 0x0000000908117c24 */ /* 0x000fe2000f8e020f */
[----:B------:R-:W-:Y:S02]  /*2de0*/  IADD3.X R15, PT, PT, RZ, UR11, RZ, P0, !PT ;  /* 0x0000000bff0f7c10 */ /* 0x000fe400087fe4ff */
[----:B------:R-:W-:Y:S02]  /*2df0*/  LEA R12, P0, R10, R13, 0x3 ;  /* 0x0000000d0a0c7211 */ /* 0x000fe400078018ff */
[----:B------:R-:W-:-:S04]  /*2e00*/  IADD3 R4, PT, PT, R11, R17, RZ ;  /* 0x000000110b047210 */ /* 0x000fc80007ffe0ff */
[----:B------:R-:W-:-:S05]  /*2e10*/  LEA.HI.X R13, R10, R15, R4, 0x3, P0 ;  /* 0x0000000f0a0d7211 */ /* 0x000fca00000f1c04 */
[----:B------:R-:W2:Y:S02]  /*2e20*/  LDG.E.64 R8, desc[UR6][R12.64] ;  /* 0x000000060c087981 */ /* 0x000ea4000c1e1b00 */
[-C--:B--2---:R-:W-:Y:S02]  /*2e30*/  IMAD R4, R19, R8.reuse, RZ ;  /* 0x0000000813047224 */ /* 0x084fe400078e02ff */
[----:B------:R-:W-:-:S04]  /*2e40*/  IMAD.WIDE.U32 R10, R7, R8, RZ ;  /* 0x00000008070a7225 */ /* 0x000fc800078e00ff */
[----:B------:R-:W-:-:S05]  /*2e50*/  IMAD R7, R9, R7, R4 ;  /* 0x0000000709077224 */ /* 0x000fca00078e0204 */
[----:B------:R-:W-:-:S07]  /*2e60*/  IADD3 R11, PT, PT, R11, R7, RZ ;  /* 0x000000070b0b7210 */ /* 0x000fce0007ffe0ff */
.L_x_1251:
[----:B------:R-:W-:Y:S05]  /*2e70*/  BSYNC.RECONVERGENT B2 ;  /* 0x0000000000027941 */ /* 0x000fea0003800200 */
.L_x_1250:
[----:B------:R-:W0:Y:S01]  /*2e80*/  LDCU.64 UR8, c[0x0][0x710] ;  /* 0x0000e200ff0877ac */ /* 0x000e220008000a00 */
[----:B------:R-:W-:Y:S02]  /*2e90*/  MOV R4, R10 ;  /* 0x0000000a00047202 */ /* 0x000fe40000000f00 */
[----:B------:R-:W-:Y:S02]  /*2ea0*/  IADD3 R3, PT, PT, R3, 0x80, RZ ;  /* 0x0000008003037810 */ /* 0x000fe40007ffe0ff */
[----:B0-----:R-:W-:Y:S02]  /*2eb0*/  IADD3 R6, P0, PT, R5, UR8, RZ ;  /* 0x0000000805067c10 */ /* 0x001fe4000ff1e0ff */
[----:B------:R-:W-:Y:S02]  /*2ec0*/  MOV R5, R11 ;  /* 0x0000000b00057202 */ /* 0x000fe40000000f00 */
        /* <DEDUP_REMOVED lines=402> */
.L_x_1253:
        /* <DEDUP_REMOVED lines=35> */
.L_x_1255:
[----:B------:R-:W-:Y:S05]  /*4a20*/  BSYNC.RECONVERGENT B2 ;  /* 0x0000000000027941 */ /* 0x000fea0003800200 */
.L_x_1254:
[----:B------:R-:W0:Y:S01]  /*4a30*/  LDCU.64 UR8, c[0x0][0x710] ;  /* 0x0000e200ff0877ac */ /* 0x000e220008000a00 */
[----:B------:R-:W-:Y:S02]  /*4a40*/  MOV R4, R10 ;  /* 0x0000000a00047202 */ /* 0x000fe40000000f00 */
[----:B------:R-:W-:Y:S02]  /*4a50*/  IADD3 R3, PT, PT, R3, 0x80, RZ ;  /* 0x0000008003037810 */ /* 0x000fe40007ffe0ff */
[----:B0-----:R-:W-:Y:S02]  /*4a60*/  IADD3 R6, P0, PT, R5, UR8, RZ ;  /* 0x0000000805067c10 */ /* 0x001fe4000ff1e0ff */
[----:B------:R-:W-:Y:S02]  /*4a70*/  MOV R5, R11 ;  /* 0x0000000b00057202 */ /* 0x000fe40000000f00 */
[----:B------:R-:W-:-:S05]  /*4a80*/  IADD3.X R7, PT, PT, RZ, UR9, RZ, P0, !PT ;  /* 0x00000009ff077c10 */ /* 0x000fca00087fe4ff */
[----:B------:R0:W-:Y:S04]  /*4a90*/  STG.E.64 desc[UR6][R6.64], R4 ;  /* 0x0000000406007986 */ /* 0x0001e8000c101b06 */
.L_x_1248:
        /* <DEDUP_REMOVED lines=400> */
.L_x_1257:
        /* <DEDUP_REMOVED lines=35> */
.L_x_1259:
[----:B------:R-:W-:Y:S05]  /*65d0*/  BSYNC.RECONVERGENT B2 ;  /* 0x0000000000027941 */ /* 0x000fea0003800200 */
.L_x_1258:
[----:B------:R-:W0:Y:S01]  /*65e0*/  LDCU.64 UR8, c[0x0][0x710] ;  /* 0x0000e200ff0877ac */ /* 0x000e220008000a00 */
[----:B------:R-:W-:Y:S02]  /*65f0*/  MOV R4, R10 ;  /* 0x0000000a00047202 */ /* 0x000fe40000000f00 */
[----:B------:R-:W-:Y:S02]  /*6600*/  IADD3 R3, PT, PT, R3, 0x80, RZ ;  /* 0x0000008003037810 */ /* 0x000fe40007ffe0ff */
[----:B0-----:R-:W-:Y:S02]  /*6610*/  IADD3 R6, P0, PT, R5, UR8, RZ ;  /* 0x0000000805067c10 */ /* 0x001fe4000ff1e0ff */
[----:B------:R-:W-:Y:S02]  /*6620*/  MOV R5, R11 ;  /* 0x0000000b00057202 */ /* 0x000fe40000000f00 */
[----:B------:R-:W-:-:S05]  /*6630*/  IADD3.X R7, PT, PT, RZ, UR9, RZ, P0, !PT ;  /* 0x00000009ff077c10 */ /* 0x000fca00087fe4ff */
[----:B------:R1:W-:Y:S04]  /*6640*/  STG.E.64 desc[UR6][R6.64], R4 ;  /* 0x0000000406007986 */ /* 0x0003e8000c101b06 */
.L_x_1252:
        /* <DEDUP_REMOVED lines=400> */
.L_x_1261:
        /* <DEDUP_REMOVED lines=35> */
.L_x_1263:
[----:B------:R-:W-:Y:S05]  /*8180*/  BSYNC.RECONVERGENT B2 ;  /* 0x0000000000027941 */ /* 0x000fea0003800200 */
.L_x_1262:
[----:B------:R-:W0:Y:S01]  /*8190*/  LDCU.64 UR8, c[0x0][0x710] ;  /* 0x0000e200ff0877ac */ /* 0x000e220008000a00 */
[----:B------:R-:W-:Y:S02]  /*81a0*/  MOV R4, R10 ;  /* 0x0000000a00047202 */ /* 0x000fe40000000f00 */
[----:B------:R-:W-:Y:S02]  /*81b0*/  IADD3 R3, PT, PT, R3, 0x80, RZ ;  /* 0x0000008003037810 */ /* 0x000fe40007ffe0ff */
[----:B0-----:R-:W-:Y:S02]  /*81c0*/  IADD3 R6, P0, PT, R5, UR8, RZ ;  /* 0x0000000805067c10 */ /* 0x001fe4000ff1e0ff */
[----:B------:R-:W-:Y:S02]  /*81d0*/  MOV R5, R11 ;  /* 0x0000000b00057202 */ /* 0x000fe40000000f00 */
[----:B------:R-:W-:-:S05]  /*81e0*/  IADD3.X R7, PT, PT, RZ, UR9, RZ, P0, !PT ;  /* 0x00000009ff077c10 */ /* 0x000fca00087fe4ff */
[----:B------:R1:W-:Y:S04]  /*81f0*/  STG.E.64 desc[UR6][R6.64], R4 ;  /* 0x0000000406007986 */ /* 0x0003e8000c101b06 */
.L_x_1256:
        /* <DEDUP_REMOVED lines=400> */
.L_x_1265:
        /* <DEDUP_REMOVED lines=35> */
.L_x_1267:
[----:B------:R-:W-:Y:S05]  /*9d30*/  BSYNC.RECONVERGENT B2 ;  /* 0x0000000000027941 */ /* 0x000fea0003800200 */
.L_x_1266:
[----:B------:R-:W0:Y:S01]  /*9d40*/  LDCU.64 UR8, c[0x0][0x710] ;  /* 0x0000e200ff0877ac */ /* 0x000e220008000a00 */
[----:B------:R-:W-:Y:S02]  /*9d50*/  MOV R4, R10 ;  /* 0x0000000a00047202 */ /* 0x000fe40000000f00 */
[----:B------:R-:W-:Y:S02]  /*9d60*/  IADD3 R3, PT, PT, R3, 0x80, RZ ;  /* 0x0000008003037810 */ /* 0x000fe40007ffe0ff */
[----:B0-----:R-:W-:Y:S02]  /*9d70*/  IADD3 R6, P0, PT, R5, UR8, RZ ;  /* 0x0000000805067c10 */ /* 0x001fe4000ff1e0ff */
[----:B------:R-:W-:Y:S02]  /*9d80*/  MOV R5, R11 ;  /* 0x0000000b00057202 */ /* 0x000fe40000000f00 */
[----:B------:R-:W-:-:S05]  /*9d90*/  IADD3.X R7, PT, PT, RZ, UR9, RZ, P0, !PT ;  /* 0x00000009ff077c10 */ /* 0x000fca00087fe4ff */
[----:B------:R2:W-:Y:S04]  /*9da0*/  STG.E.64 desc[UR6][R6.64], R4 ;  /* 0x0000000406007986 */ /* 0x0005e8000c101b06 */
.L_x_1260:
        /* <DEDUP_REMOVED lines=401> */
.L_x_1269:
        /* <DEDUP_REMOVED lines=35> */
.L_x_1271:
[----:B------:R-:W-:Y:S05]  /*b8f0*/  BSYNC.RECONVERGENT B2 ;  /* 0x0000000000027941 */ /* 0x000fea0003800200 */
.L_x_1270:
[----:B------:R-:W0:Y:S01]  /*b900*/  LDCU.64 UR8, c[0x0][0x710] ;  /* 0x0000e200ff0877ac */ /* 0x000e220008000a00 */
[----:B------:R-:W-:Y:S02]  /*b910*/  MOV R4, R10 ;  /* 0x0000000a00047202 */ /* 0x000fe40000000f00 */
[----:B------:R-:W-:Y:S02]  /*b920*/  IADD3 R3, PT, PT, R3, 0x80, RZ ;  /* 0x0000008003037810 */ /* 0x000fe40007ffe0ff */
[----:B0-----:R-:W-:Y:S02]  /*b930*/  IADD3 R6, P0, PT, R5, UR8, RZ ;  /* 0x0000000805067c10 */ /* 0x001fe4000ff1e0ff */
[----:B------:R-:W-:Y:S02]  /*b940*/  MOV R5, R11 ;  /* 0x0000000b00057202 */ /* 0x000fe40000000f00 */
[----:B------:R-:W-:-:S05]  /*b950*/  IADD3.X R7, PT, PT, RZ, UR9, RZ, P0, !PT ;  /* 0x00000009ff077c10 */ /* 0x000fca00087fe4ff */
[----:B------:R2:W-:Y:S04]  /*b960*/  STG.E.64 desc[UR6][R6.64], R4 ;  /* 0x0000000406007986 */ /* 0x0005e8000c101b06 */
.L_x_1264:
[----:B------:R-:W-:-:S13]  /*b970*/  ISETP.GE.AND P0, PT, R3, UR4, PT ;  /* 0x0000000403007c0c */ /* 0x000fda000bf06270 */
[----:B------:R-:W-:Y:S05]  /*b980*/  @P0 BREAK.RELIABLE B0 ;  /* 0x0000000000000942 */ /* 0x000fea0003800100 */
[----:B------:R-:W-:Y:S05]  /*b990*/  @P0 BRA `(.L_x_1268) ;  /* 0x0000001800e80947 */ /* 0x000fea0003800000 */
[----:B------:R-:W-:Y:S05]  /*b9a0*/  BSYNC.RELIABLE B0 ;  /* 0x0000000000007941 */ /* 0x000fea0003800100 */
.L_x_1247:
        /* <DEDUP_REMOVED lines=398> */
.L_x_1272:
        /* <DEDUP_REMOVED lines=35> */
.L_x_1274:
[----:B------:R-:W-:Y:S05]  /*d4c0*/  BSYNC.RECONVERGENT B2 ;  /* 0x0000000000027941 */ /* 0x000fea0003800200 */
.L_x_1273:
[----:B------:R-:W0:Y:S01]  /*d4d0*/  LDCU.64 UR8, c[0x0][0x710] ;  /* 0x0000e200ff0877ac */ /* 0x000e220008000a00 */
[----:B------:R-:W-:Y:S02]  /*d4e0*/  MOV R4, R10 ;  /* 0x0000000a00047202 */ /* 0x000fe40000000f00 */
[----:B------:R-:W-:Y:S02]  /*d4f0*/  IADD3 R3, PT, PT, R3, 0x80, RZ ;  /* 0x0000008003037810 */ /* 0x000fe40007ffe0ff */
[----:B0-----:R-:W-:Y:S02]  /*d500*/  IADD3 R6, P0, PT, R5, UR8, RZ ;  /* 0x0000000805067c10 */ /* 0x001fe4000ff1e0ff */
[----:B------:R-:W-:Y:S02]  /*d510*/  MOV R5, R11 ;  /* 0x0000000b00057202 */ /* 0x000fe40000000f00 */
[----:B------:R-:W-:-:S05]  /*d520*/  IADD3.X R7, PT, PT, RZ, UR9, RZ, P0, !PT ;  /* 0x00000009ff077c10 */ /* 0x000fca00087fe4ff */
[----:B------:R3:W-:Y:S04]  /*d530*/  STG.E.64 desc[UR6][R6.64], R4 ;  /* 0x0000000406007986 */ /* 0x0007e8000c101b06 */
.L_x_1268:
[----:B------:R-:W-:Y:S05]  /*d540*/  BSYNC.RECONVERGENT B1 ;  /* 0x0000000000017941 */ /* 0x000fea0003800200 */
.L_x_1246:
        /* <DEDUP_REMOVED lines=401> */
.L_x_1275:
        /* <DEDUP_REMOVED lines=26> */
[----:B------:R-:W-:-:S06]  /*f000*/  LEA.HI.X R5, R6, R0, R5, 0x3, P1 ;  /* 0x0000000006057211 */ /* 0x000fcc00008f1c05 */
[----:B------:R-:W2:Y:S01]  /*f010*/  @P0 LDG.E.64 R4, desc[UR6][R4.64] ;  /* 0x0000000604040981 */ /* 0x000ea2000c1e1b00 */
[----:B------:R-:W-:Y:S02]  /*f020*/  IADD3 R6, P1, PT, R3, UR8, RZ ;  /* 0x0000000803067c10 */ /* 0x000fe4000ff3e0ff */
[----:B------:R-:W-:Y:S02]  /*f030*/  MOV R0, RZ ;  /* 0x000000ff00007202 */ /* 0x000fe40000000f00 */
[----:B------:R-:W-:Y:S01]  /*f040*/  MOV R9, RZ ;  /* 0x000000ff00097202 */ /* 0x000fe20000000f00 */
[-C--:B--2---:R-:W-:Y:S02]  /*f050*/  @P0 IMAD R7, R11, R4.reuse, RZ ;  /* 0x000000040b070224 */ /* 0x084fe400078e02ff */
[----:B------:R-:W-:-:S04]  /*f060*/  @P0 IMAD.WIDE.U32 R2, R13, R4, RZ ;  /* 0x000000040d020225 */ /* 0x000fc800078e00ff */
[----:B------:R-:W-:Y:S01]  /*f070*/  @P0 IMAD R11, R5, R13, R7 ;  /* 0x0000000d050b0224 */ /* 0x000fe200078e0207 */
[----:B------:R-:W-:Y:S02]  /*f080*/  @P0 MOV R0, R2 ;  /* 0x0000000200000202 */ /* 0x000fe40000000f00 */
[----:B------:R-:W-:Y:S02]  /*f090*/  IADD3.X R7, PT, PT, RZ, UR9, RZ, P1, !PT ;  /* 0x00000009ff077c10 */ /* 0x000fe40008ffe4ff */
[----:B------:R-:W-:Y:S02]  /*f0a0*/  @P0 IADD3 R9, PT, PT, R3, R11, RZ ;  /* 0x0000000b03090210 */ /* 0x000fe40007ffe0ff */
[----:B------:R-:W-:Y:S02]  /*f0b0*/  MOV R2, R0 ;  /* 0x0000000000027202 */ /* 0x000fe40000000f00 */
[----:B------:R-:W-:-:S05]  /*f0c0*/  MOV R3, R9 ;  /* 0x0000000900037202 */ /* 0x000fca0000000f00 */
[----:B------:R-:W-:Y:S01]  /*f0d0*/  STG.E.64 desc[UR6][R6.64], R2 ;  /* 0x0000000206007986 */ /* 0x000fe2000c101b06 */
[----:B------:R-:W-:Y:S05]  /*f0e0*/  EXIT ;  /* 0x000000000000794d */ /* 0x000fea0003800000 */
.L_x_1276:
        /* <DEDUP_REMOVED lines=9> */
.L_x_17226:


//--------------------- .text._ZN2at6native73_GLOBAL__N__c8866d80_35_SparseBinaryOpIntersectionKernel_cu_7dd49032_323712apply_kernelILi128ELi8EZNS1_29binary_op_intersection_kernelINS1_9LhsProjOpEilEEvRNS_14TensorIteratorEllRKNS_6TensorEbEUliE_EEviT1_ --------------------------
	.section	.text._ZN2at6native73_GLOBAL__N__c8866d80_35_SparseBinaryOpIntersectionKernel_cu_7dd49032_323712apply_kernelILi128ELi8EZNS1_29binary_op_intersection_kernelINS1_9LhsProjOpEilEEvRNS_14TensorIteratorEllRKNS_6TensorEbEUliE_EEviT1_,"ax",@progbits
	.align	128
.text._ZN2at6native73_GLOBAL__N__c8866d80_35_SparseBinaryOpIntersectionKernel_cu_7dd49032_323712apply_kernelILi128ELi8EZNS1_29binary_op_intersection_kernelINS1_9LhsProjOpEilEEvRNS_14TensorIteratorEllRKNS_6TensorEbEUliE_EEviT1_:
        .type           _ZN2at6native73_GLOBAL__N__c8866d80_35_SparseBinaryOpIntersectionKernel_cu_7dd49032_323712apply_kernelILi128ELi8EZNS1_29binary_op_intersection_kernelINS1_9LhsProjOpEilEEvRNS_14TensorIteratorEllRKNS_6TensorEbEUliE_EEviT1_,@function
        .size           _ZN2at6native73_GLOBAL__N__c8866d80_35_SparseBinaryOpIntersectionKernel_cu_7dd49032_323712apply_kernelILi128ELi8EZNS1_29binary_op_intersection_kernelINS1_9LhsProjOpEilEEvRNS_14TensorIteratorEllRKNS_6TensorEbEUliE_EEviT1_,(.L_x_17227 - _ZN2at6native73_GLOBAL__N__c8866d80_35_SparseBinaryOpIntersectionKernel_cu_7dd49032_323712apply_kernelILi128ELi8EZNS1_29binary_op_intersection_kernelINS1_9LhsProjOpEilEEvRNS_14TensorIteratorEllRKNS_6TensorEbEUliE_EEviT1_)
        .other          _ZN2at6native73_GLOBAL__N__c8866d80_35_SparseBinaryOpIntersectionKernel_cu_7dd49032_323712apply_kernelILi128ELi8EZNS1_29binary_op_intersection_kernelINS1_9LhsProjOpEilEEvRNS_14TensorIteratorEllRKNS_6TensorEbEUliE_EEviT1_,@"STO_CUDA_ENTRY STV_DEFAULT"
_ZN2at6native73_GLOBAL__N__c8866d80_35_SparseBinaryOpIntersectionKernel_cu_7dd49032_323712apply_kernelILi128ELi8EZNS1_29binary_op_intersection_kernelINS1_9LhsProjOpEilEEvRNS_14TensorIteratorEllRKNS_6TensorEbEUliE_EEviT1_:
        /* <DEDUP_REMOVED lines=36> */
[----:B------:R-:W2:Y:S01]  /*0240*/  @P0 LDG.E R8, desc[UR6][R8.64] ;  /* 0x0000000608080981 */ /* 0x000ea2000c1e1900 */
[----:B------:R-:W0:Y:S01]  /*0250*/  LDC.64 R4, c[0x0][0x710] ;  /* 0x0001c400ff047b82 */ /* 0x000e220000000a00 */
[----:B------:R-:W-:Y:S01]  /*0260*/  HFMA2 R7, -RZ, RZ, 0, 0 ;  /* 0x00000000ff077431 */ /* 0x000fe200000001ff */
[----:B------:R-:W-:Y:S01]  /*0270*/  IADD3 R3, PT, PT, R3, 0x80, RZ ;  /* 0x0000008003037810 */ /* 0x000fe20007ffe0ff */
[----:B--2---:R-:W-:-:S03]  /*0280*/  @P0 IMAD R7, R8, R11, RZ ;  /* 0x0000000b08070224 */ /* 0x004fc600078e02ff */
[----:B------:R-:W-:Y:S02]  /*0290*/  ISETP.GE.AND P0, PT, R3, UR4, PT ;  /* 0x0000000403007c0c */ /* 0x000fe4000bf06270 */
[----:B0-----:R0:W-:Y:S11]  /*02a0*/  STG.E desc[UR6][R4.64], R7 ;  /* 0x0000000704007986 */ /* 0x0011f6000c101906 */
[----:B------:R-:W-:Y:S05]  /*02b0*/  @P0 BRA `(.L_x_1281) ;  /* 0x0000000000e80947 */ /* 0x000fea0003800000 */
[----:B0-----:R-:W0:Y:S02]  /*02c0*/  LDC.64 R6, c[0x0][0x738] ;  /* 0x0001ce00ff067b82 */ /* 0x001e240000000a00 */
[----:B0-----:R-:W2:Y:S01]  /*02d0*/  LDG.E.64 R6, desc[UR6][R6.64] ;  /* 0x0000000606067981 */ /* 0x001ea2000c1e1b00 */
[----:B------:R-:W-:-:S05]  /*02e0*/  ISETP.NE.AND P1, PT, RZ, UR5, PT ;  /* 0x00000005ff007c0c */ /* 0x000fca000bf25270 */
[----:B------:R-:W0:Y:S01]  /*02f0*/  LDC.64 R4, c[0x0][0x710] ;  /* 0x0001c400ff047b82 */ /* 0x000e220000000a00 */
[----:B--2---:R-:W-:-:S04]  /*0300*/  ISETP.LT.U32.AND P0, PT, R6, 0x1, PT ;  /* 0x000000010600780c */ /* 0x004fc80003f01070 */
[----:B------:R-:W-:-:S04]  /*0310*/  ISETP.LT.AND.EX P0, PT, R7, RZ, PT, P0 ;  /* 0x000000ff0700720c */ /* 0x000fc80003f01300 */
[----:B------:R-:W-:Y:S02]  /*0320*/  SEL R13, R6, 0x1, P0 ;  /* 0x00000001060d7807 */ /* 0x000fe40000000000 */
[----:B------:R-:W-:Y:S02]  /*0330*/  SEL R9, R7, RZ, P0 ;  /* 0x000000ff07097207 */ /* 0x000fe40000000000 */
[----:B------:R-:W-:Y:S02]  /*0340*/  SEL R13, R13, R6, !P1 ;  /* 0x000000060d0d7207 */ /* 0x000fe40004800000 */
[----:B------:R-:W-:Y:S02]  /*0350*/  SEL R0, R9, R7, !P1 ;  /* 0x0000000709007207 */ /* 0x000fe40004800000 */
[----:B------:R-:W-:Y:S02]  /*0360*/  ISETP.GE.U32.AND P0, PT, R13, 0x1, PT ;  /* 0x000000010d00780c */ /* 0x000fe40003f06070 */
[----:B------:R-:W-:-:S02]  /*0370*/  MOV R9, RZ ;  /* 0x000000ff00097202 */ /* 0x000fc40000000f00 */
        /* <DEDUP_REMOVED lines=12> */
[----:B------:R-:W2:Y:S02]  /*0440*/  LDG.E R6, desc[UR6][R6.64] ;  /* 0x0000000606067981 */ /* 0x000ea4000c1e1900 */
[----:B--2---:R-:W-:-:S07]  /*0450*/  IMAD R9, R6, R13, RZ ;  /* 0x0000000d06097224 */ /* 0x004fce00078e02ff */
.L_x_1282:
[----:B------:R0:W-:Y:S01]  /*0460*/  STG.E desc[UR6][R4.64], R9 ;  /* 0x0000000904007986 */ /* 0x0001e2000c101906 */
[----:B------:R-:W-:-:S07]  /*0470*/  IADD3 R3, PT, PT, R3, 0x80, RZ ;  /* 0x0000008003037810 */ /* 0x000fce0007ffe0ff */
.L_x_1280:
[----:B------:R-:W-:-:S13]  /*0480*/  ISETP.GE.AND P0, PT, R3, UR4, PT ;  /* 0x0000000403007c0c */ /* 0x000fda000bf06270 */
[----:B------:R-:W-:Y:S05]  /*0490*/  @P0 BRA `(.L_x_1283) ;  /* 0x0000000000e80947 */ /* 0x000fea0003800000 */
[----:B------:R-:W1:Y:S02]  /*04a0*/  LDC.64 R6, c[0x0][0x738] ;  /* 0x0001ce00ff067b82 */ /* 0x000e640000000a00 */
[----:B-1----:R-:W2:Y:S01]  /*04b0*/  LDG.E.64 R6, desc[UR6][R6.64] ;  /* 0x0000000606067981 */ /* 0x002ea2000c1e1b00 */
[----:B------:R-:W-:-:S05]  /*04c0*/  ISETP.NE.AND P1, PT, RZ, UR5, PT ;  /* 0x00000005ff007c0c */ /* 0x000fca000bf25270 */
[----:B0-----:R-:W0:Y:S01]  /*04d0*/  LDC.64 R4, c[0x0][0x710] ;  /* 0x0001c400ff047b82 */ /* 0x001e220000000a00 */
[----:B--2---:R-:W-:-:S04]  /*04e0*/  ISETP.LT.U32.AND P0, PT, R6, 0x1, PT ;  /* 0x000000010600780c */ /* 0x004fc80003f01070 */
[----:B------:R-:W-:-:S04]  /*04f0*/  ISETP.LT.AND.EX P0, PT, R7, RZ, PT, P0 ;  /* 0x000000ff0700720c */ /* 0x000fc80003f01300 */
[----:B------:R-:W-:Y:S02]  /*0500*/  SEL R13, R6, 0x1, P0 ;  /* 0x00000001060d7807 */ /* 0x000fe40000000000 */
[----:B------:R-:W-:Y:S02]  /*0510*/  SEL R9, R7, RZ, P0 ;  /* 0x000000ff07097207 */ /* 0x000fe40000000000 */
[----:B------:R-:W-:Y:S02]  /*0520*/  SEL R13, R13, R6, !P1 ;  /* 0x000000060d0d7207 */ /* 0x000fe40004800000 */
[----:B------:R-:W-:Y:S01]  /*0530*/  SEL R0, R9, R7, !P1 ;  /* 0x0000000709007207 */ /* 0x000fe20004800000 */
[----:B------:R-:W-:Y:S01]  /*0540*/  HFMA2 R9, -RZ, RZ, 0, 0 ;  /* 0x00000000ff097431 */ /* 0x000fe200000001ff */
        /* <DEDUP_REMOVED lines=15> */
.L_x_1284:
[----:B------:R1:W-:Y:S01]  /*0640*/  STG.E desc[UR6][R4.64], R9 ;  /* 0x0000000904007986 */ /* 0x0003e2000c101906 */
[----:B------:R-:W-:-:S07]  /*0650*/  IADD3 R3, PT, PT, R3, 0x80, RZ ;  /* 0x0000008003037810 */ /* 0x000fce0007ffe0ff */
.L_x_1281:
[----:B------:R-:W-:-:S13]  /*0660*/  ISETP.GE.AND P0, PT, R3, UR4, PT ;  /* 0x0000000403007c0c */ /* 0x000fda000bf06270 */
[----:B------:R-:W-:Y:S05]  /*0670*/  @P0 BRA `(.L_x_1285) ;  /* 0x0000000000e80947 */ /* 0x000fea0003800000 */
[----:B0-----:R-:W0:Y:S02]  /*0680*/  LDC.64 R6, c[0x0][0x738] ;  /* 0x0001ce00ff067b82 */ /* 0x001e240000000a00 */
[----:B0-----:R-:W2:Y:S01]  /*0690*/  LDG.E.64 R6, desc[UR6][R6.64] ;  /* 0x0000000606067981 */ /* 0x001ea2000c1e1b00 */
[----:B------:R-:W-:-:S05]  /*06a0*/  ISETP.NE.AND P1, PT, RZ, UR5, PT ;  /* 0x00000005ff007c0c */ /* 0x000fca000bf25270 */
[----:B-1----:R-:W0:Y:S01]  /*06b0*/  LDC.64 R4, c[0x0][0x710] ;  /* 0x0001c400ff047b82 */ /* 0x002e220000000a00 */
        /* <DEDUP_REMOVED lines=22> */
.L_x_1286:
[----:B------:R1:W-:Y:S01]  /*0820*/  STG.E desc[UR6][R4.64], R9 ;  /* 0x0000000904007986 */ /* 0x0003e2000c101906 */
[----:B------:R-:W-:-:S07]  /*0830*/  IADD3 R3, PT, PT, R3, 0x80, RZ ;  /* 0x0000008003037810 */ /* 0x000fce0007ffe0ff */
.L_x_1283:
[----:B------:R-:W-:-:S13]  /*0840*/  ISETP.GE.AND P0, PT, R3, UR4, PT ;  /* 0x0000000403007c0c */ /* 0x000fda000bf06270 */
[----:B------:R-:W-:Y:S05]  /*0850*/  @P0 BRA `(.L_x_1287) ;  /* 0x0000000000ec0947 */ /* 0x000fea0003800000 */
[----:B------:R-:W2:Y:S02]  /*0860*/  LDC.64 R6, c[0x0][0x738] ;  /* 0x0001ce00ff067b82 */ /* 0x000ea40000000a00 */
[----:B--2---:R-:W2:Y:S01]  /*0870*/  LDG.E.64 R6, desc[UR6][R6.64] ;  /* 0x0000000606067981 */ /* 0x004ea2000c1e1b00 */
[----:B------:R-:W-:-:S05]  /*0880*/  ISETP.NE.AND P1, PT, RZ, UR5, PT ;  /* 0x00000005ff007c0c */ /* 0x000fca000bf25270 */
[----:B01----:R-:W0:Y:S01]  /*0890*/  LDC.64 R4, c[0x0][0x710] ;  /* 0x0001c400ff047b82 */ /* 0x003e220000000a00 */
        /* <DEDUP_REMOVED lines=22> */
.L_x_1288:
[----:B------:R2:W-:Y:S01]  /*0a00*/  STG.E desc[UR6][R4.64], R9 ;  /* 0x0000000904007986 */ /* 0x0005e2000c101906 */
[----:B------:R-:W-:-:S07]  /*0a10*/  IADD3 R3, PT, PT, R3, 0x80, RZ ;  /* 0x0000008003037810 */ /* 0x000fce0007ffe0ff */
.L_x_1285:
[----:B------:R-:W-:-:S13]  /*0a20*/  ISETP.GE.AND P0, PT, R3, UR4, PT ;  /* 0x0000000403007c0c */ /* 0x000fda000bf06270 */
[----:B------:R-:W-:Y:S05]  /*0a30*/  @P0 BREAK.RELIABLE B1 ;  /* 0x0000000000010942 */ /* 0x000fea0003800100 */
[----:B------:R-:W-:Y:S05]  /*0a40*/  @P0 BRA `(.L_x_1289) ;  /* 0x0000000000f00947 */ /* 0x000fea0003800000 */
[----:B0-----:R-:W0:Y:S02]  /*0a50*/  LDC.64 R6, c[0x0][0x738] ;  /* 0x0001ce00ff067b82 */ /* 0x001e240000000a00 */
[----:B0-----:R-:W3:Y:S01]  /*0a60*/  LDG.E.64 R6, desc[UR6][R6.64] ;  /* 0x0000000606067981 */ /* 0x001ee2000c1e1b00 */
[----:B------:R-:W-:-:S05]  /*0a70*/  ISETP.NE.AND P1, PT, RZ, UR5, PT ;  /* 0x00000005ff007c0c */ /* 0x000fca000bf25270 */
[----:B-12---:R-:W0:Y:S01]  /*0a80*/  LDC.64 R4, c[0x0][0x710] ;  /* 0x0001c400ff047b82 */ /* 0x006e220000000a00 */
[----:B---3--:R-:W-:-:S04]  /*0a90*/  ISETP.LT.U32.AND P0, PT, R6, 0x1, PT ;  /* 0x000000010600780c */ /* 0x008fc80003f01070 */
        /* <DEDUP_REMOVED lines=21> */
.L_x_1290:
[----:B------:R2:W-:Y:S01]  /*0bf0*/  STG.E desc[UR6][R4.64], R9 ;  /* 0x0000000904007986 */ /* 0x0005e2000c101906 */
[----:B------:R-:W-:-:S07]  /*0c00*/  IADD3 R3, PT, PT, R3, 0x80, RZ ;  /* 0x0000008003037810 */ /* 0x000fce0007ffe0ff */
.L_x_1287:
[----:B------:R-:W-:-:S13]  /*0c10*/  ISETP.GE.AND P0, PT, R3, UR4, PT ;  /* 0x0000000403007c0c */ /* 0x000fda000bf06270 */
[----:B------:R-:W-:Y:S05]  /*0c20*/  @P0 BREAK.RELIABLE B1 ;  /* 0x0000000000010942 */ /* 0x000fea0003800100 */
[----:B------:R-:W-:Y:S05]  /*0c30*/  @P0 BRA `(.L_x_1289) ;  /* 0x0000000000740947 */ /* 0x000fea0003800000 */
[----:B------:R-:W-:Y:S05]  /*0c40*/  BSYNC.RELIABLE B1 ;  /* 0x0000000000017941 */ /* 0x000fea0003800100 */
.L_x_1279:
[----:B------:R-:W3:Y:S02]  /*0c50*/  LDC.64 R6, c[0x0][0x738] ;  /* 0x0001ce00ff067b82 */ /* 0x000ee40000000a00 */
[----:B---3--:R-:W3:Y:S01]  /*0c60*/  LDG.E.64 R6, desc[UR6][R6.64] ;  /* 0x0000000606067981 */ /* 0x008ee2000c1e1b00 */
[----:B------:R-:W-:-:S05]  /*0c70*/  ISETP.NE.AND P1, PT, RZ, UR5, PT ;  /* 0x00000005ff007c0c */ /* 0x000fca000bf25270 */
[----:B012---:R-:W0:Y:S01]  /*0c80*/  LDC.64 R4, c[0x0][0x710] ;  /* 0x0001c400ff047b82 */ /* 0x007e220000000a00 */
        /* <DEDUP_REMOVED lines=22> */
.L_x_1291:
[----:B------:R3:W-:Y:S01]  /*0df0*/  STG.E desc[UR6][R4.64], R9 ;  /* 0x0000000904007986 */ /* 0x0007e2000c101906 */
[----:B------:R-:W-:-:S07]  /*0e00*/  IADD3 R3, PT, PT, R3, 0x80, RZ ;  /* 0x0000008003037810 */ /* 0x000fce0007ffe0ff */
.L_x_1289:
[----:B------:R-:W-:Y:S05]  /*0e10*/  BSYNC.RECONVERGENT B0 ;  /* 0x0000000000007941 */ /* 0x000fea0003800200 */
.L_x_1278:
        /* <DEDUP_REMOVED lines=13> */
[----:B------:R-:W-:Y:S01]  /*0ef0*/  SEL R9, R6, 0x1, P0 ;  /* 0x0000000106097807 */ /* 0x000fe20000000000 */
[----:B----4-:R-:W-:Y:S01]  /*0f00*/  IMAD R13, R5, UR8, RZ ;  /* 0x00000008050d7c24 */ /* 0x010fe2000f8e02ff */
[----:B------:R-:W-:Y:S02]  /*0f10*/  SEL R11, R7, RZ, P0 ;  /* 0x000000ff070b7207 */ /* 0x000fe40000000000 */
[----:B------:R-:W-:Y:S01]  /*0f20*/  SEL R9, R9, R6, !P1 ;  /* 0x0000000609097207 */ /* 0x000fe20004800000 */
[C---:B------:R-:W-:Y:S01]  /*0f30*/  IMAD R13, R4.reuse, UR9, R13 ;  /* 0x00000009040d7c24 */ /* 0x040fe2000f8e020d */
[----:B------:R-:W-:Y:S01]  /*0f40*/  SEL R0, R11, R7, !P1 ;  /* 0x000000070b007207 */ /* 0x000fe20004800000 */
[----:B------:R-:W-:Y:S01]  /*0f50*/  IMAD.WIDE.U32 R6, R4, UR8, RZ ;  /* 0x0000000804067c25 */ /* 0x000fe2000f8e00ff */
[----:B------:R-:W-:-:S04]  /*0f60*/  ISETP.GE.U32.AND P0, PT, R9, 0x1, PT ;  /* 0x000000010900780c */ /* 0x000fc80003f06070 */
[----:B------:R-:W-:Y:S02]  /*0f70*/  ISETP.GE.AND.EX P0, PT, R0, RZ, PT, P0 ;  /* 0x000000ff0000720c */ /* 0x000fe40003f06300 */
[----:B--2---:R-:W-:Y:S02]  /*0f80*/  LEA R4, P1, R6, R14, 0x2 ;  /* 0x0000000e06047211 */ /* 0x004fe400078210ff */
[----:B------:R-:W-:Y:S01]  /*0f90*/  IADD3 R0, PT, PT, R7, R13, RZ ;  /* 0x0000000d07007210 */ /* 0x000fe20007ffe0ff */
[----:B------:R-:W-:-:S03]  /*0fa0*/  HFMA2 R7, -RZ, RZ, 0, 0 ;  /* 0x00000000ff077431 */ /* 0x000fc600000001ff */
[----:B------:R-:W-:-:S05]  /*0fb0*/  LEA.HI.X R5, R6, R15, R0, 0x2, P1 ;  /* 0x0000000f06057211 */ /* 0x000fca00008f1400 */
[----:B0-----:R-:W-:Y:S05]  /*0fc0*/  @!P0 BRA `(.L_x_1292) ;  /* 0x0000000000088947 */ /* 0x001fea0003800000 */
[----:B------:R-:W2:Y:S02]  /*0fd0*/  LDG.E R4, desc[UR6][R4.64] ;  /* 0x0000000604047981 */ /* 0x000ea4000c1e1900 */
[----:B--2---:R-:W-:-:S07]  /*0fe0*/  IMAD R7, R4, R9, RZ ;  /* 0x0000000904077224 */ /* 0x004fce00078e02ff */
.L_x_1292:
[----:B------:R-:W-:Y:S01]  /*0ff0*/  STG.E desc[UR6][R2.64], R7 ;  /* 0x0000000702007986 */ /* 0x000fe2000c101906 */
[----:B------:R-:W-:Y:S05]  /*1000*/  EXIT ;  /* 0x000000000000794d */ /* 0x000fea0003800000 */
.L_x_1277:
        /* <DEDUP_REMOVED lines=406> */
.L_x_1296:
        /* <DEDUP_REMOVED lines=27> */
[----:B------:R-:W-:-:S06]  /*2b20*/  @P0 LEA.HI.X R13, R8, R7, R4, 0x2, P1 ;  /* 0x00000007080d0211 */ /* 0x000fcc00008f1404 */
[----:B------:R-:W2:Y:S01]  /*2b30*/  @P0 LDG.E R13, desc[UR6][R12.64] ;  /* 0x000000060c0d0981 */ /* 0x000ea2000c1e1900 */
[----:B0-----:R-:W-:Y:S02]  /*2b40*/  IADD3 R4, P1, PT, R5, UR8, RZ ;  /* 0x0000000805047c10 */ /* 0x001fe4000ff3e0ff */
[----:B------:R-:W-:Y:S02]  /*2b50*/  MOV R7, RZ ;  /* 0x000000ff00077202 */ /* 0x000fe40000000f00 */
[----:B------:R-:W-:Y:S02]  /*2b60*/  IADD3.X R5, PT, PT, RZ, UR9, RZ, P1, !PT ;  /* 0x00000009ff057c10 */ /* 0x000fe40008ffe4ff */
[----:B------:R-:W-:Y:S01]  /*2b70*/  IADD3 R3, PT, PT, R3, 0x80, RZ ;  /* 0x0000008003037810 */ /* 0x000fe20007ffe0ff */
[----:B--2---:R-:W-:-:S03]  /*2b80*/  @P0 IMAD R7, R13, R6, RZ ;  /* 0x000000060d070224 */ /* 0x004fc600078e02ff */
[----:B------:R-:W-:Y:S02]  /*2b90*/  ISETP.GE.AND P0, PT, R3, UR4, PT ;  /* 0x0000000403007c0c */ /* 0x000fe4000bf06270 */
[----:B------:R0:W-:Y:S11]  /*2ba0*/  STG.E desc[UR6][R4.64], R7 ;  /* 0x0000000704007986 */ /* 0x0001f6000c101906 */
        /* <DEDUP_REMOVED lines=399> */
.L_x_1298:
        /* <DEDUP_REMOVED lines=33> */
[----:B--2---:R-:W-:-:S05]  /*46b0*/  @P0 IMAD R7, R13, R6, RZ ;  /* 0x000000060d070224 */ /* 0x004fca00078e02ff */
[----:B------:R0:W-:Y:S02]  /*46c0*/  STG.E desc[UR6][R4.64], R7 ;  /* 0x0000000704007986 */ /* 0x0001e4000c101906 */
.L_x_1295:
        /* <DEDUP_REMOVED lines=400> */
.L_x_1300:
        /* <DEDUP_REMOVED lines=35> */
.L_x_1297:
        /* <DEDUP_REMOVED lines=400> */
.L_x_1302:
        /* <DEDUP_REMOVED lines=35> */
.L_x_1299:
        /* <DEDUP_REMOVED lines=400> */
.L_x_1304:
        /* <DEDUP_REMOVED lines=35> */
.L_x_1301:
        /* <DEDUP_REMOVED lines=401> */
.L_x_1306:
        /* <DEDUP_REMOVED lines=35> */
.L_x_1303:
[----:B------:R-:W-:-:S13]  /*b3a0*/  ISETP.GE.AND P0, PT, R3, UR4, PT ;  /* 0x0000000403007c0c */ /* 0x000fda000bf06270 */
[----:B------:R-:W-:Y:S05]  /*b3b0*/  @P0 BREAK.RELIABLE B1 ;  /* 0x0000000000010942 */ /* 0x000fea0003800100 */
[----:B------:R-:W-:Y:S05]  /*b3c0*/  @P0 BRA `(.L_x_1305) ;  /* 0x0000001800c80947 */ /* 0x000fea0003800000 */
[----:B------:R-:W-:Y:S05]  /*b3d0*/  BSYNC.RELIABLE B1 ;  /* 0x0000000000017941 */ /* 0x000fea0003800100 */
.L_x_1294:
        /* <DEDUP_REMOVED lines=398> */
.L_x_1307:
        /* <DEDUP_REMOVED lines=35> */
.L_x_1305:
[----:B------:R-:W-:Y:S05]  /*cef0*/  BSYNC.RECONVERGENT B0 ;  /* 0x0000000000007941 */ /* 0x000fea0003800200 */
.L_x_1293:
        /* <DEDUP_REMOVED lines=401> */
.L_x_1308:
        /* <DEDUP_REMOVED lines=27> */
[----:B------:R-:W2:Y:S01]  /*e9c0*/  @P0 LDG.E R4, desc[UR6][R4.64] ;  /* 0x0000000604040981 */ /* 0x000ea2000c1e1900 */
[----:B------:R-:W-:Y:S02]  /*e9d0*/  IADD3 R2, P1, PT, R3, UR8, RZ ;  /* 0x0000000803027c10 */ /* 0x000fe4000ff3e0ff */
[----:B------:R-:W-:Y:S02]  /*e9e0*/  MOV R7, RZ ;  /* 0x000000ff00077202 */ /* 0x000fe40000000f00 */
[----:B------:R-:W-:Y:S01]  /*e9f0*/  IADD3.X R3, PT, PT, RZ, UR9, RZ, P1, !PT ;  /* 0x00000009ff037c10 */ /* 0x000fe20008ffe4ff */
[----:B--2---:R-:W-:-:S05]  /*ea00*/  @P0 IMAD R7, R4, R13, RZ ;  /* 0x0000000d04070224 */ /* 0x004fca00078e02ff */
[----:B------:R-:W-:Y:S01]  /*ea10*/  STG.E desc[UR6][R2.64], R7 ;  /* 0x0000000702007986 */ /* 0x000fe2000c101906 */
[----:B------:R-:W-:Y:S05]  /*ea20*/  EXIT ;  /* 0x000000000000794d */ /* 0x000fea0003800000 */
.L_x_1309:
        /* <DEDUP_REMOVED lines=13> */
.L_x_17227:


//--------------------- .text._ZN2at6native73_GLOBAL__N__c8866d80_35_SparseBinaryOpIntersectionKernel_cu_7dd49032_323712apply_kernelILi128ELi8EZNS1_29binary_op_intersection_kernelINS1_9LhsProjOpEalEEvRNS_14TensorIteratorEllRKNS_6TensorEbEUliE_EEviT1_ --------------------------
	.section	.text._ZN2at6native73_GLOBAL__N__c8866d80_35_SparseBinaryOpIntersectionKernel_cu_7dd49032_323712apply_kernelILi128ELi8EZNS1_29binary_op_intersection_kernelINS1_9LhsProjOpEalEEvRNS_14TensorIteratorEllRKNS_6TensorEbEUliE_EEviT1_,"ax",@progbits
	.align	128
.text._ZN2at6native73_GLOBAL__N__c8866d80_35_SparseBinaryOpIntersectionKernel_cu_7dd49032_323712apply_kernelILi128ELi8EZNS1_29binary_op_intersection_kernelINS1_9LhsProjOpEalEEvRNS_14TensorIteratorEllRKNS_6TensorEbEUliE_EEviT1_:
        .type           _ZN2at6native73_GLOBAL__N__c8866d80_35_SparseBinaryOpIntersectionKernel_cu_7dd49032_323712apply_kernelILi128ELi8EZNS1_29binary_op_intersection_kernelINS1_9LhsProjOpEalEEvRNS_14TensorIteratorEllRKNS_6TensorEbEUliE_EEviT1_,@function
        .size           _ZN2at6native73_GLOBAL__N__c8866d80_35_SparseBinaryOpIntersectionKernel_cu_7dd49032_323712apply_kernelILi128ELi8EZNS1_29binary_op_intersection_kernelINS1_9LhsProjOpEalEEvRNS_14TensorIteratorEllRKNS_6TensorEbEUliE_EEviT1_,(.L_x_17228 - _ZN2at6native73_GLOBAL__N__c8866d80_35_SparseBinaryOpIntersectionKernel_cu_7dd49032_323712apply_kernelILi128ELi8EZNS1_29binary_op_intersection_kernelINS1_9LhsProjOpEalEEvRNS_14TensorIteratorEllRKNS_6TensorEbEUliE_EEviT1_)
        .other          _ZN2at6native73_GLOBAL__N__c8866d80_35_SparseBinaryOpIntersectionKernel_cu_7dd49032_323712apply_kernelILi128ELi8EZNS1_29binary_op_intersection_kernelINS1_9LhsProjOpEalEEvRNS_14TensorIteratorEllRKNS_6TensorEbEUliE_EEviT1_,@"STO_CUDA_ENTRY STV_DEFAULT"
_ZN2at6native73_GLOBAL__N__c8866d80_35_SparseBinaryOpIntersectionKernel_cu_7dd49032_323712apply_kernelILi128ELi8EZNS1_29binary_op_intersection_kernelINS1_9LhsProjOpEalEEvRNS_14TensorIteratorEllRKNS_6TensorEbEUliE_EEviT1_:
        /* <DEDUP_REMOVED lines=31> */
[----:B--2---:R-:W-:-:S04]  /*01f0*/  @P0 IMAD.WIDE.U32 R4, R6, R8, R4 ;  /* 0x0000000806040225 */ /* 0x004fc800078e0004 */
[----:B------:R-:W-:Y:S01]  /*0200*/  @P0 IMAD R9, R6, R9, R2 ;  /* 0x0000000906090224 */ /* 0x000fe200078e0202 */
[----:B------:R-:W-:-:S04]  /*0210*/  @P0 MOV R8, R4 ;  /* 0x0000000400080202 */ /* 0x000fc80000000f00 */
[----:B------:R-:W-:-:S05]  /*0220*/  @P0 IADD3 R9, PT, PT, R5, R9, RZ ;  /* 0x0000000905090210 */ /* 0x000fca0007ffe0ff */
[----:B------:R-:W2:Y:S01]  /*0230*/  @P0 LDG.E.U8 R8, desc[UR6][R8.64] ;  /* 0x0000000608080981 */ /* 0x000ea2000c1e1100 */
[----:B------:R-:W0:Y:S01]  /*0240*/  LDC.64 R4, c[0x0][0x710] ;  /* 0x0001c400ff047b82 */ /* 0x000e220000000a00 */
[----:B------:R-:W-:Y:S02]  /*0250*/  @P0 PRMT R11, R0, 0x9910, RZ ;  /* 0x00009910000b0816 */ /* 0x000fe400000000ff */
[----:B------:R-:W-:Y:S02]  /*0260*/  PRMT R7, RZ, 0x7610, R7 ;  /* 0x00007610ff077816 */ /* 0x000fe40000000007 */
[----:B------:R-:W-:Y:S01]  /*0270*/  IADD3 R3, PT, PT, R3, 0x80, RZ ;  /* 0x0000008003037810 */ /* 0x000fe20007ffe0ff */
[----:B--2---:R-:W-:-:S03]  /*0280*/  @P0 IMAD R7, R8, R11, RZ ;  /* 0x0000000b08070224 */ /* 0x004fc600078e02ff */
[----:B------:R-:W-:Y:S02]  /*0290*/  ISETP.GE.AND P0, PT, R3, UR4, PT ;  /* 0x0000000403007c0c */ /* 0x000fe4000bf06270 */
[----:B0-----:R0:W-:Y:S11]  /*02a0*/  STG.E.U8 desc[UR6][R4.64], R7 ;  /* 0x0000000704007986 */ /* 0x0011f6000c101106 */
        /* <DEDUP_REMOVED lines=11> */
[----:B------:R-:W-:-:S04]  /*0360*/  ISETP.GE.U32.AND P0, PT, R0, 0x1, PT ;  /* 0x000000010000780c */ /* 0x000fc80003f06070 */
[----:B------:R-:W-:Y:S02]  /*0370*/  ISETP.GE.AND.EX P0, PT, R2, RZ, PT, P0 ;  /* 0x000000ff0200720c */ /* 0x000fe40003f06300 */
[----:B------:R-:W-:-:S11]  /*0380*/  PRMT R2, RZ, 0x7610, R2 ;  /* 0x00007610ff027816 */ /* 0x000fd60000000002 */
[----:B0-----:R-:W-:Y:S05]  /*0390*/  @!P0 BRA `(.L_x_1315) ;  /* 0x00000000002c8947 */ /* 0x001fea0003800000 */
[----:B------:R-:W0:Y:S01]  /*03a0*/  LDC.64 R6, c[0x0][0x720] ;  /* 0x0001c800ff067b82 */ /* 0x000e220000000a00 */
[----:B------:R-:W1:Y:S07]  /*03b0*/  LDCU.64 UR8, c[0x0][0x740] ;  /* 0x0000e800ff0877ac */ /* 0x000e6e0008000a00 */
[----:B------:R-:W2:Y:S01]  /*03c0*/  LDC.64 R8, c[0x0][0x718] ;  /* 0x0001c600ff087b82 */ /* 0x000ea20000000a00 */
[----:B0-----:R-:W1:Y:S02]  /*03d0*/  LDG.E.64 R6, desc[UR6][R6.64] ;  /* 0x0000000606067981 */ /* 0x001e64000c1e1b00 */
[----:B-1----:R-:W-:-:S02]  /*03e0*/  IMAD R11, R7, UR8, RZ ;  /* 0x00000008070b7c24 */ /* 0x002fc4000f8e02ff */
[----:B--2---:R-:W-:-:S04]  /*03f0*/  IMAD.WIDE.U32 R8, R6, UR8, R8 ;  /* 0x0000000806087c25 */ /* 0x004fc8000f8e0008 */
[----:B------:R-:W-:-:S05]  /*0400*/  IMAD R11, R6, UR9, R11 ;  /* 0x00000009060b7c24 */ /* 0x000fca000f8e020b */
[----:B------:R-:W-:-:S05]  /*0410*/  IADD3 R9, PT, PT, R9, R11, RZ ;  /* 0x0000000b09097210 */ /* 0x000fca0007ffe0ff */
[----:B------:R-:W2:Y:S01]  /*0420*/  LDG.E.U8 R8, desc[UR6][R8.64] ;  /* 0x0000000608087981 */ /* 0x000ea2000c1e1100 */
[----:B------:R-:W-:-:S05]  /*0430*/  PRMT R11, R0, 0x9910, RZ ;  /* 0x00009910000b7816 */ /* 0x000fca00000000ff */
[----:B--2---:R-:W-:-:S07]  /*0440*/  IMAD R2, R8, R11, RZ ;  /* 0x0000000b08027224 */ /* 0x004fce00078e02ff */
.L_x_1315:
[----:B------:R0:W-:Y:S01]  /*0450*/  STG.E.U8 desc[UR6][R4.64], R2 ;  /* 0x0000000204007986 */ /* 0x0001e2000c101106 */
[----:B------:R-:W-:-:S07]  /*0460*/  IADD3 R3, PT, PT, R3, 0x80, RZ ;  /* 0x0000008003037810 */ /* 0x000fce0007ffe0ff */
.L_x_1313:
        /* <DEDUP_REMOVED lines=27> */
.L_x_1317:
[----:B------:R1:W-:Y:S01]  /*0620*/  STG.E.U8 desc[UR6][R4.64], R2 ;  /* 0x0000000204007986 */ /* 0x0003e2000c101106 */
[----:B------:R-:W-:-:S07]  /*0630*/  IADD3 R3, PT, PT, R3, 0x80, RZ ;  /* 0x0000008003037810 */ /* 0x000fce0007ffe0ff */
.L_x_1314:
        /* <DEDUP_REMOVED lines=27> */
.L_x_1319:
[----:B------:R1:W-:Y:S01]  /*07f0*/  STG.E.U8 desc[UR6][R4.64], R2 ;  /* 0x0000000204007986 */ /* 0x0003e2000c101106 */
[----:B------:R-:W-:-:S07]  /*0800*/  IADD3 R3, PT, PT, R3, 0x80, RZ ;  /* 0x0000008003037810 */ /* 0x000fce0007ffe0ff */
.L_x_1316:
        /* <DEDUP_REMOVED lines=27> */
.L_x_1321:
[----:B------:R2:W-:Y:S01]  /*09c0*/  STG.E.U8 desc[UR6][R4.64], R2 ;  /* 0x0000000204007986 */ /* 0x0005e2000c101106 */
[----:B------:R-:W-:-:S07]  /*09d0*/  IADD3 R3, PT, PT, R3, 0x80, RZ ;  /* 0x0000008003037810 */ /* 0x000fce0007ffe0ff */
.L_x_1318:
        /* <DEDUP_REMOVED lines=28> */
.L_x_1323:
[----:B------:R2:W-:Y:S01]  /*0ba0*/  STG.E.U8 desc[UR6][R4.64], R2 ;  /* 0x0000000204007986 */ /* 0x0005e2000c101106 */
[----:B------:R-:W-:-:S07]  /*0bb0*/  IADD3 R3, PT, PT, R3, 0x80, RZ ;  /* 0x0000008003037810 */ /* 0x000fce0007ffe0ff */
.L_x_1320:
[----:B------:R-:W-:-:S13]  /*0bc0*/  ISETP.GE.AND P0, PT, R3, UR4, PT ;  /* 0x0000000403007c0c */ /* 0x000fda000bf06270 */
[----:B------:R-:W-:Y:S05]  /*0bd0*/  @P0 BREAK.RELIABLE B1 ;  /* 0x0000000000010942 */ /* 0x000fea0003800100 */
[----:B------:R-:W-:Y:S05]  /*0be0*/  @P0 BRA `(.L_x_1322) ;  /* 0x0000000000700947 */ /* 0x000fea0003800000 */
[----:B------:R-:W-:Y:S05]  /*0bf0*/  BSYNC.RELIABLE B1 ;  /* 0x0000000000017941 */ /* 0x000fea0003800100 */
.L_x_1312:
        /* <DEDUP_REMOVED lines=25> */
.L_x_1324:
[----:B------:R3:W-:Y:S01]  /*0d90*/  STG.E.U8 desc[UR6][R4.64], R2 ;  /* 0x0000000204007986 */ /* 0x0007e2000c101106 */
[----:B------:R-:W-:-:S07]  /*0da0*/  IADD3 R3, PT, PT, R3, 0x80, RZ ;  /* 0x0000008003037810 */ /* 0x000fce0007ffe0ff */
.L_x_1322:
[----:B------:R-:W-:Y:S05]  /*0db0*/  BSYNC.RECONVERGENT B0 ;  /* 0x0000000000007941 */ /* 0x000fea0003800200 */
.L_x_1311:
        /* <DEDUP_REMOVED lines=11> */
[----:B------:R-:W-:Y:S02]  /*0e70*/  PRMT R0, RZ, 0x7610, R0 ;  /* 0x00007610ff007816 */ /* 0x000fe40000000000 */
[----:B---3--:R-:W-:-:S04]  /*0e80*/  ISETP.LT.U32.AND P0, PT, R6, 0x1, PT ;  /* 0x000000010600780c */ /* 0x008fc80003f01070 */
[----:B------:R-:W-:-:S04]  /*0e90*/  ISETP.LT.AND.EX P0, PT, R7, RZ, PT, P0 ;  /* 0x000000ff0700720c */ /* 0x000fc80003f01300 */
[----:B------:R-:W-:Y:S01]  /*0ea0*/  SEL R11, R6, 0x1, P0 ;  /* 0x00000001060b7807 */ /* 0x000fe20000000000 */
[----:B----4-:R-:W-:Y:S01]  /*0eb0*/  IMAD R5, R5, UR8, RZ ;  /* 0x0000000805057c24 */ /* 0x010fe2000f8e02ff */
[----:B------:R-:W-:Y:S02]  /*0ec0*/  SEL R13, R7, RZ, P0 ;  /* 0x000000ff070d7207 */ /* 0x000fe40000000000 */
[----:B------:R-:W-:Y:S02]  /*0ed0*/  SEL R10, R11, R6, !P1 ;  /* 0x000000060b0a7207 */ /* 0x000fe40004800000 */
[----:B------:R-:W-:Y:S01]  /*0ee0*/  SEL R6, R13, R7, !P1 ;  /* 0x000000070d067207 */ /* 0x000fe20004800000 */
[----:B------:R-:W-:Y:S01]  /*0ef0*/  IMAD R7, R4, UR9, R5 ;  /* 0x0000000904077c24 */ /* 0x000fe2000f8e0205 */
[----:B------:R-:W-:Y:S01]  /*0f00*/  ISETP.GE.U32.AND P0, PT, R10, 0x1, PT ;  /* 0x000000010a00780c */ /* 0x000fe20003f06070 */
[----:B--2---:R-:W-:-:S03]  /*0f10*/  IMAD.WIDE.U32 R4, R4, UR8, R8 ;  /* 0x0000000804047c25 */ /* 0x004fc6000f8e0008 */
[----:B------:R-:W-:-:S13]  /*0f20*/  ISETP.GE.AND.EX P0, PT, R6, RZ, PT, P0 ;  /* 0x000000ff0600720c */ /* 0x000fda0003f06300 */
[----:B0-----:R-:W-:Y:S05]  /*0f30*/  @!P0 BRA `(.L_x_1325) ;  /* 0x0000000000108947 */ /* 0x001fea0003800000 */
[----:B------:R-:W-:-:S05]  /*0f40*/  IADD3 R5, PT, PT, R5, R7, RZ ;  /* 0x0000000705057210 */ /* 0x000fca0007ffe0ff */
[----:B------:R-:W2:Y:S01]  /*0f50*/  LDG.E.U8 R4, desc[UR6][R4.64] ;  /* 0x0000000604047981 */ /* 0x000ea2000c1e1100 */
[----:B------:R-:W-:-:S05]  /*0f60*/  PRMT R7, R10, 0x9910, RZ ;  /* 0x000099100a077816 */ /* 0x000fca00000000ff */
[----:B--2---:R-:W-:-:S07]  /*0f70*/  IMAD R0, R4, R7, RZ ;  /* 0x0000000704007224 */ /* 0x004fce00078e02ff */
.L_x_1325:
[----:B------:R-:W-:Y:S01]  /*0f80*/  STG.E.U8 desc[UR6][R2.64], R0 ;  /* 0x0000000002007986 */ /* 0x000fe2000c101106 */
[----:B------:R-:W-:Y:S05]  /*0f90*/  EXIT ;  /* 0x000000000000794d */ /* 0x000fea0003800000 */
.L_x_1310:
        /* <DEDUP_REMOVED lines=406> */
.L_x_1329:
[----:B------:R-:W0:Y:S02]  /*2900*/  LDCU.64 UR8, c[0x0][0x738] ;  /* 0x0000e700ff0877ac */ /* 0x000e240008000a00 */
[----:B0-----:R-:W-:-:S04]  /*2910*/  IADD3 R8, P0, PT, R7, UR8, RZ ;  /* 0x0000000807087c10 */ /* 0x001fc8000ff1e0ff */
[----:B------:R-:W-:Y:S01]  /*2920*/  IADD3.X R9, PT, PT, RZ, UR9, RZ, P0, !PT ;  /* 0x00000009ff097c10 */ /* 0x000fe200087fe4ff */
[----:B------:R-:W0:Y:S05]  /*2930*/  LDCU.64 UR8, c[0x0][0x720] ;  /* 0x0000e400ff0877ac */ /* 0x000e2a0008000a00 */
[----:B------:R-:W2:Y:S01]  /*2940*/  LDG.E.64 R8, desc[UR6][R8.64] ;  /* 0x0000000608087981 */ /* 0x000ea2000c1e1b00 */
[----:B0-----:R-:W-:-:S04]  /*2950*/  IADD3 R6, P0, PT, R6, UR8, RZ ;  /* 0x0000000806067c10 */ /* 0x001fc8000ff1e0ff */
[----:B------:R-:W-:Y:S01]  /*2960*/  IADD3.X R7, PT, PT, RZ, UR9, RZ, P0, !PT ;  /* 0x00000009ff077c10 */ /* 0x000fe200087fe4ff */
[----:B------:R-:W0:Y:S05]  /*2970*/  LDCU.64 UR8, c[0x0][0x740] ;  /* 0x0000e800ff0877ac */ /* 0x000e2a0008000a00 */
[----:B------:R-:W0:Y:S01]  /*2980*/  LDG.E.64 R6, desc[UR6][R6.64] ;  /* 0x0000000606067981 */ /* 0x000e22000c1e1b00 */
        /* <DEDUP_REMOVED lines=9> */
[----:B------:R-:W-:Y:S02]  /*2a20*/  ISETP.GE.AND.EX P0, PT, R8, RZ, PT, P0 ;  /* 0x000000ff0800720c */ /* 0x000fe40003f06300 */
[----:B------:R-:W-:Y:S01]  /*2a30*/  MOV R8, R4 ;  /* 0x0000000400087202 */ /* 0x000fe20000000f00 */
[----:B0-----:R-:W-:-:S04]  /*2a40*/  IMAD R7, R7, UR8, RZ ;  /* 0x0000000807077c24 */ /* 0x001fc8000f8e02ff */
[----:B------:R-:W-:-:S04]  /*2a50*/  IMAD.WIDE.U32 R8, R6, UR8, R8 ;  /* 0x0000000806087c25 */ /* 0x000fc8000f8e0008 */
[----:B------:R-:W-:Y:S01]  /*2a60*/  IMAD R7, R6, UR9, R7 ;  /* 0x0000000906077c24 */ /* 0x000fe2000f8e0207 */
[----:B------:R-:W0:Y:S01]  /*2a70*/  LDCU.64 UR8, c[0x0][0x710] ;  /* 0x0000e200ff0877ac */ /* 0x000e220008000a00 */
[----:B------:R-:W1:Y:S03]  /*2a80*/  @P0 LDC.64 R10, c[0x0][0x718] ;  /* 0x0001c600ff0a0b82 */ /* 0x000e660000000a00 */
[----:B------:R-:W-:Y:S02]  /*2a90*/  IADD3 R4, PT, PT, R9, R7, RZ ;  /* 0x0000000709047210 */ /* 0x000fe40007ffe0ff */
[----:B-1----:R-:W-:-:S04]  /*2aa0*/  @P0 IADD3 R6, P1, PT, R8, R10, RZ ;  /* 0x0000000a08060210 */ /* 0x002fc80007f3e0ff */
[----:B------:R-:W-:-:S05]  /*2ab0*/  @P0 IADD3.X R7, PT, PT, R4, R11, RZ, P1, !PT ;  /* 0x0000000b04070210 */ /* 0x000fca0000ffe4ff */
[----:B------:R-:W2:Y:S01]  /*2ac0*/  @P0 LDG.E.U8 R6, desc[UR6][R6.64] ;  /* 0x0000000606060981 */ /* 0x000ea2000c1e1100 */
[----:B------:R-:W-:Y:S02]  /*2ad0*/  @P0 PRMT R11, R12, 0x9910, RZ ;  /* 0x000099100c0b0816 */ /* 0x000fe400000000ff */
[----:B0-----:R-:W-:Y:S02]  /*2ae0*/  IADD3 R4, P1, PT, R5, UR8, RZ ;  /* 0x0000000805047c10 */ /* 0x001fe4000ff3e0ff */
[----:B------:R-:W-:Y:S02]  /*2af0*/  PRMT R9, RZ, 0x7610, R9 ;  /* 0x00007610ff097816 */ /* 0x000fe40000000009 */
[----:B------:R-:W-:Y:S02]  /*2b00*/  IADD3.X R5, PT, PT, RZ, UR9, RZ, P1, !PT ;  /* 0x00000009ff057c10 */ /* 0x000fe40008ffe4ff */
[----:B------:R-:W-:Y:S01]  /*2b10*/  IADD3 R3, PT, PT, R3, 0x80, RZ ;  /* 0x0000008003037810 */ /* 0x000fe20007ffe0ff */
[----:B--2---:R-:W-:-:S03]  /*2b20*/  @P0 IMAD R9, R6, R11, RZ ;  /* 0x0000000b06090224 */ /* 0x004fc600078e02ff */
[----:B------:R-:W-:Y:S02]  /*2b30*/  ISETP.GE.AND P0, PT, R3, UR4, PT ;  /* 0x0000000403007c0c */ /* 0x000fe4000bf06270 */
[----:B------:R0:W-:Y:S11]  /*2b40*/  STG.E.U8 desc[UR6][R4.64], R9 ;  /* 0x0000000904007986 */ /* 0x0001f6000c101106 */
        /* <DEDUP_REMOVED lines=399> */
.L_x_1331:
        /* <DEDUP_REMOVED lines=34> */
[----:B--2---:R-:W-:-:S05]  /*4660*/  @P0 IMAD R9, R6, R11, RZ ;  /* 0x0000000b06090224 */ /* 0x004fca00078e02ff */
[----:B------:R0:W-:Y:S02]  /*4670*/  STG.E.U8 desc[UR6][R4.64], R9 ;  /* 0x0000000904007986 */ /* 0x0001e4000c101106 */
.L_x_1328:
        /* <DEDUP_REMOVED lines=400> */
.L_x_1333:
        /* <DEDUP_REMOVED lines=36> */
.L_x_1330:
        /* <DEDUP_REMOVED lines=400> */
.L_x_1335:
        /* <DEDUP_REMOVED lines=36> */
.L_x_1332:
        /* <DEDUP_REMOVED lines=400> */
.L_x_1337:
        /* <DEDUP_REMOVED lines=36> */
.L_x_1334:
        /* <DEDUP_REMOVED lines=401> */
.L_x_1339:
        /* <DEDUP_REMOVED lines=36> */
.L_x_1336:
[----:B------:R-:W-:-:S13]  /*b390*/  ISETP.GE.AND P0, PT, R3, UR4, PT ;  /* 0x0000000403007c0c */ /* 0x000fda000bf06270 */
[----:B------:R-:W-:Y:S05]  /*b3a0*/  @P0 BREAK.RELIABLE B1 ;  /* 0x0000000000010942 */ /* 0x000fea0003800100 */
[----:B------:R-:W-:Y:S05]  /*b3b0*/  @P0 BRA `(.L_x_1338) ;  /* 0x0000001800cc0947 */ /* 0x000fea0003800000 */
[----:B------:R-:W-:Y:S05]  /*b3c0*/  BSYNC.RELIABLE B1 ;  /* 0x0000000000017941 */ /* 0x000fea0003800100 */
.L_x_1327:
        /* <DEDUP_REMOVED lines=398> */
.L_x_1340:
        /* <DEDUP_REMOVED lines=36> */
.L_x_1338:
[----:B------:R-:W-:Y:S05]  /*cef0*/  BSYNC.RECONVERGENT B0 ;  /* 0x0000000000007941 */ /* 0x000fea0003800200 */
.L_x_1326:
        /* <DEDUP_REMOVED lines=401> */
.L_x_1341:
        /* <DEDUP_REMOVED lines=14> */
[----:B------:R-:W-:Y:S01]  /*e8f0*/  SEL R11, R7, RZ, P0 ;  /* 0x000000ff070b7207 */ /* 0x000fe20000000000 */
[----:B--2---:R-:W-:Y:S01]  /*e900*/  IMAD R5, R5, UR12, RZ ;  /* 0x0000000c05057c24 */ /* 0x004fe2000f8e02ff */
[----:B------:R-:W-:Y:S02]  /*e910*/  SEL R9, R9, R6, !P1 ;  /* 0x0000000609097207 */ /* 0x000fe40004800000 */
[----:B------:R-:W-:Y:S01]  /*e920*/  SEL R0, R11, R7, !P1 ;  /* 0x000000070b007207 */ /* 0x000fe20004800000 */
[----:B------:R-:W-:Y:S01]  /*e930*/  IMAD R5, R4, UR13, R5 ;  /* 0x0000000d04057c24 */ /* 0x000fe2000f8e0205 */
[----:B------:R-:W-:Y:S02]  /*e940*/  MOV R6, R2 ;  /* 0x0000000200067202 */ /* 0x000fe40000000f00 */
[----:B------:R-:W-:-:S02]  /*e950*/  MOV R7, RZ ;  /* 0x000000ff00077202 */ /* 0x000fc40000000f00 */
[----:B------:R-:W-:Y:S01]  /*e960*/  ISETP.GE.U32.AND P0, PT, R9, 0x1, PT ;  /* 0x000000010900780c */ /* 0x000fe20003f06070 */
[----:B------:R-:W-:-:S03]  /*e970*/  IMAD.WIDE.U32 R6, R4, UR12, R6 ;  /* 0x0000000c04067c25 */ /* 0x000fc6000f8e0006 */
[----:B------:R-:W-:Y:S02]  /*e980*/  ISETP.GE.AND.EX P0, PT, R0, RZ, PT, P0 ;  /* 0x000000ff0000720c */ /* 0x000fe40003f06300 */
[----:B0-----:R-:W-:-:S04]  /*e990*/  IADD3 R4, P1, PT, R6, UR10, RZ ;  /* 0x0000000a06047c10 */ /* 0x001fc8000ff3e0ff */
[----:B------:R-:W-:-:S07]  /*e9a0*/  IADD3.X R5, PT, PT, R7, UR11, R5, P1, !PT ;  /* 0x0000000b07057c10 */ /* 0x000fce0008ffe405 */
[----:B------:R-:W2:Y:S01]  /*e9b0*/  @P0 LDG.E.U8 R4, desc[UR6][R4.64] ;  /* 0x0000000604040981 */ /* 0x000ea2000c1e1100 */
[----:B------:R-:W-:Y:S02]  /*e9c0*/  @P0 PRMT R9, R9, 0x9910, RZ ;  /* 0x0000991009090816 */ /* 0x000fe400000000ff */
[----:B------:R-:W-:Y:S02]  /*e9d0*/  IADD3 R2, P1, PT, R3, UR8, RZ ;  /* 0x0000000803027c10 */ /* 0x000fe4000ff3e0ff */
[----:B------:R-:W-:Y:S02]  /*e9e0*/  PRMT R7, RZ, 0x7610, R7 ;  /* 0x00007610ff077816 */ /* 0x000fe40000000007 */
[----:B------:R-:W-:Y:S01]  /*e9f0*/  IADD3.X R3, PT, PT, RZ, UR9, RZ, P1, !PT ;  /* 0x00000009ff037c10 */ /* 0x000fe20008ffe4ff */
[----:B--2---:R-:W-:-:S05]  /*ea00*/  @P0 IMAD R7, R4, R9, RZ ;  /* 0x0000000904070224 */ /* 0x004fca00078e02ff */
[----:B------:R-:W-:Y:S01]  /*ea10*/  STG.E.U8 desc[UR6][R2.64], R7 ;  /* 0x0000000702007986 */ /* 0x000fe2000c101106 */
[----:B------:R-:W-:Y:S05]  /*ea20*/  EXIT ;  /* 0x000000000000794d */ /* 0x000fea0003800000 */
.L_x_1342:
        /* <DEDUP_REMOVED lines=13> */
.L_x_17228:


//--------------------- .text._ZN2at6native73_GLOBAL__N__c8866d80_35_SparseBinaryOpIntersectionKernel_cu_7dd49032_323712apply_kernelILi128ELi8EZNS1_29binary_op_intersection_kernelINS1_9LhsProjOpEhlEEvRNS_14TensorIteratorEllRKNS_6TensorEbEUliE_EEviT1_ --------------------------
	.section	.text._ZN2at6native73_GLOBAL__N__c8866d80_35_SparseBinaryOpIntersectionKernel_cu_7dd49032_323712apply_kernelILi128ELi8EZNS1_29binary_op_intersection_kernelINS1_9LhsProjOpEhlEEvRNS_14TensorIteratorEllRKNS_6TensorEbEUliE_EEviT1_,"ax",@progbits
	.align	128
.text._ZN2at6native73_GLOBAL__N__c8866d80_35_SparseBinaryOpIntersectionKernel_cu_7dd49032_323712apply_kernelILi128ELi8EZNS1_29binary_op_intersection_kernelINS1_9LhsProjOpEhlEEvRNS_14TensorIteratorEllRKNS_6TensorEbEUliE_EEviT1_:
        .type           _ZN2at6native73_GLOBAL__N__c8866d80_35_SparseBinaryOpIntersectionKernel_cu_7dd49032_323712apply_kernelILi128ELi8EZNS1_29binary_op_intersection_kernelINS1_9LhsProjOpEhlEEvRNS_14TensorIteratorEllRKNS_6TensorEbEUliE_EEviT1_,@function
        .size           _ZN2at6native73_GLOBAL__N__c8866d80_35_SparseBinaryOpIntersectionKernel_cu_7dd49032_323712apply_kernelILi128ELi8EZNS1_29binary_op_intersection_kernelINS1_9LhsProjOpEhlEEvRNS_14TensorIteratorEllRKNS_6TensorEbEUliE_EEviT1_,(.L_x_17229 - _ZN2at6native73_GLOBAL__N__c8866d80_35_SparseBinaryOpIntersectionKernel_cu_7dd49032_323712apply_kernelILi128ELi8EZNS1_29binary_op_intersection_kernelINS1_9LhsProjOpEhlEEvRNS_14TensorIteratorEllRKNS_6TensorEbEUliE_EEviT1_)
        .other          _ZN2at6native73_GLOBAL__N__c8866d80_35_SparseBinaryOpIntersectionKernel_cu_7dd49032_323712apply_kernelILi128ELi8EZNS1_29binary_op_intersection_kernelINS1_9LhsProjOpEhlEEvRNS_14TensorIteratorEllRKNS_6TensorEbEUliE_EEviT1_,@"STO_CUDA_ENTRY STV_DEFAULT"
_ZN2at6native73_GLOBAL__N__c8866d80_35_SparseBinaryOpIntersectionKernel_cu_7dd49032_323712apply_kernelILi128ELi8EZNS1_29binary_op_intersection_kernelINS1_9LhsProjOpEhlEEvRNS_14TensorIteratorEllRKNS_6TensorEbEUliE_EEviT1_:
        /* <DEDUP_REMOVED lines=69> */
.L_x_1348:
[----:B------:R0:W-:Y:S01]  /*0450*/  STG.E.U8 desc[UR6][R4.64], R2 ;  /* 0x0000000204007986 */ /* 0x0001e2000c101106 */
[----:B------:R-:W-:-:S07]  /*0460*/  IADD3 R3, PT, PT, R3, 0x80, RZ ;  /* 0x0000008003037810 */ /* 0x000fce0007ffe0ff */
.L_x_1346:
        /* <DEDUP_REMOVED lines=27> */
.L_x_1350:
[----:B------:R1:W-:Y:S01]  /*0620*/  STG.E.U8 desc[UR6][R4.64], R2 ;  /* 0x0000000204007986 */ /* 0x0003e2000c101106 */
[----:B------:R-:W-:-:S07]  /*0630*/  IADD3 R3, PT, PT, R3, 0x80, RZ ;  /* 0x0000008003037810 */ /* 0x000fce0007ffe0ff */
.L_x_1347:
        /* <DEDUP_REMOVED lines=27> */
.L_x_1352:
[----:B------:R1:W-:Y:S01]  /*07f0*/  STG.E.U8 desc[UR6][R4.64], R2 ;  /* 0x0000000204007986 */ /* 0x0003e2000c101106 */
[----:B------:R-:W-:-:S07]  /*0800*/  IADD3 R3, PT, PT, R3, 0x80, RZ ;  /* 0x0000008003037810 */ /* 0x000fce0007ffe0ff */
.L_x_1349:
        /* <DEDUP_REMOVED lines=27> */
.L_x_1354:
[----:B------:R2:W-:Y:S01]  /*09c0*/  STG.E.U8 desc[UR6][R4.64], R2 ;  /* 0x0000000204007986 */ /* 0x0005e2000c101106 */
[----:B------:R-:W-:-:S07]  /*09d0*/  IADD3 R3, PT, PT, R3, 0x80, RZ ;  /* 0x0000008003037810 */ /* 0x000fce0007ffe0ff */
.L_x_1351:
        /* <DEDUP_REMOVED lines=28> */
.L_x_1356:
[----:B------:R2:W-:Y:S01]  /*0ba0*/  STG.E.U8 desc[UR6][R4.64], R2 ;  /* 0x0000000204007986 */ /* 0x0005e2000c101106 */
[----:B------:R-:W-:-:S07]  /*0bb0*/  IADD3 R3, PT, PT, R3, 0x80, RZ ;  /* 0x0000008003037810 */ /* 0x000fce0007ffe0ff */
.L_x_1353:
[----:B------:R-:W-:-:S13]  /*0bc0*/  ISETP.GE.AND P0, PT, R3, UR4, PT ;  /* 0x0000000403007c0c */ /* 0x000fda000bf06270 */
[----:B------:R-:W-:Y:S05]  /*0bd0*/  @P0 BREAK.RELIABLE B1 ;  /* 0x0000000000010942 */ /* 0x000fea0003800100 */
[----:B------:R-:W-:Y:S05]  /*0be0*/  @P0 BRA `(.L_x_1355) ;  /* 0x0000000000700947 */ /* 0x000fea0003800000 */
[----:B------:R-:W-:Y:S05]  /*0bf0*/  BSYNC.RELIABLE B1 ;  /* 0x0000000000017941 */ /* 0x000fea0003800100 */
.L_x_1345:
        /* <DEDUP_REMOVED lines=25> */
.L_x_1357:
[----:B------:R3:W-:Y:S01]  /*0d90*/  STG.E.U8 desc[UR6][R4.64], R2 ;  /* 0x0000000204007986 */ /* 0x0007e2000c101106 */
[----:B------:R-:W-:-:S07]  /*0da0*/  IADD3 R3, PT, PT, R3, 0x80, RZ ;  /* 0x0000008003037810 */ /* 0x000fce0007ffe0ff */
.L_x_1355:
[----:B------:R-:W-:Y:S05]  /*0db0*/  BSYNC.RECONVERGENT B0 ;  /* 0x0000000000007941 */ /* 0x000fea0003800200 */
.L_x_1344:
        /* <DEDUP_REMOVED lines=28> */
.L_x_1358:
[----:B------:R-:W-:Y:S01]  /*0f80*/  STG.E.U8 desc[UR6][R2.64], R0 ;  /* 0x0000000002007986 */ /* 0x000fe2000c101106 */
[----:B------:R-:W-:Y:S05]  /*0f90*/  EXIT ;  /* 0x000000000000794d */ /* 0x000fea0003800000 */
.L_x_1343:
        /* <DEDUP_REMOVED lines=406> */
.L_x_1362:
        /* <DEDUP_REMOVED lines=436> */
.L_x_1364:
        /* <DEDUP_REMOVED lines=36> */
.L_x_1361:
        /* <DEDUP_REMOVED lines=400> */
.L_x_1366:
        /* <DEDUP_REMOVED lines=36> */
.L_x_1363:
        /* <DEDUP_REMOVED lines=400> */
.L_x_1368:
        /* <DEDUP_REMOVED lines=36> */
.L_x_1365:
        /* <DEDUP_REMOVED lines=400> */
.L_x_1370:
        /* <DEDUP_REMOVED lines=36> */
.L_x_1367:
        /* <DEDUP_REMOVED lines=401> */
.L_x_1372:
        /* <DEDUP_REMOVED lines=36> */
.L_x_1369:
[----:B------:R-:W-:-:S13]  /*b390*/  ISETP.GE.AND P0, PT, R3, UR4, PT ;  /* 0x0000000403007c0c */ /* 0x000fda000bf06270 */
[----:B------:R-:W-:Y:S05]  /*b3a0*/  @P0 BREAK.RELIABLE B1 ;  /* 0x0000000000010942 */ /* 0x000fea0003800100 */
[----:B------:R-:W-:Y:S05]  /*b3b0*/  @P0 BRA `(.L_x_1371) ;  /* 0x0000001800cc0947 */ /* 0x000fea0003800000 */
[----:B------:R-:W-:Y:S05]  /*b3c0*/  BSYNC.RELIABLE B1 ;  /* 0x0000000000017941 */ /* 0x000fea0003800100 */
.L_x_1360:
        /* <DEDUP_REMOVED lines=398> */
.L_x_1373:
        /* <DEDUP_REMOVED lines=36> */
.L_x_1371:
[----:B------:R-:W-:Y:S05]  /*cef0*/  BSYNC.RECONVERGENT B0 ;  /* 0x0000000000007941 */ /* 0x000fea0003800200 */
.L_x_1359:
        /* <DEDUP_REMOVED lines=401> */
.L_x_1374:
        /* <DEDUP_REMOVED lines=34> */
.L_x_1375:
        /* <DEDUP_REMOVED lines=13> */
.L_x_17229:


//--------------------- .text._ZN2at6native73_GLOBAL__N__c8866d80_35_SparseBinaryOpIntersectionKernel_cu_7dd49032_323712apply_kernelILi128ELi8EZNS1_29binary_op_intersection_kernelINS1_9RhsProjOpEN3c107complexINS5_4HalfEEElEEvRNS_14TensorIteratorEllRKNS_6TensorEbEUliE_EEviT1_ --------------------------
	.section	.text._ZN2at6native73_GLOBAL__N__c8866d80_35_SparseBinaryOpIntersectionKernel_cu_7dd49032_323712apply_kernelILi128ELi8EZNS1_29binary_op_intersection_kernelINS1_9RhsProjOpEN3c107complexINS5_4HalfEEElEEvRNS_14TensorIteratorEllRKNS_6TensorEbEUliE_EEviT1_,"ax",@progbits
	.align	128
.text._ZN2at6native73_GLOBAL__N__c8866d80_35_SparseBinaryOpIntersectionKernel_cu_7dd49032_323712apply_kernelILi128ELi8EZNS1_29binary_op_intersection_kernelINS1_9RhsProjOpEN3c107complexINS5_4HalfEEElEEvRNS_14TensorIteratorEllRKNS_6TensorEbEUliE_EEviT1_:
        .type           _ZN2at6native73_GLOBAL__N__c8866d80_35_SparseBinaryOpIntersectionKernel_cu_7dd49032_323712apply_kernelILi128ELi8EZNS1_29binary_op_intersection_kernelINS1_9RhsProjOpEN3c107complexINS5_4HalfEEElEEvRNS_14TensorIteratorEllRKNS_6TensorEbEUliE_EEviT1_,@function
        .size           _ZN2at6native73_GLOBAL__N__c8866d80_35_SparseBinaryOpIntersectionKernel_cu_7dd49032_323712apply_kernelILi128ELi8EZNS1_29binary_op_intersection_kernelINS1_9RhsProjOpEN3c107complexINS5_4HalfEEElEEvRNS_14TensorIteratorEllRKNS_6TensorEbEUliE_EEviT1_,(.L_x_17230 - _ZN2at6native73_GLOBAL__N__c8866d80_35_SparseBinaryOpIntersectionKernel_cu_7dd49032_323712apply_kernelILi128ELi8EZNS1_29binary_op_intersection_kernelINS1_9RhsProjOpEN3c107complexINS5_4HalfEEElEEvRNS_14TensorIteratorEllRKNS_6TensorEbEUliE_EEviT1_)
        .other          _ZN2at6native73_GLOBAL__N__c8866d80_35_SparseBinaryOpIntersectionKernel_cu_7dd49032_323712apply_kernelILi128ELi8EZNS1_29binary_op_intersection_kernelINS1_9RhsProjOpEN3c107complexINS5_4HalfEEElEEvRNS_14TensorIteratorEllRKNS_6TensorEbEUliE_EEviT1_,@"STO_CUDA_ENTRY STV_DEFAULT"
_ZN2at6native73_GLOBAL__N__c8866d80_35_SparseBinaryOpIntersectionKernel_cu_7dd49032_323712apply_kernelILi128ELi8EZNS1_29binary_op_intersection_kernelINS1_9RhsProjOpEN3c107complexINS5_4HalfEEElEEvRNS_14TensorIteratorEllRKNS_6TensorEbEUliE_EEviT1_:
        /* <DEDUP_REMOVED lines=13> */
[----:B------:R-:W1:Y:S01]  /*00d0*/  LDCU.64 UR8, c[0x0][0x758] ;  /* 0x0000eb00ff0877ac */ /* 0x000e620008000a00 */
[----:B------:R-:W2:Y:S01]  /*00e0*/  LDCU.64 UR10, c[0x0][0x758] ;  /* 0x0000eb00ff0a77ac */ /* 0x000ea20008000a00 */
[----:B------:R-:W3:Y:S01]  /*00f0*/  LDCU.64 UR12, c[0x0][0x758] ;  /* 0x0000eb00ff0c77ac */ /* 0x000ee20008000a00 */
[----:B------:R-:W4:Y:S01]  /*0100*/  LDCU.64 UR14, c[0x0][0x758] ;  /* 0x0000eb00ff0e77ac */ /* 0x000f220008000a00 */
[----:B0-----:R-:W-:Y:S01]  /*0110*/  ISETP.GE.AND P0, PT, R3, UR4, PT ;  /* 0x0000000403007c0c */ /* 0x001fe2000bf06270 */
[----:B------:R-:W0:Y:S01]  /*0120*/  LDCU.64 UR16, c[0x0][0x758] ;  /* 0x0000eb00ff1077ac */ /* 0x000e220008000a00 */
[----:B------:R-:W0:Y:S01]  /*0130*/  LDCU.64 UR18, c[0x0][0x728] ;  /* 0x0000e500ff1277ac */ /* 0x000e220008000a00 */
[----:B------:R-:W0:Y:S01]  /*0140*/  LDCU.64 UR20, c[0x0][0x728] ;  /* 0x0000e500ff1477ac */ /* 0x000e220008000a00 */
[----:B------:R-:W0:Y:S01]  /*0150*/  LDCU.64 UR22, c[0x0][0x728] ;  /* 0x0000e500ff1677ac */ /* 0x000e220008000a00 */
[----:B------:R-:W0:Y:S01]  /*0160*/  LDCU.64 UR24, c[0x0][0x728] ;  /* 0x0000e500ff1877ac */ /* 0x000e220008000a00 */
[----:B------:R-:W0:Y:S07]  /*0170*/  LDCU.64 UR26, c[0x0][0x728] ;  /* 0x0000e500ff1a77ac */ /* 0x000e2e0008000a00 */
[----:B-1234-:R-:W-:Y:S05]  /*0180*/  @P0 BRA `(.L_x_1379) ;  /* 0x0000003c00080947 */ /* 0x01efea0003800000 */
[----:B------:R-:W1:Y:S02]  /*0190*/  LDC.64 R6, c[0x0][0x738] ;  /* 0x0001ce00ff067b82 */ /* 0x000e640000000a00 */
[----:B-1----:R-:W2:Y:S01]  /*01a0*/  LDG.E.64 R6, desc[UR6][R6.64] ;  /* 0x0000000606067981 */ /* 0x002ea2000c1e1b00 */
[----:B------:R-:W-:Y:S02]  /*01b0*/  ISETP.NE.AND P1, PT, RZ, UR5, PT ;  /* 0x00000005ff007c0c */ /* 0x000fe4000bf25270 */
[----:B------:R-:W-:Y:S02]  /*01c0*/  MOV R48, RZ ;  /* 0x000000ff00307202 */ /* 0x000fe40000000f00 */
[----:B--2---:R-:W-:-:S04]  /*01d0*/  ISETP.LT.U32.AND P0, PT, R6, 0x1, PT ;  /* 0x000000010600780c */ /* 0x004fc80003f01070 */
[----:B------:R-:W-:-:S04]  /*01e0*/  ISETP.LT.AND.EX P0, PT, R7, RZ, PT, P0 ;  /* 0x000000ff0700720c */ /* 0x000fc80003f01300 */
[----:B------:R-:W-:Y:S02]  /*01f0*/  SEL R5, R6, 0x1, P0 ;  /* 0x0000000106057807 */ /* 0x000fe40000000000 */
[----:B------:R-:W-:Y:S02]  /*0200*/  SEL R9, R7, RZ, P0 ;  /* 0x000000ff07097207 */ /* 0x000fe40000000000 */
[----:B------:R-:W-:Y:S01]  /*0210*/  SEL R0, R5, R6, !P1 ;  /* 0x0000000605007207 */ /* 0x000fe20004800000 */
[----:B------:R-:W-:Y:S01]  /*0220*/  HFMA2 R5, -RZ, RZ, 0, 0 ;  /* 0x00000000ff057431 */ /* 0x000fe200000001ff */
[----:B------:R-:W-:Y:S02]  /*0230*/  SEL R2, R9, R7, !P1 ;  /* 0x0000000709027207 */ /* 0x000fe40004800000 */
[----:B------:R-:W-:-:S04]  /*0240*/  ISETP.GE.U32.AND P0, PT, R0, 0x1, PT ;  /* 0x000000010000780c */ /* 0x000fc80003f06070 */
[----:B------:R-:W-:-:S13]  /*0250*/  ISETP.GE.AND.EX P0, PT, R2, RZ, PT, P0 ;  /* 0x000000ff0200720c */ /* 0x000fda0003f06300 */
[----:B------:R-:W-:Y:S05]  /*0260*/  @!P0 BRA `(.L_x_1380) ;  /* 0x0000001c00388947 */ /* 0x000fea0003800000 */
[----:B------:R-:W1:Y:S08]  /*0270*/  LDC.64 R8, c[0x0][0x730] ;  /* 0x0001cc00ff087b82 */ /* 0x000e700000000a00 */
[----:B------:R-:W2:Y:S01]  /*0280*/  LDC.64 R6, c[0x0][0x748] ;  /* 0x0001d200ff067b82 */ /* 0x000ea20000000a00 */
[----:B-1----:R-:W2:Y:S01]  /*0290*/  LDG.E.64 R8, desc[UR6][R8.64] ;  /* 0x0000000608087981 */ /* 0x002ea2000c1e1b00 */
[----:B------:R-:W-:-:S02]  /*02a0*/  ISETP.GE.U32.AND P0, PT, R0, 0x10, PT ;  /* 0x000000100000780c */ /* 0x000fc40003f06070 */
[----:B------:R-:W-:Y:S02]  /*02b0*/  LOP3.LUT R4, R0, 0xf, RZ, 0xc0, !PT ;  /* 0x0000000f00047812 */ /* 0x000fe400078ec0ff */
[----:B------:R-:W-:Y:S02]  /*02c0*/  ISETP.GE.U32.AND.EX P0, PT, R2, RZ, PT, P0 ;  /* 0x000000ff0200720c */ /* 0x000fe40003f06100 */
[----:B------:R-:W-:Y:S02]  /*02d0*/  MOV R48, RZ ;  /* 0x000000ff00307202 */ /* 0x000fe40000000f00 */
[----:B------:R-:W-:Y:S02]  /*02e0*/  MOV R5, RZ ;  /* 0x000000ff00057202 */ /* 0x000fe40000000f00 */
[----:B--2---:R-:W-:-:S04]  /*02f0*/  LEA R6, P1, R8, R6, 0x3 ;  /* 0x0000000608067211 */ /* 0x004fc800078218ff */
[----:B------:R-:W-:-:S03]  /*0300*/  LEA.HI.X R7, R8, R7, R9, 0x3, P1 ;  /* 0x0000000708077211 */ /* 0x000fc600008f1c09 */
[----:B------:R-:W-:Y:S06]  /*0310*/  @!P0 BRA `(.L_x_1381) ;  /* 0x0000000c00808947 */ /* 0x000fec0003800000 */
[----:B------:R-:W1:Y:S01]  /*0320*/  LDC.64 R20, c[0x0][0x728] ;  /* 0x0001ca00ff147b82 */ /* 0x000e620000000a00 */
[----:B------:R-:W-:Y:S01]  /*0330*/  HFMA2 R48, -RZ, RZ, 0, 0 ;  /* 0x00000000ff307431 */ /* 0x000fe200000001ff */
[----:B------:R-:W-:Y:S01]  /*0340*/  MOV R22, R6 ;  /* 0x0000000600167202 */ /* 0x000fe20000000f00 */
[----:B------:R-:W2:Y:S01]  /*0350*/  LDCU.64 UR28, c[0x0][0x758] ;  /* 0x0000eb00ff1c77ac */ /* 0x000ea20008000a00 */
[----:B------:R-:W-:Y:S02]  /*0360*/  MOV R23, R7 ;  /* 0x0000000700177202 */ /* 0x000fe40000000f00 */
[----:B------:R-:W-:Y:S02]  /*0370*/  LOP3.LUT R2, R2, 0x7fffffff, RZ, 0xc0, !PT ;  /* 0x7fffffff02027812 */ /* 0x000fe400078ec0ff */
[----:B------:R-:W-:-:S07]  /*0380*/  LOP3.LUT R8, R0, 0xfffffff0, RZ, 0xc0, !PT ;  /* 0xfffffff000087812 */ /* 0x000fce00078ec0ff */
.L_x_1382:
[----:B------:R-:W2:Y:S04]  /*0390*/  LDG.E.64 R26, desc[UR6][R22.64] ;  /* 0x00000006161a7981 */ /* 0x000ea8000c1e1b00 */
[----:B------:R-:W3:Y:S04]  /*03a0*/  LDG.E.64 R38, desc[UR6][R22.64+0x8] ;  /* 0x0000080616267981 */ /* 0x000ee8000c1e1b00 */
[----:B------:R-:W4:Y:S04]  /*03b0*/  LDG.E.64 R16, desc[UR6][R22.64+0x10] ;  /* 0x0000100616107981 */ /* 0x000f28000c1e1b00 */
[----:B------:R-:W5:Y:S04]  /*03c0*/  LDG.E.64 R40, desc[UR6][R22.64+0x20] ;  /* 0x0000200616287981 */ /* 0x000f68000c1e1b00 */
        /* <DEDUP_REMOVED lines=11> */
[----:B------:R-:W5:Y:S01]  /*0480*/  LDG.E.64 R18, desc[UR6][R22.64+0x78] ;  /* 0x0000780616127981 */ /* 0x000f62000c1e1b00 */
[----:B--2---:R-:W-:-:S02]  /*0490*/  IMAD R9, R27, UR28, RZ ;  /* 0x0000001c1b097c24 */ /* 0x004fc4000f8e02ff */
[----:B------:R-:W-:-:S04]  /*04a0*/  IMAD.WIDE.U32 R6, R26, UR28, RZ ;  /* 0x0000001c1a067c25 */ /* 0x000fc8000f8e00ff */
[----:B------:R-:W-:Y:S02]  /*04b0*/  IMAD R9, R26, UR29, R9 ;  /* 0x0000001d1a097c24 */ /* 0x000fe4000f8e0209 */
[----:B---3--:R-:W-:Y:S01]  /*04c0*/  IMAD R39, R39, UR28, RZ ;  /* 0x0000001c27277c24 */ /* 0x008fe2000f8e02ff */
[----:B-1----:R-:W-:Y:S01]  /*04d0*/  LEA R44, P0, R6, R20, 0x2 ;  /* 0x00000014062c7211 */ /* 0x002fe200078010ff */
[----:B------:R-:W-:Y:S01]  /*04e0*/  IMAD.WIDE.U32 R26, R38, UR28, RZ ;  /* 0x0000001c261a7c25 */ /* 0x000fe2000f8e00ff */
[----:B------:R-:W-:-:S03]  /*04f0*/  IADD3 R7, PT, PT, R7, R9, RZ ;  /* 0x0000000907077210 */ /* 0x000fc60007ffe0ff */
[----:B------:R-:W-:Y:S01]  /*0500*/  IMAD R39, R38, UR29, R39 ;  /* 0x0000001d26277c24 */ /* 0x000fe2000f8e0227 */
[----:B------:R-:W-:Y:S01]  /*0510*/  LEA.HI.X R45, R6, R21, R7, 0x2, P0 ;  /* 0x00000015062d7211 */ /* 0x000fe200000f1407 */
[----:B----4-:R-:W-:Y:S01]  /*0520*/  IMAD R17, R17, UR28, RZ ;  /* 0x0000001c11117c24 */ /* 0x010fe2000f8e02ff */
[----:B------:R-:W-:Y:S02]  /*0530*/  LEA R58, P0, R26, R20, 0x2 ;  /* 0x000000141a3a7211 */ /* 0x000fe400078010ff */
[----:B------:R-:W-:Y:S01]  /*0540*/  IADD3 R9, PT, PT, R27, R39, RZ ;  /* 0x000000271b097210 */ /* 0x000fe20007ffe0ff */
[----:B------:R-:W-:Y:S01]  /*0550*/  IMAD.WIDE.U32 R38, R16, UR28, RZ ;  /* 0x0000001c10267c25 */ /* 0x000fe2000f8e00ff */
[----:B------:R-:W2:Y:S02]  /*0560*/  LDG.E.U16 R6, desc[UR6][R44.64] ;  /* 0x000000062c067981 */ /* 0x000ea4000c1e1500 */
[----:B------:R-:W-:Y:S01]  /*0570*/  LEA.HI.X R59, R26, R21, R9, 0x2, P0 ;  /* 0x000000151a3b7211 */ /* 0x000fe200000f1409 */
[----:B------:R-:W-:Y:S01]  /*0580*/  IMAD R17, R16, UR29, R17 ;  /* 0x0000001d10117c24 */ /* 0x000fe2000f8e0211 */
[----:B------:R-:W3:Y:S01]  /*0590*/  LDG.E.U16 R7, desc[UR6][R44.64+0x2] ;  /* 0x000002062c077981 */ /* 0x000ee2000c1e1500 */
[----:B-----5:R-:W-:-:S02]  /*05a0*/  IMAD R9, R41, UR28, RZ ;  /* 0x0000001c29097c24 */ /* 0x020fc4000f8e02ff */
[----:B------:R-:W-:Y:S01]  /*05b0*/  IMAD R43, R43, UR28, RZ ;  /* 0x0000001c2b2b7c24 */ /* 0x000fe2000f8e02ff */
[----:B------:R-:W-:Y:S01]  /*05c0*/  IADD3 R39, PT, PT, R39, R17, RZ ;  /* 0x0000001127277210 */ /* 0x000fe20007ffe0ff */
[----:B------:R-:W-:Y:S01]  /*05d0*/  IMAD.WIDE.U32 R16, R40, UR28, RZ ;  /* 0x0000001c28107c25 */ /* 0x000fe2000f8e00ff */
[-C--:B------:R-:W-:Y:S01]  /*05e0*/  LEA R56, P0, R38, R20.reuse, 0x2 ;  /* 0x0000001426387211 */ /* 0x080fe200078010ff */
[----:B------:R-:W4:Y:S02]  /*05f0*/  LDG.E.U16 R49, desc[UR6][R58.64] ;  /* 0x000000063a317981 */ /* 0x000f24000c1e1500 */
[----:B------:R-:W-:Y:S01]  /*0600*/  IMAD R9, R40, UR29, R9 ;  /* 0x0000001d28097c24 */ /* 0x000fe2000f8e0209 */
[-C--:B------:R-:W-:Y:S01]  /*0610*/  LEA R54, P1, R16, R20.reuse, 0x2 ;  /* 0x0000001410367211 */ /* 0x080fe200078210ff */
[C---:B------:R-:W-:Y:S01]  /*0620*/  IMAD.WIDE.U32 R26, R42.reuse, UR28, RZ ;  /* 0x0000001c2a1a7c25 */ /* 0x040fe2000f8e00ff */
[----:B------:R-:W5:Y:S02]  /*0630*/  LDG.E.U16 R44, desc[UR6][R58.64+0x2] ;  /* 0x000002063a2c7981 */ /* 0x000f64000c1e1500 */
[----:B------:R-:W-:Y:S01]  /*0640*/  IADD3 R9, PT, PT, R17, R9, RZ ;  /* 0x0000000911097210 */ /* 0x000fe20007ffe0ff */
[----:B------:R-:W-:Y:S01]  /*0650*/  IMAD R43, R42, UR29, R43 ;  /* 0x0000001d2a2b7c24 */ /* 0x000fe2000f8e022b */
[----:B------:R-:W-:Y:S01]  /*0660*/  LEA.HI.X R57, R38, R21, R39, 0x2, P0 ;  /* 0x0000001526397211 */ /* 0x000fe200000f1427 */
[----:B------:R-:W-:Y:S01]  /*0670*/  IMAD R13, R13, UR28, RZ ;  /* 0x0000001c0d0d7c24 */ /* 0x000fe2000f8e02ff */
[----:B------:R-:W-:-:S02]  /*0680*/  LEA R52, P0, R26, R20, 0x2 ;  /* 0x000000141a347211 */ /* 0x000fc400078010ff */
[----:B------:R-:W-:Y:S02]  /*0690*/  IADD3 R43, PT, PT, R27, R43, RZ ;  /* 0x0000002b1b2b7210 */ /* 0x000fe40007ffe0ff */
[-C--:B------:R-:W-:Y:S01]  /*06a0*/  LEA.HI.X R55, R16, R21.reuse, R9, 0x2, P1 ;  /* 0x0000001510377211 */ /* 0x080fe200008f1409 */
[----:B------:R-:W-:Y:S01]  /*06b0*/  IMAD R9, R29, UR28, RZ ;  /* 0x0000001c1d097c24 */ /* 0x000fe2000f8e02ff */
[----:B------:R-:W-:Y:S01]  /*06c0*/  LEA.HI.X R53, R26, R21, R43, 0x2, P0 ;  /* 0x000000151a357211 */ /* 0x000fe200000f142b */
[C---:B------:R-:W-:Y:S01]  /*06d0*/  IMAD.WIDE.U32 R16, R12.reuse, UR28, RZ ;  /* 0x0000001c0c107c25 */ /* 0x040fe2000f8e00ff */
[----:B------:R-:W5:Y:S03]  /*06e0*/  LDG.E.U16 R47, desc[UR6][R56.64] ;  /* 0x00000006382f7981 */ /* 0x000f66000c1e1500 */
[----:B------:R-:W-:Y:S01]  /*06f0*/  IMAD R13, R12, UR29, R13 ;  /* 0x0000001d0c0d7c24 */ /* 0x000fe2000f8e020d */
[----:B------:R-:W5:Y:S01]  /*0700*/  LDG.E.U16 R43, desc[UR6][R54.64] ;  /* 0x00000006362b7981 */ /* 0x000f62000c1e1500 */
[----:B------:R-:W-:-:S03]  /*0710*/  IMAD.WIDE.U32 R26, R28, UR28, RZ ;  /* 0x0000001c1c1a7c25 */ /* 0x000fc6000f8e00ff */
[----:B------:R1:W5:Y:S01]  /*0720*/  LDG.E.U16 R38, desc[UR6][R54.64+0x2] ;  /* 0x0000020636267981 */ /* 0x000362000c1e1500 */
[----:B------:R-:W-:Y:S02]  /*0730*/  IMAD R29, R28, UR29, R9 ;  /* 0x0000001d1c1d7c24 */ /* 0x000fe4000f8e0209 */
[----:B------:R-:W-:Y:S01]  /*0740*/  IMAD R9, R37, UR28, RZ ;  /* 0x0000001c25097c24 */ /* 0x000fe2000f8e02ff */
[----:B------:R-:W-:Y:S01]  /*0750*/  IADD3 R17, PT, PT, R17, R13, RZ ;  /* 0x0000000d11117210 */ /* 0x000fe20007ffe0ff */
[----:B------:R-:W-:Y:S01]  /*0760*/  IMAD.WIDE.U32 R12, R36, UR28, RZ ;  /* 0x0000001c240c7c25 */ /* 0x000fe2000f8e00ff */
[-C--:B------:R-:W-:Y:S01]  /*0770*/  LEA R28, P0, R26, R20.reuse, 0x2 ;  /* 0x000000141a1c7211 */ /* 0x080fe200078010ff */
[----:B------:R-:W5:Y:S01]  /*0780*/  LDG.E.U16 R41, desc[UR6][R52.64] ;  /* 0x0000000634297981 */ /* 0x000f62000c1e1500 */
[----:B------:R-:W-:Y:S01]  /*0790*/  IADD3 R27, PT, PT, R27, R29, RZ ;  /* 0x0000001d1b1b7210 */ /* 0x000fe20007ffe0ff */
[----:B------:R-:W-:Y:S02]  /*07a0*/  IMAD R9, R36, UR29, R9 ;  /* 0x0000001d24097c24 */ /* 0x000fe4000f8e0209 */
[----:B------:R-:W-:Y:S01]  /*07b0*/  IMAD R15, R15, UR28, RZ ;  /* 0x0000001c0f0f7c24 */ /* 0x000fe2000f8e02ff */
[----:B------:R-:W-:Y:S01]  /*07c0*/  LEA.HI.X R29, R26, R21, R27, 0x2, P0 ;  /* 0x000000151a1d7211 */ /* 0x000fe200000f141b */
[----:B------:R-:W5:Y:S01]  /*07d0*/  LDG.E.U16 R46, desc[UR6][R56.64+0x2] ;  /* 0x00000206382e7981 */ /* 0x000f62000c1e1500 */
[----:B-1----:R-:W-:-:S02]  /*07e0*/  LEA R54, P0, R12, R20, 0x2 ;  /* 0x000000140c367211 */ /* 0x002fc400078010ff */
[----:B------:R-:W-:Y:S01]  /*07f0*/  IADD3 R9, PT, PT, R13, R9, RZ ;  /* 0x000000090d097210 */ /* 0x000fe20007ffe0ff */
[----:B------:R1:W5:Y:S03]  /*0800*/  LDG.E.U16 R45, desc[UR6][R52.64+0x2] ;  /* 0x00000206342d7981 */ /* 0x000366000c1e1500 */
[----:B------:R-:W-:Y:S01]  /*0810*/  LEA.HI.X R55, R12, R21, R9, 0x2, P0 ;  /* 0x000000150c377211 */ /* 0x000fe200000f1409 */
[C---:B------:R-:W-:Y:S01]  /*0820*/  IMAD R9, R14.reuse, UR29, R15 ;  /* 0x0000001d0e097c24 */ /* 0x040fe2000f8e020f */
[----:B------:R-:W5:Y:S01]  /*0830*/  LDG.E.U16 R42, desc[UR6][R28.64] ;  /* 0x000000061c2a7981 */ /* 0x000f62000c1e1500 */
[----:B------:R-:W-:-:S03]  /*0840*/  IMAD.WIDE.U32 R12, R14, UR28, RZ ;  /* 0x0000001c0e0c7c25 */ /* 0x000fc6000f8e00ff */
[----:B------:R0:W5:Y:S01]  /*0850*/  LDG.E.U16 R40, desc[UR6][R28.64+0x2] ;  /* 0x000002061c287981 */ /* 0x000162000c1e1500 */
[-C--:B-1----:R-:W-:Y:S01]  /*0860*/  LEA R52, P1, R16, R20.reuse, 0x2 ;  /* 0x0000001410347211 */ /* 0x082fe200078210ff */
[----:B------:R-:W-:Y:S01]  /*0870*/  IMAD R11, R11, UR28, RZ ;  /* 0x0000001c0b0b7c24 */ /* 0x000fe2000f8e02ff */
[----:B------:R-:W-:Y:S01]  /*0880*/  LEA R26, P0, R12, R20, 0x2 ;  /* 0x000000140c1a7211 */ /* 0x000fe200078010ff */
[----:B------:R-:W-:Y:S01]  /*0890*/  IMAD R51, R51, UR28, RZ ;  /* 0x0000001c33337c24 */ /* 0x000fe2000f8e02ff */
[----:B------:R-:W-:Y:S01]  /*08a0*/  LEA.HI.X R53, R16, R21, R17, 0x2, P1 ;  /* 0x0000001510357211 */ /* 0x000fe200008f1411 */
[----:B------:R-:W5:Y:S01]  /*08b0*/  LDG.E.U16 R37, desc[UR6][R54.64] ;  /* 0x0000000636257981 */ /* 0x000f62000c1e1500 */
[----:B------:R-:W-:Y:S01]  /*08c0*/  IADD3 R9, PT, PT, R13, R9, RZ ;  /* 0x000000090d097210 */ /* 0x000fe20007ffe0ff */
[C---:B------:R-:W-:Y:S02]  /*08d0*/  IMAD R11, R10.reuse, UR29, R11 ;  /* 0x0000001d0a0b7c24 */ /* 0x040fe4000f8e020b */
[----:B0-----:R-:W-:Y:S01]  /*08e0*/  IMAD.WIDE.U32 R28, R10, UR28, RZ ;  /* 0x0000001c0a1c7c25 */ /* 0x001fe2000f8e00ff */
[----:B------:R-:W5:Y:S01]  /*08f0*/  LDG.E.U16 R17, desc[UR6][R52.64] ;  /* 0x0000000634117981 */ /* 0x000f62000c1e1500 */
[----:B------:R-:W-:-:S02]  /*0900*/  LEA.HI.X R27, R12, R21, R9, 0x2, P0 ;  /* 0x000000150c1b7211 */ /* 0x000fc400000f1409 */
[----:B------:R-:W-:Y:S01]  /*0910*/  IMAD R9, R35, UR28, RZ ;  /* 0x0000001c23097c24 */ /* 0x000fe2000f8e02ff */
[----:B------:R0:W5:Y:S01]  /*0920*/  LDG.E.U16 R39, desc[UR6][R52.64+0x2] ;  /* 0x0000020634277981 */ /* 0x000162000c1e1500 */
[----:B------:R-:W-:Y:S01]  /*0930*/  IADD3 R15, PT, PT, R29, R11, RZ ;  /* 0x0000000b1d0f7210 */ /* 0x000fe20007ffe0ff */
[C---:B------:R-:W-:Y:S02]  /*0940*/  IMAD.WIDE.U32 R10, R34.reuse, UR28, RZ ;  /* 0x0000001c220a7c25 */ /* 0x040fe4000f8e00ff */
[----:B------:R-:W5:Y:S02]  /*0950*/  LDG.E.U16 R36, desc[UR6][R26.64] ;  /* 0x000000061a247981 */ /* 0x000f64000c1e1500 */
[----:B------:R-:W-:Y:S02]  /*0960*/  IMAD R9, R34, UR29, R9 ;  /* 0x0000001d22097c24 */ /* 0x000fe4000f8e0209 */
[----:B------:R-:W-:Y:S01]  /*0970*/  IMAD.WIDE.U32 R12, R50, UR28, RZ ;  /* 0x0000001c320c7c25 */ /* 0x000fe2000f8e00ff */
[----:B------:R-:W5:Y:S01]  /*0980*/  LDG.E.U16 R14, desc[UR6][R54.64+0x2] ;  /* 0x00000206360e7981 */ /* 0x000f62000c1e1500 */
[----:B0-----:R-:W-:-:S02]  /*0990*/  LEA R52, P0, R28, R20, 0x2 ;  /* 0x000000141c347211 */ /* 0x001fc400078010ff */
[----:B------:R-:W-:Y:S01]  /*09a0*/  IMAD R51, R50, UR29, R51 ;  /* 0x0000001d32337c24 */ /* 0x000fe2000f8e0233 */
[-C--:B------:R-:W-:Y:S01]  /*09b0*/  LEA R34, P1, R10, R20.reuse, 0x2 ;  /* 0x000000140a227211 */ /* 0x080fe200078210ff */
[----:B------:R-:W-:Y:S01]  /*09c0*/  IMAD R31, R31, UR28, RZ ;  /* 0x0000001c1f1f7c24 */ /* 0x000fe2000f8e02ff */
[----:B------:R-:W-:Y:S01]  /*09d0*/  LEA.HI.X R53, R28, R21, R15, 0x2, P0 ;  /* 0x000000151c357211 */ /* 0x000fe200000f140f */
[----:B------:R0:W5:Y:S01]  /*09e0*/  LDG.E.U16 R16, desc[UR6][R26.64+0x2] ;  /* 0x000002061a107981 */ /* 0x000162000c1e1500 */
[----:B------:R-:W-:Y:S02]  /*09f0*/  IADD3 R9, PT, PT, R11, R9, RZ ;  /* 0x000000090b097210 */ /* 0x000fe40007ffe0ff */
[-C--:B------:R-:W-:Y:S01]  /*0a00*/  LEA R50, P0, R12, R20.reuse, 0x2 ;  /* 0x000000140c327211 */ /* 0x080fe200078010ff */
[----:B------:R-:W5:Y:S01]  /*0a10*/  LDG.E.U16 R11, desc[UR6][R52.64] ;  /* 0x00000006340b7981 */ /* 0x000f62000c1e1500 */
[----:B------:R-:W-:Y:S01]  /*0a20*/  IADD3 R51, PT, PT, R13, R51, RZ ;  /* 0x000000330d337210 */ /* 0x000fe20007ffe0ff */
[----:B------:R-:W-:Y:S01]  /*0a30*/  IMAD R33, R33, UR28, RZ ;  /* 0x0000001c21217c24 */ /* 0x000fe2000f8e02ff */
[-C--:B------:R-:W-:Y:S01]  /*0a40*/  LEA.HI.X R35, R10, R21.reuse, R9, 0x2, P1 ;  /* 0x000000150a237211 */ /* 0x080fe200008f1409 */
[----:B------:R-:W-:Y:S01]  /*0a50*/  IMAD R31, R30, UR29, R31 ;  /* 0x0000001d1e1f7c24 */ /* 0x000fe2000f8e021f */
[----:B------:R-:W-:Y:S01]  /*0a60*/  LEA.HI.X R51, R12, R21, R51, 0x2, P0 ;  /* 0x000000150c337211 */ /* 0x000fe200000f1433 */
[----:B0-----:R-:W-:Y:S01]  /*0a70*/  IMAD.WIDE.U32 R26, R30, UR28, RZ ;  /* 0x0000001c1e1a7c25 */ /* 0x001fe2000f8e00ff */
[----:B------:R-:W5:Y:S03]  /*0a80*/  LDG.E.U16 R15, desc[UR6][R52.64+0x2] ;  /* 0x00000206340f7981 */ /* 0x000f66000c1e1500 */
[----:B------:R-:W-:Y:S01]  /*0a90*/  IMAD R25, R25, UR28, RZ ;  /* 0x0000001c19197c24 */ /* 0x000fe2000f8e02ff */
[----:B------:R-:W5:Y:S01]  /*0aa0*/  LDG.E.U16 R12, desc[UR6][R34.64] ;  /* 0x00000006220c7981 */ /* 0x000f62000c1e1500 */
[----:B------:R-:W-:Y:S01]  /*0ab0*/  IMAD.WIDE.U32 R28, R32, UR28, RZ ;  /* 0x0000001c201c7c25 */ /* 0x000fe2000f8e00ff */
[----:B------:R-:W-:-:S02]  /*0ac0*/  LEA R30, P0, R26, R20, 0x2 ;  /* 0x000000141a1e7211 */ /* 0x000fc400078010ff */
[----:B------:R0:W5:Y:S01]  /*0ad0*/  LDG.E.U16 R10, desc[UR6][R34.64+0x2] ;  /* 0x00000206220a7981 */ /* 0x000162000c1e1500 */
[----:B------:R-:W-:Y:S01]  /*0ae0*/  IMAD R33, R32, UR29, R33 ;  /* 0x0000001d20217c24 */ /* 0x000fe2000f8e0221 */
[----:B------:R-:W-:Y:S01]  /*0af0*/  IADD3 R27, PT, PT, R27, R31, RZ ;  /* 0x0000001f1b1b7210 */ /* 0x000fe20007ffe0ff */
[----:B------:R-:W-:Y:S01]  /*0b00*/  IMAD R25, R24, UR29, R25 ;  /* 0x0000001d18197c24 */ /* 0x000fe2000f8e0219 */
[----:B------:R-:W5:Y:S01]  /*0b10*/  LDG.E.U16 R13, desc[UR6][R50.64] ;  /* 0x00000006320d7981 */ /* 0x000f62000c1e1500 */
[----:B------:R-:W-:Y:S02]  /*0b20*/  LEA R32, P1, R28, R20, 0x2 ;  /* 0x000000141c207211 */ /* 0x000fe400078210ff */
[----:B------:R-:W-:Y:S01]  /*0b30*/  IADD3 R29, PT, PT, R29, R33, RZ ;  /* 0x000000211d1d7210 */ /* 0x000fe20007ffe0ff */
[----:B------:R1:W5:Y:S01]  /*0b40*/  LDG.E.U16 R9, desc[UR6][R50.64+0x2] ;  /* 0x0000020632097981 */ /* 0x000362000c1e1500 */
[----:B0-----:R-:W-:Y:S01]  /*0b50*/  IMAD.WIDE.U32 R34, R24, UR28, RZ ;  /* 0x0000001c18227c25 */ /* 0x001fe2000f8e00ff */
[----:B------:R-:W-:-:S02]  /*0b60*/  LEA.HI.X R31, R26, R21, R27, 0x2, P0 ;  /* 0x000000151a1f7211 */ /* 0x000fc400000f141b */
[----:B------:R-:W-:Y:S02]  /*0b70*/  LEA.HI.X R33, R28, R21, R29, 0x2, P1 ;  /* 0x000000151c217211 */ /* 0x000fe400008f141d */
[-C--:B------:R-:W-:Y:S01]  /*0b80*/  LEA R24, P0, R34, R20.reuse, 0x2 ;  /* 0x0000001422187211 */ /* 0x080fe200078010ff */
[----:B------:R-:W5:Y:S01]  /*0b90*/  LDG.E.U16 R28, desc[UR6][R30.64] ;  /* 0x000000061e1c7981 */ /* 0x000f62000c1e1500 */
[----:B-1----:R-:W-:Y:S01]  /*0ba0*/  IMAD R51, R19, UR28, RZ ;  /* 0x0000001c13337c24 */ /* 0x002fe2000f8e02ff */
[----:B------:R-:W-:Y:S01]  /*0bb0*/  IADD3 R19, PT, PT, R35, R25, RZ ;  /* 0x0000001923137210 */ /* 0x000fe20007ffe0ff */
[----:B------:R-:W-:Y:S01]  /*0bc0*/  IMAD.WIDE.U32 R26, R18, UR28, RZ ;  /* 0x0000001c121a7c25 */ /* 0x000fe2000f8e00ff */
[----:B------:R-:W5:Y:S02]  /*0bd0*/  LDG.E.U16 R29, desc[UR6][R30.64+0x2] ;  /* 0x000002061e1d7981 */ /* 0x000f64000c1e1500 */
[----:B------:R-:W-:Y:S01]  /*0be0*/  LEA.HI.X R25, R34, R21, R19, 0x2, P0 ;  /* 0x0000001522197211 */ /* 0x000fe200000f1413 */
[----:B------:R-:W-:Y:S01]  /*0bf0*/  IMAD R19, R18, UR29, R51 ;  /* 0x0000001d12137c24 */ /* 0x000fe2000f8e0233 */
[----:B------:R-:W5:Y:S01]  /*0c00*/  LDG.E.U16 R34, desc[UR6][R32.64] ;  /* 0x0000000620227981 */ /* 0x000f62000c1e1500 */
[----:B------:R-:W-:-:S03]  /*0c10*/  LEA R18, P0, R26, R20, 0x2 ;  /* 0x000000141a127211 */ /* 0x000fc600078010ff */
[----:B------:R-:W-:Y:S01]  /*0c20*/  IADD3 R19, PT, PT, R27, R19, RZ ;  /* 0x000000131b137210 */ /* 0x000fe20007ffe0ff */
[----:B------:R-:W5:Y:S04]  /*0c30*/  LDG.E.U16 R35, desc[UR6][R32.64+0x2] ;  /* 0x0000020620237981 */ /* 0x000f68000c1e1500 */
[----:B------:R-:W5:Y:S01]  /*0c40*/  LDG.E.U16 R27, desc[UR6][R24.64] ;  /* 0x00000006181b7981 */ /* 0x000f62000c1e1500 */
[----:B------:R-:W-:-:S03]  /*0c50*/  LEA.HI.X R19, R26, R21, R19, 0x2, P0 ;  /* 0x000000151a137211 */ /* 0x000fc600000f1413 */
[----:B------:R-:W5:Y:S04]  /*0c60*/  LDG.E.U16 R50, desc[UR6][R24.64+0x2] ;  /* 0x0000020618327981 */ /* 0x000f68000c1e1500 */
[----:B------:R-:W5:Y:S04]  /*0c70*/  LDG.E.U16 R26, desc[UR6][R18.64] ;  /* 0x00000006121a7981 */ /* 0x000f68000c1e1500 */
[----:B------:R0:W5:Y:S01]  /*0c80*/  LDG.E.U16 R30, desc[UR6][R18.64+0x2] ;  /* 0x00000206121e7981 */ /* 0x000162000c1e1500 */
[----:B------:R-:W-:-:S04]  /*0c90*/  IADD3 R8, P0, PT, R8, -0x10, RZ ;  /* 0xfffffff008087810 */ /* 0x000fc80007f1e0ff */
[----:B------:R-:W-:Y:S02]  /*0ca0*/  IADD3.X R2, PT, PT, R2, -0x1, RZ, P0, !PT ;  /* 0xffffffff02027810 */ /* 0x000fe400007fe4ff */
[----:B------:R-:W-:-:S04]  /*0cb0*/  ISETP.NE.U32.AND P0, PT, R8, RZ, PT ;  /* 0x000000ff0800720c */ /* 0x000fc80003f05070 */
[----:B------:R-:W-:Y:S02]  /*0cc0*/  ISETP.NE.AND.EX P0, PT, R2, RZ, PT, P0 ;  /* 0x000000ff0200720c */ /* 0x000fe40003f05300 */
[----:B------:R-:W-:-:S04]  /*0cd0*/  IADD3 R22, P1, PT, R22, 0x80, RZ ;  /* 0x0000008016167810 */ /* 0x000fc80007f3e0ff */
[----:B------:R-:W-:Y:S01]  /*0ce0*/  IADD3.X R23, PT, PT, RZ, R23, RZ, P1, !PT ;  /* 0x00000017ff177210 */ /* 0x000fe20000ffe4ff */
[----:B--2---:R-:W-:Y:S02]  /*0cf0*/  HADD2.F32 R6, -RZ, R6.H0_H0 ;  /* 0x20000006ff067230 */ /* 0x004fe40000004100 */
[----:B---3--:R-:W-:-:S03]  /*0d00*/  HADD2.F32 R7, -RZ, R7.H0_H0 ;  /* 0x20000007ff077230 */ /* 0x008fc60000004100 */
[----:B------:R-:W-:Y:S01]  /*0d10*/  FADD.FTZ R6, R6, R5 ;  /* 0x0000000506067221 */ /* 0x000fe20000010000 */
[----:B----4-:R-:W-:Y:S02]  /*0d20*/  HADD2.F32 R49, -RZ, R49.H0_H0 ;  /* 0x20000031ff317230 */ /* 0x010fe40000004100 */
[----:B------:R-:W-:-:S03]  /*0d30*/  FADD.FTZ R7, R7, R48 ;  /* 0x0000003007077221 */ /* 0x000fc60000010000 */
[----:B------:R-:W-:Y:S01]  /*0d40*/  FADD.FTZ R6, R6, R49 ;  /* 0x0000003106067221 */ /* 0x000fe20000010000 */
[----:B-----5:R-:W-:-:S05]  /*0d50*/  HADD2.F32 R44, -RZ, R44.H0_H0 ;  /* 0x2000002cff2c7230 */ /* 0x020fca0000004100 */
[----:B------:R-:W-:Y:S01]  /*0d60*/  FADD.FTZ R7, R7, R44 ;  /* 0x0000002c07077221 */ /* 0x000fe20000010000 */
[----:B------:R-:W-:-:S05]  /*0d70*/  HADD2.F32 R47, -RZ, R47.H0_H0 ;  /* 0x2000002fff2f7230 */ /* 0x000fca0000004100 */
[----:B------:R-:W-:Y:S01]  /*0d80*/  FADD.FTZ R6, R6, R47 ;  /* 0x0000002f06067221 */ /* 0x000fe20000010000 */
[----:B------:R-:W-:Y:S02]  /*0d90*/  HADD2.F32 R43, -RZ, R43.H0_H0 ;  /* 0x2000002bff2b7230 */ /* 0x000fe40000004100 */
[----:B------:R-:W-:Y:S02]  /*0da0*/  HADD2.F32 R41, -RZ, R41.H0_H0 ;  /* 0x20000029ff297230 */ /* 0x000fe40000004100 */
[----:B------:R-:W-:-:S03]  /*0db0*/  HADD2.F32 R46, -RZ, R46.H0_H0 ;  /* 0x2000002eff2e7230 */ /* 0x000fc60000004100 */
[----:B------:R-:W-:Y:S01]  /*0dc0*/  FADD.FTZ R6, R6, R41 ;  /* 0x0000002906067221 */ /* 0x000fe20000010000 */
[----:B0-----:R-:W-:Y:S02]  /*0dd0*/  HADD2.F32 R18, -RZ, R45.H0_H0 ;  /* 0x2000002dff127230 */ /* 0x001fe40000004100 */
[----:B------:R-:W-:Y:S01]  /*0de0*/  FADD.FTZ R7, R7, R46 ;  /* 0x0000002e07077221 */ /* 0x000fe20000010000 */
[----:B------:R-:W-:Y:S01]  /*0df0*/  FADD.FTZ R6, R6, R43 ;  /* 0x0000002b06067221 */ /* 0x000fe20000010000 */
[----:B------:R-:W-:Y:S02]  /*0e00*/  HADD2.F32 R5, -RZ, R42.H0_H0 ;  /* 0x2000002aff057230 */ /* 0x000fe40000004100 */
[----:B------:R-:W-:Y:S01]  /*0e10*/  FADD.FTZ R7, R7, R18 ;  /* 0x0000001207077221 */ /* 0x000fe20000010000 */
[----:B------:R-:W-:Y:S02]  /*0e20*/  HADD2.F32 R38, -RZ, R38.H0_H0 ;  /* 0x20000026ff267230 */ /* 0x000fe40000004100 */
[----:B------:R-:W-:Y:S01]  /*0e30*/  FADD.FTZ R5, R6, R5 ;  /* 0x0000000506057221 */ /* 0x000fe20000010000 */
[----:B------:R-:W-:-:S02]  /*0e40*/  HADD2.F32 R40, -RZ, R40.H0_H0 ;  /* 0x20000028ff287230 */ /* 0x000fc40000004100 */
[----:B------:R-:W-:Y:S01]  /*0e50*/  FADD.FTZ R7, R7, R38 ;  /* 0x0000002607077221 */ /* 0x000fe20000010000 */
[----:B------:R-:W-:-:S05]  /*0e60*/  HADD2.F32 R18, -RZ, R17.H0_H0 ;  /* 0x20000011ff127230 */ /* 0x000fca0000004100 */
[----:B------:R-:W-:Y:S01]  /*0e70*/  FADD.FTZ R5, R5, R18 ;  /* 0x0000001205057221 */ /* 0x000fe20000010000 */
[----:B------:R-:W-:Y:S02]  /*0e80*/  HADD2.F32 R18, -RZ, R37.H0_H0 ;  /* 0x20000025ff127230 */ /* 0x000fe40000004100 */
[----:B------:R-:W-:Y:S01]  /*0e90*/  FADD.FTZ R7, R7, R40 ;  /* 0x0000002807077221 */ /* 0x000fe20000010000 */
[----:B------:R-:W-:Y:S02]  /*0ea0*/  HADD2.F32 R6, -RZ, R39.H0_H0 ;  /* 0x20000027ff067230 */ /* 0x000fe40000004100 */
[----:B------:R-:W-:Y:S02]  /*0eb0*/  HADD2.F32 R36, -RZ, R36.H0_H0 ;  /* 0x20000024ff247230 */ /* 0x000fe40000004100 */
[----:B------:R-:W-:Y:S01]  /*0ec0*/  FADD.FTZ R5, R5, R18 ;  /* 0x0000001205057221 */ /* 0x000fe20000010000 */
[----:B------:R-:W-:Y:S02]  /*0ed0*/  HADD2.F32 R17, -RZ, R14.H0_H0 ;  /* 0x2000000eff117230 */ /* 0x000fe40000004100 */
[----:B------:R-:W-:Y:S01]  /*0ee0*/  FADD.FTZ R6, R7, R6 ;  /* 0x0000000607067221 */ /* 0x000fe20000010000 */
[----:B------:R-:W-:-:S03]  /*0ef0*/  FADD.FTZ R5, R5, R36 ;  /* 0x0000002405057221 */ /* 0x000fc60000010000 */
[----:B------:R-:W-:Y:S01]  /*0f00*/  FADD.FTZ R6, R6, R17 ;  /* 0x0000001106067221 */ /* 0x000fe20000010000 */
[----:B------:R-:W-:Y:S02]  /*0f10*/  HADD2.F32 R7, -RZ, R16.H0_H0 ;  /* 0x20000010ff077230 */ /* 0x000fe40000004100 */
[----:B------:R-:W-:-:S03]  /*0f20*/  HADD2.F32 R14, -RZ, R11.H0_H0 ;  /* 0x2000000bff0e7230 */ /* 0x000fc60000004100 */
[----:B------:R-:W-:Y:S02]  /*0f30*/  FADD.FTZ R6, R6, R7 ;  /* 0x0000000706067221 */ /* 0x000fe40000010000 */
[----:B------:R-:W-:Y:S01]  /*0f40*/  FADD.FTZ R5, R5, R14 ;  /* 0x0000000e05057221 */ /* 0x000fe20000010000 */
[----:B------:R-:W-:Y:S02]  /*0f50*/  HADD2.F32 R15, -RZ, R15.H0_H0 ;  /* 0x2000000fff0f7230 */ /* 0x000fe40000004100 */
[----:B------:R-:W-:-:S03]  /*0f60*/  HADD2.F32 R12, -RZ, R12.H0_H0 ;  /* 0x2000000cff0c7230 */ /* 0x000fc60000004100 */
[----:B------:R-:W-:Y:S01]  /*0f70*/  FADD.FTZ R6, R6, R15 ;  /* 0x0000000f06067221 */ /* 0x000fe20000010000 */
[----:B------:R-:W-:Y:S02]  /*0f80*/  HADD2.F32 R14, -RZ, R13.H0_H0 ;  /* 0x2000000dff0e7230 */ /* 0x000fe40000004100 */
[----:B------:R-:W-:-:S03]  /*0f90*/  HADD2.F32 R9, -RZ, R9.H0_H0 ;  /* 0x20000009ff097230 */ /* 0x000fc60000004100 */
[----:B------:R-:W-:Y:S01]  /*0fa0*/  FADD.FTZ R5, R5, R14 ;  /* 0x0000000e05057221 */ /* 0x000fe20000010000 */
[----:B------:R-:W-:-:S03]  /*0fb0*/  HADD2.F32 R7, -RZ, R10.H0_H0 ;  /* 0x2000000aff077230 */ /* 0x000fc60000004100 */
[----:B------:R-:W-:Y:S01]  /*0fc0*/  FADD.FTZ R5, R5, R12 ;  /* 0x0000000c05057221 */ /* 0x000fe20000010000 */
[----:B------:R-:W-:Y:S02]  /*0fd0*/  HADD2.F32 R28, -RZ, R28.H0_H0 ;  /* 0x2000001cff1c7230 */ /* 0x000fe40000004100 */
[----:B------:R-:W-:-:S03]  /*0fe0*/  FADD.FTZ R6, R6, R9 ;  /* 0x0000000906067221 */ /* 0x000fc60000010000 */
[----:B------:R-:W-:Y:S01]  /*0ff0*/  FADD.FTZ R5, R5, R28 ;  /* 0x0000001c05057221 */ /* 0x000fe20000010000 */
[----:B------:R-:W-:Y:S02]  /*1000*/  HADD2.F32 R29, -RZ, R29.H0_H0 ;  /* 0x2000001dff1d7230 */ /* 0x000fe40000004100 */
        /* <DEDUP_REMOVED lines=8> */
[----:B------:R-:W-:Y:S01]  /*1090*/  FADD.FTZ R6, R6, R35 ;  /* 0x0000002306067221 */ /* 0x000fe20000010000 */
[----:B------:R-:W-:-:S03]  /*10a0*/  HADD2.F32 R7, -RZ, R26.H0_H0 ;  /* 0x2000001aff077230 */ /* 0x000fc60000004100 */
[----:B------:R-:W-:Y:S01]  /*10b0*/  FADD.FTZ R6, R6, R5 ;  /* 0x0000000506067221 */ /* 0x000fe20000010000 */
[----:B------:R-:W-:Y:S02]  /*10c0*/  HADD2.F32 R9, -RZ, R30.H0_H0 ;  /* 0x2000001eff097230 */ /* 0x000fe40000004100 */
[----:B------:R-:W-:Y:S01]  /*10d0*/  FADD.FTZ R5, R10, R7 ;  /* 0x000000070a057221 */ /* 0x000fe20000010000 */
[----:B------:R-:W-:Y:S02]  /*10e0*/  MOV R7, R23 ;  /* 0x0000001700077202 */ /* 0x000fe40000000f00 */
[----:B------:R-:W-:Y:S01]  /*10f0*/  FADD.FTZ R48, R6, R9 ;  /* 0x0000000906307221 */ /* 0x000fe20000010000 */
[----:B------:R-:W-:Y:S01]  /*1100*/  MOV R6, R22 ;  /* 0x0000001600067202 */ /* 0x000fe20000000f00 */
[----:B------:R-:W-:Y:S06]  /*1110*/  @P0 BRA `(.L_x_1382) ;  /* 0xfffffff0009c0947 */ /* 0x000fec000383ffff */
.L_x_1381:
[----:B------:R-:W-:-:S04]  /*1120*/  ISETP.NE.U32.AND P0, PT, R4, RZ, PT ;  /* 0x000000ff0400720c */ /* 0x000fc80003f05070 */
[----:B------:R-:W-:-:S13]  /*1130*/  ISETP.NE.AND.EX P0, PT, RZ, RZ, PT, P0 ;  /* 0x000000ffff00720c */ /* 0x000fda0003f05300 */
[----:B------:R-:W-:Y:S05]  /*1140*/  @!P0 BRA `(.L_x_1380) ;  /* 0x0000000c00808947 */ /* 0x000fea0003800000 */
[----:B------:R-:W-:Y:S02]  /*1150*/  ISETP.GE.U32.AND P1, PT, R4, 0x8, PT ;  /* 0x000000080400780c */ /* 0x000fe40003f26070 */
[----:B------:R-:W-:Y:S02]  /*1160*/  LOP3.LUT R30, R0, 0x7, RZ, 0xc0, !PT ;  /* 0x00000007001e7812 */ /* 0x000fe400078ec0ff */
[----:B------:R-:W-:Y:S02]  /*1170*/  ISETP.GE.U32.AND.EX P1, PT, RZ, RZ, PT, P1 ;  /* 0x000000ffff00720c */ /* 0x000fe40003f26110 */
[----:B------:R-:W-:-:S04]  /*1180*/  ISETP.NE.U32.AND P0, PT, R30, RZ, PT ;  /* 0x000000ff1e00720c */ /* 0x000fc80003f05070 */
[----:B------:R-:W-:-:S07]  /*1190*/  ISETP.NE.AND.EX P0, PT, RZ, RZ, PT, P0 ;  /* 0x000000ffff00720c */ /* 0x000fce0003f05300 */
[----:B------:R-:W-:Y:S06]  /*11a0*/  @!P1 BRA `(.L_x_1383) ;  /* 0x0000000400b09947 */ /* 0x000fec0003800000 */
[----:B------:R-:W2:Y:S01]  /*11b0*/  LDG.E.64 R22, desc[UR6][R6.64] ;  /* 0x0000000606167981 */ /* 0x000ea2000c1e1b00 */
[----:B------:R-:W2:Y:S01]  /*11c0*/  LDCU.64 UR28, c[0x0][0x758] ;  /* 0x0000eb00ff1c77ac */ /* 0x000ea20008000a00 */
[----:B------:R-:W1:Y:S02]  /*11d0*/  LDC.64 R8, c[0x0][0x728] ;  /* 0x0001ca00ff087b82 */ /* 0x000e640000000a00 */
[----:B------:R-:W3:Y:S04]  /*11e0*/  LDG.E.64 R24, desc[UR6][R6.64+0x8] ;  /* 0x0000080606187981 */ /* 0x000ee8000c1e1b00 */
[----:B------:R-:W4:Y:S04]  /*11f0*/  LDG.E.64 R20, desc[UR6][R6.64+0x10] ;  /* 0x0000100606147981 */ /* 0x000f28000c1e1b00 */
[----:B------:R-:W5:Y:S04]  /*1200*/  LDG.E.64 R18, desc[UR6][R6.64+0x18] ;  /* 0x0000180606127981 */ /* 0x000f68000c1e1b00 */
[----:B------:R-:W5:Y:S04]  /*1210*/  LDG.E.64 R16, desc[UR6][R6.64+0x20] ;  /* 0x0000200606107981 */ /* 0x000f68000c1e1b00 */
[----:B------:R-:W5:Y:S04]  /*1220*/  LDG.E.64 R14, desc[UR6][R6.64+0x28] ;  /* 0x00002806060e7981 */ /* 0x000f68000c1e1b00 */
[----:B------:R-:W5:Y:S04]  /*1230*/  LDG.E.64 R12, desc[UR6][R6.64+0x30] ;  /* 0x00003006060c7981 */ /* 0x000f68000c1e1b00 */
[----:B------:R-:W5:Y:S01]  /*1240*/  LDG.E.64 R10, desc[UR6][R6.64+0x38] ;  /* 0x00003806060a7981 */ /* 0x000f62000c1e1b00 */
[----:B--2---:R-:W-:-:S02]  /*1250*/  IMAD R23, R23, UR28, RZ ;  /* 0x0000001c17177c24 */ /* 0x004fc4000f8e02ff */
[----:B------:R-:W-:-:S04]  /*1260*/  IMAD.WIDE.U32 R26, R22, UR28, RZ ;  /* 0x0000001c161a7c25 */ /* 0x000fc8000f8e00ff */
[----:B------:R-:W-:Y:S01]  /*1270*/  IMAD R23, R22, UR29, R23 ;  /* 0x0000001d16177c24 */ /* 0x000fe2000f8e0217 */
[----:B-1----:R-:W-:Y:S01]  /*1280*/  LEA R22, P1, R26, R8, 0x2 ;  /* 0x000000081a167211 */ /* 0x002fe200078210ff */
[----:B---3--:R-:W-:Y:S02]  /*1290*/  IMAD R25, R25, UR28, RZ ;  /* 0x0000001c19197c24 */ /* 0x008fe4000f8e02ff */
[----:B------:R-:W-:Y:S01]  /*12a0*/  IMAD.WIDE.U32 R28, R24, UR28, RZ ;  /* 0x0000001c181c7c25 */ /* 0x000fe2000f8e00ff */
[----:B------:R-:W-:-:S03]  /*12b0*/  IADD3 R2, PT, PT, R27, R23, RZ ;  /* 0x000000171b027210 */ /* 0x000fc60007ffe0ff */
[----:B------:R-:W-:Y:S01]  /*12c0*/  IMAD R25, R24, UR29, R25 ;  /* 0x0000001d18197c24 */ /* 0x000fe2000f8e0219 */
[----:B------:R-:W-:Y:S01]  /*12d0*/  LEA.HI.X R23, R26, R9, R2, 0x2, P1 ;  /* 0x000000091a177211 */ /* 0x000fe200008f1402 */
[----:B----4-:R-:W-:Y:S01]  /*12e0*/  IMAD R21, R21, UR28, RZ ;  /* 0x0000001c15157c24 */ /* 0x010fe2000f8e02ff */
[-C--:B------:R-:W-:Y:S01]  /*12f0*/  LEA R24, P1, R28, R8.reuse, 0x2 ;  /* 0x000000081c187211 */ /* 0x080fe200078210ff */
[----:B------:R-:W-:Y:S01]  /*1300*/  IMAD.WIDE.U32 R26, R20, UR28, RZ ;  /* 0x0000001c141a7c25 */ /* 0x000fe2000f8e00ff */
[----:B------:R-:W-:Y:S01]  /*1310*/  IADD3 R2, PT, PT, R29, R25, RZ ;  /* 0x000000191d027210 */ /* 0x000fe20007ffe0ff */
[----:B------:R-:W2:Y:S02]  /*1320*/  LDG.E.U16 R4, desc[UR6][R22.64+0x2] ;  /* 0x0000020616047981 */ /* 0x000ea4000c1e1500 */
[----:B-----5:R-:W-:Y:S01]  /*1330*/  IMAD R29, R19, UR28, RZ ;  /* 0x0000001c131d7c24 */ /* 0x020fe2000f8e02ff */
[----:B------:R-:W-:Y:S01]  /*1340*/  LEA.HI.X R25, R28, R9, R2, 0x2, P1 ;  /* 0x000000091c197211 */ /* 0x000fe200008f1402 */
[----:B------:R-:W-:Y:S01]  /*1350*/  IMAD R19, R20, UR29, R21 ;  /* 0x0000001d14137c24 */ /* 0x000fe2000f8e0215 */
[----:B------:R-:W-:Y:S01]  /*1360*/  LEA R28, P1, R26, R8, 0x2 ;  /* 0x000000081a1c7211 */ /* 0x000fe200078210ff */
[C---:B------:R-:W-:Y:S01]  /*1370*/  IMAD R31, R18.reuse, UR29, R29 ;  /* 0x0000001d121f7c24 */ /* 0x040fe2000f8e021d */
[----:B------:R1:W3:Y:S01]  /*1380*/  LDG.E.U16 R2, desc[UR6][R22.64] ;  /* 0x0000000616027981 */ /* 0x0002e2000c1e1500 */
[----:B------:R-:W-:Y:S01]  /*1390*/  IMAD.WIDE.U32 R20, R18, UR28, RZ ;  /* 0x0000001c12147c25 */ /* 0x000fe2000f8e00ff */
[----:B------:R-:W-:-:S03]  /*13a0*/  IADD3 R18, PT, PT, R27, R19, RZ ;  /* 0x000000131b127210 */ /* 0x000fc60007ffe0ff */
[----:B------:R-:W-:Y:S01]  /*13b0*/  IMAD R17, R17, UR28, RZ ;  /* 0x0000001c11117c24 */ /* 0x000fe2000f8e02ff */
[----:B------:R-:W-:Y:S01]  /*13c0*/  LEA.HI.X R29, R26, R9, R18, 0x2, P1 ;  /* 0x000000091a1d7211 */ /* 0x000fe200008f1412 */
[----:B------:R-:W-:Y:S01]  /*13d0*/  IMAD R15, R15, UR28, RZ ;  /* 0x0000001c0f0f7c24 */ /* 0x000fe2000f8e02ff */
[-C--:B------:R-:W-:Y:S01]  /*13e0*/  LEA R32, P1, R20, R8.reuse, 0x2 ;  /* 0x0000000814207211 */ /* 0x080fe200078210ff */
[C---:B------:R-:W-:Y:S01]  /*13f0*/  IMAD R27, R16.reuse, UR29, R17 ;  /* 0x0000001d101b7c24 */ /* 0x040fe2000f8e0211 */
[----:B------:R-:W-:Y:S01]  /*1400*/  IADD3 R19, PT, PT, R21, R31, RZ ;  /* 0x0000001f15137210 */ /* 0x000fe20007ffe0ff */
[----:B-1----:R-:W-:Y:S01]  /*1410*/  IMAD.WIDE.U32 R22, R16, UR28, RZ ;  /* 0x0000001c10167c25 */ /* 0x002fe2000f8e00ff */
[----:B------:R-:W4:Y:S02]  /*1420*/  LDG.E.U16 R18, desc[UR6][R24.64] ;  /* 0x0000000618127981 */ /* 0x000f24000c1e1500 */
[----:B------:R-:W-:Y:S01]  /*1430*/  LEA.HI.X R33, R20, R9, R19, 0x2, P1 ;  /* 0x0000000914217211 */ /* 0x000fe200008f1413 */
[----:B------:R-:W-:Y:S01]  /*1440*/  IMAD.WIDE.U32 R34, R14, UR28, RZ ;  /* 0x0000001c0e227c25 */ /* 0x000fe2000f8e00ff */
[----:B------:R1:W5:Y:S01]  /*1450*/  LDG.E.U16 R21, desc[UR6][R24.64+0x2] ;  /* 0x0000020618157981 */ /* 0x000362000c1e1500 */
[----:B------:R-:W-:-:S03]  /*1460*/  LEA R26, P1, R22, R8, 0x2 ;  /* 0x00000008161a7211 */ /* 0x000fc600078210ff */
[----:B------:R-:W5:Y:S01]  /*1470*/  LDG.E.U16 R20, desc[UR6][R28.64] ;  /* 0x000000061c147981 */ /* 0x000f62000c1e1500 */
[----:B------:R-:W-:-:S03]  /*1480*/  IMAD R31, R11, UR28, RZ ;  /* 0x0000001c0b1f7c24 */ /* 0x000fc6000f8e02ff */
[----:B------:R0:W5:Y:S01]  /*1490*/  LDG.E.U16 R19, desc[UR6][R28.64+0x2] ;  /* 0x000002061c137981 */ /* 0x000162000c1e1500 */
[----:B-1----:R-:W-:Y:S01]  /*14a0*/  IMAD R25, R14, UR29, R15 ;  /* 0x0000001d0e197c24 */ /* 0x002fe2000f8e020f */
[----:B------:R-:W-:Y:S01]  /*14b0*/  IADD3 R15, PT, PT, R23, R27, RZ ;  /* 0x0000001b170f7210 */ /* 0x000fe20007ffe0ff */
[----:B------:R-:W-:Y:S01]  /*14c0*/  IMAD R23, R13, UR28, RZ ;  /* 0x0000001c0d177c24 */ /* 0x000fe2000f8e02ff */
[----:B------:R-:W-:Y:S01]  /*14d0*/  LEA R14, P2, R34, R8, 0x2 ;  /* 0x00000008220e7211 */ /* 0x000fe200078410ff */
[----:B------:R-:W5:Y:S01]  /*14e0*/  LDG.E.U16 R17, desc[UR6][R32.64] ;  /* 0x0000000620117981 */ /* 0x000f62000c1e1500 */
[----:B------:R-:W-:Y:S01]  /*14f0*/  IADD3 R13, PT, PT, R35, R25, RZ ;  /* 0x00000019230d7210 */ /* 0x000fe20007ffe0ff */
[----:B------:R-:W-:Y:S01]  /*1500*/  IMAD R25, R12, UR29, R23 ;  /* 0x0000001d0c197c24 */ /* 0x000fe2000f8e0217 */
[-C--:B------:R-:W-:Y:S01]  /*1510*/  LEA.HI.X R27, R22, R9.reuse, R15, 0x2, P1 ;  /* 0x00000009161b7211 */ /* 0x080fe200008f140f */
[----:B0-----:R-:W-:Y:S01]  /*1520*/  IMAD.WIDE.U32 R28, R12, UR28, RZ ;  /* 0x0000001c0c1c7c25 */ /* 0x001fe2000f8e00ff */
[----:B------:R-:W5:Y:S01]  /*1530*/  LDG.E.U16 R16, desc[UR6][R32.64+0x2] ;  /* 0x0000020620107981 */ /* 0x000f62000c1e1500 */
[----:B------:R-:W-:-:S02]  /*1540*/  LEA.HI.X R15, R34, R9, R13, 0x2, P2 ;  /* 0x00000009220f7211 */ /* 0x000fc400010f140d */
[----:B------:R-:W-:Y:S01]  /*1550*/  IMAD.WIDE.U32 R22, R10, UR28, RZ ;  /* 0x0000001c0a167c25 */ /* 0x000fe2000f8e00ff */
[-C--:B------:R-:W-:Y:S01]  /*1560*/  LEA R12, P1, R28, R8.reuse, 0x2 ;  /* 0x000000081c0c7211 */ /* 0x080fe200078210ff */
[----:B------:R-:W5:Y:S01]  /*1570*/  LDG.E.U16 R24, desc[UR6][R26.64] ;  /* 0x000000061a187981 */ /* 0x000f62000c1e1500 */
[----:B------:R-:W-:Y:S01]  /*1580*/  IADD3 R13, PT, PT, R29, R25, RZ ;  /* 0x000000191d0d7210 */ /* 0x000fe20007ffe0ff */
[----:B------:R-:W-:Y:S02]  /*1590*/  IMAD R31, R10, UR29, R31 ;  /* 0x0000001d0a1f7c24 */ /* 0x000fe4000f8e021f */
[----:B------:R-:W5:Y:S01]  /*15a0*/  LDG.E.U16 R11, desc[UR6][R26.64+0x2] ;  /* 0x000002061a0b7981 */ /* 0x000f62000c1e1500 */
[----:B------:R-:W-:Y:S02]  /*15b0*/  LEA.HI.X R13, R28, R9, R13, 0x2, P1 ;  /* 0x000000091c0d7211 */ /* 0x000fe400008f140d */
[----:B------:R-:W-:Y:S01]  /*15c0*/  LEA R8, P1, R22, R8, 0x2 ;  /* 0x0000000816087211 */ /* 0x000fe200078210ff */
[----:B------:R-:W5:Y:S01]  /*15d0*/  LDG.E.U16 R10, desc[UR6][R14.64] ;  /* 0x000000060e0a7981 */ /* 0x000f62000c1e1500 */
[----:B------:R-:W-:-:S03]  /*15e0*/  IADD3 R23, PT, PT, R23, R31, RZ ;  /* 0x0000001f17177210 */ /* 0x000fc60007ffe0ff */
[----:B------:R-:W5:Y:S01]  /*15f0*/  LDG.E.U16 R28, desc[UR6][R14.64+0x2] ;  /* 0x000002060e1c7981 */ /* 0x000f62000c1e1500 */
[----:B------:R-:W-:-:S03]  /*1600*/  LEA.HI.X R9, R22, R9, R23, 0x2, P1 ;  /* 0x0000000916097211 */ /* 0x000fc600008f1417 */
[----:B------:R-:W5:Y:S04]  /*1610*/  LDG.E.U16 R29, desc[UR6][R12.64] ;  /* 0x000000060c1d7981 */ /* 0x000f68000c1e1500 */
[----:B------:R-:W5:Y:S04]  /*1620*/  LDG.E.U16 R22, desc[UR6][R12.64+0x2] ;  /* 0x000002060c167981 */ /* 0x000f68000c1e1500 */
[----:B------:R-:W5:Y:S04]  /*1630*/  LDG.E.U16 R31, desc[UR6][R8.64] ;  /* 0x00000006081f7981 */ /* 0x000f68000c1e1500 */
[----:B------:R0:W5:Y:S01]  /*1640*/  LDG.E.U16 R26, desc[UR6][R8.64+0x2] ;  /* 0x00000206081a7981 */ /* 0x000162000c1e1500 */
[----:B------:R-:W-:-:S04]  /*1650*/  IADD3 R6, P1, PT, R6, 0x40, RZ ;  /* 0x0000004006067810 */ /* 0x000fc80007f3e0ff */
[----:B------:R-:W-:Y:S01]  /*1660*/  IADD3.X R7, PT, PT, RZ, R7, RZ, P1, !PT ;  /* 0x00000007ff077210 */ /* 0x000fe20000ffe4ff */
[----:B--2---:R-:W-:Y:S02]  /*1670*/  HADD2.F32 R23, -RZ, R4.H0_H0 ;  /* 0x20000004ff177230 */ /* 0x004fe40000004100 */
[----:B---3--:R-:W-:-:S03]  /*1680*/  HADD2.F32 R2, -RZ, R2.H0_H0 ;  /* 0x20000002ff027230 */ /* 0x008fc60000004100 */
[----:B------:R-:W-:Y:S02]  /*1690*/  FADD.FTZ R23, R48, R23 ;  /* 0x0000001730177221 */ /* 0x000fe40000010000 */
[----:B------:R-:W-:Y:S01]  /*16a0*/  FADD.FTZ R2, R5, R2 ;  /* 0x0000000205027221 */ /* 0x000fe20000010000 */
[----:B----4-:R-:W-:Y:S02]  /*16b0*/  HADD2.F32 R25, -RZ, R18.H0_H0 ;  /* 0x20000012ff197230 */ /* 0x010fe40000004100 */
[----:B-----5:R-:W-:-:S03]  /*16c0*/  HADD2.F32 R4, -RZ, R21.H0_H0 ;  /* 0x20000015ff047230 */ /* 0x020fc60000004100 */
[----:B------:R-:W-:Y:S01]  /*16d0*/  FADD.FTZ R2, R2, R25 ;  /* 0x0000001902027221 */ /* 0x000fe20000010000 */
[----:B------:R-:W-:Y:S02]  /*16e0*/  HADD2.F32 R5, -RZ, R20.H0_H0 ;  /* 0x20000014ff057230 */ /* 0x000fe40000004100 */
[----:B------:R-:W-:Y:S01]  /*16f0*/  FADD.FTZ R4, R23, R4 ;  /* 0x0000000417047221 */ /* 0x000fe20000010000 */
[----:B------:R-:W-:Y:S02]  /*1700*/  HADD2.F32 R19, -RZ, R19.H0_H0 ;  /* 0x20000013ff137230 */ /* 0x000fe40000004100 */
[----:B------:R-:W-:Y:S01]  /*1710*/  FADD.FTZ R2, R2, R5 ;  /* 0x0000000502027221 */ /* 0x000fe20000010000 */
[----:B------:R-:W-:Y:S02]  /*1720*/  HADD2.F32 R17, -RZ, R17.H0_H0 ;  /* 0x20000011ff117230 */ /* 0x000fe40000004100 */
[----:B------:R-:W-:Y:S01]  /*1730*/  FADD.FTZ R4, R4, R19 ;  /* 0x0000001304047221 */ /* 0x000fe20000010000 */
[----:B------:R-:W-:-:S02]  /*1740*/  HADD2.F32 R5, -RZ, R16.H0_H0 ;  /* 0x20000010ff057230 */ /* 0x000fc40000004100 */
[----:B------:R-:W-:Y:S01]  /*1750*/  FADD.FTZ R2, R2, R17 ;  /* 0x0000001102027221 */ /* 0x000fe20000010000 */
[----:B0-----:R-:W-:Y:S02]  /*1760*/  HADD2.F32 R9, -RZ, R24.H0_H0 ;  /* 0x20000018ff097230 */ /* 0x001fe40000004100 */
[----:B------:R-:W-:Y:S01]  /*1770*/  FADD.FTZ R4, R4, R5 ;  /* 0x0000000504047221 */ /* 0x000fe20000010000 */
[----:B------:R-:W-:Y:S02]  /*1780*/  HADD2.F32 R11, -RZ, R11.H0_H0 ;  /* 0x2000000bff0b7230 */ /* 0x000fe40000004100 */
[----:B------:R-:W-:Y:S01]  /*1790*/  FADD.FTZ R2, R2, R9 ;  /* 0x0000000902027221 */ /* 0x000fe20000010000 */
[----:B------:R-:W-:Y:S02]  /*17a0*/  HADD2.F32 R5, -RZ, R10.H0_H0 ;  /* 0x2000000aff057230 */ /* 0x000fe40000004100 */
[----:B------:R-:W-:Y:S01]  /*17b0*/  FADD.FTZ R4, R4, R11 ;  /* 0x0000000b04047221 */ /* 0x000fe20000010000 */
[----:B------:R-:W-:-:S02]  /*17c0*/  HADD2.F32 R9, -RZ, R28.H0_H0 ;  /* 0x2000001cff097230 */ /* 0x000fc40000004100 */
        /* <DEDUP_REMOVED lines=8> */
[----:B------:R-:W-:-:S03]  /*1850*/  FADD.FTZ R5, R2, R31 ;  /* 0x0000001f02057221 */ /* 0x000fc60000010000 */
[----:B------:R-:W-:-:S07]  /*1860*/  FADD.FTZ R48, R4, R9 ;  /* 0x0000000904307221 */ /* 0x000fce0000010000 */
.L_x_1383:
        /* <DEDUP_REMOVED lines=12> */
[----:B------:R-:W5:Y:S01]  /*1930*/  LDG.E.64 R10, desc[UR6][R6.64+0x18] ;  /* 0x00001806060a7981 */ /* 0x000f62000c1e1b00 */
[----:B--2---:R-:W-:-:S02]  /*1940*/  IMAD R13, R13, UR28, RZ ;  /* 0x0000001c0d0d7c24 */ /* 0x004fc4000f8e02ff */
[----:B------:R-:W-:-:S04]  /*1950*/  IMAD.WIDE.U32 R14, R12, UR28, RZ ;  /* 0x0000001c0c0e7c25 */ /* 0x000fc8000f8e00ff */
[----:B---3--:R-:W-:Y:S02]  /*1960*/  IMAD R17, R17, UR28, RZ ;  /* 0x0000001c11117c24 */ /* 0x008fe4000f8e02ff */
[----:B------:R-:W-:Y:S02]  /*1970*/  IMAD R13, R12, UR29, R13 ;  /* 0x0000001d0c0d7c24 */ /* 0x000fe4000f8e020d */
[----:B------:R-:W-:-:S03]  /*1980*/  IMAD.WIDE.U32 R18, R16, UR28, RZ ;  /* 0x0000001c10127c25 */ /* 0x000fc6000f8e00ff */
[----:B------:R-:W-:Y:S01]  /*1990*/  IADD3 R13, PT, PT, R15, R13, RZ ;  /* 0x0000000d0f0d7210 */ /* 0x000fe20007ffe0ff */
[----:B------:R-:W-:Y:S01]  /*19a0*/  IMAD R17, R16, UR29, R17 ;  /* 0x0000001d10117c24 */ /* 0x000fe2000f8e0211 */
[-C--:B-1----:R-:W-:Y:S01]  /*19b0*/  LEA R16, P1, R14, R8.reuse, 0x2 ;  /* 0x000000080e107211 */ /* 0x082fe200078210ff */
[----:B----4-:R-:W-:Y:S01]  /*19c0*/  IMAD R21, R21, UR28, RZ ;  /* 0x0000001c15157c24 */ /* 0x010fe2000f8e02ff */
[----:B------:R-:W-:Y:S01]  /*19d0*/  LEA R12, P2, R18, R8, 0x2 ;  /* 0x00000008120c7211 */ /* 0x000fe200078410ff */
[----:B-----5:R-:W-:Y:S01]  /*19e0*/  IMAD R11, R11, UR28, RZ ;  /* 0x0000001c0b0b7c24 */ /* 0x020fe2000f8e02ff */
[----:B------:R-:W-:Y:S01]  /*19f0*/  IADD3 R2, PT, PT, R19, R17, RZ ;  /* 0x0000001113027210 */ /* 0x000fe20007ffe0ff */
[----:B------:R-:W-:Y:S01]  /*1a00*/  IMAD R19, R20, UR29, R21 ;  /* 0x0000001d14137c24 */ /* 0x000fe2000f8e0215 */
[-C--:B------:R-:W-:Y:S01]  /*1a10*/  LEA.HI.X R17, R14, R9.reuse, R13, 0x2, P1 ;  /* 0x000000090e117211 */ /* 0x080fe200008f140d */
[----:B------:R-:W-:Y:S01]  /*1a20*/  IMAD.WIDE.U32 R14, R20, UR28, RZ ;  /* 0x0000001c140e7c25 */ /* 0x000fe2000f8e00ff */
[----:B------:R-:W-:-:S03]  /*1a30*/  LEA.HI.X R13, R18, R9, R2, 0x2, P2 ;  /* 0x00000009120d7211 */ /* 0x000fc600010f1402 */
[----:B------:R-:W-:Y:S01]  /*1a40*/  IMAD.WIDE.U32 R20, R10, UR28, RZ ;  /* 0x0000001c0a147c25 */ /* 0x000fe2000f8e00ff */
[-C--:B------:R-:W-:Y:S01]  /*1a50*/  LEA R18, P1, R14, R8.reuse, 0x2 ;  /* 0x000000080e127211 */ /* 0x080fe200078210ff */
[----:B------:R-:W2:Y:S01]  /*1a60*/  LDG.E.U16 R2, desc[UR6][R16.64] ;  /* 0x0000000610027981 */ /* 0x000ea2000c1e1500 */
[----:B------:R-:W-:Y:S01]  /*1a70*/  IADD3 R19, PT, PT, R15, R19, RZ ;  /* 0x000000130f137210 */ /* 0x000fe20007ffe0ff */
[----:B------:R-:W-:Y:S02]  /*1a80*/  IMAD R11, R10, UR29, R11 ;  /* 0x0000001d0a0b7c24 */ /* 0x000fe4000f8e020b */
[----:B------:R-:W3:Y:S01]  /*1a90*/  LDG.E.U16 R4, desc[UR6][R16.64+0x2] ;  /* 0x0000020610047981 */ /* 0x000ee2000c1e1500 */
[----:B------:R-:W-:Y:S02]  /*1aa0*/  LEA.HI.X R19, R14, R9, R19, 0x2, P1 ;  /* 0x000000090e137211 */ /* 0x000fe400008f1413 */
[----:B------:R-:W-:Y:S01]  /*1ab0*/  LEA R8, P1, R20, R8, 0x2 ;  /* 0x0000000814087211 */ /* 0x000fe200078210ff */
[----:B------:R-:W4:Y:S01]  /*1ac0*/  LDG.E.U16 R10, desc[UR6][R12.64] ;  /* 0x000000060c0a7981 */ /* 0x000f22000c1e1500 */
[----:B------:R-:W-:-:S03]  /*1ad0*/  IADD3 R11, PT, PT, R21, R11, RZ ;  /* 0x0000000b150b7210 */ /* 0x000fc60007ffe0ff */
[----:B------:R-:W5:Y:S01]  /*1ae0*/  LDG.E.U16 R14, desc[UR6][R12.64+0x2] ;  /* 0x000002060c0e7981 */ /* 0x000f62000c1e1500 */
[----:B------:R-:W-:-:S03]  /*1af0*/  LEA.HI.X R9, R20, R9, R11, 0x2, P1 ;  /* 0x0000000914097211 */ /* 0x000fc600008f140b */
[----:B------:R-:W5:Y:S04]  /*1b00*/  LDG.E.U16 R21, desc[UR6][R18.64] ;  /* 0x0000000612157981 */ /* 0x000f68000c1e1500 */
[----:B------:R-:W5:Y:S04]  /*1b10*/  LDG.E.U16 R20, desc[UR6][R18.64+0x2] ;  /* 0x0000020612147981 */ /* 0x000f68000c1e1500 */
[----:B------:R-:W5:Y:S04]  /*1b20*/  LDG.E.U16 R22, desc[UR6][R8.64] ;  /* 0x0000000608167981 */ /* 0x000f68000c1e1500 */
[----:B------:R-:W5:Y:S01]  /*1b30*/  LDG.E.U16 R16, desc[UR6][R8.64+0x2] ;  /* 0x0000020608107981 */ /* 0x000f62000c1e1500 */
[----:B------:R-:W-:-:S04]  /*1b40*/  IADD3 R6, P1, PT, R6, 0x20, RZ ;  /* 0x0000002006067810 */ /* 0x000fc80007f3e0ff */
[----:B------:R-:W-:Y:S01]  /*1b50*/  IADD3.X R7, PT, PT, RZ, R7, RZ, P1, !PT ;  /* 0x00000007ff077210 */ /* 0x000fe20000ffe4ff */
[----:B--2---:R-:W-:Y:S02]  /*1b60*/  HADD2.F32 R2, -RZ, R2.H0_H0 ;  /* 0x20000002ff027230 */ /* 0x004fe40000004100 */
[----:B---3--:R-:W-:-:S03]  /*1b70*/  HADD2.F32 R11, -RZ, R4.H0_H0 ;  /* 0x20000004ff0b7230 */ /* 0x008fc60000004100 */
[----:B------:R-:W-:Y:S01]  /*1b80*/  FADD.FTZ R2, R5, R2 ;  /* 0x0000000205027221 */ /* 0x000fe20000010000 */
[----:B----4-:R-:W-:Y:S02]  /*1b90*/  HADD2.F32 R15, -RZ, R10.H0_H0 ;  /* 0x2000000aff0f7230 */ /* 0x010fe40000004100 */
[----:B------:R-:W-:Y:S01]  /*1ba0*/  FADD.FTZ R11, R48, R11 ;  /* 0x0000000b300b7221 */ /* 0x000fe20000010000 */
[----:B-----5:R-:W-:Y:S02]  /*1bb0*/  HADD2.F32 R14, -RZ, R14.H0_H0 ;  /* 0x2000000eff0e7230 */ /* 0x020fe40000004100 */
        /* <DEDUP_REMOVED lines=8> */
[----:B------:R-:W-:-:S03]  /*1c40*/  FADD.FTZ R5, R2, R5 ;  /* 0x0000000502057221 */ /* 0x000fc60000010000 */
[----:B------:R-:W-:-:S07]  /*1c50*/  FADD.FTZ R48, R11, R16 ;  /* 0x000000100b307221 */ /* 0x000fce0000010000 */
.L_x_1384:
[----:B------:R-:W-:Y:S05]  /*1c60*/  @!P0 BRA `(.L_x_1380) ;  /* 0x0000000000b88947 */ /* 0x000fea0003800000 */
[----:B------:R-:W2:Y:S01]  /*1c70*/  LDG.E.64 R10, desc[UR6][R6.64] ;  /* 0x00000006060a7981 */ /* 0x000ea2000c1e1b00 */
[----:B------:R-:W2:Y:S08]  /*1c80*/  LDC.64 R18, c[0x0][0x758] ;  /* 0x0001d600ff127b82 */ /* 0x000eb00000000a00 */
[----:B------:R-:W1:Y:S01]  /*1c90*/  LDC.64 R8, c[0x0][0x728] ;  /* 0x0001ca00ff087b82 */ /* 0x000e620000000a00 */
[----:B--2---:R-:W-:-:S02]  /*1ca0*/  IMAD R2, R11, R18, RZ ;  /* 0x000000120b027224 */ /* 0x004fc400078e02ff */
[----:B------:R-:W-:-:S04]  /*1cb0*/  IMAD.WIDE.U32 R12, R10, R18, RZ ;  /* 0x000000120a0c7225 */ /* 0x000fc800078e00ff */
[----:B------:R-:W-:Y:S01]  /*1cc0*/  IMAD R11, R10, R19, R2 ;  /* 0x000000130a0b7224 */ /* 0x000fe200078e0202 */
[----:B-1----:R-:W-:-:S04]  /*1cd0*/  LEA R10, P0, R12, R8, 0x2 ;  /* 0x000000080c0a7211 */ /* 0x002fc800078010ff */
[----:B------:R-:W-:-:S04]  /*1ce0*/  IADD3 R2, PT, PT, R13, R11, RZ ;  /* 0x0000000b0d027210 */ /* 0x000fc80007ffe0ff */
[----:B------:R-:W-:-:S05]  /*1cf0*/  LEA.HI.X R11, R12, R9, R2, 0x2, P0 ;  /* 0x000000090c0b7211 */ /* 0x000fca00000f1402 */
[----:B------:R-:W2:Y:S04]  /*1d00*/  LDG.E.U16 R2, desc[UR6][R10.64] ;  /* 0x000000060a027981 */ /* 0x000ea8000c1e1500 */
[----:B------:R-:W3:Y:S01]  /*1d10*/  LDG.E.U16 R4, desc[UR6][R10.64+0x2] ;  /* 0x000002060a047981 */ /* 0x000ee2000c1e1500 */
[----:B------:R-:W-:-:S04]  /*1d20*/  ISETP.NE.U32.AND P0, PT, R0, 0x1, PT ;  /* 0x000000010000780c */ /* 0x000fc80003f05070 */
[----:B------:R-:W-:Y:S01]  /*1d30*/  ISETP.NE.AND.EX P0, PT, RZ, RZ, PT, P0 ;  /* 0x000000ffff00720c */ /* 0x000fe20003f05300 */
[----:B--2---:R-:W-:Y:S02]  /*1d40*/  HADD2.F32 R2, -RZ, R2.H0_H0 ;  /* 0x20000002ff027230 */ /* 0x004fe40000004100 */
[----:B---3--:R-:W-:-:S03]  /*1d50*/  HADD2.F32 R13, -RZ, R4.H0_H0 ;  /* 0x20000004ff0d7230 */ /* 0x008fc60000004100 */
[----:B------:R-:W-:Y:S02]  /*1d60*/  FADD.FTZ R5, R5, R2 ;  /* 0x0000000205057221 */ /* 0x000fe40000010000 */
[----:B------:R-:W-:-:S05]  /*1d70*/  FADD.FTZ R48, R48, R13 ;  /* 0x0000000d30307221 */ /* 0x000fca0000010000 */
[----:B------:R-:W-:Y:S05]  /*1d80*/  @!P0 BRA `(.L_x_1380) ;  /* 0x0000000000708947 */ /* 0x000fea0003800000 */
[----:B------:R-:W-:Y:S01]  /*1d90*/  ISETP.NE.U32.AND P0, PT, R0, 0x2, PT ;  /* 0x000000020000780c */ /* 0x000fe20003f05070 */
[----:B------:R-:W2:Y:S03]  /*1da0*/  LDG.E.64 R10, desc[UR6][R6.64+0x8] ;  /* 0x00000806060a7981 */ /* 0x000ea6000c1e1b00 */
[----:B------:R-:W-:-:S13]  /*1db0*/  ISETP.NE.AND.EX P0, PT, RZ, RZ, PT, P0 ;  /* 0x000000ffff00720c */ /* 0x000fda0003f05300 */
[----:B------:R-:W3:Y:S01]  /*1dc0*/  @P0 LDG.E.64 R12, desc[UR6][R6.64+0x10] ;  /* 0x00001006060c0981 */ /* 0x000ee2000c1e1b00 */
[-C--:B--2---:R-:W-:Y:S02]  /*1dd0*/  IMAD R0, R11, R18.reuse, RZ ;  /* 0x000000120b007224 */ /* 0x084fe400078e02ff */
[----:B------:R-:W-:-:S04]  /*1de0*/  IMAD.WIDE.U32 R14, R10, R18, RZ ;  /* 0x000000120a0e7225 */ /* 0x000fc800078e00ff */
[----:B------:R-:W-:Y:S01]  /*1df0*/  IMAD R11, R10, R19, R0 ;  /* 0x000000130a0b7224 */ /* 0x000fe200078e0200 */
[----:B------:R-:W-:-:S04]  /*1e00*/  LEA R10, P1, R14, R8, 0x2 ;  /* 0x000000080e0a7211 */ /* 0x000fc800078210ff */
[----:B------:R-:W-:Y:S01]  /*1e10*/  IADD3 R0, PT, PT, R15, R11, RZ ;  /* 0x0000000b0f007210 */ /* 0x000fe20007ffe0ff */
[-C--:B---3--:R-:W-:Y:S02]  /*1e20*/  @P0 IMAD R2, R13, R18.reuse, RZ ;  /* 0x000000120d020224 */ /* 0x088fe400078e02ff */
[----:B------:R-:W-:-:S04]  /*1e30*/  @P0 IMAD.WIDE.U32 R16, R12, R18, RZ ;  /* 0x000000120c100225 */ /* 0x000fc800078e00ff */
[----:B------:R-:W-:Y:S01]  /*1e40*/  @P0 IMAD R13, R12, R19, R2 ;  /* 0x000000130c0d0224 */ /* 0x000fe200078e0202 */
[----:B------:R-:W-:Y:S02]  /*1e50*/  LEA.HI.X R11, R14, R9, R0, 0x2, P1 ;  /* 0x000000090e0b7211 */ /* 0x000fe400008f1400 */
[C---:B------:R-:W-:Y:S02]  /*1e60*/  @P0 LEA R8, P1, R16.reuse, R8, 0x2 ;  /* 0x0000000810080211 */ /* 0x040fe400078210ff */
[----:B------:R-:W-:Y:S01]  /*1e70*/  @P0 IADD3 R0, PT, PT, R17, R13, RZ ;  /* 0x0000000d11000210 */ /* 0x000fe20007ffe0ff */
[----:B------:R-:W2:Y:S03]  /*1e80*/  LDG.E.U16 R2, desc[UR6][R10.64+0x2] ;  /* 0x000002060a027981 */ /* 0x000ea6000c1e1500 */
[----:B------:R-:W-:Y:S02]  /*1e90*/  @P0 LEA.HI.X R9, R16, R9, R0, 0x2, P1 ;  /* 0x0000000910090211 */ /* 0x000fe400008f1400 */
[----:B------:R-:W3:Y:S04]  /*1ea0*/  LDG.E.U16 R0, desc[UR6][R10.64] ;  /* 0x000000060a007981 */ /* 0x000ee8000c1e1500 */
[----:B------:R-:W4:Y:S04]  /*1eb0*/  @P0 LDG.E.U16 R4, desc[UR6][R8.64] ;  /* 0x0000000608040981 */ /* 0x000f28000c1e1500 */
[----:B------:R-:W5:Y:S01]  /*1ec0*/  @P0 LDG.E.U16 R6, desc[UR6][R8.64+0x2] ;  /* 0x0000020608060981 */ /* 0x000f62000c1e1500 */
[----:B--2---:R-:W-:-:S02]  /*1ed0*/  HADD2.F32 R7, -RZ, R2.H0_H0 ;  /* 0x20000002ff077230 */ /* 0x004fc40000004100 */
[----:B---3--:R-:W-:-:S03]  /*1ee0*/  HADD2.F32 R0, -RZ, R0.H0_H0 ;  /* 0x20000000ff007230 */ /* 0x008fc60000004100 */
[----:B------:R-:W-:Y:S01]  /*1ef0*/  FADD.FTZ R48, R48, R7 ;  /* 0x0000000730307221 */ /* 0x000fe20000010000 */
[----:B----4-:R-:W-:Y:S02]  /*1f00*/  @P0 HADD2.F32 R4, -RZ, R4.H0_H0 ;  /* 0x20000004ff040230 */ /* 0x010fe40000004100 */
[----:B------:R-:W-:Y:S01]  /*1f10*/  FADD.FTZ R5, R5, R0 ;  /* 0x0000000005057221 */ /* 0x000fe20000010000 */
[----:B-----5:R-:W-:-:S03]  /*1f20*/  @P0 HADD2.F32 R13, -RZ, R6.H0_H0 ;  /* 0x20000006ff0d0230 */ /* 0x020fc60000004100 */
[----:B------:R-:W-:Y:S02]  /*1f30*/  @P0 FADD.FTZ R5, R5, R4 ;  /* 0x0000000405050221 */ /* 0x000fe40000010000 */
[----:B------:R-:W-:-:S07]  /*1f40*/  @P0 FADD.FTZ R48, R48, R13 ;  /* 0x0000000d30300221 */ /* 0x000fce0000010000 */
.L_x_1380:
[----:B------:R-:W1:Y:S01]  /*1f50*/  LDC.64 R6, c[0x0][0x710] ;  /* 0x0001c400ff067b82 */ /* 0x000e620000000a00 */
[----:B------:R-:W-:Y:S02]  /*1f60*/  F2FP.F16.F32.PACK_AB R5, R48, R5 ;  /* 0x000000053005723e */ /* 0x000fe400000000ff */
[----:B------:R-:W-:-:S04]  /*1f70*/  IADD3 R3, PT, PT, R3, 0x80, RZ ;  /* 0x0000008003037810 */ /* 0x000fc80007ffe0ff */
[----:B------:R-:W-:Y:S01]  /*1f80*/  ISETP.GE.AND P0, PT, R3, UR4, PT ;  /* 0x0000000403007c0c */ /* 0x000fe2000bf06270 */
[----:B-1----:R1:W-:-:S12]  /*1f90*/  STG.E desc[UR6][R6.64], R5 ;  /* 0x0000000506007986 */ /* 0x0023d8000c101906 */
[----:B------:R-:W-:Y:S05]  /*1fa0*/  @P0 BRA `(.L_x_1385) ;  /* 0x0000003c00080947 */ /* 0x000fea0003800000 */
[----:B-1----:R-:W1:Y:S02]  /*1fb0*/  LDC.64 R6, c[0x0][0x738] ;  /* 0x0001ce00ff067b82 */ /* 0x002e640000000a00 */
[----:B-1----:R-:W2:Y:S01]  /*1fc0*/  LDG.E.64 R4, desc[UR6][R6.64] ;  /* 0x0000000606047981 */ /* 0x002ea2000c1e1b00 */
[----:B------:R-:W-:Y:S02]  /*1fd0*/  ISETP.NE.AND P1, PT, RZ, UR5, PT ;  /* 0x00000005ff007c0c */ /* 0x000fe4000bf25270 */
[----:B------:R-:W-:Y:S02]  /*1fe0*/  MOV R48, RZ ;  /* 0x000000ff00307202 */ /* 0x000fe40000000f00 */
        /* <DEDUP_REMOVED lines=9> */
[----:B------:R-:W-:Y:S05]  /*2080*/  @!P0 BRA `(.L_x_1386) ;  /* 0x0000001c00388947 */ /* 0x000fea0003800000 */
[----:B------:R-:W1:Y:S08]  /*2090*/  LDC.64 R8, c[0x0][0x730] ;  /* 0x0001cc00ff087b82 */ /* 0x000e700000000a00 */
[----:B------:R-:W2:Y:S01]  /*20a0*/  LDC.64 R6, c[0x0][0x748] ;  /* 0x0001d200ff067b82 */ /* 0x000ea20000000a00 */
[----:B-1----:R-:W2:Y:S01]  /*20b0*/  LDG.E.64 R4, desc[UR6][R8.64] ;  /* 0x0000000608047981 */ /* 0x002ea2000c1e1b00 */
[----:B------:R-:W-:-:S02]  /*20c0*/  ISETP.GE.U32.AND P0, PT, R0, 0x10, PT ;  /* 0x000000100000780c */ /* 0x000fc40003f06070 */
[----:B------:R-:W-:Y:S02]  /*20d0*/  MOV R48, RZ ;  /* 0x000000ff00307202 */ /* 0x000fe40000000f00 */
[----:B------:R-:W-:Y:S02]  /*20e0*/  ISETP.GE.U32.AND.EX P0, PT, R2, RZ, PT, P0 ;  /* 0x000000ff0200720c */ /* 0x000fe40003f06100 */
[----:B--2---:R-:W-:-:S04]  /*20f0*/  LEA R6, P1, R4, R6, 0x3 ;  /* 0x0000000604067211 */ /* 0x004fc800078218ff */
[----:B------:R-:W-:Y:S02]  /*2100*/  LEA.HI.X R7, R4, R7, R5, 0x3, P1 ;  /* 0x0000000704077211 */ /* 0x000fe400008f1c05 */
[----:B------:R-:W-:Y:S02]  /*2110*/  LOP3.LUT R4, R0, 0xf, RZ, 0xc0, !PT ;  /* 0x0000000f00047812 */ /* 0x000fe400078ec0ff */
[----:B------:R-:W-:-:S03]  /*2120*/  MOV R5, RZ ;  /* 0x000000ff00057202 */ /* 0x000fc60000000f00 */
[----:B------:R-:W-:Y:S05]  /*2130*/  @!P0 BRA `(.L_x_1387) ;  /* 0x0000000c00808947 */ /* 0x000fea0003800000 */
[----:B------:R-:W1:Y:S01]  /*2140*/  LDC.64 R20, c[0x0][0x728] ;  /* 0x0001ca00ff147b82 */ /* 0x000e620000000a00 */
[----:B------:R-:W-:Y:S01]  /*2150*/  HFMA2 R48, -RZ, RZ, 0, 0 ;  /* 0x00000000ff307431 */ /* 0x000fe200000001ff */
[----:B------:R-:W-:Y:S01]  /*2160*/  MOV R22, R6 ;  /* 0x0000000600167202 */ /* 0x000fe20000000f00 */
[----:B------:R-:W2:Y:S01]  /*2170*/  LDCU.64 UR28, c[0x0][0x758] ;  /* 0x0000eb00ff1c77ac */ /* 0x000ea20008000a00 */
[----:B------:R-:W-:Y:S02]  /*2180*/  MOV R23, R7 ;  /* 0x0000000700177202 */ /* 0x000fe40000000f00 */
[----:B------:R-:W-:Y:S02]  /*2190*/  LOP3.LUT R2, R2, 0x7fffffff, RZ, 0xc0, !PT ;  /* 0x7fffffff02027812 */ /* 0x000fe400078ec0ff */
[----:B------:R-:W-:-:S07]  /*21a0*/  LOP3.LUT R8, R0, 0xfffffff0, RZ, 0xc0, !PT ;  /* 0xfffffff000087812 */ /* 0x000fce00078ec0ff */
.L_x_1388:
        /* <DEDUP_REMOVED lines=217> */
.L_x_1387:
        /* <DEDUP_REMOVED lines=117> */
.L_x_1389:
        /* <DEDUP_REMOVED lines=63> */
.L_x_1390:
        /* <DEDUP_REMOVED lines=47> */
.L_x_1386:
[----:B------:R-:W1:Y:S01]  /*3d70*/  LDC.64 R6, c[0x0][0x710] ;  /* 0x0001c400ff067b82 */ /* 0x000e620000000a00 */
[----:B------:R-:W-:Y:S02]  /*3d80*/  F2FP.F16.F32.PACK_AB R5, R48, R5 ;  /* 0x000000053005723e */ /* 0x000fe400000000ff */
[----:B------:R-:W-:-:S03]  /*3d90*/  IADD3 R3, PT, PT, R3, 0x80, RZ ;  /* 0x0000008003037810 */ /* 0x000fc60007ffe0ff */
[----:B-1----:R1:W-:Y:S04]  /*3da0*/  STG.E desc[UR6][R6.64], R5 ;  /* 0x0000000506007986 */ /* 0x0023e8000c101906 */
.L_x_1379:
[----:B------:R-:W-:-:S13]  /*3db0*/  ISETP.GE.AND P0, PT, R3, UR4, PT ;  /* 0x0000000403007c0c */ /* 0x000fda000bf06270 */
        /* <DEDUP_REMOVED lines=26> */
[----:B------:R-:W-:Y:S01]  /*3f60*/  HFMA2 R46, -RZ, RZ, 0, 0 ;  /* 0x00000000ff2e7431 */ /* 0x000fe200000001ff */
[----:B------:R-:W-:Y:S01]  /*3f70*/  BSSY.RECONVERGENT B2, `(.L_x_1393) ;  /* 0x00000de000027945 */ /* 0x000fe20003800200 */
[----:B------:R-:W-:Y:S02]  /*3f80*/  MOV R22, R6 ;  /* 0x0000000600167202 */ /* 0x000fe40000000f00 */
[----:B------:R-:W-:Y:S02]  /*3f90*/  MOV R23, R7 ;  /* 0x0000000700177202 */ /* 0x000fe40000000f00 */
[----:B------:R-:W-:Y:S02]  /*3fa0*/  LOP3.LUT R2, R2, 0x7fffffff, RZ, 0xc0, !PT ;  /* 0x7fffffff02027812 */ /* 0x000fe400078ec0ff */
[----:B------:R-:W-:-:S07]  /*3fb0*/  LOP3.LUT R8, R0, 0xfffffff0, RZ, 0xc0, !PT ;  /* 0xfffffff000087812 */ /* 0x000fce00078ec0ff */
.L_x_1394:
[----:B------:R-:W0:Y:S04]  /*3fc0*/  LDG.E.64 R18, desc[UR6][R22.64] ;  /* 0x0000000616127981 */ /* 0x000e28000c1e1b00 */
        /* <DEDUP_REMOVED lines=15> */
[----:B0-----:R-:W-:-:S02]  /*40c0*/  IMAD R9, R19, UR16, RZ ;  /* 0x0000001013097c24 */ /* 0x001fc4000f8e02ff */
[----:B------:R-:W-:-:S04]  /*40d0*/  IMAD.WIDE.U32 R36, R18, UR16, RZ ;  /* 0x0000001012247c25 */ /* 0x000fc8000f8e00ff */
[----:B------:R-:W-:Y:S02]  /*40e0*/  IMAD R9, R18, UR17, R9 ;  /* 0x0000001112097c24 */ /* 0x000fe4000f8e0209 */
[----:B--2---:R-:W-:Y:S01]  /*40f0*/  IMAD R43, R7, UR16, RZ ;  /* 0x00000010072b7c24 */ /* 0x004fe2000f8e02ff */
[----:B------:R-:W-:Y:S01]  /*4100*/  LEA R42, P0, R36, UR24, 0x2 ;  /* 0x00000018242a7c11 */ /* 0x000fe2000f8010ff */
[----:B------:R-:W-:Y:S01]  /*4110*/  IMAD.WIDE.U32 R18, R6, UR16, RZ ;  /* 0x0000001006127c25 */ /* 0x000fe2000f8e00ff */
[----:B------:R-:W-:-:S03]  /*4120*/  IADD3 R7, PT, PT, R37, R9, RZ ;  /* 0x0000000925077210 */ /* 0x000fc60007ffe0ff */
[----:B------:R-:W-:Y:S02]  /*4130*/  IMAD R9, R6, UR17, R43 ;  /* 0x0000001106097c24 */ /* 0x000fe4000f8e022b */
[----:B---3--:R-:W-:Y:S01]  /*4140*/  IMAD R17, R17, UR16, RZ ;  /* 0x0000001011117c24 */ /* 0x008fe2000f8e02ff */
[----:B------:R-:W-:Y:S01]  /*4150*/  LEA.HI.X R43, R36, UR25, R7, 0x2, P0 ;  /* 0x00000019242b7c11 */ /* 0x000fe200080f1407 */
[----:B------:R-:W-:Y:S01]  /*4160*/  IMAD.WIDE.U32 R36, R16, UR16, RZ ;  /* 0x0000001010247c25 */ /* 0x000fe2000f8e00ff */
[----:B------:R-:W-:Y:S02]  /*4170*/  LEA R56, P0, R18, UR24, 0x2 ;  /* 0x0000001812387c11 */ /* 0x000fe4000f8010ff */
[----:B------:R-:W-:Y:S01]  /*4180*/  IADD3 R9, PT, PT, R19, R9, RZ ;  /* 0x0000000913097210 */ /* 0x000fe20007ffe0ff */
[----:B------:R-:W-:Y:S01]  /*4190*/  IMAD R17, R16, UR17, R17 ;  /* 0x0000001110117c24 */ /* 0x000fe2000f8e0211 */
[----:B------:R-:W2:Y:S01]  /*41a0*/  LDG.E.U16 R6, desc[UR6][R42.64] ;  /* 0x000000062a067981 */ /* 0x000ea2000c1e1500 */
[----:B----4-:R-:W-:Y:S01]  /*41b0*/  IMAD R39, R39, UR16, RZ ;  /* 0x0000001027277c24 */ /* 0x010fe2000f8e02ff */
[----:B------:R-:W-:Y:S01]  /*41c0*/  LEA.HI.X R57, R18, UR25, R9, 0x2, P0 ;  /* 0x0000001912397c11 */ /* 0x000fe200080f1409 */
[----:B-----5:R-:W-:Y:S01]  /*41d0*/  IMAD R41, R41, UR16, RZ ;  /* 0x0000001029297c24 */ /* 0x020fe2000f8e02ff */
[----:B------:R-:W-:Y:S01]  /*41e0*/  IADD3 R9, PT, PT, R37, R17, RZ ;  /* 0x0000001125097210 */ /* 0x000fe20007ffe0ff */
[----:B------:R-:W-:Y:S01]  /*41f0*/  IMAD.WIDE.U32 R16, R38, UR16, RZ ;  /* 0x0000001026107c25 */ /* 0x000fe2000f8e00ff */
[----:B------:R-:W-:Y:S01]  /*4200*/  LEA R54, P0, R36, UR24, 0x2 ;  /* 0x0000001824367c11 */ /* 0x000fe2000f8010ff */
[----:B------:R-:W3:Y:S02]  /*4210*/  LDG.E.U16 R47, desc[UR6][R56.64] ;  /* 0x00000006382f7981 */ /* 0x000ee4000c1e1500 */
[----:B------:R-:W-:Y:S01]  /*4220*/  IMAD R39, R38, UR17, R39 ;  /* 0x0000001126277c24 */ /* 0x000fe2000f8e0227 */
[----:B------:R-:W-:Y:S01]  /*4230*/  LEA.HI.X R55, R36, UR25, R9, 0x2, P0 ;  /* 0x0000001924377c11 */ /* 0x000fe200080f1409 */
[----:B------:R-:W-:Y:S01]  /*4240*/  IMAD.WIDE.U32 R18, R40, UR16, RZ ;  /* 0x0000001028127c25 */ /* 0x000fe2000f8e00ff */
[----:B------:R-:W-:Y:S01]  /*4250*/  LEA R52, P1, R16, UR24, 0x2 ;  /* 0x0000001810347c11 */ /* 0x000fe2000f8210ff */
[----:B------:R-:W4:Y:S01]  /*4260*/  LDG.E.U16 R7, desc[UR6][R42.64+0x2] ;  /* 0x000002062a077981 */ /* 0x000f22000c1e1500 */
[----:B------:R-:W-:Y:S01]  /*4270*/  IADD3 R9, PT, PT, R17, R39, RZ ;  /* 0x0000002711097210 */ /* 0x000fe20007ffe0ff */
[----:B------:R-:W-:Y:S01]  /*4280*/  IMAD R41, R40, UR17, R41 ;  /* 0x0000001128297c24 */ /* 0x000fe2000f8e0229 */
[----:B------:R-:W-:Y:S01]  /*4290*/  LEA R50, P0, R18, UR24, 0x2 ;  /* 0x0000001812327c11 */ /* 0x000fe2000f8010ff */
[----:B------:R-:W-:Y:S01]  /*42a0*/  IMAD R13, R13, UR16, RZ ;  /* 0x000000100d0d7c24 */ /* 0x000fe2000f8e02ff */
[----:B------:R-:W-:Y:S01]  /*42b0*/  LEA.HI.X R53, R16, UR25, R9, 0x2, P1 ;  /* 0x0000001910357c11 */ /* 0x000fe200088f1409 */
[----:B------:R-:W-:Y:S01]  /*42c0*/  IMAD R9, R29, UR16, RZ ;  /* 0x000000101d097c24 */ /* 0x000fe2000f8e02ff */
[----:B------:R-:W-:Y:S01]  /*42d0*/  IADD3 R19, PT, PT, R19, R41, RZ ;  /* 0x0000002913137210 */ /* 0x000fe20007ffe0ff */
[----:B------:R-:W-:Y:S01]  /*42e0*/  IMAD.WIDE.U32 R16, R12, UR16, RZ ;  /* 0x000000100c107c25 */ /* 0x000fe2000f8e00ff */
[----:B------:R-:W5:Y:S02]  /*42f0*/  LDG.E.U16 R45, desc[UR6][R54.64] ;  /* 0x00000006362d7981 */ /* 0x000f64000c1e1500 */
[----:B------:R-:W-:Y:S01]  /*4300*/  LEA.HI.X R51, R18, UR25, R19, 0x2, P0 ;  /* 0x0000001912337c11 */ /* 0x000fe200080f1413 */
[C---:B------:R-:W-:Y:S01]  /*4310*/  IMAD.WIDE.U32 R18, R28.reuse, UR16, RZ ;  /* 0x000000101c127c25 */ /* 0x040fe2000f8e00ff */
[----:B------:R-:W5:Y:S03]  /*4320*/  LDG.E.U16 R42, desc[UR6][R56.64+0x2] ;  /* 0x00000206382a7981 */ /* 0x000f66000c1e1500 */
[----:B------:R-:W-:Y:S01]  /*4330*/  IMAD R9, R28, UR17, R9 ;  /* 0x000000111c097c24 */ /* 0x000fe2000f8e0209 */
[----:B------:R-:W5:Y:S01]  /*4340*/  LDG.E.U16 R39, desc[UR6][R50.64] ;  /* 0x0000000632277981 */ /* 0x000f62000c1e1500 */
[----:B------:R-:W-:-:S02]  /*4350*/  IMAD R13, R12, UR17, R13 ;  /* 0x000000110c0d7c24 */ /* 0x000fc4000f8e020d */
[----:B------:R-:W-:Y:S01]  /*4360*/  IMAD R27, R27, UR16, RZ ;  /* 0x000000101b1b7c24 */ /* 0x000fe2000f8e02ff */
[----:B------:R-:W-:Y:S01]  /*4370*/  IADD3 R19, PT, PT, R19, R9, RZ ;  /* 0x0000000913137210 */ /* 0x000fe20007ffe0ff */
[----:B------:R0:W5:Y:S01]  /*4380*/  LDG.E.U16 R43, desc[UR6][R50.64+0x2] ;  /* 0x00000206322b7981 */ /* 0x000162000c1e1500 */
[----:B------:R-:W-:Y:S01]  /*4390*/  IADD3 R9, PT, PT, R17, R13, RZ ;  /* 0x0000000d11097210 */ /* 0x000fe20007ffe0ff */
[----:B------:R-:W-:Y:S01]  /*43a0*/  IMAD.WIDE.U32 R12, R26, UR16, RZ ;  /* 0x000000101a0c7c25 */ /* 0x000fe2000f8e00ff */
[----:B------:R-:W-:Y:S01]  /*43b0*/  LEA R28, P0, R18, UR24, 0x2 ;  /* 0x00000018121c7c11 */ /* 0x000fe2000f8010ff */
[----:B------:R-:W5:Y:S02]  /*43c0*/  LDG.E.U16 R41, desc[UR6][R52.64] ;  /* 0x0000000634297981 */ /* 0x000f64000c1e1500 */
[----:B------:R-:W-:Y:S02]  /*43d0*/  IMAD R27, R26, UR17, R27 ;  /* 0x000000111a1b7c24 */ /* 0x000fe4000f8e021b */
[----:B------:R1:W5:Y:S01]  /*43e0*/  LDG.E.U16 R36, desc[UR6][R52.64+0x2] ;  /* 0x0000020634247981 */ /* 0x000362000c1e1500 */
[----:B0-----:R-:W-:-:S02]  /*43f0*/  LEA R50, P1, R16, UR24, 0x2 ;  /* 0x0000001810327c11 */ /* 0x001fc4000f8210ff */
[----:B------:R-:W-:Y:S01]  /*4400*/  LEA.HI.X R29, R18, UR25, R19, 0x2, P0 ;  /* 0x00000019121d7c11 */ /* 0x000fe200080f1413 */
[----:B------:R-:W5:Y:S01]  /*4410*/  LDG.E.U16 R44, desc[UR6][R54.64+0x2] ;  /* 0x00000206362c7981 */ /* 0x000f62000c1e1500 */
[----:B------:R-:W-:Y:S01]  /*4420*/  LEA.HI.X R51, R16, UR25, R9, 0x2, P1 ;  /* 0x0000001910337c11 */ /* 0x000fe200088f1409 */
[----:B------:R-:W-:Y:S01]  /*4430*/  IMAD R15, R15, UR16, RZ ;  /* 0x000000100f0f7c24 */ /* 0x000fe2000f8e02ff */
[----:B------:R-:W-:Y:S01]  /*4440*/  IADD3 R9, PT, PT, R13, R27, RZ ;  /* 0x0000001b0d097210 */ /* 0x000fe20007ffe0ff */
[----:B------:R-:W-:Y:S01]  /*4450*/  IMAD R11, R11, UR16, RZ ;  /* 0x000000100b0b7c24 */ /* 0x000fe2000f8e02ff */
[C---:B-1----:R-:W-:Y:S01]  /*4460*/  LEA R52, P0, R12.reuse, UR24, 0x2 ;  /* 0x000000180c347c11 */ /* 0x042fe2000f8010ff */
[----:B------:R-:W5:Y:S03]  /*4470*/  LDG.E.U16 R40, desc[UR6][R28.64] ;  /* 0x000000061c287981 */ /* 0x000f66000c1e1500 */
[----:B------:R-:W-:Y:S01]  /*4480*/  LEA.HI.X R53, R12, UR25, R9, 0x2, P0 ;  /* 0x000000190c357c11 */ /* 0x000fe200080f1409 */
[C---:B------:R-:W-:Y:S01]  /*4490*/  IMAD R9, R14.reuse, UR17, R15 ;  /* 0x000000110e097c24 */ /* 0x040fe2000f8e020f */
[----:B------:R0:W5:Y:S01]  /*44a0*/  LDG.E.U16 R38, desc[UR6][R28.64+0x2] ;  /* 0x000002061c267981 */ /* 0x000162000c1e1500 */
[----:B------:R-:W-:-:S03]  /*44b0*/  IMAD.WIDE.U32 R12, R14, UR16, RZ ;  /* 0x000000100e0c7c25 */ /* 0x000fc6000f8e00ff */
[----:B------:R-:W5:Y:S01]  /*44c0*/  LDG.E.U16 R17, desc[UR6][R50.64] ;  /* 0x0000000632117981 */ /* 0x000f62000c1e1500 */
[----:B------:R-:W-:Y:S01]  /*44d0*/  IMAD R11, R10, UR17, R11 ;  /* 0x000000110a0b7c24 */ /* 0x000fe2000f8e020b */
[----:B------:R-:W-:Y:S02]  /*44e0*/  LEA R26, P0, R12, UR24, 0x2 ;  /* 0x000000180c1a7c11 */ /* 0x000fe4000f8010ff */
[----:B------:R-:W-:Y:S01]  /*44f0*/  IADD3 R9, PT, PT, R13, R9, RZ ;  /* 0x000000090d097210 */ /* 0x000fe20007ffe0ff */
[----:B------:R-:W-:Y:S01]  /*4500*/  IMAD R35, R35, UR16, RZ ;  /* 0x0000001023237c24 */ /* 0x000fe2000f8e02ff */
[----:B------:R1:W5:Y:S01]  /*4510*/  LDG.E.U16 R37, desc[UR6][R50.64+0x2] ;  /* 0x0000020632257981 */ /* 0x000362000c1e1500 */
[----:B0-----:R-:W-:Y:S01]  /*4520*/  IMAD.WIDE.U32 R28, R10, UR16, RZ ;  /* 0x000000100a1c7c25 */ /* 0x001fe2000f8e00ff */
[----:B------:R-:W-:Y:S02]  /*4530*/  LEA.HI.X R27, R12, UR25, R9, 0x2, P0 ;  /* 0x000000190c1b7c11 */ /* 0x000fe400080f1409 */
[----:B------:R-:W5:Y:S01]  /*4540*/  LDG.E.U16 R19, desc[UR6][R52.64] ;  /* 0x0000000634137981 */ /* 0x000f62000c1e1500 */
[----:B------:R-:W-:Y:S01]  /*4550*/  IMAD R15, R49, UR16, RZ ;  /* 0x00000010310f7c24 */ /* 0x000fe2000f8e02ff */
[----:B------:R-:W-:Y:S01]  /*4560*/  IADD3 R9, PT, PT, R29, R11, RZ ;  /* 0x0000000b1d097210 */ /* 0x000fe20007ffe0ff */
[----:B------:R-:W-:Y:S01]  /*4570*/  IMAD.WIDE.U32 R10, R34, UR16, RZ ;  /* 0x00000010220a7c25 */ /* 0x000fe2000f8e00ff */
[----:B------:R-:W5:Y:S01]  /*4580*/  LDG.E.U16 R18, desc[UR6][R26.64] ;  /* 0x000000061a127981 */ /* 0x000f62000c1e1500 */
[----:B-1----:R-:W-:-:S02]  /*4590*/  LEA R50, P0, R28, UR24, 0x2 ;  /* 0x000000181c327c11 */ /* 0x002fc4000f8010ff */
[----:B------:R-:W-:Y:S01]  /*45a0*/  IMAD R35, R34, UR17, R35 ;  /* 0x0000001122237c24 */ /* 0x000fe2000f8e0223 */
[----:B------:R-:W5:Y:S01]  /*45b0*/  LDG.E.U16 R14, desc[UR6][R52.64+0x2] ;  /* 0x00000206340e7981 */ /* 0x000f62000c1e1500 */
[----:B------:R-:W-:Y:S01]  /*45c0*/  IMAD.WIDE.U32 R12, R48, UR16, RZ ;  /* 0x00000010300c7c25 */ /* 0x000fe2000f8e00ff */
[----:B------:R-:W-:Y:S02]  /*45d0*/  LEA.HI.X R51, R28, UR25, R9, 0x2, P0 ;  /* 0x000000191c337c11 */ /* 0x000fe400080f1409 */
[----:B------:R0:W5:Y:S01]  /*45e0*/  LDG.E.U16 R16, desc[UR6][R26.64+0x2] ;  /* 0x000002061a107981 */ /* 0x000162000c1e1500 */
[----:B------:R-:W-:Y:S01]  /*45f0*/  IMAD R15, R48, UR17, R15 ;  /* 0x00000011300f7c24 */ /* 0x000fe2000f8e020f */
[----:B------:R-:W-:Y:S01]  /*4600*/  LEA R34, P1, R10, UR24, 0x2 ;  /* 0x000000180a227c11 */ /* 0x000fe2000f8210ff */
[----:B------:R-:W-:Y:S01]  /*4610*/  IMAD R31, R31, UR16, RZ ;  /* 0x000000101f1f7c24 */ /* 0x000fe2000f8e02ff */
[----:B------:R-:W-:Y:S02]  /*4620*/  IADD3 R9, PT, PT, R11, R35, RZ ;  /* 0x000000230b097210 */ /* 0x000fe40007ffe0ff */
[----:B------:R-:W-:Y:S01]  /*4630*/  LEA R48, P0, R12, UR24, 0x2 ;  /* 0x000000180c307c11 */ /* 0x000fe2000f8010ff */
[----:B------:R-:W5:Y:S01]  /*4640*/  LDG.E.U16 R11, desc[UR6][R50.64] ;  /* 0x00000006320b7981 */ /* 0x000f62000c1e1500 */
[----:B------:R-:W-:Y:S01]  /*4650*/  IADD3 R13, PT, PT, R13, R15, RZ ;  /* 0x0000000f0d0d7210 */ /* 0x000fe20007ffe0ff */
[----:B------:R-:W-:Y:S01]  /*4660*/  IMAD R33, R33, UR16, RZ ;  /* 0x0000001021217c24 */ /* 0x000fe2000f8e02ff */
[----:B------:R-:W-:Y:S01]  /*4670*/  LEA.HI.X R35, R10, UR25, R9, 0x2, P1 ;  /* 0x000000190a237c11 */ /* 0x000fe200088f1409 */
[----:B0-----:R-:W-:Y:S01]  /*4680*/  IMAD.WIDE.U32 R26, R30, UR16, RZ ;  /* 0x000000101e1a7c25 */ /* 0x001fe2000f8e00ff */
[----:B------:R-:W-:Y:S01]  /*4690*/  LEA.HI.X R49, R12, UR25, R13, 0x2, P0 ;  /* 0x000000190c317c11 */ /* 0x000fe200080f140d */
[----:B------:R0:W5:Y:S02]  /*46a0*/  LDG.E.U16 R15, desc[UR6][R50.64+0x2] ;  /* 0x00000206320f7981 */ /* 0x000164000c1e1500 */
[----:B------:R-:W-:Y:S01]  /*46b0*/  IMAD R31, R30, UR17, R31 ;  /* 0x000000111e1f7c24 */ /* 0x000fe2000f8e021f */
[----:B------:R-:W-:Y:S01]  /*46c0*/  LEA R30, P0, R26, UR24, 0x2 ;  /* 0x000000181a1e7c11 */ /* 0x000fe2000f8010ff */
[C---:B------:R-:W-:Y:S01]  /*46d0*/  IMAD.WIDE.U32 R28, R32.reuse, UR16, RZ ;  /* 0x00000010201c7c25 */ /* 0x040fe2000f8e00ff */
[----:B------:R-:W5:Y:S02]  /*46e0*/  LDG.E.U16 R12, desc[UR6][R34.64] ;  /* 0x00000006220c7981 */ /* 0x000f64000c1e1500 */
[----:B------:R-:W-:Y:S01]  /*46f0*/  IADD3 R27, PT, PT, R27, R31, RZ ;  /* 0x0000001f1b1b7210 */ /* 0x000fe20007ffe0ff */
[----:B------:R-:W-:Y:S01]  /*4700*/  IMAD R33, R32, UR17, R33 ;  /* 0x0000001120217c24 */ /* 0x000fe2000f8e0221 */
[----:B------:R1:W5:Y:S01]  /*4710*/  LDG.E.U16 R10, desc[UR6][R34.64+0x2] ;  /* 0x00000206220a7981 */ /* 0x000362000c1e1500 */
[----:B0-----:R-:W-:-:S03]  /*4720*/  IMAD R51, R25, UR16, RZ ;  /* 0x0000001019337c24 */ /* 0x001fc6000f8e02ff */
[----:B------:R-:W5:Y:S01]  /*4730*/  LDG.E.U16 R13, desc[UR6][R48.64] ;  /* 0x00000006300d7981 */ /* 0x000f62000c1e1500 */
[----:B------:R-:W-:Y:S01]  /*4740*/  IMAD R51, R24, UR17, R51 ;  /* 0x0000001118337c24 */ /* 0x000fe2000f8e0233 */
[----:B------:R-:W-:Y:S02]  /*4750*/  LEA R32, P1, R28, UR24, 0x2 ;  /* 0x000000181c207c11 */ /* 0x000fe4000f8210ff */
[----:B------:R0:W5:Y:S01]  /*4760*/  LDG.E.U16 R9, desc[UR6][R48.64+0x2] ;  /* 0x0000020630097981 */ /* 0x000162000c1e1500 */
[----:B-1----:R-:W-:Y:S01]  /*4770*/  IMAD.WIDE.U32 R34, R24, UR16, RZ ;  /* 0x0000001018227c25 */ /* 0x002fe2000f8e00ff */
[----:B------:R-:W-:Y:S02]  /*4780*/  IADD3 R25, PT, PT, R29, R33, RZ ;  /* 0x000000211d197210 */ /* 0x000fe40007ffe0ff */
[----:B------:R-:W-:Y:S02]  /*4790*/  LEA.HI.X R31, R26, UR25, R27, 0x2, P0 ;  /* 0x000000191a1f7c11 */ /* 0x000fe400080f141b */
[----:B------:R-:W-:Y:S01]  /*47a0*/  LEA R24, P0, R34, UR24, 0x2 ;  /* 0x0000001822187c11 */ /* 0x000fe2000f8010ff */
[----:B0-----:R-:W-:Y:S01]  /*47b0*/  IMAD R49, R21, UR16, RZ ;  /* 0x0000001015317c24 */ /* 0x001fe2000f8e02ff */
[----:B------:R-:W-:-:S02]  /*47c0*/  IADD3 R21, PT, PT, R35, R51, RZ ;  /* 0x0000003323157210 */ /* 0x000fc40007ffe0ff */
[----:B------:R-:W-:Y:S01]  /*47d0*/  LEA.HI.X R33, R28, UR25, R25, 0x2, P1 ;  /* 0x000000191c217c11 */ /* 0x000fe200088f1419 */
[----:B------:R-:W-:Y:S01]  /*47e0*/  IMAD.WIDE.U32 R26, R20, UR16, RZ ;  /* 0x00000010141a7c25 */ /* 0x000fe2000f8e00ff */
[----:B------:R-:W5:Y:S01]  /*47f0*/  LDG.E.U16 R28, desc[UR6][R30.64] ;  /* 0x000000061e1c7981 */ /* 0x000f62000c1e1500 */
[----:B------:R-:W-:Y:S02]  /*4800*/  LEA.HI.X R25, R34, UR25, R21, 0x2, P0 ;  /* 0x0000001922197c11 */ /* 0x000fe400080f1415 */
[----:B------:R-:W-:Y:S01]  /*4810*/  IMAD R21, R20, UR17, R49 ;  /* 0x0000001114157c24 */ /* 0x000fe2000f8e0231 */
[----:B------:R-:W5:Y:S01]  /*4820*/  LDG.E.U16 R34, desc[UR6][R32.64] ;  /* 0x0000000620227981 */ /* 0x000f62000c1e1500 */
[----:B------:R-:W-:-:S03]  /*4830*/  LEA R20, P0, R26, UR24, 0x2 ;  /* 0x000000181a147c11 */ /* 0x000fc6000f8010ff */
[----:B------:R-:W5:Y:S01]  /*4840*/  LDG.E.U16 R29, desc[UR6][R30.64+0x2] ;  /* 0x000002061e1d7981 */ /* 0x000f62000c1e1500 */
[----:B------:R-:W-:-:S03]  /*4850*/  IADD3 R21, PT, PT, R27, R21, RZ ;  /* 0x000000151b157210 */ /* 0x000fc60007ffe0ff */
[----:B------:R-:W5:Y:S01]  /*4860*/  LDG.E.U16 R27, desc[UR6][R24.64] ;  /* 0x00000006181b7981 */ /* 0x000f62000c1e1500 */
[----:B------:R-:W-:-:S03]  /*4870*/  LEA.HI.X R21, R26, UR25, R21, 0x2, P0 ;  /* 0x000000191a157c11 */ /* 0x000fc600080f1415 */
[----:B------:R-:W5:Y:S04]  /*4880*/  LDG.E.U16 R35, desc[UR6][R32.64+0x2] ;  /* 0x0000020620237981 */ /* 0x000f68000c1e1500 */
        /* <DEDUP_REMOVED lines=9> */
[----:B--2---:R-:W-:-:S05]  /*4920*/  HADD2.F32 R6, -RZ, R6.H0_H0 ;  /* 0x20000006ff067230 */ /* 0x004fca0000004100 */
[----:B------:R-:W-:Y:S01]  /*4930*/  FADD.FTZ R6, R6, R5 ;  /* 0x0000000506067221 */ /* 0x000fe20000010000 */
[----:B---3--:R-:W-:Y:S02]  /*4940*/  HADD2.F32 R47, -RZ, R47.H0_H0 ;  /* 0x2000002fff2f7230 */ /* 0x008fe40000004100 */
[----:B----4-:R-:W-:-:S03]  /*4950*/  HADD2.F32 R7, -RZ, R7.H0_H0 ;  /* 0x20000007ff077230 */ /* 0x010fc60000004100 */
[----:B------:R-:W-:Y:S02]  /*4960*/  FADD.FTZ R6, R6, R47 ;  /* 0x0000002f06067221 */ /* 0x000fe40000010000 */
[----:B------:R-:W-:Y:S01]  /*4970*/  FADD.FTZ R7, R7, R46 ;  /* 0x0000002e07077221 */ /* 0x000fe20000010000 */
[----:B-----5:R-:W-:Y:S02]  /*4980*/  HADD2.F32 R45, -RZ, R45.H0_H0 ;  /* 0x2000002dff2d7230 */ /* 0x020fe40000004100 */
[----:B------:R-:W-:-:S03]  /*4990*/  HADD2.F32 R42, -RZ, R42.H0_H0 ;  /* 0x2000002aff2a7230 */ /* 0x000fc60000004100 */
[----:B------:R-:W-:Y:S01]  /*49a0*/  FADD.FTZ R6, R6, R45 ;  /* 0x0000002d06067221 */ /* 0x000fe20000010000 */
[----:B------:R-:W-:Y:S02]  /*49b0*/  HADD2.F32 R39, -RZ, R39.H0_H0 ;  /* 0x20000027ff277230 */ /* 0x000fe40000004100 */
[----:B------:R-:W-:-:S03]  /*49c0*/  FADD.FTZ R7, R7, R42 ;  /* 0x0000002a07077221 */ /* 0x000fc60000010000 */
[----:B------:R-:W-:Y:S01]  /*49d0*/  FADD.FTZ R6, R6, R39 ;  /* 0x0000002706067221 */ /* 0x000fe20000010000 */
[----:B0-----:R-:W-:Y:S02]  /*49e0*/  HADD2.F32 R20, -RZ, R43.H0_H0 ;  /* 0x2000002bff147230 */ /* 0x001fe40000004100 */
[----:B------:R-:W-:Y:S02]  /*49f0*/  HADD2.F32 R41, -RZ, R41.H0_H0 ;  /* 0x20000029ff297230 */ /* 0x000fe40000004100 */
[----:B------:R-:W-:-:S03]  /*4a00*/  HADD2.F32 R44, -RZ, R44.H0_H0 ;  /* 0x2000002cff2c7230 */ /* 0x000fc60000004100 */
[----:B------:R-:W-:Y:S02]  /*4a10*/  FADD.FTZ R6, R6, R41 ;  /* 0x0000002906067221 */ /* 0x000fe40000010000 */
[----:B------:R-:W-:Y:S01]  /*4a20*/  FADD.FTZ R7, R7, R44 ;  /* 0x0000002c07077221 */ /* 0x000fe20000010000 */
[----:B------:R-:W-:-:S03]  /*4a30*/  HADD2.F32 R5, -RZ, R40.H0_H0 ;  /* 0x20000028ff057230 */ /* 0x000fc60000004100 */
        /* <DEDUP_REMOVED lines=8> */
[----:B------:R-:W-:Y:S02]  /*4ac0*/  HADD2.F32 R20, -RZ, R19.H0_H0 ;  /* 0x20000013ff147230 */ /* 0x000fe40000004100 */
[----:B------:R-:W-:Y:S01]  /*4ad0*/  FADD.FTZ R7, R7, R38 ;  /* 0x0000002607077221 */ /* 0x000fe20000010000 */
[----:B------:R-:W-:Y:S02]  /*4ae0*/  HADD2.F32 R18, -RZ, R18.H0_H0 ;  /* 0x20000012ff127230 */ /* 0x000fe40000004100 */
[----:B------:R-:W-:Y:S01]  /*4af0*/  FADD.FTZ R5, R5, R20 ;  /* 0x0000001405057221 */ /* 0x000fe20000010000 */
[----:B------:R-:W-:Y:S01]  /*4b00*/  FADD.FTZ R6, R7, R6 ;  /* 0x0000000607067221 */ /* 0x000fe20000010000 */
[----:B------:R-:W-:Y:S02]  /*4b10*/  HADD2.F32 R17, -RZ, R14.H0_H0 ;  /* 0x2000000eff117230 */ /* 0x000fe40000004100 */
[----:B------:R-:W-:Y:S01]  /*4b20*/  FADD.FTZ R5, R5, R18 ;  /* 0x0000001205057221 */ /* 0x000fe20000010000 */
[----:B------:R-:W-:-:S02]  /*4b30*/  HADD2.F32 R7, -RZ, R16.H0_H0 ;  /* 0x20000010ff077230 */ /* 0x000fc40000004100 */
[----:B------:R-:W-:Y:S01]  /*4b40*/  FADD.FTZ R6, R6, R17 ;  /* 0x0000001106067221 */ /* 0x000fe20000010000 */
        /* <DEDUP_REMOVED lines=11> */
[----:B------:R-:W-:Y:S01]  /*4c00*/  FADD.FTZ R6, R6, R9 ;  /* 0x0000000906067221 */ /* 0x000fe20000010000 */
[----:B------:R-:W-:-:S03]  /*4c10*/  HADD2.F32 R28, -RZ, R28.H0_H0 ;  /* 0x2000001cff1c7230 */ /* 0x000fc60000004100 */
[----:B------:R-:W-:Y:S01]  /*4c20*/  FADD.FTZ R6, R6, R7 ;  /* 0x0000000706067221 */ /* 0x000fe20000010000 */
[----:B------:R-:W-:Y:S02]  /*4c30*/  HADD2.F32 R34, -RZ, R34.H0_H0 ;  /* 0x20000022ff227230 */ /* 0x000fe40000004100 */
        /* <DEDUP_REMOVED lines=17> */
[----:B------:R-:W-:Y:S05]  /*4d50*/  BSYNC.RECONVERGENT B2 ;  /* 0x0000000000027941 */ /* 0x000fea0003800200 */
.L_x_1393:
        /* <DEDUP_REMOVED lines=10> */
[----:B------:R-:W2:Y:S03]  /*4e00*/  LDCU.64 UR28, c[0x0][0x758] ;  /* 0x0000eb00ff1c77ac */ /* 0x000ea60008000a00 */
[----:B------:R-:W3:Y:S01]  /*4e10*/  LDG.E.64 R22, desc[UR6][R6.64+0x8] ;  /* 0x0000080606167981 */ /* 0x000ee2000c1e1b00 */
[----:B------:R-:W1:Y:S03]  /*4e20*/  LDCU.64 UR30, c[0x0][0x728] ;  /* 0x0000e500ff1e77ac */ /* 0x000e660008000a00 */
        /* <DEDUP_REMOVED lines=8> */
[----:B---3--:R-:W-:Y:S02]  /*4eb0*/  IMAD R23, R23, UR28, RZ ;  /* 0x0000001c17177c24 */ /* 0x008fe4000f8e02ff */
[----:B------:R-:W-:Y:S01]  /*4ec0*/  IMAD R21, R20, UR29, R21 ;  /* 0x0000001d14157c24 */ /* 0x000fe2000f8e0215 */
[----:B-1----:R-:W-:Y:S01]  /*4ed0*/  LEA R20, P1, R24, UR30, 0x2 ;  /* 0x0000001e18147c11 */ /* 0x002fe2000f8210ff */
[----:B------:R-:W-:-:S03]  /*4ee0*/  IMAD.WIDE.U32 R26, R22, UR28, RZ ;  /* 0x0000001c161a7c25 */ /* 0x000fc6000f8e00ff */
[----:B------:R-:W-:Y:S01]  /*4ef0*/  IADD3 R21, PT, PT, R25, R21, RZ ;  /* 0x0000001519157210 */ /* 0x000fe20007ffe0ff */
[----:B------:R-:W-:Y:S02]  /*4f00*/  IMAD R23, R22, UR29, R23 ;  /* 0x0000001d16177c24 */ /* 0x000fe4000f8e0217 */
[----:B----4-:R-:W-:Y:S01]  /*4f10*/  IMAD R29, R19, UR28, RZ ;  /* 0x0000001c131d7c24 */ /* 0x010fe2000f8e02ff */
[----:B------:R-:W-:Y:S01]  /*4f20*/  LEA.HI.X R21, R24, UR31, R21, 0x2, P1 ;  /* 0x0000001f18157c11 */ /* 0x000fe200088f1415 */
[----:B------:R-:W-:Y:S01]  /*4f30*/  IMAD.WIDE.U32 R24, R18, UR28, RZ ;  /* 0x0000001c12187c25 */ /* 0x000fe2000f8e00ff */
[----:B------:R-:W-:Y:S02]  /*4f40*/  IADD3 R19, PT, PT, R27, R23, RZ ;  /* 0x000000171b137210 */ /* 0x000fe40007ffe0ff */
[----:B------:R-:W-:Y:S01]  /*4f50*/  LEA R22, P1, R26, UR30, 0x2 ;  /* 0x0000001e1a167c11 */ /* 0x000fe2000f8210ff */
[----:B-----5:R-:W-:Y:S01]  /*4f60*/  IMAD R27, R17, UR28, RZ ;  /* 0x0000001c111b7c24 */ /* 0x020fe2000f8e02ff */
[----:B------:R-:W2:Y:S01]  /*4f70*/  LDG.E.U16 R2, desc[UR6][R20.64] ;  /* 0x0000000614027981 */ /* 0x000ea2000c1e1500 */
[----:B------:R-:W-:Y:S01]  /*4f80*/  IMAD R17, R18, UR29, R29 ;  /* 0x0000001d12117c24 */ /* 0x000fe2000f8e021d */
[----:B------:R-:W-:Y:S01]  /*4f90*/  LEA.HI.X R23, R26, UR31, R19, 0x2, P1 ;  /* 0x0000001f1a177c11 */ /* 0x000fe200088f1413 */
[----:B------:R-:W-:Y:S01]  /*4fa0*/  IMAD R15, R15, UR28, RZ ;  /* 0x0000001c0f0f7c24 */ /* 0x000fe2000f8e02ff */
[----:B------:R-:W-:Y:S01]  /*4fb0*/  LEA R28, P1, R24, UR30, 0x2 ;  /* 0x0000001e181c7c11 */ /* 0x000fe2000f8210ff */
[C---:B------:R-:W-:Y:S01]  /*4fc0*/  IMAD R27, R16.reuse, UR29, R27 ;  /* 0x0000001d101b7c24 */ /* 0x040fe2000f8e021b */
[----:B------:R-:W-:Y:S01]  /*4fd0*/  IADD3 R17, PT, PT, R25, R17, RZ ;  /* 0x0000001119117210 */ /* 0x000fe20007ffe0ff */
[----:B------:R-:W-:Y:S01]  /*4fe0*/  IMAD.WIDE.U32 R18, R16, UR28, RZ ;  /* 0x0000001c10127c25 */ /* 0x000fe2000f8e00ff */
[----:B------:R1:W3:Y:S02]  /*4ff0*/  LDG.E.U16 R4, desc[UR6][R20.64+0x2] ;  /* 0x0000020614047981 */ /* 0x0002e4000c1e1500 */
[----:B------:R-:W-:Y:S01]  /*5000*/  LEA.HI.X R29, R24, UR31, R17, 0x2, P1 ;  /* 0x0000001f181d7c11 */ /* 0x000fe200088f1411 */
[----:B------:R-:W-:-:S02]  /*5010*/  IMAD R31, R14, UR29, R15 ;  /* 0x0000001d0e1f7c24 */ /* 0x000fc4000f8e020f */
[----:B------:R-:W-:Y:S01]  /*5020*/  IMAD R13, R13, UR28, RZ ;  /* 0x0000001c0d0d7c24 */ /* 0x000fe2000f8e02ff */
[----:B------:R-:W-:Y:S01]  /*5030*/  LEA R24, P1, R18, UR30, 0x2 ;  /* 0x0000001e12187c11 */ /* 0x000fe2000f8210ff */
[----:B------:R-:W4:Y:S01]  /*5040*/  LDG.E.U16 R16, desc[UR6][R22.64] ;  /* 0x0000000616107981 */ /* 0x000f22000c1e1500 */
[----:B------:R-:W-:Y:S01]  /*5050*/  IADD3 R17, PT, PT, R19, R27, RZ ;  /* 0x0000001b13117210 */ /* 0x000fe20007ffe0ff */
[----:B-1----:R-:W-:Y:S02]  /*5060*/  IMAD.WIDE.U32 R20, R14, UR28, RZ ;  /* 0x0000001c0e147c25 */ /* 0x002fe4000f8e00ff */
[----:B------:R1:W5:Y:S01]  /*5070*/  LDG.E.U16 R19, desc[UR6][R22.64+0x2] ;  /* 0x0000020616137981 */ /* 0x000362000c1e1500 */
[----:B------:R-:W-:Y:S01]  /*5080*/  LEA.HI.X R25, R18, UR31, R17, 0x2, P1 ;  /* 0x0000001f12197c11 */ /* 0x000fe200088f1411 */
[C---:B------:R-:W-:Y:S02]  /*5090*/  IMAD.WIDE.U32 R26, R12.reuse, UR28, RZ ;  /* 0x0000001c0c1a7c25 */ /* 0x040fe4000f8e00ff */
[----:B------:R-:W5:Y:S04]  /*50a0*/  LDG.E.U16 R18, desc[UR6][R28.64] ;  /* 0x000000061c127981 */ /* 0x000f68000c1e1500 */
[----:B------:R0:W5:Y:S01]  /*50b0*/  LDG.E.U16 R17, desc[UR6][R28.64+0x2] ;  /* 0x000002061c117981 */ /* 0x000162000c1e1500 */
[----:B-1----:R-:W-:Y:S01]  /*50c0*/  IMAD R23, R12, UR29, R13 ;  /* 0x0000001d0c177c24 */ /* 0x002fe2000f8e020d */
[----:B------:R-:W-:Y:S01]  /*50d0*/  IADD3 R13, PT, PT, R21, R31, RZ ;  /* 0x0000001f150d7210 */ /* 0x000fe20007ffe0ff */
[----:B------:R-:W-:Y:S01]  /*50e0*/  IMAD R21, R11, UR28, RZ ;  /* 0x0000001c0b157c24 */ /* 0x000fe2000f8e02ff */
[----:B------:R-:W-:Y:S01]  /*50f0*/  LEA R22, P1, R20, UR30, 0x2 ;  /* 0x0000001e14167c11 */ /* 0x000fe2000f8210ff */
[----:B------:R-:W5:Y:S01]  /*5100*/  LDG.E.U16 R15, desc[UR6][R24.64] ;  /* 0x00000006180f7981 */ /* 0x000f62000c1e1500 */
[----:B------:R-:W-:Y:S01]  /*5110*/  IADD3 R11, PT, PT, R27, R23, RZ ;  /* 0x000000171b0b7210 */ /* 0x000fe20007ffe0ff */
[----:B------:R-:W-:Y:S01]  /*5120*/  IMAD R21, R10, UR29, R21 ;  /* 0x0000001d0a157c24 */ /* 0x000fe2000f8e0215 */
[----:B------:R-:W-:Y:S01]  /*5130*/  LEA R12, P2, R26, UR30, 0x2 ;  /* 0x0000001e1a0c7c11 */ /* 0x000fe2000f8410ff */
[----:B0-----:R-:W-:Y:S01]  /*5140*/  IMAD.WIDE.U32 R28, R10, UR28, RZ ;  /* 0x0000001c0a1c7c25 */ /* 0x001fe2000f8e00ff */
[----:B------:R0:W5:Y:S01]  /*5150*/  LDG.E.U16 R14, desc[UR6][R24.64+0x2] ;  /* 0x00000206180e7981 */ /* 0x000162000c1e1500 */
[----:B------:R-:W-:-:S02]  /*5160*/  LEA.HI.X R23, R20, UR31, R13, 0x2, P1 ;  /* 0x0000001f14177c11 */ /* 0x000fc400088f140d */
[----:B------:R-:W-:Y:S01]  /*5170*/  LEA.HI.X R13, R26, UR31, R11, 0x2, P2 ;  /* 0x0000001f1a0d7c11 */ /* 0x000fe200090f140b */
[----:B------:R-:W-:Y:S01]  /*5180*/  IMAD.WIDE.U32 R10, R8, UR28, RZ ;  /* 0x0000001c080a7c25 */ /* 0x000fe2000f8e00ff */
[----:B------:R-:W-:Y:S02]  /*5190*/  LEA R20, P1, R28, UR30, 0x2 ;  /* 0x0000001e1c147c11 */ /* 0x000fe4000f8210ff */
[----:B------:R-:W-:Y:S01]  /*51a0*/  IADD3 R21, PT, PT, R29, R21, RZ ;  /* 0x000000151d157210 */ /* 0x000fe20007ffe0ff */
[----:B0-----:R-:W-:Y:S01]  /*51b0*/  IMAD R25, R9, UR28, RZ ;  /* 0x0000001c09197c24 */ /* 0x001fe2000f8e02ff */
[----:B------:R-:W5:Y:S03]  /*51c0*/  LDG.E.U16 R24, desc[UR6][R22.64+0x2] ;  /* 0x0000020616187981 */ /* 0x000f66000c1e1500 */
[----:B------:R-:W-:Y:S01]  /*51d0*/  IMAD R25, R8, UR29, R25 ;  /* 0x0000001d08197c24 */ /* 0x000fe2000f8e0219 */
[----:B------:R4:W5:Y:S01]  /*51e0*/  LDG.E.U16 R9, desc[UR6][R22.64] ;  /* 0x0000000616097981 */ /* 0x000962000c1e1500 */
[----:B------:R-:W-:-:S02]  /*51f0*/  LEA.HI.X R21, R28, UR31, R21, 0x2, P1 ;  /* 0x0000001f1c157c11 */ /* 0x000fc400088f1415 */
[----:B------:R-:W-:Y:S01]  /*5200*/  LEA R26, P1, R10, UR30, 0x2 ;  /* 0x0000001e0a1a7c11 */ /* 0x000fe2000f8210ff */
[----:B------:R-:W5:Y:S01]  /*5210*/  LDG.E.U16 R8, desc[UR6][R12.64] ;  /* 0x000000060c087981 */ /* 0x000f62000c1e1500 */
[----:B------:R-:W-:-:S03]  /*5220*/  IADD3 R11, PT, PT, R11, R25, RZ ;  /* 0x000000190b0b7210 */ /* 0x000fc60007ffe0ff */
[----:B------:R-:W5:Y:S01]  /*5230*/  LDG.E.U16 R25, desc[UR6][R12.64+0x2] ;  /* 0x000002060c197981 */ /* 0x000f62000c1e1500 */
[----:B------:R-:W-:-:S03]  /*5240*/  LEA.HI.X R27, R10, UR31, R11, 0x2, P1 ;  /* 0x0000001f0a1b7c11 */ /* 0x000fc600088f140b */
[----:B------:R-:W5:Y:S04]  /*5250*/  LDG.E.U16 R28, desc[UR6][R20.64] ;  /* 0x00000006141c7981 */ /* 0x000f68000c1e1500 */
[----:B------:R-:W5:Y:S04]  /*5260*/  LDG.E.U16 R10, desc[UR6][R20.64+0x2] ;  /* 0x00000206140a7981 */ /* 0x000f68000c1e1500 */
[----:B------:R-:W5:Y:S04]  /*5270*/  LDG.E.U16 R29, desc[UR6][R26.64] ;  /* 0x000000061a1d7981 */ /* 0x000f68000c1e1500 */
[----:B------:R-:W5:Y:S01]  /*5280*/  LDG.E.U16 R22, desc[UR6][R26.64+0x2] ;  /* 0x000002061a167981 */ /* 0x000f62000c1e1500 */
[----:B------:R-:W-:-:S04]  /*5290*/  IADD3 R6, P1, PT, R6, 0x40, RZ ;  /* 0x0000004006067810 */ /* 0x000fc80007f3e0ff */
[----:B------:R-:W-:Y:S01]  /*52a0*/  IADD3.X R7, PT, PT, RZ, R7, RZ, P1, !PT ;  /* 0x00000007ff077210 */ /* 0x000fe20000ffe4ff */
[----:B--2---:R-:W-:-:S05]  /*52b0*/  HADD2.F32 R2, -RZ, R2.H0_H0 ;  /* 0x20000002ff027230 */ /* 0x004fca0000004100 */
[----:B------:R-:W-:Y:S01]  /*52c0*/  FADD.FTZ R2, R5, R2 ;  /* 0x0000000205027221 */ /* 0x000fe20000010000 */
[----:B---3--:R-:W-:Y:S02]  /*52d0*/  HADD2.F32 R11, -RZ, R4.H0_H0 ;  /* 0x20000004ff0b7230 */ /* 0x008fe40000004100 */
[----:B----4-:R-:W-:-:S03]  /*52e0*/  HADD2.F32 R23, -RZ, R16.H0_H0 ;  /* 0x20000010ff177230 */ /* 0x010fc60000004100 */
[----:B------:R-:W-:Y:S01]  /*52f0*/  FADD.FTZ R11, R46, R11 ;  /* 0x0000000b2e0b7221 */ /* 0x000fe20000010000 */
[----:B-----5:R-:W-:Y:S02]  /*5300*/  HADD2.F32 R4, -RZ, R19.H0_H0 ;  /* 0x20000013ff047230 */ /* 0x020fe40000004100 */
        /* <DEDUP_REMOVED lines=8> */
[----:B------:R-:W-:-:S03]  /*5390*/  FADD.FTZ R2, R2, R15 ;  /* 0x0000000f02027221 */ /* 0x000fc60000010000 */
[----:B------:R-:W-:Y:S01]  /*53a0*/  FADD.FTZ R4, R4, R5 ;  /* 0x0000000504047221 */ /* 0x000fe20000010000 */
[----:B------:R-:W-:Y:S02]  /*53b0*/  HADD2.F32 R11, -RZ, R24.H0_H0 ;  /* 0x20000018ff0b7230 */ /* 0x000fe40000004100 */
        /* <DEDUP_REMOVED lines=15> */
.L_x_1395:
        /* <DEDUP_REMOVED lines=20> */
[----:B-1----:R-:W-:Y:S01]  /*55f0*/  LEA R14, P1, R12, UR30, 0x2 ;  /* 0x0000001e0c0e7c11 */ /* 0x002fe2000f8210ff */
[----:B----4-:R-:W-:Y:S01]  /*5600*/  IMAD R19, R19, UR28, RZ ;  /* 0x0000001c13137c24 */ /* 0x010fe2000f8e02ff */
[----:B------:R-:W-:Y:S01]  /*5610*/  LEA R10, P2, R16, UR30, 0x2 ;  /* 0x0000001e100a7c11 */ /* 0x000fe2000f8410ff */
[----:B-----5:R-:W-:Y:S01]  /*5620*/  IMAD R9, R9, UR28, RZ ;  /* 0x0000001c09097c24 */ /* 0x020fe2000f8e02ff */
[----:B------:R-:W-:Y:S01]  /*5630*/  IADD3 R17, PT, PT, R17, R15, RZ ;  /* 0x0000000f11117210 */ /* 0x000fe20007ffe0ff */
[----:B------:R-:W-:Y:S01]  /*5640*/  IMAD R21, R18, UR29, R19 ;  /* 0x0000001d12157c24 */ /* 0x000fe2000f8e0213 */
[----:B------:R-:W-:Y:S01]  /*5650*/  LEA.HI.X R15, R12, UR31, R11, 0x2, P1 ;  /* 0x0000001f0c0f7c11 */ /* 0x000fe200088f140b */
[----:B------:R-:W-:Y:S01]  /*5660*/  IMAD.WIDE.U32 R12, R18, UR28, RZ ;  /* 0x0000001c120c7c25 */ /* 0x000fe2000f8e00ff */
[----:B------:R-:W-:-:S03]  /*5670*/  LEA.HI.X R11, R16, UR31, R17, 0x2, P2 ;  /* 0x0000001f100b7c11 */ /* 0x000fc600090f1411 */
[----:B------:R-:W-:Y:S01]  /*5680*/  IMAD.WIDE.U32 R18, R8, UR28, RZ ;  /* 0x0000001c08127c25 */ /* 0x000fe2000f8e00ff */
[----:B------:R-:W-:Y:S01]  /*5690*/  LEA R16, P1, R12, UR30, 0x2 ;  /* 0x0000001e0c107c11 */ /* 0x000fe2000f8210ff */
[----:B------:R-:W2:Y:S01]  /*56a0*/  LDG.E.U16 R2, desc[UR6][R14.64] ;  /* 0x000000060e027981 */ /* 0x000ea2000c1e1500 */
[----:B------:R-:W-:Y:S01]  /*56b0*/  IADD3 R21, PT, PT, R13, R21, RZ ;  /* 0x000000150d157210 */ /* 0x000fe20007ffe0ff */
[----:B------:R-:W-:Y:S02]  /*56c0*/  IMAD R9, R8, UR29, R9 ;  /* 0x0000001d08097c24 */ /* 0x000fe4000f8e0209 */
[----:B------:R-:W3:Y:S01]  /*56d0*/  LDG.E.U16 R4, desc[UR6][R14.64+0x2] ;  /* 0x000002060e047981 */ /* 0x000ee2000c1e1500 */
[----:B------:R-:W-:Y:S02]  /*56e0*/  LEA.HI.X R17, R12, UR31, R21, 0x2, P1 ;  /* 0x0000001f0c117c11 */ /* 0x000fe400088f1415 */
[----:B------:R-:W-:Y:S01]  /*56f0*/  LEA R8, P1, R18, UR30, 0x2 ;  /* 0x0000001e12087c11 */ /* 0x000fe2000f8210ff */
[----:B------:R-:W4:Y:S01]  /*5700*/  LDG.E.U16 R12, desc[UR6][R10.64] ;  /* 0x000000060a0c7981 */ /* 0x000f22000c1e1500 */
        /* <DEDUP_REMOVED lines=25> */
.L_x_1396:
[----:B------:R-:W-:Y:S05]  /*58a0*/  @!P0 BRA `(.L_x_1392) ;  /* 0x0000000000b88947 */ /* 0x000fea0003800000 */
[----:B------:R-:W2:Y:S01]  /*58b0*/  LDG.E.64 R8, desc[UR6][R6.64] ;  /* 0x0000000606087981 */ /* 0x000ea2000c1e1b00 */
[----:B------:R-:W2:Y:S01]  /*58c0*/  LDCU.64 UR28, c[0x0][0x758] ;  /* 0x0000eb00ff1c77ac */ /* 0x000ea20008000a00 */
[----:B------:R-:W1:Y:S01]  /*58d0*/  LDCU.64 UR30, c[0x0][0x728] ;  /* 0x0000e500ff1e77ac */ /* 0x000e620008000a00 */
[----:B--2---:R-:W-:Y:S02]  /*58e0*/  IMAD R9, R9, UR28, RZ ;  /* 0x0000001c09097c24 */ /* 0x004fe4000f8e02ff */
[----:B------:R-:W-:-:S04]  /*58f0*/  IMAD.WIDE.U32 R10, R8, UR28, RZ ;  /* 0x0000001c080a7c25 */ /* 0x000fc8000f8e00ff */
[----:B------:R-:W-:Y:S01]  /*5900*/  IMAD R9, R8, UR29, R9 ;  /* 0x0000001d08097c24 */ /* 0x000fe2000f8e0209 */
[----:B-1----:R-:W-:-:S04]  /*5910*/  LEA R8, P0, R10, UR30, 0x2 ;  /* 0x0000001e0a087c11 */ /* 0x002fc8000f8010ff */
[----:B------:R-:W-:-:S04]  /*5920*/  IADD3 R9, PT, PT, R11, R9, RZ ;  /* 0x000000090b097210 */ /* 0x000fc80007ffe0ff */
[----:B------:R-:W-:-:S05]  /*5930*/  LEA.HI.X R9, R10, UR31, R9, 0x2, P0 ;  /* 0x0000001f0a097c11 */ /* 0x000fca00080f1409 */
        /* <DEDUP_REMOVED lines=13> */
[----:B--2---:R-:W-:Y:S02]  /*5a10*/  IMAD R9, R9, UR28, RZ ;  /* 0x0000001c09097c24 */ /* 0x004fe4000f8e02ff */
[----:B------:R-:W-:-:S04]  /*5a20*/  IMAD.WIDE.U32 R12, R8, UR28, RZ ;  /* 0x0000001c080c7c25 */ /* 0x000fc8000f8e00ff */
[----:B------:R-:W-:Y:S01]  /*5a30*/  IMAD R9, R8, UR29, R9 ;  /* 0x0000001d08097c24 */ /* 0x000fe2000f8e0209 */
[----:B------:R-:W-:-:S04]  /*5a40*/  LEA R8, P1, R12, UR30, 0x2 ;  /* 0x0000001e0c087c11 */ /* 0x000fc8000f8210ff */
[----:B------:R-:W-:Y:S01]  /*5a50*/  IADD3 R9, PT, PT, R13, R9, RZ ;  /* 0x000000090d097210 */ /* 0x000fe20007ffe0ff */
[----:B---3--:R-:W-:Y:S02]  /*5a60*/  @P0 IMAD R11, R11, UR28, RZ ;  /* 0x0000001c0b0b0c24 */ /* 0x008fe4000f8e02ff */
[----:B------:R-:W-:-:S04]  /*5a70*/  @P0 IMAD.WIDE.U32 R14, R10, UR28, RZ ;  /* 0x0000001c0a0e0c25 */ /* 0x000fc8000f8e00ff */
[----:B------:R-:W-:Y:S01]  /*5a80*/  @P0 IMAD R11, R10, UR29, R11 ;  /* 0x0000001d0a0b0c24 */ /* 0x000fe2000f8e020b */
[----:B------:R-:W-:Y:S02]  /*5a90*/  LEA.HI.X R9, R12, UR31, R9, 0x2, P1 ;  /* 0x0000001f0c097c11 */ /* 0x000fe400088f1409 */
[C---:B------:R-:W-:Y:S02]  /*5aa0*/  @P0 LEA R10, P1, R14.reuse, UR30, 0x2 ;  /* 0x0000001e0e0a0c11 */ /* 0x040fe4000f8210ff */
[----:B------:R-:W-:Y:S01]  /*5ab0*/  @P0 IADD3 R7, PT, PT, R15, R11, RZ ;  /* 0x0000000b0f070210 */ /* 0x000fe20007ffe0ff */
[----:B------:R-:W2:Y:S03]  /*5ac0*/  LDG.E.U16 R0, desc[UR6][R8.64] ;  /* 0x0000000608007981 */ /* 0x000ea6000c1e1500 */
[----:B------:R-:W-:Y:S01]  /*5ad0*/  @P0 LEA.HI.X R11, R14, UR31, R7, 0x2, P1 ;  /* 0x0000001f0e0b0c11 */ /* 0x000fe200088f1407 */
        /* <DEDUP_REMOVED lines=8> */
[----:B-----5:R-:W-:Y:S02]  /*5b60*/  @P0 HADD2.F32 R13, -RZ, R6.H0_H0 ;  /* 0x20000006ff0d0230 */ /* 0x020fe40000004100 */
[----:B------:R-:W-:-:S03]  /*5b70*/  @P0 FADD.FTZ R5, R5, R4 ;  /* 0x0000000405050221 */ /* 0x000fc60000010000 */
[----:B------:R-:W-:-:S07]  /*5b80*/  @P0 FADD.FTZ R46, R46, R13 ;  /* 0x0000000d2e2e0221 */ /* 0x000fce0000010000 */
.L_x_1392:
[----:B------:R-:W1:Y:S01]  /*5b90*/  LDC.64 R6, c[0x0][0x710] ;  /* 0x0001c400ff067b82 */ /* 0x000e620000000a00 */
[----:B------:R-:W-:Y:S02]  /*5ba0*/  F2FP.F16.F32.PACK_AB R5, R46, R5 ;  /* 0x000000052e05723e */ /* 0x000fe400000000ff */
[----:B------:R-:W-:-:S03]  /*5bb0*/  IADD3 R3, PT, PT, R3, 0x80, RZ ;  /* 0x0000008003037810 */ /* 0x000fc60007ffe0ff */
[----:B-1----:R2:W-:Y:S04]  /*5bc0*/  STG.E desc[UR6][R6.64], R5 ;  /* 0x0000000506007986 */ /* 0x0025e8000c101906 */
.L_x_1385:
[----:B------:R-:W-:-:S13]  /*5bd0*/  ISETP.GE.AND P0, PT, R3, UR4, PT ;  /* 0x0000000403007c0c */ /* 0x000fda000bf06270 */
[----:B------:R-:W-:Y:S05]  /*5be0*/  @P0 BRA `(.L_x_1397) ;  /* 0x0000003c00080947 */ /* 0x000fea0003800000 */
[----:B-12---:R-:W1:Y:S02]  /*5bf0*/  LDC.64 R6, c[0x0][0x738] ;  /* 0x0001ce00ff067b82 */ /* 0x006e640000000a00 */
        /* <DEDUP_REMOVED lines=30> */
.L_x_1400:
        /* <DEDUP_REMOVED lines=20> */
[----:B0-----:R-:W-:Y:S01]  /*5f20*/  LEA R42, P0, R36, UR18, 0x2 ;  /* 0x00000012242a7c11 */ /* 0x001fe2000f8010ff */
[----:B------:R-:W-:Y:S01]  /*5f30*/  IMAD.WIDE.U32 R18, R6, UR8, RZ ;  /* 0x0000000806127c25 */ /* 0x000fe2000f8e00ff */
[----:B------:R-:W-:-:S03]  /*5f40*/  IADD3 R7, PT, PT, R37, R9, RZ ;  /* 0x0000000925077210 */ /* 0x000fc60007ffe0ff */
[----:B------:R-:W-:Y:S02]  /*5f50*/  IMAD R9, R6, UR9, R43 ;  /* 0x0000000906097c24 */ /* 0x000fe4000f8e022b */
[----:B----4-:R-:W-:Y:S01]  /*5f60*/  IMAD R17, R17, UR8, RZ ;  /* 0x0000000811117c24 */ /* 0x010fe2000f8e02ff */
[----:B------:R-:W-:Y:S01]  /*5f70*/  LEA.HI.X R43, R36, UR19, R7, 0x2, P0 ;  /* 0x00000013242b7c11 */ /* 0x000fe200080f1407 */
[----:B------:R-:W-:Y:S01]  /*5f80*/  IMAD.WIDE.U32 R36, R16, UR8, RZ ;  /* 0x0000000810247c25 */ /* 0x000fe2000f8e00ff */
[----:B------:R-:W-:Y:S02]  /*5f90*/  LEA R56, P0, R18, UR18, 0x2 ;  /* 0x0000001212387c11 */ /* 0x000fe4000f8010ff */
[----:B------:R-:W-:Y:S01]  /*5fa0*/  IADD3 R9, PT, PT, R19, R9, RZ ;  /* 0x0000000913097210 */ /* 0x000fe20007ffe0ff */
[----:B------:R-:W-:Y:S01]  /*5fb0*/  IMAD R17, R16, UR9, R17 ;  /* 0x0000000910117c24 */ /* 0x000fe2000f8e0211 */
[----:B------:R-:W2:Y:S01]  /*5fc0*/  LDG.E.U16 R6, desc[UR6][R42.64] ;  /* 0x000000062a067981 */ /* 0x000ea2000c1e1500 */
[----:B-----5:R-:W-:Y:S01]  /*5fd0*/  IMAD R39, R39, UR8, RZ ;  /* 0x0000000827277c24 */ /* 0x020fe2000f8e02ff */
[----:B------:R-:W-:Y:S01]  /*5fe0*/  LEA.HI.X R57, R18, UR19, R9, 0x2, P0 ;  /* 0x0000001312397c11 */ /* 0x000fe200080f1409 */
[----:B------:R-:W-:Y:S01]  /*5ff0*/  IMAD R41, R41, UR8, RZ ;  /* 0x0000000829297c24 */ /* 0x000fe2000f8e02ff */
        /* <DEDUP_REMOVED lines=184> */
.L_x_1399:
        /* <DEDUP_REMOVED lines=117> */
.L_x_1401:
        /* <DEDUP_REMOVED lines=63> */
.L_x_1402:
        /* <DEDUP_REMOVED lines=47> */
.L_x_1398:
[----:B------:R-:W1:Y:S01]  /*79b0*/  LDC.64 R6, c[0x0][0x710] ;  /* 0x0001c400ff067b82 */ /* 0x000e620000000a00 */
[----:B------:R-:W-:Y:S02]  /*79c0*/  F2FP.F16.F32.PACK_AB R5, R46, R5 ;  /* 0x000000052e05723e */ /* 0x000fe400000000ff */
[----:B------:R-:W-:-:S03]  /*79d0*/  IADD3 R3, PT, PT, R3, 0x80, RZ ;  /* 0x0000008003037810 */ /* 0x000fc60007ffe0ff */
[----:B-1----:R2:W-:Y:S04]  /*79e0*/  STG.E desc[UR6][R6.64], R5 ;  /* 0x0000000506007986 */ /* 0x0025e8000c101906 */
.L_x_1391:
        /* <DEDUP_REMOVED lines=33> */
.L_x_1406:
        /* <DEDUP_REMOVED lines=218> */
.L_x_1405:
        /* <DEDUP_REMOVED lines=117> */
.L_x_1407:
        /* <DEDUP_REMOVED lines=63> */
.L_x_1408:
        /* <DEDUP_REMOVED lines=47> */
.L_x_1404:
[----:B------:R-:W1:Y:S01]  /*97d0*/  LDC.64 R6, c[0x0][0x710] ;  /* 0x0001c400ff067b82 */ /* 0x000e620000000a00 */
[----:B------:R-:W-:Y:S02]  /*97e0*/  F2FP.F16.F32.PACK_AB R5, R46, R5 ;  /* 0x000000052e05723e */ /* 0x000fe400000000ff */
[----:B------:R-:W-:-:S03]  /*97f0*/  IADD3 R3, PT, PT, R3, 0x80, RZ ;  /* 0x0000008003037810 */ /* 0x000fc60007ffe0ff */
[----:B-1----:R3:W-:Y:S04]  /*9800*/  STG.E desc[UR6][R6.64], R5 ;  /* 0x0000000506007986 */ /* 0x0027e8000c101906 */
.L_x_1397:
[----:B------:R-:W-:-:S13]  /*9810*/  ISETP.GE.AND P0, PT, R3, UR4, PT ;  /* 0x0000000403007c0c */ /* 0x000fda000bf06270 */
[----:B------:R-:W-:Y:S05]  /*9820*/  @P0 BREAK.RELIABLE B0 ;  /* 0x0000000000000942 */ /* 0x000fea0003800100 */
[----:B------:R-:W-:Y:S05]  /*9830*/  @P0 BRA `(.L_x_1409) ;  /* 0x0000003c00100947 */ /* 0x000fea0003800000 */
[----:B-123--:R-:W1:Y:S02]  /*9840*/  LDC.64 R6, c[0x0][0x738] ;  /* 0x0001ce00ff067b82 */ /* 0x00ee640000000a00 */
        /* <DEDUP_REMOVED lines=30> */
.L_x_1412:
        /* <DEDUP_REMOVED lines=218> */
.L_x_1411:
        /* <DEDUP_REMOVED lines=117> */
.L_x_1413:
        /* <DEDUP_REMOVED lines=63> */
.L_x_1414:
        /* <DEDUP_REMOVED lines=47> */
.L_x_1410:
[----:B------:R-:W1:Y:S01]  /*b600*/  LDC.64 R6, c[0x0][0x710] ;  /* 0x0001c400ff067b82 */ /* 0x000e620000000a00 */
[----:B------:R-:W-:Y:S02]  /*b610*/  F2FP.F16.F32.PACK_AB R5, R46, R5 ;  /* 0x000000052e05723e */ /* 0x000fe400000000ff */
[----:B------:R-:W-:-:S03]  /*b620*/  IADD3 R3, PT, PT, R3, 0x80, RZ ;  /* 0x0000008003037810 */ /* 0x000fc60007ffe0ff */
[----:B-1----:R3:W-:Y:S04]  /*b630*/  STG.E desc[UR6][R6.64], R5 ;  /* 0x0000000506007986 */ /* 0x0027e8000c101906 */
.L_x_1403:
[----:B------:R-:W-:-:S13]  /*b640*/  ISETP.GE.AND P0, PT, R3, UR4, PT ;  /* 0x0000000403007c0c */ /* 0x000fda000bf06270 */
[----:B------:R-:W-:Y:S05]  /*b650*/  @P0 BREAK.RELIABLE B0 ;  /* 0x0000000000000942 */ /* 0x000fea0003800100 */
[----:B------:R-:W-:Y:S05]  /*b660*/  @P0 BRA `(.L_x_1409) ;  /* 0x0000001c00840947 */ /* 0x000fea0003800000 */
[----:B0-----:R-:W-:Y:S05]  /*b670*/  BSYNC.RELIABLE B0 ;  /* 0x0000000000007941 */ /* 0x001fea0003800100 */
.L_x_1378:
[----:B-123--:R-:W0:Y:S02]  /*b680*/  LDC.64 R6, c[0x0][0x738] ;  /* 0x0001ce00ff067b82 */ /* 0x00ee240000000a00 */
[----:B0-----:R-:W2:Y:S01]  /*b690*/  LDG.E.64 R4, desc[UR6][R6.64] ;  /* 0x0000000606047981 */ /* 0x001ea2000c1e1b00 */
        /* <DEDUP_REMOVED lines=12> */
[----:B------:R-:W0:Y:S08]  /*b760*/  LDC.64 R8, c[0x0][0x730] ;  /* 0x0001cc00ff087b82 */ /* 0x000e300000000a00 */
[----:B------:R-:W1:Y:S01]  /*b770*/  LDC.64 R6, c[0x0][0x748] ;  /* 0x0001d200ff067b82 */ /* 0x000e620000000a00 */
[----:B0-----:R-:W1:Y:S01]  /*b780*/  LDG.E.64 R4, desc[UR6][R8.64] ;  /* 0x0000000608047981 */ /* 0x001e62000c1e1b00 */
[----:B------:R-:W-:-:S02]  /*b790*/  ISETP.GE.U32.AND P0, PT, R0, 0x10, PT ;  /* 0x000000100000780c */ /* 0x000fc40003f06070 */
[----:B------:R-:W-:Y:S02]  /*b7a0*/  MOV R46, RZ ;  /* 0x000000ff002e7202 */ /* 0x000fe40000000f00 */
[----:B------:R-:W-:Y:S02]  /*b7b0*/  ISETP.GE.U32.AND.EX P0, PT, R2, RZ, PT, P0 ;  /* 0x000000ff0200720c */ /* 0x000fe40003f06100 */
[----:B-1----:R-:W-:-:S04]  /*b7c0*/  LEA R6, P1, R4, R6, 0x3 ;  /* 0x0000000604067211 */ /* 0x002fc800078218ff */
        /* <DEDUP_REMOVED lines=10> */
.L_x_1417:
        /* <DEDUP_REMOVED lines=20> */
[----:B------:R-:W-:Y:S01]  /*b9b0*/  LEA R42, P0, R36, UR22, 0x2 ;  /* 0x00000016242a7c11 */ /* 0x000fe2000f8010ff */
        /* <DEDUP_REMOVED lines=197> */
.L_x_1416:
        /* <DEDUP_REMOVED lines=12> */
[----:B------:R-:W0:Y:S03]  /*c6d0*/  LDCU.64 UR30, c[0x0][0x728] ;  /* 0x0000e500ff1e77ac */ /* 0x000e260008000a00 */
        /* <DEDUP_REMOVED lines=10> */
[----:B0-----:R-:W-:Y:S01]  /*c780*/  LEA R20, P1, R24, UR30, 0x2 ;  /* 0x0000001e18147c11 */ /* 0x001fe2000f8210ff */
        /* <DEDUP_REMOVED lines=24> */
[----:B0-----:R-:W-:Y:S02]  /*c910*/  IMAD.WIDE.U32 R20, R14, UR28, RZ ;  /* 0x0000001c0e147c25 */ /* 0x001fe4000f8e00ff */
[----:B------:R0:W5:Y:S01]  /*c920*/  LDG.E.U16 R19, desc[UR6][R22.64+0x2] ;  /* 0x0000020616137981 */ /* 0x000162000c1e1500 */
[----:B------:R-:W-:Y:S01]  /*c930*/  LEA.HI.X R25, R18, UR31, R17, 0x2, P1 ;  /* 0x0000001f12197c11 */ /* 0x000fe200088f1411 */
[C---:B------:R-:W-:Y:S02]  /*c940*/  IMAD.WIDE.U32 R26, R12.reuse, UR28, RZ ;  /* 0x0000001c0c1a7c25 */ /* 0x040fe4000f8e00ff */
[----:B------:R-:W5:Y:S04]  /*c950*/  LDG.E.U16 R18, desc[UR6][R28.64] ;  /* 0x000000061c127981 */ /* 0x000f68000c1e1500 */
[----:B------:R1:W5:Y:S01]  /*c960*/  LDG.E.U16 R17, desc[UR6][R28.64+0x2] ;  /* 0x000002061c117981 */ /* 0x000362000c1e1500 */
[----:B0-----:R-:W-:Y:S01]  /*c970*/  IMAD R23, R12, UR29, R13 ;  /* 0x0000001d0c177c24 */ /* 0x001fe2000f8e020d */
[----:B------:R-:W-:Y:S01]  /*c980*/  IADD3 R13, PT, PT, R21, R31, RZ ;  /* 0x0000001f150d7210 */ /* 0x000fe20007ffe0ff */
[----:B------:R-:W-:Y:S01]  /*c990*/  IMAD R21, R11, UR28, RZ ;  /* 0x0000001c0b157c24 */ /* 0x000fe2000f8e02ff */
[----:B------:R-:W-:Y:S01]  /*c9a0*/  LEA R22, P1, R20, UR30, 0x2 ;  /* 0x0000001e14167c11 */ /* 0x000fe2000f8210ff */
[----:B------:R-:W5:Y:S01]  /*c9b0*/  LDG.E.U16 R15, desc[UR6][R24.64] ;  /* 0x00000006180f7981 */ /* 0x000f62000c1e1500 */
[----:B------:R-:W-:Y:S01]  /*c9c0*/  IADD3 R11, PT, PT, R27, R23, RZ ;  /* 0x000000171b0b7210 */ /* 0x000fe20007ffe0ff */
[----:B------:R-:W-:Y:S01]  /*c9d0*/  IMAD R21, R10, UR29, R21 ;  /* 0x0000001d0a157c24 */ /* 0x000fe2000f8e0215 */
[----:B------:R-:W-:Y:S01]  /*c9e0*/  LEA R12, P2, R26, UR30, 0x2 ;  /* 0x0000001e1a0c7c11 */ /* 0x000fe2000f8410ff */
[----:B-1----:R-:W-:Y:S01]  /*c9f0*/  IMAD.WIDE.U32 R28, R10, UR28, RZ ;  /* 0x0000001c0a1c7c25 */ /* 0x002fe2000f8e00ff */
        /* <DEDUP_REMOVED lines=54> */
.L_x_1418:
        /* <DEDUP_REMOVED lines=20> */
[----:B0-----:R-:W-:Y:S01]  /*cea0*/  LEA R14, P1, R12, UR30, 0x2 ;  /* 0x0000001e0c0e7c11 */ /* 0x001fe2000f8210ff */
        /* <DEDUP_REMOVED lines=42> */
.L_x_1419:
[----:B------:R-:W-:Y:S05]  /*d150*/  @!P0 BRA `(.L_x_1415) ;  /* 0x0000000000b88947 */ /* 0x000fea0003800000 */
[----:B------:R-:W2:Y:S01]  /*d160*/  LDG.E.64 R8, desc[UR6][R6.64] ;  /* 0x0000000606087981 */ /* 0x000ea2000c1e1b00 */
[----:B------:R-:W2:Y:S01]  /*d170*/  LDCU.64 UR28, c[0x0][0x758] ;  /* 0x0000eb00ff1c77ac */ /* 0x000ea20008000a00 */
[----:B------:R-:W0:Y:S01]  /*d180*/  LDCU.64 UR30, c[0x0][0x728] ;  /* 0x0000e500ff1e77ac */ /* 0x000e220008000a00 */
[----:B--2---:R-:W-:Y:S02]  /*d190*/  IMAD R9, R9, UR28, RZ ;  /* 0x0000001c09097c24 */ /* 0x004fe4000f8e02ff */
[----:B------:R-:W-:-:S04]  /*d1a0*/  IMAD.WIDE.U32 R10, R8, UR28, RZ ;  /* 0x0000001c080a7c25 */ /* 0x000fc8000f8e00ff */
[----:B------:R-:W-:Y:S01]  /*d1b0*/  IMAD R9, R8, UR29, R9 ;  /* 0x0000001d08097c24 */ /* 0x000fe2000f8e0209 */
[----:B0-----:R-:W-:-:S04]  /*d1c0*/  LEA R8, P0, R10, UR30, 0x2 ;  /* 0x0000001e0a087c11 */ /* 0x001fc8000f8010ff */
        /* <DEDUP_REMOVED lines=39> */
.L_x_1415:
[----:B------:R-:W0:Y:S01]  /*d440*/  LDC.64 R6, c[0x0][0x710] ;  /* 0x0001c400ff067b82 */ /* 0x000e220000000a00 */
[----:B------:R-:W-:Y:S02]  /*d450*/  F2FP.F16.F32.PACK_AB R5, R46, R5 ;  /* 0x000000052e05723e */ /* 0x000fe400000000ff */
[----:B------:R-:W-:-:S03]  /*d460*/  IADD3 R3, PT, PT, R3, 0x80, RZ ;  /* 0x0000008003037810 */ /* 0x000fc60007ffe0ff */
[----:B0-----:R4:W-:Y:S04]  /*d470*/  STG.E desc[UR6][R6.64], R5 ;  /* 0x0000000506007986 */ /* 0x0019e8000c101906 */
.L_x_1409:
[----:B0-----:R-:W-:Y:S05]  /*d480*/  BSYNC.RECONVERGENT B1 ;  /* 0x0000000000017941 */ /* 0x001fea0003800200 */
.L_x_1377:
[----:B------:R-:W-:Y:S05]  /*d490*/  WARPSYNC.ALL ;  /* 0x0000000000007948 */ /* 0x000fea0003800000 */
[----:B------:R-:W-:-:S13]  /*d4a0*/  ISETP.GE.AND P0, PT, R3, UR4, PT ;  /* 0x0000000403007c0c */ /* 0x000fda000bf06270 */
[----:B------:R-:W-:Y:S05]  /*d4b0*/  @P0 EXIT ;  /* 0x000000000000094d */ /* 0x000fea0003800000 */
[----:B-1234-:R-:W0:Y:S08]  /*d4c0*/  LDC.64 R4, c[0x0][0x738] ;  /* 0x0001ce00ff047b82 */ /* 0x01ee300000000a00 */
[----:B------:R-:W1:Y:S08]  /*d4d0*/  LDC.64 R2, c[0x0][0x730] ;  /* 0x0001cc00ff027b82 */ /* 0x000e700000000a00 */
[----:B------:R-:W2:Y:S01]  /*d4e0*/  LDC.64 R10, c[0x0][0x748] ;  /* 0x0001d200ff0a7b82 */ /* 0x000ea20000000a00 */
[----:B0-----:R-:W3:Y:S04]  /*d4f0*/  LDG.E.64 R4, desc[UR6][R4.64] ;  /* 0x0000000604047981 */ /* 0x001ee8000c1e1b00 */
[----:B-1----:R-:W2:Y:S01]  /*d500*/  LDG.E.64 R2, desc[UR6][R2.64] ;  /* 0x0000000602027981 */ /* 0x002ea2000c1e1b00 */
[----:B------:R-:W-:-:S02]  /*d510*/  ISETP.NE.AND P1, PT, RZ, UR5, PT ;  /* 0x00000005ff007c0c */ /* 0x000fc4000bf25270 */
[----:B------:R-:W-:Y:S02]  /*d520*/  MOV R47, RZ ;  /* 0x000000ff002f7202 */ /* 0x000fe40000000f00 */
[----:B---3--:R-:W-:-:S04]  /*d530*/  ISETP.LT.U32.AND P0, PT, R4, 0x1, PT ;  /* 0x000000010400780c */ /* 0x008fc80003f01070 */
[----:B------:R-:W-:-:S04]  /*d540*/  ISETP.LT.AND.EX P0, PT, R5, RZ, PT, P0 ;  /* 0x000000ff0500720c */ /* 0x000fc80003f01300 */
[----:B------:R-:W-:Y:S02]  /*d550*/  SEL R7, R4, 0x1, P0 ;  /* 0x0000000104077807 */ /* 0x000fe40000000000 */
[----:B------:R-:W-:Y:S02]  /*d560*/  SEL R9, R5, RZ, P0 ;  /* 0x000000ff05097207 */ /* 0x000fe40000000000 */
[----:B------:R-:W-:Y:S01]  /*d570*/  SEL R0, R7, R4, !P1 ;  /* 0x0000000407007207 */ /* 0x000fe20004800000 */
[----:B------:R-:W-:Y:S01]  /*d580*/  HFMA2 R4, -RZ, RZ, 0, 0 ;  /* 0x00000000ff047431 */ /* 0x000fe200000001ff */
[----:B------:R-:W-:Y:S02]  /*d590*/  SEL R8, R9, R5, !P1 ;  /* 0x0000000509087207 */ /* 0x000fe40004800000 */
[----:B------:R-:W-:Y:S02]  /*d5a0*/  ISETP.GE.U32.AND P0, PT, R0, 0x1, PT ;  /* 0x000000010000780c */ /* 0x000fe40003f06070 */
[----:B--2---:R-:W-:-:S02]  /*d5b0*/  LEA R6, P1, R2, R10, 0x3 ;  /* 0x0000000a02067211 */ /* 0x004fc400078218ff */
[----:B------:R-:W-:Y:S02]  /*d5c0*/  ISETP.GE.AND.EX P0, PT, R8, RZ, PT, P0 ;  /* 0x000000ff0800720c */ /* 0x000fe40003f06300 */
[----:B------:R-:W-:-:S11]  /*d5d0*/  LEA.HI.X R7, R2, R11, R3, 0x3, P1 ;  /* 0x0000000b02077211 */ /* 0x000fd600008f1c03 */
[----:B------:R-:W-:Y:S05]  /*d5e0*/  @!P0 BRA `(.L_x_1420) ;  /* 0x0000001c002c8947 */ /* 0x000fea0003800000 */
[C---:B------:R-:W-:Y:S02]  /*d5f0*/  ISETP.GE.U32.AND P0, PT, R0.reuse, 0x10, PT ;  /* 0x000000100000780c */ /* 0x040fe40003f06070 */
[----:B------:R-:W-:Y:S02]  /*d600*/  LOP3.LUT R3, R0, 0xf, RZ, 0xc0, !PT ;  /* 0x0000000f00037812 */ /* 0x000fe400078ec0ff */
[----:B------:R-:W-:Y:S02]  /*d610*/  ISETP.GE.U32.AND.EX P0, PT, R8, RZ, PT, P0 ;  /* 0x000000ff0800720c */ /* 0x000fe40003f06100 */
[----:B------:R-:W-:Y:S02]  /*d620*/  MOV R47, RZ ;  /* 0x000000ff002f7202 */ /* 0x000fe40000000f00 */
[----:B------:R-:W-:-:S09]  /*d630*/  MOV R4, RZ ;  /* 0x000000ff00047202 */ /* 0x000fd20000000f00 */
[----:B------:R-:W-:Y:S05]  /*d640*/  @!P0 BRA `(.L_x_1421) ;  /* 0x0000000c00888947 */ /* 0x000fea0003800000 */
[----:B------:R-:W0:Y:S01]  /*d650*/  LDC.64 R20, c[0x0][0x728] ;  /* 0x0001ca00ff147b82 */ /* 0x000e220000000a00 */
[----:B------:R-:W-:Y:S01]  /*d660*/  HFMA2 R47, -RZ, RZ, 0, 0 ;  /* 0x00000000ff2f7431 */ /* 0x000fe200000001ff */
[----:B------:R-:W-:Y:S01]  /*d670*/  MOV R23, R7 ;  /* 0x0000000700177202 */ /* 0x000fe20000000f00 */
[----:B------:R-:W1:Y:S01]  /*d680*/  LDCU.64 UR4, c[0x0][0x758] ;  /* 0x0000eb00ff0477ac */ /* 0x000e620008000a00 */
[----:B------:R-:W-:Y:S02]  /*d690*/  MOV R22, R6 ;  /* 0x0000000600167202 */ /* 0x000fe40000000f00 */
[----:B------:R-:W-:Y:S02]  /*d6a0*/  LOP3.LUT R2, R8, 0x7fffffff, RZ, 0xc0, !PT ;  /* 0x7fffffff08027812 */ /* 0x000fe400078ec0ff */
[----:B------:R-:W-:-:S07]  /*d6b0*/  LOP3.LUT R7, R0, 0xfffffff0, RZ, 0xc0, !PT ;  /* 0xfffffff000077812 */ /* 0x000fce00078ec0ff */
.L_x_1422:
[----:B------:R-:W1:Y:S04]  /*d6c0*/  LDG.E.64 R26, desc[UR6][R22.64] ;  /* 0x00000006161a7981 */ /* 0x000e68000c1e1b00 */
        /* <DEDUP_REMOVED lines=15> */
[----:B-1----:R-:W-:-:S02]  /*d7c0*/  IMAD R5, R27, UR4, RZ ;  /* 0x000000041b057c24 */ /* 0x002fc4000f8e02ff */
[----:B------:R-:W-:-:S04]  /*d7d0*/  IMAD.WIDE.U32 R48, R26, UR4, RZ ;  /* 0x000000041a307c25 */ /* 0x000fc8000f8e00ff */
[----:B------:R-:W-:Y:S02]  /*d7e0*/  IMAD R5, R26, UR5, R5 ;  /* 0x000000051a057c24 */ /* 0x000fe4000f8e0205 */
[----:B--2---:R-:W-:Y:S01]  /*d7f0*/  IMAD R37, R37, UR4, RZ ;  /* 0x0000000425257c24 */ /* 0x004fe2000f8e02ff */
[----:B0-----:R-:W-:Y:S01]  /*d800*/  LEA R44, P0, R48, R20, 0x2 ;  /* 0x00000014302c7211 */ /* 0x001fe200078010ff */
[----:B------:R-:W-:Y:S01]  /*d810*/  IMAD.WIDE.U32 R26, R36, UR4, RZ ;  /* 0x00000004241a7c25 */ /* 0x000fe2000f8e00ff */
[----:B------:R-:W-:-:S03]  /*d820*/  IADD3 R5, PT, PT, R49, R5, RZ ;  /* 0x0000000531057210 */ /* 0x000fc60007ffe0ff */
[----:B------:R-:W-:Y:S02]  /*d830*/  IMAD R37, R36, UR5, R37 ;  /* 0x0000000524257c24 */ /* 0x000fe4000f8e0225 */
[----:B---3--:R-:W-:Y:S01]  /*d840*/  IMAD R49, R17, UR4, RZ ;  /* 0x0000000411317c24 */ /* 0x008fe2000f8e02ff */
[----:B------:R-:W-:Y:S01]  /*d850*/  LEA.HI.X R45, R48, R21, R5, 0x2, P0 ;  /* 0x00000015302d7211 */ /* 0x000fe200000f1405 */
[----:B----4-:R-:W-:Y:S01]  /*d860*/  IMAD R41, R41, UR4, RZ ;  /* 0x0000000429297c24 */ /* 0x010fe2000f8e02ff */
[-C--:B------:R-:W-:Y:S01]  /*d870*/  LEA R56, P0, R26, R20.reuse, 0x2 ;  /* 0x000000141a387211 */ /* 0x080fe200078010ff */
[C---:B------:R-:W-:Y:S01]  /*d880*/  IMAD R49, R16.reuse, UR5, R49 ;  /* 0x0000000510317c24 */ /* 0x040fe2000f8e0231 */
[----:B------:R-:W-:Y:S01]  /*d890*/  IADD3 R17, PT, PT, R27, R37, RZ ;  /* 0x000000251b117210 */ /* 0x000fe20007ffe0ff */
[----:B------:R-:W-:Y:S01]  /*d8a0*/  IMAD.WIDE.U32 R36, R16, UR4, RZ ;  /* 0x0000000410247c25 */ /* 0x000fe2000f8e00ff */
[----:B------:R-:W2:Y:S03]  /*d8b0*/  LDG.E.U16 R5, desc[UR6][R44.64] ;  /* 0x000000062c057981 */ /* 0x000ea6000c1e1500 */
[----:B-----5:R-:W-:Y:S01]  /*d8c0*/  IMAD R43, R43, UR4, RZ ;  /* 0x000000042b2b7c24 */ /* 0x020fe2000f8e02ff */
[----:B------:R-:W-:Y:S01]  /*d8d0*/  LEA.HI.X R57, R26, R21, R17, 0x2, P0 ;  /* 0x000000151a397211 */ /* 0x000fe200000f1411 */
[----:B------:R-:W-:Y:S01]  /*d8e0*/  IMAD.WIDE.U32 R16, R40, UR4, RZ ;  /* 0x0000000428107c25 */ /* 0x000fe2000f8e00ff */
[----:B------:R-:W-:Y:S01]  /*d8f0*/  LEA R54, P0, R36, R20, 0x2 ;  /* 0x0000001424367211 */ /* 0x000fe200078010ff */
[----:B------:R-:W3:Y:S01]  /*d900*/  LDG.E.U16 R6, desc[UR6][R44.64+0x2] ;  /* 0x000002062c067981 */ /* 0x000ee2000c1e1500 */
[----:B------:R-:W-:Y:S01]  /*d910*/  IADD3 R37, PT, PT, R37, R49, RZ ;  /* 0x0000003125257210 */ /* 0x000fe20007ffe0ff */
[----:B------:R-:W-:-:S02]  /*d920*/  IMAD R41, R40, UR5, R41 ;  /* 0x0000000528297c24 */ /* 0x000fc4000f8e0229 */
[----:B------:R-:W-:-:S04]  /*d930*/  IMAD.WIDE.U32 R26, R42, UR4, RZ ;  /* 0x000000042a1a7c25 */ /* 0x000fc8000f8e00ff */
[----:B------:R-:W-:Y:S01]  /*d940*/  IMAD R43, R42, UR5, R43 ;  /* 0x000000052a2b7c24 */ /* 0x000fe2000f8e022b */
[----:B------:R-:W-:Y:S01]  /*d950*/  LEA.HI.X R55, R36, R21, R37, 0x2, P0 ;  /* 0x0000001524377211 */ /* 0x000fe200000f1425 */
[----:B------:R-:W-:Y:S01]  /*d960*/  IMAD R11, R11, UR4, RZ ;  /* 0x000000040b0b7c24 */ /* 0x000fe2000f8e02ff */
[-C--:B------:R-:W-:Y:S01]  /*d970*/  LEA R50, P1, R16, R20.reuse, 0x2 ;  /* 0x0000001410327211 */ /* 0x080fe200078210ff */
[----:B------:R-:W-:Y:S01]  /*d980*/  IMAD R15, R15, UR4, RZ ;  /* 0x000000040f0f7c24 */ /* 0x000fe2000f8e02ff */
[----:B------:R-:W-:Y:S01]  /*d990*/  IADD3 R17, PT, PT, R17, R41, RZ ;  /* 0x0000002911117210 */ /* 0x000fe20007ffe0ff */
[----:B------:R-:W4:Y:S01]  /*d9a0*/  LDG.E.U16 R48, desc[UR6][R56.64] ;  /* 0x0000000638307981 */ /* 0x000f22000c1e1500 */
[----:B------:R-:W-:Y:S02]  /*d9b0*/  LEA R52, P0, R26, R20, 0x2 ;  /* 0x000000141a347211 */ /* 0x000fe400078010ff */
[----:B------:R-:W-:Y:S01]  /*d9c0*/  IADD3 R27, PT, PT, R27, R43, RZ ;  /* 0x0000002b1b1b7210 */ /* 0x000fe20007ffe0ff */
[----:B------:R-:W-:Y:S01]  /*d9d0*/  IMAD R11, R10, UR5, R11 ;  /* 0x000000050a0b7c24 */ /* 0x000fe2000f8e020b */
[-C--:B------:R-:W-:Y:S01]  /*d9e0*/  LEA.HI.X R51, R16, R21.reuse, R17, 0x2, P1 ;  /* 0x0000001510337211 */ /* 0x080fe200008f1411 */
[----:B------:R-:W-:Y:S01]  /*d9f0*/  IMAD.WIDE.U32 R16, R10, UR4, RZ ;  /* 0x000000040a107c25 */ /* 0x000fe2000f8e00ff */
[----:B------:R-:W-:Y:S01]  /*da00*/  LEA.HI.X R53, R26, R21, R27, 0x2, P0 ;  /* 0x000000151a357211 */ /* 0x000fe200000f141b */
[----:B------:R-:W5:Y:S02]  /*da10*/  LDG.E.U16 R46, desc[UR6][R54.64] ;  /* 0x00000006362e7981 */ /* 0x000f64000c1e1500 */
[----:B------:R-:W-:-:S02]  /*da20*/  IMAD.WIDE.U32 R26, R14, UR4, RZ ;  /* 0x000000040e1a7c25 */ /* 0x000fc4000f8e00ff */
[----:B------:R-:W5:Y:S02]  /*da30*/  LDG.E.U16 R45, desc[UR6][R54.64+0x2] ;  /* 0x00000206362d7981 */ /* 0x000f64000c1e1500 */
[----:B------:R-:W-:Y:S02]  /*da40*/  IMAD R15, R14, UR5, R15 ;  /* 0x000000050e0f7c24 */ /* 0x000fe4000f8e020f */
[----:B------:R-:W-:Y:S01]  /*da50*/  IMAD R39, R39, UR4, RZ ;  /* 0x0000000427277c24 */ /* 0x000fe2000f8e02ff */
[----:B------:R-:W-:Y:S01]  /*da60*/  IADD3 R17, PT, PT, R17, R11, RZ ;  /* 0x0000000b11117210 */ /* 0x000fe20007ffe0ff */
[----:B------:R-:W-:Y:S01]  /*da70*/  IMAD.WIDE.U32 R10, R38, UR4, RZ ;  /* 0x00000004260a7c25 */ /* 0x000fe2000f8e00ff */
[----:B------:R-:W-:Y:S01]  /*da80*/  LEA R14, P0, R26, R20, 0x2 ;  /* 0x000000141a0e7211 */ /* 0x000fe200078010ff */
[----:B------:R-:W5:Y:S01]  /*da90*/  LDG.E.U16 R43, desc[UR6][R56.64+0x2] ;  /* 0x00000206382b7981 */ /* 0x000f62000c1e1500 */
[----:B------:R-:W-:Y:S01]  /*daa0*/  IADD3 R15, PT, PT, R27, R15, RZ ;  /* 0x0000000f1b0f7210 */ /* 0x000fe20007ffe0ff */
[----:B------:R-:W-:-:S02]  /*dab0*/  IMAD R39, R38, UR5, R39 ;  /* 0x0000000526277c24 */ /* 0x000fc4000f8e0227 */
[----:B------:R-:W5:Y:S01]  /*dac0*/  LDG.E.U16 R40, desc[UR6][R52.64] ;  /* 0x0000000634287981 */ /* 0x000f62000c1e1500 */
[----:B------:R-:W-:Y:S01]  /*dad0*/  LEA.HI.X R15, R26, R21, R15, 0x2, P0 ;  /* 0x000000151a0f7211 */ /* 0x000fe200000f140f */
[----:B------:R-:W-:Y:S01]  /*dae0*/  IMAD R13, R13, UR4, RZ ;  /* 0x000000040d0d7c24 */ /* 0x000fe2000f8e02ff */
[----:B------:R-:W-:Y:S01]  /*daf0*/  IADD3 R11, PT, PT, R11, R39, RZ ;  /* 0x000000270b0b7210 */ /* 0x000fe20007ffe0ff */
[----:B------:R-:W5:Y:S04]  /*db00*/  LDG.E.U16 R42, desc[UR6][R50.64] ;  /* 0x00000006322a7981 */ /* 0x000f68000c1e1500 */
[----:B------:R0:W5:Y:S04]  /*db10*/  LDG.E.U16 R37, desc[UR6][R50.64+0x2] ;  /* 0x0000020632257981 */ /* 0x000168000c1e1500 */
[----:B------:R1:W5:Y:S01]  /*db20*/  LDG.E.U16 R44, desc[UR6][R52.64+0x2] ;  /* 0x00000206342c7981 */ /* 0x000362000c1e1500 */
[----:B------:R-:W-:-:S03]  /*db30*/  IMAD R13, R12, UR5, R13 ;  /* 0x000000050c0d7c24 */ /* 0x000fc6000f8e020d */
[----:B------:R-:W5:Y:S01]  /*db40*/  LDG.E.U16 R41, desc[UR6][R14.64] ;  /* 0x000000060e297981 */ /* 0x000f62000c1e1500 */
[----:B0-----:R-:W-:-:S03]  /*db50*/  LEA R50, P0, R10, R20, 0x2 ;  /* 0x000000140a327211 */ /* 0x001fc600078010ff */
[----:B------:R0:W5:Y:S01]  /*db60*/  LDG.E.U16 R39, desc[UR6][R14.64+0x2] ;  /* 0x000002060e277981 */ /* 0x000162000c1e1500 */
[----:B-1----:R-:W-:Y:S02]  /*db70*/  LEA R52, P1, R16, R20, 0x2 ;  /* 0x0000001410347211 */ /* 0x002fe400078210ff */
[-C--:B------:R-:W-:Y:S01]  /*db80*/  LEA.HI.X R51, R10, R21.reuse, R11, 0x2, P0 ;  /* 0x000000150a337211 */ /* 0x080fe200000f140b */
[----:B------:R-:W-:Y:S01]  /*db90*/  IMAD.WIDE.U32 R10, R12, UR4, RZ ;  /* 0x000000040c0a7c25 */ /* 0x000fe2000f8e00ff */
[----:B------:R-:W-:-:S03]  /*dba0*/  LEA.HI.X R53, R16, R21, R17, 0x2, P1 ;  /* 0x0000001510357211 */ /* 0x000fc600008f1411 */
[----:B------:R-:W-:Y:S01]  /*dbb0*/  IMAD R17, R9, UR4, RZ ;  /* 0x0000000409117c24 */ /* 0x000fe2000f8e02ff */
[-C--:B------:R-:W-:Y:S01]  /*dbc0*/  LEA R26, P0, R10, R20.reuse, 0x2 ;  /* 0x000000140a1a7211 */ /* 0x080fe200078010ff */
[C---:B0-----:R-:W-:Y:S01]  /*dbd0*/  IMAD.WIDE.U32 R14, R8.reuse, UR4, RZ ;  /* 0x00000004080e7c25 */ /* 0x041fe2000f8e00ff */
[----:B------:R-:W-:Y:S01]  /*dbe0*/  IADD3 R9, PT, PT, R11, R13, RZ ;  /* 0x0000000d0b097210 */ /* 0x000fe20007ffe0ff */
[----:B------:R-:W5:Y:S02]  /*dbf0*/  LDG.E.U16 R16, desc[UR6][R52.64] ;  /* 0x0000000634107981 */ /* 0x000f64000c1e1500 */
[----:B------:R-:W-:Y:S02]  /*dc00*/  IMAD R17, R8, UR5, R17 ;  /* 0x0000000508117c24 */ /* 0x000fe4000f8e0211 */
[----:B------:R-:W-:Y:S01]  /*dc10*/  IMAD R35, R35, UR4, RZ ;  /* 0x0000000423237c24 */ /* 0x000fe2000f8e02ff */
[----:B------:R0:W5:Y:S01]  /*dc20*/  LDG.E.U16 R38, desc[UR6][R52.64+0x2] ;  /* 0x0000020634267981 */ /* 0x000162000c1e1500 */
[----:B------:R-:W-:Y:S01]  /*dc30*/  LEA.HI.X R27, R10, R21, R9, 0x2, P0 ;  /* 0x000000150a1b7211 */ /* 0x000fe200000f1409 */
[----:B------:R-:W-:Y:S01]  /*dc40*/  IMAD R29, R29, UR4, RZ ;  /* 0x000000041d1d7c24 */ /* 0x000fe2000f8e02ff */
[----:B------:R-:W-:Y:S01]  /*dc50*/  IADD3 R12, PT, PT, R15, R17, RZ ;  /* 0x000000110f0c7210 */ /* 0x000fe20007ffe0ff */
[C---:B------:R-:W-:Y:S01]  /*dc60*/  IMAD.WIDE.U32 R10, R34.reuse, UR4, RZ ;  /* 0x00000004220a7c25 */ /* 0x040fe2000f8e00ff */
[----:B------:R-:W5:Y:S03]  /*dc70*/  LDG.E.U16 R36, desc[UR6][R50.64] ;  /* 0x0000000632247981 */ /* 0x000f66000c1e1500 */
[----:B------:R-:W-:Y:S01]  /*dc80*/  IMAD R35, R34, UR5, R35 ;  /* 0x0000000522237c24 */ /* 0x000fe2000f8e0223 */
[----:B------:R1:W5:Y:S01]  /*dc90*/  LDG.E.U16 R13, desc[UR6][R50.64+0x2] ;  /* 0x00000206320d7981 */ /* 0x000362000c1e1500 */
[----:B0-----:R-:W-:Y:S01]  /*dca0*/  LEA R52, P0, R14, R20, 0x2 ;  /* 0x000000140e347211 */ /* 0x001fe200078010ff */
[----:B------:R-:W-:-:S02]  /*dcb0*/  IMAD.WIDE.U32 R8, R28, UR4, RZ ;  /* 0x000000041c087c25 */ /* 0x000fc4000f8e00ff */
[----:B------:R-:W-:Y:S01]  /*dcc0*/  IADD3 R35, PT, PT, R11, R35, RZ ;  /* 0x000000230b237210 */ /* 0x000fe20007ffe0ff */
[----:B------:R-:W5:Y:S01]  /*dcd0*/  LDG.E.U16 R17, desc[UR6][R26.64] ;  /* 0x000000061a117981 */ /* 0x000f62000c1e1500 */
[----:B------:R-:W-:Y:S01]  /*dce0*/  IMAD R29, R28, UR5, R29 ;  /* 0x000000051c1d7c24 */ /* 0x000fe2000f8e021d */
[----:B------:R-:W-:Y:S01]  /*dcf0*/  LEA.HI.X R53, R14, R21, R12, 0x2, P0 ;  /* 0x000000150e357211 */ /* 0x000fe200000f140c */
[----:B------:R-:W-:Y:S01]  /*dd00*/  IMAD R31, R31, UR4, RZ ;  /* 0x000000041f1f7c24 */ /* 0x000fe2000f8e02ff */
[----:B------:R0:W5:Y:S01]  /*dd10*/  LDG.E.U16 R15, desc[UR6][R26.64+0x2] ;  /* 0x000002061a0f7981 */ /* 0x000162000c1e1500 */
[-C--:B-1----:R-:W-:Y:S02]  /*dd20*/  LEA R50, P0, R10, R20.reuse, 0x2 ;  /* 0x000000140a327211 */ /* 0x082fe400078010ff */
[----:B------:R-:W-:Y:S02]  /*dd30*/  LEA R34, P1, R8, R20, 0x2 ;  /* 0x0000001408227211 */ /* 0x000fe400078210ff */
[----:B------:R-:W-:Y:S01]  /*dd40*/  IADD3 R9, PT, PT, R9, R29, RZ ;  /* 0x0000001d09097210 */ /* 0x000fe20007ffe0ff */
[----:B------:R-:W-:Y:S01]  /*dd50*/  IMAD R33, R33, UR4, RZ ;  /* 0x0000000421217c24 */ /* 0x000fe2000f8e02ff */
[-C--:B------:R-:W-:Y:S01]  /*dd60*/  LEA.HI.X R51, R10, R21.reuse, R35, 0x2, P0 ;  /* 0x000000150a337211 */ /* 0x080fe200000f1423 */
[C---:B------:R-:W-:Y:S01]  /*dd70*/  IMAD R31, R30.reuse, UR5, R31 ;  /* 0x000000051e1f7c24 */ /* 0x040fe2000f8e021f */
[----:B------:R-:W5:Y:S01]  /*dd80*/  LDG.E.U16 R10, desc[UR6][R52.64] ;  /* 0x00000006340a7981 */ /* 0x000f62000c1e1500 */
[----:B0-----:R-:W-:Y:S01]  /*dd90*/  IMAD.WIDE.U32 R26, R30, UR4, RZ ;  /* 0x000000041e1a7c25 */ /* 0x001fe2000f8e00ff */
[----:B------:R-:W-:-:S02]  /*dda0*/  LEA.HI.X R35, R8, R21, R9, 0x2, P1 ;  /* 0x0000001508237211 */ /* 0x000fc400008f1409 */
[----:B------:R-:W5:Y:S01]  /*ddb0*/  LDG.E.U16 R12, desc[UR6][R50.64] ;  /* 0x00000006320c7981 */ /* 0x000f62000c1e1500 */
[----:B------:R-:W-:Y:S01]  /*ddc0*/  IMAD.WIDE.U32 R28, R32, UR4, RZ ;  /* 0x00000004201c7c25 */ /* 0x000fe2000f8e00ff */
[-C--:B------:R-:W-:Y:S02]  /*ddd0*/  LEA R30, P0, R26, R20.reuse, 0x2 ;  /* 0x000000141a1e7211 */ /* 0x080fe400078010ff */
[----:B------:R-:W-:Y:S01]  /*dde0*/  IADD3 R27, PT, PT, R27, R31, RZ ;  /* 0x0000001f1b1b7210 */ /* 0x000fe20007ffe0ff */
[----:B------:R-:W-:Y:S01]  /*ddf0*/  IMAD R33, R32, UR5, R33 ;  /* 0x0000000520217c24 */ /* 0x000fe2000f8e0221 */
[----:B------:R-:W5:Y:S01]  /*de00*/  LDG.E.U16 R11, desc[UR6][R34.64] ;  /* 0x00000006220b7981 */ /* 0x000f62000c1e1500 */
[----:B------:R-:W-:Y:S01]  /*de10*/  IMAD R49, R25, UR4, RZ ;  /* 0x0000000419317c24 */ /* 0x000fe2000f8e02ff */
[----:B------:R-:W-:Y:S02]  /*de20*/  LEA R32, P1, R28, R20, 0x2 ;  /* 0x000000141c207211 */ /* 0x000fe400078210ff */
[----:B------:R0:W5:Y:S01]  /*de30*/  LDG.E.U16 R9, desc[UR6][R34.64+0x2] ;  /* 0x0000020622097981 */ /* 0x000162000c1e1500 */
[----:B------:R-:W-:Y:S01]  /*de40*/  IMAD R49, R24, UR5, R49 ;  /* 0x0000000518317c24 */ /* 0x000fe2000f8e0231 */
[----:B------:R-:W-:-:S02]  /*de50*/  IADD3 R25, PT, PT, R29, R33, RZ ;  /* 0x000000211d197210 */ /* 0x000fc40007ffe0ff */
[-C--:B------:R-:W-:Y:S01]  /*de60*/  LEA.HI.X R31, R26, R21.reuse, R27, 0x2, P0 ;  /* 0x000000151a1f7211 */ /* 0x080fe200000f141b */
[----:B------:R-:W5:Y:S04]  /*de70*/  LDG.E.U16 R14, desc[UR6][R52.64+0x2] ;  /* 0x00000206340e7981 */ /* 0x000f68000c1e1500 */
[----:B------:R1:W5:Y:S01]  /*de80*/  LDG.E.U16 R8, desc[UR6][R50.64+0x2] ;  /* 0x0000020632087981 */ /* 0x000362000c1e1500 */
[----:B0-----:R-:W-:Y:S01]  /*de90*/  IMAD.WIDE.U32 R34, R24, UR4, RZ ;  /* 0x0000000418227c25 */ /* 0x001fe2000f8e00ff */
[----:B------:R-:W-:Y:S02]  /*dea0*/  LEA.HI.X R33, R28, R21, R25, 0x2, P1 ;  /* 0x000000151c217211 */ /* 0x000fe400008f1419 */
[----:B------:R-:W5:Y:S01]  /*deb0*/  LDG.E.U16 R28, desc[UR6][R30.64] ;  /* 0x000000061e1c7981 */ /* 0x000f62000c1e1500 */
[----:B------:R-:W-:Y:S01]  /*dec0*/  LEA R24, P0, R34, R20, 0x2 ;  /* 0x0000001422187211 */ /* 0x000fe200078010ff */
[----:B------:R-:W-:-:S02]  /*ded0*/  IMAD.WIDE.U32 R26, R18, UR4, RZ ;  /* 0x00000004121a7c25 */ /* 0x000fc4000f8e00ff */
[----:B------:R-:W5:Y:S02]  /*dee0*/  LDG.E.U16 R29, desc[UR6][R30.64+0x2] ;  /* 0x000002061e1d7981 */ /* 0x000f64000c1e1500 */
[----:B-1----:R-:W-:Y:S01]  /*def0*/  IMAD R51, R19, UR4, RZ ;  /* 0x0000000413337c24 */ /* 0x002fe2000f8e02ff */
[----:B------:R-:W-:Y:S02]  /*df00*/  IADD3 R19, PT, PT, R35, R49, RZ ;  /* 0x0000003123137210 */ /* 0x000fe40007ffe0ff */
        /* <DEDUP_REMOVED lines=8> */
[----:B------:R-:W-:-:S05]  /*df90*/  LEA.HI.X R19, R26, R21, R19, 0x2, P0 ;  /* 0x000000151a137211 */ /* 0x000fca00000f1413 */
        /* <DEDUP_REMOVED lines=10> */
[----:B---3--:R-:W-:-:S05]  /*e040*/  HADD2.F32 R6, -RZ, R6.H0_H0 ;  /* 0x20000006ff067230 */ /* 0x008fca0000004100 */
[----:B------:R-:W-:Y:S01]  /*e050*/  FADD.FTZ R6, R6, R47 ;  /* 0x0000002f06067221 */ /* 0x000fe20000010000 */
[----:B----4-:R-:W-:-:S05]  /*e060*/  HADD2.F32 R48, -RZ, R48.H0_H0 ;  /* 0x20000030ff307230 */ /* 0x010fca0000004100 */
[----:B------:R-:W-:Y:S01]  /*e070*/  FADD.FTZ R5, R5, R48 ;  /* 0x0000003005057221 */ /* 0x000fe20000010000 */
[----:B-----5:R-:W-:Y:S02]  /*e080*/  HADD2.F32 R46, -RZ, R46.H0_H0 ;  /* 0x2000002eff2e7230 */ /* 0x020fe40000004100 */
[----:B------:R-:W-:-:S03]  /*e090*/  HADD2.F32 R45, -RZ, R45.H0_H0 ;  /* 0x2000002dff2d7230 */ /* 0x000fc60000004100 */
[----:B------:R-:W-:Y:S01]  /*e0a0*/  FADD.FTZ R5, R5, R46 ;  /* 0x0000002e05057221 */ /* 0x000fe20000010000 */
[----:B------:R-:W-:Y:S02]  /*e0b0*/  HADD2.F32 R43, -RZ, R43.H0_H0 ;  /* 0x2000002bff2b7230 */ /* 0x000fe40000004100 */
[----:B------:R-:W-:-:S03]  /*e0c0*/  HADD2.F32 R40, -RZ, R40.H0_H0 ;  /* 0x20000028ff287230 */ /* 0x000fc60000004100 */
[----:B------:R-:W-:Y:S01]  /*e0d0*/  FADD.FTZ R6, R6, R43 ;  /* 0x0000002b06067221 */ /* 0x000fe20000010000 */
[----:B------:R-:W-:Y:S02]  /*e0e0*/  HADD2.F32 R42, -RZ, R42.H0_H0 ;  /* 0x2000002aff2a7230 */ /* 0x000fe40000004100 */
[----:B------:R-:W-:Y:S01]  /*e0f0*/  FADD.FTZ R5, R5, R40 ;  /* 0x0000002805057221 */ /* 0x000fe20000010000 */
[----:B------:R-:W-:-:S03]  /*e100*/  FADD.FTZ R6, R6, R45 ;  /* 0x0000002d06067221 */ /* 0x000fc60000010000 */
[----:B------:R-:W-:Y:S01]  /*e110*/  FADD.FTZ R5, R5, R42 ;  /* 0x0000002a05057221 */ /* 0x000fe20000010000 */
[----:B0-----:R-:W-:Y:S02]  /*e120*/  HADD2.F32 R19, -RZ, R44.H0_H0 ;  /* 0x2000002cff137230 */ /* 0x001fe40000004100 */
[----:B------:R-:W-:-:S03]  /*e130*/  HADD2.F32 R4, -RZ, R41.H0_H0 ;  /* 0x20000029ff047230 */ /* 0x000fc60000004100 */
[----:B------:R-:W-:Y:S01]  /*e140*/  FADD.FTZ R6, R6, R19 ;  /* 0x0000001306067221 */ /* 0x000fe20000010000 */
[----:B------:R-:W-:Y:S02]  /*e150*/  HADD2.F32 R37, -RZ, R37.H0_H0 ;  /* 0x20000025ff257230 */ /* 0x000fe40000004100 */
[----:B------:R-:W-:Y:S01]  /*e160*/  FADD.FTZ R4, R5, R4 ;  /* 0x0000000405047221 */ /* 0x000fe20000010000 */
[----:B------:R-:W-:Y:S02]  /*e170*/  HADD2.F32 R39, -RZ, R39.H0_H0 ;  /* 0x20000027ff277230 */ /* 0x000fe40000004100 */
[----:B------:R-:W-:Y:S01]  /*e180*/  FADD.FTZ R6, R6, R37 ;  /* 0x0000002506067221 */ /* 0x000fe20000010000 */
[----:B------:R-:W-:-:S05]  /*e190*/  HADD2.F32 R19, -RZ, R16.H0_H0 ;  /* 0x20000010ff137230 */ /* 0x000fca0000004100 */
[----:B------:R-:W-:Y:S01]  /*e1a0*/  FADD.FTZ R4, R4, R19 ;  /* 0x0000001304047221 */ /* 0x000fe20000010000 */
[----:B------:R-:W-:Y:S02]  /*e1b0*/  HADD2.F32 R19, -RZ, R36.H0_H0 ;  /* 0x20000024ff137230 */ /* 0x000fe40000004100 */
[----:B------:R-:W-:Y:S01]  /*e1c0*/  FADD.FTZ R6, R6, R39 ;  /* 0x0000002706067221 */ /* 0x000fe20000010000 */
[----:B------:R-:W-:Y:S02]  /*e1d0*/  HADD2.F32 R5, -RZ, R38.H0_H0 ;  /* 0x20000026ff057230 */ /* 0x000fe40000004100 */
        /* <DEDUP_REMOVED lines=11> */
[----:B------:R-:W-:Y:S02]  /*e290*/  HADD2.F32 R11, -RZ, R11.H0_H0 ;  /* 0x2000000bff0b7230 */ /* 0x000fe40000004100 */
[----:B------:R-:W-:Y:S01]  /*e2a0*/  FADD.FTZ R4, R4, R13 ;  /* 0x0000000d04047221 */ /* 0x000fe20000010000 */
[----:B------:R-:W-:Y:S02]  /*e2b0*/  HADD2.F32 R6, -RZ, R9.H0_H0 ;  /* 0x20000009ff067230 */ /* 0x000fe40000004100 */
        /* <DEDUP_REMOVED lines=14> */
[----:B------:R-:W-:-:S03]  /*e3a0*/  FADD.FTZ R5, R5, R6 ;  /* 0x0000000605057221 */ /* 0x000fc60000010000 */
[----:B------:R-:W-:Y:S01]  /*e3b0*/  FADD.FTZ R27, R4, R27 ;  /* 0x0000001b041b7221 */ /* 0x000fe20000010000 */
[----:B------:R-:W-:Y:S02]  /*e3c0*/  HADD2.F32 R4, -RZ, R49.H0_H0 ;  /* 0x20000031ff047230 */ /* 0x000fe40000004100 */
[----:B------:R-:W-:Y:S02]  /*e3d0*/  HADD2.F32 R26, -RZ, R26.H0_H0 ;  /* 0x2000001aff1a7230 */ /* 0x000fe40000004100 */
[----:B------:R-:W-:Y:S02]  /*e3e0*/  HADD2.F32 R30, -RZ, R30.H0_H0 ;  /* 0x2000001eff1e7230 */ /* 0x000fe40000004100 */
[----:B------:R-:W-:Y:S01]  /*e3f0*/  FADD.FTZ R5, R5, R4 ;  /* 0x0000000405057221 */ /* 0x000fe20000010000 */
[----:B------:R-:W-:Y:S01]  /*e400*/  MOV R8, R22 ;  /* 0x0000001600087202 */ /* 0x000fe20000000f00 */
[----:B------:R-:W-:Y:S01]  /*e410*/  FADD.FTZ R4, R27, R26 ;  /* 0x0000001a1b047221 */ /* 0x000fe20000010000 */
[----:B------:R-:W-:Y:S01]  /*e420*/  MOV R9, R23 ;  /* 0x0000001700097202 */ /* 0x000fe20000000f00 */
[----:B------:R-:W-:Y:S01]  /*e430*/  FADD.FTZ R47, R5, R30 ;  /* 0x0000001e052f7221 */ /* 0x000fe20000010000 */
[----:B------:R-:W-:Y:S06]  /*e440*/  @P0 BRA `(.L_x_1422) ;  /* 0xfffffff0009c0947 */ /* 0x000fec000383ffff */
[----:B------:R-:W-:Y:S02]  /*e450*/  MOV R6, R8 ;  /* 0x0000000800067202 */ /* 0x000fe40000000f00 */
[----:B------:R-:W-:-:S07]  /*e460*/  MOV R7, R9 ;  /* 0x0000000900077202 */ /* 0x000fce0000000f00 */
.L_x_1421:
        /* <DEDUP_REMOVED lines=11> */
[----:B------:R-:W0:Y:S02]  /*e520*/  LDC.64 R8, c[0x0][0x728] ;  /* 0x0001ca00ff087b82 */ /* 0x000e240000000a00 */
        /* <DEDUP_REMOVED lines=10> */
[----:B0-----:R-:W-:Y:S01]  /*e5d0*/  LEA R22, P1, R26, R8, 0x2 ;  /* 0x000000081a167211 */ /* 0x001fe200078210ff */
[----:B---3--:R-:W-:Y:S02]  /*e5e0*/  IMAD R23, R25, UR4, RZ ;  /* 0x0000000419177c24 */ /* 0x008fe4000f8e02ff */
[----:B------:R-:W-:Y:S01]  /*e5f0*/  IMAD.WIDE.U32 R20, R24, UR4, RZ ;  /* 0x0000000418147c25 */ /* 0x000fe2000f8e00ff */
[----:B------:R-:W-:-:S03]  /*e600*/  IADD3 R5, PT, PT, R27, R5, RZ ;  /* 0x000000051b057210 */ /* 0x000fc60007ffe0ff */
[----:B------:R-:W-:Y:S01]  /*e610*/  IMAD R25, R24, UR5, R23 ;  /* 0x0000000518197c24 */ /* 0x000fe2000f8e0217 */
[----:B------:R-:W-:Y:S01]  /*e620*/  LEA.HI.X R23, R26, R9, R5, 0x2, P1 ;  /* 0x000000091a177211 */ /* 0x000fe200008f1405 */
[----:B----4-:R-:W-:Y:S01]  /*e630*/  IMAD R19, R19, UR4, RZ ;  /* 0x0000000413137c24 */ /* 0x010fe2000f8e02ff */
[----:B------:R-:W-:Y:S01]  /*e640*/  LEA R24, P1, R20, R8, 0x2 ;  /* 0x0000000814187211 */ /* 0x000fe200078210ff */
[----:B------:R-:W-:Y:S01]  /*e650*/  IMAD.WIDE.U32 R26, R18, UR4, RZ ;  /* 0x00000004121a7c25 */ /* 0x000fe2000f8e00ff */
[----:B------:R-:W-:-:S03]  /*e660*/  IADD3 R5, PT, PT, R21, R25, RZ ;  /* 0x0000001915057210 */ /* 0x000fc60007ffe0ff */
[----:B-----5:R-:W-:Y:S01]  /*e670*/  IMAD R21, R17, UR4, RZ ;  /* 0x0000000411157c24 */ /* 0x020fe2000f8e02ff */
[----:B------:R-:W-:Y:S01]  /*e680*/  LEA.HI.X R25, R20, R9, R5, 0x2, P1 ;  /* 0x0000000914197211 */ /* 0x000fe200008f1405 */
[----:B------:R-:W-:Y:S01]  /*e690*/  IMAD R17, R18, UR5, R19 ;  /* 0x0000000512117c24 */ /* 0x000fe2000f8e0213 */
[-C--:B------:R-:W-:Y:S01]  /*e6a0*/  LEA R30, P1, R26, R8.reuse, 0x2 ;  /* 0x000000081a1e7211 */ /* 0x080fe200078210ff */
[C---:B------:R-:W-:Y:S01]  /*e6b0*/  IMAD R21, R16.reuse, UR5, R21 ;  /* 0x0000000510157c24 */ /* 0x040fe2000f8e0215 */
[----:B------:R-:W2:Y:S01]  /*e6c0*/  LDG.E.U16 R5, desc[UR6][R22.64] ;  /* 0x0000000616057981 */ /* 0x000ea2000c1e1500 */
[----:B------:R-:W-:Y:S01]  /*e6d0*/  IMAD.WIDE.U32 R18, R16, UR4, RZ ;  /* 0x0000000410127c25 */ /* 0x000fe2000f8e00ff */
[----:B------:R-:W-:Y:S02]  /*e6e0*/  IADD3 R17, PT, PT, R27, R17, RZ ;  /* 0x000000111b117210 */ /* 0x000fe40007ffe0ff */
[----:B------:R0:W3:Y:S01]  /*e6f0*/  LDG.E.U16 R16, desc[UR6][R22.64+0x2] ;  /* 0x0000020616107981 */ /* 0x0000e2000c1e1500 */
[----:B------:R-:W-:Y:S01]  /*e700*/  IMAD R15, R15, UR4, RZ ;  /* 0x000000040f0f7c24 */ /* 0x000fe2000f8e02ff */
[----:B------:R-:W-:Y:S01]  /*e710*/  IADD3 R19, PT, PT, R19, R21, RZ ;  /* 0x0000001513137210 */ /* 0x000fe20007ffe0ff */
[----:B------:R-:W-:Y:S01]  /*e720*/  IMAD R13, R13, UR4, RZ ;  /* 0x000000040d0d7c24 */ /* 0x000fe2000f8e02ff */
[----:B------:R-:W-:Y:S01]  /*e730*/  LEA.HI.X R31, R26, R9, R17, 0x2, P1 ;  /* 0x000000091a1f7211 */ /* 0x000fe200008f1411 */
[----:B------:R-:W-:Y:S01]  /*e740*/  IMAD R21, R14, UR5, R15 ;  /* 0x000000050e157c24 */ /* 0x000fe2000f8e020f */
[----:B------:R-:W-:Y:S01]  /*e750*/  LEA R26, P1, R18, R8, 0x2 ;  /* 0x00000008121a7211 */ /* 0x000fe200078210ff */
[----:B------:R-:W4:Y:S01]  /*e760*/  LDG.E.U16 R17, desc[UR6][R24.64] ;  /* 0x0000000618117981 */ /* 0x000f22000c1e1500 */
[----:B0-----:R-:W-:-:S03]  /*e770*/  IMAD.WIDE.U32 R22, R14, UR4, RZ ;  /* 0x000000040e167c25 */ /* 0x001fc6000f8e00ff */
[----:B------:R0:W5:Y:S01]  /*e780*/  LDG.E.U16 R20, desc[UR6][R24.64+0x2] ;  /* 0x0000020618147981 */ /* 0x000162000c1e1500 */
[----:B------:R-:W-:Y:S01]  /*e790*/  LEA.HI.X R27, R18, R9, R19, 0x2, P1 ;  /* 0x00000009121b7211 */ /* 0x000fe200008f1413 */
[C---:B------:R-:W-:Y:S02]  /*e7a0*/  IMAD.WIDE.U32 R28, R12.reuse, UR4, RZ ;  /* 0x000000040c1c7c25 */ /* 0x040fe4000f8e00ff */
[----:B------:R-:W5:Y:S04]  /*e7b0*/  LDG.E.U16 R19, desc[UR6][R30.64] ;  /* 0x000000061e137981 */ /* 0x000f68000c1e1500 */
[----:B------:R1:W5:Y:S01]  /*e7c0*/  LDG.E.U16 R18, desc[UR6][R30.64+0x2] ;  /* 0x000002061e127981 */ /* 0x000362000c1e1500 */
[----:B0-----:R-:W-:Y:S01]  /*e7d0*/  IMAD R25, R12, UR5, R13 ;  /* 0x000000050c197c24 */ /* 0x001fe2000f8e020d */
[----:B------:R-:W-:Y:S01]  /*e7e0*/  IADD3 R13, PT, PT, R23, R21, RZ ;  /* 0x00000015170d7210 */ /* 0x000fe20007ffe0ff */
[----:B------:R-:W-:Y:S01]  /*e7f0*/  IMAD R21, R11, UR4, RZ ;  /* 0x000000040b157c24 */ /* 0x000fe2000f8e02ff */
[-C--:B------:R-:W-:Y:S01]  /*e800*/  LEA R24, P1, R22, R8.reuse, 0x2 ;  /* 0x0000000816187211 */ /* 0x080fe200078210ff */
[----:B------:R-:W5:Y:S01]  /*e810*/  LDG.E.U16 R15, desc[UR6][R26.64] ;  /* 0x000000061a0f7981 */ /* 0x000f62000c1e1500 */
[----:B------:R-:W-:Y:S01]  /*e820*/  LEA R12, P2, R28, R8, 0x2 ;  /* 0x000000081c0c7211 */ /* 0x000fe200078410ff */
[C---:B------:R-:W-:Y:S01]  /*e830*/  IMAD R21, R10.reuse, UR5, R21 ;  /* 0x000000050a157c24 */ /* 0x040fe2000f8e0215 */
[----:B------:R-:W-:Y:S01]  /*e840*/  IADD3 R11, PT, PT, R29, R25, RZ ;  /* 0x000000191d0b7210 */ /* 0x000fe20007ffe0ff */
[----:B------:R0:W5:Y:S01]  /*e850*/  LDG.E.U16 R14, desc[UR6][R26.64+0x2] ;  /* 0x000002061a0e7981 */ /* 0x000162000c1e1500 */
[----:B-1----:R-:W-:Y:S01]  /*e860*/  IMAD.WIDE.U32 R30, R10, UR4, RZ ;  /* 0x000000040a1e7c25 */ /* 0x002fe2000f8e00ff */
[----:B------:R-:W-:-:S02]  /*e870*/  LEA.HI.X R25, R22, R9, R13, 0x2, P1 ;  /* 0x0000000916197211 */ /* 0x000fc400008f140d */
[----:B------:R-:W-:Y:S01]  /*e880*/  LEA.HI.X R13, R28, R9, R11, 0x2, P2 ;  /* 0x000000091c0d7211 */ /* 0x000fe200010f140b */
[----:B------:R-:W-:Y:S01]  /*e890*/  IMAD.WIDE.U32 R22, R2, UR4, RZ ;  /* 0x0000000402167c25 */ /* 0x000fe2000f8e00ff */
[----:B------:R-:W-:-:S03]  /*e8a0*/  LEA R10, P1, R30, R8, 0x2 ;  /* 0x000000081e0a7211 */ /* 0x000fc600078210ff */
[----:B0-----:R-:W-:Y:S01]  /*e8b0*/  IMAD R27, R3, UR4, RZ ;  /* 0x00000004031b7c24 */ /* 0x001fe2000f8e02ff */
[----:B------:R-:W-:Y:S01]  /*e8c0*/  IADD3 R11, PT, PT, R31, R21, RZ ;  /* 0x000000151f0b7210 */ /* 0x000fe20007ffe0ff */
[----:B------:R-:W5:Y:S02]  /*e8d0*/  LDG.E.U16 R3, desc[UR6][R24.64] ;  /* 0x0000000618037981 */ /* 0x000f64000c1e1500 */
        /* <DEDUP_REMOVED lines=46> */
.L_x_1423:
        /* <DEDUP_REMOVED lines=20> */
[-C--:B0-----:R-:W-:Y:S01]  /*ed00*/  LEA R14, P1, R12, R2.reuse, 0x2 ;  /* 0x000000020c0e7211 */ /* 0x081fe200078210ff */
[----:B----4-:R-:W-:Y:S01]  /*ed10*/  IMAD R19, R19, UR4, RZ ;  /* 0x0000000413137c24 */ /* 0x010fe2000f8e02ff */
[----:B------:R-:W-:Y:S02]  /*ed20*/  LEA R10, P2, R16, R2, 0x2 ;  /* 0x00000002100a7211 */ /* 0x000fe400078410ff */
[----:B------:R-:W-:Y:S01]  /*ed30*/  LEA.HI.X R15, R12, R3, R5, 0x2, P1 ;  /* 0x000000030c0f7211 */ /* 0x000fe200008f1405 */
[----:B------:R-:W-:Y:S01]  /*ed40*/  IMAD.WIDE.U32 R12, R18, UR4, RZ ;  /* 0x00000004120c7c25 */ /* 0x000fe2000f8e00ff */
[----:B------:R-:W-:-:S03]  /*ed50*/  IADD3 R11, PT, PT, R17, R11, RZ ;  /* 0x0000000b110b7210 */ /* 0x000fc60007ffe0ff */
[----:B------:R-:W-:Y:S01]  /*ed60*/  IMAD R5, R18, UR5, R19 ;  /* 0x0000000512057c24 */ /* 0x000fe2000f8e0213 */
[----:B------:R-:W-:Y:S01]  /*ed70*/  LEA.HI.X R11, R16, R3, R11, 0x2, P2 ;  /* 0x00000003100b7211 */ /* 0x000fe200010f140b */
[----:B-----5:R-:W-:Y:S01]  /*ed80*/  IMAD R17, R9, UR4, RZ ;  /* 0x0000000409117c24 */ /* 0x020fe2000f8e02ff */
[----:B------:R-:W-:Y:S01]  /*ed90*/  LEA R16, P1, R12, R2, 0x2 ;  /* 0x000000020c107211 */ /* 0x000fe200078210ff */
[C---:B------:R-:W-:Y:S01]  /*eda0*/  IMAD.WIDE.U32 R18, R8.reuse, UR4, RZ ;  /* 0x0000000408127c25 */ /* 0x040fe2000f8e00ff */
[----:B------:R-:W-:Y:S01]  /*edb0*/  IADD3 R13, PT, PT, R13, R5, RZ ;  /* 0x000000050d0d7210 */ /* 0x000fe20007ffe0ff */
[----:B------:R-:W2:Y:S02]  /*edc0*/  LDG.E.U16 R9, desc[UR6][R14.64+0x2] ;  /* 0x000002060e097981 */ /* 0x000ea4000c1e1500 */
[----:B------:R-:W-:Y:S02]  /*edd0*/  IMAD R21, R8, UR5, R17 ;  /* 0x0000000508157c24 */ /* 0x000fe4000f8e0211 */
[----:B------:R-:W3:Y:S01]  /*ede0*/  LDG.E.U16 R5, desc[UR6][R14.64] ;  /* 0x000000060e057981 */ /* 0x000ee2000c1e1500 */
[----:B------:R-:W-:-:S02]  /*edf0*/  LEA.HI.X R17, R12, R3, R13, 0x2, P1 ;  /* 0x000000030c117211 */ /* 0x000fc400008f140d */
        /* <DEDUP_REMOVED lines=16> */
[----:B-----5:R-:W-:-:S03]  /*ef00*/  HADD2.F32 R13, -RZ, R13.H0_H0 ;  /* 0x2000000dff0d7230 */ /* 0x020fc60000004100 */
[----:B------:R-:W-:Y:S01]  /*ef10*/  FADD.FTZ R5, R5, R12 ;  /* 0x0000000c05057221 */ /* 0x000fe20000010000 */
[----:B------:R-:W-:Y:S02]  /*ef20*/  HADD2.F32 R4, -RZ, R19.H0_H0 ;  /* 0x20000013ff047230 */ /* 0x000fe40000004100 */
[----:B------:R-:W-:Y:S01]  /*ef30*/  FADD.FTZ R8, R8, R13 ;  /* 0x0000000d08087221 */ /* 0x000fe20000010000 */
[----:B------:R-:W-:Y:S02]  /*ef40*/  HADD2.F32 R9, -RZ, R18.H0_H0 ;  /* 0x20000012ff097230 */ /* 0x000fe40000004100 */
[----:B------:R-:W-:Y:S01]  /*ef50*/  FADD.FTZ R4, R5, R4 ;  /* 0x0000000405047221 */ /* 0x000fe20000010000 */
[----:B0-----:R-:W-:Y:S02]  /*ef60*/  HADD2.F32 R3, -RZ, R20.H0_H0 ;  /* 0x20000014ff037230 */ /* 0x001fe40000004100 */
[----:B------:R-:W-:Y:S01]  /*ef70*/  FADD.FTZ R8, R8, R9 ;  /* 0x0000000908087221 */ /* 0x000fe20000010000 */
[----:B------:R-:W-:-:S02]  /*ef80*/  HADD2.F32 R47, -RZ, R14.H0_H0 ;  /* 0x2000000eff2f7230 */ /* 0x000fc40000004100 */
[----:B------:R-:W-:-:S03]  /*ef90*/  FADD.FTZ R4, R4, R3 ;  /* 0x0000000304047221 */ /* 0x000fc60000010000 */
[----:B------:R-:W-:-:S07]  /*efa0*/  FADD.FTZ R47, R8, R47 ;  /* 0x0000002f082f7221 */ /* 0x000fce0000010000 */
.L_x_1424:
[----:B------:R-:W-:Y:S05]  /*efb0*/  @!P0 BRA `(.L_x_1420) ;  /* 0x0000000000b88947 */ /* 0x000fea0003800000 */
[----:B------:R-:W2:Y:S01]  /*efc0*/  LDG.E.64 R8, desc[UR6][R6.64] ;  /* 0x0000000606087981 */ /* 0x000ea2000c1e1b00 */
[----:B------:R-:W2:Y:S08]  /*efd0*/  LDC.64 R16, c[0x0][0x758] ;  /* 0x0001d600ff107b82 */ /* 0x000eb00000000a00 */
[----:B------:R-:W0:Y:S01]  /*efe0*/  LDC.64 R2, c[0x0][0x728] ;  /* 0x0001ca00ff027b82 */ /* 0x000e220000000a00 */
[----:B--2---:R-:W-:-:S02]  /*eff0*/  IMAD R5, R9, R16, RZ ;  /* 0x0000001009057224 */ /* 0x004fc400078e02ff */
[----:B------:R-:W-:-:S04]  /*f000*/  IMAD.WIDE.U32 R10, R8, R16, RZ ;  /* 0x00000010080a7225 */ /* 0x000fc800078e00ff */
[----:B------:R-:W-:Y:S01]  /*f010*/  IMAD R5, R8, R17, R5 ;  /* 0x0000001108057224 */ /* 0x000fe200078e0205 */
[----:B0-----:R-:W-:-:S04]  /*f020*/  LEA R8, P0, R10, R2, 0x2 ;  /* 0x000000020a087211 */ /* 0x001fc800078010ff */
        /* <DEDUP_REMOVED lines=39> */
.L_x_1420:
[----:B------:R-:W0:Y:S01]  /*f2a0*/  LDC.64 R2, c[0x0][0x710] ;  /* 0x0001c400ff027b82 */ /* 0x000e220000000a00 */
[----:B------:R-:W-:-:S05]  /*f2b0*/  F2FP.F16.F32.PACK_AB R47, R47, R4 ;  /* 0x000000042f2f723e */ /* 0x000fca00000000ff */
[----:B0-----:R-:W-:Y:S01]  /*f2c0*/  STG.E desc[UR6][R2.64], R47 ;  /* 0x0000002f02007986 */ /* 0x001fe2000c101906 */
[----:B------:R-:W-:Y:S05]  /*f2d0*/  EXIT ;  /* 0x000000000000794d */ /* 0x000fea0003800000 */
.L_x_1376:
[----:B------:R-:W0:Y:S01]  /*f2e0*/  LDCU UR4, c[0x0][0x380] ;  /* 0x00007000ff0477ac */ /* 0x000e220008000800 */
[----:B------:R-:W-:Y:S01]  /*f2f0*/  IADD3 R0, PT, PT, R0, -0x1, RZ ;  /* 0xffffffff00007810 */ /* 0x000fe20007ffe0ff */
[----:B------:R-:W-:Y:S04]  /*f300*/  BSSY.RECONVERGENT B1, `(.L_x_1425) ;  /* 0x000188e000017945 */ /* 0x000fe80003800200 */
[----:B------:R-:W-:Y:S01]  /*f310*/  BSSY.RELIABLE B0, `(.L_x_1426) ;  /* 0x000150d000007945 */ /* 0x000fe20003800100 */
[----:B------:R-:W1:Y:S01]  /*f320*/  LDCU.64 UR8, c[0x0][0x758] ;  /* 0x0000eb00ff0877ac */ /* 0x000e620008000a00 */
[----:B------:R-:W-:-:S04]  /*f330*/  VIMNMX.U32 R2, PT, PT, R0, 0x18, PT ;  /* 0x0000001800027848 */ /* 0x000fc80003fe0000 */
[----:B------:R-:W-:Y:S02]  /*f340*/  IADD3 R2, PT, PT, R2, 0x1, RZ ;  /* 0x0000000102027810 */ /* 0x000fe40007ffe0ff */
[----:B0-----:R-:W-:-:S13]  /*f350*/  ISETP.GE.AND P0, PT, R3, UR4, PT ;  /* 0x0000000403007c0c */ /* 0x001fda000bf06270 */
[----:B-1----:R-:W-:Y:S05]  /*f360*/  @P0 BRA `(.L_x_1427) ;  /* 0x0000006c00fc0947 */ /* 0x002fea0003800000 */
        /* <DEDUP_REMOVED lines=22> */
[----:B------:R-:W3:Y:S01]  /*f4d0*/  LDCU UR14, c[0x0][0x4dc] ;  /* 0x00009b80ff0e77ac */ /* 0x000ee20008000800 */
[----:B------:R-:W4:Y:S01]  /*f4e0*/  LDCU.64 UR16, c[0x0][0x4e0] ;  /* 0x00009c00ff1077ac */ /* 0x000f220008000a00 */
[----:B0-----:R-:W-:-:S05]  /*f4f0*/  IMAD.HI.U32 R12, R11, UR13, R10 ;  /* 0x0000000d0b0c7c27 */ /* 0x001fca000f8e000a */
[----:B-1----:R-:W-:-:S04]  /*f500*/  SHF.R.U32.HI R13, RZ, UR10, R12 ;  /* 0x0000000aff0d7c19 */ /* 0x002fc8000801160c */
[----:B------:R-:W-:-:S05]  /*f510*/  IADD3 R10, PT, PT, -R13, RZ, RZ ;  /* 0x000000ff0d0a7210 */ /* 0x000fca0007ffe1ff */
[----:B------:R-:W-:-:S04]  /*f520*/  IMAD R10, R10, UR12, R11 ;  /* 0x0000000c0a0a7c24 */ /* 0x000fc8000f8e020b */
[C---:B--2---:R-:W-:Y:S02]  /*f530*/  IMAD R4, R10.reuse, UR11, R4 ;  /* 0x0000000b0a047c24 */ /* 0x044fe4000f8e0204 */
[C---:B---3--:R-:W-:Y:S02]  /*f540*/  IMAD R7, R10.reuse, UR14, R7 ;  /* 0x0000000e0a077c24 */ /* 0x048fe4000f8e0207 */
[C---:B----4-:R-:W-:Y:S02]  /*f550*/  IMAD R9, R10.reuse, UR16, R9 ;  /* 0x000000100a097c24 */ /* 0x050fe4000f8e0209 */
[----:B------:R-:W-:Y:S01]  /*f560*/  IMAD R6, R10, UR17, R6 ;  /* 0x000000110a067c24 */ /* 0x000fe2000f8e0206 */
[----:B------:R-:W-:Y:S06]  /*f570*/  @!P0 BRA `(.L_x_1428) ;  /* 0x0000001400b48947 */ /* 0x000fec0003800000 */
[----:B------:R-:W0:Y:S01]  /*f580*/  LDCU.64 UR10, c[0x0][0x3a8] ;  /* 0x00007500ff0a77ac */ /* 0x000e220008000a00 */
[----:B------:R-:W-:Y:S01]  /*f590*/  HFMA2 R12, -RZ, RZ, 0, 0 ;  /* 0x00000000ff0c7431 */ /* 0x000fe200000001ff */
[----:B------:R-:W-:Y:S01]  /*f5a0*/  ISETP.NE.AND P0, PT, R2, 0x3, PT ;  /* 0x000000030200780c */ /* 0x000fe20003f05270 */
[----:B------:R-:W1:Y:S01]  /*f5b0*/  LDCU UR12, c[0x0][0x3a4] ;  /* 0x00007480ff0c77ac */ /* 0x000e620008000800 */
[----:B------:R-:W2:Y:S01]  /*f5c0*/  LDCU UR13, c[0x0][0x4e8] ;  /* 0x00009d00ff0d77ac */ /* 0x000ea20008000800 */
[----:B------:R-:W3:Y:S01]  /*f5d0*/  LDCU UR14, c[0x0][0x4f4] ;  /* 0x00009e80ff0e77ac */ /* 0x000ee20008000800 */
[----:B------:R-:W4:Y:S01]  /*f5e0*/  LDCU.64 UR16, c[0x0][0x4f8] ;  /* 0x00009f00ff1077ac */ /* 0x000f220008000a00 */
[----:B0-----:R-:W-:-:S05]  /*f5f0*/  IMAD.HI.U32 R10, R13, UR10, R12 ;  /* 0x0000000a0d0a7c27 */ /* 0x001fca000f8e000c */
[----:B------:R-:W-:-:S04]  /*f600*/  SHF.R.U32.HI R11, RZ, UR11, R10 ;  /* 0x0000000bff0b7c19 */ /* 0x000fc8000801160a */
[----:B------:R-:W-:-:S05]  /*f610*/  IADD3 R12, PT, PT, -R11, RZ, RZ ;  /* 0x000000ff0b0c7210 */ /* 0x000fca0007ffe1ff */
[----:B-1----:R-:W-:-:S04]  /*f620*/  IMAD R12, R12, UR12, R13 ;  /* 0x0000000c0c0c7c24 */ /* 0x002fc8000f8e020d */
[C---:B--2---:R-:W-:Y:S02]  /*f630*/  IMAD R4, R12.reuse, UR13, R4 ;  /* 0x0000000d0c047c24 */ /* 0x044fe4000f8e0204 */
[C---:B---3--:R-:W-:Y:S02]  /*f640*/  IMAD R7, R12.reuse, UR14, R7 ;  /* 0x0000000e0c077c24 */ /* 0x048fe4000f8e0207 */
[C---:B----4-:R-:W-:Y:S02]  /*f650*/  IMAD R9, R12.reuse, UR16, R9 ;  /* 0x000000100c097c24 */ /* 0x050fe4000f8e0209 */
[----:B------:R-:W-:Y:S01]  /*f660*/  IMAD R6, R12, UR17, R6 ;  /* 0x000000110c067c24 */ /* 0x000fe2000f8e0206 */
        /* <DEDUP_REMOVED lines=321> */
[----:B------:R-:W-:Y:S01]  /*10a80*/  ISETP.NE.AND P0, PT, R2, 0x18, PT ;  /* 0x000000180200780c */ /* 0x000fe20003f05270 */
[----:B------:R-:W0:Y:S01]  /*10a90*/  LDCU.64 UR12, c[0x0][0x4a0] ;  /* 0x00009400ff0c77ac */ /* 0x000e220008000a00 */
[----:B------:R-:W-:Y:S01]  /*10aa0*/  HFMA2 R10, -RZ, RZ, 0, 0 ;  /* 0x00000000ff0a7431 */ /* 0x000fe200000001ff */
[----:B------:R-:W1:Y:S01]  /*10ab0*/  LDCU UR10, c[0x0][0x4a8] ;  /* 0x00009500ff0a77ac */ /* 0x000e620008000800 */
[----:B------:R-:W2:Y:S09]  /*10ac0*/  LDCU UR11, c[0x0][0x6e0] ;  /* 0x0000dc00ff0b77ac */ /* 0x000eb20008000800 */
[----:B------:R-:W3:Y:S01]  /*10ad0*/  @P0 LDC.64 R14, c[0x0][0x4b0] ;  /* 0x00012c00ff0e0b82 */ /* 0x000ee20000000a00 */
[----:B------:R-:W4:Y:S01]  /*10ae0*/  LDCU.64 UR14, c[0x0][0x6f0] ;  /* 0x0000de00ff0e77ac */ /* 0x000f220008000a00 */
[----:B0-----:R-:W-:Y:S01]  /*10af0*/  IMAD.HI.U32 R12, R11, UR13, R10 ;  /* 0x0000000d0b0c7c27 */ /* 0x001fe2000f8e000a */
[----:B------:R-:W0:Y:S05]  /*10b00*/  LDCU UR13, c[0x0][0x6ec] ;  /* 0x0000dd80ff0d77ac */ /* 0x000e2a0008000800 */
[----:B------:R-:W5:Y:S01]  /*10b10*/  @P0 LDC R5, c[0x0][0x4ac] ;  /* 0x00012b00ff050b82 */ /* 0x000f620000000800 */
[----:B-1----:R-:W-:-:S02]  /*10b20*/  SHF.R.U32.HI R13, RZ, UR10, R12 ;  /* 0x0000000aff0d7c19 */ /* 0x002fc4000801160c */
[----:B------:R-:W-:Y:S02]  /*10b30*/  @P0 MOV R12, RZ ;  /* 0x000000ff000c0202 */ /* 0x000fe40000000f00 */
[----:B------:R-:W-:-:S03]  /*10b40*/  IADD3 R10, PT, PT, -R13, RZ, RZ ;  /* 0x000000ff0d0a7210 */ /* 0x000fc60007ffe1ff */
[----:B------:R-:W1:Y:S02]  /*10b50*/  @P0 LDC R17, c[0x0][0x6f8] ;  /* 0x0001be00ff110b82 */ /* 0x000e640000000800 */
[----:B------:R-:W-:-:S06]  /*10b60*/  IMAD R10, R10, UR12, R11 ;  /* 0x0000000c0a0a7c24 */ /* 0x000fcc000f8e020b */
[----:B------:R-:W1:Y:S01]  /*10b70*/  @P0 LDC R16, c[0x0][0x704] ;  /* 0x0001c100ff100b82 */ /* 0x000e620000000800 */
[----:B---3--:R-:W-:-:S04]  /*10b80*/  @P0 IMAD.HI.U32 R8, R13, R14, R12 ;  /* 0x0000000e0d080227 */ /* 0x008fc800078e000c */
[C---:B--2---:R-:W-:Y:S01]  /*10b90*/  IMAD R4, R10.reuse, UR11, R4 ;  /* 0x0000000b0a047c24 */ /* 0x044fe2000f8e0204 */
[----:B------:R-:W-:Y:S01]  /*10ba0*/  @P0 SHF.R.U32.HI R8, RZ, R15, R8 ;  /* 0x0000000fff080219 */ /* 0x000fe20000011608 */
[C---:B0-----:R-:W-:Y:S01]  /*10bb0*/  IMAD R7, R10.reuse, UR13, R7 ;  /* 0x0000000d0a077c24 */ /* 0x041fe2000f8e0207 */
[----:B------:R-:W0:Y:S01]  /*10bc0*/  @P0 LDC.64 R18, c[0x0][0x708] ;  /* 0x0001c200ff120b82 */ /* 0x000e220000000a00 */
[----:B----4-:R-:W-:Y:S01]  /*10bd0*/  IMAD R9, R10, UR14, R9 ;  /* 0x0000000e0a097c24 */ /* 0x010fe2000f8e0209 */
[----:B------:R-:W-:Y:S01]  /*10be0*/  @P0 IADD3 R12, PT, PT, -R8, RZ, RZ ;  /* 0x000000ff080c0210 */ /* 0x000fe20007ffe1ff */
[----:B------:R-:W-:-:S04]  /*10bf0*/  IMAD R6, R10, UR15, R6 ;  /* 0x0000000f0a067c24 */ /* 0x000fc8000f8e0206 */
[----:B-----5:R-:W-:-:S04]  /*10c00*/  @P0 IMAD R12, R12, R5, R13 ;  /* 0x000000050c0c0224 */ /* 0x020fc800078e020d */
[C---:B-1----:R-:W-:Y:S02]  /*10c10*/  @P0 IMAD R4, R12.reuse, R17, R4 ;  /* 0x000000110c040224 */ /* 0x042fe400078e0204 */
[C---:B------:R-:W-:Y:S02]  /*10c20*/  @P0 IMAD R7, R12.reuse, R16, R7 ;  /* 0x000000100c070224 */ /* 0x040fe400078e0207 */
[C---:B0-----:R-:W-:Y:S02]  /*10c30*/  @P0 IMAD R9, R12.reuse, R18, R9 ;  /* 0x000000120c090224 */ /* 0x041fe400078e0209 */
[----:B------:R-:W-:-:S07]  /*10c40*/  @P0 IMAD R6, R12, R19, R6 ;  /* 0x000000130c060224 */ /* 0x000fce00078e0206 */
.L_x_1428:
[----:B------:R-:W0:Y:S02]  /*10c50*/  LDCU.64 UR10, c[0x0][0x738] ;  /* 0x0000e700ff0a77ac */ /* 0x000e240008000a00 */
[----:B0-----:R-:W-:-:S04]  /*10c60*/  IADD3 R12, P0, PT, R6, UR10, RZ ;  /* 0x0000000a060c7c10 */ /* 0x001fc8000ff1e0ff */
[----:B------:R-:W-:-:S05]  /*10c70*/  IADD3.X R13, PT, PT, RZ, UR11, RZ, P0, !PT ;  /* 0x0000000bff0d7c10 */ /* 0x000fca00087fe4ff */
[----:B------:R-:W2:Y:S01]  /*10c80*/  LDG.E.64 R10, desc[UR6][R12.64] ;  /* 0x000000060c0a7981 */ /* 0x000ea2000c1e1b00 */
[----:B------:R-:W-:Y:S01]  /*10c90*/  ISETP.NE.AND P1, PT, RZ, UR5, PT ;  /* 0x00000005ff007c0c */ /* 0x000fe2000bf25270 */
[----:B------:R-:W-:Y:S01]  /*10ca0*/  BSSY.RECONVERGENT B2, `(.L_x_1429) ;  /* 0x00001e4000027945 */ /* 0x000fe20003800200 */
[----:B------:R-:W-:Y:S02]  /*10cb0*/  MOV R49, RZ ;  /* 0x000000ff00317202 */ /* 0x000fe40000000f00 */
        /* <DEDUP_REMOVED lines=9> */
[----:B------:R-:W-:Y:S05]  /*10d50*/  @!P0 BRA `(.L_x_1430) ;  /* 0x0000001c00608947 */ /* 0x000fea0003800000 */
[----:B------:R-:W0:Y:S01]  /*10d60*/  LDCU.64 UR10, c[0x0][0x730] ;  /* 0x0000e600ff0a77ac */ /* 0x000e220008000a00 */
[----:B------:R-:W1:Y:S01]  /*10d70*/  LDCU.64 UR12, c[0x0][0x748] ;  /* 0x0000e900ff0c77ac */ /* 0x000e620008000a00 */
[----:B0-----:R-:W-:-:S04]  /*10d80*/  IADD3 R10, P0, PT, R9, UR10, RZ ;  /* 0x0000000a090a7c10 */ /* 0x001fc8000ff1e0ff */
[----:B------:R-:W-:Y:S01]  /*10d90*/  IADD3.X R11, PT, PT, RZ, UR11, RZ, P0, !PT ;  /* 0x0000000bff0b7c10 */ /* 0x000fe200087fe4ff */
[----:B------:R-:W0:Y:S05]  /*10da0*/  LDCU.64 UR10, c[0x0][0x728] ;  /* 0x0000e500ff0a77ac */ /* 0x000e2a0008000a00 */
[----:B------:R-:W1:Y:S01]  /*10db0*/  LDG.E.64 R10, desc[UR6][R10.64] ;  /* 0x000000060a0a7981 */ /* 0x000e62000c1e1b00 */
[C---:B------:R-:W-:Y:S01]  /*10dc0*/  ISETP.GE.U32.AND P0, PT, R5.reuse, 0x10, PT ;  /* 0x000000100500780c */ /* 0x040fe20003f06070 */
[----:B------:R-:W-:Y:S01]  /*10dd0*/  BSSY.RECONVERGENT B3, `(.L_x_1431) ;  /* 0x00000ec000037945 */ /* 0x000fe20003800200 */
[----:B------:R-:W-:Y:S01]  /*10de0*/  HFMA2 R49, -RZ, RZ, 0, 0 ;  /* 0x00000000ff317431 */ /* 0x000fe200000001ff */
[----:B------:R-:W-:-:S02]  /*10df0*/  LOP3.LUT R9, R5, 0xf, RZ, 0xc0, !PT ;  /* 0x0000000f05097812 */ /* 0x000fc400078ec0ff */
[----:B------:R-:W-:Y:S02]  /*10e00*/  ISETP.GE.U32.AND.EX P0, PT, R15, RZ, PT, P0 ;  /* 0x000000ff0f00720c */ /* 0x000fe40003f06100 */
[----:B0-----:R-:W-:-:S04]  /*10e10*/  IADD3 R7, P1, PT, R7, UR10, RZ ;  /* 0x0000000a07077c10 */ /* 0x001fc8000ff3e0ff */
[----:B------:R-:W-:Y:S02]  /*10e20*/  IADD3.X R8, PT, PT, RZ, UR11, RZ, P1, !PT ;  /* 0x0000000bff087c10 */ /* 0x000fe40008ffe4ff */
[----:B-1----:R-:W-:-:S04]  /*10e30*/  LEA R12, P2, R10, UR12, 0x3 ;  /* 0x0000000c0a0c7c11 */ /* 0x002fc8000f8418ff */
[----:B------:R-:W-:Y:S02]  /*10e40*/  LEA.HI.X R13, R10, UR13, R11, 0x3, P2 ;  /* 0x0000000d0a0d7c11 */ /* 0x000fe400090f1c0b */
[----:B------:R-:W-:Y:S01]  /*10e50*/  MOV R10, RZ ;  /* 0x000000ff000a7202 */ /* 0x000fe20000000f00 */
[----:B------:R-:W-:Y:S06]  /*10e60*/  @!P0 BRA `(.L_x_1432) ;  /* 0x0000000c00888947 */ /* 0x000fec0003800000 */
[----:B------:R-:W-:Y:S01]  /*10e70*/  BSSY.RECONVERGENT B4, `(.L_x_1433) ;  /* 0x00000df000047945 */ /* 0x000fe20003800200 */
[----:B------:R-:W-:Y:S02]  /*10e80*/  MOV R23, R13 ;  /* 0x0000000d00177202 */ /* 0x000fe40000000f00 */
[----:B------:R-:W-:Y:S02]  /*10e90*/  MOV R22, R12 ;  /* 0x0000000c00167202 */ /* 0x000fe40000000f00 */
[----:B------:R-:W-:Y:S02]  /*10ea0*/  LOP3.LUT R6, R15, 0x7fffffff, RZ, 0xc0, !PT ;  /* 0x7fffffff0f067812 */ /* 0x000fe400078ec0ff */
[----:B------:R-:W-:Y:S02]  /*10eb0*/  LOP3.LUT R13, R5, 0xfffffff0, RZ, 0xc0, !PT ;  /* 0xfffffff0050d7812 */ /* 0x000fe400078ec0ff */
[----:B------:R-:W-:-:S07]  /*10ec0*/  MOV R49, RZ ;  /* 0x000000ff00317202 */ /* 0x000fce0000000f00 */
.L_x_1434:
        /* <DEDUP_REMOVED lines=19> */
[----:B------:R-:W-:Y:S01]  /*11000*/  LEA R50, P0, R38, R7, 0x2 ;  /* 0x0000000726327211 */ /* 0x000fe200078010ff */
[----:B---3--:R-:W-:Y:S02]  /*11010*/  IMAD R45, R45, UR8, RZ ;  /* 0x000000082d2d7c24 */ /* 0x008fe4000f8e02ff */
[----:B------:R-:W-:Y:S01]  /*11020*/  IMAD.WIDE.U32 R36, R44, UR8, RZ ;  /* 0x000000082c247c25 */ /* 0x000fe2000f8e00ff */
[----:B------:R-:W-:-:S03]  /*11030*/  IADD3 R11, PT, PT, R39, R11, RZ ;  /* 0x0000000b270b7210 */ /* 0x000fc60007ffe0ff */
[----:B------:R-:W-:Y:S01]  /*11040*/  IMAD R45, R44, UR9, R45 ;  /* 0x000000092c2d7c24 */ /* 0x000fe2000f8e022d */
[-C--:B------:R-:W-:Y:S01]  /*11050*/  LEA.HI.X R51, R38, R8.reuse, R11, 0x2, P0 ;  /* 0x0000000826337211 */ /* 0x080fe200000f140b */
[----:B----4-:R-:W-:Y:S01]  /*11060*/  IMAD R27, R27, UR8, RZ ;  /* 0x000000081b1b7c24 */ /* 0x010fe2000f8e02ff */
[----:B------:R-:W-:Y:S01]  /*11070*/  LEA R60, P0, R36, R7, 0x2 ;  /* 0x00000007243c7211 */ /* 0x000fe200078010ff */
[C---:B------:R-:W-:Y:S01]  /*11080*/  IMAD.WIDE.U32 R38, R26.reuse, UR8, RZ ;  /* 0x000000081a267c25 */ /* 0x040fe2000f8e00ff */
[----:B------:R-:W-:Y:S01]  /*11090*/  IADD3 R37, PT, PT, R37, R45, RZ ;  /* 0x0000002d25257210 */ /* 0x000fe20007ffe0ff */
[----:B------:R-:W2:Y:S02]  /*110a0*/  LDG.E.U16 R11, desc[UR6][R50.64] ;  /* 0x00000006320b7981 */ /* 0x000ea4000c1e1500 */
[----:B------:R-:W-:Y:S02]  /*110b0*/  IMAD R27, R26, UR9, R27 ;  /* 0x000000091a1b7c24 */ /* 0x000fe4000f8e021b */
[----:B-----5:R-:W-:Y:S01]  /*110c0*/  IMAD R44, R47, UR8, RZ ;  /* 0x000000082f2c7c24 */ /* 0x020fe2000f8e02ff */
[----:B------:R-:W3:Y:S01]  /*110d0*/  LDG.E.U16 R12, desc[UR6][R50.64+0x2] ;  /* 0x00000206320c7981 */ /* 0x000ee2000c1e1500 */
[----:B------:R-:W-:Y:S01]  /*110e0*/  IMAD R47, R43, UR8, RZ ;  /* 0x000000082b2f7c24 */ /* 0x000fe2000f8e02ff */
[----:B------:R-:W-:Y:S01]  /*110f0*/  LEA.HI.X R61, R36, R8, R37, 0x2, P0 ;  /* 0x00000008243d7211 */ /* 0x000fe200000f1425 */
[----:B------:R-:W-:Y:S01]  /*11100*/  IMAD.WIDE.U32 R36, R46, UR8, RZ ;  /* 0x000000082e247c25 */ /* 0x000fe2000f8e00ff */
[----:B------:R-:W-:-:S02]  /*11110*/  LEA R58, P0, R38, R7, 0x2 ;  /* 0x00000007263a7211 */ /* 0x000fc400078010ff */
[----:B------:R-:W-:Y:S01]  /*11120*/  IADD3 R45, PT, PT, R39, R27, RZ ;  /* 0x0000001b272d7210 */ /* 0x000fe20007ffe0ff */
[----:B------:R-:W-:Y:S02]  /*11130*/  IMAD R43, R46, UR9, R44 ;  /* 0x000000092e2b7c24 */ /* 0x000fe4000f8e022c */
[----:B------:R-:W-:Y:S01]  /*11140*/  IMAD.WIDE.U32 R26, R42, UR8, RZ ;  /* 0x000000082a1a7c25 */ /* 0x000fe2000f8e00ff */
[-C--:B------:R-:W-:Y:S01]  /*11150*/  LEA.HI.X R59, R38, R8.reuse, R45, 0x2, P0 ;  /* 0x00000008263b7211 */ /* 0x080fe200000f142d */
[----:B------:R-:W4:Y:S01]  /*11160*/  LDG.E.U16 R50, desc[UR6][R60.64] ;  /* 0x000000063c327981 */ /* 0x000f22000c1e1500 */
[----:B------:R-:W-:Y:S01]  /*11170*/  LEA R52, P0, R36, R7, 0x2 ;  /* 0x0000000724347211 */ /* 0x000fe200078010ff */
[----:B------:R-:W-:Y:S01]  /*11180*/  IMAD R39, R42, UR9, R47 ;  /* 0x000000092a277c24 */ /* 0x000fe2000f8e022f */
[----:B------:R-:W-:Y:S01]  /*11190*/  IADD3 R37, PT, PT, R37, R43, RZ ;  /* 0x0000002b25257210 */ /* 0x000fe20007ffe0ff */
[----:B------:R-:W-:Y:S01]  /*111a0*/  IMAD R29, R29, UR8, RZ ;  /* 0x000000081d1d7c24 */ /* 0x000fe2000f8e02ff */
[----:B------:R-:W-:Y:S01]  /*111b0*/  LEA R56, P1, R26, R7, 0x2 ;  /* 0x000000071a387211 */ /* 0x000fe200078210ff */
[----:B------:R-:W-:Y:S01]  /*111c0*/  IMAD R19, R19, UR8, RZ ;  /* 0x0000000813137c24 */ /* 0x000fe2000f8e02ff */
        /* <DEDUP_REMOVED lines=11> */
[----:B------:R-:W5:Y:S01]  /*11280*/  LDG.E.U16 R42, desc[UR6][R52.64] ;  /* 0x00000006342a7981 */ /* 0x000f62000c1e1500 */
[----:B------:R-:W-:Y:S01]  /*11290*/  IADD3 R37, PT, PT, R27, R19, RZ ;  /* 0x000000131b257210 */ /* 0x000fe20007ffe0ff */
[----:B------:R-:W-:Y:S01]  /*112a0*/  IMAD.WIDE.U32 R18, R40, UR8, RZ ;  /* 0x0000000828127c25 */ /* 0x000fe2000f8e00ff */
[----:B------:R-:W-:Y:S01]  /*112b0*/  LEA R28, P0, R36, R7, 0x2 ;  /* 0x00000007241c7211 */ /* 0x000fe200078010ff */
[----:B------:R-:W5:Y:S02]  /*112c0*/  LDG.E.U16 R47, desc[UR6][R58.64+0x2] ;  /* 0x000002063a2f7981 */ /* 0x000f64000c1e1500 */
[----:B------:R-:W-:-:S02]  /*112d0*/  IMAD R27, R40, UR9, R38 ;  /* 0x00000009281b7c24 */ /* 0x000fc4000f8e0226 */
[----:B------:R-:W-:Y:S01]  /*112e0*/  IMAD R17, R17, UR8, RZ ;  /* 0x0000000811117c24 */ /* 0x000fe2000f8e02ff */
[----:B------:R0:W5:Y:S01]  /*112f0*/  LDG.E.U16 R46, desc[UR6][R52.64+0x2] ;  /* 0x00000206342e7981 */ /* 0x000162000c1e1500 */
[----:B------:R-:W-:Y:S02]  /*11300*/  LEA.HI.X R29, R36, R8, R29, 0x2, P0 ;  /* 0x00000008241d7211 */ /* 0x000fe400000f141d */
[----:B------:R-:W-:Y:S01]  /*11310*/  IADD3 R27, PT, PT, R19, R27, RZ ;  /* 0x0000001b131b7210 */ /* 0x000fe20007ffe0ff */
[----:B------:R-:W5:Y:S01]  /*11320*/  LDG.E.U16 R44, desc[UR6][R56.64] ;  /* 0x00000006382c7981 */ /* 0x000f62000c1e1500 */
[C---:B------:R-:W-:Y:S02]  /*11330*/  IMAD R19, R16.reuse, UR9, R17 ;  /* 0x0000000910137c24 */ /* 0x040fe4000f8e0211 */
[----:B------:R-:W-:Y:S01]  /*11340*/  IMAD.WIDE.U32 R16, R16, UR8, RZ ;  /* 0x0000000810107c25 */ /* 0x000fe2000f8e00ff */
[----:B------:R1:W5:Y:S01]  /*11350*/  LDG.E.U16 R39, desc[UR6][R56.64+0x2] ;  /* 0x0000020638277981 */ /* 0x000362000c1e1500 */
[----:B0-----:R-:W-:-:S02]  /*11360*/  LEA R52, P1, R26, R7, 0x2 ;  /* 0x000000071a347211 */ /* 0x001fc400078210ff */
[----:B------:R-:W-:Y:S01]  /*11370*/  IMAD R15, R15, UR8, RZ ;  /* 0x000000080f0f7c24 */ /* 0x000fe2000f8e02ff */
[----:B------:R-:W5:Y:S01]  /*11380*/  LDG.E.U16 R43, desc[UR6][R28.64] ;  /* 0x000000061c2b7981 */ /* 0x000f62000c1e1500 */
[----:B------:R-:W-:-:S03]  /*11390*/  LEA.HI.X R53, R26, R8, R37, 0x2, P1 ;  /* 0x000000081a357211 */ /* 0x000fc600008f1425 */
[----:B------:R0:W5:Y:S01]  /*113a0*/  LDG.E.U16 R41, desc[UR6][R28.64+0x2] ;  /* 0x000002061c297981 */ /* 0x000162000c1e1500 */
[----:B-1----:R-:W-:Y:S01]  /*113b0*/  LEA R56, P0, R18, R7, 0x2 ;  /* 0x0000000712387211 */ /* 0x002fe200078010ff */
[----:B------:R-:W-:Y:S01]  /*113c0*/  IMAD R15, R14, UR9, R15 ;  /* 0x000000090e0f7c24 */ /* 0x000fe2000f8e020f */
[----:B------:R-:W-:Y:S01]  /*113d0*/  IADD3 R17, PT, PT, R17, R19, RZ ;  /* 0x0000001311117210 */ /* 0x000fe20007ffe0ff */
[----:B------:R-:W5:Y:S01]  /*113e0*/  LDG.E.U16 R36, desc[UR6][R52.64] ;  /* 0x0000000634247981 */ /* 0x000f62000c1e1500 */
[-C--:B------:R-:W-:Y:S01]  /*113f0*/  LEA.HI.X R57, R18, R8.reuse, R27, 0x2, P0 ;  /* 0x0000000812397211 */ /* 0x080fe200000f141b */
[----:B------:R-:W-:Y:S01]  /*11400*/  IMAD R18, R55, UR8, RZ ;  /* 0x0000000837127c24 */ /* 0x000fe2000f8e02ff */
[----:B------:R-:W-:Y:S01]  /*11410*/  LEA R26, P0, R16, R7, 0x2 ;  /* 0x00000007101a7211 */ /* 0x000fe200078010ff */
[----:B------:R1:W5:Y:S01]  /*11420*/  LDG.E.U16 R40, desc[UR6][R52.64+0x2] ;  /* 0x0000020634287981 */ /* 0x000362000c1e1500 */
[----:B0-----:R-:W-:Y:S02]  /*11430*/  IMAD.WIDE.U32 R28, R14, UR8, RZ ;  /* 0x000000080e1c7c25 */ /* 0x001fe4000f8e00ff */
[----:B------:R-:W-:Y:S01]  /*11440*/  LEA.HI.X R27, R16, R8, R17, 0x2, P0 ;  /* 0x00000008101b7211 */ /* 0x000fe200000f1411 */
[----:B------:R-:W5:Y:S01]  /*11450*/  LDG.E.U16 R38, desc[UR6][R56.64] ;  /* 0x0000000638267981 */ /* 0x000f62000c1e1500 */
[----:B------:R-:W-:Y:S01]  /*11460*/  IMAD R51, R35, UR8, RZ ;  /* 0x0000000823337c24 */ /* 0x000fe2000f8e02ff */
[----:B------:R-:W-:Y:S01]  /*11470*/  IADD3 R37, PT, PT, R29, R15, RZ ;  /* 0x0000000f1d257210 */ /* 0x000fe20007ffe0ff */
[----:B------:R-:W-:Y:S01]  /*11480*/  IMAD.WIDE.U32 R16, R54, UR8, RZ ;  /* 0x0000000836107c25 */ /* 0x000fe2000f8e00ff */
[----:B------:R0:W5:Y:S01]  /*11490*/  LDG.E.U16 R19, desc[UR6][R56.64+0x2] ;  /* 0x0000020638137981 */ /* 0x000162000c1e1500 */
[----:B-1----:R-:W-:-:S02]  /*114a0*/  LEA R52, P0, R28, R7, 0x2 ;  /* 0x000000071c347211 */ /* 0x002fc400078010ff */
[----:B------:R-:W-:Y:S02]  /*114b0*/  IMAD R35, R54, UR9, R18 ;  /* 0x0000000936237c24 */ /* 0x000fe4000f8e0212 */
[-C--:B------:R-:W-:Y:S01]  /*114c0*/  LEA.HI.X R53, R28, R8.reuse, R37, 0x2, P0 ;  /* 0x000000081c357211 */ /* 0x080fe200000f1425 */
[----:B------:R-:W-:Y:S02]  /*114d0*/  IMAD.WIDE.U32 R14, R34, UR8, RZ ;  /* 0x00000008220e7c25 */ /* 0x000fe4000f8e00ff */
[----:B------:R-:W-:Y:S01]  /*114e0*/  IADD3 R17, PT, PT, R17, R35, RZ ;  /* 0x0000002311117210 */ /* 0x000fe20007ffe0ff */
[----:B------:R-:W5:Y:S01]  /*114f0*/  LDG.E.U16 R37, desc[UR6][R26.64] ;  /* 0x000000061a257981 */ /* 0x000f62000c1e1500 */
[-C--:B0-----:R-:W-:Y:S01]  /*11500*/  LEA R56, P0, R16, R7.reuse, 0x2 ;  /* 0x0000000710387211 */ /* 0x081fe200078010ff */
[----:B------:R-:W-:Y:S02]  /*11510*/  IMAD R29, R34, UR9, R51 ;  /* 0x00000009221d7c24 */ /* 0x000fe4000f8e0233 */
[----:B------:R-:W-:Y:S01]  /*11520*/  IMAD R33, R33, UR8, RZ ;  /* 0x0000000821217c24 */ /* 0x000fe2000f8e02ff */
[----:B------:R0:W5:Y:S01]  /*11530*/  LDG.E.U16 R35, desc[UR6][R26.64+0x2] ;  /* 0x000002061a237981 */ /* 0x000162000c1e1500 */
[----:B------:R-:W-:Y:S01]  /*11540*/  LEA.HI.X R57, R16, R8, R17, 0x2, P0 ;  /* 0x0000000810397211 */ /* 0x000fe200000f1411 */
[----:B------:R-:W-:Y:S01]  /*11550*/  IMAD R31, R31, UR8, RZ ;  /* 0x000000081f1f7c24 */ /* 0x000fe2000f8e02ff */
[----:B------:R-:W-:Y:S01]  /*11560*/  LEA R54, P1, R14, R7, 0x2 ;  /* 0x000000070e367211 */ /* 0x000fe200078210ff */
[----:B------:R-:W5:Y:S01]  /*11570*/  LDG.E.U16 R16, desc[UR6][R52.64] ;  /* 0x0000000634107981 */ /* 0x000f62000c1e1500 */
[----:B------:R-:W-:Y:S01]  /*11580*/  IMAD R33, R32, UR9, R33 ;  /* 0x0000000920217c24 */ /* 0x000fe2000f8e0221 */
[----:B------:R-:W-:-:S02]  /*11590*/  IADD3 R15, PT, PT, R15, R29, RZ ;  /* 0x0000001d0f0f7210 */ /* 0x000fc40007ffe0ff */
[----:B------:R1:W5:Y:S01]  /*115a0*/  LDG.E.U16 R34, desc[UR6][R52.64+0x2] ;  /* 0x0000020634227981 */ /* 0x000362000c1e1500 */
[----:B0-----:R-:W-:Y:S01]  /*115b0*/  IMAD.WIDE.U32 R26, R32, UR8, RZ ;  /* 0x00000008201a7c25 */ /* 0x001fe2000f8e00ff */
[-C--:B------:R-:W-:Y:S02]  /*115c0*/  LEA.HI.X R55, R14, R8.reuse, R15, 0x2, P1 ;  /* 0x000000080e377211 */ /* 0x080fe400008f140f */
[----:B------:R-:W5:Y:S01]  /*115d0*/  LDG.E.U16 R18, desc[UR6][R56.64] ;  /* 0x0000000638127981 */ /* 0x000f62000c1e1500 */
[C---:B------:R-:W-:Y:S01]  /*115e0*/  IMAD.WIDE.U32 R28, R30.reuse, UR8, RZ ;  /* 0x000000081e1c7c25 */ /* 0x040fe2000f8e00ff */
[----:B------:R-:W-:Y:S02]  /*115f0*/  IADD3 R27, PT, PT, R27, R33, RZ ;  /* 0x000000211b1b7210 */ /* 0x000fe40007ffe0ff */
[----:B------:R-:W5:Y:S01]  /*11600*/  LDG.E.U16 R17, desc[UR6][R54.64] ;  /* 0x0000000636117981 */ /* 0x000f62000c1e1500 */
[----:B------:R-:W-:Y:S01]  /*11610*/  IMAD R31, R30, UR9, R31 ;  /* 0x000000091e1f7c24 */ /* 0x000fe2000f8e021f */
[-C--:B-1----:R-:W-:Y:S01]  /*11620*/  LEA R52, P0, R26, R7.reuse, 0x2 ;  /* 0x000000071a347211 */ /* 0x082fe200078010ff */
[----:B------:R-:W-:Y:S01]  /*11630*/  IMAD R25, R25, UR8, RZ ;  /* 0x0000000819197c24 */ /* 0x000fe2000f8e02ff */
[----:B------:R-:W-:Y:S01]  /*11640*/  LEA R30, P1, R28, R7, 0x2 ;  /* 0x000000071c1e7211 */ /* 0x000fe200078210ff */
[----:B------:R-:W-:Y:S01]  /*11650*/  IMAD.WIDE.U32 R32, R24, UR8, RZ ;  /* 0x0000000818207c25 */ /* 0x000fe2000f8e00ff */
[----:B------:R-:W-:Y:S01]  /*11660*/  IADD3 R29, PT, PT, R29, R31, RZ ;  /* 0x0000001f1d1d7210 */ /* 0x000fe20007ffe0ff */
[----:B------:R-:W5:Y:S01]  /*11670*/  LDG.E.U16 R15, desc[UR6][R54.64+0x2] ;  /* 0x00000206360f7981 */ /* 0x000f62000c1e1500 */
[-C--:B------:R-:W-:Y:S01]  /*11680*/  LEA.HI.X R53, R26, R8.reuse, R27, 0x2, P0 ;  /* 0x000000081a357211 */ /* 0x080fe200000f141b */
[----:B------:R-:W-:Y:S01]  /*11690*/  IMAD R25, R24, UR9, R25 ;  /* 0x0000000918197c24 */ /* 0x000fe2000f8e0219 */
[----:B------:R-:W-:Y:S01]  /*116a0*/  LEA.HI.X R31, R28, R8, R29, 0x2, P1 ;  /* 0x000000081c1f7211 */ /* 0x000fe200008f141d */
[----:B------:R-:W5:Y:S01]  /*116b0*/  LDG.E.U16 R14, desc[UR6][R56.64+0x2] ;  /* 0x00000206380e7981 */ /* 0x000f62000c1e1500 */
[----:B------:R-:W-:Y:S01]  /*116c0*/  IMAD R21, R21, UR8, RZ ;  /* 0x0000000815157c24 */ /* 0x000fe2000f8e02ff */
[----:B------:R-:W-:-:S02]  /*116d0*/  LEA R24, P0, R32, R7, 0x2 ;  /* 0x0000000720187211 */ /* 0x000fc400078010ff */
[----:B------:R-:W5:Y:S01]  /*116e0*/  LDG.E.U16 R28, desc[UR6][R52.64] ;  /* 0x00000006341c7981 */ /* 0x000f62000c1e1500 */
[----:B------:R-:W-:Y:S01]  /*116f0*/  IADD3 R25, PT, PT, R33, R25, RZ ;  /* 0x0000001921197210 */ /* 0x000fe20007ffe0ff */
[----:B------:R-:W-:Y:S02]  /*11700*/  IMAD.WIDE.U32 R26, R20, UR8, RZ ;  /* 0x00000008141a7c25 */ /* 0x000fe4000f8e00ff */
[----:B------:R-:W5:Y:S01]  /*11710*/  LDG.E.U16 R29, desc[UR6][R52.64+0x2] ;  /* 0x00000206341d7981 */ /* 0x000f62000c1e1500 */
[-C--:B------:R-:W-:Y:S01]  /*11720*/  LEA.HI.X R25, R32, R8.reuse, R25, 0x2, P0 ;  /* 0x0000000820197211 */ /* 0x080fe200000f1419 */
[----:B------:R-:W-:Y:S02]  /*11730*/  IMAD R21, R20, UR9, R21 ;  /* 0x0000000914157c24 */ /* 0x000fe4000f8e0215 */
[----:B------:R-:W5:Y:S01]  /*11740*/  LDG.E.U16 R32, desc[UR6][R30.64] ;  /* 0x000000061e207981 */ /* 0x000f62000c1e1500 */
[C---:B------:R-:W-:Y:S02]  /*11750*/  LEA R20, P0, R26.reuse, R7, 0x2 ;  /* 0x000000071a147211 */ /* 0x040fe400078010ff */
        /* <DEDUP_REMOVED lines=23> */
[----:B------:R-:W-:Y:S01]  /*118d0*/  FADD.FTZ R12, R12, R45 ;  /* 0x0000002d0c0c7221 */ /* 0x000fe20000010000 */
[----:B------:R-:W-:Y:S02]  /*118e0*/  HADD2.F32 R47, -RZ, R47.H0_H0 ;  /* 0x2000002fff2f7230 */ /* 0x000fe40000004100 */
[----:B------:R-:W-:Y:S01]  /*118f0*/  FADD.FTZ R11, R11, R42 ;  /* 0x0000002a0b0b7221 */ /* 0x000fe20000010000 */
[----:B0-----:R-:W-:Y:S02]  /*11900*/  HADD2.F32 R21, -RZ, R46.H0_H0 ;  /* 0x2000002eff157230 */ /* 0x001fe40000004100 */
        /* <DEDUP_REMOVED lines=28> */
[----:B------:R-:W-:-:S03]  /*11ad0*/  FADD.FTZ R11, R11, R34 ;  /* 0x000000220b0b7221 */ /* 0x000fc60000010000 */
[----:B------:R-:W-:Y:S01]  /*11ae0*/  FADD.FTZ R10, R10, R17 ;  /* 0x000000110a0a7221 */ /* 0x000fe20000010000 */
[----:B------:R-:W-:Y:S02]  /*11af0*/  HADD2.F32 R12, -RZ, R15.H0_H0 ;  /* 0x2000000fff0c7230 */ /* 0x000fe40000004100 */
[----:B------:R-:W-:Y:S02]  /*11b00*/  HADD2.F32 R14, -RZ, R14.H0_H0 ;  /* 0x2000000eff0e7230 */ /* 0x000fe40000004100 */
[----:B------:R-:W-:-:S03]  /*11b10*/  HADD2.F32 R15, -RZ, R28.H0_H0 ;  /* 0x2000001cff0f7230 */ /* 0x000fc60000004100 */
[----:B------:R-:W-:Y:S02]  /*11b20*/  FADD.FTZ R11, R11, R14 ;  /* 0x0000000e0b0b7221 */ /* 0x000fe40000010000 */
[----:B------:R-:W-:Y:S01]  /*11b30*/  FADD.FTZ R10, R10, R15 ;  /* 0x0000000f0a0a7221 */ /* 0x000fe20000010000 */
[----:B------:R-:W-:Y:S02]  /*11b40*/  HADD2.F32 R14, -RZ, R29.H0_H0 ;  /* 0x2000001dff0e7230 */ /* 0x000fe40000004100 */
[----:B------:R-:W-:Y:S02]  /*11b50*/  HADD2.F32 R15, -RZ, R32.H0_H0 ;  /* 0x20000020ff0f7230 */ /* 0x000fe40000004100 */
[----:B------:R-:W-:Y:S01]  /*11b60*/  FADD.FTZ R11, R11, R12 ;  /* 0x0000000c0b0b7221 */ /* 0x000fe20000010000 */
[----:B------:R-:W-:Y:S02]  /*11b70*/  HADD2.F32 R12, -RZ, R33.H0_H0 ;  /* 0x20000021ff0c7230 */ /* 0x000fe40000004100 */
[----:B------:R-:W-:Y:S01]  /*11b80*/  FADD.FTZ R10, R10, R15 ;  /* 0x0000000f0a0a7221 */ /* 0x000fe20000010000 */
[----:B------:R-:W-:-:S02]  /*11b90*/  HADD2.F32 R27, -RZ, R27.H0_H0 ;  /* 0x2000001bff1b7230 */ /* 0x000fc40000004100 */
        /* <DEDUP_REMOVED lines=9> */
[----:B------:R-:W-:Y:S01]  /*11c30*/  MOV R15, R23 ;  /* 0x00000017000f7202 */ /* 0x000fe20000000f00 */
[----:B------:R-:W-:Y:S01]  /*11c40*/  FADD.FTZ R49, R11, R52 ;  /* 0x000000340b317221 */ /* 0x000fe20000010000 */
[----:B------:R-:W-:Y:S06]  /*11c50*/  @P0 BRA `(.L_x_1434) ;  /* 0xfffffff0009c0947 */ /* 0x000fec000383ffff */
[----:B------:R-:W-:Y:S05]  /*11c60*/  BSYNC.RECONVERGENT B4 ;  /* 0x0000000000047941 */ /* 0x000fea0003800200 */
.L_x_1433:
[----:B------:R-:W-:Y:S02]  /*11c70*/  MOV R12, R14 ;  /* 0x0000000e000c7202 */ /* 0x000fe40000000f00 */
[----:B------:R-:W-:-:S07]  /*11c80*/  MOV R13, R15 ;  /* 0x0000000f000d7202 */ /* 0x000fce0000000f00 */
.L_x_1432:
[----:B------:R-:W-:Y:S05]  /*11c90*/  BSYNC.RECONVERGENT B3 ;  /* 0x0000000000037941 */ /* 0x000fea0003800200 */
.L_x_1431:
[----:B------:R-:W-:-:S04]  /*11ca0*/  ISETP.NE.U32.AND P0, PT, R9, RZ, PT ;  /* 0x000000ff0900720c */ /* 0x000fc80003f05070 */
[----:B------:R-:W-:-:S13]  /*11cb0*/  ISETP.NE.AND.EX P0, PT, RZ, RZ, PT, P0 ;  /* 0x000000ffff00720c */ /* 0x000fda0003f05300 */
        /* <DEDUP_REMOVED lines=8> */
[----:B------:R-:W2:Y:S01]  /*11d40*/  LDG.E.64 R24, desc[UR6][R12.64] ;  /* 0x000000060c187981 */ /* 0x000ea2000c1e1b00 */
[----:B------:R-:W2:Y:S03]  /*11d50*/  LDCU.64 UR10, c[0x0][0x758] ;  /* 0x0000eb00ff0a77ac */ /* 0x000ea60008000a00 */
        /* <DEDUP_REMOVED lines=18> */
[----:B-----5:R-:W-:Y:S01]  /*11e80*/  IMAD R27, R31, UR10, RZ ;  /* 0x0000000a1f1b7c24 */ /* 0x020fe2000f8e02ff */
[----:B------:R-:W-:Y:S01]  /*11e90*/  IADD3 R9, PT, PT, R35, R11, RZ ;  /* 0x0000000b23097210 */ /* 0x000fe20007ffe0ff */
[C---:B------:R-:W-:Y:S01]  /*11ea0*/  IMAD.WIDE.U32 R28, R26.reuse, UR10, RZ ;  /* 0x0000000a1a1c7c25 */ /* 0x040fe2000f8e00ff */
[----:B------:R-:W2:Y:S03]  /*11eb0*/  LDG.E.U16 R6, desc[UR6][R24.64+0x2] ;  /* 0x0000020618067981 */ /* 0x000ea6000c1e1500 */
[----:B------:R-:W-:Y:S01]  /*11ec0*/  IMAD R11, R26, UR11, R21 ;  /* 0x0000000b1a0b7c24 */ /* 0x000fe2000f8e0215 */
[-C--:B------:R-:W-:Y:S01]  /*11ed0*/  LEA.HI.X R21, R34, R8.reuse, R9, 0x2, P1 ;  /* 0x0000000822157211 */ /* 0x080fe200008f1409 */
[----:B------:R-:W-:Y:S01]  /*11ee0*/  IMAD R31, R30, UR11, R27 ;  /* 0x0000000b1e1f7c24 */ /* 0x000fe2000f8e021b */
[----:B------:R-:W-:Y:S01]  /*11ef0*/  LEA R34, P1, R28, R7, 0x2 ;  /* 0x000000071c227211 */ /* 0x000fe200078210ff */
[----:B------:R-:W-:Y:S01]  /*11f00*/  IMAD.WIDE.U32 R26, R30, UR10, RZ ;  /* 0x0000000a1e1a7c25 */ /* 0x000fe2000f8e00ff */
[----:B------:R-:W-:Y:S01]  /*11f10*/  IADD3 R11, PT, PT, R29, R11, RZ ;  /* 0x0000000b1d0b7210 */ /* 0x000fe20007ffe0ff */
[----:B------:R0:W3:Y:S02]  /*11f20*/  LDG.E.U16 R9, desc[UR6][R24.64] ;  /* 0x0000000618097981 */ /* 0x0000e4000c1e1500 */
[----:B------:R-:W-:Y:S01]  /*11f30*/  IMAD R23, R23, UR10, RZ ;  /* 0x0000000a17177c24 */ /* 0x000fe2000f8e02ff */
[-C--:B------:R-:W-:Y:S01]  /*11f40*/  LEA.HI.X R35, R28, R8.reuse, R11, 0x2, P1 ;  /* 0x000000081c237211 */ /* 0x080fe200008f140b */
[----:B------:R-:W-:Y:S01]  /*11f50*/  IMAD R19, R19, UR10, RZ ;  /* 0x0000000a13137c24 */ /* 0x000fe2000f8e02ff */
[----:B------:R-:W-:Y:S01]  /*11f60*/  LEA R30, P1, R26, R7, 0x2 ;  /* 0x000000071a1e7211 */ /* 0x000fe200078210ff */
[C---:B------:R-:W-:Y:S01]  /*11f70*/  IMAD R37, R22.reuse, UR11, R23 ;  /* 0x0000000b16257c24 */ /* 0x040fe2000f8e0217 */
[----:B------:R-:W-:Y:S01]  /*11f80*/  IADD3 R27, PT, PT, R27, R31, RZ ;  /* 0x0000001f1b1b7210 */ /* 0x000fe20007ffe0ff */
[----:B------:R-:W-:Y:S01]  /*11f90*/  IMAD.WIDE.U32 R22, R22, UR10, RZ ;  /* 0x0000000a16167c25 */ /* 0x000fe2000f8e00ff */
[----:B------:R-:W4:Y:S03]  /*11fa0*/  LDG.E.U16 R11, desc[UR6][R20.64] ;  /* 0x00000006140b7981 */ /* 0x000f26000c1e1500 */
[----:B0-----:R-:W-:Y:S01]  /*11fb0*/  IMAD.WIDE.U32 R24, R18, UR10, RZ ;  /* 0x0000000a12187c25 */ /* 0x001fe2000f8e00ff */
[----:B------:R0:W5:Y:S01]  /*11fc0*/  LDG.E.U16 R28, desc[UR6][R20.64+0x2] ;  /* 0x00000206141c7981 */ /* 0x000162000c1e1500 */
[----:B------:R-:W-:-:S03]  /*11fd0*/  LEA.HI.X R31, R26, R8, R27, 0x2, P1 ;  /* 0x000000081a1f7211 */ /* 0x000fc600008f141b */
[----:B------:R-:W5:Y:S04]  /*11fe0*/  LDG.E.U16 R27, desc[UR6][R34.64] ;  /* 0x00000006221b7981 */ /* 0x000f68000c1e1500 */
[----:B------:R-:W5:Y:S01]  /*11ff0*/  LDG.E.U16 R26, desc[UR6][R34.64+0x2] ;  /* 0x00000206221a7981 */ /* 0x000f62000c1e1500 */
[----:B0-----:R-:W-:Y:S01]  /*12000*/  IMAD R21, R18, UR11, R19 ;  /* 0x0000000b12157c24 */ /* 0x001fe2000f8e0213 */
[----:B------:R-:W-:Y:S02]  /*12010*/  LEA R20, P1, R22, R7, 0x2 ;  /* 0x0000000716147211 */ /* 0x000fe400078210ff */
[----:B------:R-:W5:Y:S01]  /*12020*/  LDG.E.U16 R29, desc[UR6][R30.64] ;  /* 0x000000061e1d7981 */ /* 0x000f62000c1e1500 */
[----:B------:R-:W-:Y:S01]  /*12030*/  IADD3 R19, PT, PT, R23, R37, RZ ;  /* 0x0000002517137210 */ /* 0x000fe20007ffe0ff */
[----:B------:R-:W-:Y:S01]  /*12040*/  IMAD R37, R17, UR10, RZ ;  /* 0x0000000a11257c24 */ /* 0x000fe2000f8e02ff */
[----:B------:R-:W-:Y:S01]  /*12050*/  LEA R18, P2, R24, R7, 0x2 ;  /* 0x0000000718127211 */ /* 0x000fe200078410ff */
[----:B------:R0:W5:Y:S01]  /*12060*/  LDG.E.U16 R32, desc[UR6][R30.64+0x2] ;  /* 0x000002061e207981 */ /* 0x000162000c1e1500 */
[----:B------:R-:W-:Y:S01]  /*12070*/  IADD3 R17, PT, PT, R25, R21, RZ ;  /* 0x0000001519117210 */ /* 0x000fe20007ffe0ff */
[----:B------:R-:W-:Y:S01]  /*12080*/  IMAD R37, R16, UR11, R37 ;  /* 0x0000000b10257c24 */ /* 0x000fe2000f8e0225 */
[-C--:B------:R-:W-:Y:S01]  /*12090*/  LEA.HI.X R21, R22, R8.reuse, R19, 0x2, P1 ;  /* 0x0000000816157211 */ /* 0x080fe200008f1413 */
[----:B------:R-:W-:Y:S01]  /*120a0*/  IMAD.WIDE.U32 R22, R16, UR10, RZ ;  /* 0x0000000a10167c25 */ /* 0x000fe2000f8e00ff */
[----:B------:R-:W-:-:S03]  /*120b0*/  LEA.HI.X R19, R24, R8, R17, 0x2, P2 ;  /* 0x0000000818137211 */ /* 0x000fc600010f1411 */
[----:B------:R-:W-:Y:S01]  /*120c0*/  IMAD R17, R15, UR10, RZ ;  /* 0x0000000a0f117c24 */ /* 0x000fe2000f8e02ff */
[----:B------:R-:W-:Y:S01]  /*120d0*/  LEA R16, P1, R22, R7, 0x2 ;  /* 0x0000000716107211 */ /* 0x000fe200078210ff */
[C---:B------:R-:W-:Y:S01]  /*120e0*/  IMAD.WIDE.U32 R24, R14.reuse, UR10, RZ ;  /* 0x0000000a0e187c25 */ /* 0x040fe2000f8e00ff */
[----:B------:R-:W-:Y:S01]  /*120f0*/  IADD3 R15, PT, PT, R23, R37, RZ ;  /* 0x00000025170f7210 */ /* 0x000fe20007ffe0ff */
[----:B------:R-:W5:Y:S02]  /*12100*/  LDG.E.U16 R30, desc[UR6][R20.64+0x2] ;  /* 0x00000206141e7981 */ /* 0x000f64000c1e1500 */
[----:B0-----:R-:W-:Y:S02]  /*12110*/  IMAD R31, R14, UR11, R17 ;  /* 0x0000000b0e1f7c24 */ /* 0x001fe4000f8e0211 */
        /* <DEDUP_REMOVED lines=8> */
[----:B------:R0:W5:Y:S04]  /*121a0*/  LDG.E.U16 R34, desc[UR6][R16.64+0x2] ;  /* 0x0000020610227981 */ /* 0x000168000c1e1500 */
        /* <DEDUP_REMOVED lines=13> */
[----:B0-----:R-:W-:Y:S02]  /*12280*/  HADD2.F32 R17, -RZ, R26.H0_H0 ;  /* 0x2000001aff117230 */ /* 0x001fe40000004100 */
[----:B------:R-:W-:Y:S01]  /*12290*/  FADD.FTZ R9, R9, R10 ;  /* 0x0000000a09097221 */ /* 0x000fe20000010000 */
[----:B-1----:R-:W-:Y:S02]  /*122a0*/  HADD2.F32 R14, -RZ, R29.H0_H0 ;  /* 0x2000001dff0e7230 */ /* 0x002fe40000004100 */
[----:B------:R-:W-:Y:S01]  /*122b0*/  FADD.FTZ R6, R6, R17 ;  /* 0x0000001106067221 */ /* 0x000fe20000010000 */
[----:B------:R-:W-:-:S02]  /*122c0*/  HADD2.F32 R11, -RZ, R32.H0_H0 ;  /* 0x20000020ff0b7230 */ /* 0x000fc40000004100 */
        /* <DEDUP_REMOVED lines=18> */
.L_x_1436:
[----:B------:R-:W-:Y:S05]  /*123f0*/  BSYNC.RECONVERGENT B3 ;  /* 0x0000000000037941 */ /* 0x000fea0003800200 */
.L_x_1435:
        /* <DEDUP_REMOVED lines=20> */
[-C--:B------:R-:W-:Y:S01]  /*12540*/  LEA R18, P1, R20, R7.reuse, 0x2 ;  /* 0x0000000714127211 */ /* 0x080fe200078210ff */
[----:B----4-:R-:W-:Y:S01]  /*12550*/  IMAD R17, R25, UR10, RZ ;  /* 0x0000000a19117c24 */ /* 0x010fe2000f8e02ff */
[----:B------:R-:W-:Y:S01]  /*12560*/  LEA R16, P2, R22, R7, 0x2 ;  /* 0x0000000716107211 */ /* 0x000fe200078410ff */
[----:B------:R-:W-:Y:S01]  /*12570*/  IMAD.WIDE.U32 R26, R24, UR10, RZ ;  /* 0x0000000a181a7c25 */ /* 0x000fe2000f8e00ff */
[----:B------:R-:W-:Y:S02]  /*12580*/  IADD3 R11, PT, PT, R23, R11, RZ ;  /* 0x0000000b170b7210 */ /* 0x000fe40007ffe0ff */
[-C--:B------:R-:W-:Y:S01]  /*12590*/  LEA.HI.X R19, R20, R8.reuse, R9, 0x2, P1 ;  /* 0x0000000814137211 */ /* 0x080fe200008f1409 */
[----:B------:R-:W-:Y:S01]  /*125a0*/  IMAD R25, R24, UR11, R17 ;  /* 0x0000000b18197c24 */ /* 0x000fe2000f8e0211 */
[-C--:B------:R-:W-:Y:S01]  /*125b0*/  LEA.HI.X R17, R22, R8.reuse, R11, 0x2, P2 ;  /* 0x0000000816117211 */ /* 0x080fe200010f140b */
[----:B-----5:R-:W-:Y:S01]  /*125c0*/  IMAD R9, R15, UR10, RZ ;  /* 0x0000000a0f097c24 */ /* 0x020fe2000f8e02ff */
[----:B------:R-:W-:Y:S01]  /*125d0*/  LEA R22, P1, R26, R7, 0x2 ;  /* 0x000000071a167211 */ /* 0x000fe200078210ff */
[C---:B------:R-:W-:Y:S01]  /*125e0*/  IMAD.WIDE.U32 R20, R14.reuse, UR10, RZ ;  /* 0x0000000a0e147c25 */ /* 0x040fe2000f8e00ff */
[----:B------:R-:W-:Y:S01]  /*125f0*/  IADD3 R25, PT, PT, R27, R25, RZ ;  /* 0x000000191b197210 */ /* 0x000fe20007ffe0ff */
[----:B------:R-:W2:Y:S02]  /*12600*/  LDG.E.U16 R6, desc[UR6][R18.64] ;  /* 0x0000000612067981 */ /* 0x000ea4000c1e1500 */
[----:B------:R-:W-:Y:S01]  /*12610*/  IMAD R9, R14, UR11, R9 ;  /* 0x0000000b0e097c24 */ /* 0x000fe2000f8e0209 */
[----:B------:R-:W-:Y:S01]  /*12620*/  LEA.HI.X R23, R26, R8, R25, 0x2, P1 ;  /* 0x000000081a177211 */ /* 0x000fe200008f1419 */
[----:B------:R-:W3:Y:S01]  /*12630*/  LDG.E.U16 R11, desc[UR6][R18.64+0x2] ;  /* 0x00000206120b7981 */ /* 0x000ee2000c1e1500 */
[----:B------:R-:W-:-:S02]  /*12640*/  LEA R14, P1, R20, R7, 0x2 ;  /* 0x00000007140e7211 */ /* 0x000fc400078210ff */
[----:B------:R-:W-:Y:S01]  /*12650*/  IADD3 R9, PT, PT, R21, R9, RZ ;  /* 0x0000000915097210 */ /* 0x000fe20007ffe0ff */
[----:B------:R-:W4:Y:S04]  /*12660*/  LDG.E.U16 R24, desc[UR6][R16.64] ;  /* 0x0000000610187981 */ /* 0x000f28000c1e1500 */
        /* <DEDUP_REMOVED lines=24> */
.L_x_1438:
[----:B------:R-:W-:Y:S05]  /*127f0*/  BSYNC.RECONVERGENT B3 ;  /* 0x0000000000037941 */ /* 0x000fea0003800200 */
.L_x_1437:
[----:B------:R-:W-:Y:S05]  /*12800*/  @!P0 BRA `(.L_x_1430) ;  /* 0x0000000000b48947 */ /* 0x000fea0003800000 */
[----:B------:R-:W2:Y:S01]  /*12810*/  LDG.E.64 R16, desc[UR6][R12.64] ;  /* 0x000000060c107981 */ /* 0x000ea2000c1e1b00 */
[----:B------:R-:W2:Y:S02]  /*12820*/  LDC.64 R14, c[0x0][0x758] ;  /* 0x0001d600ff0e7b82 */ /* 0x000ea40000000a00 */
[-C--:B--2---:R-:W-:Y:S02]  /*12830*/  IMAD R6, R17, R14.reuse, RZ ;  /* 0x0000000e11067224 */ /* 0x084fe400078e02ff */
[----:B------:R-:W-:-:S04]  /*12840*/  IMAD.WIDE.U32 R18, R16, R14, RZ ;  /* 0x0000000e10127225 */ /* 0x000fc800078e00ff */
[----:B------:R-:W-:Y:S01]  /*12850*/  IMAD R9, R16, R15, R6 ;  /* 0x0000000f10097224 */ /* 0x000fe200078e0206 */
[----:B------:R-:W-:-:S04]  /*12860*/  LEA R16, P0, R18, R7, 0x2 ;  /* 0x0000000712107211 */ /* 0x000fc800078010ff */
        /* <DEDUP_REMOVED lines=24> */
[----:B------:R-:W-:Y:S02]  /*129f0*/  @P0 LEA R6, P1, R22, R7, 0x2 ;  /* 0x0000000716060211 */ /* 0x000fe400078210ff */
[----:B------:R-:W-:-:S04]  /*12a00*/  @P0 IADD3 R5, PT, PT, R23, R15, RZ ;  /* 0x0000000f17050210 */ /* 0x000fc80007ffe0ff */
[----:B------:R-:W-:Y:S02]  /*12a10*/  @P0 LEA.HI.X R7, R22, R8, R5, 0x2, P1 ;  /* 0x0000000816070211 */ /* 0x000fe400008f1405 */
[----:B------:R-:W2:Y:S04]  /*12a20*/  LDG.E.U16 R5, desc[UR6][R16.64] ;  /* 0x0000000610057981 */ /* 0x000ea8000c1e1500 */
        /* <DEDUP_REMOVED lines=11> */
.L_x_1430:
[----:B------:R-:W-:Y:S05]  /*12ae0*/  BSYNC.RECONVERGENT B2 ;  /* 0x0000000000027941 */ /* 0x000fea0003800200 */
.L_x_1429:
        /* <DEDUP_REMOVED lines=406> */
.L_x_1440:
        /* <DEDUP_REMOVED lines=40> */
.L_x_1446:
        /* <DEDUP_REMOVED lines=219> */
.L_x_1445:
[----:B------:R-:W-:Y:S02]  /*15480*/  MOV R12, R14 ;  /* 0x0000000e000c7202 */ /* 0x000fe40000000f00 */
[----:B------:R-:W-:-:S07]  /*15490*/  MOV R13, R15 ;  /* 0x0000000f000d7202 */ /* 0x000fce0000000f00 */
.L_x_1444:
[----:B------:R-:W-:Y:S05]  /*154a0*/  BSYNC.RECONVERGENT B3 ;  /* 0x0000000000037941 */ /* 0x000fea0003800200 */
.L_x_1443:
        /* <DEDUP_REMOVED lines=117> */
.L_x_1448:
[----:B------:R-:W-:Y:S05]  /*15c00*/  BSYNC.RECONVERGENT B3 ;  /* 0x0000000000037941 */ /* 0x000fea0003800200 */
.L_x_1447:
        /* <DEDUP_REMOVED lines=63> */
.L_x_1450:
[----:B------:R-:W-:Y:S05]  /*16000*/  BSYNC.RECONVERGENT B3 ;  /* 0x0000000000037941 */ /* 0x000fea0003800200 */
.L_x_1449:
        /* <DEDUP_REMOVED lines=46> */
.L_x_1442:
[----:B------:R-:W-:Y:S05]  /*162f0*/  BSYNC.RECONVERGENT B2 ;  /* 0x0000000000027941 */ /* 0x000fea0003800200 */
.L_x_1441:
[----:B------:R-:W0:Y:S01]  /*16300*/  LDCU.64 UR10, c[0x0][0x710] ;  /* 0x0000e200ff0a77ac */ /* 0x000e220008000a00 */
[----:B------:R-:W-:Y:S02]  /*16310*/  F2FP.F16.F32.PACK_AB R49, R49, R10 ;  /* 0x0000000a3131723e */ /* 0x000fe400000000ff */
[----:B------:R-:W-:Y:S02]  /*16320*/  IADD3 R3, PT, PT, R3, 0x80, RZ ;  /* 0x0000008003037810 */ /* 0x000fe40007ffe0ff */
[----:B0-----:R-:W-:-:S04]  /*16330*/  IADD3 R4, P0, PT, R4, UR10, RZ ;  /* 0x0000000a04047c10 */ /* 0x001fc8000ff1e0ff */
[----:B------:R-:W-:-:S05]  /*16340*/  IADD3.X R5, PT, PT, RZ, UR11, RZ, P0, !PT ;  /* 0x0000000bff057c10 */ /* 0x000fca00087fe4ff */
[----:B------:R0:W-:Y:S04]  /*16350*/  STG.E desc[UR6][R4.64], R49 ;  /* 0x0000003104007986 */ /* 0x0001e8000c101906 */
.L_x_1427:
        /* <DEDUP_REMOVED lines=400> */
.L_x_1452:
        /* <DEDUP_REMOVED lines=40> */
.L_x_1458:
        /* <DEDUP_REMOVED lines=219> */
.L_x_1457:
[----:B------:R-:W-:Y:S02]  /*18c90*/  MOV R12, R14 ;  /* 0x0000000e000c7202 */ /* 0x000fe40000000f00 */
[----:B------:R-:W-:-:S07]  /*18ca0*/  MOV R13, R15 ;  /* 0x0000000f000d7202 */ /* 0x000fce0000000f00 */
.L_x_1456:
[----:B------:R-:W-:Y:S05]  /*18cb0*/  BSYNC.RECONVERGENT B3 ;  /* 0x0000000000037941 */ /* 0x000fea0003800200 */
.L_x_1455:
        /* <DEDUP_REMOVED lines=117> */
.L_x_1460:
[----:B------:R-:W-:Y:S05]  /*19410*/  BSYNC.RECONVERGENT B3 ;  /* 0x0000000000037941 */ /* 0x000fea0003800200 */
.L_x_1459:
        /* <DEDUP_REMOVED lines=63> */
.L_x_1462:
[----:B------:R-:W-:Y:S05]  /*19810*/  BSYNC.RECONVERGENT B3 ;  /* 0x0000000000037941 */ /* 0x000fea0003800200 */
.L_x_1461:
        /* <DEDUP_REMOVED lines=46> */
.L_x_1454:
[----:B------:R-:W-:Y:S05]  /*19b00*/  BSYNC.RECONVERGENT B2 ;  /* 0x0000000000027941 */ /* 0x000fea0003800200 */
.L_x_1453:
[----:B------:R-:W0:Y:S01]  /*19b10*/  LDCU.64 UR10, c[0x0][0x710] ;  /* 0x0000e200ff0a77ac */ /* 0x000e220008000a00 */
[----:B------:R-:W-:Y:S02]  /*19b20*/  F2FP.F16.F32.PACK_AB R49, R49, R10 ;  /* 0x0000000a3131723e */ /* 0x000fe400000000ff */
[----:B------:R-:W-:Y:S02]  /*19b30*/  IADD3 R3, PT, PT, R3, 0x80, RZ ;  /* 0x0000008003037810 */ /* 0x000fe40007ffe0ff */
[----:B0-----:R-:W-:-:S04]  /*19b40*/  IADD3 R4, P0, PT, R4, UR10, RZ ;  /* 0x0000000a04047c10 */ /* 0x001fc8000ff1e0ff */
[----:B------:R-:W-:-:S05]  /*19b50*/  IADD3.X R5, PT, PT, RZ, UR11, RZ, P0, !PT ;  /* 0x0000000bff057c10 */ /* 0x000fca00087fe4ff */
[----:B------:R1:W-:Y:S04]  /*19b60*/  STG.E desc[UR6][R4.64], R49 ;  /* 0x0000003104007986 */ /* 0x0003e8000c101906 */
.L_x_1439:
        /* <DEDUP_REMOVED lines=400> */
.L_x_1464:
        /* <DEDUP_REMOVED lines=40> */
.L_x_1470:
        /* <DEDUP_REMOVED lines=219> */
.L_x_1469:
[----:B------:R-:W-:Y:S02]  /*1c4a0*/  MOV R12, R14 ;  /* 0x0000000e000c7202 */ /* 0x000fe40000000f00 */
[----:B------:R-:W-:-:S07]  /*1c4b0*/  MOV R13, R15 ;  /* 0x0000000f000d7202 */ /* 0x000fce0000000f00 */
.L_x_1468:
[----:B------:R-:W-:Y:S05]  /*1c4c0*/  BSYNC.RECONVERGENT B3 ;  /* 0x0000000000037941 */ /* 0x000fea0003800200 */
.L_x_1467:
        /* <DEDUP_REMOVED lines=117> */
.L_x_1472:
[----:B------:R-:W-:Y:S05]  /*1cc20*/  BSYNC.RECONVERGENT B3 ;  /* 0x0000000000037941 */ /* 0x000fea0003800200 */
.L_x_1471:
        /* <DEDUP_REMOVED lines=63> */
.L_x_1474:
[----:B------:R-:W-:Y:S05]  /*1d020*/  BSYNC.RECONVERGENT B3 ;  /* 0x0000000000037941 */ /* 0x000fea0003800200 */
.L_x_1473:
        /* <DEDUP_REMOVED lines=46> */
.L_x_1466:
[----:B------:R-:W-:Y:S05]  /*1d310*/  BSYNC.RECONVERGENT B2 ;  /* 0x0000000000027941 */ /* 0x000fea0003800200 */
.L_x_1465:
[----:B------:R-:W0:Y:S01]  /*1d320*/  LDCU.64 UR10, c[0x0][0x710] ;  /* 0x0000e200ff0a77ac */ /* 0x000e220008000a00 */
[----:B------:R-:W-:Y:S02]  /*1d330*/  F2FP.F16.F32.PACK_AB R49, R49, R10 ;  /* 0x0000000a3131723e */ /* 0x000fe400000000ff */
[----:B------:R-:W-:Y:S02]  /*1d340*/  IADD3 R3, PT, PT, R3, 0x80, RZ ;  /* 0x0000008003037810 */ /* 0x000fe40007ffe0ff */
[----:B0-----:R-:W-:-:S04]  /*1d350*/  IADD3 R4, P0, PT, R4, UR10, RZ ;  /* 0x0000000a04047c10 */ /* 0x001fc8000ff1e0ff */
[----:B------:R-:W-:-:S05]  /*1d360*/  IADD3.X R5, PT, PT, RZ, UR11, RZ, P0, !PT ;  /* 0x0000000bff057c10 */ /* 0x000fca00087fe4ff */
[----:B------:R1:W-:Y:S04]  /*1d370*/  STG.E desc[UR6][R4.64], R49 ;  /* 0x0000003104007986 */ /* 0x0003e8000c101906 */
.L_x_1451:
        /* <DEDUP_REMOVED lines=400> */
.L_x_1476:
        /* <DEDUP_REMOVED lines=40> */
.L_x_1482:
        /* <DEDUP_REMOVED lines=219> */
.L_x_1481:
[----:B------:R-:W-:Y:S02]  /*1fcb0*/  MOV R12, R14 ;  /* 0x0000000e000c7202 */ /* 0x000fe40000000f00 */
[----:B------:R-:W-:-:S07]  /*1fcc0*/  MOV R13, R15 ;  /* 0x0000000f000d7202 */ /* 0x000fce0000000f00 */
.L_x_1480:
[----:B------:R-:W-:Y:S05]  /*1fcd0*/  BSYNC.RECONVERGENT B3 ;  /* 0x0000000000037941 */ /* 0x000fea0003800200 */
.L_x_1479:
        /* <DEDUP_REMOVED lines=117> */
.L_x_1484:
[----:B------:R-:W-:Y:S05]  /*20430*/  BSYNC.RECONVERGENT B3 ;  /* 0x0000000000037941 */ /* 0x000fea0003800200 */
.L_x_1483:
        /* <DEDUP_REMOVED lines=63> */
.L_x_1486:
[----:B------:R-:W-:Y:S05]  /*20830*/  BSYNC.RECONVERGENT B3 ;  /* 0x0000000000037941 */ /* 0x000fea0003800200 */
.L_x_1485:
        /* <DEDUP_REMOVED lines=46> */
.L_x_1478:
[----:B------:R-:W-:Y:S05]  /*20b20*/  BSYNC.RECONVERGENT B2 ;  /* 0x0000000000027941 */ /* 0x000fea0003800200 */
.L_x_1477:
[----:B------:R-:W0:Y:S01]  /*20b30*/  LDCU.64 UR10, c[0x0][0x710] ;  /* 0x0000e200ff0a77ac */ /* 0x000e220008000a00 */
[----:B------:R-:W-:Y:S02]  /*20b40*/  F2FP.F16.F32.PACK_AB R49, R49, R10 ;  /* 0x0000000a3131723e */ /* 0x000fe400000000ff */
[----:B------:R-:W-:Y:S02]  /*20b50*/  IADD3 R3, PT, PT, R3, 0x80, RZ ;  /* 0x0000008003037810 */ /* 0x000fe40007ffe0ff */
[----:B0-----:R-:W-:-:S04]  /*20b60*/  IADD3 R4, P0, PT, R4, UR10, RZ ;  /* 0x0000000a04047c10 */ /* 0x001fc8000ff1e0ff */
[----:B------:R-:W-:-:S05]  /*20b70*/  IADD3.X R5, PT, PT, RZ, UR11, RZ, P0, !PT ;  /* 0x0000000bff057c10 */ /* 0x000fca00087fe4ff */
[----:B------:R2:W-:Y:S04]  /*20b80*/  STG.E desc[UR6][R4.64], R49 ;  /* 0x0000003104007986 */ /* 0x0005e8000c101906 */
.L_x_1463:
        /* <DEDUP_REMOVED lines=401> */
.L_x_1488:
        /* <DEDUP_REMOVED lines=40> */
.L_x_1494:
        /* <DEDUP_REMOVED lines=219> */
.L_x_1493:
[----:B------:R-:W-:Y:S02]  /*234d0*/  MOV R12, R14 ;  /* 0x0000000e000c7202 */ /* 0x000fe40000000f00 */
[----:B------:R-:W-:-:S07]  /*234e0*/  MOV R13, R15 ;  /* 0x0000000f000d7202 */ /* 0x000fce0000000f00 */
.L_x_1492:
[----:B------:R-:W-:Y:S05]  /*234f0*/  BSYNC.RECONVERGENT B3 ;  /* 0x0000000000037941 */ /* 0x000fea0003800200 */
.L_x_1491:
        /* <DEDUP_REMOVED lines=117> */
.L_x_1496:
[----:B------:R-:W-:Y:S05]  /*23c50*/  BSYNC.RECONVERGENT B3 ;  /* 0x0000000000037941 */ /* 0x000fea0003800200 */
.L_x_1495:
        /* <DEDUP_REMOVED lines=63> */
.L_x_1498:
[----:B------:R-:W-:Y:S05]  /*24050*/  BSYNC.RECONVERGENT B3 ;  /* 0x0000000000037941 */ /* 0x000fea0003800200 */
.L_x_1497:
        /* <DEDUP_REMOVED lines=46> */
.L_x_1490:
[----:B------:R-:W-:Y:S05]  /*24340*/  BSYNC.RECONVERGENT B2 ;  /* 0x0000000000027941 */ /* 0x000fea0003800200 */
.L_x_1489:
[----:B------:R-:W0:Y:S01]  /*24350*/  LDCU.64 UR10, c[0x0][0x710] ;  /* 0x0000e200ff0a77ac */ /* 0x000e220008000a00 */
[----:B------:R-:W-:Y:S02]  /*24360*/  F2FP.F16.F32.PACK_AB R49, R49, R10 ;  /* 0x0000000a3131723e */ /* 0x000fe400000000ff */
[----:B------:R-:W-:Y:S02]  /*24370*/  IADD3 R3, PT, PT, R3, 0x80, RZ ;  /* 0x0000008003037810 */ /* 0x000fe40007ffe0ff */
[----:B0-----:R-:W-:-:S04]  /*24380*/  IADD3 R4, P0, PT, R4, UR10, RZ ;  /* 0x0000000a04047c10 */ /* 0x001fc8000ff1e0ff */
[----:B------:R-:W-:-:S05]  /*24390*/  IADD3.X R5, PT, PT, RZ, UR11, RZ, P0, !PT ;  /* 0x0000000bff057c10 */ /* 0x000fca00087fe4ff */
[----:B------:R2:W-:Y:S04]  /*243a0*/  STG.E desc[UR6][R4.64], R49 ;  /* 0x0000003104007986 */ /* 0x0005e8000c101906 */
.L_x_1475:
[----:B------:R-:W-:-:S13]  /*243b0*/  ISETP.GE.AND P0, PT, R3, UR4, PT ;  /* 0x0000000403007c0c */ /* 0x000fda000bf06270 */
[----:B------:R-:W-:Y:S05]  /*243c0*/  @P0 BREAK.RELIABLE B0 ;  /* 0x0000000000000942 */ /* 0x000fea0003800100 */
[----:B------:R-:W-:Y:S05]  /*243d0*/  @P0 BRA `(.L_x_1487) ;  /* 0x0000003800000947 */ /* 0x000fea0003800000 */
[----:B------:R-:W-:Y:S05]  /*243e0*/  BSYNC.RELIABLE B0 ;  /* 0x0000000000007941 */ /* 0x000fea0003800100 */
.L_x_1426:
        /* <DEDUP_REMOVED lines=398> */
.L_x_1499:
        /* <DEDUP_REMOVED lines=40> */
.L_x_1505:
        /* <DEDUP_REMOVED lines=25> */
[----:B------:R-:W-:Y:S01]  /*260e0*/  LEA.HI.X R51, R36, R8, R11, 0x2, P0 ;  /* 0x0000000824337211 */ /* 0x000fe200000f140b */
[----:B----4-:R-:W-:Y:S01]  /*260f0*/  IMAD R29, R29, UR10, RZ ;  /* 0x0000000a1d1d7c24 */ /* 0x010fe2000f8e02ff */
[----:B------:R-:W-:Y:S02]  /*26100*/  LEA R60, P0, R34, R7, 0x2 ;  /* 0x00000007223c7211 */ /* 0x000fe400078010ff */
[----:B------:R-:W-:Y:S01]  /*26110*/  IADD3 R35, PT, PT, R35, R39, RZ ;  /* 0x0000002723237210 */ /* 0x000fe20007ffe0ff */
[C---:B------:R-:W-:Y:S01]  /*26120*/  IMAD.WIDE.U32 R38, R28.reuse, UR10, RZ ;  /* 0x0000000a1c267c25 */ /* 0x040fe2000f8e00ff */
[----:B------:R-:W2:Y:S03]  /*26130*/  LDG.E.U16 R11, desc[UR6][R50.64] ;  /* 0x00000006320b7981 */ /* 0x000ea6000c1e1500 */
[----:B------:R-:W-:-:S02]  /*26140*/  IMAD R29, R28, UR11, R29 ;  /* 0x0000000b1c1d7c24 */ /* 0x000fc4000f8e021d */
[----:B-----5:R-:W-:Y:S02]  /*26150*/  IMAD R44, R47, UR10, RZ ;  /* 0x0000000a2f2c7c24 */ /* 0x020fe4000f8e02ff */
[----:B------:R-:W-:Y:S01]  /*26160*/  IMAD R45, R43, UR10, RZ ;  /* 0x0000000a2b2d7c24 */ /* 0x000fe2000f8e02ff */
[-C--:B------:R-:W-:Y:S01]  /*26170*/  LEA.HI.X R61, R34, R8.reuse, R35, 0x2, P0 ;  /* 0x00000008223d7211 */ /* 0x080fe200000f1423 */
[----:B------:R-:W-:Y:S01]  /*26180*/  IMAD.WIDE.U32 R36, R46, UR10, RZ ;  /* 0x0000000a2e247c25 */ /* 0x000fe2000f8e00ff */
[----:B------:R-:W-:Y:S01]  /*26190*/  LEA R28, P0, R38, R7, 0x2 ;  /* 0x00000007261c7211 */ /* 0x000fe200078010ff */
[----:B------:R-:W3:Y:S01]  /*261a0*/  LDG.E.U16 R12, desc[UR6][R50.64+0x2] ;  /* 0x00000206320c7981 */ /* 0x000ee2000c1e1500 */
[----:B------:R-:W-:Y:S01]  /*261b0*/  IADD3 R29, PT, PT, R39, R29, RZ ;  /* 0x0000001d271d7210 */ /* 0x000fe20007ffe0ff */
[----:B------:R-:W-:Y:S02]  /*261c0*/  IMAD R43, R46, UR11, R44 ;  /* 0x0000000b2e2b7c24 */ /* 0x000fe4000f8e022c */
[----:B------:R-:W-:Y:S01]  /*261d0*/  IMAD.WIDE.U32 R34, R42, UR10, RZ ;  /* 0x0000000a2a227c25 */ /* 0x000fe2000f8e00ff */
[----:B------:R-:W-:-:S02]  /*261e0*/  LEA.HI.X R29, R38, R8, R29, 0x2, P0 ;  /* 0x00000008261d7211 */ /* 0x000fc400000f141d */
        /* <DEDUP_REMOVED lines=11> */
[----:B------:R-:W4:Y:S02]  /*262a0*/  LDG.E.U16 R50, desc[UR6][R60.64] ;  /* 0x000000063c327981 */ /* 0x000f24000c1e1500 */
[----:B------:R-:W-:-:S02]  /*262b0*/  IMAD.WIDE.U32 R34, R18, UR10, RZ ;  /* 0x0000000a12227c25 */ /* 0x000fc4000f8e00ff */
[----:B------:R-:W5:Y:S02]  /*262c0*/  LDG.E.U16 R48, desc[UR6][R28.64] ;  /* 0x000000061c307981 */ /* 0x000f64000c1e1500 */
[----:B------:R-:W-:Y:S02]  /*262d0*/  IMAD R19, R18, UR11, R19 ;  /* 0x0000000b12137c24 */ /* 0x000fe4000f8e0213 */
[----:B------:R0:W5:Y:S01]  /*262e0*/  LDG.E.U16 R47, desc[UR6][R28.64+0x2] ;  /* 0x000002061c2f7981 */ /* 0x000162000c1e1500 */
[----:B------:R-:W-:Y:S02]  /*262f0*/  IADD3 R27, PT, PT, R37, R27, RZ ;  /* 0x0000001b251b7210 */ /* 0x000fe40007ffe0ff */
[----:B------:R-:W-:Y:S01]  /*26300*/  IADD3 R37, PT, PT, R35, R19, RZ ;  /* 0x0000001323257210 */ /* 0x000fe20007ffe0ff */
[----:B------:R-:W5:Y:S01]  /*26310*/  LDG.E.U16 R45, desc[UR6][R60.64+0x2] ;  /* 0x000002063c2d7981 */ /* 0x000f62000c1e1500 */
[----:B------:R-:W-:-:S03]  /*26320*/  IMAD.WIDE.U32 R18, R40, UR10, RZ ;  /* 0x0000000a28127c25 */ /* 0x000fc6000f8e00ff */
[----:B------:R-:W5:Y:S01]  /*26330*/  LDG.E.U16 R42, desc[UR6][R58.64] ;  /* 0x000000063a2a7981 */ /* 0x000f62000c1e1500 */
[----:B0-----:R-:W-:Y:S01]  /*26340*/  IMAD R29, R41, UR10, RZ ;  /* 0x0000000a291d7c24 */ /* 0x001fe2000f8e02ff */
[-C--:B------:R-:W-:Y:S01]  /*26350*/  LEA R28, P0, R36, R7.reuse, 0x2 ;  /* 0x00000007241c7211 */ /* 0x080fe200078010ff */
[----:B------:R-:W-:Y:S01]  /*26360*/  IMAD R17, R17, UR10, RZ ;  /* 0x0000000a11117c24 */ /* 0x000fe2000f8e02ff */
[----:B------:R-:W5:Y:S01]  /*26370*/  LDG.E.U16 R44, desc[UR6][R56.64] ;  /* 0x00000006382c7981 */ /* 0x000f62000c1e1500 */
[----:B------:R-:W-:Y:S01]  /*26380*/  IMAD R35, R40, UR11, R29 ;  /* 0x0000000b28237c24 */ /* 0x000fe2000f8e021d */
[----:B------:R-:W-:Y:S02]  /*26390*/  LEA R26, P1, R34, R7, 0x2 ;  /* 0x00000007221a7211 */ /* 0x000fe400078210ff */
[----:B------:R-:W-:Y:S01]  /*263a0*/  LEA.HI.X R29, R36, R8, R27, 0x2, P0 ;  /* 0x00000008241d7211 */ /* 0x000fe200000f141b */
[----:B------:R0:W5:Y:S01]  /*263b0*/  LDG.E.U16 R39, desc[UR6][R56.64+0x2] ;  /* 0x0000020638277981 */ /* 0x000162000c1e1500 */
[----:B------:R-:W-:Y:S01]  /*263c0*/  IADD3 R35, PT, PT, R19, R35, RZ ;  /* 0x0000002313237210 */ /* 0x000fe20007ffe0ff */
[----:B------:R-:W-:-:S02]  /*263d0*/  IMAD R19, R16, UR11, R17 ;  /* 0x0000000b10137c24 */ /* 0x000fc4000f8e0211 */
[----:B------:R-:W-:Y:S01]  /*263e0*/  IMAD.WIDE.U32 R16, R16, UR10, RZ ;  /* 0x0000000a10107c25 */ /* 0x000fe2000f8e00ff */
[----:B------:R-:W5:Y:S01]  /*263f0*/  LDG.E.U16 R46, desc[UR6][R58.64+0x2] ;  /* 0x000002063a2e7981 */ /* 0x000f62000c1e1500 */
[-C--:B------:R-:W-:Y:S02]  /*26400*/  LEA.HI.X R27, R34, R8.reuse, R37, 0x2, P1 ;  /* 0x00000008221b7211 */ /* 0x080fe400008f1425 */
[----:B------:R-:W-:Y:S01]  /*26410*/  IMAD R15, R15, UR10, RZ ;  /* 0x0000000a0f0f7c24 */ /* 0x000fe2000f8e02ff */
[----:B------:R-:W5:Y:S01]  /*26420*/  LDG.E.U16 R43, desc[UR6][R28.64] ;  /* 0x000000061c2b7981 */ /* 0x000f62000c1e1500 */
[-C--:B0-----:R-:W-:Y:S02]  /*26430*/  LEA R56, P0, R18, R7.reuse, 0x2 ;  /* 0x0000000712387211 */ /* 0x081fe400078010ff */
[----:B------:R-:W-:Y:S01]  /*26440*/  IMAD R15, R14, UR11, R15 ;  /* 0x0000000b0e0f7c24 */ /* 0x000fe2000f8e020f */
[----:B------:R0:W5:Y:S01]  /*26450*/  LDG.E.U16 R41, desc[UR6][R28.64+0x2] ;  /* 0x000002061c297981 */ /* 0x000162000c1e1500 */
[----:B------:R-:W-:Y:S01]  /*26460*/  LEA.HI.X R57, R18, R8, R35, 0x2, P0 ;  /* 0x0000000812397211 */ /* 0x000fe200000f1423 */
[----:B------:R-:W-:Y:S01]  /*26470*/  IMAD R37, R55, UR10, RZ ;  /* 0x0000000a37257c24 */ /* 0x000fe2000f8e02ff */
[----:B------:R-:W-:Y:S01]  /*26480*/  LEA R34, P0, R16, R7, 0x2 ;  /* 0x0000000710227211 */ /* 0x000fe200078010ff */
[----:B------:R-:W-:Y:S01]  /*26490*/  IMAD R51, R53, UR10, RZ ;  /* 0x0000000a35337c24 */ /* 0x000fe2000f8e02ff */
[----:B------:R-:W-:Y:S01]  /*264a0*/  IADD3 R17, PT, PT, R17, R19, RZ ;  /* 0x0000001311117210 */ /* 0x000fe20007ffe0ff */
[----:B------:R-:W5:Y:S01]  /*264b0*/  LDG.E.U16 R36, desc[UR6][R26.64] ;  /* 0x000000061a247981 */ /* 0x000f62000c1e1500 */
[----:B0-----:R-:W-:-:S03]  /*264c0*/  IMAD.WIDE.U32 R28, R14, UR10, RZ ;  /* 0x0000000a0e1c7c25 */ /* 0x001fc6000f8e00ff */
[----:B------:R0:W5:Y:S01]  /*264d0*/  LDG.E.U16 R40, desc[UR6][R26.64+0x2] ;  /* 0x000002061a287981 */ /* 0x000162000c1e1500 */
[----:B------:R-:W-:Y:S01]  /*264e0*/  LEA.HI.X R35, R16, R8, R17, 0x2, P0 ;  /* 0x0000000810237211 */ /* 0x000fe200000f1411 */
[C---:B------:R-:W-:Y:S02]  /*264f0*/  IMAD.WIDE.U32 R16, R54.reuse, UR10, RZ ;  /* 0x0000000a36107c25 */ /* 0x040fe4000f8e00ff */
[----:B------:R-:W5:Y:S02]  /*26500*/  LDG.E.U16 R38, desc[UR6][R56.64] ;  /* 0x0000000638267981 */ /* 0x000f64000c1e1500 */
[----:B------:R-:W-:Y:S02]  /*26510*/  IMAD R37, R54, UR11, R37 ;  /* 0x0000000b36257c24 */ /* 0x000fe4000f8e0225 */
[----:B------:R-:W5:Y:S01]  /*26520*/  LDG.E.U16 R19, desc[UR6][R56.64+0x2] ;  /* 0x0000020638137981 */ /* 0x000f62000c1e1500 */
[----:B0-----:R-:W-:Y:S01]  /*26530*/  IADD3 R27, PT, PT, R29, R15, RZ ;  /* 0x0000000f1d1b7210 */ /* 0x001fe20007ffe0ff */
[----:B------:R-:W-:Y:S01]  /*26540*/  IMAD.WIDE.U32 R14, R52, UR10, RZ ;  /* 0x0000000a340e7c25 */ /* 0x000fe2000f8e00ff */
[----:B------:R-:W-:-:S03]  /*26550*/  LEA R26, P0, R28, R7, 0x2 ;  /* 0x000000071c1a7211 */ /* 0x000fc600078010ff */
[----:B------:R-:W-:Y:S01]  /*26560*/  IMAD R29, R52, UR11, R51 ;  /* 0x0000000b341d7c24 */ /* 0x000fe2000f8e0233 */
[-C--:B------:R-:W-:Y:S02]  /*26570*/  LEA.HI.X R27, R28, R8.reuse, R27, 0x2, P0 ;  /* 0x000000081c1b7211 */ /* 0x080fe400000f141b */
[-C--:B------:R-:W-:Y:S02]  /*26580*/  LEA R52, P0, R16, R7.reuse, 0x2 ;  /* 0x0000000710347211 */ /* 0x080fe400078010ff */
[----:B------:R-:W-:Y:S02]  /*26590*/  LEA R28, P1, R14, R7, 0x2 ;  /* 0x000000070e1c7211 */ /* 0x000fe400078210ff */
[----:B------:R-:W-:Y:S02]  /*265a0*/  IADD3 R17, PT, PT, R17, R37, RZ ;  /* 0x0000002511117210 */ /* 0x000fe40007ffe0ff */
[----:B------:R-:W-:Y:S01]  /*265b0*/  IADD3 R15, PT, PT, R15, R29, RZ ;  /* 0x0000001d0f0f7210 */ /* 0x000fe20007ffe0ff */
[----:B------:R-:W5:Y:S01]  /*265c0*/  LDG.E.U16 R37, desc[UR6][R34.64] ;  /* 0x0000000622257981 */ /* 0x000f62000c1e1500 */
[----:B------:R-:W-:Y:S01]  /*265d0*/  IMAD R33, R33, UR10, RZ ;  /* 0x0000000a21217c24 */ /* 0x000fe2000f8e02ff */
[----:B------:R-:W-:-:S02]  /*265e0*/  LEA.HI.X R53, R16, R8, R17, 0x2, P0 ;  /* 0x0000000810357211 */ /* 0x000fc400000f1411 */
[----:B------:R-:W-:Y:S01]  /*265f0*/  LEA.HI.X R29, R14, R8, R15, 0x2, P1 ;  /* 0x000000080e1d7211 */ /* 0x000fe200008f140f */
[----:B------:R-:W5:Y:S01]  /*26600*/  LDG.E.U16 R16, desc[UR6][R26.64] ;  /* 0x000000061a107981 */ /* 0x000f62000c1e1500 */
[----:B------:R-:W-:Y:S02]  /*26610*/  IMAD R31, R31, UR10, RZ ;  /* 0x0000000a1f1f7c24 */ /* 0x000fe4000f8e02ff */
[----:B------:R-:W-:Y:S01]  /*26620*/  IMAD R33, R32, UR11, R33 ;  /* 0x0000000b20217c24 */ /* 0x000fe2000f8e0221 */
[----:B------:R-:W5:Y:S04]  /*26630*/  LDG.E.U16 R17, desc[UR6][R28.64] ;  /* 0x000000061c117981 */ /* 0x000f68000c1e1500 */
[----:B------:R-:W5:Y:S01]  /*26640*/  LDG.E.U16 R35, desc[UR6][R34.64+0x2] ;  /* 0x0000020622237981 */ /* 0x000f62000c1e1500 */
[----:B------:R-:W-:-:S03]  /*26650*/  IMAD R31, R30, UR11, R31 ;  /* 0x0000000b1e1f7c24 */ /* 0x000fc6000f8e021f */
[----:B------:R0:W5:Y:S01]  /*26660*/  LDG.E.U16 R15, desc[UR6][R28.64+0x2] ;  /* 0x000002061c0f7981 */ /* 0x000162000c1e1500 */
[----:B------:R-:W-:-:S03]  /*26670*/  IMAD R25, R25, UR10, RZ ;  /* 0x0000000a19197c24 */ /* 0x000fc6000f8e02ff */
[----:B------:R-:W5:Y:S04]  /*26680*/  LDG.E.U16 R18, desc[UR6][R52.64] ;  /* 0x0000000634127981 */ /* 0x000f68000c1e1500 */
[----:B------:R1:W5:Y:S01]  /*26690*/  LDG.E.U16 R34, desc[UR6][R26.64+0x2] ;  /* 0x000002061a227981 */ /* 0x000362000c1e1500 */
[----:B0-----:R-:W-:-:S03]  /*266a0*/  IMAD.WIDE.U32 R28, R30, UR10, RZ ;  /* 0x0000000a1e1c7c25 */ /* 0x001fc6000f8e00ff */
[----:B------:R0:W5:Y:S01]  /*266b0*/  LDG.E.U16 R14, desc[UR6][R52.64+0x2] ;  /* 0x00000206340e7981 */ /* 0x000162000c1e1500 */
[----:B-1----:R-:W-:Y:S01]  /*266c0*/  IMAD.WIDE.U32 R26, R32, UR10, RZ ;  /* 0x0000000a201a7c25 */ /* 0x002fe2000f8e00ff */
[-C--:B------:R-:W-:Y:S02]  /*266d0*/  LEA R30, P1, R28, R7.reuse, 0x2 ;  /* 0x000000071c1e7211 */ /* 0x080fe400078210ff */
[----:B0-----:R-:W-:Y:S02]  /*266e0*/  LEA R52, P0, R26, R7, 0x2 ;  /* 0x000000071a347211 */ /* 0x001fe400078010ff */
[----:B------:R-:W-:Y:S01]  /*266f0*/  IADD3 R27, PT, PT, R27, R33, RZ ;  /* 0x000000211b1b7210 */ /* 0x000fe20007ffe0ff */
[----:B------:R-:W-:Y:S01]  /*26700*/  IMAD.WIDE.U32 R32, R24, UR10, RZ ;  /* 0x0000000a18207c25 */ /* 0x000fe2000f8e00ff */
[----:B------:R-:W-:Y:S02]  /*26710*/  IADD3 R29, PT, PT, R29, R31, RZ ;  /* 0x0000001f1d1d7210 */ /* 0x000fe40007ffe0ff */
[-C--:B------:R-:W-:Y:S01]  /*26720*/  LEA.HI.X R53, R26, R8.reuse, R27, 0x2, P0 ;  /* 0x000000081a357211 */ /* 0x080fe200000f141b */
[----:B------:R-:W-:Y:S01]  /*26730*/  IMAD R25, R24, UR11, R25 ;  /* 0x0000000b18197c24 */ /* 0x000fe2000f8e0219 */
[----:B------:R-:W-:Y:S01]  /*26740*/  LEA.HI.X R31, R28, R8, R29, 0x2, P1 ;  /* 0x000000081c1f7211 */ /* 0x000fe200008f141d */
[----:B------:R-:W-:Y:S01]  /*26750*/  IMAD R21, R21, UR10, RZ ;  /* 0x0000000a15157c24 */ /* 0x000fe2000f8e02ff */
[----:B------:R-:W-:Y:S01]  /*26760*/  LEA R24, P0, R32, R7, 0x2 ;  /* 0x0000000720187211 */ /* 0x000fe200078010ff */
[----:B------:R-:W5:Y:S01]  /*26770*/  LDG.E.U16 R28, desc[UR6][R52.64] ;  /* 0x00000006341c7981 */ /* 0x000f62000c1e1500 */
[----:B------:R-:W-:Y:S01]  /*26780*/  IADD3 R25, PT, PT, R33, R25, RZ ;  /* 0x0000001921197210 */ /* 0x000fe20007ffe0ff */
[----:B------:R-:W-:-:S02]  /*26790*/  IMAD.WIDE.U32 R26, R20, UR10, RZ ;  /* 0x0000000a141a7c25 */ /* 0x000fc4000f8e00ff */
        /* <DEDUP_REMOVED lines=22> */
[----:B----4-:R-:W-:Y:S02]  /*26900*/  HADD2.F32 R50, -RZ, R50.H0_H0 ;  /* 0x20000032ff327230 */ /* 0x010fe40000004100 */
[----:B-----5:R-:W-:-:S03]  /*26910*/  HADD2.F32 R48, -RZ, R48.H0_H0 ;  /* 0x20000030ff307230 */ /* 0x020fc60000004100 */
[----:B------:R-:W-:Y:S01]  /*26920*/  FADD.FTZ R11, R11, R50 ;  /* 0x000000320b0b7221 */ /* 0x000fe20000010000 */
        /* <DEDUP_REMOVED lines=25> */
[----:B------:R-:W-:-:S03]  /*26ac0*/  HADD2.F32 R19, -RZ, R16.H0_H0 ;  /* 0x20000010ff137230 */ /* 0x000fc60000004100 */
[----:B------:R-:W-:Y:S01]  /*26ad0*/  FADD.FTZ R10, R10, R37 ;  /* 0x000000250a0a7221 */ /* 0x000fe20000010000 */
[----:B------:R-:W-:-:S03]  /*26ae0*/  FADD.FTZ R11, R11, R20 ;  /* 0x000000140b0b7221 */ /* 0x000fc60000010000 */
[----:B------:R-:W-:Y:S01]  /*26af0*/  FADD.FTZ R10, R10, R19 ;  /* 0x000000130a0a7221 */ /* 0x000fe20000010000 */
[----:B------:R-:W-:Y:S02]  /*26b00*/  HADD2.F32 R12, -RZ, R35.H0_H0 ;  /* 0x20000023ff0c7230 */ /* 0x000fe40000004100 */
[----:B------:R-:W-:Y:S02]  /*26b10*/  HADD2.F32 R17, -RZ, R17.H0_H0 ;  /* 0x20000011ff117230 */ /* 0x000fe40000004100 */
        /* <DEDUP_REMOVED lines=8> */
[----:B------:R-:W-:-:S04]  /*26ba0*/  FADD.FTZ R11, R11, R14 ;  /* 0x0000000e0b0b7221 */ /* 0x000fc80000010000 */
[----:B------:R-:W-:Y:S01]  /*26bb0*/  FADD.FTZ R11, R11, R12 ;  /* 0x0000000c0b0b7221 */ /* 0x000fe20000010000 */
[----:B------:R-:W-:-:S05]  /*26bc0*/  HADD2.F32 R15, -RZ, R28.H0_H0 ;  /* 0x2000001cff0f7230 */ /* 0x000fca0000004100 */
[----:B------:R-:W-:Y:S01]  /*26bd0*/  FADD.FTZ R10, R10, R15 ;  /* 0x0000000f0a0a7221 */ /* 0x000fe20000010000 */
[----:B------:R-:W-:Y:S02]  /*26be0*/  HADD2.F32 R14, -RZ, R29.H0_H0 ;  /* 0x2000001dff0e7230 */ /* 0x000fe40000004100 */
        /* <DEDUP_REMOVED lines=17> */
.L_x_1504:
[----:B------:R-:W-:Y:S02]  /*26d00*/  MOV R12, R14 ;  /* 0x0000000e000c7202 */ /* 0x000fe40000000f00 */
[----:B------:R-:W-:-:S07]  /*26d10*/  MOV R13, R15 ;  /* 0x0000000f000d7202 */ /* 0x000fce0000000f00 */
.L_x_1503:
[----:B------:R-:W-:Y:S05]  /*26d20*/  BSYNC.RECONVERGENT B3 ;  /* 0x0000000000037941 */ /* 0x000fea0003800200 */
.L_x_1502:
        /* <DEDUP_REMOVED lines=117> */
.L_x_1507:
[----:B------:R-:W-:Y:S05]  /*27480*/  BSYNC.RECONVERGENT B3 ;  /* 0x0000000000037941 */ /* 0x000fea0003800200 */
.L_x_1506:
        /* <DEDUP_REMOVED lines=63> */
.L_x_1509:
[----:B------:R-:W-:Y:S05]  /*27880*/  BSYNC.RECONVERGENT B3 ;  /* 0x0000000000037941 */ /* 0x000fea0003800200 */
.L_x_1508:
        /* <DEDUP_REMOVED lines=46> */
.L_x_1501:
[----:B------:R-:W-:Y:S05]  /*27b70*/  BSYNC.RECONVERGENT B2 ;  /* 0x0000000000027941 */ /* 0x000fea0003800200 */
.L_x_1500:
[----:B------:R-:W0:Y:S01]  /*27b80*/  LDCU.64 UR10, c[0x0][0x710] ;  /* 0x0000e200ff0a77ac */ /* 0x000e220008000a00 */
[----:B------:R-:W-:Y:S02]  /*27b90*/  F2FP.F16.F32.PACK_AB R49, R49, R10 ;  /* 0x0000000a3131723e */ /* 0x000fe400000000ff */
[----:B------:R-:W-:Y:S02]  /*27ba0*/  IADD3 R3, PT, PT, R3, 0x80, RZ ;  /* 0x0000008003037810 */ /* 0x000fe40007ffe0ff */
[----:B0-----:R-:W-:-:S04]  /*27bb0*/  IADD3 R4, P0, PT, R4, UR10, RZ ;  /* 0x0000000a04047c10 */ /* 0x001fc8000ff1e0ff */
[----:B------:R-:W-:-:S05]  /*27bc0*/  IADD3.X R5, PT, PT, RZ, UR11, RZ, P0, !PT ;  /* 0x0000000bff057c10 */ /* 0x000fca00087fe4ff */
[----:B------:R3:W-:Y:S04]  /*27bd0*/  STG.E desc[UR6][R4.64], R49 ;  /* 0x0000003104007986 */ /* 0x0007e8000c101906 */
.L_x_1487:
[----:B------:R-:W-:Y:S05]  /*27be0*/  BSYNC.RECONVERGENT B1 ;  /* 0x0000000000017941 */ /* 0x000fea0003800200 */
.L_x_1425:
        /* <DEDUP_REMOVED lines=389> */
[C---:B0-----:R-:W-:Y:S01]  /*29440*/  IMAD R18, R6.reuse, UR9, R18 ;  /* 0x0000000906127c24 */ /* 0x041fe2000f8e0212 */
[----:B------:R-:W-:Y:S01]  /*29450*/  @P0 SHF.R.U32.HI R2, RZ, R11, R2 ;  /* 0x0000000bff020219 */ /* 0x000fe20000011602 */
[C---:B--2---:R-:W-:Y:S01]  /*29460*/  IMAD R3, R6.reuse, UR10, R3 ;  /* 0x0000000a06037c24 */ /* 0x044fe2000f8e0203 */
        /* <DEDUP_REMOVED lines=9> */
.L_x_1510:
[----:B------:R-:W0:Y:S01]  /*29500*/  LDCU.128 UR8, c[0x0][0x730] ;  /* 0x0000e600ff0877ac */ /* 0x000e220008000c00 */
[----:B------:R-:W1:Y:S01]  /*29510*/  LDCU.64 UR12, c[0x0][0x748] ;  /* 0x0000e900ff0c77ac */ /* 0x000e620008000a00 */
[----:B0-----:R-:W-:-:S04]  /*29520*/  IADD3 R6, P0, PT, R0, UR10, RZ ;  /* 0x0000000a00067c10 */ /* 0x001fc8000ff1e0ff */
[----:B------:R-:W-:Y:S01]  /*29530*/  IADD3.X R7, PT, PT, RZ, UR11, RZ, P0, !PT ;  /* 0x0000000bff077c10 */ /* 0x000fe200087fe4ff */
[----:B------:R-:W0:Y:S05]  /*29540*/  LDCU.64 UR10, c[0x0][0x728] ;  /* 0x0000e500ff0a77ac */ /* 0x000e2a0008000a00 */
[----:B------:R-:W2:Y:S01]  /*29550*/  LDG.E.64 R6, desc[UR6][R6.64] ;  /* 0x0000000606067981 */ /* 0x000ea2000c1e1b00 */
[----:B------:R-:W-:-:S04]  /*29560*/  IADD3 R4, P0, PT, R5, UR8, RZ ;  /* 0x0000000805047c10 */ /* 0x000fc8000ff1e0ff */
[----:B------:R-:W-:Y:S01]  /*29570*/  IADD3.X R5, PT, PT, RZ, UR9, RZ, P0, !PT ;  /* 0x00000009ff057c10 */ /* 0x000fe200087fe4ff */
[----:B------:R-:W3:Y:S05]  /*29580*/  LDCU.64 UR8, c[0x0][0x710] ;  /* 0x0000e200ff0877ac */ /* 0x000eea0008000a00 */
[----:B------:R-:W1:Y:S01]  /*29590*/  LDG.E.64 R4, desc[UR6][R4.64] ;  /* 0x0000000604047981 */ /* 0x000e62000c1e1b00 */
[----:B------:R-:W-:Y:S01]  /*295a0*/  ISETP.NE.AND P1, PT, RZ, UR5, PT ;  /* 0x00000005ff007c0c */ /* 0x000fe2000bf25270 */
[----:B------:R-:W4:Y:S01]  /*295b0*/  LDCU.64 UR4, c[0x0][0x758] ;  /* 0x0000eb00ff0477ac */ /* 0x000f220008000a00 */
[----:B0-----:R-:W-:Y:S01]  /*295c0*/  IADD3 R2, P3, PT, R3, UR10, RZ ;  /* 0x0000000a03027c10 */ /* 0x001fe2000ff7e0ff */
[----:B------:R-:W-:Y:S03]  /*295d0*/  BSSY.RECONVERGENT B1, `(.L_x_1511) ;  /* 0x00001dc000017945 */ /* 0x000fe60003800200 */
[----:B------:R-:W-:-:S02]  /*295e0*/  IADD3.X R3, PT, PT, RZ, UR11, RZ, P3, !PT ;  /* 0x0000000bff037c10 */ /* 0x000fc40009ffe4ff */
[----:B--2---:R-:W-:-:S04]  /*295f0*/  ISETP.LT.U32.AND P0, PT, R6, 0x1, PT ;  /* 0x000000010600780c */ /* 0x004fc80003f01070 */
[----:B------:R-:W-:-:S04]  /*29600*/  ISETP.LT.AND.EX P0, PT, R7, RZ, PT, P0 ;  /* 0x000000ff0700720c */ /* 0x000fc80003f01300 */
[----:B------:R-:W-:Y:S02]  /*29610*/  SEL R9, R6, 0x1, P0 ;  /* 0x0000000106097807 */ /* 0x000fe40000000000 */
[----:B------:R-:W-:Y:S02]  /*29620*/  SEL R11, R7, RZ, P0 ;  /* 0x000000ff070b7207 */ /* 0x000fe40000000000 */
[----:B------:R-:W-:Y:S02]  /*29630*/  SEL R0, R9, R6, !P1 ;  /* 0x0000000609007207 */ /* 0x000fe40004800000 */
[----:B------:R-:W-:Y:S02]  /*29640*/  SEL R7, R11, R7, !P1 ;  /* 0x000000070b077207 */ /* 0x000fe40004800000 */
[----:B------:R-:W-:Y:S02]  /*29650*/  ISETP.GE.U32.AND P0, PT, R0, 0x1, PT ;  /* 0x000000010000780c */ /* 0x000fe40003f06070 */
[----:B---3--:R-:W-:-:S02]  /*29660*/  IADD3 R18, P1, PT, R18, UR8, RZ ;  /* 0x0000000812127c10 */ /* 0x008fc4000ff3e0ff */
[----:B------:R-:W-:Y:S02]  /*29670*/  ISETP.GE.AND.EX P0, PT, R7, RZ, PT, P0 ;  /* 0x000000ff0700720c */ /* 0x000fe40003f06300 */
[C---:B-1----:R-:W-:Y:S02]  /*29680*/  LEA R10, P2, R4.reuse, UR12, 0x3 ;  /* 0x0000000c040a7c11 */ /* 0x042fe4000f8418ff */
[----:B------:R-:W-:Y:S02]  /*29690*/  IADD3.X R19, PT, PT, RZ, UR9, RZ, P1, !PT ;  /* 0x00000009ff137c10 */ /* 0x000fe40008ffe4ff */
[----:B------:R-:W-:Y:S02]  /*296a0*/  LEA.HI.X R11, R4, UR13, R5, 0x3, P2 ;  /* 0x0000000d040b7c11 */ /* 0x000fe400090f1c05 */
[----:B------:R-:W-:Y:S02]  /*296b0*/  MOV R6, RZ ;  /* 0x000000ff00067202 */ /* 0x000fe40000000f00 */
[----:B------:R-:W-:-:S03]  /*296c0*/  MOV R9, RZ ;  /* 0x000000ff00097202 */ /* 0x000fc60000000f00 */
[----:B----4-:R-:W-:Y:S05]  /*296d0*/  @!P0 BRA `(.L_x_1512) ;  /* 0x0000001c002c8947 */ /* 0x010fea0003800000 */
[C---:B------:R-:W-:Y:S01]  /*296e0*/  ISETP.GE.U32.AND P0, PT, R0.reuse, 0x10, PT ;  /* 0x000000100000780c */ /* 0x040fe20003f06070 */
[----:B------:R-:W-:Y:S01]  /*296f0*/  BSSY.RECONVERGENT B2, `(.L_x_1513) ;  /* 0x00000e5000027945 */ /* 0x000fe20003800200 */
[----:B------:R-:W-:Y:S01]  /*29700*/  HFMA2 R9, -RZ, RZ, 0, 0 ;  /* 0x00000000ff097431 */ /* 0x000fe200000001ff */
[----:B------:R-:W-:Y:S02]  /*29710*/  LOP3.LUT R5, R0, 0xf, RZ, 0xc0, !PT ;  /* 0x0000000f00057812 */ /* 0x000fe400078ec0ff */
[----:B------:R-:W-:Y:S02]  /*29720*/  ISETP.GE.U32.AND.EX P0, PT, R7, RZ, PT, P0 ;  /* 0x000000ff0700720c */ /* 0x000fe40003f06100 */
[----:B------:R-:W-:-:S11]  /*29730*/  MOV R6, RZ ;  /* 0x000000ff00067202 */ /* 0x000fd60000000f00 */
[----:B------:R-:W-:Y:S05]  /*29740*/  @!P0 BRA `(.L_x_1514) ;  /* 0x0000000c007c8947 */ /* 0x000fea0003800000 */
[----:B------:R-:W-:Y:S01]  /*29750*/  BSSY.RECONVERGENT B3, `(.L_x_1514) ;  /* 0x00000de000037945 */ /* 0x000fe20003800200 */
[----:B------:R-:W-:Y:S02]  /*29760*/  LOP3.LUT R4, R7, 0x7fffffff, RZ, 0xc0, !PT ;  /* 0x7fffffff07047812 */ /* 0x000fe400078ec0ff */
[----:B------:R-:W-:Y:S02]  /*29770*/  MOV R23, R11 ;  /* 0x0000000b00177202 */ /* 0x000fe40000000f00 */
[----:B------:R-:W-:Y:S02]  /*29780*/  LOP3.LUT R7, R0, 0xfffffff0, RZ, 0xc0, !PT ;  /* 0xfffffff000077812 */ /* 0x000fe400078ec0ff */
[----:B------:R-:W-:-:S07]  /*29790*/  MOV R9, RZ ;  /* 0x000000ff00097202 */ /* 0x000fce0000000f00 */
.L_x_1515:
[----:B------:R-:W-:-:S05]  /*297a0*/  MOV R22, R10 ;  /* 0x0000000a00167202 */ /* 0x000fca0000000f00 */
        /* <DEDUP_REMOVED lines=20> */
[----:B------:R-:W-:Y:S02]  /*298f0*/  LEA R50, P0, R10, R2, 0x2 ;  /* 0x000000020a327211 */ /* 0x000fe400078010ff */
[----:B------:R-:W-:Y:S01]  /*29900*/  IADD3 R8, PT, PT, R11, R13, RZ ;  /* 0x0000000d0b087210 */ /* 0x000fe20007ffe0ff */
[----:B------:R-:W-:-:S04]  /*29910*/  IMAD.WIDE.U32 R12, R16, UR4, RZ ;  /* 0x00000004100c7c25 */ /* 0x000fc8000f8e00ff */
[----:B------:R-:W-:Y:S01]  /*29920*/  IMAD R17, R16, UR5, R17 ;  /* 0x0000000510117c24 */ /* 0x000fe2000f8e0211 */
[----:B------:R-:W-:Y:S01]  /*29930*/  LEA.HI.X R51, R10, R3, R8, 0x2, P0 ;  /* 0x000000030a337211 */ /* 0x000fe200000f1408 */
[----:B----4-:R-:W-:Y:S01]  /*29940*/  IMAD R15, R15, UR4, RZ ;  /* 0x000000040f0f7c24 */ /* 0x010fe2000f8e02ff */
[----:B------:R-:W-:Y:S02]  /*29950*/  LEA R38, P0, R12, R2, 0x2 ;  /* 0x000000020c267211 */ /* 0x000fe400078010ff */
[----:B------:R-:W-:Y:S01]  /*29960*/  IADD3 R11, PT, PT, R13, R17, RZ ;  /* 0x000000110d0b7210 */ /* 0x000fe20007ffe0ff */
[----:B------:R-:W-:Y:S01]  /*29970*/  IMAD R15, R14, UR5, R15 ;  /* 0x000000050e0f7c24 */ /* 0x000fe2000f8e020f */
[----:B------:R-:W2:Y:S02]  /*29980*/  LDG.E.U16 R8, desc[UR6][R50.64] ;  /* 0x0000000632087981 */ /* 0x000ea4000c1e1500 */
[----:B------:R-:W-:Y:S01]  /*29990*/  LEA.HI.X R39, R12, R3, R11, 0x2, P0 ;  /* 0x000000030c277211 */ /* 0x000fe200000f140b */
[----:B------:R-:W-:Y:S01]  /*299a0*/  IMAD.WIDE.U32 R12, R14, UR4, RZ ;  /* 0x000000040e0c7c25 */ /* 0x000fe2000f8e00ff */
[----:B------:R0:W3:Y:S03]  /*299b0*/  LDG.E.U16 R10, desc[UR6][R50.64+0x2] ;  /* 0x00000206320a7981 */ /* 0x0000e6000c1e1500 */
[----:B-----5:R-:W-:-:S02]  /*299c0*/  IMAD R41, R41, UR4, RZ ;  /* 0x0000000429297c24 */ /* 0x020fc4000f8e02ff */
[----:B------:R-:W-:Y:S01]  /*299d0*/  IMAD R37, R37, UR4, RZ ;  /* 0x0000000425257c24 */ /* 0x000fe2000f8e02ff */
[----:B------:R-:W-:Y:S01]  /*299e0*/  LEA R52, P0, R12, R2, 0x2 ;  /* 0x000000020c347211 */ /* 0x000fe200078010ff */
[----:B------:R-:W-:Y:S01]  /*299f0*/  IMAD.WIDE.U32 R16, R40, UR4, RZ ;  /* 0x0000000428107c25 */ /* 0x000fe2000f8e00ff */
[----:B------:R-:W-:-:S03]  /*29a00*/  IADD3 R11, PT, PT, R13, R15, RZ ;  /* 0x0000000f0d0b7210 */ /* 0x000fc60007ffe0ff */
[----:B------:R-:W-:Y:S02]  /*29a10*/  IMAD R41, R40, UR5, R41 ;  /* 0x0000000528297c24 */ /* 0x000fe4000f8e0229 */
[----:B------:R-:W-:Y:S01]  /*29a20*/  IMAD.WIDE.U32 R14, R36, UR4, RZ ;  /* 0x00000004240e7c25 */ /* 0x000fe2000f8e00ff */
[----:B------:R-:W-:-:S03]  /*29a30*/  LEA.HI.X R53, R12, R3, R11, 0x2, P0 ;  /* 0x000000030c357211 */ /* 0x000fc600000f140b */
[----:B------:R-:W-:Y:S01]  /*29a40*/  IMAD R37, R36, UR5, R37 ;  /* 0x0000000524257c24 */ /* 0x000fe2000f8e0225 */
[-C--:B0-----:R-:W-:Y:S01]  /*29a50*/  LEA R50, P0, R16, R2.reuse, 0x2 ;  /* 0x0000000210327211 */ /* 0x081fe200078010ff */
[----:B------:R-:W-:Y:S01]  /*29a60*/  IMAD R29, R29, UR4, RZ ;  /* 0x000000041d1d7c24 */ /* 0x000fe2000f8e02ff */
[----:B------:R-:W-:Y:S01]  /*29a70*/  IADD3 R41, PT, PT, R17, R41, RZ ;  /* 0x0000002911297210 */ /* 0x000fe20007ffe0ff */
[----:B------:R-:W-:Y:S01]  /*29a80*/  IMAD R49, R49, UR4, RZ ;  /* 0x0000000431317c24 */ /* 0x000fe2000f8e02ff */
[----:B------:R-:W-:Y:S01]  /*29a90*/  LEA R54, P1, R14, R2, 0x2 ;  /* 0x000000020e367211 */ /* 0x000fe200078210ff */
[----:B------:R-:W4:Y:S01]  /*29aa0*/  LDG.E.U16 R11, desc[UR6][R38.64] ;  /* 0x00000006260b7981 */ /* 0x000f22000c1e1500 */
[----:B------:R-:W-:Y:S01]  /*29ab0*/  IADD3 R37, PT, PT, R15, R37, RZ ;  /* 0x000000250f257210 */ /* 0x000fe20007ffe0ff */
[----:B------:R-:W-:Y:S01]  /*29ac0*/  IMAD R29, R28, UR5, R29 ;  /* 0x000000051c1d7c24 */ /* 0x000fe2000f8e021d */
[-C--:B------:R-:W-:Y:S01]  /*29ad0*/  LEA.HI.X R51, R16, R3.reuse, R41, 0x2, P0 ;  /* 0x0000000310337211 */ /* 0x080fe200000f1429 */
[----:B------:R0:W5:Y:S01]  /*29ae0*/  LDG.E.U16 R12, desc[UR6][R38.64+0x2] ;  /* 0x00000206260c7981 */ /* 0x000162000c1e1500 */
[----:B------:R-:W-:Y:S01]  /*29af0*/  LEA.HI.X R55, R14, R3, R37, 0x2, P1 ;  /* 0x000000030e377211 */ /* 0x000fe200008f1425 */
[----:B------:R-:W-:-:S02]  /*29b00*/  IMAD.WIDE.U32 R40, R48, UR4, RZ ;  /* 0x0000000430287c25 */ /* 0x000fc4000f8e00ff */
[----:B------:R-:W5:Y:S02]  /*29b10*/  LDG.E.U16 R13, desc[UR6][R52.64] ;  /* 0x00000006340d7981 */ /* 0x000f64000c1e1500 */
[----:B------:R-:W-:Y:S02]  /*29b20*/  IMAD R49, R48, UR5, R49 ;  /* 0x0000000530317c24 */ /* 0x000fe4000f8e0231 */
[----:B------:R-:W-:Y:S01]  /*29b30*/  IMAD R37, R43, UR4, RZ ;  /* 0x000000042b257c24 */ /* 0x000fe2000f8e02ff */
[----:B------:R1:W5:Y:S01]  /*29b40*/  LDG.E.U16 R14, desc[UR6][R52.64+0x2] ;  /* 0x00000206340e7981 */ /* 0x000362000c1e1500 */
[----:B0-----:R-:W-:Y:S01]  /*29b50*/  IMAD.WIDE.U32 R38, R28, UR4, RZ ;  /* 0x000000041c267c25 */ /* 0x001fe2000f8e00ff */
[----:B------:R-:W-:Y:S02]  /*29b60*/  IADD3 R41, PT, PT, R41, R49, RZ ;  /* 0x0000003129297210 */ /* 0x000fe40007ffe0ff */
[----:B------:R-:W5:Y:S01]  /*29b70*/  LDG.E.U16 R15, desc[UR6][R50.64] ;  /* 0x00000006320f7981 */ /* 0x000f62000c1e1500 */
[C---:B------:R-:W-:Y:S01]  /*29b80*/  IMAD R37, R42.reuse, UR5, R37 ;  /* 0x000000052a257c24 */ /* 0x040fe2000f8e0225 */
[----:B------:R-:W-:Y:S01]  /*29b90*/  IADD3 R39, PT, PT, R39, R29, RZ ;  /* 0x0000001d27277210 */ /* 0x000fe20007ffe0ff */
[----:B------:R-:W-:Y:S01]  /*29ba0*/  IMAD.WIDE.U32 R28, R42, UR4, RZ ;  /* 0x000000042a1c7c25 */ /* 0x000fe2000f8e00ff */
[----:B------:R0:W5:Y:S01]  /*29bb0*/  LDG.E.U16 R16, desc[UR6][R50.64+0x2] ;  /* 0x0000020632107981 */ /* 0x000162000c1e1500 */
[----:B-1----:R-:W-:-:S02]  /*29bc0*/  LEA R52, P0, R40, R2, 0x2 ;  /* 0x0000000228347211 */ /* 0x002fc400078010ff */
[----:B------:R-:W-:Y:S01]  /*29bd0*/  IMAD R35, R35, UR4, RZ ;  /* 0x0000000423237c24 */ /* 0x000fe2000f8e02ff */
[----:B------:R-:W-:Y:S01]  /*29be0*/  IADD3 R29, PT, PT, R29, R37, RZ ;  /* 0x000000251d1d7210 */ /* 0x000fe20007ffe0ff */
[----:B------:R-:W5:Y:S01]  /*29bf0*/  LDG.E.U16 R17, desc[UR6][R54.64] ;  /* 0x0000000636117981 */ /* 0x000f62000c1e1500 */
[-C--:B------:R-:W-:Y:S02]  /*29c00*/  LEA.HI.X R53, R40, R3.reuse, R41, 0x2, P0 ;  /* 0x0000000328357211 */ /* 0x080fe400000f1429 */
[-C--:B------:R-:W-:Y:S01]  /*29c10*/  LEA R48, P0, R28, R2.reuse, 0x2 ;  /* 0x000000021c307211 */ /* 0x080fe200078010ff */
[----:B------:R-:W-:Y:S01]  /*29c20*/  IMAD R35, R34, UR5, R35 ;  /* 0x0000000522237c24 */ /* 0x000fe2000f8e0223 */
[----:B------:R1:W5:Y:S02]  /*29c30*/  LDG.E.U16 R36, desc[UR6][R54.64+0x2] ;  /* 0x0000020636247981 */ /* 0x000364000c1e1500 */
[----:B------:R-:W-:Y:S01]  /*29c40*/  LEA.HI.X R49, R28, R3, R29, 0x2, P0 ;  /* 0x000000031c317211 */ /* 0x000fe200000f141d */
[----:B------:R-:W-:Y:S01]  /*29c50*/  IMAD.WIDE.U32 R28, R34, UR4, RZ ;  /* 0x00000004221c7c25 */ /* 0x000fe2000f8e00ff */
[-C--:B0-----:R-:W-:Y:S01]  /*29c60*/  LEA R50, P1, R38, R2.reuse, 0x2 ;  /* 0x0000000226327211 */ /* 0x081fe200078210ff */
[----:B------:R-:W5:Y:S02]  /*29c70*/  LDG.E.U16 R37, desc[UR6][R52.64] ;  /* 0x0000000634257981 */ /* 0x000f64000c1e1500 */
[----:B------:R-:W-:Y:S01]  /*29c80*/  IMAD R43, R27, UR4, RZ ;  /* 0x000000041b2b7c24 */ /* 0x000fe2000f8e02ff */
[----:B------:R-:W-:Y:S01]  /*29c90*/  LEA R56, P0, R28, R2, 0x2 ;  /* 0x000000021c387211 */ /* 0x000fe200078010ff */
[----:B------:R-:W-:Y:S01]  /*29ca0*/  IMAD R47, R47, UR4, RZ ;  /* 0x000000042f2f7c24 */ /* 0x000fe2000f8e02ff */
[----:B------:R-:W-:Y:S01]  /*29cb0*/  IADD3 R27, PT, PT, R29, R35, RZ ;  /* 0x000000231d1b7210 */ /* 0x000fe20007ffe0ff */
[----:B------:R-:W-:Y:S01]  /*29cc0*/  IMAD.WIDE.U32 R34, R26, UR4, RZ ;  /* 0x000000041a227c25 */ /* 0x000fe2000f8e00ff */
[-C--:B------:R-:W-:Y:S01]  /*29cd0*/  LEA.HI.X R51, R38, R3.reuse, R39, 0x2, P1 ;  /* 0x0000000326337211 */ /* 0x080fe200008f1427 */
[----:B------:R-:W5:Y:S01]  /*29ce0*/  LDG.E.U16 R41, desc[UR6][R48.64] ;  /* 0x0000000630297981 */ /* 0x000f62000c1e1500 */
[----:B------:R-:W-:Y:S01]  /*29cf0*/  LEA.HI.X R57, R28, R3, R27, 0x2, P0 ;  /* 0x000000031c397211 */ /* 0x000fe200000f141b */
[----:B------:R-:W-:-:S02]  /*29d00*/  IMAD R27, R26, UR5, R43 ;  /* 0x000000051a1b7c24 */ /* 0x000fc4000f8e022b */
[----:B------:R-:W-:Y:S01]  /*29d10*/  IMAD R43, R45, UR4, RZ ;  /* 0x000000042d2b7c24 */ /* 0x000fe2000f8e02ff */
[----:B------:R-:W5:Y:S01]  /*29d20*/  LDG.E.U16 R38, desc[UR6][R52.64+0x2] ;  /* 0x0000020634267981 */ /* 0x000f62000c1e1500 */
[----:B-1----:R-:W-:Y:S02]  /*29d30*/  LEA R54, P0, R34, R2, 0x2 ;  /* 0x0000000222367211 */ /* 0x002fe400078010ff */
[----:B------:R-:W-:Y:S01]  /*29d40*/  IADD3 R35, PT, PT, R35, R27, RZ ;  /* 0x0000001b23237210 */ /* 0x000fe20007ffe0ff */
[----:B------:R-:W5:Y:S01]  /*29d50*/  LDG.E.U16 R39, desc[UR6][R50.64] ;  /* 0x0000000632277981 */ /* 0x000f62000c1e1500 */
[----:B------:R-:W-:-:S03]  /*29d60*/  IMAD.WIDE.U32 R26, R44, UR4, RZ ;  /* 0x000000042c1a7c25 */ /* 0x000fc6000f8e00ff */
[----:B------:R0:W5:Y:S01]  /*29d70*/  LDG.E.U16 R40, desc[UR6][R50.64+0x2] ;  /* 0x0000020632287981 */ /* 0x000162000c1e1500 */
[----:B------:R-:W-:Y:S02]  /*29d80*/  IMAD R43, R44, UR5, R43 ;  /* 0x000000052c2b7c24 */ /* 0x000fe4000f8e022b */
[----:B------:R-:W-:Y:S01]  /*29d90*/  IMAD.WIDE.U32 R28, R46, UR4, RZ ;  /* 0x000000042e1c7c25 */ /* 0x000fe2000f8e00ff */
[----:B------:R-:W-:Y:S01]  /*29da0*/  LEA.HI.X R55, R34, R3, R35, 0x2, P0 ;  /* 0x0000000322377211 */ /* 0x000fe200000f1423 */
[----:B------:R-:W5:Y:S02]  /*29db0*/  LDG.E.U16 R42, desc[UR6][R48.64+0x2] ;  /* 0x00000206302a7981 */ /* 0x000f64000c1e1500 */
[----:B------:R-:W-:Y:S01]  /*29dc0*/  IMAD R47, R46, UR5, R47 ;  /* 0x000000052e2f7c24 */ /* 0x000fe2000f8e022f */
[-C--:B------:R-:W-:Y:S01]  /*29dd0*/  LEA R34, P1, R26, R2.reuse, 0x2 ;  /* 0x000000021a227211 */ /* 0x080fe200078210ff */
[----:B------:R-:W-:Y:S01]  /*29de0*/  IMAD R33, R33, UR4, RZ ;  /* 0x0000000421217c24 */ /* 0x000fe2000f8e02ff */
[----:B------:R-:W-:Y:S01]  /*29df0*/  IADD3 R27, PT, PT, R27, R43, RZ ;  /* 0x0000002b1b1b7210 */ /* 0x000fe20007ffe0ff */
[----:B0-----:R-:W-:Y:S01]  /*29e00*/  IMAD R51, R31, UR4, RZ ;  /* 0x000000041f337c24 */ /* 0x001fe2000f8e02ff */
[----:B------:R-:W-:Y:S01]  /*29e10*/  LEA R52, P0, R28, R2, 0x2 ;  /* 0x000000021c347211 */ /* 0x000fe200078010ff */
[----:B------:R-:W5:Y:S01]  /*29e20*/  LDG.E.U16 R43, desc[UR6][R56.64] ;  /* 0x00000006382b7981 */ /* 0x000f62000c1e1500 */
[----:B------:R-:W-:Y:S01]  /*29e30*/  IADD3 R47, PT, PT, R29, R47, RZ ;  /* 0x0000002f1d2f7210 */ /* 0x000fe20007ffe0ff */
[----:B------:R-:W-:Y:S01]  /*29e40*/  IMAD R31, R32, UR5, R33 ;  /* 0x00000005201f7c24 */ /* 0x000fe2000f8e0221 */
[-C--:B------:R-:W-:Y:S01]  /*29e50*/  LEA.HI.X R35, R26, R3.reuse, R27, 0x2, P1 ;  /* 0x000000031a237211 */ /* 0x080fe200008f141b */
[----:B------:R-:W-:Y:S01]  /*29e60*/  IMAD.WIDE.U32 R26, R32, UR4, RZ ;  /* 0x00000004201a7c25 */ /* 0x000fe2000f8e00ff */
[----:B------:R-:W5:Y:S01]  /*29e70*/  LDG.E.U16 R44, desc[UR6][R56.64+0x2] ;  /* 0x00000206382c7981 */ /* 0x000f62000c1e1500 */
[----:B------:R-:W-:-:S03]  /*29e80*/  LEA.HI.X R53, R28, R3, R47, 0x2, P0 ;  /* 0x000000031c357211 */ /* 0x000fc600000f142f */
[----:B------:R-:W5:Y:S01]  /*29e90*/  LDG.E.U16 R45, desc[UR6][R54.64] ;  /* 0x00000006362d7981 */ /* 0x000f62000c1e1500 */
[C---:B------:R-:W-:Y:S01]  /*29ea0*/  IMAD.WIDE.U32 R28, R30.reuse, UR4, RZ ;  /* 0x000000041e1c7c25 */ /* 0x040fe2000f8e00ff */
[----:B------:R-:W-:Y:S02]  /*29eb0*/  IADD3 R31, PT, PT, R27, R31, RZ ;  /* 0x0000001f1b1f7210 */ /* 0x000fe40007ffe0ff */
[----:B------:R-:W5:Y:S01]  /*29ec0*/  LDG.E.U16 R46, desc[UR6][R54.64+0x2] ;  /* 0x00000206362e7981 */ /* 0x000f62000c1e1500 */
[----:B------:R-:W-:Y:S01]  /*29ed0*/  IMAD R51, R30, UR5, R51 ;  /* 0x000000051e337c24 */ /* 0x000fe2000f8e0233 */
[-C--:B------:R-:W-:Y:S01]  /*29ee0*/  LEA R30, P0, R26, R2.reuse, 0x2 ;  /* 0x000000021a1e7211 */ /* 0x080fe200078010ff */
[----:B------:R-:W-:Y:S01]  /*29ef0*/  IMAD R25, R25, UR4, RZ ;  /* 0x0000000419197c24 */ /* 0x000fe2000f8e02ff */
[----:B------:R-:W5:Y:S01]  /*29f00*/  LDG.E.U16 R47, desc[UR6][R52.64] ;  /* 0x00000006342f7981 */ /* 0x000f62000c1e1500 */
[----:B------:R-:W-:Y:S01]  /*29f10*/  LEA R32, P1, R28, R2, 0x2 ;  /* 0x000000021c207211 */ /* 0x000fe200078210ff */
[----:B------:R-:W-:Y:S01]  /*29f20*/  IMAD R21, R21, UR4, RZ ;  /* 0x0000000415157c24 */ /* 0x000fe2000f8e02ff */
[----:B------:R-:W-:Y:S01]  /*29f30*/  IADD3 R27, PT, PT, R29, R51, RZ ;  /* 0x000000331d1b7210 */ /* 0x000fe20007ffe0ff */
[----:B------:R-:W5:Y:S01]  /*29f40*/  LDG.E.U16 R49, desc[UR6][R34.64] ;  /* 0x0000000622317981 */ /* 0x000f62000c1e1500 */
[----:B------:R-:W-:Y:S01]  /*29f50*/  IMAD R25, R24, UR5, R25 ;  /* 0x0000000518197c24 */ /* 0x000fe2000f8e0219 */
[----:B------:R-:W-:-:S02]  /*29f60*/  LEA.HI.X R31, R26, R3, R31, 0x2, P0 ;  /* 0x000000031a1f7211 */ /* 0x000fc400000f141f */
[----:B------:R0:W5:Y:S04]  /*29f70*/  LDG.E.U16 R50, desc[UR6][R34.64+0x2] ;  /* 0x0000020622327981 */ /* 0x000168000c1e1500 */
[----:B------:R-:W5:Y:S01]  /*29f80*/  LDG.E.U16 R48, desc[UR6][R52.64+0x2] ;  /* 0x0000020634307981 */ /* 0x000f62000c1e1500 */
[----:B------:R-:W-:Y:S01]  /*29f90*/  LEA.HI.X R33, R28, R3, R27, 0x2, P1 ;  /* 0x000000031c217211 */ /* 0x000fe200008f141b */
[----:B------:R-:W-:Y:S02]  /*29fa0*/  IMAD R21, R20, UR5, R21 ;  /* 0x0000000514157c24 */ /* 0x000fe4000f8e0215 */
[----:B------:R-:W5:Y:S01]  /*29fb0*/  LDG.E.U16 R28, desc[UR6][R30.64] ;  /* 0x000000061e1c7981 */ /* 0x000f62000c1e1500 */
[----:B0-----:R-:W-:-:S03]  /*29fc0*/  IMAD.WIDE.U32 R34, R24, UR4, RZ ;  /* 0x0000000418227c25 */ /* 0x001fc6000f8e00ff */
[----:B------:R2:W5:Y:S01]  /*29fd0*/  LDG.E.U16 R29, desc[UR6][R30.64+0x2] ;  /* 0x000002061e1d7981 */ /* 0x000562000c1e1500 */
[----:B------:R-:W-:Y:S01]  /*29fe0*/  IMAD.WIDE.U32 R26, R20, UR4, RZ ;  /* 0x00000004141a7c25 */ /* 0x000fe2000f8e00ff */
[CC--:B------:R-:W-:Y:S02]  /*29ff0*/  LEA R24, P0, R34.reuse, R2.reuse, 0x2 ;  /* 0x0000000222187211 */ /* 0x0c0fe400078010ff */
[----:B------:R-:W-:Y:S02]  /*2a000*/  IADD3 R25, PT, PT, R35, R25, RZ ;  /* 0x0000001923197210 */ /* 0x000fe40007ffe0ff */
[----:B------:R-:W-:Y:S01]  /*2a010*/  IADD3 R21, PT, PT, R27, R21, RZ ;  /* 0x000000151b157210 */ /* 0x000fe20007ffe0ff */
[----:B------:R-:W5:Y:S01]  /*2a020*/  LDG.E.U16 R35, desc[UR6][R32.64+0x2] ;  /* 0x0000020620237981 */ /* 0x000f62000c1e1500 */
[-C--:B------:R-:W-:Y:S02]  /*2a030*/  LEA.HI.X R25, R34, R3.reuse, R25, 0x2, P0 ;  /* 0x0000000322197211 */ /* 0x080fe400000f1419 */
[C---:B------:R-:W-:Y:S01]  /*2a040*/  LEA R20, P0, R26.reuse, R2, 0x2 ;  /* 0x000000021a147211 */ /* 0x040fe200078010ff */
[----:B------:R-:W5:Y:S03]  /*2a050*/  LDG.E.U16 R34, desc[UR6][R32.64] ;  /* 0x0000000620227981 */ /* 0x000f66000c1e1500 */
[----:B------:R-:W-:Y:S01]  /*2a060*/  LEA.HI.X R21, R26, R3, R21, 0x2, P0 ;  /* 0x000000031a157211 */ /* 0x000fe200000f1415 */
[----:B------:R-:W5:Y:S04]  /*2a070*/  LDG.E.U16 R27, desc[UR6][R24.64] ;  /* 0x00000006181b7981 */ /* 0x000f68000c1e1500 */
[----:B------:R-:W5:Y:S04]  /*2a080*/  LDG.E.U16 R51, desc[UR6][R24.64+0x2] ;  /* 0x0000020618337981 */ /* 0x000f68000c1e1500 */
[----:B------:R-:W5:Y:S04]  /*2a090*/  LDG.E.U16 R26, desc[UR6][R20.64] ;  /* 0x00000006141a7981 */ /* 0x000f68000c1e1500 */
[----:B------:R-:W5:Y:S01]  /*2a0a0*/  LDG.E.U16 R30, desc[UR6][R20.64+0x2] ;  /* 0x00000206141e7981 */ /* 0x000f62000c1e1500 */
[----:B------:R-:W-:-:S04]  /*2a0b0*/  IADD3 R7, P0, PT, R7, -0x10, RZ ;  /* 0xfffffff007077810 */ /* 0x000fc80007f1e0ff */
[----:B------:R-:W-:Y:S02]  /*2a0c0*/  IADD3.X R4, PT, PT, R4, -0x1, RZ, P0, !PT ;  /* 0xffffffff04047810 */ /* 0x000fe400007fe4ff */
[----:B------:R-:W-:-:S04]  /*2a0d0*/  ISETP.NE.U32.AND P0, PT, R7, RZ, PT ;  /* 0x000000ff0700720c */ /* 0x000fc80003f05070 */
[----:B------:R-:W-:Y:S01]  /*2a0e0*/  ISETP.NE.AND.EX P0, PT, R4, RZ, PT, P0 ;  /* 0x000000ff0400720c */ /* 0x000fe20003f05300 */
        /* <DEDUP_REMOVED lines=24> */
[----:B------:R-:W-:-:S03]  /*2a270*/  HADD2.F32 R39, -RZ, R39.H0_H0 ;  /* 0x20000027ff277230 */ /* 0x000fc60000004100 */
[----:B------:R-:W-:Y:S01]  /*2a280*/  FADD.FTZ R9, R9, R38 ;  /* 0x0000002609097221 */ /* 0x000fe20000010000 */
        /* <DEDUP_REMOVED lines=19> */
[----:B------:R-:W-:Y:S01]  /*2a3c0*/  FADD.FTZ R6, R6, R49 ;  /* 0x0000003106067221 */ /* 0x000fe20000010000 */
[----:B------:R-:W-:Y:S02]  /*2a3d0*/  HADD2.F32 R11, -RZ, R28.H0_H0 ;  /* 0x2000001cff0b7230 */ /* 0x000fe40000004100 */
[----:B------:R-:W-:Y:S01]  /*2a3e0*/  FADD.FTZ R9, R9, R48 ;  /* 0x0000003009097221 */ /* 0x000fe20000010000 */
[----:B------:R-:W-:-:S03]  /*2a3f0*/  HADD2.F32 R8, -RZ, R29.H0_H0 ;  /* 0x2000001dff087230 */ /* 0x000fc60000004100 */
[----:B------:R-:W-:Y:S01]  /*2a400*/  FADD.FTZ R9, R9, R50 ;  /* 0x0000003209097221 */ /* 0x000fe20000010000 */
[----:B------:R-:W-:-:S03]  /*2a410*/  FADD.FTZ R6, R6, R11 ;  /* 0x0000000b06067221 */ /* 0x000fc60000010000 */
[----:B------:R-:W-:Y:S01]  /*2a420*/  FADD.FTZ R8, R9, R8 ;  /* 0x0000000809087221 */ /* 0x000fe20000010000 */
[----:B------:R-:W-:Y:S02]  /*2a430*/  HADD2.F32 R35, -RZ, R35.H0_H0 ;  /* 0x20000023ff237230 */ /* 0x000fe40000004100 */
[----:B------:R-:W-:-:S03]  /*2a440*/  HADD2.F32 R11, -RZ, R34.H0_H0 ;  /* 0x20000022ff0b7230 */ /* 0x000fc60000004100 */
[----:B------:R-:W-:Y:S01]  /*2a450*/  FADD.FTZ R8, R8, R35 ;  /* 0x0000002308087221 */ /* 0x000fe20000010000 */
[----:B------:R-:W-:Y:S02]  /*2a460*/  HADD2.F32 R27, -RZ, R27.H0_H0 ;  /* 0x2000001bff1b7230 */ /* 0x000fe40000004100 */
[----:B------:R-:W-:Y:S01]  /*2a470*/  FADD.FTZ R6, R6, R11 ;  /* 0x0000000b06067221 */ /* 0x000fe20000010000 */
[----:B------:R-:W-:Y:S01]  /*2a480*/  IADD3 R10, P1, PT, R22, 0x80, RZ ;  /* 0x00000080160a7810 */ /* 0x000fe20007f3e0ff */
[----:B------:R-:W-:Y:S02]  /*2a490*/  HADD2.F32 R51, -RZ, R51.H0_H0 ;  /* 0x20000033ff337230 */ /* 0x000fe40000004100 */
[----:B------:R-:W-:Y:S01]  /*2a4a0*/  FADD.FTZ R6, R6, R27 ;  /* 0x0000001b06067221 */ /* 0x000fe20000010000 */
[----:B------:R-:W-:Y:S02]  /*2a4b0*/  HADD2.F32 R9, -RZ, R26.H0_H0 ;  /* 0x2000001aff097230 */ /* 0x000fe40000004100 */
[----:B------:R-:W-:Y:S01]  /*2a4c0*/  FADD.FTZ R8, R8, R51 ;  /* 0x0000003308087221 */ /* 0x000fe20000010000 */
[----:B------:R-:W-:Y:S01]  /*2a4d0*/  IADD3.X R23, PT, PT, RZ, R23, RZ, P1, !PT ;  /* 0x00000017ff177210 */ /* 0x000fe20000ffe4ff */
[----:B------:R-:W-:-:S02]  /*2a4e0*/  HADD2.F32 R11, -RZ, R30.H0_H0 ;  /* 0x2000001eff0b7230 */ /* 0x000fc40000004100 */
[----:B------:R-:W-:-:S03]  /*2a4f0*/  FADD.FTZ R6, R6, R9 ;  /* 0x0000000906067221 */ /* 0x000fc60000010000 */
[----:B------:R-:W-:Y:S01]  /*2a500*/  FADD.FTZ R9, R8, R11 ;  /* 0x0000000b08097221 */ /* 0x000fe20000010000 */
[----:B------:R-:W-:Y:S01]  /*2a510*/  MOV R11, R23 ;  /* 0x00000017000b7202 */ /* 0x000fe20000000f00 */
[----:B------:R-:W-:Y:S06]  /*2a520*/  @P0 BRA `(.L_x_1515) ;  /* 0xfffffff0009c0947 */ /* 0x000fec000383ffff */
[----:B------:R-:W-:Y:S05]  /*2a530*/  BSYNC.RECONVERGENT B3 ;  /* 0x0000000000037941 */ /* 0x000fea0003800200 */
.L_x_1514:
[----:B------:R-:W-:Y:S05]  /*2a540*/  BSYNC.RECONVERGENT B2 ;  /* 0x0000000000027941 */ /* 0x000fea0003800200 */
.L_x_1513:
        /* <DEDUP_REMOVED lines=29> */
[-C--:B------:R-:W-:Y:S01]  /*2a720*/  LEA R26, P1, R28, R2.reuse, 0x2 ;  /* 0x000000021c1a7211 */ /* 0x080fe200078210ff */
[----:B-----5:R-:W-:Y:S01]  /*2a730*/  IMAD R23, R23, UR8, RZ ;  /* 0x0000000817177c24 */ /* 0x020fe2000f8e02ff */
[----:B------:R-:W-:Y:S01]  /*2a740*/  IADD3 R7, PT, PT, R29, R27, RZ ;  /* 0x0000001b1d077210 */ /* 0x000fe20007ffe0ff */
[----:B------:R-:W-:Y:S01]  /*2a750*/  IMAD.WIDE.U32 R30, R16, UR8, RZ ;  /* 0x00000008101e7c25 */ /* 0x000fe2000f8e00ff */
[----:B------:R-:W2:Y:S02]  /*2a760*/  LDG.E.U16 R8, desc[UR6][R24.64+0x2] ;  /* 0x0000020618087981 */ /* 0x000ea4000c1e1500 */
[----:B------:R-:W-:Y:S01]  /*2a770*/  LEA.HI.X R27, R28, R3, R7, 0x2, P1 ;  /* 0x000000031c1b7211 */ /* 0x000fe200008f1407 */
[----:B------:R-:W-:Y:S01]  /*2a780*/  IMAD R17, R16, UR9, R17 ;  /* 0x0000000910117c24 */ /* 0x000fe2000f8e0211 */
[----:B------:R-:W-:Y:S01]  /*2a790*/  LEA R34, P1, R30, R2, 0x2 ;  /* 0x000000021e227211 */ /* 0x000fe200078210ff */
[C---:B------:R-:W-:Y:S01]  /*2a7a0*/  IMAD R29, R22.reuse, UR9, R23 ;  /* 0x00000009161d7c24 */ /* 0x040fe2000f8e0217 */
[----:B------:R-:W3:Y:S01]  /*2a7b0*/  LDG.E.U16 R7, desc[UR6][R24.64] ;  /* 0x0000000618077981 */ /* 0x000ee2000c1e1500 */
[----:B------:R-:W-:Y:S01]  /*2a7c0*/  IMAD.WIDE.U32 R22, R22, UR8, RZ ;  /* 0x0000000816167c25 */ /* 0x000fe2000f8e00ff */
[----:B------:R-:W-:-:S02]  /*2a7d0*/  IADD3 R16, PT, PT, R31, R17, RZ ;  /* 0x000000111f107210 */ /* 0x000fc40007ffe0ff */
[----:B------:R-:W4:Y:S01]  /*2a7e0*/  LDG.E.U16 R17, desc[UR6][R26.64+0x2] ;  /* 0x000002061a117981 */ /* 0x000f22000c1e1500 */
[----:B------:R-:W-:Y:S01]  /*2a7f0*/  IMAD R21, R21, UR8, RZ ;  /* 0x0000000815157c24 */ /* 0x000fe2000f8e02ff */
[----:B------:R-:W-:Y:S01]  /*2a800*/  IADD3 R23, PT, PT, R23, R29, RZ ;  /* 0x0000001d17177210 */ /* 0x000fe20007ffe0ff */
[----:B------:R-:W-:Y:S01]  /*2a810*/  IMAD R15, R15, UR8, RZ ;  /* 0x000000080f0f7c24 */ /* 0x000fe2000f8e02ff */
[-C--:B------:R-:W-:Y:S01]  /*2a820*/  LEA.HI.X R35, R30, R3.reuse, R16, 0x2, P1 ;  /* 0x000000031e237211 */ /* 0x080fe200008f1410 */
[----:B------:R-:W-:Y:S01]  /*2a830*/  IMAD R29, R20, UR9, R21 ;  /* 0x00000009141d7c24 */ /* 0x000fe2000f8e0215 */
[-C--:B------:R-:W-:Y:S01]  /*2a840*/  LEA R36, P1, R22, R2.reuse, 0x2 ;  /* 0x0000000216247211 */ /* 0x080fe200078210ff */
[----:B------:R-:W-:Y:S01]  /*2a850*/  IMAD.WIDE.U32 R20, R20, UR8, RZ ;  /* 0x0000000814147c25 */ /* 0x000fe2000f8e00ff */
[----:B------:R0:W5:Y:S02]  /*2a860*/  LDG.E.U16 R16, desc[UR6][R26.64] ;  /* 0x000000061a107981 */ /* 0x000164000c1e1500 */
[----:B------:R-:W-:Y:S01]  /*2a870*/  LEA.HI.X R37, R22, R3, R23, 0x2, P1 ;  /* 0x0000000316257211 */ /* 0x000fe200008f1417 */
[----:B------:R-:W-:Y:S01]  /*2a880*/  IMAD.WIDE.U32 R38, R14, UR8, RZ ;  /* 0x000000080e267c25 */ /* 0x000fe2000f8e00ff */
[----:B------:R-:W-:Y:S01]  /*2a890*/  LEA R28, P1, R20, R2, 0x2 ;  /* 0x00000002141c7211 */ /* 0x000fe200078210ff */
[----:B------:R-:W5:Y:S02]  /*2a8a0*/  LDG.E.U16 R23, desc[UR6][R34.64+0x2] ;  /* 0x0000020622177981 */ /* 0x000f64000c1e1500 */
[----:B------:R-:W-:-:S02]  /*2a8b0*/  IMAD.WIDE.U32 R30, R12, UR8, RZ ;  /* 0x000000080c1e7c25 */ /* 0x000fc4000f8e00ff */
[----:B------:R-:W5:Y:S02]  /*2a8c0*/  LDG.E.U16 R22, desc[UR6][R34.64] ;  /* 0x0000000622167981 */ /* 0x000f64000c1e1500 */
[----:B0-----:R-:W-:Y:S01]  /*2a8d0*/  IMAD R27, R14, UR9, R15 ;  /* 0x000000090e1b7c24 */ /* 0x001fe2000f8e020f */
[----:B------:R-:W-:Y:S01]  /*2a8e0*/  IADD3 R15, PT, PT, R21, R29, RZ ;  /* 0x0000001d150f7210 */ /* 0x000fe20007ffe0ff */
[----:B------:R-:W-:Y:S01]  /*2a8f0*/  IMAD R21, R13, UR8, RZ ;  /* 0x000000080d157c24 */ /* 0x000fe2000f8e02ff */
[-C--:B------:R-:W-:Y:S01]  /*2a900*/  LEA R14, P2, R38, R2.reuse, 0x2 ;  /* 0x00000002260e7211 */ /* 0x080fe200078410ff */
[----:B------:R-:W5:Y:S01]  /*2a910*/  LDG.E.U16 R25, desc[UR6][R36.64+0x2] ;  /* 0x0000020624197981 */ /* 0x000f62000c1e1500 */
[----:B------:R-:W-:Y:S01]  /*2a920*/  IADD3 R13, PT, PT, R39, R27, RZ ;  /* 0x0000001b270d7210 */ /* 0x000fe20007ffe0ff */
[----:B------:R-:W-:Y:S01]  /*2a930*/  IMAD R21, R12, UR9, R21 ;  /* 0x000000090c157c24 */ /* 0x000fe2000f8e0215 */
[-C--:B------:R-:W-:Y:S01]  /*2a940*/  LEA.HI.X R29, R20, R3.reuse, R15, 0x2, P1 ;  /* 0x00000003141d7211 */ /* 0x080fe200008f140f */
[----:B------:R-:W-:Y:S01]  /*2a950*/  IMAD R33, R5, UR8, RZ ;  /* 0x0000000805217c24 */ /* 0x000fe2000f8e02ff */
[----:B------:R-:W5:Y:S01]  /*2a960*/  LDG.E.U16 R24, desc[UR6][R36.64] ;  /* 0x0000000624187981 */ /* 0x000f62000c1e1500 */
[----:B------:R-:W-:Y:S01]  /*2a970*/  LEA.HI.X R15, R38, R3, R13, 0x2, P2 ;  /* 0x00000003260f7211 */ /* 0x000fe200010f140d */
[----:B------:R-:W-:Y:S01]  /*2a980*/  IMAD.WIDE.U32 R12, R4, UR8, RZ ;  /* 0x00000008040c7c25 */ /* 0x000fe2000f8e00ff */
[----:B------:R-:W-:Y:S01]  /*2a990*/  LEA R20, P1, R30, R2, 0x2 ;  /* 0x000000021e147211 */ /* 0x000fe200078210ff */
[----:B------:R-:W5:Y:S01]  /*2a9a0*/  LDG.E.U16 R26, desc[UR6][R28.64+0x2] ;  /* 0x000002061c1a7981 */ /* 0x000f62000c1e1500 */
[----:B------:R-:W-:Y:S01]  /*2a9b0*/  IADD3 R5, PT, PT, R31, R21, RZ ;  /* 0x000000151f057210 */ /* 0x000fe20007ffe0ff */
[----:B------:R-:W-:-:S02]  /*2a9c0*/  IMAD R33, R4, UR9, R33 ;  /* 0x0000000904217c24 */ /* 0x000fc4000f8e0221 */
        /* <DEDUP_REMOVED lines=28> */
[----:B0-----:R-:W-:-:S02]  /*2ab90*/  HADD2.F32 R5, -RZ, R26.H0_H0 ;  /* 0x2000001aff057230 */ /* 0x001fc40000004100 */
        /* <DEDUP_REMOVED lines=9> */
[----:B------:R-:W-:-:S03]  /*2ac30*/  HADD2.F32 R6, -RZ, R33.H0_H0 ;  /* 0x20000021ff067230 */ /* 0x000fc60000004100 */
[----:B------:R-:W-:Y:S01]  /*2ac40*/  FADD.FTZ R4, R4, R13 ;  /* 0x0000000d04047221 */ /* 0x000fe20000010000 */
[----:B------:R-:W-:Y:S02]  /*2ac50*/  HADD2.F32 R7, -RZ, R12.H0_H0 ;  /* 0x2000000cff077230 */ /* 0x000fe40000004100 */
[----:B------:R-:W-:Y:S01]  /*2ac60*/  FADD.FTZ R5, R5, R6 ;  /* 0x0000000605057221 */ /* 0x000fe20000010000 */
[----:B------:R-:W-:Y:S02]  /*2ac70*/  HADD2.F32 R28, -RZ, R28.H0_H0 ;  /* 0x2000001cff1c7230 */ /* 0x000fe40000004100 */
[----:B------:R-:W-:-:S03]  /*2ac80*/  FADD.FTZ R6, R4, R7 ;  /* 0x0000000704067221 */ /* 0x000fc60000010000 */
[----:B------:R-:W-:-:S07]  /*2ac90*/  FADD.FTZ R9, R5, R28 ;  /* 0x0000001c05097221 */ /* 0x000fce0000010000 */
.L_x_1517:
[----:B------:R-:W-:Y:S05]  /*2aca0*/  BSYNC.RECONVERGENT B2 ;  /* 0x0000000000027941 */ /* 0x000fea0003800200 */
.L_x_1516:
        /* <DEDUP_REMOVED lines=63> */
.L_x_1519:
[----:B------:R-:W-:Y:S05]  /*2b0a0*/  BSYNC.RECONVERGENT B2 ;  /* 0x0000000000027941 */ /* 0x000fea0003800200 */
.L_x_1518:
        /* <DEDUP_REMOVED lines=46> */
.L_x_1512:
[----:B------:R-:W-:Y:S05]  /*2b390*/  BSYNC.RECONVERGENT B1 ;  /* 0x0000000000017941 */ /* 0x000fea0003800200 */
.L_x_1511:
[----:B------:R-:W-:-:S05]  /*2b3a0*/  F2FP.F16.F32.PACK_AB R9, R9, R6 ;  /* 0x000000060909723e */ /* 0x000fca00000000ff */
[----:B------:R-:W-:Y:S01]  /*2b3b0*/  STG.E desc[UR6][R18.64], R9 ;  /* 0x0000000912007986 */ /* 0x000fe2000c101906 */
[----:B------:R-:W-:Y:S05]  /*2b3c0*/  EXIT ;  /* 0x000000000000794d */ /* 0x000fea0003800000 */
.L_x_1520:
        /* <DEDUP_REMOVED lines=11> */
.L_x_17230:


//--------------------- .text._ZN2at6native73_GLOBAL__N__c8866d80_35_SparseBinaryOpIntersectionKernel_cu_7dd49032_323712apply_kernelILi128ELi8EZNS1_29binary_op_intersection_kernelINS1_9RhsProjOpEN3c108BFloat16ElEEvRNS_14TensorIteratorEllRKNS_6TensorEbEUliE_EEviT1_ --------------------------
	.section	.text._ZN2at6native73_GLOBAL__N__c8866d80_35_SparseBinaryOpIntersectionKernel_cu_7dd49032_323712apply_kernelILi128ELi8EZNS1_29binary_op_intersection_kernelINS1_9RhsProjOpEN3c108BFloat16ElEEvRNS_14TensorIteratorEllRKNS_6TensorEbEUliE_EEviT1_,"ax",@progbits
	.align	128
.text._ZN2at6native73_GLOBAL__N__c8866d80_35_SparseBinaryOpIntersectionKernel_cu_7dd49032_323712apply_kernelILi128ELi8EZNS1_29binary_op_intersection_kernelINS1_9RhsProjOpEN3c108BFloat16ElEEvRNS_14TensorIteratorEllRKNS_6TensorEbEUliE_EEviT1_:
        .type           _ZN2at6native73_GLOBAL__N__c8866d80_35_SparseBinaryOpIntersectionKernel_cu_7dd49032_323712apply_kernelILi128ELi8EZNS1_29binary_op_intersection_kernelINS1_9RhsProjOpEN3c108BFloat16ElEEvRNS_14TensorIteratorEllRKNS_6TensorEbEUliE_EEviT1_,@function
        .size           _ZN2at6native73_GLOBAL__N__c8866d80_35_SparseBinaryOpIntersectionKernel_cu_7dd49032_323712apply_kernelILi128ELi8EZNS1_29binary_op_intersection_kernelINS1_9RhsProjOpEN3c108BFloat16ElEEvRNS_14TensorIteratorEllRKNS_6TensorEbEUliE_EEviT1_,(.L_x_17231 - _ZN2at6native73_GLOBAL__N__c8866d80_35_SparseBinaryOpIntersectionKernel_cu_7dd49032_323712apply_kernelILi128ELi8EZNS1_29binary_op_intersection_kernelINS1_9RhsProjOpEN3c108BFloat16ElEEvRNS_14TensorIteratorEllRKNS_6TensorEbEUliE_EEviT1_)
        .other          _ZN2at6native73_GLOBAL__N__c8866d80_35_SparseBinaryOpIntersectionKernel_cu_7dd49032_323712apply_kernelILi128ELi8EZNS1_29binary_op_intersection_kernelINS1_9RhsProjOpEN3c108BFloat16ElEEvRNS_14TensorIteratorEllRKNS_6TensorEbEUliE_EEviT1_,@"STO_CUDA_ENTRY STV_DEFAULT"
_ZN2at6native73_GLOBAL__N__c8866d80_35_SparseBinaryOpIntersectionKernel_cu_7dd49032_323712apply_kernelILi128ELi8EZNS1_29binary_op_intersection_kernelINS1_9RhsProjOpEN3c108BFloat16ElEEvRNS_14TensorIteratorEllRKNS_6TensorEbEUliE_EEviT1_:
        /* <DEDUP_REMOVED lines=27> */
[----:B------:R-:W-:Y:S01]  /*01b0*/  ISETP.NE.AND P1, PT, RZ, UR5, PT ;  /* 0x00000005ff007c0c */ /* 0x000fe2000bf25270 */
[----:B------:R-:W-:Y:S01]  /*01c0*/  HFMA2 R36, -RZ, RZ, 0, 0 ;  /* 0x00000000ff247431 */ /* 0x000fe200000001ff */
        /* <DEDUP_REMOVED lines=16> */
[----:B--2---:R-:W-:-:S04]  /*02d0*/  LEA R4, P1, R6, R4, 0x3 ;  /* 0x0000000406047211 */ /* 0x004fc800078218ff */
[----:B------:R-:W-:-:S05]  /*02e0*/  LEA.HI.X R5, R6, R5, R7, 0x3, P1 ;  /* 0x0000000506057211 */ /* 0x000fca00008f1c07 */
[----:B------:R-:W-:Y:S05]  /*02f0*/  @!P0 BRA `(.L_x_1526) ;  /* 0x0000000800bc8947 */ /* 0x000fea0003800000 */
[----:B------:R-:W1:Y:S01]  /*0300*/  LDC.64 R6, c[0x0][0x728] ;  /* 0x0001ca00ff067b82 */ /* 0x000e620000000a00 */
[----:B------:R-:W-:Y:S01]  /*0310*/  HFMA2 R36, -RZ, RZ, 0, 0 ;  /* 0x00000000ff247431 */ /* 0x000fe200000001ff */
[----:B------:R-:W-:Y:S01]  /*0320*/  MOV R10, R4 ;  /* 0x00000004000a7202 */ /* 0x000fe20000000f00 */
[----:B------:R-:W2:Y:S01]  /*0330*/  LDCU.64 UR28, c[0x0][0x758] ;  /* 0x0000eb00ff1c77ac */ /* 0x000ea20008000a00 */
[----:B------:R-:W-:Y:S02]  /*0340*/  LOP3.LUT R37, R37, 0x7fffffff, RZ, 0xc0, !PT ;  /* 0x7fffffff25257812 */ /* 0x000fe400078ec0ff */
[----:B------:R-:W-:-:S07]  /*0350*/  LOP3.LUT R41, R0, 0xfffffff0, RZ, 0xc0, !PT ;  /* 0xfffffff000297812 */ /* 0x000fce00078ec0ff */
.L_x_1527:
        /* <DEDUP_REMOVED lines=21> */
[----:B-1----:R-:W-:Y:S01]  /*04b0*/  LEA R48, P0, R34, R6, 0x1 ;  /* 0x0000000622307211 */ /* 0x002fe200078008ff */
[----:B------:R-:W-:-:S04]  /*04c0*/  IMAD.WIDE.U32 R42, R44, UR28, RZ ;  /* 0x0000001c2c2a7c25 */ /* 0x000fc8000f8e00ff */
[----:B------:R-:W-:Y:S02]  /*04d0*/  IMAD.IADD R35, R35, 0x1, R45 ;  /* 0x0000000123237824 */ /* 0x000fe400078e022d */
[----:B------:R-:W-:Y:S02]  /*04e0*/  IMAD R47, R44, UR29, R47 ;  /* 0x0000001d2c2f7c24 */ /* 0x000fe4000f8e022f */
[----:B----4-:R-:W-:Y:S01]  /*04f0*/  IMAD R45, R31, UR28, RZ ;  /* 0x0000001c1f2d7c24 */ /* 0x010fe2000f8e02ff */
[----:B------:R-:W-:Y:S01]  /*0500*/  LEA.HI.X R49, R34, R7, R35, 0x1, P0 ;  /* 0x0000000722317211 */ /* 0x000fe200000f0c23 */
[----:B------:R-:W-:Y:S01]  /*0510*/  IMAD.WIDE.U32 R34, R30, UR28, RZ ;  /* 0x0000001c1e227c25 */ /* 0x000fe2000f8e00ff */
[----:B------:R-:W-:Y:S02]  /*0520*/  LEA R46, P1, R42, R6, 0x1 ;  /* 0x000000062a2e7211 */ /* 0x000fe400078208ff */
[----:B------:R-:W-:Y:S01]  /*0530*/  IADD3 R31, PT, PT, R43, R47, RZ ;  /* 0x0000002f2b1f7210 */ /* 0x000fe20007ffe0ff */
[----:B------:R-:W-:-:S02]  /*0540*/  IMAD R45, R30, UR29, R45 ;  /* 0x0000001d1e2d7c24 */ /* 0x000fc4000f8e022d */
[----:B-----5:R-:W-:Y:S01]  /*0550*/  IMAD R39, R39, UR28, RZ ;  /* 0x0000001c27277c24 */ /* 0x020fe2000f8e02ff */
[----:B------:R-:W-:Y:S01]  /*0560*/  LEA.HI.X R47, R42, R7, R31, 0x1, P1 ;  /* 0x000000072a2f7211 */ /* 0x000fe200008f0c1f */
[----:B------:R-:W-:Y:S01]  /*0570*/  IMAD.WIDE.U32 R30, R38, UR28, RZ ;  /* 0x0000001c261e7c25 */ /* 0x000fe2000f8e00ff */
[-C--:B------:R-:W-:Y:S02]  /*0580*/  LEA R44, P0, R34, R6.reuse, 0x1 ;  /* 0x00000006222c7211 */ /* 0x080fe400078008ff */
[----:B------:R-:W-:Y:S01]  /*0590*/  IADD3 R35, PT, PT, R35, R45, RZ ;  /* 0x0000002d23237210 */ /* 0x000fe20007ffe0ff */
[----:B------:R-:W-:Y:S02]  /*05a0*/  IMAD R39, R38, UR29, R39 ;  /* 0x0000001d26277c24 */ /* 0x000fe4000f8e0227 */
[----:B------:R-:W-:Y:S01]  /*05b0*/  IMAD R33, R33, UR28, RZ ;  /* 0x0000001c21217c24 */ /* 0x000fe2000f8e02ff */
[----:B------:R-:W-:Y:S01]  /*05c0*/  LEA.HI.X R45, R34, R7, R35, 0x1, P0 ;  /* 0x00000007222d7211 */ /* 0x000fe200000f0c23 */
[----:B------:R-:W-:Y:S01]  /*05d0*/  IMAD R29, R29, UR28, RZ ;  /* 0x0000001c1d1d7c24 */ /* 0x000fe2000f8e02ff */
[----:B------:R-:W-:Y:S01]  /*05e0*/  LEA R42, P0, R30, R6, 0x1 ;  /* 0x000000061e2a7211 */ /* 0x000fe200078008ff */
[----:B------:R1:W2:Y:S01]  /*05f0*/  LDG.E.U16 R38, desc[UR6][R48.64] ;  /* 0x0000000630267981 */ /* 0x0002a2000c1e1500 */
[----:B------:R-:W-:Y:S01]  /*0600*/  IADD3 R31, PT, PT, R31, R39, RZ ;  /* 0x000000271f1f7210 */ /* 0x000fe20007ffe0ff */
[----:B------:R-:W-:-:S02]  /*0610*/  IMAD.WIDE.U32 R34, R28, UR28, RZ ;  /* 0x0000001c1c227c25 */ /* 0x000fc4000f8e00ff */
[----:B------:R3:W4:Y:S01]  /*0620*/  LDG.E.U16 R40, desc[UR6][R44.64] ;  /* 0x000000062c287981 */ /* 0x000722000c1e1500 */
[----:B------:R-:W-:Y:S01]  /*0630*/  LEA.HI.X R43, R30, R7, R31, 0x1, P0 ;  /* 0x000000071e2b7211 */ /* 0x000fe200000f0c1f */
[C---:B------:R-:W-:Y:S02]  /*0640*/  IMAD R31, R32.reuse, UR29, R33 ;  /* 0x0000001d201f7c24 */ /* 0x040fe4000f8e0221 */
[----:B------:R-:W-:-:S04]  /*0650*/  IMAD.WIDE.U32 R32, R32, UR28, RZ ;  /* 0x0000001c20207c25 */ /* 0x000fc8000f8e00ff */
[----:B-1----:R-:W-:Y:S01]  /*0660*/  IMAD R49, R28, UR29, R29 ;  /* 0x0000001d1c317c24 */ /* 0x002fe2000f8e021d */
[----:B------:R-:W-:Y:S01]  /*0670*/  IADD3 R29, PT, PT, R33, R31, RZ ;  /* 0x0000001f211d7210 */ /* 0x000fe20007ffe0ff */
[----:B------:R-:W-:Y:S01]  /*0680*/  IMAD R31, R25, UR28, RZ ;  /* 0x0000001c191f7c24 */ /* 0x000fe2000f8e02ff */
[-C--:B------:R-:W-:Y:S01]  /*0690*/  LEA R28, P0, R32, R6.reuse, 0x1 ;  /* 0x00000006201c7211 */ /* 0x080fe200078008ff */
[----:B------:R-:W5:Y:S01]  /*06a0*/  LDG.E.U16 R39, desc[UR6][R46.64] ;  /* 0x000000062e277981 */ /* 0x000f62000c1e1500 */
[-C--:B------:R-:W-:Y:S02]  /*06b0*/  LEA R30, P1, R34, R6.reuse, 0x1 ;  /* 0x00000006221e7211 */ /* 0x080fe400078208ff */
[----:B------:R-:W-:Y:S01]  /*06c0*/  IADD3 R25, PT, PT, R35, R49, RZ ;  /* 0x0000003123197210 */ /* 0x000fe20007ffe0ff */
[----:B---3--:R-:W-:Y:S01]  /*06d0*/  IMAD R45, R24, UR29, R31 ;  /* 0x0000001d182d7c24 */ /* 0x008fe2000f8e021f */
[-C--:B------:R-:W-:Y:S01]  /*06e0*/  LEA.HI.X R29, R32, R7.reuse, R29, 0x1, P0 ;  /* 0x00000007201d7211 */ /* 0x080fe200000f0c1d */
[----:B------:R-:W-:Y:S01]  /*06f0*/  IMAD.WIDE.U32 R32, R24, UR28, RZ ;  /* 0x0000001c18207c25 */ /* 0x000fe2000f8e00ff */
[----:B------:R-:W-:Y:S01]  /*0700*/  LEA.HI.X R31, R34, R7, R25, 0x1, P1 ;  /* 0x00000007221f7211 */ /* 0x000fe200008f0c19 */
[----:B------:R-:W3:Y:S02]  /*0710*/  LDG.E.U16 R42, desc[UR6][R42.64] ;  /* 0x000000062a2a7981 */ /* 0x000ee4000c1e1500 */
[----:B------:R-:W-:Y:S01]  /*0720*/  IMAD R25, R23, UR28, RZ ;  /* 0x0000001c17197c24 */ /* 0x000fe2000f8e02ff */
[----:B------:R-:W-:Y:S01]  /*0730*/  LEA R24, P0, R32, R6, 0x1 ;  /* 0x0000000620187211 */ /* 0x000fe200078008ff */
[----:B------:R-:W-:Y:S01]  /*0740*/  IMAD.IADD R23, R33, 0x1, R45 ;  /* 0x0000000121177824 */ /* 0x000fe200078e022d */
[----:B------:R1:W3:Y:S01]  /*0750*/  LDG.E.U16 R30, desc[UR6][R30.64] ;  /* 0x000000061e1e7981 */ /* 0x0002e2000c1e1500 */
[----:B------:R-:W-:-:S03]  /*0760*/  IMAD.WIDE.U32 R34, R22, UR28, RZ ;  /* 0x0000001c16227c25 */ /* 0x000fc6000f8e00ff */
[----:B------:R-:W3:Y:S01]  /*0770*/  LDG.E.U16 R28, desc[UR6][R28.64] ;  /* 0x000000061c1c7981 */ /* 0x000ee2000c1e1500 */
[----:B------:R-:W-:Y:S01]  /*0780*/  IMAD R33, R22, UR29, R25 ;  /* 0x0000001d16217c24 */ /* 0x000fe2000f8e0219 */
[----:B------:R-:W-:Y:S01]  /*0790*/  LEA.HI.X R25, R32, R7, R23, 0x1, P0 ;  /* 0x0000000720197211 */ /* 0x000fe200000f0c17 */
[----:B------:R-:W-:Y:S01]  /*07a0*/  IMAD R21, R21, UR28, RZ ;  /* 0x0000001c15157c24 */ /* 0x000fe2000f8e02ff */
[----:B------:R-:W-:Y:S02]  /*07b0*/  LEA R22, P0, R34, R6, 0x1 ;  /* 0x0000000622167211 */ /* 0x000fe400078008ff */
[----:B------:R-:W-:Y:S01]  /*07c0*/  IADD3 R23, PT, PT, R35, R33, RZ ;  /* 0x0000002123177210 */ /* 0x000fe20007ffe0ff */
[----:B------:R-:W-:Y:S01]  /*07d0*/  IMAD R5, R5, UR28, RZ ;  /* 0x0000001c05057c24 */ /* 0x000fe2000f8e02ff */
[----:B------:R0:W3:Y:S01]  /*07e0*/  LDG.E.U16 R43, desc[UR6][R24.64] ;  /* 0x00000006182b7981 */ /* 0x0000e2000c1e1500 */
[----:B------:R-:W-:Y:S01]  /*07f0*/  IMAD R21, R20, UR29, R21 ;  /* 0x0000001d14157c24 */ /* 0x000fe2000f8e0215 */
[----:B------:R-:W-:Y:S01]  /*0800*/  LEA.HI.X R23, R34, R7, R23, 0x1, P0 ;  /* 0x0000000722177211 */ /* 0x000fe200000f0c17 */
[----:B------:R-:W-:-:S04]  /*0810*/  IMAD.WIDE.U32 R34, R20, UR28, RZ ;  /* 0x0000001c14227c25 */ /* 0x000fc8000f8e00ff */
[----:B------:R-:W-:Y:S01]  /*0820*/  IMAD R5, R4, UR29, R5 ;  /* 0x0000001d04057c24 */ /* 0x000fe2000f8e0205 */
[-C--:B------:R-:W-:Y:S01]  /*0830*/  LEA R20, P1, R34, R6.reuse, 0x1 ;  /* 0x0000000622147211 */ /* 0x080fe200078208ff */
[----:B------:R-:W-:Y:S01]  /*0840*/  IMAD.WIDE.U32 R32, R4, UR28, RZ ;  /* 0x0000001c04207c25 */ /* 0x000fe2000f8e00ff */
[----:B------:R0:W3:Y:S03]  /*0850*/  LDG.E.U16 R29, desc[UR6][R22.64] ;  /* 0x00000006161d7981 */ /* 0x0000e6000c1e1500 */
[----:B-1----:R-:W-:Y:S01]  /*0860*/  IMAD R31, R19, UR28, RZ ;  /* 0x0000001c131f7c24 */ /* 0x002fe2000f8e02ff */
[----:B------:R-:W-:Y:S01]  /*0870*/  IADD3 R19, PT, PT, R35, R21, RZ ;  /* 0x0000001523137210 */ /* 0x000fe20007ffe0ff */
[----:B0-----:R-:W-:Y:S01]  /*0880*/  IMAD.WIDE.U32 R24, R18, UR28, RZ ;  /* 0x0000001c12187c25 */ /* 0x001fe2000f8e00ff */
[-C--:B------:R-:W-:Y:S02]  /*0890*/  LEA R4, P0, R32, R6.reuse, 0x1 ;  /* 0x0000000620047211 */ /* 0x080fe400078008ff */
[----:B------:R-:W-:Y:S01]  /*08a0*/  IADD3 R5, PT, PT, R33, R5, RZ ;  /* 0x0000000521057210 */ /* 0x000fe20007ffe0ff */
[----:B------:R-:W-:Y:S01]  /*08b0*/  IMAD R31, R18, UR29, R31 ;  /* 0x0000001d121f7c24 */ /* 0x000fe2000f8e021f */
[-C--:B------:R-:W-:Y:S01]  /*08c0*/  LEA.HI.X R21, R34, R7.reuse, R19, 0x1, P1 ;  /* 0x0000000722157211 */ /* 0x080fe200008f0c13 */
[----:B------:R-:W-:Y:S01]  /*08d0*/  IMAD R19, R17, UR28, RZ ;  /* 0x0000001c11137c24 */ /* 0x000fe2000f8e02ff */
[----:B------:R-:W-:Y:S01]  /*08e0*/  LEA.HI.X R5, R32, R7, R5, 0x1, P0 ;  /* 0x0000000720057211 */ /* 0x000fe200000f0c05 */
[----:B------:R-:W-:Y:S01]  /*08f0*/  IMAD.WIDE.U32 R22, R16, UR28, RZ ;  /* 0x0000001c10167c25 */ /* 0x000fe2000f8e00ff */
[----:B------:R-:W-:Y:S01]  /*0900*/  IADD3 R17, PT, PT, R25, R31, RZ ;  /* 0x0000001f19117210 */ /* 0x000fe20007ffe0ff */
[----:B------:R0:W3:Y:S01]  /*0910*/  LDG.E.U16 R20, desc[UR6][R20.64] ;  /* 0x0000000614147981 */ /* 0x0000e2000c1e1500 */
[----:B------:R-:W-:Y:S01]  /*0920*/  LEA R18, P0, R24, R6, 0x1 ;  /* 0x0000000618127211 */ /* 0x000fe200078008ff */
[----:B------:R-:W-:-:S02]  /*0930*/  IMAD R31, R16, UR29, R19 ;  /* 0x0000001d101f7c24 */ /* 0x000fc4000f8e0213 */
[----:B------:R-:W-:Y:S01]  /*0940*/  IMAD R9, R9, UR28, RZ ;  /* 0x0000001c09097c24 */ /* 0x000fe2000f8e02ff */
[----:B------:R-:W-:Y:S01]  /*0950*/  LEA.HI.X R19, R24, R7, R17, 0x1, P0 ;  /* 0x0000000718137211 */ /* 0x000fe200000f0c11 */
[----:B------:R-:W-:Y:S01]  /*0960*/  IMAD R15, R15, UR28, RZ ;  /* 0x0000001c0f0f7c24 */ /* 0x000fe2000f8e02ff */
[----:B------:R-:W-:Y:S01]  /*0970*/  LEA R16, P0, R22, R6, 0x1 ;  /* 0x0000000616107211 */ /* 0x000fe200078008ff */
[----:B------:R1:W3:Y:S01]  /*0980*/  LDG.E.U16 R25, desc[UR6][R4.64] ;  /* 0x0000000604197981 */ /* 0x0002e2000c1e1500 */
[----:B------:R-:W-:Y:S01]  /*0990*/  IADD3 R17, PT, PT, R23, R31, RZ ;  /* 0x0000001f17117210 */ /* 0x000fe20007ffe0ff */
[----:B------:R-:W-:Y:S02]  /*09a0*/  IMAD R9, R8, UR29, R9 ;  /* 0x0000001d08097c24 */ /* 0x000fe4000f8e0209 */
[----:B------:R-:W-:Y:S01]  /*09b0*/  IMAD.WIDE.U32 R32, R14, UR28, RZ ;  /* 0x0000001c0e207c25 */ /* 0x000fe2000f8e00ff */
[----:B------:R-:W-:Y:S01]  /*09c0*/  LEA.HI.X R17, R22, R7, R17, 0x1, P0 ;  /* 0x0000000716117211 */ /* 0x000fe200000f0c11 */
[----:B------:R1:W3:Y:S02]  /*09d0*/  LDG.E.U16 R24, desc[UR6][R18.64] ;  /* 0x0000000612187981 */ /* 0x0002e4000c1e1500 */
[----:B------:R-:W-:-:S02]  /*09e0*/  IMAD.WIDE.U32 R22, R8, UR28, RZ ;  /* 0x0000001c08167c25 */ /* 0x000fc4000f8e00ff */
[----:B------:R1:W3:Y:S02]  /*09f0*/  LDG.E.U16 R31, desc[UR6][R16.64] ;  /* 0x00000006101f7981 */ /* 0x0002e4000c1e1500 */
[----:B------:R-:W-:Y:S02]  /*0a00*/  IMAD R15, R14, UR29, R15 ;  /* 0x0000001d0e0f7c24 */ /* 0x000fe4000f8e020f */
[----:B0-----:R-:W-:Y:S01]  /*0a10*/  IMAD R21, R27, UR28, RZ ;  /* 0x0000001c1b157c24 */ /* 0x001fe2000f8e02ff */
[-C--:B-1----:R-:W-:Y:S01]  /*0a20*/  LEA R4, P0, R22, R6.reuse, 0x1 ;  /* 0x0000000616047211 */ /* 0x082fe200078008ff */
[----:B------:R-:W-:Y:S01]  /*0a30*/  IMAD.IADD R5, R23, 0x1, R9 ;  /* 0x0000000117057824 */ /* 0x000fe200078e0209 */
[----:B------:R-:W-:Y:S01]  /*0a40*/  IADD3 R9, PT, PT, R33, R15, RZ ;  /* 0x0000000f21097210 */ /* 0x000fe20007ffe0ff */
[----:B------:R-:W-:Y:S01]  /*0a50*/  IMAD.WIDE.U32 R14, R26, UR28, RZ ;  /* 0x0000001c1a0e7c25 */ /* 0x000fe2000f8e00ff */
[----:B------:R-:W-:-:S03]  /*0a60*/  LEA R8, P1, R32, R6, 0x1 ;  /* 0x0000000620087211 */ /* 0x000fc600078208ff */
[----:B------:R-:W-:Y:S01]  /*0a70*/  IMAD R21, R26, UR29, R21 ;  /* 0x0000001d1a157c24 */ /* 0x000fe2000f8e0215 */
[----:B------:R-:W-:Y:S01]  /*0a80*/  LEA.HI.X R5, R22, R7, R5, 0x1, P0 ;  /* 0x0000000716057211 */ /* 0x000fe200000f0c05 */
[----:B------:R-:W-:Y:S01]  /*0a90*/  IMAD R19, R13, UR28, RZ ;  /* 0x0000001c0d137c24 */ /* 0x000fe2000f8e02ff */
[-C--:B------:R-:W-:Y:S01]  /*0aa0*/  LEA R18, P0, R14, R6.reuse, 0x1 ;  /* 0x000000060e127211 */ /* 0x080fe200078008ff */
[----:B------:R-:W-:Y:S01]  /*0ab0*/  IMAD.WIDE.U32 R16, R12, UR28, RZ ;  /* 0x0000001c0c107c25 */ /* 0x000fe2000f8e00ff */
[----:B------:R-:W-:Y:S01]  /*0ac0*/  IADD3 R13, PT, PT, R15, R21, RZ ;  /* 0x000000150f0d7210 */ /* 0x000fe20007ffe0ff */
[----:B------:R4:W3:Y:S01]  /*0ad0*/  LDG.E.U16 R4, desc[UR6][R4.64] ;  /* 0x0000000604047981 */ /* 0x0008e2000c1e1500 */
[-C--:B------:R-:W-:Y:S01]  /*0ae0*/  LEA.HI.X R9, R32, R7.reuse, R9, 0x1, P1 ;  /* 0x0000000720097211 */ /* 0x080fe200008f0c09 */
[----:B------:R-:W-:Y:S01]  /*0af0*/  IMAD R15, R12, UR29, R19 ;  /* 0x0000001d0c0f7c24 */ /* 0x000fe2000f8e0213 */
[----:B------:R-:W-:Y:S02]  /*0b00*/  LEA.HI.X R19, R14, R7, R13, 0x1, P0 ;  /* 0x000000070e137211 */ /* 0x000fe400000f0c0d */
[----:B------:R-:W-:Y:S01]  /*0b10*/  LEA R12, P0, R16, R6, 0x1 ;  /* 0x00000006100c7211 */ /* 0x000fe200078008ff */
[----:B------:R-:W3:Y:S01]  /*0b20*/  LDG.E.U16 R8, desc[UR6][R8.64] ;  /* 0x0000000608087981 */ /* 0x000ee2000c1e1500 */
[----:B------:R-:W-:-:S03]  /*0b30*/  IADD3 R13, PT, PT, R17, R15, RZ ;  /* 0x0000000f110d7210 */ /* 0x000fc60007ffe0ff */
[----:B------:R-:W3:Y:S01]  /*0b40*/  LDG.E.U16 R18, desc[UR6][R18.64] ;  /* 0x0000000612127981 */ /* 0x000ee2000c1e1500 */
[----:B------:R-:W-:-:S05]  /*0b50*/  LEA.HI.X R13, R16, R7, R13, 0x1, P0 ;  /* 0x00000007100d7211 */ /* 0x000fca00000f0c0d */
[----:B------:R-:W3:Y:S01]  /*0b60*/  LDG.E.U16 R12, desc[UR6][R12.64] ;  /* 0x000000060c0c7981 */ /* 0x000ee2000c1e1500 */
[----:B------:R-:W-:-:S04]  /*0b70*/  IADD3 R41, P0, PT, R41, -0x10, RZ ;  /* 0xfffffff029297810 */ /* 0x000fc80007f1e0ff */
[----:B------:R-:W-:Y:S02]  /*0b80*/  IADD3.X R37, PT, PT, R37, -0x1, RZ, P0, !PT ;  /* 0xffffffff25257810 */ /* 0x000fe400007fe4ff */
[----:B------:R-:W-:-:S04]  /*0b90*/  ISETP.NE.U32.AND P0, PT, R41, RZ, PT ;  /* 0x000000ff2900720c */ /* 0x000fc80003f05070 */
[----:B------:R-:W-:Y:S02]  /*0ba0*/  ISETP.NE.AND.EX P0, PT, R37, RZ, PT, P0 ;  /* 0x000000ff2500720c */ /* 0x000fe40003f05300 */
[----:B------:R-:W-:Y:S02]  /*0bb0*/  IADD3 R10, P1, PT, R10, 0x80, RZ ;  /* 0x000000800a0a7810 */ /* 0x000fe40007f3e0ff */
[----:B--2---:R-:W-:-:S05]  /*0bc0*/  SHF.L.U32 R15, R38, 0x10, RZ ;  /* 0x00000010260f7819 */ /* 0x004fca00000006ff */
[----:B------:R-:W-:Y:S01]  /*0bd0*/  FADD.FTZ R15, R15, R36 ;  /* 0x000000240f0f7221 */ /* 0x000fe20000010000 */
[----:B----4-:R-:W-:Y:S01]  /*0be0*/  IMAD.U32 R5, R40, 0x10000, RZ ;  /* 0x0001000028057824 */ /* 0x010fe200078e00ff */
[----:B-----5:R-:W-:-:S05]  /*0bf0*/  SHF.L.U32 R14, R39, 0x10, RZ ;  /* 0x00000010270e7819 */ /* 0x020fca00000006ff */
[----:B------:R-:W-:Y:S01]  /*0c00*/  FADD.FTZ R14, R15, R14 ;  /* 0x0000000e0f0e7221 */ /* 0x000fe20000010000 */
[----:B---3--:R-:W-:-:S03]  /*0c10*/  SHF.L.U32 R42, R42, 0x10, RZ ;  /* 0x000000102a2a7819 */ /* 0x008fc600000006ff */
[----:B------:R-:W-:-:S04]  /*0c20*/  FADD.FTZ R5, R14, R5 ;  /* 0x000000050e057221 */ /* 0x000fc80000010000 */
[----:B------:R-:W-:Y:S01]  /*0c30*/  FADD.FTZ R5, R5, R42 ;  /* 0x0000002a05057221 */ /* 0x000fe20000010000 */
[----:B------:R-:W-:Y:S02]  /*0c40*/  SHF.L.U32 R28, R28, 0x10, RZ ;  /* 0x000000101c1c7819 */ /* 0x000fe400000006ff */
[----:B------:R-:W-:-:S03]  /*0c50*/  SHF.L.U32 R30, R30, 0x10, RZ ;  /* 0x000000101e1e7819 */ /* 0x000fc600000006ff */
[----:B------:R-:W-:Y:S01]  /*0c60*/  FADD.FTZ R5, R5, R28 ;  /* 0x0000001c05057221 */ /* 0x000fe20000010000 */
[----:B------:R-:W-:-:S03]  /*0c70*/  SHF.L.U32 R14, R43, 0x10, RZ ;  /* 0x000000102b0e7819 */ /* 0x000fc600000006ff */
[----:B------:R-:W-:-:S04]  /*0c80*/  FADD.FTZ R5, R5, R30 ;  /* 0x0000001e05057221 */ /* 0x000fc80000010000 */
[----:B------:R-:W-:Y:S01]  /*0c90*/  FADD.FTZ R5, R5, R14 ;  /* 0x0000000e05057221 */ /* 0x000fe20000010000 */
[----:B------:R-:W-:-:S05]  /*0ca0*/  SHF.L.U32 R16, R29, 0x10, RZ ;  /* 0x000000101d107819 */ /* 0x000fca00000006ff */
[----:B------:R-:W-:Y:S01]  /*0cb0*/  FADD.FTZ R5, R5, R16 ;  /* 0x0000001005057221 */ /* 0x000fe20000010000 */
[----:B------:R-:W-:Y:S01]  /*0cc0*/  SHF.L.U32 R20, R20, 0x10, RZ ;  /* 0x0000001014147819 */ /* 0x000fe200000006ff */
[----:B------:R-:W-:-:S04]  /*0cd0*/  IMAD.U32 R14, R25, 0x10000, RZ ;  /* 0x00010000190e7824 */ /* 0x000fc800078e00ff */
[----:B------:R-:W-:Y:S01]  /*0ce0*/  FADD.FTZ R5, R5, R14 ;  /* 0x0000000e05057221 */ /* 0x000fe20000010000 */
        /* <DEDUP_REMOVED lines=9> */
[----:B------:R-:W-:-:S04]  /*0d80*/  FADD.FTZ R4, R4, R9 ;  /* 0x0000000904047221 */ /* 0x000fc80000010000 */
[----:B------:R-:W-:Y:S01]  /*0d90*/  FADD.FTZ R4, R4, R5 ;  /* 0x0000000504047221 */ /* 0x000fe20000010000 */
[----:B------:R-:W-:Y:S02]  /*0da0*/  SHF.L.U32 R9, R12, 0x10, RZ ;  /* 0x000000100c097819 */ /* 0x000fe400000006ff */
[----:B------:R-:W-:-:S03]  /*0db0*/  IADD3.X R5, PT, PT, RZ, R11, RZ, P1, !PT ;  /* 0x0000000bff057210 */ /* 0x000fc60000ffe4ff */
[----:B------:R-:W-:Y:S01]  /*0dc0*/  FADD.FTZ R36, R4, R9 ;  /* 0x0000000904247221 */ /* 0x000fe20000010000 */
[----:B------:R-:W-:Y:S01]  /*0dd0*/  MOV R4, R10 ;  /* 0x0000000a00047202 */ /* 0x000fe20000000f00 */
[----:B------:R-:W-:Y:S06]  /*0de0*/  @P0 BRA `(.L_x_1527) ;  /* 0xfffffff4005c0947 */ /* 0x000fec000383ffff */
.L_x_1526:
        /* <DEDUP_REMOVED lines=35> */
[----:B------:R-:W-:Y:S01]  /*1020*/  IMAD.IADD R17, R25, 0x1, R23 ;  /* 0x0000000119117824 */ /* 0x000fe200078e0217 */
[-C--:B------:R-:W-:Y:S01]  /*1030*/  LEA R22, P1, R24, R10.reuse, 0x1 ;  /* 0x0000000a18167211 */ /* 0x080fe200078208ff */
[C---:B------:R-:W-:Y:S01]  /*1040*/  IMAD.WIDE.U32 R26, R16.reuse, UR28, RZ ;  /* 0x0000001c101a7c25 */ /* 0x040fe2000f8e00ff */
[----:B------:R1:W2:Y:S03]  /*1050*/  LDG.E.U16 R2, desc[UR6][R20.64] ;  /* 0x0000000614027981 */ /* 0x0002a6000c1e1500 */
[----:B------:R-:W-:Y:S01]  /*1060*/  IMAD R29, R16, UR29, R29 ;  /* 0x0000001d101d7c24 */ /* 0x000fe2000f8e021d */
[----:B------:R-:W-:Y:S01]  /*1070*/  LEA.HI.X R23, R24, R11, R17, 0x1, P1 ;  /* 0x0000000b18177211 */ /* 0x000fe200008f0c11 */
[----:B------:R-:W-:Y:S01]  /*1080*/  IMAD R17, R15, UR28, RZ ;  /* 0x0000001c0f117c24 */ /* 0x000fe2000f8e02ff */
[-C--:B------:R-:W-:Y:S01]  /*1090*/  LEA R24, P1, R26, R10.reuse, 0x1 ;  /* 0x0000000a1a187211 */ /* 0x080fe200078208ff */
[----:B------:R-:W-:Y:S01]  /*10a0*/  IMAD R13, R13, UR28, RZ ;  /* 0x0000001c0d0d7c24 */ /* 0x000fe2000f8e02ff */
[----:B------:R-:W-:Y:S01]  /*10b0*/  IADD3 R16, PT, PT, R27, R29, RZ ;  /* 0x0000001d1b107210 */ /* 0x000fe20007ffe0ff */
[----:B------:R-:W-:Y:S01]  /*10c0*/  IMAD R17, R14, UR29, R17 ;  /* 0x0000001d0e117c24 */ /* 0x000fe2000f8e0211 */
[----:B------:R3:W4:Y:S02]  /*10d0*/  LDG.E.U16 R18, desc[UR6][R18.64] ;  /* 0x0000000612127981 */ /* 0x000724000c1e1500 */
[----:B------:R-:W-:Y:S01]  /*10e0*/  LEA.HI.X R25, R26, R11, R16, 0x1, P1 ;  /* 0x0000000b1a197211 */ /* 0x000fe200008f0c10 */
[----:B------:R-:W-:Y:S01]  /*10f0*/  IMAD.WIDE.U32 R26, R14, UR28, RZ ;  /* 0x0000001c0e1a7c25 */ /* 0x000fe2000f8e00ff */
[----:B------:R5:W4:Y:S03]  /*1100*/  LDG.E.U16 R15, desc[UR6][R22.64] ;  /* 0x00000006160f7981 */ /* 0x000b26000c1e1500 */
[----:B-1----:R-:W-:Y:S01]  /*1110*/  IMAD.WIDE.U32 R20, R12, UR28, RZ ;  /* 0x0000001c0c147c25 */ /* 0x002fe2000f8e00ff */
[----:B------:R-:W-:Y:S01]  /*1120*/  LEA R16, P1, R26, R10, 0x1 ;  /* 0x0000000a1a107211 */ /* 0x000fe200078208ff */
[----:B------:R-:W4:Y:S02]  /*1130*/  LDG.E.U16 R14, desc[UR6][R24.64] ;  /* 0x00000006180e7981 */ /* 0x000f24000c1e1500 */
[----:B------:R-:W-:-:S02]  /*1140*/  IMAD R29, R12, UR29, R13 ;  /* 0x0000001d0c1d7c24 */ /* 0x000fc4000f8e020d */
[----:B---3--:R-:W-:Y:S01]  /*1150*/  IMAD R19, R7, UR28, RZ ;  /* 0x0000001c07137c24 */ /* 0x008fe2000f8e02ff */
[----:B------:R-:W-:Y:S01]  /*1160*/  IADD3 R13, PT, PT, R27, R17, RZ ;  /* 0x000000111b0d7210 */ /* 0x000fe20007ffe0ff */
[----:B-----5:R-:W-:Y:S01]  /*1170*/  IMAD.WIDE.U32 R22, R6, UR28, RZ ;  /* 0x0000001c06167c25 */ /* 0x020fe2000f8e00ff */
[-C--:B------:R-:W-:Y:S02]  /*1180*/  LEA R12, P2, R20, R10.reuse, 0x1 ;  /* 0x0000000a140c7211 */ /* 0x080fe400078408ff */
[----:B------:R-:W-:Y:S01]  /*1190*/  IADD3 R7, PT, PT, R21, R29, RZ ;  /* 0x0000001d15077210 */ /* 0x000fe20007ffe0ff */
[----:B------:R-:W-:Y:S01]  /*11a0*/  IMAD R19, R6, UR29, R19 ;  /* 0x0000001d06137c24 */ /* 0x000fe2000f8e0213 */
[-C--:B------:R-:W-:Y:S01]  /*11b0*/  LEA.HI.X R17, R26, R11.reuse, R13, 0x1, P1 ;  /* 0x0000000b1a117211 */ /* 0x080fe200008f0c0d */
[----:B------:R-:W-:Y:S01]  /*11c0*/  IMAD R9, R9, UR28, RZ ;  /* 0x0000001c09097c24 */ /* 0x000fe2000f8e02ff */
[----:B------:R-:W-:Y:S01]  /*11d0*/  LEA.HI.X R13, R20, R11, R7, 0x1, P2 ;  /* 0x0000000b140d7211 */ /* 0x000fe200010f0c07 */
[----:B------:R-:W-:Y:S01]  /*11e0*/  IMAD.WIDE.U32 R20, R8, UR28, RZ ;  /* 0x0000001c08147c25 */ /* 0x000fe2000f8e00ff */
[----:B------:R-:W-:Y:S01]  /*11f0*/  LEA R6, P1, R22, R10, 0x1 ;  /* 0x0000000a16067211 */ /* 0x000fe200078208ff */
[----:B------:R-:W3:Y:S01]  /*1200*/  LDG.E.U16 R16, desc[UR6][R16.64] ;  /* 0x0000000610107981 */ /* 0x000ee2000c1e1500 */
[----:B------:R-:W-:Y:S01]  /*1210*/  IADD3 R7, PT, PT, R23, R19, RZ ;  /* 0x0000001317077210 */ /* 0x000fe20007ffe0ff */
[----:B------:R-:W-:-:S02]  /*1220*/  IMAD R9, R8, UR29, R9 ;  /* 0x0000001d08097c24 */ /* 0x000fc4000f8e0209 */
[----:B------:R-:W5:Y:S01]  /*1230*/  LDG.E.U16 R12, desc[UR6][R12.64] ;  /* 0x000000060c0c7981 */ /* 0x000f62000c1e1500 */
[----:B------:R-:W-:Y:S02]  /*1240*/  LEA.HI.X R7, R22, R11, R7, 0x1, P1 ;  /* 0x0000000b16077211 */ /* 0x000fe400008f0c07 */
[C---:B------:R-:W-:Y:S02]  /*1250*/  LEA R10, P1, R20.reuse, R10, 0x1 ;  /* 0x0000000a140a7211 */ /* 0x040fe400078208ff */
[----:B------:R-:W-:Y:S01]  /*1260*/  IADD3 R8, PT, PT, R21, R9, RZ ;  /* 0x0000000915087210 */ /* 0x000fe20007ffe0ff */
[----:B------:R5:W5:Y:S03]  /*1270*/  LDG.E.U16 R6, desc[UR6][R6.64] ;  /* 0x0000000606067981 */ /* 0x000b66000c1e1500 */
[----:B------:R-:W-:-:S05]  /*1280*/  LEA.HI.X R11, R20, R11, R8, 0x1, P1 ;  /* 0x0000000b140b7211 */ /* 0x000fca00008f0c08 */
[----:B------:R-:W5:Y:S01]  /*1290*/  LDG.E.U16 R10, desc[UR6][R10.64] ;  /* 0x000000060a0a7981 */ /* 0x000f62000c1e1500 */
[----:B------:R-:W-:-:S04]  /*12a0*/  IADD3 R4, P1, PT, R4, 0x40, RZ ;  /* 0x0000004004047810 */ /* 0x000fc80007f3e0ff */
[----:B------:R-:W-:Y:S01]  /*12b0*/  IADD3.X R5, PT, PT, RZ, R5, RZ, P1, !PT ;  /* 0x00000005ff057210 */ /* 0x000fe20000ffe4ff */
[----:B--2---:R-:W-:-:S04]  /*12c0*/  IMAD.U32 R9, R2, 0x10000, RZ ;  /* 0x0001000002097824 */ /* 0x004fc800078e00ff */
[----:B------:R-:W-:Y:S01]  /*12d0*/  FADD.FTZ R9, R36, R9 ;  /* 0x0000000924097221 */ /* 0x000fe20000010000 */
[----:B----4-:R-:W-:Y:S02]  /*12e0*/  SHF.L.U32 R18, R18, 0x10, RZ ;  /* 0x0000001012127819 */ /* 0x010fe400000006ff */
[----:B------:R-:W-:-:S03]  /*12f0*/  SHF.L.U32 R2, R15, 0x10, RZ ;  /* 0x000000100f027819 */ /* 0x000fc600000006ff */
[----:B------:R-:W-:Y:S01]  /*1300*/  FADD.FTZ R9, R9, R18 ;  /* 0x0000001209097221 */ /* 0x000fe20000010000 */
[----:B------:R-:W-:-:S03]  /*1310*/  SHF.L.U32 R15, R14, 0x10, RZ ;  /* 0x000000100e0f7819 */ /* 0x000fc600000006ff */
[----:B------:R-:W-:-:S04]  /*1320*/  FADD.FTZ R2, R9, R2 ;  /* 0x0000000209027221 */ /* 0x000fc80000010000 */
[----:B------:R-:W-:Y:S01]  /*1330*/  FADD.FTZ R2, R2, R15 ;  /* 0x0000000f02027221 */ /* 0x000fe20000010000 */
[----:B---3--:R-:W-:Y:S02]  /*1340*/  SHF.L.U32 R9, R16, 0x10, RZ ;  /* 0x0000001010097819 */ /* 0x008fe400000006ff */
[----:B-----5:R-:W-:-:S03]  /*1350*/  SHF.L.U32 R7, R12, 0x10, RZ ;  /* 0x000000100c077819 */ /* 0x020fc600000006ff */
[----:B------:R-:W-:-:S04]  /*1360*/  FADD.FTZ R2, R2, R9 ;  /* 0x0000000902027221 */ /* 0x000fc80000010000 */
[----:B------:R-:W-:Y:S01]  /*1370*/  FADD.FTZ R2, R2, R7 ;  /* 0x0000000702027221 */ /* 0x000fe20000010000 */
[----:B------:R-:W-:-:S04]  /*1380*/  IMAD.U32 R9, R6, 0x10000, RZ ;  /* 0x0001000006097824 */ /* 0x000fc800078e00ff */
[----:B------:R-:W-:Y:S01]  /*1390*/  FADD.FTZ R2, R2, R9 ;  /* 0x0000000902027221 */ /* 0x000fe20000010000 */
[----:B------:R-:W-:-:S05]  /*13a0*/  SHF.L.U32 R7, R10, 0x10, RZ ;  /* 0x000000100a077819 */ /* 0x000fca00000006ff */
[----:B------:R-:W-:-:S07]  /*13b0*/  FADD.FTZ R36, R2, R7 ;  /* 0x0000000702247221 */ /* 0x000fce0000010000 */
.L_x_1528:
        /* <DEDUP_REMOVED lines=16> */
[----:B------:R-:W-:Y:S01]  /*14c0*/  IMAD R9, R8, UR29, R9 ;  /* 0x0000001d08097c24 */ /* 0x000fe2000f8e0209 */
[----:B-1----:R-:W-:Y:S01]  /*14d0*/  LEA R8, P1, R10, R6, 0x1 ;  /* 0x000000060a087211 */ /* 0x002fe200078208ff */
[----:B------:R-:W-:-:S03]  /*14e0*/  IMAD.WIDE.U32 R14, R12, UR28, RZ ;  /* 0x0000001c0c0e7c25 */ /* 0x000fc6000f8e00ff */
[----:B------:R-:W-:Y:S01]  /*14f0*/  IADD3 R9, PT, PT, R11, R9, RZ ;  /* 0x000000090b097210 */ /* 0x000fe20007ffe0ff */
[----:B------:R-:W-:Y:S01]  /*1500*/  IMAD R13, R12, UR29, R13 ;  /* 0x0000001d0c0d7c24 */ /* 0x000fe2000f8e020d */
[----:B------:R-:W-:Y:S01]  /*1510*/  LEA R12, P2, R14, R6, 0x1 ;  /* 0x000000060e0c7211 */ /* 0x000fe200078408ff */
[----:B----4-:R-:W-:Y:S01]  /*1520*/  IMAD R17, R17, UR28, RZ ;  /* 0x0000001c11117c24 */ /* 0x010fe2000f8e02ff */
[----:B------:R-:W-:Y:S01]  /*1530*/  LEA.HI.X R9, R10, R7, R9, 0x1, P1 ;  /* 0x000000070a097211 */ /* 0x000fe200008f0c09 */
[----:B------:R-:W-:Y:S01]  /*1540*/  IMAD.WIDE.U32 R10, R16, UR28, RZ ;  /* 0x0000001c100a7c25 */ /* 0x000fe2000f8e00ff */
[----:B------:R-:W-:-:S03]  /*1550*/  IADD3 R13, PT, PT, R15, R13, RZ ;  /* 0x0000000d0f0d7210 */ /* 0x000fc60007ffe0ff */
[----:B------:R-:W-:Y:S01]  /*1560*/  IMAD R15, R16, UR29, R17 ;  /* 0x0000001d100f7c24 */ /* 0x000fe2000f8e0211 */
[----:B------:R-:W-:Y:S01]  /*1570*/  LEA.HI.X R13, R14, R7, R13, 0x1, P2 ;  /* 0x000000070e0d7211 */ /* 0x000fe200010f0c0d */
[----:B-----5:R-:W-:Y:S01]  /*1580*/  IMAD R19, R19, UR28, RZ ;  /* 0x0000001c13137c24 */ /* 0x020fe2000f8e02ff */
[-C--:B------:R-:W-:Y:S01]  /*1590*/  LEA R14, P1, R10, R6.reuse, 0x1 ;  /* 0x000000060a0e7211 */ /* 0x080fe200078208ff */
[C---:B------:R-:W-:Y:S01]  /*15a0*/  IMAD.WIDE.U32 R16, R18.reuse, UR28, RZ ;  /* 0x0000001c12107c25 */ /* 0x040fe2000f8e00ff */
[----:B------:R-:W-:Y:S01]  /*15b0*/  IADD3 R15, PT, PT, R11, R15, RZ ;  /* 0x0000000f0b0f7210 */ /* 0x000fe20007ffe0ff */
[----:B------:R-:W2:Y:S02]  /*15c0*/  LDG.E.U16 R8, desc[UR6][R8.64] ;  /* 0x0000000608087981 */ /* 0x000ea4000c1e1500 */
[----:B------:R-:W-:Y:S01]  /*15d0*/  IMAD R19, R18, UR29, R19 ;  /* 0x0000001d12137c24 */ /* 0x000fe2000f8e0213 */
[----:B------:R-:W-:Y:S01]  /*15e0*/  LEA.HI.X R15, R10, R7, R15, 0x1, P1 ;  /* 0x000000070a0f7211 */ /* 0x000fe200008f0c0f */
[----:B------:R-:W3:Y:S01]  /*15f0*/  LDG.E.U16 R12, desc[UR6][R12.64] ;  /* 0x000000060c0c7981 */ /* 0x000ee2000c1e1500 */
[----:B------:R-:W-:Y:S01]  /*1600*/  LEA R6, P1, R16, R6, 0x1 ;  /* 0x0000000610067211 */ /* 0x000fe200078208ff */
[----:B------:R-:W-:-:S02]  /*1610*/  IMAD.IADD R19, R17, 0x1, R19 ;  /* 0x0000000111137824 */ /* 0x000fc400078e0213 */
[----:B------:R-:W4:Y:S03]  /*1620*/  LDG.E.U16 R14, desc[UR6][R14.64] ;  /* 0x000000060e0e7981 */ /* 0x000f26000c1e1500 */
[----:B------:R-:W-:-:S05]  /*1630*/  LEA.HI.X R7, R16, R7, R19, 0x1, P1 ;  /* 0x0000000710077211 */ /* 0x000fca00008f0c13 */
[----:B------:R-:W5:Y:S01]  /*1640*/  LDG.E.U16 R6, desc[UR6][R6.64] ;  /* 0x0000000606067981 */ /* 0x000f62000c1e1500 */
[----:B------:R-:W-:-:S04]  /*1650*/  IADD3 R4, P1, PT, R4, 0x20, RZ ;  /* 0x0000002004047810 */ /* 0x000fc80007f3e0ff */
[----:B------:R-:W-:Y:S02]  /*1660*/  IADD3.X R5, PT, PT, RZ, R5, RZ, P1, !PT ;  /* 0x00000005ff057210 */ /* 0x000fe40000ffe4ff */
[----:B--2---:R-:W-:Y:S02]  /*1670*/  SHF.L.U32 R11, R8, 0x10, RZ ;  /* 0x00000010080b7819 */ /* 0x004fe400000006ff */
[----:B---3--:R-:W-:-:S03]  /*1680*/  SHF.L.U32 R2, R12, 0x10, RZ ;  /* 0x000000100c027819 */ /* 0x008fc600000006ff */
[----:B------:R-:W-:Y:S01]  /*1690*/  FADD.FTZ R11, R36, R11 ;  /* 0x0000000b240b7221 */ /* 0x000fe20000010000 */
[----:B----4-:R-:W-:-:S03]  /*16a0*/  SHF.L.U32 R9, R14, 0x10, RZ ;  /* 0x000000100e097819 */ /* 0x010fc600000006ff */
[----:B------:R-:W-:-:S04]  /*16b0*/  FADD.FTZ R2, R11, R2 ;  /* 0x000000020b027221 */ /* 0x000fc80000010000 */
[----:B------:R-:W-:Y:S01]  /*16c0*/  FADD.FTZ R2, R2, R9 ;  /* 0x0000000902027221 */ /* 0x000fe20000010000 */
[----:B-----5:R-:W-:-:S05]  /*16d0*/  SHF.L.U32 R11, R6, 0x10, RZ ;  /* 0x00000010060b7819 */ /* 0x020fca00000006ff */
[----:B------:R-:W-:-:S07]  /*16e0*/  FADD.FTZ R36, R2, R11 ;  /* 0x0000000b02247221 */ /* 0x000fce0000010000 */
.L_x_1529:
[----:B------:R-:W-:Y:S05]  /*16f0*/  @!P0 BRA `(.L_x_1525) ;  /* 0x0000000000948947 */ /* 0x000fea0003800000 */
[----:B------:R-:W2:Y:S01]  /*1700*/  LDG.E.64 R6, desc[UR6][R4.64] ;  /* 0x0000000604067981 */ /* 0x000ea2000c1e1b00 */
[----:B------:R-:W2:Y:S08]  /*1710*/  LDC.64 R14, c[0x0][0x758] ;  /* 0x0001d600ff0e7b82 */ /* 0x000eb00000000a00 */
[----:B------:R-:W1:Y:S01]  /*1720*/  LDC.64 R16, c[0x0][0x728] ;  /* 0x0001ca00ff107b82 */ /* 0x000e620000000a00 */
[----:B--2---:R-:W-:-:S02]  /*1730*/  IMAD R2, R7, R14, RZ ;  /* 0x0000000e07027224 */ /* 0x004fc400078e02ff */
[----:B------:R-:W-:-:S04]  /*1740*/  IMAD.WIDE.U32 R8, R6, R14, RZ ;  /* 0x0000000e06087225 */ /* 0x000fc800078e00ff */
[----:B------:R-:W-:Y:S01]  /*1750*/  IMAD R7, R6, R15, R2 ;  /* 0x0000000f06077224 */ /* 0x000fe200078e0202 */
[----:B-1----:R-:W-:-:S03]  /*1760*/  LEA R6, P0, R8, R16, 0x1 ;  /* 0x0000001008067211 */ /* 0x002fc600078008ff */
[----:B------:R-:W-:-:S05]  /*1770*/  IMAD.IADD R2, R9, 0x1, R7 ;  /* 0x0000000109027824 */ /* 0x000fca00078e0207 */
[----:B------:R-:W-:-:S05]  /*1780*/  LEA.HI.X R7, R8, R17, R2, 0x1, P0 ;  /* 0x0000001108077211 */ /* 0x000fca00000f0c02 */
[----:B------:R-:W2:Y:S01]  /*1790*/  LDG.E.U16 R6, desc[UR6][R6.64] ;  /* 0x0000000606067981 */ /* 0x000ea2000c1e1500 */
[----:B------:R-:W-:-:S04]  /*17a0*/  ISETP.NE.U32.AND P0, PT, R0, 0x1, PT ;  /* 0x000000010000780c */ /* 0x000fc80003f05070 */
[----:B------:R-:W-:Y:S02]  /*17b0*/  ISETP.NE.AND.EX P0, PT, RZ, RZ, PT, P0 ;  /* 0x000000ffff00720c */ /* 0x000fe40003f05300 */
[----:B--2---:R-:W-:-:S05]  /*17c0*/  SHF.L.U32 R9, R6, 0x10, RZ ;  /* 0x0000001006097819 */ /* 0x004fca00000006ff */
[----:B------:R-:W-:-:S06]  /*17d0*/  FADD.FTZ R36, R36, R9 ;  /* 0x0000000924247221 */ /* 0x000fcc0000010000 */
        /* <DEDUP_REMOVED lines=17> */
[----:B------:R-:W-:-:S05]  /*18f0*/  @P0 LEA.HI.X R9, R12, R17, R0, 0x1, P1 ;  /* 0x000000110c090211 */ /* 0x000fca00008f0c00 */
[----:B------:R-:W3:Y:S01]  /*1900*/  @P0 LDG.E.U16 R8, desc[UR6][R8.64] ;  /* 0x0000000608080981 */ /* 0x000ee2000c1e1500 */
[----:B--2---:R-:W-:-:S05]  /*1910*/  SHF.L.U32 R5, R6, 0x10, RZ ;  /* 0x0000001006057819 */ /* 0x004fca00000006ff */
[----:B------:R-:W-:Y:S01]  /*1920*/  FADD.FTZ R36, R36, R5 ;  /* 0x0000000524247221 */ /* 0x000fe20000010000 */
[----:B---3--:R-:W-:-:S05]  /*1930*/  @P0 SHF.L.U32 R11, R8, 0x10, RZ ;  /* 0x00000010080b0819 */ /* 0x008fca00000006ff */
[----:B------:R-:W-:-:S07]  /*1940*/  @P0 FADD.FTZ R36, R36, R11 ;  /* 0x0000000b24240221 */ /* 0x000fce0000010000 */
.L_x_1525:
[----:B------:R-:W1:Y:S01]  /*1950*/  LDC.64 R4, c[0x0][0x710] ;  /* 0x0001c400ff047b82 */ /* 0x000e620000000a00 */
[----:B------:R-:W-:Y:S01]  /*1960*/  F2FP.BF16.F32.PACK_AB R36, RZ, R36 ;  /* 0x00000024ff24723e */ /* 0x000fe200000010ff */
[----:B------:R-:W-:-:S05]  /*1970*/  VIADD R3, R3, 0x80 ;  /* 0x0000008003037836 */ /* 0x000fca0000000000 */
[----:B------:R-:W-:Y:S01]  /*1980*/  ISETP.GE.AND P0, PT, R3, UR4, PT ;  /* 0x0000000403007c0c */ /* 0x000fe2000bf06270 */
[----:B-1----:R1:W-:-:S12]  /*1990*/  STG.E.U16 desc[UR6][R4.64], R36 ;  /* 0x0000002404007986 */ /* 0x0023d8000c101506 */
[----:B------:R-:W-:Y:S05]  /*19a0*/  @P0 BRA `(.L_x_1530) ;  /* 0x0000003000080947 */ /* 0x000fea0003800000 */
[----:B-1----:R-:W1:Y:S02]  /*19b0*/  LDC.64 R4, c[0x0][0x738] ;  /* 0x0001ce00ff047b82 */ /* 0x002e640000000a00 */
        /* <DEDUP_REMOVED lines=28> */
.L_x_1533:
        /* <DEDUP_REMOVED lines=169> */
.L_x_1532:
        /* <DEDUP_REMOVED lines=93> */
.L_x_1534:
        /* <DEDUP_REMOVED lines=51> */
.L_x_1535:
        /* <DEDUP_REMOVED lines=38> */
.L_x_1531:
[----:B------:R-:W1:Y:S01]  /*3170*/  LDC.64 R4, c[0x0][0x710] ;  /* 0x0001c400ff047b82 */ /* 0x000e620000000a00 */
[----:B------:R-:W-:Y:S01]  /*3180*/  F2FP.BF16.F32.PACK_AB R36, RZ, R36 ;  /* 0x00000024ff24723e */ /* 0x000fe200000010ff */
[----:B------:R-:W-:-:S04]  /*3190*/  VIADD R3, R3, 0x80 ;  /* 0x0000008003037836 */ /* 0x000fc80000000000 */
[----:B-1----:R1:W-:Y:S03]  /*31a0*/  STG.E.U16 desc[UR6][R4.64], R36 ;  /* 0x0000002404007986 */ /* 0x0023e6000c101506 */
.L_x_1524:
[----:B------:R-:W-:-:S13]  /*31b0*/  ISETP.GE.AND P0, PT, R3, UR4, PT ;  /* 0x0000000403007c0c */ /* 0x000fda000bf06270 */
        /* <DEDUP_REMOVED lines=24> */
[----:B------:R-:W-:Y:S01]  /*3340*/  HFMA2 R35, -RZ, RZ, 0, 0 ;  /* 0x00000000ff237431 */ /* 0x000fe200000001ff */
[----:B------:R-:W-:Y:S01]  /*3350*/  BSSY.RECONVERGENT B2, `(.L_x_1538) ;  /* 0x00000ad000027945 */ /* 0x000fe20003800200 */
[----:B------:R-:W-:Y:S02]  /*3360*/  MOV R8, R4 ;  /* 0x0000000400087202 */ /* 0x000fe40000000f00 */
[----:B------:R-:W-:Y:S02]  /*3370*/  LOP3.LUT R36, R36, 0x7fffffff, RZ, 0xc0, !PT ;  /* 0x7fffffff24247812 */ /* 0x000fe400078ec0ff */
[----:B------:R-:W-:-:S07]  /*3380*/  LOP3.LUT R42, R0, 0xfffffff0, RZ, 0xc0, !PT ;  /* 0xfffffff0002a7812 */ /* 0x000fce00078ec0ff */
.L_x_1539:
[----:B------:R-:W-:-:S05]  /*3390*/  MOV R9, R5 ;  /* 0x0000000500097202 */ /* 0x000fca0000000f00 */
        /* <DEDUP_REMOVED lines=18> */
[----:B------:R-:W-:Y:S01]  /*34c0*/  IMAD R37, R40, UR17, R37 ;  /* 0x0000001128257c24 */ /* 0x000fe2000f8e0225 */
[----:B------:R-:W-:Y:S01]  /*34d0*/  LEA R48, P0, R32, UR24, 0x1 ;  /* 0x0000001820307c11 */ /* 0x000fe2000f8008ff */
[----:B--2---:R-:W-:Y:S02]  /*34e0*/  IMAD R43, R45, UR16, RZ ;  /* 0x000000102d2b7c24 */ /* 0x004fe4000f8e02ff */
[----:B------:R-:W-:Y:S02]  /*34f0*/  IMAD.IADD R33, R33, 0x1, R37 ;  /* 0x0000000121217824 */ /* 0x000fe400078e0225 */
[----:B------:R-:W-:-:S03]  /*3500*/  IMAD.WIDE.U32 R40, R44, UR16, RZ ;  /* 0x000000102c287c25 */ /* 0x000fc6000f8e00ff */
[----:B------:R-:W-:Y:S01]  /*3510*/  LEA.HI.X R49, R32, UR25, R33, 0x1, P0 ;  /* 0x0000001920317c11 */ /* 0x000fe200080f0c21 */
[----:B------:R-:W-:Y:S01]  /*3520*/  IMAD R43, R44, UR17, R43 ;  /* 0x000000112c2b7c24 */ /* 0x000fe2000f8e022b */
[----:B------:R-:W-:Y:S01]  /*3530*/  LEA R46, P1, R40, UR24, 0x1 ;  /* 0x00000018282e7c11 */ /* 0x000fe2000f8208ff */
[----:B---3--:R-:W-:Y:S02]  /*3540*/  IMAD R37, R23, UR16, RZ ;  /* 0x0000001017257c24 */ /* 0x008fe4000f8e02ff */
[C---:B------:R-:W-:Y:S01]  /*3550*/  IMAD.WIDE.U32 R32, R22.reuse, UR16, RZ ;  /* 0x0000001016207c25 */ /* 0x040fe2000f8e00ff */
[----:B------:R-:W-:Y:S01]  /*3560*/  IADD3 R23, PT, PT, R41, R43, RZ ;  /* 0x0000002b29177210 */ /* 0x000fe20007ffe0ff */
[----:B------:R-:W2:Y:S02]  /*3570*/  LDG.E.U16 R34, desc[UR6][R48.64] ;  /* 0x0000000630227981 */ /* 0x000ea4000c1e1500 */
[----:B------:R-:W-:Y:S01]  /*3580*/  IMAD R37, R22, UR17, R37 ;  /* 0x0000001116257c24 */ /* 0x000fe2000f8e0225 */
[----:B------:R-:W-:Y:S01]  /*3590*/  LEA.HI.X R47, R40, UR25, R23, 0x1, P1 ;  /* 0x00000019282f7c11 */ /* 0x000fe200088f0c17 */
[----:B----4-:R-:W-:Y:S01]  /*35a0*/  IMAD R39, R39, UR16, RZ ;  /* 0x0000001027277c24 */ /* 0x010fe2000f8e02ff */
[----:B------:R-:W-:Y:S01]  /*35b0*/  LEA R44, P0, R32, UR24, 0x1 ;  /* 0x00000018202c7c11 */ /* 0x000fe2000f8008ff */
[----:B------:R-:W-:Y:S01]  /*35c0*/  IMAD.WIDE.U32 R22, R38, UR16, RZ ;  /* 0x0000001026167c25 */ /* 0x000fe2000f8e00ff */
[----:B------:R-:W-:-:S03]  /*35d0*/  IADD3 R33, PT, PT, R33, R37, RZ ;  /* 0x0000002521217210 */ /* 0x000fc60007ffe0ff */
[----:B------:R-:W-:Y:S01]  /*35e0*/  IMAD R39, R38, UR17, R39 ;  /* 0x0000001126277c24 */ /* 0x000fe2000f8e0227 */
[----:B------:R-:W-:Y:S01]  /*35f0*/  LEA.HI.X R45, R32, UR25, R33, 0x1, P0 ;  /* 0x00000019202d7c11 */ /* 0x000fe200080f0c21 */
[----:B-----5:R-:W-:Y:S01]  /*3600*/  IMAD R31, R31, UR16, RZ ;  /* 0x000000101f1f7c24 */ /* 0x020fe2000f8e02ff */
[----:B------:R-:W-:Y:S01]  /*3610*/  LEA R40, P0, R22, UR24, 0x1 ;  /* 0x0000001816287c11 */ /* 0x000fe2000f8008ff */
[----:B------:R-:W-:Y:S01]  /*3620*/  IMAD R15, R15, UR16, RZ ;  /* 0x000000100f0f7c24 */ /* 0x000fe2000f8e02ff */
[----:B------:R-:W-:Y:S01]  /*3630*/  IADD3 R23, PT, PT, R23, R39, RZ ;  /* 0x0000002717177210 */ /* 0x000fe20007ffe0ff */
[----:B------:R-:W-:Y:S01]  /*3640*/  IMAD.WIDE.U32 R32, R14, UR16, RZ ;  /* 0x000000100e207c25 */ /* 0x000fe2000f8e00ff */
[----:B------:R-:W3:Y:S02]  /*3650*/  LDG.E.U16 R38, desc[UR6][R46.64] ;  /* 0x000000062e267981 */ /* 0x000ee4000c1e1500 */
[----:B------:R-:W-:Y:S01]  /*3660*/  LEA.HI.X R41, R22, UR25, R23, 0x1, P0 ;  /* 0x0000001916297c11 */ /* 0x000fe200080f0c17 */
[C---:B------:R-:W-:Y:S01]  /*3670*/  IMAD R23, R30.reuse, UR17, R31 ;  /* 0x000000111e177c24 */ /* 0x040fe2000f8e021f */
[----:B------:R-:W4:Y:S01]  /*3680*/  LDG.E.U16 R37, desc[UR6][R44.64] ;  /* 0x000000062c257981 */ /* 0x000f22000c1e1500 */
[----:B------:R-:W-:-:S04]  /*3690*/  IMAD.WIDE.U32 R30, R30, UR16, RZ ;  /* 0x000000101e1e7c25 */ /* 0x000fc8000f8e00ff */
[----:B------:R-:W-:Y:S01]  /*36a0*/  IMAD R43, R14, UR17, R15 ;  /* 0x000000110e2b7c24 */ /* 0x000fe2000f8e020f */
[----:B------:R-:W-:Y:S01]  /*36b0*/  LEA R14, P0, R30, UR24, 0x1 ;  /* 0x000000181e0e7c11 */ /* 0x000fe2000f8008ff */
[----:B------:R-:W-:Y:S01]  /*36c0*/  IMAD R29, R29, UR16, RZ ;  /* 0x000000101d1d7c24 */ /* 0x000fe2000f8e02ff */
[----:B------:R-:W-:Y:S01]  /*36d0*/  IADD3 R15, PT, PT, R31, R23, RZ ;  /* 0x000000171f0f7210 */ /* 0x000fe20007ffe0ff */
[----:B------:R0:W5:Y:S01]  /*36e0*/  LDG.E.U16 R39, desc[UR6][R40.64] ;  /* 0x0000000628277981 */ /* 0x000162000c1e1500 */
[----:B------:R-:W-:Y:S01]  /*36f0*/  LEA R22, P1, R32, UR24, 0x1 ;  /* 0x0000001820167c11 */ /* 0x000fe2000f8208ff */
[----:B------:R-:W-:Y:S01]  /*3700*/  IMAD R29, R28, UR17, R29 ;  /* 0x000000111c1d7c24 */ /* 0x000fe2000f8e021d */
[----:B------:R-:W-:Y:S01]  /*3710*/  LEA.HI.X R15, R30, UR25, R15, 0x1, P0 ;  /* 0x000000191e0f7c11 */ /* 0x000fe200080f0c0f */
[----:B------:R-:W-:Y:S01]  /*3720*/  IMAD.WIDE.U32 R30, R28, UR16, RZ ;  /* 0x000000101c1e7c25 */ /* 0x000fe2000f8e00ff */
[----:B------:R-:W-:-:S03]  /*3730*/  IADD3 R23, PT, PT, R33, R43, RZ ;  /* 0x0000002b21177210 */ /* 0x000fc60007ffe0ff */
[----:B0-----:R-:W-:Y:S01]  /*3740*/  IMAD R41, R27, UR16, RZ ;  /* 0x000000101b297c24 */ /* 0x001fe2000f8e02ff */
[----:B------:R-:W-:Y:S01]  /*3750*/  LEA.HI.X R23, R32, UR25, R23, 0x1, P1 ;  /* 0x0000001920177c11 */ /* 0x000fe200088f0c17 */
[----:B------:R-:W-:Y:S01]  /*3760*/  IMAD.IADD R27, R31, 0x1, R29 ;  /* 0x000000011f1b7824 */ /* 0x000fe200078e021d */
[----:B------:R-:W-:Y:S01]  /*3770*/  LEA R28, P0, R30, UR24, 0x1 ;  /* 0x000000181e1c7c11 */ /* 0x000fe2000f8008ff */
[C---:B------:R-:W-:Y:S01]  /*3780*/  IMAD.WIDE.U32 R32, R26.reuse, UR16, RZ ;  /* 0x000000101a207c25 */ /* 0x040fe2000f8e00ff */
[----:B------:R0:W5:Y:S03]  /*3790*/  LDG.E.U16 R31, desc[UR6][R14.64] ;  /* 0x000000060e1f7981 */ /* 0x000166000c1e1500 */
[----:B------:R-:W-:Y:S02]  /*37a0*/  IMAD R41, R26, UR17, R41 ;  /* 0x000000111a297c24 */ /* 0x000fe4000f8e0229 */
[----:B------:R-:W-:Y:S01]  /*37b0*/  IMAD R5, R5, UR16, RZ ;  /* 0x0000001005057c24 */ /* 0x000fe2000f8e02ff */
[----:B------:R-:W-:Y:S01]  /*37c0*/  LEA.HI.X R29, R30, UR25, R27, 0x1, P0 ;  /* 0x000000191e1d7c11 */ /* 0x000fe200080f0c1b */
[----:B------:R-:W-:Y:S01]  /*37d0*/  IMAD R21, R21, UR16, RZ ;  /* 0x0000001015157c24 */ /* 0x000fe2000f8e02ff */
[----:B------:R-:W-:Y:S01]  /*37e0*/  IADD3 R27, PT, PT, R33, R41, RZ ;  /* 0x00000029211b7210 */ /* 0x000fe20007ffe0ff */
[----:B------:R-:W-:Y:S01]  /*37f0*/  IMAD R33, R4, UR17, R5 ;  /* 0x0000001104217c24 */ /* 0x000fe2000f8e0205 */
[----:B------:R-:W-:Y:S01]  /*3800*/  LEA R26, P0, R32, UR24, 0x1 ;  /* 0x00000018201a7c11 */ /* 0x000fe2000f8008ff */
[----:B------:R-:W-:Y:S01]  /*3810*/  IMAD.WIDE.U32 R4, R4, UR16, RZ ;  /* 0x0000001004047c25 */ /* 0x000fe2000f8e00ff */
[----:B------:R1:W5:Y:S03]  /*3820*/  LDG.E.U16 R22, desc[UR6][R22.64] ;  /* 0x0000000616167981 */ /* 0x000366000c1e1500 */
[----:B0-----:R-:W-:Y:S01]  /*3830*/  IMAD.WIDE.U32 R14, R20, UR16, RZ ;  /* 0x00000010140e7c25 */ /* 0x001fe2000f8e00ff */
[----:B------:R-:W-:Y:S01]  /*3840*/  LEA.HI.X R27, R32, UR25, R27, 0x1, P0 ;  /* 0x00000019201b7c11 */ /* 0x000fe200080f0c1b */
[----:B------:R-:W5:Y:S02]  /*3850*/  LDG.E.U16 R28, desc[UR6][R28.64] ;  /* 0x000000061c1c7981 */ /* 0x000f64000c1e1500 */
[----:B------:R-:W-:Y:S01]  /*3860*/  IMAD R21, R20, UR17, R21 ;  /* 0x0000001114157c24 */ /* 0x000fe2000f8e0215 */
[----:B------:R-:W-:Y:S01]  /*3870*/  LEA R32, P0, R4, UR24, 0x1 ;  /* 0x0000001804207c11 */ /* 0x000fe2000f8008ff */
[----:B------:R-:W-:Y:S01]  /*3880*/  IMAD R19, R19, UR16, RZ ;  /* 0x0000001013137c24 */ /* 0x000fe2000f8e02ff */
[----:B------:R-:W-:Y:S01]  /*3890*/  IADD3 R5, PT, PT, R5, R33, RZ ;  /* 0x0000002105057210 */ /* 0x000fe20007ffe0ff */
[----:B------:R-:W5:Y:S01]  /*38a0*/  LDG.E.U16 R26, desc[UR6][R26.64] ;  /* 0x000000061a1a7981 */ /* 0x000f62000c1e1500 */
[----:B------:R-:W-:-:S02]  /*38b0*/  LEA R20, P1, R14, UR24, 0x1 ;  /* 0x000000180e147c11 */ /* 0x000fc4000f8208ff */
[----:B------:R-:W-:Y:S01]  /*38c0*/  IADD3 R15, PT, PT, R15, R21, RZ ;  /* 0x000000150f0f7210 */ /* 0x000fe20007ffe0ff */
[----:B-1----:R-:W-:Y:S01]  /*38d0*/  IMAD R23, R18, UR17, R19 ;  /* 0x0000001112177c24 */ /* 0x002fe2000f8e0213 */
[----:B------:R-:W-:Y:S01]  /*38e0*/  LEA.HI.X R33, R4, UR25, R5, 0x1, P0 ;  /* 0x0000001904217c11 */ /* 0x000fe200080f0c05 */
[----:B------:R-:W-:Y:S01]  /*38f0*/  IMAD.WIDE.U32 R4, R18, UR16, RZ ;  /* 0x0000001012047c25 */ /* 0x000fe2000f8e00ff */
[----:B------:R-:W-:-:S03]  /*3900*/  LEA.HI.X R21, R14, UR25, R15, 0x1, P1 ;  /* 0x000000190e157c11 */ /* 0x000fc600088f0c0f */
[----:B------:R-:W-:Y:S01]  /*3910*/  IMAD R15, R17, UR16, RZ ;  /* 0x00000010110f7c24 */ /* 0x000fe2000f8e02ff */
[----:B------:R-:W-:Y:S01]  /*3920*/  LEA R14, P0, R4, UR24, 0x1 ;  /* 0x00000018040e7c11 */ /* 0x000fe2000f8008ff */
[C---:B------:R-:W-:Y:S01]  /*3930*/  IMAD.WIDE.U32 R18, R16.reuse, UR16, RZ ;  /* 0x0000001010127c25 */ /* 0x040fe2000f8e00ff */
[----:B------:R-:W-:Y:S01]  /*3940*/  IADD3 R5, PT, PT, R5, R23, RZ ;  /* 0x0000001705057210 */ /* 0x000fe20007ffe0ff */
[----:B------:R-:W5:Y:S02]  /*3950*/  LDG.E.U16 R32, desc[UR6][R32.64] ;  /* 0x0000000620207981 */ /* 0x000f64000c1e1500 */
        /* <DEDUP_REMOVED lines=8> */
[----:B------:R-:W5:Y:S02]  /*39e0*/  LDG.E.U16 R20, desc[UR6][R20.64] ;  /* 0x0000000614147981 */ /* 0x000f64000c1e1500 */
[----:B------:R-:W-:Y:S01]  /*39f0*/  LEA.HI.X R5, R18, UR25, R5, 0x1, P0 ;  /* 0x0000001912057c11 */ /* 0x000fe200080f0c05 */
[----:B------:R-:W-:Y:S01]  /*3a00*/  IMAD.IADD R7, R17, 0x1, R7 ;  /* 0x0000000111077824 */ /* 0x000fe200078e0207 */
[----:B------:R0:W5:Y:S01]  /*3a10*/  LDG.E.U16 R23, desc[UR6][R14.64] ;  /* 0x000000060e177981 */ /* 0x000162000c1e1500 */
[----:B------:R-:W-:Y:S01]  /*3a20*/  IMAD R17, R25, UR16, RZ ;  /* 0x0000001019117c24 */ /* 0x000fe2000f8e02ff */
[----:B------:R-:W-:Y:S01]  /*3a30*/  LEA R6, P0, R16, UR24, 0x1 ;  /* 0x0000001810067c11 */ /* 0x000fe2000f8008ff */
[C---:B------:R-:W-:Y:S01]  /*3a40*/  IMAD.WIDE.U32 R18, R12.reuse, UR16, RZ ;  /* 0x000000100c127c25 */ /* 0x040fe2000f8e00ff */
[----:B------:R1:W5:Y:S03]  /*3a50*/  LDG.E.U16 R27, desc[UR6][R4.64] ;  /* 0x00000006041b7981 */ /* 0x000366000c1e1500 */
[----:B------:R-:W-:-:S02]  /*3a60*/  IMAD R13, R12, UR17, R13 ;  /* 0x000000110c0d7c24 */ /* 0x000fc4000f8e020d */
[C---:B------:R-:W-:Y:S02]  /*3a70*/  IMAD R25, R24.reuse, UR17, R17 ;  /* 0x0000001118197c24 */ /* 0x040fe4000f8e0211 */
[----:B0-----:R-:W-:Y:S01]  /*3a80*/  IMAD.WIDE.U32 R14, R24, UR16, RZ ;  /* 0x00000010180e7c25 */ /* 0x001fe2000f8e00ff */
[----:B------:R-:W-:Y:S02]  /*3a90*/  LEA R12, P1, R18, UR24, 0x1 ;  /* 0x00000018120c7c11 */ /* 0x000fe4000f8208ff */
[----:B------:R-:W-:Y:S01]  /*3aa0*/  IADD3 R13, PT, PT, R19, R13, RZ ;  /* 0x0000000d130d7210 */ /* 0x000fe20007ffe0ff */
[----:B------:R-:W-:Y:S01]  /*3ab0*/  IMAD R11, R11, UR16, RZ ;  /* 0x000000100b0b7c24 */ /* 0x000fe2000f8e02ff */
[----:B------:R-:W-:Y:S01]  /*3ac0*/  LEA.HI.X R7, R16, UR25, R7, 0x1, P0 ;  /* 0x0000001910077c11 */ /* 0x000fe200080f0c07 */
[----:B------:R-:W-:Y:S01]  /*3ad0*/  IMAD.WIDE.U32 R16, R10, UR16, RZ ;  /* 0x000000100a107c25 */ /* 0x000fe2000f8e00ff */
[----:B-1----:R-:W-:Y:S02]  /*3ae0*/  LEA R4, P0, R14, UR24, 0x1 ;  /* 0x000000180e047c11 */ /* 0x002fe4000f8008ff */
[----:B------:R-:W-:Y:S01]  /*3af0*/  IADD3 R5, PT, PT, R15, R25, RZ ;  /* 0x000000190f057210 */ /* 0x000fe20007ffe0ff */
[----:B------:R-:W-:Y:S01]  /*3b00*/  IMAD R11, R10, UR17, R11 ;  /* 0x000000110a0b7c24 */ /* 0x000fe2000f8e020b */
[----:B------:R-:W-:Y:S01]  /*3b10*/  LEA.HI.X R13, R18, UR25, R13, 0x1, P1 ;  /* 0x00000019120d7c11 */ /* 0x000fe200088f0c0d */
[----:B------:R-:W5:Y:S01]  /*3b20*/  LDG.E.U16 R6, desc[UR6][R6.64] ;  /* 0x0000000606067981 */ /* 0x000f62000c1e1500 */
[----:B------:R-:W-:-:S02]  /*3b30*/  LEA.HI.X R5, R14, UR25, R5, 0x1, P0 ;  /* 0x000000190e057c11 */ /* 0x000fc400080f0c05 */
[----:B------:R-:W-:Y:S01]  /*3b40*/  LEA R10, P0, R16, UR24, 0x1 ;  /* 0x00000018100a7c11 */ /* 0x000fe2000f8008ff */
[----:B------:R-:W5:Y:S01]  /*3b50*/  LDG.E.U16 R12, desc[UR6][R12.64] ;  /* 0x000000060c0c7981 */ /* 0x000f62000c1e1500 */
[----:B------:R-:W-:-:S04]  /*3b60*/  IADD3 R11, PT, PT, R17, R11, RZ ;  /* 0x0000000b110b7210 */ /* 0x000fc80007ffe0ff */
[----:B------:R-:W-:Y:S02]  /*3b70*/  LEA.HI.X R11, R16, UR25, R11, 0x1, P0 ;  /* 0x00000019100b7c11 */ /* 0x000fe400080f0c0b */
[----:B------:R0:W5:Y:S04]  /*3b80*/  LDG.E.U16 R16, desc[UR6][R4.64] ;  /* 0x0000000604107981 */ /* 0x000168000c1e1500 */
[----:B------:R-:W5:Y:S01]  /*3b90*/  LDG.E.U16 R10, desc[UR6][R10.64] ;  /* 0x000000060a0a7981 */ /* 0x000f62000c1e1500 */
[----:B------:R-:W-:-:S04]  /*3ba0*/  IADD3 R42, P0, PT, R42, -0x10, RZ ;  /* 0xfffffff02a2a7810 */ /* 0x000fc80007f1e0ff */
[----:B------:R-:W-:Y:S02]  /*3bb0*/  IADD3.X R36, PT, PT, R36, -0x1, RZ, P0, !PT ;  /* 0xffffffff24247810 */ /* 0x000fe400007fe4ff */
[----:B------:R-:W-:-:S04]  /*3bc0*/  ISETP.NE.U32.AND P0, PT, R42, RZ, PT ;  /* 0x000000ff2a00720c */ /* 0x000fc80003f05070 */
[----:B------:R-:W-:Y:S02]  /*3bd0*/  ISETP.NE.AND.EX P0, PT, R36, RZ, PT, P0 ;  /* 0x000000ff2400720c */ /* 0x000fe40003f05300 */
[----:B------:R-:W-:Y:S02]  /*3be0*/  IADD3 R8, P1, PT, R8, 0x80, RZ ;  /* 0x0000008008087810 */ /* 0x000fe40007f3e0ff */
[----:B--2---:R-:W-:-:S05]  /*3bf0*/  SHF.L.U32 R34, R34, 0x10, RZ ;  /* 0x0000001022227819 */ /* 0x004fca00000006ff */
[----:B------:R-:W-:Y:S01]  /*3c00*/  FADD.FTZ R34, R34, R35 ;  /* 0x0000002322227221 */ /* 0x000fe20000010000 */
[----:B---3--:R-:W-:Y:S01]  /*3c10*/  SHF.L.U32 R15, R38, 0x10, RZ ;  /* 0x00000010260f7819 */ /* 0x008fe200000006ff */
[----:B----4-:R-:W-:-:S04]  /*3c20*/  IMAD.U32 R14, R37, 0x10000, RZ ;  /* 0x00010000250e7824 */ /* 0x010fc800078e00ff */
[----:B------:R-:W-:-:S04]  /*3c30*/  FADD.FTZ R15, R34, R15 ;  /* 0x0000000f220f7221 */ /* 0x000fc80000010000 */
[----:B------:R-:W-:Y:S01]  /*3c40*/  FADD.FTZ R14, R15, R14 ;  /* 0x0000000e0f0e7221 */ /* 0x000fe20000010000 */
[----:B-----5:R-:W-:-:S05]  /*3c50*/  SHF.L.U32 R39, R39, 0x10, RZ ;  /* 0x0000001027277819 */ /* 0x020fca00000006ff */
[----:B------:R-:W-:Y:S01]  /*3c60*/  FADD.FTZ R14, R14, R39 ;  /* 0x000000270e0e7221 */ /* 0x000fe20000010000 */
[----:B------:R-:W-:-:S05]  /*3c70*/  SHF.L.U32 R31, R31, 0x10, RZ ;  /* 0x000000101f1f7819 */ /* 0x000fca00000006ff */
[----:B------:R-:W-:Y:S01]  /*3c80*/  FADD.FTZ R14, R14, R31 ;  /* 0x0000001f0e0e7221 */ /* 0x000fe20000010000 */
[----:B0-----:R-:W-:Y:S02]  /*3c90*/  SHF.L.U32 R5, R22, 0x10, RZ ;  /* 0x0000001016057819 */ /* 0x001fe400000006ff */
[----:B------:R-:W-:-:S03]  /*3ca0*/  SHF.L.U32 R28, R28, 0x10, RZ ;  /* 0x000000101c1c7819 */ /* 0x000fc600000006ff */
[----:B------:R-:W-:-:S04]  /*3cb0*/  FADD.FTZ R5, R14, R5 ;  /* 0x000000050e057221 */ /* 0x000fc80000010000 */
[----:B------:R-:W-:Y:S01]  /*3cc0*/  FADD.FTZ R5, R5, R28 ;  /* 0x0000001c05057221 */ /* 0x000fe20000010000 */
[----:B------:R-:W-:-:S05]  /*3cd0*/  SHF.L.U32 R26, R26, 0x10, RZ ;  /* 0x000000101a1a7819 */ /* 0x000fca00000006ff */
[----:B------:R-:W-:Y:S01]  /*3ce0*/  FADD.FTZ R5, R5, R26 ;  /* 0x0000001a05057221 */ /* 0x000fe20000010000 */
[----:B------:R-:W-:-:S04]  /*3cf0*/  IMAD.U32 R32, R32, 0x10000, RZ ;  /* 0x0001000020207824 */ /* 0x000fc800078e00ff */
[----:B------:R-:W-:Y:S01]  /*3d00*/  FADD.FTZ R5, R5, R32 ;  /* 0x0000002005057221 */ /* 0x000fe20000010000 */
[----:B------:R-:W-:Y:S02]  /*3d10*/  SHF.L.U32 R20, R20, 0x10, RZ ;  /* 0x0000001014147819 */ /* 0x000fe400000006ff */
[----:B------:R-:W-:-:S03]  /*3d20*/  SHF.L.U32 R4, R23, 0x10, RZ ;  /* 0x0000001017047819 */ /* 0x000fc600000006ff */
[----:B------:R-:W-:Y:S01]  /*3d30*/  FADD.FTZ R5, R5, R20 ;  /* 0x0000001405057221 */ /* 0x000fe20000010000 */
[----:B------:R-:W-:-:S03]  /*3d40*/  SHF.L.U32 R27, R27, 0x10, RZ ;  /* 0x000000101b1b7819 */ /* 0x000fc600000006ff */
[----:B------:R-:W-:-:S04]  /*3d50*/  FADD.FTZ R4, R5, R4 ;  /* 0x0000000405047221 */ /* 0x000fc80000010000 */
[----:B------:R-:W-:Y:S01]  /*3d60*/  FADD.FTZ R4, R4, R27 ;  /* 0x0000001b04047221 */ /* 0x000fe20000010000 */
[----:B------:R-:W-:Y:S02]  /*3d70*/  SHF.L.U32 R5, R6, 0x10, RZ ;  /* 0x0000001006057819 */ /* 0x000fe400000006ff */
[----:B------:R-:W-:-:S03]  /*3d80*/  SHF.L.U32 R7, R12, 0x10, RZ ;  /* 0x000000100c077819 */ /* 0x000fc600000006ff */
[----:B------:R-:W-:-:S04]  /*3d90*/  FADD.FTZ R4, R4, R5 ;  /* 0x0000000504047221 */ /* 0x000fc80000010000 */
[----:B------:R-:W-:Y:S01]  /*3da0*/  FADD.FTZ R4, R4, R7 ;  /* 0x0000000704047221 */ /* 0x000fe20000010000 */
[----:B------:R-:W-:Y:S01]  /*3db0*/  IMAD.U32 R5, R16, 0x10000, RZ ;  /* 0x0001000010057824 */ /* 0x000fe200078e00ff */
[----:B------:R-:W-:-:S03]  /*3dc0*/  SHF.L.U32 R35, R10, 0x10, RZ ;  /* 0x000000100a237819 */ /* 0x000fc600000006ff */
[----:B------:R-:W-:Y:S01]  /*3dd0*/  FADD.FTZ R4, R4, R5 ;  /* 0x0000000504047221 */ /* 0x000fe20000010000 */
[----:B------:R-:W-:-:S03]  /*3de0*/  IADD3.X R5, PT, PT, RZ, R9, RZ, P1, !PT ;  /* 0x00000009ff057210 */ /* 0x000fc60000ffe4ff */
[----:B------:R-:W-:Y:S01]  /*3df0*/  FADD.FTZ R35, R4, R35 ;  /* 0x0000002304237221 */ /* 0x000fe20000010000 */
[----:B------:R-:W-:Y:S01]  /*3e00*/  MOV R4, R8 ;  /* 0x0000000800047202 */ /* 0x000fe20000000f00 */
[----:B------:R-:W-:Y:S06]  /*3e10*/  @P0 BRA `(.L_x_1539) ;  /* 0xfffffff4005c0947 */ /* 0x000fec000383ffff */
[----:B------:R-:W-:Y:S05]  /*3e20*/  BSYNC.RECONVERGENT B2 ;  /* 0x0000000000027941 */ /* 0x000fea0003800200 */
.L_x_1538:
        /* <DEDUP_REMOVED lines=23> */
[----:B------:R-:W-:-:S04]  /*3fa0*/  IMAD.WIDE.U32 R24, R18, UR28, RZ ;  /* 0x0000001c12187c25 */ /* 0x000fc8000f8e00ff */
[----:B------:R-:W-:Y:S01]  /*3fb0*/  IMAD R27, R18, UR29, R19 ;  /* 0x0000001d121b7c24 */ /* 0x000fe2000f8e0213 */
[----:B-1----:R-:W-:Y:S01]  /*3fc0*/  LEA R18, P1, R22, UR30, 0x1 ;  /* 0x0000001e16127c11 */ /* 0x002fe2000f8208ff */
[----:B----4-:R-:W-:Y:S01]  /*3fd0*/  IMAD R21, R21, UR28, RZ ;  /* 0x0000001c15157c24 */ /* 0x010fe2000f8e02ff */
[----:B------:R-:W-:Y:S02]  /*3fe0*/  IADD3 R19, PT, PT, R23, R17, RZ ;  /* 0x0000001117137210 */ /* 0x000fe40007ffe0ff */
[----:B------:R-:W-:Y:S01]  /*3ff0*/  LEA R16, P2, R24, UR30, 0x1 ;  /* 0x0000001e18107c11 */ /* 0x000fe2000f8408ff */
[----:B------:R-:W-:Y:S01]  /*4000*/  IMAD R21, R20, UR29, R21 ;  /* 0x0000001d14157c24 */ /* 0x000fe2000f8e0215 */
[----:B------:R-:W-:Y:S01]  /*4010*/  LEA.HI.X R19, R22, UR31, R19, 0x1, P1 ;  /* 0x0000001f16137c11 */ /* 0x000fe200088f0c13 */
[----:B------:R-:W-:Y:S01]  /*4020*/  IMAD.WIDE.U32 R22, R20, UR28, RZ ;  /* 0x0000001c14167c25 */ /* 0x000fe2000f8e00ff */
[----:B------:R-:W-:-:S03]  /*4030*/  IADD3 R17, PT, PT, R25, R27, RZ ;  /* 0x0000001b19117210 */ /* 0x000fc60007ffe0ff */
[----:B-----5:R-:W-:Y:S01]  /*4040*/  IMAD R27, R15, UR28, RZ ;  /* 0x0000001c0f1b7c24 */ /* 0x020fe2000f8e02ff */
[----:B------:R-:W-:Y:S01]  /*4050*/  LEA.HI.X R17, R24, UR31, R17, 0x1, P2 ;  /* 0x0000001f18117c11 */ /* 0x000fe200090f0c11 */
[----:B------:R-:W-:Y:S01]  /*4060*/  IMAD.IADD R15, R23, 0x1, R21 ;  /* 0x00000001170f7824 */ /* 0x000fe200078e0215 */
[----:B------:R-:W-:Y:S01]  /*4070*/  LEA R20, P1, R22, UR30, 0x1 ;  /* 0x0000001e16147c11 */ /* 0x000fe2000f8208ff */
[C---:B------:R-:W-:Y:S01]  /*4080*/  IMAD.WIDE.U32 R24, R14.reuse, UR28, RZ ;  /* 0x0000001c0e187c25 */ /* 0x040fe2000f8e00ff */
[----:B------:R1:W2:Y:S03]  /*4090*/  LDG.E.U16 R2, desc[UR6][R18.64] ;  /* 0x0000000612027981 */ /* 0x0002a6000c1e1500 */
[----:B------:R-:W-:Y:S01]  /*40a0*/  IMAD R27, R14, UR29, R27 ;  /* 0x0000001d0e1b7c24 */ /* 0x000fe2000f8e021b */
[----:B------:R-:W-:Y:S01]  /*40b0*/  LEA.HI.X R21, R22, UR31, R15, 0x1, P1 ;  /* 0x0000001f16157c11 */ /* 0x000fe200088f0c0f */
[----:B------:R-:W-:Y:S01]  /*40c0*/  IMAD R11, R11, UR28, RZ ;  /* 0x0000001c0b0b7c24 */ /* 0x000fe2000f8e02ff */
[----:B------:R-:W-:Y:S01]  /*40d0*/  LEA R22, P1, R24, UR30, 0x1 ;  /* 0x0000001e18167c11 */ /* 0x000fe2000f8208ff */
[----:B------:R3:W4:Y:S01]  /*40e0*/  LDG.E.U16 R16, desc[UR6][R16.64] ;  /* 0x0000000610107981 */ /* 0x000722000c1e1500 */
[----:B------:R-:W-:Y:S01]  /*40f0*/  IADD3 R15, PT, PT, R25, R27, RZ ;  /* 0x0000001b190f7210 */ /* 0x000fe20007ffe0ff */
[----:B------:R-:W-:-:S02]  /*4100*/  IMAD R25, R13, UR28, RZ ;  /* 0x0000001c0d197c24 */ /* 0x000fc4000f8e02ff */
[----:B-1----:R-:W-:Y:S01]  /*4110*/  IMAD.WIDE.U32 R18, R10, UR28, RZ ;  /* 0x0000001c0a127c25 */ /* 0x002fe2000f8e00ff */
[----:B------:R-:W-:Y:S01]  /*4120*/  LEA.HI.X R23, R24, UR31, R15, 0x1, P1 ;  /* 0x0000001f18177c11 */ /* 0x000fe200088f0c0f */
[----:B------:R1:W5:Y:S02]  /*4130*/  LDG.E.U16 R13, desc[UR6][R20.64] ;  /* 0x00000006140d7981 */ /* 0x000364000c1e1500 */
[C---:B------:R-:W-:Y:S02]  /*4140*/  IMAD R15, R12.reuse, UR29, R25 ;  /* 0x0000001d0c0f7c24 */ /* 0x040fe4000f8e0219 */
[----:B------:R-:W-:Y:S01]  /*4150*/  IMAD.WIDE.U32 R24, R12, UR28, RZ ;  /* 0x0000001c0c187c25 */ /* 0x000fe2000f8e00ff */
[----:B------:R-:W5:Y:S03]  /*4160*/  LDG.E.U16 R22, desc[UR6][R22.64] ;  /* 0x0000000616167981 */ /* 0x000f66000c1e1500 */
[----:B------:R-:W-:-:S02]  /*4170*/  IMAD R27, R10, UR29, R11 ;  /* 0x0000001d0a1b7c24 */ /* 0x000fc4000f8e020b */
[----:B---3--:R-:W-:Y:S01]  /*4180*/  IMAD R17, R7, UR28, RZ ;  /* 0x0000001c07117c24 */ /* 0x008fe2000f8e02ff */
[----:B------:R-:W-:Y:S02]  /*4190*/  LEA R14, P1, R24, UR30, 0x1 ;  /* 0x0000001e180e7c11 */ /* 0x000fe4000f8208ff */
[----:B------:R-:W-:Y:S01]  /*41a0*/  IADD3 R11, PT, PT, R25, R15, RZ ;  /* 0x0000000f190b7210 */ /* 0x000fe20007ffe0ff */
[----:B-1----:R-:W-:Y:S01]  /*41b0*/  IMAD.WIDE.U32 R20, R6, UR28, RZ ;  /* 0x0000001c06147c25 */ /* 0x002fe2000f8e00ff */
[----:B------:R-:W-:Y:S02]  /*41c0*/  LEA R10, P2, R18, UR30, 0x1 ;  /* 0x0000001e120a7c11 */ /* 0x000fe4000f8408ff */
[----:B------:R-:W-:Y:S01]  /*41d0*/  IADD3 R7, PT, PT, R19, R27, RZ ;  /* 0x0000001b13077210 */ /* 0x000fe20007ffe0ff */
[----:B------:R-:W-:Y:S01]  /*41e0*/  IMAD R17, R6, UR29, R17 ;  /* 0x0000001d06117c24 */ /* 0x000fe2000f8e0211 */
[----:B------:R-:W-:Y:S01]  /*41f0*/  LEA.HI.X R15, R24, UR31, R11, 0x1, P1 ;  /* 0x0000001f180f7c11 */ /* 0x000fe200088f0c0b */
[----:B------:R-:W-:Y:S01]  /*4200*/  IMAD R9, R9, UR28, RZ ;  /* 0x0000001c09097c24 */ /* 0x000fe2000f8e02ff */
[----:B------:R-:W-:Y:S01]  /*4210*/  LEA.HI.X R11, R18, UR31, R7, 0x1, P2 ;  /* 0x0000001f120b7c11 */ /* 0x000fe200090f0c07 */
[----:B------:R-:W-:Y:S01]  /*4220*/  IMAD.WIDE.U32 R18, R8, UR28, RZ ;  /* 0x0000001c08127c25 */ /* 0x000fe2000f8e00ff */
[----:B------:R-:W-:Y:S01]  /*4230*/  LEA R6, P1, R20, UR30, 0x1 ;  /* 0x0000001e14067c11 */ /* 0x000fe2000f8208ff */
[----:B------:R1:W3:Y:S01]  /*4240*/  LDG.E.U16 R14, desc[UR6][R14.64] ;  /* 0x000000060e0e7981 */ /* 0x0002e2000c1e1500 */
[----:B------:R-:W-:Y:S01]  /*4250*/  IADD3 R7, PT, PT, R21, R17, RZ ;  /* 0x0000001115077210 */ /* 0x000fe20007ffe0ff */
[----:B------:R-:W-:-:S02]  /*4260*/  IMAD R9, R8, UR29, R9 ;  /* 0x0000001d08097c24 */ /* 0x000fc4000f8e0209 */
[----:B------:R3:W3:Y:S01]  /*4270*/  LDG.E.U16 R10, desc[UR6][R10.64] ;  /* 0x000000060a0a7981 */ /* 0x0006e2000c1e1500 */
[----:B------:R-:W-:Y:S02]  /*4280*/  LEA.HI.X R7, R20, UR31, R7, 0x1, P1 ;  /* 0x0000001f14077c11 */ /* 0x000fe400088f0c07 */
[C---:B------:R-:W-:Y:S02]  /*4290*/  LEA R8, P1, R18.reuse, UR30, 0x1 ;  /* 0x0000001e12087c11 */ /* 0x040fe4000f8208ff */
[----:B------:R-:W-:Y:S01]  /*42a0*/  IADD3 R9, PT, PT, R19, R9, RZ ;  /* 0x0000000913097210 */ /* 0x000fe20007ffe0ff */
[----:B------:R0:W3:Y:S03]  /*42b0*/  LDG.E.U16 R6, desc[UR6][R6.64] ;  /* 0x0000000606067981 */ /* 0x0000e6000c1e1500 */
[----:B------:R-:W-:-:S05]  /*42c0*/  LEA.HI.X R9, R18, UR31, R9, 0x1, P1 ;  /* 0x0000001f12097c11 */ /* 0x000fca00088f0c09 */
[----:B------:R0:W3:Y:S01]  /*42d0*/  LDG.E.U16 R8, desc[UR6][R8.64] ;  /* 0x0000000608087981 */ /* 0x0000e2000c1e1500 */
[----:B------:R-:W-:-:S04]  /*42e0*/  IADD3 R4, P1, PT, R4, 0x40, RZ ;  /* 0x0000004004047810 */ /* 0x000fc80007f3e0ff */
[----:B------:R-:W-:Y:S01]  /*42f0*/  IADD3.X R5, PT, PT, RZ, R5, RZ, P1, !PT ;  /* 0x00000005ff057210 */ /* 0x000fe20000ffe4ff */
[----:B--2---:R-:W-:-:S04]  /*4300*/  IMAD.U32 R2, R2, 0x10000, RZ ;  /* 0x0001000002027824 */ /* 0x004fc800078e00ff */
[----:B------:R-:W-:Y:S01]  /*4310*/  FADD.FTZ R2, R35, R2 ;  /* 0x0000000223027221 */ /* 0x000fe20000010000 */
[----:B----4-:R-:W-:-:S05]  /*4320*/  SHF.L.U32 R17, R16, 0x10, RZ ;  /* 0x0000001010117819 */ /* 0x010fca00000006ff */
[----:B------:R-:W-:Y:S01]  /*4330*/  FADD.FTZ R2, R2, R17 ;  /* 0x0000001102027221 */ /* 0x000fe20000010000 */
[----:B-----5:R-:W-:Y:S02]  /*4340*/  SHF.L.U32 R13, R13, 0x10, RZ ;  /* 0x000000100d0d7819 */ /* 0x020fe400000006ff */
[----:B-1----:R-:W-:-:S03]  /*4350*/  SHF.L.U32 R15, R22, 0x10, RZ ;  /* 0x00000010160f7819 */ /* 0x002fc600000006ff */
[----:B------:R-:W-:-:S04]  /*4360*/  FADD.FTZ R2, R2, R13 ;  /* 0x0000000d02027221 */ /* 0x000fc80000010000 */
[----:B------:R-:W-:Y:S01]  /*4370*/  FADD.FTZ R2, R2, R15 ;  /* 0x0000000f02027221 */ /* 0x000fe20000010000 */
[----:B---3--:R-:W-:Y:S02]  /*4380*/  SHF.L.U32 R11, R14, 0x10, RZ ;  /* 0x000000100e0b7819 */ /* 0x008fe400000006ff */
[----:B0-----:R-:W-:-:S03]  /*4390*/  SHF.L.U32 R7, R10, 0x10, RZ ;  /* 0x000000100a077819 */ /* 0x001fc600000006ff */
[----:B------:R-:W-:-:S04]  /*43a0*/  FADD.FTZ R2, R2, R11 ;  /* 0x0000000b02027221 */ /* 0x000fc80000010000 */
[----:B------:R-:W-:Y:S01]  /*43b0*/  FADD.FTZ R2, R2, R7 ;  /* 0x0000000702027221 */ /* 0x000fe20000010000 */
[----:B------:R-:W-:-:S04]  /*43c0*/  IMAD.U32 R9, R6, 0x10000, RZ ;  /* 0x0001000006097824 */ /* 0x000fc800078e00ff */
[----:B------:R-:W-:Y:S01]  /*43d0*/  FADD.FTZ R2, R2, R9 ;  /* 0x0000000902027221 */ /* 0x000fe20000010000 */
[----:B------:R-:W-:-:S05]  /*43e0*/  SHF.L.U32 R35, R8, 0x10, RZ ;  /* 0x0000001008237819 */ /* 0x000fca00000006ff */
[----:B------:R-:W-:-:S07]  /*43f0*/  FADD.FTZ R35, R2, R35 ;  /* 0x0000002302237221 */ /* 0x000fce0000010000 */
.L_x_1540:
        /* <DEDUP_REMOVED lines=20> */
[----:B------:R-:W-:Y:S01]  /*4540*/  IMAD R11, R10, UR29, R11 ;  /* 0x0000001d0a0b7c24 */ /* 0x000fe2000f8e020b */
[----:B------:R-:W-:Y:S01]  /*4550*/  LEA R10, P2, R12, UR30, 0x1 ;  /* 0x0000001e0c0a7c11 */ /* 0x000fe2000f8408ff */
[----:B----4-:R-:W-:Y:S01]  /*4560*/  IMAD R15, R15, UR28, RZ ;  /* 0x0000001c0f0f7c24 */ /* 0x010fe2000f8e02ff */
[----:B------:R-:W-:Y:S01]  /*4570*/  LEA.HI.X R7, R8, UR31, R7, 0x1, P1 ;  /* 0x0000001f08077c11 */ /* 0x000fe200088f0c07 */
[----:B------:R-:W-:Y:S01]  /*4580*/  IMAD.WIDE.U32 R8, R14, UR28, RZ ;  /* 0x0000001c0e087c25 */ /* 0x000fe2000f8e00ff */
[----:B------:R-:W-:-:S03]  /*4590*/  IADD3 R11, PT, PT, R13, R11, RZ ;  /* 0x0000000b0d0b7210 */ /* 0x000fc60007ffe0ff */
[----:B------:R-:W-:Y:S01]  /*45a0*/  IMAD R13, R14, UR29, R15 ;  /* 0x0000001d0e0d7c24 */ /* 0x000fe2000f8e020f */
[----:B------:R-:W-:Y:S01]  /*45b0*/  LEA.HI.X R11, R12, UR31, R11, 0x1, P2 ;  /* 0x0000001f0c0b7c11 */ /* 0x000fe200090f0c0b */
[----:B-----5:R-:W-:Y:S01]  /*45c0*/  IMAD R17, R17, UR28, RZ ;  /* 0x0000001c11117c24 */ /* 0x020fe2000f8e02ff */
[----:B------:R-:W-:Y:S01]  /*45d0*/  LEA R12, P1, R8, UR30, 0x1 ;  /* 0x0000001e080c7c11 */ /* 0x000fe2000f8208ff */
[C---:B------:R-:W-:Y:S01]  /*45e0*/  IMAD.WIDE.U32 R14, R16.reuse, UR28, RZ ;  /* 0x0000001c100e7c25 */ /* 0x040fe2000f8e00ff */
[----:B------:R-:W-:Y:S01]  /*45f0*/  IADD3 R13, PT, PT, R9, R13, RZ ;  /* 0x0000000d090d7210 */ /* 0x000fe20007ffe0ff */
[----:B------:R-:W2:Y:S02]  /*4600*/  LDG.E.U16 R6, desc[UR6][R6.64] ;  /* 0x0000000606067981 */ /* 0x000ea4000c1e1500 */
[----:B------:R-:W-:Y:S01]  /*4610*/  IMAD R17, R16, UR29, R17 ;  /* 0x0000001d10117c24 */ /* 0x000fe2000f8e0211 */
[----:B------:R-:W-:Y:S01]  /*4620*/  LEA.HI.X R13, R8, UR31, R13, 0x1, P1 ;  /* 0x0000001f080d7c11 */ /* 0x000fe200088f0c0d */
[----:B------:R-:W3:Y:S01]  /*4630*/  LDG.E.U16 R10, desc[UR6][R10.64] ;  /* 0x000000060a0a7981 */ /* 0x000ee2000c1e1500 */
[----:B------:R-:W-:Y:S01]  /*4640*/  LEA R8, P1, R14, UR30, 0x1 ;  /* 0x0000001e0e087c11 */ /* 0x000fe2000f8208ff */
[----:B------:R-:W-:-:S02]  /*4650*/  IMAD.IADD R17, R15, 0x1, R17 ;  /* 0x000000010f117824 */ /* 0x000fc400078e0211 */
[----:B------:R-:W4:Y:S03]  /*4660*/  LDG.E.U16 R12, desc[UR6][R12.64] ;  /* 0x000000060c0c7981 */ /* 0x000f26000c1e1500 */
[----:B------:R-:W-:-:S05]  /*4670*/  LEA.HI.X R9, R14, UR31, R17, 0x1, P1 ;  /* 0x0000001f0e097c11 */ /* 0x000fca00088f0c11 */
        /* <DEDUP_REMOVED lines=11> */
.L_x_1541:
[----:B------:R-:W-:Y:S05]  /*4730*/  @!P0 BRA `(.L_x_1537) ;  /* 0x0000000000948947 */ /* 0x000fea0003800000 */
[----:B------:R-:W2:Y:S01]  /*4740*/  LDG.E.64 R6, desc[UR6][R4.64] ;  /* 0x0000000604067981 */ /* 0x000ea2000c1e1b00 */
[----:B------:R-:W2:Y:S01]  /*4750*/  LDCU.64 UR28, c[0x0][0x758] ;  /* 0x0000eb00ff1c77ac */ /* 0x000ea20008000a00 */
[----:B------:R-:W1:Y:S01]  /*4760*/  LDCU.64 UR30, c[0x0][0x728] ;  /* 0x0000e500ff1e77ac */ /* 0x000e620008000a00 */
[----:B--2---:R-:W-:Y:S02]  /*4770*/  IMAD R7, R7, UR28, RZ ;  /* 0x0000001c07077c24 */ /* 0x004fe4000f8e02ff */
[----:B------:R-:W-:-:S04]  /*4780*/  IMAD.WIDE.U32 R8, R6, UR28, RZ ;  /* 0x0000001c06087c25 */ /* 0x000fc8000f8e00ff */
[----:B------:R-:W-:Y:S01]  /*4790*/  IMAD R7, R6, UR29, R7 ;  /* 0x0000001d06077c24 */ /* 0x000fe2000f8e0207 */
[----:B-1----:R-:W-:-:S03]  /*47a0*/  LEA R6, P0, R8, UR30, 0x1 ;  /* 0x0000001e08067c11 */ /* 0x002fc6000f8008ff */
[----:B------:R-:W-:-:S05]  /*47b0*/  IMAD.IADD R7, R9, 0x1, R7 ;  /* 0x0000000109077824 */ /* 0x000fca00078e0207 */
[----:B------:R-:W-:-:S05]  /*47c0*/  LEA.HI.X R7, R8, UR31, R7, 0x1, P0 ;  /* 0x0000001f08077c11 */ /* 0x000fca00080f0c07 */
        /* <DEDUP_REMOVED lines=22> */
[----:B------:R-:W-:-:S05]  /*4930*/  @P0 LEA.HI.X R9, R12, UR31, R5, 0x1, P1 ;  /* 0x0000001f0c090c11 */ /* 0x000fca00088f0c05 */
[----:B------:R-:W3:Y:S01]  /*4940*/  @P0 LDG.E.U16 R8, desc[UR6][R8.64] ;  /* 0x0000000608080981 */ /* 0x000ee2000c1e1500 */
[----:B--2---:R-:W-:-:S05]  /*4950*/  SHF.L.U32 R0, R6, 0x10, RZ ;  /* 0x0000001006007819 */ /* 0x004fca00000006ff */
[----:B------:R-:W-:Y:S01]  /*4960*/  FADD.FTZ R35, R35, R0 ;  /* 0x0000000023237221 */ /* 0x000fe20000010000 */
[----:B---3--:R-:W-:-:S05]  /*4970*/  @P0 SHF.L.U32 R2, R8, 0x10, RZ ;  /* 0x0000001008020819 */ /* 0x008fca00000006ff */
[----:B------:R-:W-:-:S07]  /*4980*/  @P0 FADD.FTZ R35, R35, R2 ;  /* 0x0000000223230221 */ /* 0x000fce0000010000 */
.L_x_1537:
[----:B------:R-:W1:Y:S01]  /*4990*/  LDC.64 R4, c[0x0][0x710] ;  /* 0x0001c400ff047b82 */ /* 0x000e620000000a00 */
[----:B------:R-:W-:Y:S01]  /*49a0*/  F2FP.BF16.F32.PACK_AB R35, RZ, R35 ;  /* 0x00000023ff23723e */ /* 0x000fe200000010ff */
[----:B------:R-:W-:-:S04]  /*49b0*/  VIADD R3, R3, 0x80 ;  /* 0x0000008003037836 */ /* 0x000fc80000000000 */
[----:B-1----:R2:W-:Y:S03]  /*49c0*/  STG.E.U16 desc[UR6][R4.64], R35 ;  /* 0x0000002304007986 */ /* 0x0025e6000c101506 */
.L_x_1530:
[----:B------:R-:W-:-:S13]  /*49d0*/  ISETP.GE.AND P0, PT, R3, UR4, PT ;  /* 0x0000000403007c0c */ /* 0x000fda000bf06270 */
[----:B------:R-:W-:Y:S05]  /*49e0*/  @P0 BRA `(.L_x_1542) ;  /* 0x0000003000080947 */ /* 0x000fea0003800000 */
[----:B-12---:R-:W1:Y:S02]  /*49f0*/  LDC.64 R4, c[0x0][0x738] ;  /* 0x0001ce00ff047b82 */ /* 0x006e640000000a00 */
        /* <DEDUP_REMOVED lines=27> */
.L_x_1545:
        /* <DEDUP_REMOVED lines=20> */
[----:B0-----:R-:W-:Y:S01]  /*4cf0*/  LEA R48, P0, R32, UR18, 0x1 ;  /* 0x0000001220307c11 */ /* 0x001fe2000f8008ff */
[----:B---3--:R-:W-:Y:S02]  /*4d00*/  IMAD R43, R45, UR8, RZ ;  /* 0x000000082d2b7c24 */ /* 0x008fe4000f8e02ff */
[----:B------:R-:W-:Y:S02]  /*4d10*/  IMAD.IADD R33, R33, 0x1, R37 ;  /* 0x0000000121217824 */ /* 0x000fe400078e0225 */
[----:B------:R-:W-:-:S03]  /*4d20*/  IMAD.WIDE.U32 R40, R44, UR8, RZ ;  /* 0x000000082c287c25 */ /* 0x000fc6000f8e00ff */
[----:B------:R-:W-:Y:S01]  /*4d30*/  LEA.HI.X R49, R32, UR19, R33, 0x1, P0 ;  /* 0x0000001320317c11 */ /* 0x000fe200080f0c21 */
[----:B------:R-:W-:Y:S01]  /*4d40*/  IMAD R43, R44, UR9, R43 ;  /* 0x000000092c2b7c24 */ /* 0x000fe2000f8e022b */
[----:B------:R-:W-:Y:S01]  /*4d50*/  LEA R46, P1, R40, UR18, 0x1 ;  /* 0x00000012282e7c11 */ /* 0x000fe2000f8208ff */
[----:B----4-:R-:W-:Y:S02]  /*4d60*/  IMAD R37, R23, UR8, RZ ;  /* 0x0000000817257c24 */ /* 0x010fe4000f8e02ff */
[C---:B------:R-:W-:Y:S01]  /*4d70*/  IMAD.WIDE.U32 R32, R22.reuse, UR8, RZ ;  /* 0x0000000816207c25 */ /* 0x040fe2000f8e00ff */
[----:B------:R-:W-:Y:S01]  /*4d80*/  IADD3 R23, PT, PT, R41, R43, RZ ;  /* 0x0000002b29177210 */ /* 0x000fe20007ffe0ff */
[----:B------:R-:W2:Y:S02]  /*4d90*/  LDG.E.U16 R34, desc[UR6][R48.64] ;  /* 0x0000000630227981 */ /* 0x000ea4000c1e1500 */
[----:B------:R-:W-:Y:S01]  /*4da0*/  IMAD R37, R22, UR9, R37 ;  /* 0x0000000916257c24 */ /* 0x000fe2000f8e0225 */
[----:B------:R-:W-:Y:S01]  /*4db0*/  LEA.HI.X R47, R40, UR19, R23, 0x1, P1 ;  /* 0x00000013282f7c11 */ /* 0x000fe200088f0c17 */
[----:B-----5:R-:W-:Y:S01]  /*4dc0*/  IMAD R39, R39, UR8, RZ ;  /* 0x0000000827277c24 */ /* 0x020fe2000f8e02ff */
[----:B------:R-:W-:Y:S01]  /*4dd0*/  LEA R44, P0, R32, UR18, 0x1 ;  /* 0x00000012202c7c11 */ /* 0x000fe2000f8008ff */
[----:B------:R-:W-:Y:S01]  /*4de0*/  IMAD.WIDE.U32 R22, R38, UR8, RZ ;  /* 0x0000000826167c25 */ /* 0x000fe2000f8e00ff */
[----:B------:R-:W-:-:S03]  /*4df0*/  IADD3 R33, PT, PT, R33, R37, RZ ;  /* 0x0000002521217210 */ /* 0x000fc60007ffe0ff */
[----:B------:R-:W-:Y:S01]  /*4e00*/  IMAD R39, R38, UR9, R39 ;  /* 0x0000000926277c24 */ /* 0x000fe2000f8e0227 */
[----:B------:R-:W-:Y:S01]  /*4e10*/  LEA.HI.X R45, R32, UR19, R33, 0x1, P0 ;  /* 0x00000013202d7c11 */ /* 0x000fe200080f0c21 */
[----:B------:R-:W-:Y:S01]  /*4e20*/  IMAD R31, R31, UR8, RZ ;  /* 0x000000081f1f7c24 */ /* 0x000fe2000f8e02ff */
        /* <DEDUP_REMOVED lines=130> */
.L_x_1544:
        /* <DEDUP_REMOVED lines=93> */
.L_x_1546:
        /* <DEDUP_REMOVED lines=51> */
.L_x_1547:
        /* <DEDUP_REMOVED lines=38> */
.L_x_1543:
[----:B------:R-:W1:Y:S01]  /*61b0*/  LDC.64 R4, c[0x0][0x710] ;  /* 0x0001c400ff047b82 */ /* 0x000e620000000a00 */
[----:B------:R-:W-:Y:S01]  /*61c0*/  F2FP.BF16.F32.PACK_AB R35, RZ, R35 ;  /* 0x00000023ff23723e */ /* 0x000fe200000010ff */
[----:B------:R-:W-:-:S04]  /*61d0*/  VIADD R3, R3, 0x80 ;  /* 0x0000008003037836 */ /* 0x000fc80000000000 */
[----:B-1----:R2:W-:Y:S03]  /*61e0*/  STG.E.U16 desc[UR6][R4.64], R35 ;  /* 0x0000002304007986 */ /* 0x0025e6000c101506 */
.L_x_1536:
        /* <DEDUP_REMOVED lines=30> */
.L_x_1551:
        /* <DEDUP_REMOVED lines=170> */
.L_x_1550:
        /* <DEDUP_REMOVED lines=93> */
.L_x_1552:
        /* <DEDUP_REMOVED lines=51> */
.L_x_1553:
        /* <DEDUP_REMOVED lines=38> */
.L_x_1549:
[----:B------:R-:W1:Y:S01]  /*79d0*/  LDC.64 R4, c[0x0][0x710] ;  /* 0x0001c400ff047b82 */ /* 0x000e620000000a00 */
[----:B------:R-:W-:Y:S01]  /*79e0*/  F2FP.BF16.F32.PACK_AB R35, RZ, R35 ;  /* 0x00000023ff23723e */ /* 0x000fe200000010ff */
[----:B------:R-:W-:-:S04]  /*79f0*/  VIADD R3, R3, 0x80 ;  /* 0x0000008003037836 */ /* 0x000fc80000000000 */
[----:B-1----:R3:W-:Y:S03]  /*7a00*/  STG.E.U16 desc[UR6][R4.64], R35 ;  /* 0x0000002304007986 */ /* 0x0027e6000c101506 */
.L_x_1542:
[----:B------:R-:W-:-:S13]  /*7a10*/  ISETP.GE.AND P0, PT, R3, UR4, PT ;  /* 0x0000000403007c0c */ /* 0x000fda000bf06270 */
[----:B------:R-:W-:Y:S05]  /*7a20*/  @P0 BREAK.RELIABLE B0 ;  /* 0x0000000000000942 */ /* 0x000fea0003800100 */
[----:B------:R-:W-:Y:S05]  /*7a30*/  @P0 BRA `(.L_x_1554) ;  /* 0x0000003000100947 */ /* 0x000fea0003800000 */
[----:B-123--:R-:W1:Y:S02]  /*7a40*/  LDC.64 R4, c[0x0][0x738] ;  /* 0x0001ce00ff047b82 */ /* 0x00ee640000000a00 */
        /* <DEDUP_REMOVED lines=27> */
.L_x_1557:
        /* <DEDUP_REMOVED lines=170> */
.L_x_1556:
        /* <DEDUP_REMOVED lines=93> */
.L_x_1558:
        /* <DEDUP_REMOVED lines=51> */
.L_x_1559:
        /* <DEDUP_REMOVED lines=38> */
.L_x_1555:
[----:B------:R-:W1:Y:S01]  /*9200*/  LDC.64 R4, c[0x0][0x710] ;  /* 0x0001c400ff047b82 */ /* 0x000e620000000a00 */
[----:B------:R-:W-:Y:S01]  /*9210*/  F2FP.BF16.F32.PACK_AB R35, RZ, R35 ;  /* 0x00000023ff23723e */ /* 0x000fe200000010ff */
[----:B------:R-:W-:-:S04]  /*9220*/  VIADD R3, R3, 0x80 ;  /* 0x0000008003037836 */ /* 0x000fc80000000000 */
[----:B-1----:R3:W-:Y:S03]  /*9230*/  STG.E.U16 desc[UR6][R4.64], R35 ;  /* 0x0000002304007986 */ /* 0x0027e6000c101506 */
.L_x_1548:
[----:B------:R-:W-:-:S13]  /*9240*/  ISETP.GE.AND P0, PT, R3, UR4, PT ;  /* 0x0000000403007c0c */ /* 0x000fda000bf06270 */
[----:B------:R-:W-:Y:S05]  /*9250*/  @P0 BREAK.RELIABLE B0 ;  /* 0x0000000000000942 */ /* 0x000fea0003800100 */
[----:B------:R-:W-:Y:S05]  /*9260*/  @P0 BRA `(.L_x_1554) ;  /* 0x0000001800040947 */ /* 0x000fea0003800000 */
[----:B0-----:R-:W-:Y:S05]  /*9270*/  BSYNC.RELIABLE B0 ;  /* 0x0000000000007941 */ /* 0x001fea0003800100 */
.L_x_1523:
[----:B-123--:R-:W0:Y:S02]  /*9280*/  LDC.64 R4, c[0x0][0x738] ;  /* 0x0001ce00ff047b82 */ /* 0x00ee240000000a00 */
[----:B0-----:R-:W2:Y:S01]  /*9290*/  LDG.E.64 R4, desc[UR6][R4.64] ;  /* 0x0000000604047981 */ /* 0x001ea2000c1e1b00 */
        /* <DEDUP_REMOVED lines=11> */
[----:B------:R-:W0:Y:S08]  /*9350*/  LDC.64 R6, c[0x0][0x730] ;  /* 0x0001cc00ff067b82 */ /* 0x000e300000000a00 */
[----:B------:R-:W1:Y:S01]  /*9360*/  LDC.64 R4, c[0x0][0x748] ;  /* 0x0001d200ff047b82 */ /* 0x000e620000000a00 */
[----:B0-----:R-:W1:Y:S01]  /*9370*/  LDG.E.64 R6, desc[UR6][R6.64] ;  /* 0x0000000606067981 */ /* 0x001e62000c1e1b00 */
[----:B------:R-:W-:-:S02]  /*9380*/  ISETP.GE.U32.AND P0, PT, R0, 0x10, PT ;  /* 0x000000100000780c */ /* 0x000fc40003f06070 */
[----:B------:R-:W-:Y:S02]  /*9390*/  LOP3.LUT R2, R0, 0xf, RZ, 0xc0, !PT ;  /* 0x0000000f00027812 */ /* 0x000fe400078ec0ff */
[----:B------:R-:W-:Y:S02]  /*93a0*/  ISETP.GE.U32.AND.EX P0, PT, R36, RZ, PT, P0 ;  /* 0x000000ff2400720c */ /* 0x000fe40003f06100 */
[----:B------:R-:W-:Y:S02]  /*93b0*/  MOV R35, RZ ;  /* 0x000000ff00237202 */ /* 0x000fe40000000f00 */
[----:B-1----:R-:W-:-:S04]  /*93c0*/  LEA R4, P1, R6, R4, 0x3 ;  /* 0x0000000406047211 */ /* 0x002fc800078218ff */
[----:B------:R-:W-:-:S05]  /*93d0*/  LEA.HI.X R5, R6, R5, R7, 0x3, P1 ;  /* 0x0000000506057211 */ /* 0x000fca00008f1c07 */
[----:B------:R-:W-:Y:S05]  /*93e0*/  @!P0 BRA `(.L_x_1561) ;  /* 0x0000000800bc8947 */ /* 0x000fea0003800000 */
[----:B------:R-:W-:Y:S01]  /*93f0*/  HFMA2 R35, -RZ, RZ, 0, 0 ;  /* 0x00000000ff237431 */ /* 0x000fe200000001ff */
[----:B------:R-:W-:Y:S01]  /*9400*/  BSSY.RECONVERGENT B2, `(.L_x_1561) ;  /* 0x00000ad000027945 */ /* 0x000fe20003800200 */
[----:B------:R-:W-:Y:S02]  /*9410*/  MOV R8, R4 ;  /* 0x0000000400087202 */ /* 0x000fe40000000f00 */
[----:B------:R-:W-:Y:S02]  /*9420*/  LOP3.LUT R36, R36, 0x7fffffff, RZ, 0xc0, !PT ;  /* 0x7fffffff24247812 */ /* 0x000fe400078ec0ff */
[----:B------:R-:W-:-:S07]  /*9430*/  LOP3.LUT R42, R0, 0xfffffff0, RZ, 0xc0, !PT ;  /* 0xfffffff0002a7812 */ /* 0x000fce00078ec0ff */
.L_x_1562:
        /* <DEDUP_REMOVED lines=20> */
[----:B------:R-:W-:Y:S01]  /*9580*/  LEA R48, P0, R32, UR22, 0x1 ;  /* 0x0000001620307c11 */ /* 0x000fe2000f8008ff */
        /* <DEDUP_REMOVED lines=149> */
.L_x_1561:
        /* <DEDUP_REMOVED lines=25> */
[----:B0-----:R-:W-:Y:S01]  /*a070*/  LEA R18, P1, R22, UR30, 0x1 ;  /* 0x0000001e16127c11 */ /* 0x001fe2000f8208ff */
        /* <DEDUP_REMOVED lines=17> */
[----:B------:R1:W3:Y:S01]  /*a190*/  LDG.E.U16 R16, desc[UR6][R16.64] ;  /* 0x0000000610107981 */ /* 0x0002e2000c1e1500 */
[----:B------:R-:W-:Y:S01]  /*a1a0*/  IADD3 R15, PT, PT, R25, R27, RZ ;  /* 0x0000001b190f7210 */ /* 0x000fe20007ffe0ff */
[----:B------:R-:W-:-:S02]  /*a1b0*/  IMAD R25, R13, UR28, RZ ;  /* 0x0000001c0d197c24 */ /* 0x000fc4000f8e02ff */
[----:B0-----:R-:W-:Y:S01]  /*a1c0*/  IMAD.WIDE.U32 R18, R10, UR28, RZ ;  /* 0x0000001c0a127c25 */ /* 0x001fe2000f8e00ff */
[----:B------:R-:W-:Y:S01]  /*a1d0*/  LEA.HI.X R23, R24, UR31, R15, 0x1, P1 ;  /* 0x0000001f18177c11 */ /* 0x000fe200088f0c0f */
[----:B------:R0:W4:Y:S02]  /*a1e0*/  LDG.E.U16 R13, desc[UR6][R20.64] ;  /* 0x00000006140d7981 */ /* 0x000124000c1e1500 */
[C---:B------:R-:W-:Y:S02]  /*a1f0*/  IMAD R15, R12.reuse, UR29, R25 ;  /* 0x0000001d0c0f7c24 */ /* 0x040fe4000f8e0219 */
[----:B------:R-:W-:Y:S01]  /*a200*/  IMAD.WIDE.U32 R24, R12, UR28, RZ ;  /* 0x0000001c0c187c25 */ /* 0x000fe2000f8e00ff */
[----:B------:R-:W5:Y:S03]  /*a210*/  LDG.E.U16 R22, desc[UR6][R22.64] ;  /* 0x0000000616167981 */ /* 0x000f66000c1e1500 */
[----:B------:R-:W-:-:S02]  /*a220*/  IMAD R27, R10, UR29, R11 ;  /* 0x0000001d0a1b7c24 */ /* 0x000fc4000f8e020b */
[----:B-1----:R-:W-:Y:S01]  /*a230*/  IMAD R17, R7, UR28, RZ ;  /* 0x0000001c07117c24 */ /* 0x002fe2000f8e02ff */
[----:B------:R-:W-:Y:S02]  /*a240*/  LEA R14, P1, R24, UR30, 0x1 ;  /* 0x0000001e180e7c11 */ /* 0x000fe4000f8208ff */
[----:B------:R-:W-:Y:S01]  /*a250*/  IADD3 R11, PT, PT, R25, R15, RZ ;  /* 0x0000000f190b7210 */ /* 0x000fe20007ffe0ff */
[----:B0-----:R-:W-:Y:S01]  /*a260*/  IMAD.WIDE.U32 R20, R6, UR28, RZ ;  /* 0x0000001c06147c25 */ /* 0x001fe2000f8e00ff */
        /* <DEDUP_REMOVED lines=8> */
[----:B------:R5:W5:Y:S01]  /*a2f0*/  LDG.E.U16 R14, desc[UR6][R14.64] ;  /* 0x000000060e0e7981 */ /* 0x000b62000c1e1500 */
[----:B------:R-:W-:Y:S01]  /*a300*/  IADD3 R7, PT, PT, R21, R17, RZ ;  /* 0x0000001115077210 */ /* 0x000fe20007ffe0ff */
[----:B------:R-:W-:-:S02]  /*a310*/  IMAD R9, R8, UR29, R9 ;  /* 0x0000001d08097c24 */ /* 0x000fc4000f8e0209 */
[----:B------:R0:W5:Y:S01]  /*a320*/  LDG.E.U16 R10, desc[UR6][R10.64] ;  /* 0x000000060a0a7981 */ /* 0x000162000c1e1500 */
[----:B------:R-:W-:Y:S02]  /*a330*/  LEA.HI.X R7, R20, UR31, R7, 0x1, P1 ;  /* 0x0000001f14077c11 */ /* 0x000fe400088f0c07 */
[C---:B------:R-:W-:Y:S02]  /*a340*/  LEA R8, P1, R18.reuse, UR30, 0x1 ;  /* 0x0000001e12087c11 */ /* 0x040fe4000f8208ff */
[----:B------:R-:W-:Y:S01]  /*a350*/  IADD3 R9, PT, PT, R19, R9, RZ ;  /* 0x0000000913097210 */ /* 0x000fe20007ffe0ff */
[----:B------:R1:W5:Y:S03]  /*a360*/  LDG.E.U16 R6, desc[UR6][R6.64] ;  /* 0x0000000606067981 */ /* 0x000366000c1e1500 */
[----:B------:R-:W-:-:S05]  /*a370*/  LEA.HI.X R9, R18, UR31, R9, 0x1, P1 ;  /* 0x0000001f12097c11 */ /* 0x000fca00088f0c09 */
[----:B------:R1:W5:Y:S01]  /*a380*/  LDG.E.U16 R8, desc[UR6][R8.64] ;  /* 0x0000000608087981 */ /* 0x000362000c1e1500 */
[----:B------:R-:W-:-:S04]  /*a390*/  IADD3 R4, P1, PT, R4, 0x40, RZ ;  /* 0x0000004004047810 */ /* 0x000fc80007f3e0ff */
[----:B------:R-:W-:Y:S01]  /*a3a0*/  IADD3.X R5, PT, PT, RZ, R5, RZ, P1, !PT ;  /* 0x00000005ff057210 */ /* 0x000fe20000ffe4ff */
[----:B--2---:R-:W-:-:S04]  /*a3b0*/  IMAD.U32 R2, R2, 0x10000, RZ ;  /* 0x0001000002027824 */ /* 0x004fc800078e00ff */
[----:B------:R-:W-:Y:S01]  /*a3c0*/  FADD.FTZ R2, R35, R2 ;  /* 0x0000000223027221 */ /* 0x000fe20000010000 */
[----:B---3--:R-:W-:-:S05]  /*a3d0*/  SHF.L.U32 R17, R16, 0x10, RZ ;  /* 0x0000001010117819 */ /* 0x008fca00000006ff */
[----:B------:R-:W-:Y:S01]  /*a3e0*/  FADD.FTZ R2, R2, R17 ;  /* 0x0000001102027221 */ /* 0x000fe20000010000 */
[----:B----4-:R-:W-:Y:S02]  /*a3f0*/  SHF.L.U32 R13, R13, 0x10, RZ ;  /* 0x000000100d0d7819 */ /* 0x010fe400000006ff */
[----:B-----5:R-:W-:-:S03]  /*a400*/  SHF.L.U32 R15, R22, 0x10, RZ ;  /* 0x00000010160f7819 */ /* 0x020fc600000006ff */
[----:B------:R-:W-:-:S04]  /*a410*/  FADD.FTZ R2, R2, R13 ;  /* 0x0000000d02027221 */ /* 0x000fc80000010000 */
[----:B------:R-:W-:Y:S01]  /*a420*/  FADD.FTZ R2, R2, R15 ;  /* 0x0000000f02027221 */ /* 0x000fe20000010000 */
[----:B0-----:R-:W-:Y:S02]  /*a430*/  SHF.L.U32 R11, R14, 0x10, RZ ;  /* 0x000000100e0b7819 */ /* 0x001fe400000006ff */
[----:B-1----:R-:W-:-:S03]  /*a440*/  SHF.L.U32 R7, R10, 0x10, RZ ;  /* 0x000000100a077819 */ /* 0x002fc600000006ff */
[----:B------:R-:W-:-:S04]  /*a450*/  FADD.FTZ R2, R2, R11 ;  /* 0x0000000b02027221 */ /* 0x000fc80000010000 */
[----:B------:R-:W-:Y:S01]  /*a460*/  FADD.FTZ R2, R2, R7 ;  /* 0x0000000702027221 */ /* 0x000fe20000010000 */
[----:B------:R-:W-:-:S04]  /*a470*/  IMAD.U32 R9, R6, 0x10000, RZ ;  /* 0x0001000006097824 */ /* 0x000fc800078e00ff */
[----:B------:R-:W-:Y:S01]  /*a480*/  FADD.FTZ R2, R2, R9 ;  /* 0x0000000902027221 */ /* 0x000fe20000010000 */
[----:B------:R-:W-:-:S05]  /*a490*/  SHF.L.U32 R35, R8, 0x10, RZ ;  /* 0x0000001008237819 */ /* 0x000fca00000006ff */
[----:B------:R-:W-:-:S07]  /*a4a0*/  FADD.FTZ R35, R2, R35 ;  /* 0x0000002302237221 */ /* 0x000fce0000010000 */
.L_x_1563:
        /* <DEDUP_REMOVED lines=51> */
.L_x_1564:
[----:B------:R-:W-:Y:S05]  /*a7e0*/  @!P0 BRA `(.L_x_1560) ;  /* 0x0000000000948947 */ /* 0x000fea0003800000 */
[----:B------:R-:W2:Y:S01]  /*a7f0*/  LDG.E.64 R6, desc[UR6][R4.64] ;  /* 0x0000000604067981 */ /* 0x000ea2000c1e1b00 */
[----:B------:R-:W2:Y:S01]  /*a800*/  LDCU.64 UR28, c[0x0][0x758] ;  /* 0x0000eb00ff1c77ac */ /* 0x000ea20008000a00 */
[----:B------:R-:W0:Y:S01]  /*a810*/  LDCU.64 UR30, c[0x0][0x728] ;  /* 0x0000e500ff1e77ac */ /* 0x000e220008000a00 */
[----:B--2---:R-:W-:Y:S02]  /*a820*/  IMAD R7, R7, UR28, RZ ;  /* 0x0000001c07077c24 */ /* 0x004fe4000f8e02ff */
[----:B------:R-:W-:-:S04]  /*a830*/  IMAD.WIDE.U32 R8, R6, UR28, RZ ;  /* 0x0000001c06087c25 */ /* 0x000fc8000f8e00ff */
[----:B------:R-:W-:Y:S01]  /*a840*/  IMAD R7, R6, UR29, R7 ;  /* 0x0000001d06077c24 */ /* 0x000fe2000f8e0207 */
[----:B0-----:R-:W-:-:S03]  /*a850*/  LEA R6, P0, R8, UR30, 0x1 ;  /* 0x0000001e08067c11 */ /* 0x001fc6000f8008ff */
        /* <DEDUP_REMOVED lines=30> */
.L_x_1560:
[----:B------:R-:W0:Y:S01]  /*aa40*/  LDC.64 R4, c[0x0][0x710] ;  /* 0x0001c400ff047b82 */ /* 0x000e220000000a00 */
[----:B------:R-:W-:Y:S01]  /*aa50*/  F2FP.BF16.F32.PACK_AB R35, RZ, R35 ;  /* 0x00000023ff23723e */ /* 0x000fe200000010ff */
[----:B------:R-:W-:-:S04]  /*aa60*/  VIADD R3, R3, 0x80 ;  /* 0x0000008003037836 */ /* 0x000fc80000000000 */
[----:B0-----:R4:W-:Y:S03]  /*aa70*/  STG.E.U16 desc[UR6][R4.64], R35 ;  /* 0x0000002304007986 */ /* 0x0019e6000c101506 */
.L_x_1554:
[----:B0-----:R-:W-:Y:S05]  /*aa80*/  BSYNC.RECONVERGENT B1 ;  /* 0x0000000000017941 */ /* 0x001fea0003800200 */
.L_x_1522:
        /* <DEDUP_REMOVED lines=8> */
[----:B------:R-:W-:Y:S01]  /*ab10*/  ISETP.NE.AND P1, PT, RZ, UR5, PT ;  /* 0x00000005ff007c0c */ /* 0x000fe2000bf25270 */
[----:B------:R-:W-:Y:S01]  /*ab20*/  HFMA2 R35, -RZ, RZ, 0, 0 ;  /* 0x00000000ff237431 */ /* 0x000fe200000001ff */
[----:B---3--:R-:W-:-:S04]  /*ab30*/  ISETP.LT.U32.AND P0, PT, R4, 0x1, PT ;  /* 0x000000010400780c */ /* 0x008fc80003f01070 */
[----:B------:R-:W-:-:S04]  /*ab40*/  ISETP.LT.AND.EX P0, PT, R5, RZ, PT, P0 ;  /* 0x000000ff0500720c */ /* 0x000fc80003f01300 */
[----:B------:R-:W-:Y:S02]  /*ab50*/  SEL R7, R4, 0x1, P0 ;  /* 0x0000000104077807 */ /* 0x000fe40000000000 */
[----:B------:R-:W-:Y:S02]  /*ab60*/  SEL R9, R5, RZ, P0 ;  /* 0x000000ff05097207 */ /* 0x000fe40000000000 */
[----:B------:R-:W-:Y:S02]  /*ab70*/  SEL R0, R7, R4, !P1 ;  /* 0x0000000407007207 */ /* 0x000fe40004800000 */
        /* <DEDUP_REMOVED lines=9> */
[----:B------:R-:W-:-:S11]  /*ac10*/  MOV R35, RZ ;  /* 0x000000ff00237202 */ /* 0x000fd60000000f00 */
[----:B------:R-:W-:Y:S05]  /*ac20*/  @!P0 BRA `(.L_x_1566) ;  /* 0x0000000800b08947 */ /* 0x000fea0003800000 */
[----:B------:R-:W0:Y:S01]  /*ac30*/  LDC.64 R2, c[0x0][0x728] ;  /* 0x0001ca00ff027b82 */ /* 0x000e220000000a00 */
[----:B------:R-:W-:Y:S01]  /*ac40*/  LOP3.LUT R36, R36, 0x7fffffff, RZ, 0xc0, !PT ;  /* 0x7fffffff24247812 */ /* 0x000fe200078ec0ff */
[----:B------:R-:W1:Y:S01]  /*ac50*/  LDCU.64 UR4, c[0x0][0x758] ;  /* 0x0000eb00ff0477ac */ /* 0x000e620008000a00 */
[----:B------:R-:W-:Y:S02]  /*ac60*/  LOP3.LUT R43, R0, 0xfffffff0, RZ, 0xc0, !PT ;  /* 0xfffffff0002b7812 */ /* 0x000fe400078ec0ff */
[----:B------:R-:W-:-:S07]  /*ac70*/  MOV R35, RZ ;  /* 0x000000ff00237202 */ /* 0x000fce0000000f00 */
.L_x_1567:
        /* <DEDUP_REMOVED lines=18> */
[----:B------:R-:W-:Y:S01]  /*ada0*/  IMAD R37, R40, UR5, R37 ;  /* 0x0000000528257c24 */ /* 0x000fe2000f8e0225 */
[----:B0-----:R-:W-:Y:S01]  /*adb0*/  LEA R48, P0, R32, R2, 0x1 ;  /* 0x0000000220307211 */ /* 0x001fe200078008ff */
[----:B--2---:R-:W-:Y:S02]  /*adc0*/  IMAD R45, R45, UR4, RZ ;  /* 0x000000042d2d7c24 */ /* 0x004fe4000f8e02ff */
[----:B------:R-:W-:Y:S01]  /*add0*/  IMAD.WIDE.U32 R40, R44, UR4, RZ ;  /* 0x000000042c287c25 */ /* 0x000fe2000f8e00ff */
[----:B------:R-:W-:-:S03]  /*ade0*/  IADD3 R33, PT, PT, R33, R37, RZ ;  /* 0x0000002521217210 */ /* 0x000fc60007ffe0ff */
[----:B------:R-:W-:Y:S01]  /*adf0*/  IMAD R45, R44, UR5, R45 ;  /* 0x000000052c2d7c24 */ /* 0x000fe2000f8e022d */
[----:B------:R-:W-:Y:S01]  /*ae00*/  LEA.HI.X R49, R32, R3, R33, 0x1, P0 ;  /* 0x0000000320317211 */ /* 0x000fe200000f0c21 */
[----:B---3--:R-:W-:Y:S01]  /*ae10*/  IMAD R37, R29, UR4, RZ ;  /* 0x000000041d257c24 */ /* 0x008fe2000f8e02ff */
[-C--:B------:R-:W-:Y:S01]  /*ae20*/  LEA R46, P1, R40, R2.reuse, 0x1 ;  /* 0x00000002282e7211 */ /* 0x080fe200078208ff */
[C---:B------:R-:W-:Y:S01]  /*ae30*/  IMAD.WIDE.U32 R32, R28.reuse, UR4, RZ ;  /* 0x000000041c207c25 */ /* 0x040fe2000f8e00ff */
[----:B------:R-:W-:Y:S01]  /*ae40*/  IADD3 R29, PT, PT, R41, R45, RZ ;  /* 0x0000002d291d7210 */ /* 0x000fe20007ffe0ff */
[----:B------:R-:W2:Y:S02]  /*ae50*/  LDG.E.U16 R34, desc[UR6][R48.64] ;  /* 0x0000000630227981 */ /* 0x000ea4000c1e1500 */
[----:B------:R-:W-:Y:S01]  /*ae60*/  IMAD R37, R28, UR5, R37 ;  /* 0x000000051c257c24 */ /* 0x000fe2000f8e0225 */
[----:B------:R-:W-:Y:S01]  /*ae70*/  LEA.HI.X R47, R40, R3, R29, 0x1, P1 ;  /* 0x00000003282f7211 */ /* 0x000fe200008f0c1d */
[----:B----4-:R-:W-:Y:S01]  /*ae80*/  IMAD R39, R39, UR4, RZ ;  /* 0x0000000427277c24 */ /* 0x010fe2000f8e02ff */
[----:B------:R-:W-:Y:S01]  /*ae90*/  LEA R44, P0, R32, R2, 0x1 ;  /* 0x00000002202c7211 */ /* 0x000fe200078008ff */
[----:B------:R-:W-:-:S02]  /*aea0*/  IMAD.IADD R33, R33, 0x1, R37 ;  /* 0x0000000121217824 */ /* 0x000fc400078e0225 */
[----:B------:R-:W-:-:S04]  /*aeb0*/  IMAD.WIDE.U32 R28, R38, UR4, RZ ;  /* 0x00000004261c7c25 */ /* 0x000fc8000f8e00ff */
[----:B------:R-:W-:Y:S01]  /*aec0*/  IMAD R39, R38, UR5, R39 ;  /* 0x0000000526277c24 */ /* 0x000fe2000f8e0227 */
[----:B------:R-:W-:Y:S01]  /*aed0*/  LEA.HI.X R45, R32, R3, R33, 0x1, P0 ;  /* 0x00000003202d7211 */ /* 0x000fe200000f0c21 */
[----:B-----5:R-:W-:Y:S01]  /*aee0*/  IMAD R31, R31, UR4, RZ ;  /* 0x000000041f1f7c24 */ /* 0x020fe2000f8e02ff */
[----:B------:R-:W-:Y:S01]  /*aef0*/  LEA R40, P0, R28, R2, 0x1 ;  /* 0x000000021c287211 */ /* 0x000fe200078008ff */
[----:B------:R-:W-:Y:S01]  /*af00*/  IMAD R25, R25, UR4, RZ ;  /* 0x0000000419197c24 */ /* 0x000fe2000f8e02ff */
[----:B------:R-:W-:Y:S01]  /*af10*/  IADD3 R29, PT, PT, R29, R39, RZ ;  /* 0x000000271d1d7210 */ /* 0x000fe20007ffe0ff */
[----:B------:R-:W-:Y:S01]  /*af20*/  IMAD.WIDE.U32 R32, R24, UR4, RZ ;  /* 0x0000000418207c25 */ /* 0x000fe2000f8e00ff */
[----:B------:R-:W3:Y:S02]  /*af30*/  LDG.E.U16 R38, desc[UR6][R46.64] ;  /* 0x000000062e267981 */ /* 0x000ee4000c1e1500 */
[----:B------:R-:W-:Y:S01]  /*af40*/  LEA.HI.X R41, R28, R3, R29, 0x1, P0 ;  /* 0x000000031c297211 */ /* 0x000fe200000f0c1d */
[C---:B------:R-:W-:Y:S01]  /*af50*/  IMAD R29, R30.reuse, UR5, R31 ;  /* 0x000000051e1d7c24 */ /* 0x040fe2000f8e021f */
[----:B------:R-:W4:Y:S01]  /*af60*/  LDG.E.U16 R37, desc[UR6][R44.64] ;  /* 0x000000062c257981 */ /* 0x000f22000c1e1500 */
[----:B------:R-:W-:-:S03]  /*af70*/  IMAD.WIDE.U32 R30, R30, UR4, RZ ;  /* 0x000000041e1e7c25 */ /* 0x000fc6000f8e00ff */
[----:B------:R0:W5:Y:S01]  /*af80*/  LDG.E.U16 R39, desc[UR6][R40.64] ;  /* 0x0000000628277981 */ /* 0x000162000c1e1500 */
[----:B------:R-:W-:Y:S01]  /*af90*/  IMAD R25, R24, UR5, R25 ;  /* 0x0000000518197c24 */ /* 0x000fe2000f8e0219 */
[-C--:B------:R-:W-:Y:S01]  /*afa0*/  LEA R28, P0, R30, R2.reuse, 0x1 ;  /* 0x000000021e1c7211 */ /* 0x080fe200078008ff */
[----:B------:R-:W-:Y:S01]  /*afb0*/  IMAD R27, R27, UR4, RZ ;  /* 0x000000041b1b7c24 */ /* 0x000fe2000f8e02ff */
[----:B------:R-:W-:Y:S02]  /*afc0*/  IADD3 R29, PT, PT, R31, R29, RZ ;  /* 0x0000001d1f1d7210 */ /* 0x000fe40007ffe0ff */
[----:B------:R-:W-:Y:S01]  /*afd0*/  LEA R24, P1, R32, R2, 0x1 ;  /* 0x0000000220187211 */ /* 0x000fe200078208ff */
[----:B------:R-:W-:Y:S01]  /*afe0*/  IMAD R27, R26, UR5, R27 ;  /* 0x000000051a1b7c24 */ /* 0x000fe2000f8e021b */
[----:B------:R-:W-:Y:S01]  /*aff0*/  LEA.HI.X R29, R30, R3, R29, 0x1, P0 ;  /* 0x000000031e1d7211 */ /* 0x000fe200000f0c1d */
[----:B------:R-:W-:Y:S01]  /*b000*/  IMAD.WIDE.U32 R30, R26, UR4, RZ ;  /* 0x000000041a1e7c25 */ /* 0x000fe2000f8e00ff */
[----:B------:R-:W-:-:S03]  /*b010*/  IADD3 R25, PT, PT, R33, R25, RZ ;  /* 0x0000001921197210 */ /* 0x000fc60007ffe0ff */
[----:B0-----:R-:W-:Y:S01]  /*b020*/  IMAD R41, R7, UR4, RZ ;  /* 0x0000000407297c24 */ /* 0x001fe2000f8e02ff */
[----:B------:R-:W-:Y:S01]  /*b030*/  LEA.HI.X R25, R32, R3, R25, 0x1, P1 ;  /* 0x0000000320197211 */ /* 0x000fe200008f0c19 */
[----:B------:R-:W-:Y:S01]  /*b040*/  IMAD.WIDE.U32 R32, R6, UR4, RZ ;  /* 0x0000000406207c25 */ /* 0x000fe2000f8e00ff */
[-C--:B------:R-:W-:Y:S02]  /*b050*/  LEA R26, P0, R30, R2.reuse, 0x1 ;  /* 0x000000021e1a7211 */ /* 0x080fe400078008ff */
[----:B------:R-:W-:Y:S01]  /*b060*/  IADD3 R7, PT, PT, R31, R27, RZ ;  /* 0x0000001b1f077210 */ /* 0x000fe20007ffe0ff */
[----:B------:R-:W-:Y:S01]  /*b070*/  IMAD R41, R6, UR5, R41 ;  /* 0x0000000506297c24 */ /* 0x000fe2000f8e0229 */
[----:B------:R0:W5:Y:S01]  /*b080*/  LDG.E.U16 R31, desc[UR6][R28.64] ;  /* 0x000000061c1f7981 */ /* 0x000162000c1e1500 */
[----:B------:R-:W-:Y:S01]  /*b090*/  IMAD R9, R9, UR4, RZ ;  /* 0x0000000409097c24 */ /* 0x000fe2000f8e02ff */
[----:B------:R-:W-:Y:S01]  /*b0a0*/  LEA.HI.X R27, R30, R3, R7, 0x1, P0 ;  /* 0x000000031e1b7211 */ /* 0x000fe200000f0c07 */
[----:B------:R-:W-:Y:S01]  /*b0b0*/  IMAD R11, R11, UR4, RZ ;  /* 0x000000040b0b7c24 */ /* 0x000fe2000f8e02ff */
[----:B------:R-:W-:Y:S01]  /*b0c0*/  IADD3 R7, PT, PT, R33, R41, RZ ;  /* 0x0000002921077210 */ /* 0x000fe20007ffe0ff */
[----:B------:R-:W-:Y:S01]  /*b0d0*/  IMAD R33, R8, UR5, R9 ;  /* 0x0000000508217c24 */ /* 0x000fe2000f8e0209 */
[-C--:B------:R-:W-:Y:S01]  /*b0e0*/  LEA R6, P0, R32, R2.reuse, 0x1 ;  /* 0x0000000220067211 */ /* 0x080fe200078008ff */
[----:B------:R-:W-:Y:S01]  /*b0f0*/  IMAD.WIDE.U32 R8, R8, UR4, RZ ;  /* 0x0000000408087c25 */ /* 0x000fe2000f8e00ff */
[----:B------:R-:W5:Y:S03]  /*b100*/  LDG.E.U16 R24, desc[UR6][R24.64] ;  /* 0x0000000618187981 */ /* 0x000f66000c1e1500 */
[----:B0-----:R-:W-:Y:S01]  /*b110*/  IMAD.WIDE.U32 R28, R10, UR4, RZ ;  /* 0x000000040a1c7c25 */ /* 0x001fe2000f8e00ff */
[----:B------:R-:W-:Y:S01]  /*b120*/  LEA.HI.X R7, R32, R3, R7, 0x1, P0 ;  /* 0x0000000320077211 */ /* 0x000fe200000f0c07 */
[----:B------:R-:W5:Y:S02]  /*b130*/  LDG.E.U16 R26, desc[UR6][R26.64] ;  /* 0x000000061a1a7981 */ /* 0x000f64000c1e1500 */
[----:B------:R-:W-:Y:S01]  /*b140*/  IMAD R11, R10, UR5, R11 ;  /* 0x000000050a0b7c24 */ /* 0x000fe2000f8e020b */
[-C--:B------:R-:W-:Y:S01]  /*b150*/  LEA R32, P0, R8, R2.reuse, 0x1 ;  /* 0x0000000208207211 */ /* 0x080fe200078008ff */
[----:B------:R-:W-:Y:S01]  /*b160*/  IMAD.IADD R9, R9, 0x1, R33 ;  /* 0x0000000109097824 */ /* 0x000fe200078e0221 */
[----:B------:R-:W-:Y:S01]  /*b170*/  LEA R10, P1, R28, R2, 0x1 ;  /* 0x000000021c0a7211 */ /* 0x000fe200078208ff */
[----:B------:R-:W-:Y:S01]  /*b180*/  IMAD R13, R13, UR4, RZ ;  /* 0x000000040d0d7c24 */ /* 0x000fe2000f8e02ff */
[----:B------:R-:W-:Y:S01]  /*b190*/  IADD3 R11, PT, PT, R29, R11, RZ ;  /* 0x0000000b1d0b7210 */ /* 0x000fe20007ffe0ff */
[----:B------:R-:W-:Y:S01]  /*b1a0*/  IMAD R15, R15, UR4, RZ ;  /* 0x000000040f0f7c24 */ /* 0x000fe2000f8e02ff */
[-C--:B------:R-:W-:Y:S01]  /*b1b0*/  LEA.HI.X R33, R8, R3.reuse, R9, 0x1, P0 ;  /* 0x0000000308217211 */ /* 0x080fe200000f0c09 */
[----:B------:R-:W-:Y:S01]  /*b1c0*/  IMAD.WIDE.U32 R8, R12, UR4, RZ ;  /* 0x000000040c087c25 */ /* 0x000fe2000f8e00ff */
[----:B------:R-:W-:Y:S01]  /*b1d0*/  LEA.HI.X R11, R28, R3, R11, 0x1, P1 ;  /* 0x000000031c0b7211 */ /* 0x000fe200008f0c0b */
[----:B------:R0:W5:Y:S02]  /*b1e0*/  LDG.E.U16 R6, desc[UR6][R6.64] ;  /* 0x0000000606067981 */ /* 0x000164000c1e1500 */
[----:B------:R-:W-:-:S02]  /*b1f0*/  IMAD R13, R12, UR5, R13 ;  /* 0x000000050c0d7c24 */ /* 0x000fc4000f8e020d */
[----:B------:R-:W-:-:S04]  /*b200*/  IMAD.WIDE.U32 R28, R14, UR4, RZ ;  /* 0x000000040e1c7c25 */ /* 0x000fc8000f8e00ff */
[----:B------:R-:W-:Y:S01]  /*b210*/  IMAD R15, R14, UR5, R15 ;  /* 0x000000050e0f7c24 */ /* 0x000fe2000f8e020f */
[----:B------:R-:W5:Y:S01]  /*b220*/  LDG.E.U16 R32, desc[UR6][R32.64] ;  /* 0x0000000620207981 */ /* 0x000f62000c1e1500 */
[----:B0-----:R-:W-:-:S03]  /*b230*/  IADD3 R7, PT, PT, R9, R13, RZ ;  /* 0x0000000d09077210 */ /* 0x001fc60007ffe0ff */
[----:B------:R-:W-:Y:S01]  /*b240*/  IADD3 R9, PT, PT, R29, R15, RZ ;  /* 0x0000000f1d097210 */ /* 0x000fe20007ffe0ff */
[----:B------:R-:W-:Y:S01]  /*b250*/  IMAD R15, R17, UR4, RZ ;  /* 0x00000004110f7c24 */ /* 0x000fe2000f8e02ff */
[----:B------:R-:W-:-:S03]  /*b260*/  LEA R12, P0, R8, R2, 0x1 ;  /* 0x00000002080c7211 */ /* 0x000fc600078008ff */
[----:B------:R-:W-:Y:S01]  /*b270*/  IMAD R15, R16, UR5, R15 ;  /* 0x00000005100f7c24 */ /* 0x000fe2000f8e020f */
[----:B------:R-:W-:Y:S01]  /*b280*/  LEA.HI.X R13, R8, R3, R7, 0x1, P0 ;  /* 0x00000003080d7211 */ /* 0x000fe200000f0c07 */
[----:B------:R-:W-:Y:S01]  /*b290*/  IMAD.WIDE.U32 R16, R16, UR4, RZ ;  /* 0x0000000410107c25 */ /* 0x000fe2000f8e00ff */
[CC--:B------:R-:W-:Y:S01]  /*b2a0*/  LEA R8, P0, R28.reuse, R2.reuse, 0x1 ;  /* 0x000000021c087211 */ /* 0x0c0fe200078008ff */
[----:B------:R0:W5:Y:S02]  /*b2b0*/  LDG.E.U16 R7, desc[UR6][R10.64] ;  /* 0x000000060a077981 */ /* 0x000164000c1e1500 */
[----:B------:R-:W-:Y:S01]  /*b2c0*/  IMAD R27, R19, UR4, RZ ;  /* 0x00000004131b7c24 */ /* 0x000fe2000f8e02ff */
[----:B------:R-:W-:Y:S01]  /*b2d0*/  IADD3 R15, PT, PT, R17, R15, RZ ;  /* 0x0000000f110f7210 */ /* 0x000fe20007ffe0ff */
[----:B------:R-:W-:Y:S01]  /*b2e0*/  IMAD R17, R21, UR4, RZ ;  /* 0x0000000415117c24 */ /* 0x000fe2000f8e02ff */
[----:B------:R-:W-:Y:S01]  /*b2f0*/  LEA.HI.X R9, R28, R3, R9, 0x1, P0 ;  /* 0x000000031c097211 */ /* 0x000fe200000f0c09 */
[----:B------:R-:W-:Y:S01]  /*b300*/  IMAD.WIDE.U32 R28, R18, UR4, RZ ;  /* 0x00000004121c7c25 */ /* 0x000fe2000f8e00ff */
[----:B------:R-:W-:Y:S01]  /*b310*/  LEA R14, P0, R16, R2, 0x1 ;  /* 0x00000002100e7211 */ /* 0x000fe200078008ff */
[----:B------:R1:W5:Y:S02]  /*b320*/  LDG.E.U16 R25, desc[UR6][R12.64] ;  /* 0x000000060c197981 */ /* 0x000364000c1e1500 */
[----:B------:R-:W-:-:S02]  /*b330*/  IMAD R27, R18, UR5, R27 ;  /* 0x00000005121b7c24 */ /* 0x000fc4000f8e021b */
[----:B------:R-:W-:Y:S01]  /*b340*/  IMAD R21, R20, UR5, R17 ;  /* 0x0000000514157c24 */ /* 0x000fe2000f8e0211 */
[-C--:B0-----:R-:W-:Y:S01]  /*b350*/  LEA R10, P1, R28, R2.reuse, 0x1 ;  /* 0x000000021c0a7211 */ /* 0x081fe200078208ff */
[----:B------:R-:W-:Y:S01]  /*b360*/  IMAD R23, R23, UR4, RZ ;  /* 0x0000000417177c24 */ /* 0x000fe2000f8e02ff */
[----:B------:R-:W-:Y:S01]  /*b370*/  IADD3 R11, PT, PT, R29, R27, RZ ;  /* 0x0000001b1d0b7210 */ /* 0x000fe20007ffe0ff */
[----:B------:R0:W5:Y:S01]  /*b380*/  LDG.E.U16 R19, desc[UR6][R8.64] ;  /* 0x0000000608137981 */ /* 0x000162000c1e1500 */
[----:B-1----:R-:W-:Y:S01]  /*b390*/  IMAD.WIDE.U32 R12, R20, UR4, RZ ;  /* 0x00000004140c7c25 */ /* 0x002fe2000f8e00ff */
[-C--:B------:R-:W-:Y:S02]  /*b3a0*/  LEA.HI.X R15, R16, R3.reuse, R15, 0x1, P0 ;  /* 0x00000003100f7211 */ /* 0x080fe400000f0c0f */
[-C--:B------:R-:W-:Y:S01]  /*b3b0*/  LEA.HI.X R11, R28, R3.reuse, R11, 0x1, P1 ;  /* 0x000000031c0b7211 */ /* 0x080fe200008f0c0b */
[----:B------:R-:W-:Y:S02]  /*b3c0*/  IMAD.WIDE.U32 R16, R22, UR4, RZ ;  /* 0x0000000416107c25 */ /* 0x000fe4000f8e00ff */
[----:B------:R-:W5:Y:S02]  /*b3d0*/  LDG.E.U16 R14, desc[UR6][R14.64] ;  /* 0x000000060e0e7981 */ /* 0x000f64000c1e1500 */
[----:B0-----:R-:W-:Y:S01]  /*b3e0*/  IMAD.IADD R9, R13, 0x1, R21 ;  /* 0x000000010d097824 */ /* 0x001fe200078e0215 */
[----:B------:R-:W-:Y:S01]  /*b3f0*/  LEA R8, P0, R12, R2, 0x1 ;  /* 0x000000020c087211 */ /* 0x000fe200078008ff */
[----:B------:R-:W-:Y:S01]  /*b400*/  IMAD R23, R22, UR5, R23 ;  /* 0x0000000516177c24 */ /* 0x000fe2000f8e0217 */
[----:B------:R-:W5:Y:S02]  /*b410*/  LDG.E.U16 R10, desc[UR6][R10.64] ;  /* 0x000000060a0a7981 */ /* 0x000f64000c1e1500 */
[----:B------:R-:W-:-:S02]  /*b420*/  LEA.HI.X R9, R12, R3, R9, 0x1, P0 ;  /* 0x000000030c097211 */ /* 0x000fc400000f0c09 */
[C---:B------:R-:W-:Y:S02]  /*b430*/  LEA R12, P0, R16.reuse, R2, 0x1 ;  /* 0x00000002100c7211 */ /* 0x040fe400078008ff */
[----:B------:R-:W-:Y:S01]  /*b440*/  IADD3 R13, PT, PT, R17, R23, RZ ;  /* 0x00000017110d7210 */ /* 0x000fe20007ffe0ff */
[----:B------:R0:W5:Y:S03]  /*b450*/  LDG.E.U16 R8, desc[UR6][R8.64] ;  /* 0x0000000608087981 */ /* 0x000166000c1e1500 */
[----:B------:R-:W-:-:S05]  /*b460*/  LEA.HI.X R13, R16, R3, R13, 0x1, P0 ;  /* 0x00000003100d7211 */ /* 0x000fca00000f0c0d */
[----:B------:R-:W5:Y:S01]  /*b470*/  LDG.E.U16 R12, desc[UR6][R12.64] ;  /* 0x000000060c0c7981 */ /* 0x000f62000c1e1500 */
[----:B------:R-:W-:-:S04]  /*b480*/  IADD3 R43, P0, PT, R43, -0x10, RZ ;  /* 0xfffffff02b2b7810 */ /* 0x000fc80007f1e0ff */
[----:B------:R-:W-:Y:S02]  /*b490*/  IADD3.X R36, PT, PT, R36, -0x1, RZ, P0, !PT ;  /* 0xffffffff24247810 */ /* 0x000fe400007fe4ff */
[----:B------:R-:W-:-:S04]  /*b4a0*/  ISETP.NE.U32.AND P0, PT, R43, RZ, PT ;  /* 0x000000ff2b00720c */ /* 0x000fc80003f05070 */
[----:B------:R-:W-:Y:S02]  /*b4b0*/  ISETP.NE.AND.EX P0, PT, R36, RZ, PT, P0 ;  /* 0x000000ff2400720c */ /* 0x000fe40003f05300 */
[----:B------:R-:W-:-:S05]  /*b4c0*/  IADD3 R4, P1, PT, R4, 0x80, RZ ;  /* 0x0000008004047810 */ /* 0x000fca0007f3e0ff */
[----:B------:R-:W-:Y:S01]  /*b4d0*/  IMAD.X R5, RZ, RZ, R5, P1 ;  /* 0x000000ffff057224 */ /* 0x000fe200008e0605 */
[----:B--2---:R-:W-:-:S05]  /*b4e0*/  SHF.L.U32 R34, R34, 0x10, RZ ;  /* 0x0000001022227819 */ /* 0x004fca00000006ff */
[----:B------:R-:W-:Y:S01]  /*b4f0*/  FADD.FTZ R34, R34, R35 ;  /* 0x0000002322227221 */ /* 0x000fe20000010000 */
[----:B---3--:R-:W-:Y:S02]  /*b500*/  SHF.L.U32 R17, R38, 0x10, RZ ;  /* 0x0000001026117819 */ /* 0x008fe400000006ff */
[----:B----4-:R-:W-:-:S03]  /*b510*/  SHF.L.U32 R16, R37, 0x10, RZ ;  /* 0x0000001025107819 */ /* 0x010fc600000006ff */
[----:B------:R-:W-:Y:S01]  /*b520*/  FADD.FTZ R17, R34, R17 ;  /* 0x0000001122117221 */ /* 0x000fe20000010000 */
[----:B-----5:R-:W-:-:S03]  /*b530*/  SHF.L.U32 R39, R39, 0x10, RZ ;  /* 0x0000001027277819 */ /* 0x020fc600000006ff */
[----:B------:R-:W-:-:S04]  /*b540*/  FADD.FTZ R16, R17, R16 ;  /* 0x0000001011107221 */ /* 0x000fc80000010000 */
[----:B------:R-:W-:Y:S01]  /*b550*/  FADD.FTZ R16, R16, R39 ;  /* 0x0000002710107221 */ /* 0x000fe20000010000 */
[----:B------:R-:W-:-:S04]  /*b560*/  IMAD.U32 R31, R31, 0x10000, RZ ;  /* 0x000100001f1f7824 */ /* 0x000fc800078e00ff */
[----:B------:R-:W-:Y:S01]  /*b570*/  FADD.FTZ R16, R16, R31 ;  /* 0x0000001f10107221 */ /* 0x000fe20000010000 */
[----:B0-----:R-:W-:Y:S02]  /*b580*/  SHF.L.U32 R9, R24, 0x10, RZ ;  /* 0x0000001018097819 */ /* 0x001fe400000006ff */
[----:B------:R-:W-:-:S03]  /*b590*/  SHF.L.U32 R26, R26, 0x10, RZ ;  /* 0x000000101a1a7819 */ /* 0x000fc600000006ff */
[----:B------:R-:W-:-:S04]  /*b5a0*/  FADD.FTZ R9, R16, R9 ;  /* 0x0000000910097221 */ /* 0x000fc80000010000 */
[----:B------:R-:W-:Y:S01]  /*b5b0*/  FADD.FTZ R9, R9, R26 ;  /* 0x0000001a09097221 */ /* 0x000fe20000010000 */
[----:B------:R-:W-:-:S05]  /*b5c0*/  SHF.L.U32 R6, R6, 0x10, RZ ;  /* 0x0000001006067819 */ /* 0x000fca00000006ff */
[----:B------:R-:W-:Y:S01]  /*b5d0*/  FADD.FTZ R6, R9, R6 ;  /* 0x0000000609067221 */ /* 0x000fe20000010000 */
[----:B------:R-:W-:-:S05]  /*b5e0*/  SHF.L.U32 R11, R32, 0x10, RZ ;  /* 0x00000010200b7819 */ /* 0x000fca00000006ff */
[----:B------:R-:W-:Y:S01]  /*b5f0*/  FADD.FTZ R6, R6, R11 ;  /* 0x0000000b06067221 */ /* 0x000fe20000010000 */
[----:B------:R-:W-:-:S05]  /*b600*/  SHF.L.U32 R7, R7, 0x10, RZ ;  /* 0x0000001007077819 */ /* 0x000fca00000006ff */
[----:B------:R-:W-:Y:S01]  /*b610*/  FADD.FTZ R6, R6, R7 ;  /* 0x0000000706067221 */ /* 0x000fe20000010000 */
[----:B------:R-:W-:-:S04]  /*b620*/  IMAD.U32 R25, R25, 0x10000, RZ ;  /* 0x0001000019197824 */ /* 0x000fc800078e00ff */
[----:B------:R-:W-:Y:S01]  /*b630*/  FADD.FTZ R6, R6, R25 ;  /* 0x0000001906067221 */ /* 0x000fe20000010000 */
[----:B------:R-:W-:-:S05]  /*b640*/  SHF.L.U32 R19, R19, 0x10, RZ ;  /* 0x0000001013137819 */ /* 0x000fca00000006ff */
[----:B------:R-:W-:Y:S01]  /*b650*/  FADD.FTZ R6, R6, R19 ;  /* 0x0000001306067221 */ /* 0x000fe20000010000 */
[----:B------:R-:W-:Y:S02]  /*b660*/  SHF.L.U32 R7, R14, 0x10, RZ ;  /* 0x000000100e077819 */ /* 0x000fe400000006ff */
[----:B------:R-:W-:-:S03]  /*b670*/  SHF.L.U32 R9, R10, 0x10, RZ ;  /* 0x000000100a097819 */ /* 0x000fc600000006ff */
[----:B------:R-:W-:-:S04]  /*b680*/  FADD.FTZ R6, R6, R7 ;  /* 0x0000000706067221 */ /* 0x000fc80000010000 */
[----:B------:R-:W-:Y:S01]  /*b690*/  FADD.FTZ R6, R6, R9 ;  /* 0x0000000906067221 */ /* 0x000fe20000010000 */
[----:B------:R-:W-:-:S05]  /*b6a0*/  SHF.L.U32 R7, R8, 0x10, RZ ;  /* 0x0000001008077819 */ /* 0x000fca00000006ff */
[----:B------:R-:W-:Y:S01]  /*b6b0*/  FADD.FTZ R6, R6, R7 ;  /* 0x0000000706067221 */ /* 0x000fe20000010000 */
[----:B------:R-:W-:-:S05]  /*b6c0*/  SHF.L.U32 R35, R12, 0x10, RZ ;  /* 0x000000100c237819 */ /* 0x000fca00000006ff */
[----:B------:R-:W-:Y:S01]  /*b6d0*/  FADD.FTZ R35, R6, R35 ;  /* 0x0000002306237221 */ /* 0x000fe20000010000 */
[----:B------:R-:W-:Y:S06]  /*b6e0*/  @P0 BRA `(.L_x_1567) ;  /* 0xfffffff400640947 */ /* 0x000fec000383ffff */
.L_x_1566:
        /* <DEDUP_REMOVED lines=25> */
[-C--:B0-----:R-:W-:Y:S01]  /*b880*/  LEA R18, P1, R22, R8.reuse, 0x1 ;  /* 0x0000000816127211 */ /* 0x081fe200078208ff */
[----:B----4-:R-:W-:Y:S01]  /*b890*/  IMAD R21, R21, UR4, RZ ;  /* 0x0000000415157c24 */ /* 0x010fe2000f8e02ff */
[----:B------:R-:W-:Y:S02]  /*b8a0*/  IADD3 R19, PT, PT, R23, R17, RZ ;  /* 0x0000001117137210 */ /* 0x000fe40007ffe0ff */
[----:B------:R-:W-:Y:S01]  /*b8b0*/  LEA R16, P2, R24, R8, 0x1 ;  /* 0x0000000818107211 */ /* 0x000fe200078408ff */
[----:B------:R-:W-:Y:S01]  /*b8c0*/  IMAD R21, R20, UR5, R21 ;  /* 0x0000000514157c24 */ /* 0x000fe2000f8e0215 */
[----:B------:R-:W-:Y:S01]  /*b8d0*/  LEA.HI.X R19, R22, R9, R19, 0x1, P1 ;  /* 0x0000000916137211 */ /* 0x000fe200008f0c13 */
[----:B------:R-:W-:Y:S01]  /*b8e0*/  IMAD.WIDE.U32 R22, R20, UR4, RZ ;  /* 0x0000000414167c25 */ /* 0x000fe2000f8e00ff */
[----:B------:R-:W-:-:S03]  /*b8f0*/  IADD3 R17, PT, PT, R25, R27, RZ ;  /* 0x0000001b19117210 */ /* 0x000fc60007ffe0ff */
[----:B-----5:R-:W-:Y:S01]  /*b900*/  IMAD R27, R13, UR4, RZ ;  /* 0x000000040d1b7c24 */ /* 0x020fe2000f8e02ff */
[----:B------:R-:W-:Y:S01]  /*b910*/  LEA.HI.X R17, R24, R9, R17, 0x1, P2 ;  /* 0x0000000918117211 */ /* 0x000fe200010f0c11 */
[----:B------:R-:W-:Y:S01]  /*b920*/  IMAD.WIDE.U32 R24, R12, UR4, RZ ;  /* 0x000000040c187c25 */ /* 0x000fe2000f8e00ff */
[-C--:B------:R-:W-:Y:S02]  /*b930*/  LEA R20, P1, R22, R8.reuse, 0x1 ;  /* 0x0000000816147211 */ /* 0x080fe400078208ff */
[----:B------:R-:W-:Y:S01]  /*b940*/  IADD3 R13, PT, PT, R23, R21, RZ ;  /* 0x00000015170d7210 */ /* 0x000fe20007ffe0ff */
[----:B------:R-:W-:Y:S01]  /*b950*/  IMAD R27, R12, UR5, R27 ;  /* 0x000000050c1b7c24 */ /* 0x000fe2000f8e021b */
[----:B------:R-:W2:Y:S02]  /*b960*/  LDG.E.U16 R16, desc[UR6][R16.64] ;  /* 0x0000000610107981 */ /* 0x000ea4000c1e1500 */
[----:B------:R-:W-:Y:S01]  /*b970*/  LEA.HI.X R21, R22, R9, R13, 0x1, P1 ;  /* 0x0000000916157211 */ /* 0x000fe200008f0c0d */
[----:B------:R-:W-:Y:S01]  /*b980*/  IMAD R15, R15, UR4, RZ ;  /* 0x000000040f0f7c24 */ /* 0x000fe2000f8e02ff */
[----:B------:R-:W-:Y:S01]  /*b990*/  LEA R22, P1, R24, R8, 0x1 ;  /* 0x0000000818167211 */ /* 0x000fe200078208ff */
[----:B------:R0:W3:Y:S01]  /*b9a0*/  LDG.E.U16 R12, desc[UR6][R18.64] ;  /* 0x00000006120c7981 */ /* 0x0000e2000c1e1500 */
[----:B------:R-:W-:Y:S01]  /*b9b0*/  IADD3 R13, PT, PT, R25, R27, RZ ;  /* 0x0000001b190d7210 */ /* 0x000fe20007ffe0ff */
[----:B------:R-:W-:-:S02]  /*b9c0*/  IMAD R11, R11, UR4, RZ ;  /* 0x000000040b0b7c24 */ /* 0x000fc4000f8e02ff */
[----:B------:R-:W-:Y:S01]  /*b9d0*/  IMAD R15, R14, UR5, R15 ;  /* 0x000000050e0f7c24 */ /* 0x000fe2000f8e020f */
[----:B------:R-:W-:Y:S01]  /*b9e0*/  LEA.HI.X R23, R24, R9, R13, 0x1, P1 ;  /* 0x0000000918177211 */ /* 0x000fe200008f0c0d */
[----:B------:R-:W-:Y:S01]  /*b9f0*/  IMAD.WIDE.U32 R24, R14, UR4, RZ ;  /* 0x000000040e187c25 */ /* 0x000fe2000f8e00ff */
[----:B------:R1:W4:Y:S03]  /*ba00*/  LDG.E.U16 R13, desc[UR6][R20.64] ;  /* 0x00000006140d7981 */ /* 0x000326000c1e1500 */
[----:B0-----:R-:W-:-:S04]  /*ba10*/  IMAD.WIDE.U32 R18, R10, UR4, RZ ;  /* 0x000000040a127c25 */ /* 0x001fc8000f8e00ff */
[----:B------:R-:W-:Y:S02]  /*ba20*/  IMAD R27, R10, UR5, R11 ;  /* 0x000000050a1b7c24 */ /* 0x000fe4000f8e020b */
[----:B------:R-:W-:Y:S01]  /*ba30*/  IMAD R17, R3, UR4, RZ ;  /* 0x0000000403117c24 */ /* 0x000fe2000f8e02ff */
[-C--:B------:R-:W-:Y:S01]  /*ba40*/  LEA R14, P1, R24, R8.reuse, 0x1 ;  /* 0x00000008180e7211 */ /* 0x080fe200078208ff */
[----:B------:R-:W-:Y:S01]  /*ba50*/  IMAD.IADD R3, R19, 0x1, R27 ;  /* 0x0000000113037824 */ /* 0x000fe200078e021b */
[----:B------:R-:W-:Y:S01]  /*ba60*/  IADD3 R11, PT, PT, R25, R15, RZ ;  /* 0x0000000f190b7210 */ /* 0x000fe20007ffe0ff */
[----:B-1----:R-:W-:Y:S01]  /*ba70*/  IMAD.WIDE.U32 R20, R2, UR4, RZ ;  /* 0x0000000402147c25 */ /* 0x002fe2000f8e00ff */
[----:B------:R-:W-:Y:S01]  /*ba80*/  LEA R10, P2, R18, R8, 0x1 ;  /* 0x00000008120a7211 */ /* 0x000fe200078408ff */
[----:B------:R-:W5:Y:S02]  /*ba90*/  LDG.E.U16 R22, desc[UR6][R22.64] ;  /* 0x0000000616167981 */ /* 0x000f64000c1e1500 */
[----:B------:R-:W-:-:S02]  /*baa0*/  IMAD R17, R2, UR5, R17 ;  /* 0x0000000502117c24 */ /* 0x000fc4000f8e0211 */
[----:B------:R-:W-:Y:S01]  /*bab0*/  IMAD R7, R7, UR4, RZ ;  /* 0x0000000407077c24 */ /* 0x000fe2000f8e02ff */
[-C--:B------:R-:W-:Y:S02]  /*bac0*/  LEA.HI.X R15, R24, R9.reuse, R11, 0x1, P1 ;  /* 0x00000009180f7211 */ /* 0x080fe400008f0c0b */
[----:B------:R-:W-:Y:S01]  /*bad0*/  LEA.HI.X R11, R18, R9, R3, 0x1, P2 ;  /* 0x00000009120b7211 */ /* 0x000fe200010f0c03 */
[----:B------:R-:W-:Y:S01]  /*bae0*/  IMAD.WIDE.U32 R18, R6, UR4, RZ ;  /* 0x0000000406127c25 */ /* 0x000fe2000f8e00ff */
[----:B------:R-:W-:Y:S01]  /*baf0*/  LEA R2, P1, R20, R8, 0x1 ;  /* 0x0000000814027211 */ /* 0x000fe200078208ff */
[----:B------:R-:W5:Y:S01]  /*bb00*/  LDG.E.U16 R14, desc[UR6][R14.64] ;  /* 0x000000060e0e7981 */ /* 0x000f62000c1e1500 */
[----:B------:R-:W-:Y:S01]  /*bb10*/  IADD3 R3, PT, PT, R21, R17, RZ ;  /* 0x0000001115037210 */ /* 0x000fe20007ffe0ff */
[----:B------:R-:W-:Y:S02]  /*bb20*/  IMAD R7, R6, UR5, R7 ;  /* 0x0000000506077c24 */ /* 0x000fe4000f8e0207 */
[----:B------:R-:W5:Y:S01]  /*bb30*/  LDG.E.U16 R10, desc[UR6][R10.64] ;  /* 0x000000060a0a7981 */ /* 0x000f62000c1e1500 */
[----:B------:R-:W-:-:S02]  /*bb40*/  LEA.HI.X R3, R20, R9, R3, 0x1, P1 ;  /* 0x0000000914037211 */ /* 0x000fc400008f0c03 */
[C---:B------:R-:W-:Y:S02]  /*bb50*/  LEA R8, P1, R18.reuse, R8, 0x1 ;  /* 0x0000000812087211 */ /* 0x040fe400078208ff */
[----:B------:R-:W-:Y:S01]  /*bb60*/  IADD3 R6, PT, PT, R19, R7, RZ ;  /* 0x0000000713067210 */ /* 0x000fe20007ffe0ff */
[----:B------:R0:W5:Y:S03]  /*bb70*/  LDG.E.U16 R2, desc[UR6][R2.64] ;  /* 0x0000000602027981 */ /* 0x000166000c1e1500 */
[----:B------:R-:W-:-:S05]  /*bb80*/  LEA.HI.X R9, R18, R9, R6, 0x1, P1 ;  /* 0x0000000912097211 */ /* 0x000fca00008f0c06 */
[----:B------:R-:W5:Y:S01]  /*bb90*/  LDG.E.U16 R8, desc[UR6][R8.64] ;  /* 0x0000000608087981 */ /* 0x000f62000c1e1500 */
[----:B------:R-:W-:-:S04]  /*bba0*/  IADD3 R4, P1, PT, R4, 0x40, RZ ;  /* 0x0000004004047810 */ /* 0x000fc80007f3e0ff */
[----:B------:R-:W-:Y:S02]  /*bbb0*/  IADD3.X R5, PT, PT, RZ, R5, RZ, P1, !PT ;  /* 0x00000005ff057210 */ /* 0x000fe40000ffe4ff */
[----:B--2---:R-:W-:Y:S02]  /*bbc0*/  SHF.L.U32 R7, R16, 0x10, RZ ;  /* 0x0000001010077819 */ /* 0x004fe400000006ff */
[----:B---3--:R-:W-:-:S05]  /*bbd0*/  SHF.L.U32 R12, R12, 0x10, RZ ;  /* 0x000000100c0c7819 */ /* 0x008fca00000006ff */
[----:B------:R-:W-:Y:S01]  /*bbe0*/  FADD.FTZ R12, R35, R12 ;  /* 0x0000000c230c7221 */ /* 0x000fe20000010000 */
[----:B----4-:R-:W-:-:S03]  /*bbf0*/  SHF.L.U32 R6, R13, 0x10, RZ ;  /* 0x000000100d067819 */ /* 0x010fc600000006ff */
[----:B------:R-:W-:-:S04]  /*bc00*/  FADD.FTZ R7, R12, R7 ;  /* 0x000000070c077221 */ /* 0x000fc80000010000 */
[----:B------:R-:W-:Y:S01]  /*bc10*/  FADD.FTZ R6, R7, R6 ;  /* 0x0000000607067221 */ /* 0x000fe20000010000 */
[----:B-----5:R-:W-:-:S05]  /*bc20*/  SHF.L.U32 R13, R22, 0x10, RZ ;  /* 0x00000010160d7819 */ /* 0x020fca00000006ff */
[----:B------:R-:W-:Y:S01]  /*bc30*/  FADD.FTZ R6, R6, R13 ;  /* 0x0000000d06067221 */ /* 0x000fe20000010000 */
[----:B------:R-:W-:Y:S01]  /*bc40*/  IMAD.U32 R7, R14, 0x10000, RZ ;  /* 0x000100000e077824 */ /* 0x000fe200078e00ff */
[----:B0-----:R-:W-:-:S03]  /*bc50*/  SHF.L.U32 R3, R10, 0x10, RZ ;  /* 0x000000100a037819 */ /* 0x001fc600000006ff */
[----:B------:R-:W-:-:S04]  /*bc60*/  FADD.FTZ R6, R6, R7 ;  /* 0x0000000706067221 */ /* 0x000fc80000010000 */
[----:B------:R-:W-:Y:S01]  /*bc70*/  FADD.FTZ R3, R6, R3 ;  /* 0x0000000306037221 */ /* 0x000fe20000010000 */
[----:B------:R-:W-:-:S05]  /*bc80*/  SHF.L.U32 R2, R2, 0x10, RZ ;  /* 0x0000001002027819 */ /* 0x000fca00000006ff */
[----:B------:R-:W-:Y:S01]  /*bc90*/  FADD.FTZ R2, R3, R2 ;  /* 0x0000000203027221 */ /* 0x000fe20000010000 */
[----:B------:R-:W-:-:S05]  /*bca0*/  SHF.L.U32 R35, R8, 0x10, RZ ;  /* 0x0000001008237819 */ /* 0x000fca00000006ff */
[----:B------:R-:W-:-:S07]  /*bcb0*/  FADD.FTZ R35, R2, R35 ;  /* 0x0000002302237221 */ /* 0x000fce0000010000 */
.L_x_1568:
        /* <DEDUP_REMOVED lines=16> */
[----:B------:R-:W-:Y:S01]  /*bdc0*/  IMAD R7, R6, UR5, R7 ;  /* 0x0000000506077c24 */ /* 0x000fe2000f8e0207 */
[----:B0-----:R-:W-:Y:S01]  /*bdd0*/  LEA R6, P1, R8, R2, 0x1 ;  /* 0x0000000208067211 */ /* 0x001fe200078208ff */
        /* <DEDUP_REMOVED lines=11> */
[----:B------:R-:W-:Y:S01]  /*be90*/  LEA R12, P1, R8, R2, 0x1 ;  /* 0x00000002080c7211 */ /* 0x000fe200078208ff */
[----:B------:R-:W-:Y:S01]  /*bea0*/  IMAD.IADD R13, R9, 0x1, R13 ;  /* 0x00000001090d7824 */ /* 0x000fe200078e020d */
[----:B------:R-:W2:Y:S01]  /*beb0*/  LDG.E.U16 R6, desc[UR6][R6.64] ;  /* 0x0000000606067981 */ /* 0x000ea2000c1e1500 */
[----:B------:R-:W-:-:S03]  /*bec0*/  IMAD.WIDE.U32 R14, R16, UR4, RZ ;  /* 0x00000004100e7c25 */ /* 0x000fc6000f8e00ff */
[----:B------:R-:W3:Y:S01]  /*bed0*/  LDG.E.U16 R10, desc[UR6][R10.64] ;  /* 0x000000060a0a7981 */ /* 0x000ee2000c1e1500 */
[----:B------:R-:W-:Y:S01]  /*bee0*/  IMAD R17, R16, UR5, R17 ;  /* 0x0000000510117c24 */ /* 0x000fe2000f8e0211 */
[----:B------:R-:W-:Y:S02]  /*bef0*/  LEA.HI.X R13, R8, R3, R13, 0x1, P1 ;  /* 0x00000003080d7211 */ /* 0x000fe400008f0c0d */
[C---:B------:R-:W-:Y:S02]  /*bf00*/  LEA R2, P1, R14.reuse, R2, 0x1 ;  /* 0x000000020e027211 */ /* 0x040fe400078208ff */
[----:B------:R-:W-:Y:S01]  /*bf10*/  IADD3 R17, PT, PT, R15, R17, RZ ;  /* 0x000000110f117210 */ /* 0x000fe20007ffe0ff */
[----:B------:R-:W4:Y:S03]  /*bf20*/  LDG.E.U16 R12, desc[UR6][R12.64] ;  /* 0x000000060c0c7981 */ /* 0x000f26000c1e1500 */
[----:B------:R-:W-:-:S05]  /*bf30*/  LEA.HI.X R3, R14, R3, R17, 0x1, P1 ;  /* 0x000000030e037211 */ /* 0x000fca00008f0c11 */
[----:B------:R-:W5:Y:S01]  /*bf40*/  LDG.E.U16 R2, desc[UR6][R2.64] ;  /* 0x0000000602027981 */ /* 0x000f62000c1e1500 */
[----:B------:R-:W-:-:S04]  /*bf50*/  IADD3 R4, P1, PT, R4, 0x20, RZ ;  /* 0x0000002004047810 */ /* 0x000fc80007f3e0ff */
[----:B------:R-:W-:Y:S02]  /*bf60*/  IADD3.X R5, PT, PT, RZ, R5, RZ, P1, !PT ;  /* 0x00000005ff057210 */ /* 0x000fe40000ffe4ff */
[----:B--2---:R-:W-:Y:S02]  /*bf70*/  SHF.L.U32 R8, R6, 0x10, RZ ;  /* 0x0000001006087819 */ /* 0x004fe400000006ff */
[----:B---3--:R-:W-:-:S03]  /*bf80*/  SHF.L.U32 R9, R10, 0x10, RZ ;  /* 0x000000100a097819 */ /* 0x008fc600000006ff */
[----:B------:R-:W-:-:S04]  /*bf90*/  FADD.FTZ R8, R35, R8 ;  /* 0x0000000823087221 */ /* 0x000fc80000010000 */
[----:B------:R-:W-:Y:S01]  /*bfa0*/  FADD.FTZ R8, R8, R9 ;  /* 0x0000000908087221 */ /* 0x000fe20000010000 */
[----:B----4-:R-:W-:-:S05]  /*bfb0*/  SHF.L.U32 R7, R12, 0x10, RZ ;  /* 0x000000100c077819 */ /* 0x010fca00000006ff */
[----:B------:R-:W-:Y:S01]  /*bfc0*/  FADD.FTZ R7, R8, R7 ;  /* 0x0000000708077221 */ /* 0x000fe20000010000 */
[----:B-----5:R-:W-:-:S05]  /*bfd0*/  SHF.L.U32 R6, R2, 0x10, RZ ;  /* 0x0000001002067819 */ /* 0x020fca00000006ff */
[----:B------:R-:W-:-:S07]  /*bfe0*/  FADD.FTZ R35, R7, R6 ;  /* 0x0000000607237221 */ /* 0x000fce0000010000 */
.L_x_1569:
[----:B------:R-:W-:Y:S05]  /*bff0*/  @!P0 BRA `(.L_x_1565) ;  /* 0x0000000000948947 */ /* 0x000fea0003800000 */
[----:B------:R-:W2:Y:S01]  /*c000*/  LDG.E.64 R2, desc[UR6][R4.64] ;  /* 0x0000000604027981 */ /* 0x000ea2000c1e1b00 */
[----:B------:R-:W2:Y:S08]  /*c010*/  LDC.64 R12, c[0x0][0x758] ;  /* 0x0001d600ff0c7b82 */ /* 0x000eb00000000a00 */
[----:B------:R-:W0:Y:S01]  /*c020*/  LDC.64 R14, c[0x0][0x728] ;  /* 0x0001ca00ff0e7b82 */ /* 0x000e220000000a00 */
[----:B--2---:R-:W-:-:S02]  /*c030*/  IMAD R3, R3, R12, RZ ;  /* 0x0000000c03037224 */ /* 0x004fc400078e02ff */
[----:B------:R-:W-:-:S04]  /*c040*/  IMAD.WIDE.U32 R6, R2, R12, RZ ;  /* 0x0000000c02067225 */ /* 0x000fc800078e00ff */
[----:B------:R-:W-:Y:S01]  /*c050*/  IMAD R3, R2, R13, R3 ;  /* 0x0000000d02037224 */ /* 0x000fe200078e0203 */
[----:B0-----:R-:W-:-:S03]  /*c060*/  LEA R2, P0, R6, R14, 0x1 ;  /* 0x0000000e06027211 */ /* 0x001fc600078008ff */
        /* <DEDUP_REMOVED lines=30> */
.L_x_1565:
[----:B------:R-:W0:Y:S01]  /*c250*/  LDC.64 R2, c[0x0][0x710] ;  /* 0x0001c400ff027b82 */ /* 0x000e220000000a00 */
[----:B------:R-:W-:-:S05]  /*c260*/  F2FP.BF16.F32.PACK_AB R35, RZ, R35 ;  /* 0x00000023ff23723e */ /* 0x000fca00000010ff */
[----:B0-----:R-:W-:Y:S01]  /*c270*/  STG.E.U16 desc[UR6][R2.64], R35 ;  /* 0x0000002302007986 */ /* 0x001fe2000c101506 */
[----:B------:R-:W-:Y:S05]  /*c280*/  EXIT ;  /* 0x000000000000794d */ /* 0x000fea0003800000 */
.L_x_1521:
[----:B------:R-:W0:Y:S01]  /*c290*/  LDCU UR4, c[0x0][0x380] ;  /* 0x00007000ff0477ac */ /* 0x000e220008000800 */
[----:B------:R-:W-:Y:S01]  /*c2a0*/  IADD3 R0, PT, PT, R0, -0x1, RZ ;  /* 0xffffffff00007810 */ /* 0x000fe20007ffe0ff */
[----:B------:R-:W-:Y:S04]  /*c2b0*/  BSSY.RECONVERGENT B1, `(.L_x_1570) ;  /* 0x00015e0000017945 */ /* 0x000fe80003800200 */
[----:B------:R-:W-:Y:S01]  /*c2c0*/  BSSY.RELIABLE B0, `(.L_x_1571) ;  /* 0x00012c1000007945 */ /* 0x000fe20003800100 */
[----:B------:R-:W1:Y:S01]  /*c2d0*/  LDCU.64 UR8, c[0x0][0x758] ;  /* 0x0000eb00ff0877ac */ /* 0x000e620008000a00 */
[----:B------:R-:W-:-:S05]  /*c2e0*/  VIMNMX.U32 R2, PT, PT, R0, 0x18, PT ;  /* 0x0000001800027848 */ /* 0x000fca0003fe0000 */
[----:B------:R-:W-:Y:S01]  /*c2f0*/  VIADD R2, R2, 0x1 ;  /* 0x0000000102027836 */ /* 0x000fe20000000000 */
        /* <DEDUP_REMOVED lines=43> */
[----:B------:R-:W-:-:S05]  /*c5b0*/  SHF.R.U32.HI R11, RZ, UR11, R10 ;  /* 0x0000000bff0b7c19 */ /* 0x000fca000801160a */
[----:B------:R-:W-:-:S04]  /*c5c0*/  IMAD.MOV R5, RZ, RZ, -R11 ;  /* 0x000000ffff057224 */ /* 0x000fc800078e0a0b */
        /* <DEDUP_REMOVED lines=55> */
[----:B------:R-:W-:Y:S01]  /*c940*/  IMAD.MOV.U32 R12, RZ, RZ, RZ ;  /* 0x000000ffff0c7224 */ /* 0x000fe200078e00ff */
        /* <DEDUP_REMOVED lines=54> */
[----:B-1----:R-:W-:-:S05]  /*ccb0*/  SHF.R.U32.HI R13, RZ, UR10, R12 ;  /* 0x0000000aff0d7c19 */ /* 0x002fca000801160c */
[----:B------:R-:W-:-:S04]  /*ccc0*/  IMAD.MOV R5, RZ, RZ, -R13 ;  /* 0x000000ffff057224 */ /* 0x000fc800078e0a0d */
        /* <DEDUP_REMOVED lines=216> */
[----:B------:R-:W-:Y:S01]  /*da50*/  MOV R10, RZ ;  /* 0x000000ff000a7202 */ /* 0x000fe20000000f00 */
[----:B------:R-:W1:Y:S01]  /*da60*/  LDCU UR10, c[0x0][0x4a8] ;  /* 0x00009500ff0a77ac */ /* 0x000e620008000800 */
[----:B------:R-:W2:Y:S09]  /*da70*/  LDCU UR11, c[0x0][0x6e0] ;  /* 0x0000dc00ff0b77ac */ /* 0x000eb20008000800 */
[----:B------:R-:W3:Y:S01]  /*da80*/  @P0 LDC.64 R14, c[0x0][0x4b0] ;  /* 0x00012c00ff0e0b82 */ /* 0x000ee20000000a00 */
[----:B------:R-:W4:Y:S01]  /*da90*/  LDCU.64 UR14, c[0x0][0x6f0] ;  /* 0x0000de00ff0e77ac */ /* 0x000f220008000a00 */
[----:B0-----:R-:W-:Y:S01]  /*daa0*/  IMAD.HI.U32 R12, R11, UR13, R10 ;  /* 0x0000000d0b0c7c27 */ /* 0x001fe2000f8e000a */
[----:B------:R-:W0:Y:S05]  /*dab0*/  LDCU UR13, c[0x0][0x6ec] ;  /* 0x0000dd80ff0d77ac */ /* 0x000e2a0008000800 */
[----:B------:R-:W5:Y:S01]  /*dac0*/  @P0 LDC R16, c[0x0][0x4ac] ;  /* 0x00012b00ff100b82 */ /* 0x000f620000000800 */
[----:B-1----:R-:W-:Y:S01]  /*dad0*/  SHF.R.U32.HI R13, RZ, UR10, R12 ;  /* 0x0000000aff0d7c19 */ /* 0x002fe2000801160c */
[----:B------:R-:W-:-:S03]  /*dae0*/  @P0 IMAD.MOV.U32 R12, RZ, RZ, RZ ;  /* 0x000000ffff0c0224 */ /* 0x000fc600078e00ff */
        /* <DEDUP_REMOVED lines=9> */
[C---:B----4-:R-:W-:Y:S01]  /*db80*/  IMAD R7, R11.reuse, UR14, R7 ;  /* 0x0000000e0b077c24 */ /* 0x050fe2000f8e0207 */
[----:B------:R-:W-:Y:S01]  /*db90*/  @P0 IADD3 R9, PT, PT, -R10, RZ, RZ ;  /* 0x000000ff0a090210 */ /* 0x000fe20007ffe1ff */
[----:B------:R-:W-:-:S04]  /*dba0*/  IMAD R8, R11, UR15, R8 ;  /* 0x0000000f0b087c24 */ /* 0x000fc8000f8e0208 */
[----:B-----5:R-:W-:-:S04]  /*dbb0*/  @P0 IMAD R13, R9, R16, R13 ;  /* 0x00000010090d0224 */ /* 0x020fc800078e020d */
[C---:B-1----:R-:W-:Y:S02]  /*dbc0*/  @P0 IMAD R4, R13.reuse, R17, R4 ;  /* 0x000000110d040224 */ /* 0x042fe400078e0204 */
[C---:B------:R-:W-:Y:S02]  /*dbd0*/  @P0 IMAD R6, R13.reuse, R18, R6 ;  /* 0x000000120d060224 */ /* 0x040fe400078e0206 */
[C---:B0-----:R-:W-:Y:S02]  /*dbe0*/  @P0 IMAD R7, R13.reuse, R20, R7 ;  /* 0x000000140d070224 */ /* 0x041fe400078e0207 */
[----:B------:R-:W-:-:S07]  /*dbf0*/  @P0 IMAD R8, R13, R21, R8 ;  /* 0x000000150d080224 */ /* 0x000fce00078e0208 */
.L_x_1573:
[----:B------:R-:W0:Y:S02]  /*dc00*/  LDCU.64 UR10, c[0x0][0x738] ;  /* 0x0000e700ff0a77ac */ /* 0x000e240008000a00 */
[----:B0-----:R-:W-:-:S04]  /*dc10*/  IADD3 R8, P0, PT, R8, UR10, RZ ;  /* 0x0000000a08087c10 */ /* 0x001fc8000ff1e0ff */
[----:B------:R-:W-:-:S06]  /*dc20*/  IADD3.X R9, PT, PT, RZ, UR11, RZ, P0, !PT ;  /* 0x0000000bff097c10 */ /* 0x000fcc00087fe4ff */
        /* <DEDUP_REMOVED lines=21> */
[----:B------:R-:W-:Y:S01]  /*dd80*/  LOP3.LUT R46, R5, 0xf, RZ, 0xc0, !PT ;  /* 0x0000000f052e7812 */ /* 0x000fe200078ec0ff */
[----:B------:R-:W-:Y:S01]  /*dd90*/  IMAD.MOV.U32 R47, RZ, RZ, RZ ;  /* 0x000000ffff2f7224 */ /* 0x000fe200078e00ff */
[----:B------:R-:W-:-:S02]  /*dda0*/  ISETP.GE.U32.AND.EX P0, PT, R48, RZ, PT, P0 ;  /* 0x000000ff3000720c */ /* 0x000fc40003f06100 */
[----:B0-----:R-:W-:-:S04]  /*ddb0*/  IADD3 R6, P1, PT, R6, UR10, RZ ;  /* 0x0000000a06067c10 */ /* 0x001fc8000ff3e0ff */
[----:B------:R-:W-:Y:S02]  /*ddc0*/  IADD3.X R7, PT, PT, RZ, UR11, RZ, P1, !PT ;  /* 0x0000000bff077c10 */ /* 0x000fe40008ffe4ff */
[----:B-1----:R-:W-:-:S04]  /*ddd0*/  LEA R8, P2, R10, UR12, 0x3 ;  /* 0x0000000c0a087c11 */ /* 0x002fc8000f8418ff */
[----:B------:R-:W-:Y:S01]  /*dde0*/  LEA.HI.X R9, R10, UR13, R11, 0x3, P2 ;  /* 0x0000000d0a097c11 */ /* 0x000fe200090f1c0b */
[----:B------:R-:W-:Y:S08]  /*ddf0*/  @!P0 BRA `(.L_x_1577) ;  /* 0x0000000800bc8947 */ /* 0x000ff00003800000 */
[----:B------:R-:W-:Y:S01]  /*de00*/  HFMA2 R47, -RZ, RZ, 0, 0 ;  /* 0x00000000ff2f7431 */ /* 0x000fe200000001ff */
[----:B------:R-:W-:Y:S01]  /*de10*/  BSSY.RECONVERGENT B4, `(.L_x_1577) ;  /* 0x00000ad000047945 */ /* 0x000fe20003800200 */
[----:B------:R-:W-:Y:S02]  /*de20*/  MOV R12, R8 ;  /* 0x00000008000c7202 */ /* 0x000fe40000000f00 */
[----:B------:R-:W-:Y:S02]  /*de30*/  LOP3.LUT R48, R48, 0x7fffffff, RZ, 0xc0, !PT ;  /* 0x7fffffff30307812 */ /* 0x000fe400078ec0ff */
[----:B------:R-:W-:-:S07]  /*de40*/  LOP3.LUT R49, R5, 0xfffffff0, RZ, 0xc0, !PT ;  /* 0xfffffff005317812 */ /* 0x000fce00078ec0ff */
.L_x_1578:
        /* <DEDUP_REMOVED lines=23> */
[-C--:B------:R-:W-:Y:S01]  /*dfc0*/  LEA R26, P0, R38, R6.reuse, 0x1 ;  /* 0x00000006261a7211 */ /* 0x080fe200078008ff */
[----:B----4-:R-:W-:Y:S01]  /*dfd0*/  IMAD R43, R43, UR8, RZ ;  /* 0x000000082b2b7c24 */ /* 0x010fe2000f8e02ff */
[----:B------:R-:W-:Y:S01]  /*dfe0*/  IADD3 R27, PT, PT, R39, R35, RZ ;  /* 0x00000023271b7210 */ /* 0x000fe20007ffe0ff */
[----:B-----5:R-:W-:Y:S01]  /*dff0*/  IMAD R41, R41, UR8, RZ ;  /* 0x0000000829297c24 */ /* 0x020fe2000f8e02ff */
[----:B------:R-:W-:Y:S01]  /*e000*/  IADD3 R35, PT, PT, R45, R51, RZ ;  /* 0x000000332d237210 */ /* 0x000fe20007ffe0ff */
[----:B------:R-:W-:Y:S01]  /*e010*/  IMAD R45, R42, UR9, R43 ;  /* 0x000000092a2d7c24 */ /* 0x000fe2000f8e022b */
[----:B------:R-:W-:Y:S01]  /*e020*/  LEA.HI.X R27, R38, R7, R27, 0x1, P0 ;  /* 0x00000007261b7211 */ /* 0x000fe200000f0c1b */
[----:B------:R-:W-:Y:S01]  /*e030*/  IMAD.WIDE.U32 R38, R42, UR8, RZ ;  /* 0x000000082a267c25 */ /* 0x000fe2000f8e00ff */
[----:B------:R-:W-:-:S03]  /*e040*/  LEA R34, P1, R44, R6, 0x1 ;  /* 0x000000062c227211 */ /* 0x000fc600078208ff */
[----:B------:R-:W-:Y:S01]  /*e050*/  IMAD.WIDE.U32 R42, R40, UR8, RZ ;  /* 0x00000008282a7c25 */ /* 0x000fe2000f8e00ff */
[----:B------:R-:W-:Y:S01]  /*e060*/  LEA.HI.X R35, R44, R7, R35, 0x1, P1 ;  /* 0x000000072c237211 */ /* 0x000fe200008f0c23 */
[----:B------:R-:W2:Y:S01]  /*e070*/  LDG.E.U16 R26, desc[UR6][R26.64] ;  /* 0x000000061a1a7981 */ /* 0x000ea2000c1e1500 */
[-C--:B------:R-:W-:Y:S01]  /*e080*/  LEA R44, P0, R38, R6.reuse, 0x1 ;  /* 0x00000006262c7211 */ /* 0x080fe200078008ff */
[----:B------:R-:W-:Y:S01]  /*e090*/  IMAD R41, R40, UR9, R41 ;  /* 0x0000000928297c24 */ /* 0x000fe2000f8e0229 */
[----:B------:R-:W-:Y:S01]  /*e0a0*/  IADD3 R45, PT, PT, R39, R45, RZ ;  /* 0x0000002d272d7210 */ /* 0x000fe20007ffe0ff */
[----:B------:R-:W-:Y:S01]  /*e0b0*/  IMAD R19, R19, UR8, RZ ;  /* 0x0000000813137c24 */ /* 0x000fe2000f8e02ff */
[----:B------:R0:W3:Y:S01]  /*e0c0*/  LDG.E.U16 R34, desc[UR6][R34.64] ;  /* 0x0000000622227981 */ /* 0x0000e2000c1e1500 */
[----:B------:R-:W-:Y:S01]  /*e0d0*/  IMAD.IADD R39, R43, 0x1, R41 ;  /* 0x000000012b277824 */ /* 0x000fe200078e0229 */
[----:B------:R-:W-:Y:S01]  /*e0e0*/  LEA.HI.X R45, R38, R7, R45, 0x1, P0 ;  /* 0x00000007262d7211 */ /* 0x000fe200000f0c2d */
[----:B------:R-:W-:Y:S01]  /*e0f0*/  IMAD R43, R18, UR9, R19 ;  /* 0x00000009122b7c24 */ /* 0x000fe2000f8e0213 */
[----:B------:R-:W-:Y:S01]  /*e100*/  LEA R38, P0, R42, R6, 0x1 ;  /* 0x000000062a267211 */ /* 0x000fe200078008ff */
[----:B------:R-:W-:-:S02]  /*e110*/  IMAD.WIDE.U32 R18, R18, UR8, RZ ;  /* 0x0000000812127c25 */ /* 0x000fc4000f8e00ff */
[----:B------:R-:W4:Y:S02]  /*e120*/  LDG.E.U16 R44, desc[UR6][R44.64] ;  /* 0x000000062c2c7981 */ /* 0x000f24000c1e1500 */
[----:B------:R-:W-:Y:S01]  /*e130*/  IMAD R33, R33, UR8, RZ ;  /* 0x0000000821217c24 */ /* 0x000fe2000f8e02ff */
[----:B------:R-:W-:Y:S01]  /*e140*/  LEA.HI.X R39, R42, R7, R39, 0x1, P0 ;  /* 0x000000072a277211 */ /* 0x000fe200000f0c27 */
[----:B------:R-:W-:Y:S01]  /*e150*/  IMAD.WIDE.U32 R40, R32, UR8, RZ ;  /* 0x0000000820287c25 */ /* 0x000fe2000f8e00ff */
[-C--:B------:R-:W-:Y:S02]  /*e160*/  LEA R42, P0, R18, R6.reuse, 0x1 ;  /* 0x00000006122a7211 */ /* 0x080fe400078008ff */
[----:B------:R-:W-:Y:S01]  /*e170*/  IADD3 R19, PT, PT, R19, R43, RZ ;  /* 0x0000002b13137210 */ /* 0x000fe20007ffe0ff */
[----:B------:R-:W-:Y:S02]  /*e180*/  IMAD R33, R32, UR9, R33 ;  /* 0x0000000920217c24 */ /* 0x000fe4000f8e0221 */
[----:B0-----:R-:W-:Y:S01]  /*e190*/  IMAD R35, R31, UR8, RZ ;  /* 0x000000081f237c24 */ /* 0x001fe2000f8e02ff */
[----:B------:R-:W-:Y:S01]  /*e1a0*/  LEA.HI.X R43, R18, R7, R19, 0x1, P0 ;  /* 0x00000007122b7211 */ /* 0x000fe200000f0c13 */
[----:B------:R-:W-:Y:S01]  /*e1b0*/  IMAD.WIDE.U32 R18, R30, UR8, RZ ;  /* 0x000000081e127c25 */ /* 0x000fe2000f8e00ff */
[----:B------:R-:W-:Y:S01]  /*e1c0*/  LEA R32, P1, R40, R6, 0x1 ;  /* 0x0000000628207211 */ /* 0x000fe200078208ff */
[----:B------:R0:W5:Y:S01]  /*e1d0*/  LDG.E.U16 R27, desc[UR6][R38.64] ;  /* 0x00000006261b7981 */ /* 0x000162000c1e1500 */
[----:B------:R-:W-:Y:S01]  /*e1e0*/  IADD3 R31, PT, PT, R41, R33, RZ ;  /* 0x00000021291f7210 */ /* 0x000fe20007ffe0ff */
[----:B------:R-:W-:-:S02]  /*e1f0*/  IMAD R35, R30, UR9, R35 ;  /* 0x000000091e237c24 */ /* 0x000fc4000f8e0223 */
[----:B------:R-:W-:Y:S01]  /*e200*/  IMAD R29, R29, UR8, RZ ;  /* 0x000000081d1d7c24 */ /* 0x000fe2000f8e02ff */
[----:B------:R-:W-:Y:S01]  /*e210*/  LEA.HI.X R33, R40, R7, R31, 0x1, P1 ;  /* 0x0000000728217211 */ /* 0x000fe200008f0c1f */
[----:B------:R-:W-:Y:S01]  /*e220*/  IMAD.WIDE.U32 R30, R28, UR8, RZ ;  /* 0x000000081c1e7c25 */ /* 0x000fe2000f8e00ff */
[----:B------:R-:W-:Y:S01]  /*e230*/  IADD3 R19, PT, PT, R19, R35, RZ ;  /* 0x0000002313137210 */ /* 0x000fe20007ffe0ff */
[----:B------:R-:W5:Y:S01]  /*e240*/  LDG.E.U16 R42, desc[UR6][R42.64] ;  /* 0x000000062a2a7981 */ /* 0x000f62000c1e1500 */
[-C--:B0-----:R-:W-:Y:S01]  /*e250*/  LEA R38, P0, R18, R6.reuse, 0x1 ;  /* 0x0000000612267211 */ /* 0x081fe200078008ff */
[----:B------:R-:W-:Y:S02]  /*e260*/  IMAD R29, R28, UR9, R29 ;  /* 0x000000091c1d7c24 */ /* 0x000fe4000f8e021d */
[----:B------:R-:W5:Y:S01]  /*e270*/  LDG.E.U16 R32, desc[UR6][R32.64] ;  /* 0x0000000620207981 */ /* 0x000f62000c1e1500 */
[----:B------:R-:W-:Y:S01]  /*e280*/  IMAD R9, R9, UR8, RZ ;  /* 0x0000000809097c24 */ /* 0x000fe2000f8e02ff */
[----:B------:R-:W-:Y:S01]  /*e290*/  LEA.HI.X R39, R18, R7, R19, 0x1, P0 ;  /* 0x0000000712277211 */ /* 0x000fe200000f0c13 */
[----:B------:R-:W-:Y:S01]  /*e2a0*/  IMAD R25, R25, UR8, RZ ;  /* 0x0000000819197c24 */ /* 0x000fe2000f8e02ff */
[----:B------:R-:W-:Y:S01]  /*e2b0*/  IADD3 R19, PT, PT, R31, R29, RZ ;  /* 0x0000001d1f137210 */ /* 0x000fe20007ffe0ff */
[----:B------:R-:W-:Y:S01]  /*e2c0*/  IMAD R31, R8, UR9, R9 ;  /* 0x00000009081f7c24 */ /* 0x000fe2000f8e0209 */
[----:B------:R-:W-:Y:S01]  /*e2d0*/  LEA R18, P0, R30, R6, 0x1 ;  /* 0x000000061e127211 */ /* 0x000fe200078008ff */
[----:B------:R-:W-:Y:S01]  /*e2e0*/  IMAD.WIDE.U32 R8, R8, UR8, RZ ;  /* 0x0000000808087c25 */ /* 0x000fe2000f8e00ff */
[----:B------:R-:W5:Y:S02]  /*e2f0*/  LDG.E.U16 R38, desc[UR6][R38.64] ;  /* 0x0000000626267981 */ /* 0x000f64000c1e1500 */
[----:B------:R-:W-:Y:S01]  /*e300*/  LEA.HI.X R19, R30, R7, R19, 0x1, P0 ;  /* 0x000000071e137211 */ /* 0x000fe200000f0c13 */
[----:B------:R-:W-:Y:S01]  /*e310*/  IMAD.WIDE.U32 R28, R24, UR8, RZ ;  /* 0x00000008181c7c25 */ /* 0x000fe2000f8e00ff */
[----:B------:R-:W-:-:S03]  /*e320*/  IADD3 R9, PT, PT, R9, R31, RZ ;  /* 0x0000001f09097210 */ /* 0x000fc60007ffe0ff */
[----:B------:R-:W-:Y:S01]  /*e330*/  IMAD R25, R24, UR9, R25 ;  /* 0x0000000918197c24 */ /* 0x000fe2000f8e0219 */
[-C--:B------:R-:W-:Y:S01]  /*e340*/  LEA R24, P0, R8, R6.reuse, 0x1 ;  /* 0x0000000608187211 */ /* 0x080fe200078008ff */
[----:B------:R-:W-:Y:S01]  /*e350*/  IMAD R31, R23, UR8, RZ ;  /* 0x00000008171f7c24 */ /* 0x000fe2000f8e02ff */
[----:B------:R0:W5:Y:S02]  /*e360*/  LDG.E.U16 R35, desc[UR6][R18.64] ;  /* 0x0000000612237981 */ /* 0x000164000c1e1500 */
[----:B------:R-:W-:Y:S01]  /*e370*/  IADD3 R23, PT, PT, R29, R25, RZ ;  /* 0x000000191d177210 */ /* 0x000fe20007ffe0ff */
[----:B------:R-:W-:Y:S01]  /*e380*/  IMAD R29, R22, UR9, R31 ;  /* 0x00000009161d7c24 */ /* 0x000fe2000f8e021f */
[----:B------:R-:W-:Y:S01]  /*e390*/  LEA.HI.X R25, R8, R7, R9, 0x1, P0 ;  /* 0x0000000708197211 */ /* 0x000fe200000f0c09 */
[----:B------:R-:W-:Y:S01]  /*e3a0*/  IMAD.WIDE.U32 R8, R22, UR8, RZ ;  /* 0x0000000816087c25 */ /* 0x000fe2000f8e00ff */
[----:B------:R-:W-:-:S03]  /*e3b0*/  LEA R30, P1, R28, R6, 0x1 ;  /* 0x000000061c1e7211 */ /* 0x000fc600078208ff */
[----:B------:R-:W-:Y:S01]  /*e3c0*/  IMAD R21, R21, UR8, RZ ;  /* 0x0000000815157c24 */ /* 0x000fe2000f8e02ff */
[----:B------:R-:W-:Y:S01]  /*e3d0*/  LEA R22, P0, R8, R6, 0x1 ;  /* 0x0000000608167211 */ /* 0x000fe200078008ff */
[----:B------:R-:W-:Y:S01]  /*e3e0*/  IMAD.IADD R9, R9, 0x1, R29 ;  /* 0x0000000109097824 */ /* 0x000fe200078e021d */
[----:B------:R-:W5:Y:S01]  /*e3f0*/  LDG.E.U16 R24, desc[UR6][R24.64] ;  /* 0x0000000618187981 */ /* 0x000f62000c1e1500 */
[----:B0-----:R-:W-:Y:S01]  /*e400*/  IMAD.WIDE.U32 R18, R20, UR8, RZ ;  /* 0x0000000814127c25 */ /* 0x001fe2000f8e00ff */
[----:B------:R-:W-:-:S03]  /*e410*/  LEA.HI.X R31, R28, R7, R23, 0x1, P1 ;  /* 0x000000071c1f7211 */ /* 0x000fc600008f0c17 */
[----:B------:R-:W-:Y:S02]  /*e420*/  IMAD R21, R20, UR9, R21 ;  /* 0x0000000914157c24 */ /* 0x000fe4000f8e0215 */
[----:B------:R-:W-:Y:S01]  /*e430*/  IMAD R11, R11, UR8, RZ ;  /* 0x000000080b0b7c24 */ /* 0x000fe2000f8e02ff */
[----:B------:R-:W-:Y:S01]  /*e440*/  LEA.HI.X R23, R8, R7, R9, 0x1, P0 ;  /* 0x0000000708177211 */ /* 0x000fe200000f0c09 */
[----:B------:R-:W-:Y:S01]  /*e450*/  IMAD R17, R17, UR8, RZ ;  /* 0x0000000811117c24 */ /* 0x000fe2000f8e02ff */
[----:B------:R-:W-:Y:S01]  /*e460*/  IADD3 R9, PT, PT, R19, R21, RZ ;  /* 0x0000001513097210 */ /* 0x000fe20007ffe0ff */
[----:B------:R-:W-:Y:S01]  /*e470*/  IMAD R21, R10, UR9, R11 ;  /* 0x000000090a157c24 */ /* 0x000fe2000f8e020b */
[-C--:B------:R-:W-:Y:S01]  /*e480*/  LEA R8, P0, R18, R6.reuse, 0x1 ;  /* 0x0000000612087211 */ /* 0x080fe200078008ff */
[----:B------:R-:W-:Y:S01]  /*e490*/  IMAD.WIDE.U32 R10, R10, UR8, RZ ;  /* 0x000000080a0a7c25 */ /* 0x000fe2000f8e00ff */
[----:B------:R-:W5:Y:S02]  /*e4a0*/  LDG.E.U16 R30, desc[UR6][R30.64] ;  /* 0x000000061e1e7981 */ /* 0x000f64000c1e1500 */
[----:B------:R-:W-:Y:S01]  /*e4b0*/  LEA.HI.X R9, R18, R7, R9, 0x1, P0 ;  /* 0x0000000712097211 */ /* 0x000fe200000f0c09 */
[----:B------:R-:W-:Y:S01]  /*e4c0*/  IMAD.WIDE.U32 R18, R16, UR8, RZ ;  /* 0x0000000810127c25 */ /* 0x000fe2000f8e00ff */
[----:B------:R-:W-:Y:S01]  /*e4d0*/  LEA R20, P0, R10, R6, 0x1 ;  /* 0x000000060a147211 */ /* 0x000fe200078008ff */
[----:B------:R-:W5:Y:S01]  /*e4e0*/  LDG.E.U16 R22, desc[UR6][R22.64] ;  /* 0x0000000616167981 */ /* 0x000f62000c1e1500 */
[----:B------:R-:W-:Y:S01]  /*e4f0*/  IADD3 R11, PT, PT, R11, R21, RZ ;  /* 0x000000150b0b7210 */ /* 0x000fe20007ffe0ff */
[----:B------:R-:W-:-:S02]  /*e500*/  IMAD R17, R16, UR9, R17 ;  /* 0x0000000910117c24 */ /* 0x000fc4000f8e0211 */
[----:B------:R-:W-:Y:S01]  /*e510*/  IMAD R29, R37, UR8, RZ ;  /* 0x00000008251d7c24 */ /* 0x000fe2000f8e02ff */
[----:B------:R-:W-:Y:S01]  /*e520*/  LEA.HI.X R21, R10, R7, R11, 0x1, P0 ;  /* 0x000000070a157211 */ /* 0x000fe200000f0c0b */
[----:B------:R-:W-:Y:S01]  /*e530*/  IMAD.WIDE.U32 R10, R36, UR8, RZ ;  /* 0x00000008240a7c25 */ /* 0x000fe2000f8e00ff */
[-C--:B------:R-:W-:Y:S01]  /*e540*/  LEA R16, P1, R18, R6.reuse, 0x1 ;  /* 0x0000000612107211 */ /* 0x080fe200078208ff */
[----:B------:R0:W5:Y:S01]  /*e550*/  LDG.E.U16 R25, desc[UR6][R8.64] ;  /* 0x0000000608197981 */ /* 0x000162000c1e1500 */
[----:B------:R-:W-:Y:S01]  /*e560*/  IADD3 R17, PT, PT, R19, R17, RZ ;  /* 0x0000001113117210 */ /* 0x000fe20007ffe0ff */
[----:B------:R-:W-:Y:S02]  /*e570*/  IMAD R29, R36, UR9, R29 ;  /* 0x00000009241d7c24 */ /* 0x000fe4000f8e021d */
[----:B------:R-:W-:Y:S01]  /*e580*/  IMAD R15, R15, UR8, RZ ;  /* 0x000000080f0f7c24 */ /* 0x000fe2000f8e02ff */
[----:B------:R-:W-:Y:S01]  /*e590*/  LEA.HI.X R17, R18, R7, R17, 0x1, P1 ;  /* 0x0000000712117211 */ /* 0x000fe200008f0c11 */
[----:B------:R-:W5:Y:S01]  /*e5a0*/  LDG.E.U16 R20, desc[UR6][R20.64] ;  /* 0x0000000614147981 */ /* 0x000f62000c1e1500 */
[----:B------:R-:W-:Y:S01]  /*e5b0*/  LEA R18, P0, R10, R6, 0x1 ;  /* 0x000000060a127211 */ /* 0x000fe200078008ff */
[C---:B------:R-:W-:Y:S01]  /*e5c0*/  IMAD R15, R14.reuse, UR9, R15 ;  /* 0x000000090e0f7c24 */ /* 0x040fe2000f8e020f */
[----:B------:R-:W-:Y:S01]  /*e5d0*/  IADD3 R11, PT, PT, R11, R29, RZ ;  /* 0x0000001d0b0b7210 */ /* 0x000fe20007ffe0ff */
[----:B0-----:R-:W-:Y:S01]  /*e5e0*/  IMAD.WIDE.U32 R8, R14, UR8, RZ ;  /* 0x000000080e087c25 */ /* 0x001fe2000f8e00ff */
[----:B------:R-:W5:Y:S02]  /*e5f0*/  LDG.E.U16 R16, desc[UR6][R16.64] ;  /* 0x0000000610107981 */ /* 0x000f64000c1e1500 */
[----:B------:R-:W-:-:S02]  /*e600*/  LEA.HI.X R19, R10, R7, R11, 0x1, P0 ;  /* 0x000000070a137211 */ /* 0x000fc400000f0c0b */
[C---:B------:R-:W-:Y:S02]  /*e610*/  LEA R10, P0, R8.reuse, R6, 0x1 ;  /* 0x00000006080a7211 */ /* 0x040fe400078008ff */
[----:B------:R-:W-:Y:S01]  /*e620*/  IADD3 R9, PT, PT, R9, R15, RZ ;  /* 0x0000000f09097210 */ /* 0x000fe20007ffe0ff */
[----:B------:R-:W5:Y:S03]  /*e630*/  LDG.E.U16 R18, desc[UR6][R18.64] ;  /* 0x0000000612127981 */ /* 0x000f66000c1e1500 */
[----:B------:R-:W-:-:S05]  /*e640*/  LEA.HI.X R11, R8, R7, R9, 0x1, P0 ;  /* 0x00000007080b7211 */ /* 0x000fca00000f0c09 */
[----:B------:R0:W5:Y:S01]  /*e650*/  LDG.E.U16 R10, desc[UR6][R10.64] ;  /* 0x000000060a0a7981 */ /* 0x000162000c1e1500 */
[----:B------:R-:W-:-:S04]  /*e660*/  IADD3 R49, P0, PT, R49, -0x10, RZ ;  /* 0xfffffff031317810 */ /* 0x000fc80007f1e0ff */
[----:B------:R-:W-:Y:S02]  /*e670*/  IADD3.X R48, PT, PT, R48, -0x1, RZ, P0, !PT ;  /* 0xffffffff30307810 */ /* 0x000fe400007fe4ff */
[----:B------:R-:W-:-:S04]  /*e680*/  ISETP.NE.U32.AND P0, PT, R49, RZ, PT ;  /* 0x000000ff3100720c */ /* 0x000fc80003f05070 */
[----:B------:R-:W-:Y:S02]  /*e690*/  ISETP.NE.AND.EX P0, PT, R48, RZ, PT, P0 ;  /* 0x000000ff3000720c */ /* 0x000fe40003f05300 */
[----:B------:R-:W-:Y:S02]  /*e6a0*/  IADD3 R12, P1, PT, R12, 0x80, RZ ;  /* 0x000000800c0c7810 */ /* 0x000fe40007f3e0ff */
[----:B--2---:R-:W-:Y:S01]  /*e6b0*/  SHF.L.U32 R26, R26, 0x10, RZ ;  /* 0x000000101a1a7819 */ /* 0x004fe200000006ff */
[----:B---3--:R-:W-:-:S04]  /*e6c0*/  IMAD.U32 R9, R34, 0x10000, RZ ;  /* 0x0001000022097824 */ /* 0x008fc800078e00ff */
[----:B------:R-:W-:-:S04]  /*e6d0*/  FADD.FTZ R26, R26, R47 ;  /* 0x0000002f1a1a7221 */ /* 0x000fc80000010000 */
[----:B------:R-:W-:Y:S01]  /*e6e0*/  FADD.FTZ R9, R26, R9 ;  /* 0x000000091a097221 */ /* 0x000fe20000010000 */
[----:B----4-:R-:W-:-:S05]  /*e6f0*/  SHF.L.U32 R44, R44, 0x10, RZ ;  /* 0x000000102c2c7819 */ /* 0x010fca00000006ff */
[----:B------:R-:W-:Y:S01]  /*e700*/  FADD.FTZ R9, R9, R44 ;  /* 0x0000002c09097221 */ /* 0x000fe20000010000 */
[----:B-----5:R-:W-:-:S05]  /*e710*/  SHF.L.U32 R8, R27, 0x10, RZ ;  /* 0x000000101b087819 */ /* 0x020fca00000006ff */
[----:B------:R-:W-:Y:S01]  /*e720*/  FADD.FTZ R8, R9, R8 ;  /* 0x0000000809087221 */ /* 0x000fe20000010000 */
[----:B------:R-:W-:Y:S02]  /*e730*/  SHF.L.U32 R15, R42, 0x10, RZ ;  /* 0x000000102a0f7819 */ /* 0x000fe400000006ff */
[----:B------:R-:W-:-:S03]  /*e740*/  SHF.L.U32 R9, R32, 0x10, RZ ;  /* 0x0000001020097819 */ /* 0x000fc600000006ff */
[----:B------:R-:W-:-:S04]  /*e750*/  FADD.FTZ R8, R8, R15 ;  /* 0x0000000f08087221 */ /* 0x000fc80000010000 */
[----:B------:R-:W-:Y:S01]  /*e760*/  FADD.FTZ R8, R8, R9 ;  /* 0x0000000908087221 */ /* 0x000fe20000010000 */
[----:B0-----:R-:W-:-:S05]  /*e770*/  SHF.L.U32 R11, R38, 0x10, RZ ;  /* 0x00000010260b7819 */ /* 0x001fca00000006ff */
[----:B------:R-:W-:Y:S01]  /*e780*/  FADD.FTZ R8, R8, R11 ;  /* 0x0000000b08087221 */ /* 0x000fe20000010000 */
[----:B------:R-:W-:-:S05]  /*e790*/  SHF.L.U32 R35, R35, 0x10, RZ ;  /* 0x0000001023237819 */ /* 0x000fca00000006ff */
[----:B------:R-:W-:Y:S01]  /*e7a0*/  FADD.FTZ R8, R8, R35 ;  /* 0x0000002308087221 */ /* 0x000fe20000010000 */
[----:B------:R-:W-:-:S04]  /*e7b0*/  IMAD.U32 R9, R24, 0x10000, RZ ;  /* 0x0001000018097824 */ /* 0x000fc800078e00ff */
[----:B------:R-:W-:Y:S01]  /*e7c0*/  FADD.FTZ R8, R8, R9 ;  /* 0x0000000908087221 */ /* 0x000fe20000010000 */
[----:B------:R-:W-:Y:S02]  /*e7d0*/  SHF.L.U32 R11, R30, 0x10, RZ ;  /* 0x000000101e0b7819 */ /* 0x000fe400000006ff */
[----:B------:R-:W-:-:S03]  /*e7e0*/  SHF.L.U32 R9, R22, 0x10, RZ ;  /* 0x0000001016097819 */ /* 0x000fc600000006ff */
[----:B------:R-:W-:-:S04]  /*e7f0*/  FADD.FTZ R8, R8, R11 ;  /* 0x0000000b08087221 */ /* 0x000fc80000010000 */
        /* <DEDUP_REMOVED lines=9> */
[----:B------:R-:W-:Y:S01]  /*e890*/  IMAD.U32 R47, R10, 0x10000, RZ ;  /* 0x000100000a2f7824 */ /* 0x000fe200078e00ff */
[----:B------:R-:W-:-:S03]  /*e8a0*/  IADD3.X R9, PT, PT, RZ, R13, RZ, P1, !PT ;  /* 0x0000000dff097210 */ /* 0x000fc60000ffe4ff */
[----:B------:R-:W-:Y:S01]  /*e8b0*/  FADD.FTZ R47, R8, R47 ;  /* 0x0000002f082f7221 */ /* 0x000fe20000010000 */
[----:B------:R-:W-:Y:S01]  /*e8c0*/  MOV R8, R12 ;  /* 0x0000000c00087202 */ /* 0x000fe20000000f00 */
[----:B------:R-:W-:Y:S06]  /*e8d0*/  @P0 BRA `(.L_x_1578) ;  /* 0xfffffff4005c0947 */ /* 0x000fec000383ffff */
[----:B------:R-:W-:Y:S05]  /*e8e0*/  BSYNC.RECONVERGENT B4 ;  /* 0x0000000000047941 */ /* 0x000fea0003800200 */
.L_x_1577:
[----:B------:R-:W-:Y:S05]  /*e8f0*/  BSYNC.RECONVERGENT B3 ;  /* 0x0000000000037941 */ /* 0x000fea0003800200 */
.L_x_1576:
        /* <DEDUP_REMOVED lines=27> */
[----:B------:R-:W-:Y:S02]  /*eab0*/  IADD3 R25, PT, PT, R27, R21, RZ ;  /* 0x000000151b197210 */ /* 0x000fe40007ffe0ff */
[----:B------:R-:W-:Y:S01]  /*eac0*/  IADD3 R21, PT, PT, R29, R31, RZ ;  /* 0x0000001f1d157210 */ /* 0x000fe20007ffe0ff */
[----:B------:R-:W-:Y:S01]  /*ead0*/  IMAD R29, R22, UR11, R23 ;  /* 0x0000000b161d7c24 */ /* 0x000fe2000f8e0217 */
[----:B------:R-:W-:Y:S01]  /*eae0*/  LEA.HI.X R25, R26, R7, R25, 0x1, P1 ;  /* 0x000000071a197211 */ /* 0x000fe200008f0c19 */
[----:B------:R-:W-:Y:S01]  /*eaf0*/  IMAD.WIDE.U32 R26, R22, UR10, RZ ;  /* 0x0000000a161a7c25 */ /* 0x000fe2000f8e00ff */
[----:B------:R-:W-:-:S03]  /*eb00*/  LEA R20, P2, R28, R6, 0x1 ;  /* 0x000000061c147211 */ /* 0x000fc600078408ff */
        /* <DEDUP_REMOVED lines=12> */
[----:B------:R-:W-:-:S02]  /*ebd0*/  IMAD R17, R16, UR11, R17 ;  /* 0x0000000b10117c24 */ /* 0x000fc4000f8e0211 */
[----:B------:R1:W3:Y:S01]  /*ebe0*/  LDG.E.U16 R19, desc[UR6][R20.64] ;  /* 0x0000000614137981 */ /* 0x0002e2000c1e1500 */
[----:B------:R-:W-:Y:S01]  /*ebf0*/  LEA.HI.X R27, R22, R7, R23, 0x1, P1 ;  /* 0x00000007161b7211 */ /* 0x000fe200008f0c17 */
[----:B------:R-:W-:Y:S02]  /*ec00*/  IMAD.WIDE.U32 R22, R16, UR10, RZ ;  /* 0x0000000a10167c25 */ /* 0x000fe4000f8e00ff */
[----:B------:R-:W4:Y:S02]  /*ec10*/  LDG.E.U16 R28, desc[UR6][R28.64] ;  /* 0x000000061c1c7981 */ /* 0x000f24000c1e1500 */
[C---:B------:R-:W-:Y:S02]  /*ec20*/  IMAD R31, R14.reuse, UR11, R15 ;  /* 0x0000000b0e1f7c24 */ /* 0x040fe4000f8e020f */
[----:B0-----:R-:W-:Y:S01]  /*ec30*/  IMAD.WIDE.U32 R24, R14, UR10, RZ ;  /* 0x0000000a0e187c25 */ /* 0x001fe2000f8e00ff */
[-C--:B------:R-:W-:Y:S01]  /*ec40*/  LEA R16, P1, R22, R6.reuse, 0x1 ;  /* 0x0000000616107211 */ /* 0x080fe200078208ff */
[----:B------:R-:W5:Y:S02]  /*ec50*/  LDG.E.U16 R26, desc[UR6][R26.64] ;  /* 0x000000061a1a7981 */ /* 0x000f64000c1e1500 */
[----:B------:R-:W-:Y:S01]  /*ec60*/  IMAD.IADD R15, R23, 0x1, R17 ;  /* 0x00000001170f7824 */ /* 0x000fe200078e0211 */
[----:B------:R-:W-:Y:S01]  /*ec70*/  LEA R14, P2, R24, R6, 0x1 ;  /* 0x00000006180e7211 */ /* 0x000fe200078408ff */
[----:B------:R-:W-:Y:S01]  /*ec80*/  IMAD R23, R13, UR10, RZ ;  /* 0x0000000a0d177c24 */ /* 0x000fe2000f8e02ff */
[----:B------:R-:W-:Y:S01]  /*ec90*/  IADD3 R13, PT, PT, R25, R31, RZ ;  /* 0x0000001f190d7210 */ /* 0x000fe20007ffe0ff */
[----:B-1----:R-:W-:Y:S01]  /*eca0*/  IMAD.WIDE.U32 R20, R12, UR10, RZ ;  /* 0x0000000a0c147c25 */ /* 0x002fe2000f8e00ff */
[----:B------:R-:W-:-:S02]  /*ecb0*/  LEA.HI.X R17, R22, R7, R15, 0x1, P1 ;  /* 0x0000000716117211 */ /* 0x000fc400008f0c0f */
[----:B------:R-:W-:Y:S01]  /*ecc0*/  LEA.HI.X R15, R24, R7, R13, 0x1, P2 ;  /* 0x00000007180f7211 */ /* 0x000fe200010f0c0d */
[----:B------:R-:W-:Y:S01]  /*ecd0*/  IMAD R23, R12, UR11, R23 ;  /* 0x0000000b0c177c24 */ /* 0x000fe2000f8e0217 */
[----:B------:R-:W-:Y:S01]  /*ece0*/  LEA R22, P1, R20, R6, 0x1 ;  /* 0x0000000614167211 */ /* 0x000fe200078208ff */
[----:B------:R-:W-:Y:S01]  /*ecf0*/  IMAD R25, R11, UR10, RZ ;  /* 0x0000000a0b197c24 */ /* 0x000fe2000f8e02ff */
[----:B------:R-:W5:Y:S01]  /*ed00*/  LDG.E.U16 R16, desc[UR6][R16.64] ;  /* 0x0000000610107981 */ /* 0x000f62000c1e1500 */
[C---:B------:R-:W-:Y:S01]  /*ed10*/  IMAD.WIDE.U32 R12, R10.reuse, UR10, RZ ;  /* 0x0000000a0a0c7c25 */ /* 0x040fe2000f8e00ff */
[----:B------:R-:W-:Y:S02]  /*ed20*/  IADD3 R11, PT, PT, R21, R23, RZ ;  /* 0x00000017150b7210 */ /* 0x000fe40007ffe0ff */
[----:B------:R-:W5:Y:S01]  /*ed30*/  LDG.E.U16 R14, desc[UR6][R14.64] ;  /* 0x000000060e0e7981 */ /* 0x000f62000c1e1500 */
[----:B------:R-:W-:Y:S01]  /*ed40*/  IMAD R25, R10, UR11, R25 ;  /* 0x0000000b0a197c24 */ /* 0x000fe2000f8e0219 */
[----:B------:R-:W-:-:S02]  /*ed50*/  LEA.HI.X R23, R20, R7, R11, 0x1, P1 ;  /* 0x0000000714177211 */ /* 0x000fc400008f0c0b */
[C---:B------:R-:W-:Y:S02]  /*ed60*/  LEA R10, P1, R12.reuse, R6, 0x1 ;  /* 0x000000060c0a7211 */ /* 0x040fe400078208ff */
[----:B------:R-:W-:Y:S01]  /*ed70*/  IADD3 R11, PT, PT, R13, R25, RZ ;  /* 0x000000190d0b7210 */ /* 0x000fe20007ffe0ff */
[----:B------:R-:W5:Y:S03]  /*ed80*/  LDG.E.U16 R22, desc[UR6][R22.64] ;  /* 0x0000000616167981 */ /* 0x000f66000c1e1500 */
        /* <DEDUP_REMOVED lines=10> */
[----:B-----5:R-:W-:-:S04]  /*ee30*/  IMAD.U32 R26, R26, 0x10000, RZ ;  /* 0x000100001a1a7824 */ /* 0x020fc800078e00ff */
        /* <DEDUP_REMOVED lines=8> */
[----:B------:R-:W-:-:S07]  /*eec0*/  FADD.FTZ R47, R13, R10 ;  /* 0x0000000a0d2f7221 */ /* 0x000fce0000010000 */
.L_x_1580:
[----:B------:R-:W-:Y:S05]  /*eed0*/  BSYNC.RECONVERGENT B3 ;  /* 0x0000000000037941 */ /* 0x000fea0003800200 */
.L_x_1579:
        /* <DEDUP_REMOVED lines=23> */
[----:B------:R-:W-:Y:S01]  /*f050*/  IMAD.IADD R19, R19, 0x1, R15 ;  /* 0x0000000113137824 */ /* 0x000fe200078e020f */
[----:B------:R-:W-:Y:S01]  /*f060*/  LEA.HI.X R15, R16, R7, R13, 0x1, P1 ;  /* 0x00000007100f7211 */ /* 0x000fe200008f0c0d */
[----:B------:R-:W-:-:S03]  /*f070*/  IMAD.WIDE.U32 R16, R20, UR10, RZ ;  /* 0x0000000a14107c25 */ /* 0x000fc6000f8e00ff */
[----:B------:R-:W-:Y:S01]  /*f080*/  LEA.HI.X R13, R18, R7, R19, 0x1, P2 ;  /* 0x00000007120d7211 */ /* 0x000fe200010f0c13 */
[----:B------:R-:W-:Y:S01]  /*f090*/  IMAD R23, R20, UR11, R21 ;  /* 0x0000000b14177c24 */ /* 0x000fe2000f8e0215 */
[----:B------:R-:W-:Y:S01]  /*f0a0*/  LEA R18, P1, R16, R6, 0x1 ;  /* 0x0000000610127211 */ /* 0x000fe200078208ff */
[----:B-----5:R-:W-:Y:S01]  /*f0b0*/  IMAD R11, R11, UR10, RZ ;  /* 0x0000000a0b0b7c24 */ /* 0x020fe2000f8e02ff */
[----:B------:R-:W2:Y:S01]  /*f0c0*/  LDG.E.U16 R14, desc[UR6][R14.64] ;  /* 0x000000060e0e7981 */ /* 0x000ea2000c1e1500 */
[C---:B------:R-:W-:Y:S01]  /*f0d0*/  IMAD.WIDE.U32 R20, R10.reuse, UR10, RZ ;  /* 0x0000000a0a147c25 */ /* 0x040fe2000f8e00ff */
[----:B------:R-:W-:Y:S02]  /*f0e0*/  IADD3 R23, PT, PT, R17, R23, RZ ;  /* 0x0000001711177210 */ /* 0x000fe40007ffe0ff */
[----:B------:R-:W3:Y:S01]  /*f0f0*/  LDG.E.U16 R12, desc[UR6][R12.64] ;  /* 0x000000060c0c7981 */ /* 0x000ee2000c1e1500 */
[----:B------:R-:W-:Y:S01]  /*f100*/  IMAD R11, R10, UR11, R11 ;  /* 0x0000000b0a0b7c24 */ /* 0x000fe2000f8e020b */
[----:B------:R-:W-:-:S02]  /*f110*/  LEA.HI.X R19, R16, R7, R23, 0x1, P1 ;  /* 0x0000000710137211 */ /* 0x000fc400008f0c17 */
[C---:B------:R-:W-:Y:S02]  /*f120*/  LEA R10, P1, R20.reuse, R6, 0x1 ;  /* 0x00000006140a7211 */ /* 0x040fe400078208ff */
[----:B------:R-:W-:Y:S01]  /*f130*/  IADD3 R11, PT, PT, R21, R11, RZ ;  /* 0x0000000b150b7210 */ /* 0x000fe20007ffe0ff */
[----:B------:R-:W4:Y:S03]  /*f140*/  LDG.E.U16 R18, desc[UR6][R18.64] ;  /* 0x0000000612127981 */ /* 0x000f26000c1e1500 */
[----:B------:R-:W-:-:S05]  /*f150*/  LEA.HI.X R11, R20, R7, R11, 0x1, P1 ;  /* 0x00000007140b7211 */ /* 0x000fca00008f0c0b */
[----:B------:R-:W5:Y:S01]  /*f160*/  LDG.E.U16 R10, desc[UR6][R10.64] ;  /* 0x000000060a0a7981 */ /* 0x000f62000c1e1500 */
[----:B------:R-:W-:-:S05]  /*f170*/  IADD3 R8, P1, PT, R8, 0x20, RZ ;  /* 0x0000002008087810 */ /* 0x000fca0007f3e0ff */
[----:B------:R-:W-:Y:S01]  /*f180*/  IMAD.X R9, RZ, RZ, R9, P1 ;  /* 0x000000ffff097224 */ /* 0x000fe200008e0609 */
        /* <DEDUP_REMOVED lines=8> */
.L_x_1582:
[----:B------:R-:W-:Y:S05]  /*f210*/  BSYNC.RECONVERGENT B3 ;  /* 0x0000000000037941 */ /* 0x000fea0003800200 */
.L_x_1581:
        /* <DEDUP_REMOVED lines=37> */
.L_x_1575:
[----:B------:R-:W-:Y:S05]  /*f470*/  BSYNC.RECONVERGENT B2 ;  /* 0x0000000000027941 */ /* 0x000fea0003800200 */
.L_x_1574:
[----:B------:R-:W0:Y:S01]  /*f480*/  LDCU.64 UR10, c[0x0][0x710] ;  /* 0x0000e200ff0a77ac */ /* 0x000e220008000a00 */
[----:B------:R-:W-:Y:S02]  /*f490*/  F2FP.BF16.F32.PACK_AB R47, RZ, R47 ;  /* 0x0000002fff2f723e */ /* 0x000fe400000010ff */
[----:B------:R-:W-:Y:S02]  /*f4a0*/  IADD3 R3, PT, PT, R3, 0x80, RZ ;  /* 0x0000008003037810 */ /* 0x000fe40007ffe0ff */
[----:B0-----:R-:W-:-:S05]  /*f4b0*/  IADD3 R4, P0, PT, R4, UR10, RZ ;  /* 0x0000000a04047c10 */ /* 0x001fca000ff1e0ff */
[----:B------:R-:W-:Y:S01]  /*f4c0*/  IMAD.X R5, RZ, RZ, UR11, P0 ;  /* 0x0000000bff057e24 */ /* 0x000fe200080e06ff */
[----:B------:R-:W-:-:S04]  /*f4d0*/  ISETP.GE.AND P0, PT, R3, UR4, PT ;  /* 0x0000000403007c0c */ /* 0x000fc8000bf06270 */
[----:B------:R0:W-:Y:S09]  /*f4e0*/  STG.E.U16 desc[UR6][R4.64], R47 ;  /* 0x0000002f04007986 */ /* 0x0001f2000c101506 */
        /* <DEDUP_REMOVED lines=372> */
[----:B------:R-:W-:Y:S01]  /*10c30*/  IMAD.MOV.U32 R10, RZ, RZ, RZ ;  /* 0x000000ffff0a7224 */ /* 0x000fe200078e00ff */
        /* <DEDUP_REMOVED lines=26> */
.L_x_1584:
        /* <DEDUP_REMOVED lines=27> */
[----:B0-----:R-:W-:-:S05]  /*10f90*/  IADD3 R6, P1, PT, R6, UR10, RZ ;  /* 0x0000000a06067c10 */ /* 0x001fca000ff3e0ff */
[----:B------:R-:W-:Y:S01]  /*10fa0*/  IMAD.X R7, RZ, RZ, UR11, P1 ;  /* 0x0000000bff077e24 */ /* 0x000fe200088e06ff */
[----:B-1----:R-:W-:-:S04]  /*10fb0*/  LEA R8, P2, R10, UR12, 0x3 ;  /* 0x0000000c0a087c11 */ /* 0x002fc8000f8418ff */
[----:B------:R-:W-:Y:S01]  /*10fc0*/  LEA.HI.X R9, R10, UR13, R11, 0x3, P2 ;  /* 0x0000000d0a097c11 */ /* 0x000fe200090f1c0b */
[----:B------:R-:W-:Y:S08]  /*10fd0*/  @!P0 BRA `(.L_x_1588) ;  /* 0x0000000800c08947 */ /* 0x000ff00003800000 */
[----:B------:R-:W-:Y:S01]  /*10fe0*/  BSSY.RECONVERGENT B4, `(.L_x_1588) ;  /* 0x00000af000047945 */ /* 0x000fe20003800200 */
[----:B------:R-:W-:Y:S02]  /*10ff0*/  MOV R12, R8 ;  /* 0x00000008000c7202 */ /* 0x000fe40000000f00 */
[----:B------:R-:W-:Y:S02]  /*11000*/  LOP3.LUT R48, R48, 0x7fffffff, RZ, 0xc0, !PT ;  /* 0x7fffffff30307812 */ /* 0x000fe400078ec0ff */
[----:B------:R-:W-:Y:S02]  /*11010*/  LOP3.LUT R49, R5, 0xfffffff0, RZ, 0xc0, !PT ;  /* 0xfffffff005317812 */ /* 0x000fe400078ec0ff */
[----:B------:R-:W-:-:S07]  /*11020*/  MOV R47, RZ ;  /* 0x000000ff002f7202 */ /* 0x000fce0000000f00 */
.L_x_1589:
[----:B------:R-:W-:Y:S01]  /*11030*/  MOV R13, R9 ;  /* 0x00000009000d7202 */ /* 0x000fe20000000f00 */
[----:B------:R-:W0:Y:S04]  /*11040*/  LDCU.64 UR10, c[0x0][0x758] ;  /* 0x0000eb00ff0a77ac */ /* 0x000e280008000a00 */
        /* <DEDUP_REMOVED lines=18> */
[----:B--2---:R-:W-:Y:S02]  /*11170*/  IMAD R27, R27, UR10, RZ ;  /* 0x0000000a1b1b7c24 */ /* 0x004fe4000f8e02ff */
[----:B------:R-:W-:Y:S02]  /*11180*/  IMAD R35, R34, UR11, R35 ;  /* 0x0000000b22237c24 */ /* 0x000fe4000f8e0223 */
[----:B------:R-:W-:-:S04]  /*11190*/  IMAD.WIDE.U32 R44, R26, UR10, RZ ;  /* 0x0000000a1a2c7c25 */ /* 0x000fc8000f8e00ff */
[----:B------:R-:W-:Y:S01]  /*111a0*/  IMAD R51, R26, UR11, R27 ;  /* 0x0000000b1a337c24 */ /* 0x000fe2000f8e021b */
[-C--:B------:R-:W-:Y:S01]  /*111b0*/  LEA R26, P0, R38, R6.reuse, 0x1 ;  /* 0x00000006261a7211 */ /* 0x080fe200078008ff */
[----:B---3--:R-:W-:Y:S01]  /*111c0*/  IMAD R43, R43, UR10, RZ ;  /* 0x0000000a2b2b7c24 */ /* 0x008fe2000f8e02ff */
[----:B------:R-:W-:Y:S01]  /*111d0*/  IADD3 R27, PT, PT, R39, R35, RZ ;  /* 0x00000023271b7210 */ /* 0x000fe20007ffe0ff */
[----:B----4-:R-:W-:Y:S01]  /*111e0*/  IMAD R41, R41, UR10, RZ ;  /* 0x0000000a29297c24 */ /* 0x010fe2000f8e02ff */
        /* <DEDUP_REMOVED lines=9> */
[----:B------:R-:W-:Y:S02]  /*11280*/  IMAD R41, R40, UR11, R41 ;  /* 0x0000000b28297c24 */ /* 0x000fe4000f8e0229 */
[----:B------:R-:W-:Y:S01]  /*11290*/  IMAD.IADD R45, R39, 0x1, R45 ;  /* 0x00000001272d7824 */ /* 0x000fe200078e022d */
[----:B------:R0:W3:Y:S01]  /*112a0*/  LDG.E.U16 R34, desc[UR6][R34.64] ;  /* 0x0000000622227981 */ /* 0x0000e2000c1e1500 */
[----:B-----5:R-:W-:Y:S01]  /*112b0*/  IMAD R19, R19, UR10, RZ ;  /* 0x0000000a13137c24 */ /* 0x020fe2000f8e02ff */
[----:B------:R-:W-:Y:S02]  /*112c0*/  IADD3 R39, PT, PT, R43, R41, RZ ;  /* 0x000000292b277210 */ /* 0x000fe40007ffe0ff */
        /* <DEDUP_REMOVED lines=23> */
[----:B0-----:R-:W-:Y:S01]  /*11440*/  LEA R38, P0, R18, R6, 0x1 ;  /* 0x0000000612267211 */ /* 0x001fe200078008ff */
[----:B------:R-:W-:Y:S02]  /*11450*/  IMAD R29, R28, UR11, R29 ;  /* 0x0000000b1c1d7c24 */ /* 0x000fe4000f8e021d */
[----:B------:R-:W5:Y:S01]  /*11460*/  LDG.E.U16 R32, desc[UR6][R32.64] ;  /* 0x0000000620207981 */ /* 0x000f62000c1e1500 */
[----:B------:R-:W-:Y:S01]  /*11470*/  IMAD R9, R9, UR10, RZ ;  /* 0x0000000a09097c24 */ /* 0x000fe2000f8e02ff */
[----:B------:R-:W-:-:S02]  /*11480*/  LEA.HI.X R39, R18, R7, R19, 0x1, P0 ;  /* 0x0000000712277211 */ /* 0x000fc400000f0c13 */
[----:B------:R-:W-:Y:S01]  /*11490*/  IADD3 R19, PT, PT, R31, R29, RZ ;  /* 0x0000001d1f137210 */ /* 0x000fe20007ffe0ff */
[----:B------:R-:W-:Y:S01]  /*114a0*/  IMAD R31, R8, UR11, R9 ;  /* 0x0000000b081f7c24 */ /* 0x000fe2000f8e0209 */
[----:B------:R-:W-:Y:S01]  /*114b0*/  LEA R18, P0, R30, R6, 0x1 ;  /* 0x000000061e127211 */ /* 0x000fe200078008ff */
[----:B------:R-:W-:Y:S01]  /*114c0*/  IMAD.WIDE.U32 R8, R8, UR10, RZ ;  /* 0x0000000a08087c25 */ /* 0x000fe2000f8e00ff */
[----:B------:R-:W5:Y:S03]  /*114d0*/  LDG.E.U16 R38, desc[UR6][R38.64] ;  /* 0x0000000626267981 */ /* 0x000f66000c1e1500 */
[----:B------:R-:W-:Y:S01]  /*114e0*/  IMAD R25, R25, UR10, RZ ;  /* 0x0000000a19197c24 */ /* 0x000fe2000f8e02ff */
[----:B------:R-:W-:Y:S01]  /*114f0*/  LEA.HI.X R19, R30, R7, R19, 0x1, P0 ;  /* 0x000000071e137211 */ /* 0x000fe200000f0c13 */
[----:B------:R-:W-:Y:S01]  /*11500*/  IMAD.WIDE.U32 R28, R24, UR10, RZ ;  /* 0x0000000a181c7c25 */ /* 0x000fe2000f8e00ff */
[----:B------:R-:W-:-:S03]  /*11510*/  IADD3 R9, PT, PT, R9, R31, RZ ;  /* 0x0000001f09097210 */ /* 0x000fc60007ffe0ff */
[----:B------:R-:W-:Y:S01]  /*11520*/  IMAD R25, R24, UR11, R25 ;  /* 0x0000000b18197c24 */ /* 0x000fe2000f8e0219 */
[C---:B------:R-:W-:Y:S01]  /*11530*/  LEA R24, P0, R8.reuse, R6, 0x1 ;  /* 0x0000000608187211 */ /* 0x040fe200078008ff */
[----:B------:R-:W-:Y:S01]  /*11540*/  IMAD R31, R23, UR10, RZ ;  /* 0x0000000a171f7c24 */ /* 0x000fe2000f8e02ff */
[----:B------:R0:W5:Y:S01]  /*11550*/  LDG.E.U16 R35, desc[UR6][R18.64] ;  /* 0x0000000612237981 */ /* 0x000162000c1e1500 */
[----:B------:R-:W-:Y:S01]  /*11560*/  IMAD.IADD R23, R29, 0x1, R25 ;  /* 0x000000011d177824 */ /* 0x000fe200078e0219 */
[----:B------:R-:W-:Y:S01]  /*11570*/  LEA.HI.X R25, R8, R7, R9, 0x1, P0 ;  /* 0x0000000708197211 */ /* 0x000fe200000f0c09 */
[----:B------:R-:W-:-:S04]  /*11580*/  IMAD.WIDE.U32 R8, R22, UR10, RZ ;  /* 0x0000000a16087c25 */ /* 0x000fc8000f8e00ff */
[----:B------:R-:W-:Y:S02]  /*11590*/  IMAD R29, R22, UR11, R31 ;  /* 0x0000000b161d7c24 */ /* 0x000fe4000f8e021f */
[----:B------:R-:W-:Y:S01]  /*115a0*/  IMAD R21, R21, UR10, RZ ;  /* 0x0000000a15157c24 */ /* 0x000fe2000f8e02ff */
[-C--:B------:R-:W-:Y:S01]  /*115b0*/  LEA R30, P1, R28, R6.reuse, 0x1 ;  /* 0x000000061c1e7211 */ /* 0x080fe200078208ff */
[----:B0-----:R-:W-:Y:S01]  /*115c0*/  IMAD.WIDE.U32 R18, R20, UR10, RZ ;  /* 0x0000000a14127c25 */ /* 0x001fe2000f8e00ff */
[----:B------:R-:W-:Y:S01]  /*115d0*/  LEA R22, P0, R8, R6, 0x1 ;  /* 0x0000000608167211 */ /* 0x000fe200078008ff */
[----:B------:R-:W5:Y:S01]  /*115e0*/  LDG.E.U16 R24, desc[UR6][R24.64] ;  /* 0x0000000618187981 */ /* 0x000f62000c1e1500 */
[----:B------:R-:W-:Y:S01]  /*115f0*/  IADD3 R9, PT, PT, R9, R29, RZ ;  /* 0x0000001d09097210 */ /* 0x000fe20007ffe0ff */
[----:B------:R-:W-:Y:S01]  /*11600*/  IMAD R21, R20, UR11, R21 ;  /* 0x0000000b14157c24 */ /* 0x000fe2000f8e0215 */
[-C--:B------:R-:W-:Y:S01]  /*11610*/  LEA.HI.X R31, R28, R7.reuse, R23, 0x1, P1 ;  /* 0x000000071c1f7211 */ /* 0x080fe200008f0c17 */
[----:B------:R-:W-:Y:S01]  /*11620*/  IMAD R11, R11, UR10, RZ ;  /* 0x0000000a0b0b7c24 */ /* 0x000fe2000f8e02ff */
[----:B------:R-:W-:-:S02]  /*11630*/  LEA.HI.X R23, R8, R7, R9, 0x1, P0 ;  /* 0x0000000708177211 */ /* 0x000fc400000f0c09 */
[----:B------:R-:W-:Y:S01]  /*11640*/  IADD3 R9, PT, PT, R19, R21, RZ ;  /* 0x0000001513097210 */ /* 0x000fe20007ffe0ff */
[----:B------:R-:W-:Y:S01]  /*11650*/  IMAD R21, R10, UR11, R11 ;  /* 0x0000000b0a157c24 */ /* 0x000fe2000f8e020b */
[-C--:B------:R-:W-:Y:S01]  /*11660*/  LEA R8, P0, R18, R6.reuse, 0x1 ;  /* 0x0000000612087211 */ /* 0x080fe200078008ff */
[----:B------:R-:W-:Y:S01]  /*11670*/  IMAD.WIDE.U32 R10, R10, UR10, RZ ;  /* 0x0000000a0a0a7c25 */ /* 0x000fe2000f8e00ff */
[----:B------:R-:W5:Y:S03]  /*11680*/  LDG.E.U16 R30, desc[UR6][R30.64] ;  /* 0x000000061e1e7981 */ /* 0x000f66000c1e1500 */
[----:B------:R-:W-:Y:S01]  /*11690*/  IMAD R17, R17, UR10, RZ ;  /* 0x0000000a11117c24 */ /* 0x000fe2000f8e02ff */
        /* <DEDUP_REMOVED lines=31> */
[----:B------:R-:W-:Y:S01]  /*11890*/  IADD3 R12, P1, PT, R12, 0x80, RZ ;  /* 0x000000800c0c7810 */ /* 0x000fe20007f3e0ff */
[----:B--2---:R-:W-:-:S04]  /*118a0*/  IMAD.U32 R26, R26, 0x10000, RZ ;  /* 0x000100001a1a7824 */ /* 0x004fc800078e00ff */
[----:B------:R-:W-:Y:S01]  /*118b0*/  FADD.FTZ R26, R26, R47 ;  /* 0x0000002f1a1a7221 */ /* 0x000fe20000010000 */
[----:B---3--:R-:W-:-:S05]  /*118c0*/  SHF.L.U32 R9, R34, 0x10, RZ ;  /* 0x0000001022097819 */ /* 0x008fca00000006ff */
        /* <DEDUP_REMOVED lines=11> */
[----:B------:R-:W-:-:S04]  /*11980*/  IMAD.U32 R35, R35, 0x10000, RZ ;  /* 0x0001000023237824 */ /* 0x000fc800078e00ff */
[----:B------:R-:W-:Y:S01]  /*11990*/  FADD.FTZ R8, R8, R35 ;  /* 0x0000002308087221 */ /* 0x000fe20000010000 */
[----:B------:R-:W-:-:S05]  /*119a0*/  SHF.L.U32 R9, R24, 0x10, RZ ;  /* 0x0000001018097819 */ /* 0x000fca00000006ff */
[----:B------:R-:W-:Y:S01]  /*119b0*/  FADD.FTZ R8, R8, R9 ;  /* 0x0000000908087221 */ /* 0x000fe20000010000 */
[----:B------:R-:W-:-:S05]  /*119c0*/  SHF.L.U32 R11, R30, 0x10, RZ ;  /* 0x000000101e0b7819 */ /* 0x000fca00000006ff */
[----:B------:R-:W-:Y:S01]  /*119d0*/  FADD.FTZ R8, R8, R11 ;  /* 0x0000000b08087221 */ /* 0x000fe20000010000 */
[----:B------:R-:W-:-:S05]  /*119e0*/  SHF.L.U32 R9, R22, 0x10, RZ ;  /* 0x0000001016097819 */ /* 0x000fca00000006ff */
[----:B------:R-:W-:Y:S01]  /*119f0*/  FADD.FTZ R8, R8, R9 ;  /* 0x0000000908087221 */ /* 0x000fe20000010000 */
[----:B------:R-:W-:-:S05]  /*11a00*/  SHF.L.U32 R25, R25, 0x10, RZ ;  /* 0x0000001019197819 */ /* 0x000fca00000006ff */
[----:B------:R-:W-:Y:S01]  /*11a10*/  FADD.FTZ R8, R8, R25 ;  /* 0x0000001908087221 */ /* 0x000fe20000010000 */
[----:B------:R-:W-:Y:S02]  /*11a20*/  SHF.L.U32 R9, R20, 0x10, RZ ;  /* 0x0000001014097819 */ /* 0x000fe400000006ff */
[----:B------:R-:W-:-:S03]  /*11a30*/  SHF.L.U32 R11, R16, 0x10, RZ ;  /* 0x00000010100b7819 */ /* 0x000fc600000006ff */
[----:B------:R-:W-:-:S04]  /*11a40*/  FADD.FTZ R8, R8, R9 ;  /* 0x0000000908087221 */ /* 0x000fc80000010000 */
[----:B------:R-:W-:Y:S01]  /*11a50*/  FADD.FTZ R8, R8, R11 ;  /* 0x0000000b08087221 */ /* 0x000fe20000010000 */
[----:B------:R-:W-:-:S04]  /*11a60*/  IMAD.U32 R9, R18, 0x10000, RZ ;  /* 0x0001000012097824 */ /* 0x000fc800078e00ff */
[----:B------:R-:W-:Y:S01]  /*11a70*/  FADD.FTZ R8, R8, R9 ;  /* 0x0000000908087221 */ /* 0x000fe20000010000 */
[----:B------:R-:W-:Y:S02]  /*11a80*/  SHF.L.U32 R47, R10, 0x10, RZ ;  /* 0x000000100a2f7819 */ /* 0x000fe400000006ff */
[----:B------:R-:W-:-:S03]  /*11a90*/  IADD3.X R9, PT, PT, RZ, R13, RZ, P1, !PT ;  /* 0x0000000dff097210 */ /* 0x000fc60000ffe4ff */
[----:B------:R-:W-:Y:S01]  /*11aa0*/  FADD.FTZ R47, R8, R47 ;  /* 0x0000002f082f7221 */ /* 0x000fe20000010000 */
[----:B------:R-:W-:Y:S01]  /*11ab0*/  MOV R8, R12 ;  /* 0x0000000c00087202 */ /* 0x000fe20000000f00 */
[----:B------:R-:W-:Y:S06]  /*11ac0*/  @P0 BRA `(.L_x_1589) ;  /* 0xfffffff400580947 */ /* 0x000fec000383ffff */
[----:B------:R-:W-:Y:S05]  /*11ad0*/  BSYNC.RECONVERGENT B4 ;  /* 0x0000000000047941 */ /* 0x000fea0003800200 */
.L_x_1588:
[----:B------:R-:W-:Y:S05]  /*11ae0*/  BSYNC.RECONVERGENT B3 ;  /* 0x0000000000037941 */ /* 0x000fea0003800200 */
.L_x_1587:
        /* <DEDUP_REMOVED lines=40> */
[-C--:B------:R-:W-:Y:S01]  /*11d70*/  LEA.HI.X R29, R26, R7.reuse, R19, 0x1, P1 ;  /* 0x000000071a1d7211 */ /* 0x080fe200008f0c13 */
[----:B------:R-:W-:Y:S01]  /*11d80*/  IMAD.IADD R23, R23, 0x1, R31 ;  /* 0x0000000117177824 */ /* 0x000fe200078e021f */
[-C--:B------:R-:W-:Y:S01]  /*11d90*/  LEA R26, P1, R22, R6.reuse, 0x1 ;  /* 0x00000006161a7211 */ /* 0x080fe200078208ff */
[----:B------:R-:W-:Y:S01]  /*11da0*/  IMAD R17, R16, UR11, R17 ;  /* 0x0000000b10117c24 */ /* 0x000fe2000f8e0211 */
[----:B------:R0:W2:Y:S01]  /*11db0*/  LDG.E.U16 R18, desc[UR6][R24.64] ;  /* 0x0000000618127981 */ /* 0x0000a2000c1e1500 */
[----:B------:R-:W-:Y:S01]  /*11dc0*/  IMAD R15, R15, UR10, RZ ;  /* 0x0000000a0f0f7c24 */ /* 0x000fe2000f8e02ff */
[----:B------:R-:W-:Y:S01]  /*11dd0*/  LEA.HI.X R27, R22, R7, R23, 0x1, P1 ;  /* 0x00000007161b7211 */ /* 0x000fe200008f0c17 */
[----:B------:R-:W-:Y:S01]  /*11de0*/  IMAD.WIDE.U32 R22, R16, UR10, RZ ;  /* 0x0000000a10167c25 */ /* 0x000fe2000f8e00ff */
[----:B------:R1:W3:Y:S03]  /*11df0*/  LDG.E.U16 R19, desc[UR6][R20.64] ;  /* 0x0000000614137981 */ /* 0x0002e6000c1e1500 */
[C---:B------:R-:W-:Y:S01]  /*11e00*/  IMAD R31, R14.reuse, UR11, R15 ;  /* 0x0000000b0e1f7c24 */ /* 0x040fe2000f8e020f */
[----:B------:R-:W-:Y:S01]  /*11e10*/  IADD3 R15, PT, PT, R23, R17, RZ ;  /* 0x00000011170f7210 */ /* 0x000fe20007ffe0ff */
[----:B------:R-:W-:Y:S01]  /*11e20*/  IMAD R23, R13, UR10, RZ ;  /* 0x0000000a0d177c24 */ /* 0x000fe2000f8e02ff */
[----:B------:R-:W4:Y:S01]  /*11e30*/  LDG.E.U16 R28, desc[UR6][R28.64] ;  /* 0x000000061c1c7981 */ /* 0x000f22000c1e1500 */
[----:B0-----:R-:W-:Y:S01]  /*11e40*/  IMAD.WIDE.U32 R24, R14, UR10, RZ ;  /* 0x0000000a0e187c25 */ /* 0x001fe2000f8e00ff */
[----:B------:R-:W-:-:S02]  /*11e50*/  LEA R16, P1, R22, R6, 0x1 ;  /* 0x0000000616107211 */ /* 0x000fc400078208ff */
[----:B------:R-:W5:Y:S01]  /*11e60*/  LDG.E.U16 R26, desc[UR6][R26.64] ;  /* 0x000000061a1a7981 */ /* 0x000f62000c1e1500 */
[----:B-1----:R-:W-:Y:S01]  /*11e70*/  IMAD.WIDE.U32 R20, R12, UR10, RZ ;  /* 0x0000000a0c147c25 */ /* 0x002fe2000f8e00ff */
        /* <DEDUP_REMOVED lines=24> */
[----:B----4-:R-:W-:Y:S01]  /*12000*/  IMAD.U32 R13, R28, 0x10000, RZ ;  /* 0x000100001c0d7824 */ /* 0x010fe200078e00ff */
[----:B-----5:R-:W-:-:S03]  /*12010*/  SHF.L.U32 R26, R26, 0x10, RZ ;  /* 0x000000101a1a7819 */ /* 0x020fc600000006ff */
[----:B------:R-:W-:-:S04]  /*12020*/  FADD.FTZ R13, R18, R13 ;  /* 0x0000000d120d7221 */ /* 0x000fc80000010000 */
        /* <DEDUP_REMOVED lines=9> */
.L_x_1591:
[----:B------:R-:W-:Y:S05]  /*120c0*/  BSYNC.RECONVERGENT B3 ;  /* 0x0000000000037941 */ /* 0x000fea0003800200 */
.L_x_1590:
        /* <DEDUP_REMOVED lines=20> */
[----:B------:R-:W-:Y:S01]  /*12210*/  IMAD.IADD R13, R17, 0x1, R13 ;  /* 0x00000001110d7824 */ /* 0x000fe200078e020d */
[----:B------:R-:W-:Y:S01]  /*12220*/  LEA R12, P2, R18, R6, 0x1 ;  /* 0x00000006120c7211 */ /* 0x000fe200078408ff */
[----:B----4-:R-:W-:Y:S01]  /*12230*/  IMAD R21, R21, UR10, RZ ;  /* 0x0000000a15157c24 */ /* 0x010fe2000f8e02ff */
[----:B------:R-:W-:Y:S01]  /*12240*/  IADD3 R19, PT, PT, R19, R15, RZ ;  /* 0x0000000f13137210 */ /* 0x000fe20007ffe0ff */
[----:B-----5:R-:W-:Y:S01]  /*12250*/  IMAD R11, R11, UR10, RZ ;  /* 0x0000000a0b0b7c24 */ /* 0x020fe2000f8e02ff */
[-C--:B------:R-:W-:Y:S01]  /*12260*/  LEA.HI.X R15, R16, R7.reuse, R13, 0x1, P1 ;  /* 0x00000007100f7211 */ /* 0x080fe200008f0c0d */
[----:B------:R-:W-:Y:S01]  /*12270*/  IMAD.WIDE.U32 R16, R20, UR10, RZ ;  /* 0x0000000a14107c25 */ /* 0x000fe2000f8e00ff */
[----:B------:R-:W-:-:S03]  /*12280*/  LEA.HI.X R13, R18, R7, R19, 0x1, P2 ;  /* 0x00000007120d7211 */ /* 0x000fc600010f0c13 */
[----:B------:R-:W-:Y:S01]  /*12290*/  IMAD R23, R20, UR11, R21 ;  /* 0x0000000b14177c24 */ /* 0x000fe2000f8e0215 */
[-C--:B------:R-:W-:Y:S01]  /*122a0*/  LEA R18, P1, R16, R6.reuse, 0x1 ;  /* 0x0000000610127211 */ /* 0x080fe200078208ff */
[C---:B------:R-:W-:Y:S01]  /*122b0*/  IMAD.WIDE.U32 R20, R10.reuse, UR10, RZ ;  /* 0x0000000a0a147c25 */ /* 0x040fe2000f8e00ff */
[----:B------:R-:W2:Y:S02]  /*122c0*/  LDG.E.U16 R14, desc[UR6][R14.64] ;  /* 0x000000060e0e7981 */ /* 0x000ea4000c1e1500 */
[----:B------:R-:W-:Y:S01]  /*122d0*/  IADD3 R23, PT, PT, R17, R23, RZ ;  /* 0x0000001711177210 */ /* 0x000fe20007ffe0ff */
[----:B------:R-:W-:Y:S01]  /*122e0*/  IMAD R11, R10, UR11, R11 ;  /* 0x0000000b0a0b7c24 */ /* 0x000fe2000f8e020b */
[----:B------:R-:W3:Y:S02]  /*122f0*/  LDG.E.U16 R12, desc[UR6][R12.64] ;  /* 0x000000060c0c7981 */ /* 0x000ee4000c1e1500 */
[----:B------:R-:W-:Y:S02]  /*12300*/  LEA.HI.X R19, R16, R7, R23, 0x1, P1 ;  /* 0x0000000710137211 */ /* 0x000fe400008f0c17 */
[----:B------:R-:W-:-:S02]  /*12310*/  LEA R10, P1, R20, R6, 0x1 ;  /* 0x00000006140a7211 */ /* 0x000fc400078208ff */
        /* <DEDUP_REMOVED lines=12> */
[----:B-----5:R-:W-:-:S04]  /*123e0*/  IMAD.U32 R14, R10, 0x10000, RZ ;  /* 0x000100000a0e7824 */ /* 0x020fc800078e00ff */
[----:B------:R-:W-:-:S07]  /*123f0*/  FADD.FTZ R47, R15, R14 ;  /* 0x0000000e0f2f7221 */ /* 0x000fce0000010000 */
.L_x_1593:
[----:B------:R-:W-:Y:S05]  /*12400*/  BSYNC.RECONVERGENT B3 ;  /* 0x0000000000037941 */ /* 0x000fea0003800200 */
.L_x_1592:
        /* <DEDUP_REMOVED lines=35> */
[----:B---3--:R-:W-:-:S04]  /*12640*/  @P0 IMAD.U32 R10, R6, 0x10000, RZ ;  /* 0x00010000060a0824 */ /* 0x008fc800078e00ff */
[----:B------:R-:W-:-:S07]  /*12650*/  @P0 FADD.FTZ R47, R47, R10 ;  /* 0x0000000a2f2f0221 */ /* 0x000fce0000010000 */
.L_x_1586:
[----:B------:R-:W-:Y:S05]  /*12660*/  BSYNC.RECONVERGENT B2 ;  /* 0x0000000000027941 */ /* 0x000fea0003800200 */
.L_x_1585:
[----:B------:R-:W0:Y:S01]  /*12670*/  LDCU.64 UR10, c[0x0][0x710] ;  /* 0x0000e200ff0a77ac */ /* 0x000e220008000a00 */
[----:B------:R-:W-:Y:S02]  /*12680*/  F2FP.BF16.F32.PACK_AB R47, RZ, R47 ;  /* 0x0000002fff2f723e */ /* 0x000fe400000010ff */
[----:B------:R-:W-:Y:S02]  /*12690*/  IADD3 R3, PT, PT, R3, 0x80, RZ ;  /* 0x0000008003037810 */ /* 0x000fe40007ffe0ff */
[----:B0-----:R-:W-:-:S04]  /*126a0*/  IADD3 R4, P0, PT, R4, UR10, RZ ;  /* 0x0000000a04047c10 */ /* 0x001fc8000ff1e0ff */
[----:B------:R-:W-:-:S05]  /*126b0*/  IADD3.X R5, PT, PT, RZ, UR11, RZ, P0, !PT ;  /* 0x0000000bff057c10 */ /* 0x000fca00087fe4ff */
[----:B------:R0:W-:Y:S04]  /*126c0*/  STG.E.U16 desc[UR6][R4.64], R47 ;  /* 0x0000002f04007986 */ /* 0x0001e8000c101506 */
.L_x_1572:
        /* <DEDUP_REMOVED lines=400> */
.L_x_1595:
        /* <DEDUP_REMOVED lines=18> */
[----:B0-----:R-:W-:-:S05]  /*140f0*/  IADD3 R10, P0, PT, R7, UR10, RZ ;  /* 0x0000000a070a7c10 */ /* 0x001fca000ff1e0ff */
[----:B------:R-:W-:Y:S01]  /*14100*/  IMAD.X R11, RZ, RZ, UR11, P0 ;  /* 0x0000000bff0b7e24 */ /* 0x000fe200080e06ff */
        /* <DEDUP_REMOVED lines=17> */
.L_x_1600:
        /* <DEDUP_REMOVED lines=27> */
[----:B------:R-:W-:Y:S01]  /*143d0*/  IMAD.IADD R35, R45, 0x1, R51 ;  /* 0x000000012d237824 */ /* 0x000fe200078e0233 */
[----:B------:R-:W-:Y:S01]  /*143e0*/  LEA R34, P1, R44, R6, 0x1 ;  /* 0x000000062c227211 */ /* 0x000fe200078208ff */
[----:B----4-:R-:W-:Y:S01]  /*143f0*/  IMAD R41, R41, UR10, RZ ;  /* 0x0000000a29297c24 */ /* 0x010fe2000f8e02ff */
[-C--:B------:R-:W-:Y:S01]  /*14400*/  LEA.HI.X R27, R38, R7.reuse, R27, 0x1, P0 ;  /* 0x00000007261b7211 */ /* 0x080fe200000f0c1b */
[----:B------:R-:W-:Y:S01]  /*14410*/  IMAD.WIDE.U32 R38, R42, UR10, RZ ;  /* 0x0000000a2a267c25 */ /* 0x000fe2000f8e00ff */
[----:B------:R-:W-:-:S03]  /*14420*/  LEA.HI.X R35, R44, R7, R35, 0x1, P1 ;  /* 0x000000072c237211 */ /* 0x000fc600008f0c23 */
[----:B------:R-:W-:Y:S01]  /*14430*/  IMAD R45, R42, UR11, R43 ;  /* 0x0000000b2a2d7c24 */ /* 0x000fe2000f8e022b */
[-C--:B------:R-:W-:Y:S01]  /*14440*/  LEA R44, P0, R38, R6.reuse, 0x1 ;  /* 0x00000006262c7211 */ /* 0x080fe200078008ff */
[C---:B------:R-:W-:Y:S01]  /*14450*/  IMAD.WIDE.U32 R42, R40.reuse, UR10, RZ ;  /* 0x0000000a282a7c25 */ /* 0x040fe2000f8e00ff */
[----:B------:R0:W2:Y:S02]  /*14460*/  LDG.E.U16 R34, desc[UR6][R34.64] ;  /* 0x0000000622227981 */ /* 0x0000a4000c1e1500 */
[----:B------:R-:W-:Y:S01]  /*14470*/  IADD3 R45, PT, PT, R39, R45, RZ ;  /* 0x0000002d272d7210 */ /* 0x000fe20007ffe0ff */
[----:B------:R-:W-:Y:S01]  /*14480*/  IMAD R41, R40, UR11, R41 ;  /* 0x0000000b28297c24 */ /* 0x000fe2000f8e0229 */
[----:B------:R-:W3:Y:S01]  /*14490*/  LDG.E.U16 R26, desc[UR6][R26.64] ;  /* 0x000000061a1a7981 */ /* 0x000ee2000c1e1500 */
[----:B-----5:R-:W-:Y:S01]  /*144a0*/  IMAD R19, R19, UR10, RZ ;  /* 0x0000000a13137c24 */ /* 0x020fe2000f8e02ff */
[----:B------:R-:W-:Y:S02]  /*144b0*/  LEA.HI.X R45, R38, R7, R45, 0x1, P0 ;  /* 0x00000007262d7211 */ /* 0x000fe400000f0c2d */
[----:B------:R-:W-:Y:S01]  /*144c0*/  IADD3 R39, PT, PT, R43, R41, RZ ;  /* 0x000000292b277210 */ /* 0x000fe20007ffe0ff */
[----:B------:R-:W-:Y:S01]  /*144d0*/  IMAD R43, R18, UR11, R19 ;  /* 0x0000000b122b7c24 */ /* 0x000fe2000f8e0213 */
[-C--:B------:R-:W-:Y:S01]  /*144e0*/  LEA R38, P0, R42, R6.reuse, 0x1 ;  /* 0x000000062a267211 */ /* 0x080fe200078008ff */
[----:B------:R-:W-:Y:S01]  /*144f0*/  IMAD.WIDE.U32 R18, R18, UR10, RZ ;  /* 0x0000000a12127c25 */ /* 0x000fe2000f8e00ff */
[----:B------:R-:W4:Y:S03]  /*14500*/  LDG.E.U16 R44, desc[UR6][R44.64] ;  /* 0x000000062c2c7981 */ /* 0x000f26000c1e1500 */
[----:B------:R-:W-:Y:S01]  /*14510*/  IMAD R33, R33, UR10, RZ ;  /* 0x0000000a21217c24 */ /* 0x000fe2000f8e02ff */
[----:B------:R-:W-:Y:S01]  /*14520*/  LEA.HI.X R39, R42, R7, R39, 0x1, P0 ;  /* 0x000000072a277211 */ /* 0x000fe200000f0c27 */
[----:B------:R-:W-:Y:S01]  /*14530*/  IMAD.WIDE.U32 R40, R32, UR10, RZ ;  /* 0x0000000a20287c25 */ /* 0x000fe2000f8e00ff */
[----:B------:R-:W-:-:S02]  /*14540*/  LEA R42, P0, R18, R6, 0x1 ;  /* 0x00000006122a7211 */ /* 0x000fc400078008ff */
[----:B------:R-:W-:Y:S01]  /*14550*/  IADD3 R19, PT, PT, R19, R43, RZ ;  /* 0x0000002b13137210 */ /* 0x000fe20007ffe0ff */
[----:B------:R-:W-:Y:S02]  /*14560*/  IMAD R33, R32, UR11, R33 ;  /* 0x0000000b20217c24 */ /* 0x000fe4000f8e0221 */
[----:B0-----:R-:W-:Y:S01]  /*14570*/  IMAD R35, R31, UR10, RZ ;  /* 0x0000000a1f237c24 */ /* 0x001fe2000f8e02ff */
        /* <DEDUP_REMOVED lines=8> */
[----:B------:R-:W-:Y:S01]  /*14600*/  IMAD.WIDE.U32 R30, R28, UR10, RZ ;  /* 0x0000000a1c1e7c25 */ /* 0x000fe2000f8e00ff */
[----:B------:R-:W-:Y:S01]  /*14610*/  IADD3 R19, PT, PT, R19, R35, RZ ;  /* 0x0000002313137210 */ /* 0x000fe20007ffe0ff */
[----:B------:R-:W5:Y:S01]  /*14620*/  LDG.E.U16 R42, desc[UR6][R42.64] ;  /* 0x000000062a2a7981 */ /* 0x000f62000c1e1500 */
[----:B0-----:R-:W-:Y:S01]  /*14630*/  LEA R38, P0, R18, R6, 0x1 ;  /* 0x0000000612267211 */ /* 0x001fe200078008ff */
[----:B------:R-:W-:-:S02]  /*14640*/  IMAD R29, R28, UR11, R29 ;  /* 0x0000000b1c1d7c24 */ /* 0x000fc4000f8e021d */
        /* <DEDUP_REMOVED lines=10> */
[----:B------:R-:W-:-:S04]  /*146f0*/  IMAD.WIDE.U32 R28, R24, UR10, RZ ;  /* 0x0000000a181c7c25 */ /* 0x000fc8000f8e00ff */
[----:B------:R-:W-:Y:S01]  /*14700*/  IMAD R25, R24, UR11, R25 ;  /* 0x0000000b18197c24 */ /* 0x000fe2000f8e0219 */
[C---:B------:R-:W-:Y:S01]  /*14710*/  LEA R24, P0, R8.reuse, R6, 0x1 ;  /* 0x0000000608187211 */ /* 0x040fe200078008ff */
[----:B------:R-:W-:Y:S01]  /*14720*/  IMAD.IADD R9, R9, 0x1, R31 ;  /* 0x0000000109097824 */ /* 0x000fe200078e021f */
[----:B------:R0:W5:Y:S01]  /*14730*/  LDG.E.U16 R35, desc[UR6][R18.64] ;  /* 0x0000000612237981 */ /* 0x000162000c1e1500 */
[----:B------:R-:W-:Y:S01]  /*14740*/  IMAD R31, R23, UR10, RZ ;  /* 0x0000000a171f7c24 */ /* 0x000fe2000f8e02ff */
[----:B------:R-:W-:Y:S02]  /*14750*/  IADD3 R23, PT, PT, R29, R25, RZ ;  /* 0x000000191d177210 */ /* 0x000fe40007ffe0ff */
        /* <DEDUP_REMOVED lines=35> */
[-C--:B------:R-:W-:Y:S01]  /*14990*/  LEA R18, P0, R10, R6.reuse, 0x1 ;  /* 0x000000060a127211 */ /* 0x080fe200078008ff */
[C---:B------:R-:W-:Y:S01]  /*149a0*/  IMAD R15, R14.reuse, UR11, R15 ;  /* 0x0000000b0e0f7c24 */ /* 0x040fe2000f8e020f */
[----:B------:R-:W-:Y:S01]  /*149b0*/  IADD3 R11, PT, PT, R11, R29, RZ ;  /* 0x0000001d0b0b7210 */ /* 0x000fe20007ffe0ff */
[----:B0-----:R-:W-:Y:S01]  /*149c0*/  IMAD.WIDE.U32 R8, R14, UR10, RZ ;  /* 0x0000000a0e087c25 */ /* 0x001fe2000f8e00ff */
[----:B------:R-:W5:Y:S02]  /*149d0*/  LDG.E.U16 R16, desc[UR6][R16.64] ;  /* 0x0000000610107981 */ /* 0x000f64000c1e1500 */
[----:B------:R-:W-:Y:S01]  /*149e0*/  LEA.HI.X R19, R10, R7, R11, 0x1, P0 ;  /* 0x000000070a137211 */ /* 0x000fe200000f0c0b */
[----:B------:R-:W-:Y:S01]  /*149f0*/  IMAD.IADD R9, R9, 0x1, R15 ;  /* 0x0000000109097824 */ /* 0x000fe200078e020f */
[----:B------:R-:W-:-:S03]  /*14a00*/  LEA R10, P0, R8, R6, 0x1 ;  /* 0x00000006080a7211 */ /* 0x000fc600078008ff */
[----:B------:R-:W5:Y:S01]  /*14a10*/  LDG.E.U16 R18, desc[UR6][R18.64] ;  /* 0x0000000612127981 */ /* 0x000f62000c1e1500 */
[----:B------:R-:W-:-:S05]  /*14a20*/  LEA.HI.X R11, R8, R7, R9, 0x1, P0 ;  /* 0x00000007080b7211 */ /* 0x000fca00000f0c09 */
[----:B------:R0:W5:Y:S01]  /*14a30*/  LDG.E.U16 R10, desc[UR6][R10.64] ;  /* 0x000000060a0a7981 */ /* 0x000162000c1e1500 */
[----:B------:R-:W-:-:S04]  /*14a40*/  IADD3 R49, P0, PT, R49, -0x10, RZ ;  /* 0xfffffff031317810 */ /* 0x000fc80007f1e0ff */
[----:B------:R-:W-:Y:S02]  /*14a50*/  IADD3.X R48, PT, PT, R48, -0x1, RZ, P0, !PT ;  /* 0xffffffff30307810 */ /* 0x000fe400007fe4ff */
[----:B------:R-:W-:-:S04]  /*14a60*/  ISETP.NE.U32.AND P0, PT, R49, RZ, PT ;  /* 0x000000ff3100720c */ /* 0x000fc80003f05070 */
[----:B------:R-:W-:Y:S02]  /*14a70*/  ISETP.NE.AND.EX P0, PT, R48, RZ, PT, P0 ;  /* 0x000000ff3000720c */ /* 0x000fe40003f05300 */
[----:B------:R-:W-:Y:S02]  /*14a80*/  IADD3 R12, P1, PT, R12, 0x80, RZ ;  /* 0x000000800c0c7810 */ /* 0x000fe40007f3e0ff */
        /* <DEDUP_REMOVED lines=8> */
[----:B------:R-:W-:Y:S02]  /*14b10*/  SHF.L.U32 R15, R42, 0x10, RZ ;  /* 0x000000102a0f7819 */ /* 0x000fe400000006ff */
[----:B------:R-:W-:-:S03]  /*14b20*/  SHF.L.U32 R9, R32, 0x10, RZ ;  /* 0x0000001020097819 */ /* 0x000fc600000006ff */
[----:B------:R-:W-:-:S04]  /*14b30*/  FADD.FTZ R8, R8, R15 ;  /* 0x0000000f08087221 */ /* 0x000fc80000010000 */
[----:B------:R-:W-:Y:S01]  /*14b40*/  FADD.FTZ R8, R8, R9 ;  /* 0x0000000908087221 */ /* 0x000fe20000010000 */
[----:B0-----:R-:W-:-:S04]  /*14b50*/  IMAD.U32 R11, R38, 0x10000, RZ ;  /* 0x00010000260b7824 */ /* 0x001fc800078e00ff */
        /* <DEDUP_REMOVED lines=11> */
[----:B------:R-:W-:Y:S01]  /*14c10*/  SHF.L.U32 R9, R20, 0x10, RZ ;  /* 0x0000001014097819 */ /* 0x000fe200000006ff */
[----:B------:R-:W-:-:S04]  /*14c20*/  IMAD.U32 R11, R16, 0x10000, RZ ;  /* 0x00010000100b7824 */ /* 0x000fc800078e00ff */
[----:B------:R-:W-:-:S04]  /*14c30*/  FADD.FTZ R8, R8, R9 ;  /* 0x0000000908087221 */ /* 0x000fc80000010000 */
[----:B------:R-:W-:Y:S01]  /*14c40*/  FADD.FTZ R8, R8, R11 ;  /* 0x0000000b08087221 */ /* 0x000fe20000010000 */
[----:B------:R-:W-:-:S05]  /*14c50*/  SHF.L.U32 R9, R18, 0x10, RZ ;  /* 0x0000001012097819 */ /* 0x000fca00000006ff */
[----:B------:R-:W-:Y:S01]  /*14c60*/  FADD.FTZ R8, R8, R9 ;  /* 0x0000000908087221 */ /* 0x000fe20000010000 */
[----:B------:R-:W-:Y:S02]  /*14c70*/  SHF.L.U32 R47, R10, 0x10, RZ ;  /* 0x000000100a2f7819 */ /* 0x000fe400000006ff */
[----:B------:R-:W-:-:S03]  /*14c80*/  IADD3.X R9, PT, PT, RZ, R13, RZ, P1, !PT ;  /* 0x0000000dff097210 */ /* 0x000fc60000ffe4ff */
[----:B------:R-:W-:Y:S01]  /*14c90*/  FADD.FTZ R47, R8, R47 ;  /* 0x0000002f082f7221 */ /* 0x000fe20000010000 */
[----:B------:R-:W-:Y:S01]  /*14ca0*/  MOV R8, R12 ;  /* 0x0000000c00087202 */ /* 0x000fe20000000f00 */
[----:B------:R-:W-:Y:S06]  /*14cb0*/  @P0 BRA `(.L_x_1600) ;  /* 0xfffffff400580947 */ /* 0x000fec000383ffff */
[----:B------:R-:W-:Y:S05]  /*14cc0*/  BSYNC.RECONVERGENT B4 ;  /* 0x0000000000047941 */ /* 0x000fea0003800200 */
.L_x_1599:
[----:B------:R-:W-:Y:S05]  /*14cd0*/  BSYNC.RECONVERGENT B3 ;  /* 0x0000000000037941 */ /* 0x000fea0003800200 */
.L_x_1598:
        /* <DEDUP_REMOVED lines=35> */
[----:B------:R-:W-:Y:S01]  /*14f10*/  IMAD.IADD R19, R27, 0x1, R29 ;  /* 0x000000011b137824 */ /* 0x000fe200078e021d */
[----:B------:R-:W-:Y:S01]  /*14f20*/  LEA R28, P1, R26, R6, 0x1 ;  /* 0x000000061a1c7211 */ /* 0x000fe200078208ff */
[----:B------:R-:W-:-:S04]  /*14f30*/  IMAD.WIDE.U32 R22, R18, UR10, RZ ;  /* 0x0000000a12167c25 */ /* 0x000fc8000f8e00ff */
[----:B------:R-:W-:Y:S01]  /*14f40*/  IMAD R31, R18, UR11, R31 ;  /* 0x0000000b121f7c24 */ /* 0x000fe2000f8e021f */
[----:B------:R-:W-:Y:S01]  /*14f50*/  LEA.HI.X R29, R26, R7, R19, 0x1, P1 ;  /* 0x000000071a1d7211 */ /* 0x000fe200008f0c13 */
[----:B------:R-:W-:Y:S01]  /*14f60*/  IMAD R17, R17, UR10, RZ ;  /* 0x0000000a11117c24 */ /* 0x000fe2000f8e02ff */
[-C--:B------:R-:W-:Y:S01]  /*14f70*/  LEA R26, P1, R22, R6.reuse, 0x1 ;  /* 0x00000006161a7211 */ /* 0x080fe200078208ff */
[----:B------:R-:W-:Y:S01]  /*14f80*/  IMAD R15, R15, UR10, RZ ;  /* 0x0000000a0f0f7c24 */ /* 0x000fe2000f8e02ff */
[----:B------:R-:W-:Y:S01]  /*14f90*/  IADD3 R23, PT, PT, R23, R31, RZ ;  /* 0x0000001f17177210 */ /* 0x000fe20007ffe0ff */
[----:B------:R-:W-:Y:S01]  /*14fa0*/  IMAD R17, R16, UR11, R17 ;  /* 0x0000000b10117c24 */ /* 0x000fe2000f8e0211 */
[----:B------:R0:W2:Y:S02]  /*14fb0*/  LDG.E.U16 R18, desc[UR6][R24.64] ;  /* 0x0000000618127981 */ /* 0x0000a4000c1e1500 */
        /* <DEDUP_REMOVED lines=29> */
[----:B------:R-:W-:-:S05]  /*15190*/  IADD3 R8, P1, PT, R8, 0x40, RZ ;  /* 0x0000004008087810 */ /* 0x000fca0007f3e0ff */
[----:B------:R-:W-:Y:S01]  /*151a0*/  IMAD.X R9, RZ, RZ, R9, P1 ;  /* 0x000000ffff097224 */ /* 0x000fe200008e0609 */
[----:B--2---:R-:W-:Y:S01]  /*151b0*/  SHF.L.U32 R18, R18, 0x10, RZ ;  /* 0x0000001012127819 */ /* 0x004fe200000006ff */
[----:B---3--:R-:W-:-:S04]  /*151c0*/  IMAD.U32 R19, R19, 0x10000, RZ ;  /* 0x0001000013137824 */ /* 0x008fc800078e00ff */
[----:B------:R-:W-:-:S04]  /*151d0*/  FADD.FTZ R18, R47, R18 ;  /* 0x000000122f127221 */ /* 0x000fc80000010000 */
[----:B------:R-:W-:Y:S01]  /*151e0*/  FADD.FTZ R18, R18, R19 ;  /* 0x0000001312127221 */ /* 0x000fe20000010000 */
[----:B----4-:R-:W-:Y:S02]  /*151f0*/  SHF.L.U32 R13, R28, 0x10, RZ ;  /* 0x000000101c0d7819 */ /* 0x010fe400000006ff */
        /* <DEDUP_REMOVED lines=11> */
.L_x_1602:
[----:B------:R-:W-:Y:S05]  /*152b0*/  BSYNC.RECONVERGENT B3 ;  /* 0x0000000000037941 */ /* 0x000fea0003800200 */
.L_x_1601:
        /* <DEDUP_REMOVED lines=47> */
[----:B----4-:R-:W-:-:S04]  /*155b0*/  IMAD.U32 R15, R18, 0x10000, RZ ;  /* 0x00010000120f7824 */ /* 0x010fc800078e00ff */
[----:B------:R-:W-:Y:S01]  /*155c0*/  FADD.FTZ R15, R16, R15 ;  /* 0x0000000f100f7221 */ /* 0x000fe20000010000 */
[----:B-----5:R-:W-:-:S05]  /*155d0*/  SHF.L.U32 R14, R10, 0x10, RZ ;  /* 0x000000100a0e7819 */ /* 0x020fca00000006ff */
[----:B------:R-:W-:-:S07]  /*155e0*/  FADD.FTZ R47, R15, R14 ;  /* 0x0000000e0f2f7221 */ /* 0x000fce0000010000 */
.L_x_1604:
[----:B------:R-:W-:Y:S05]  /*155f0*/  BSYNC.RECONVERGENT B3 ;  /* 0x0000000000037941 */ /* 0x000fea0003800200 */
.L_x_1603:
        /* <DEDUP_REMOVED lines=33> */
[----:B--2---:R-:W-:-:S04]  /*15810*/  IMAD.U32 R8, R12, 0x10000, RZ ;  /* 0x000100000c087824 */ /* 0x004fc800078e00ff */
[----:B------:R-:W-:Y:S01]  /*15820*/  FADD.FTZ R47, R47, R8 ;  /* 0x000000082f2f7221 */ /* 0x000fe20000010000 */
[----:B---3--:R-:W-:-:S05]  /*15830*/  @P0 SHF.L.U32 R10, R6, 0x10, RZ ;  /* 0x00000010060a0819 */ /* 0x008fca00000006ff */
[----:B------:R-:W-:-:S07]  /*15840*/  @P0 FADD.FTZ R47, R47, R10 ;  /* 0x0000000a2f2f0221 */ /* 0x000fce0000010000 */
.L_x_1597:
[----:B------:R-:W-:Y:S05]  /*15850*/  BSYNC.RECONVERGENT B2 ;  /* 0x0000000000027941 */ /* 0x000fea0003800200 */
.L_x_1596:
[----:B------:R-:W0:Y:S01]  /*15860*/  LDCU.64 UR10, c[0x0][0x710] ;  /* 0x0000e200ff0a77ac */ /* 0x000e220008000a00 */
[----:B------:R-:W-:Y:S02]  /*15870*/  F2FP.BF16.F32.PACK_AB R47, RZ, R47 ;  /* 0x0000002fff2f723e */ /* 0x000fe400000010ff */
[----:B------:R-:W-:Y:S02]  /*15880*/  IADD3 R3, PT, PT, R3, 0x80, RZ ;  /* 0x0000008003037810 */ /* 0x000fe40007ffe0ff */
[----:B0-----:R-:W-:-:S04]  /*15890*/  IADD3 R4, P0, PT, R4, UR10, RZ ;  /* 0x0000000a04047c10 */ /* 0x001fc8000ff1e0ff */
[----:B------:R-:W-:-:S05]  /*158a0*/  IADD3.X R5, PT, PT, RZ, UR11, RZ, P0, !PT ;  /* 0x0000000bff057c10 */ /* 0x000fca00087fe4ff */
[----:B------:R1:W-:Y:S04]  /*158b0*/  STG.E.U16 desc[UR6][R4.64], R47 ;  /* 0x0000002f04007986 */ /* 0x0003e8000c101506 */
.L_x_1583:
        /* <DEDUP_REMOVED lines=400> */
.L_x_1606:
[----:B------:R-:W0:Y:S02]  /*171c0*/  LDCU.64 UR10, c[0x0][0x738] ;  /* 0x0000e700ff0a77ac */ /* 0x000e240008000a00 */
[----:B0-----:R-:W-:-:S04]  /*171d0*/  IADD3 R8, P0, PT, R8, UR10, RZ ;  /* 0x0000000a08087c10 */ /* 0x001fc8000ff1e0ff */
[----:B------:R-:W-:-:S06]  /*171e0*/  IADD3.X R9, PT, PT, RZ, UR11, RZ, P0, !PT ;  /* 0x0000000bff097c10 */ /* 0x000fcc00087fe4ff */
[----:B------:R-:W2:Y:S01]  /*171f0*/  LDG.E.64 R8, desc[UR6][R8.64] ;  /* 0x0000000608087981 */ /* 0x000ea2000c1e1b00 */
[----:B------:R-:W-:Y:S01]  /*17200*/  ISETP.NE.AND P1, PT, RZ, UR5, PT ;  /* 0x00000005ff007c0c */ /* 0x000fe2000bf25270 */
[----:B------:R-:W-:Y:S01]  /*17210*/  BSSY.RECONVERGENT B2, `(.L_x_1607) ;  /* 0x0000183000027945 */ /* 0x000fe20003800200 */
[----:B------:R-:W-:Y:S01]  /*17220*/  IMAD.MOV.U32 R47, RZ, RZ, RZ ;  /* 0x000000ffff2f7224 */ /* 0x000fe200078e00ff */
        /* <DEDUP_REMOVED lines=30> */
.L_x_1611:
        /* <DEDUP_REMOVED lines=22> */
[C---:B------:R-:W-:Y:S02]  /*17570*/  IMAD R51, R26.reuse, UR11, R27 ;  /* 0x0000000b1a337c24 */ /* 0x040fe4000f8e021b */
[----:B------:R-:W-:Y:S01]  /*17580*/  IMAD.WIDE.U32 R44, R26, UR10, RZ ;  /* 0x0000000a1a2c7c25 */ /* 0x000fe2000f8e00ff */
[----:B------:R-:W-:-:S03]  /*17590*/  LEA R26, P0, R38, R6, 0x1 ;  /* 0x00000006261a7211 */ /* 0x000fc600078008ff */
[----:B------:R-:W-:Y:S01]  /*175a0*/  IMAD.IADD R27, R39, 0x1, R35 ;  /* 0x00000001271b7824 */ /* 0x000fe200078e0223 */
[----:B------:R-:W-:Y:S01]  /*175b0*/  IADD3 R35, PT, PT, R45, R51, RZ ;  /* 0x000000332d237210 */ /* 0x000fe20007ffe0ff */
[----:B---3--:R-:W-:Y:S01]  /*175c0*/  IMAD R43, R43, UR10, RZ ;  /* 0x0000000a2b2b7c24 */ /* 0x008fe2000f8e02ff */
        /* <DEDUP_REMOVED lines=41> */
[-C--:B------:R-:W-:Y:S01]  /*17860*/  LEA.HI.X R39, R18, R7.reuse, R19, 0x1, P0 ;  /* 0x0000000712277211 */ /* 0x080fe200000f0c13 */
[----:B------:R-:W-:Y:S01]  /*17870*/  IMAD.IADD R19, R31, 0x1, R29 ;  /* 0x000000011f137824 */ /* 0x000fe200078e021d */
[----:B------:R-:W-:Y:S01]  /*17880*/  LEA R18, P0, R30, R6, 0x1 ;  /* 0x000000061e127211 */ /* 0x000fe200078008ff */
[C---:B------:R-:W-:Y:S02]  /*17890*/  IMAD R31, R8.reuse, UR11, R9 ;  /* 0x0000000b081f7c24 */ /* 0x040fe4000f8e0209 */
[----:B------:R-:W-:Y:S01]  /*178a0*/  IMAD R25, R25, UR10, RZ ;  /* 0x0000000a19197c24 */ /* 0x000fe2000f8e02ff */
[----:B------:R-:W5:Y:S01]  /*178b0*/  LDG.E.U16 R38, desc[UR6][R38.64] ;  /* 0x0000000626267981 */ /* 0x000f62000c1e1500 */
[----:B------:R-:W-:Y:S01]  /*178c0*/  IMAD.WIDE.U32 R8, R8, UR10, RZ ;  /* 0x0000000a08087c25 */ /* 0x000fe2000f8e00ff */
[----:B------:R-:W-:-:S03]  /*178d0*/  LEA.HI.X R19, R30, R7, R19, 0x1, P0 ;  /* 0x000000071e137211 */ /* 0x000fc600000f0c13 */
[C---:B------:R-:W-:Y:S01]  /*178e0*/  IMAD.WIDE.U32 R28, R24.reuse, UR10, RZ ;  /* 0x0000000a181c7c25 */ /* 0x040fe2000f8e00ff */
[----:B------:R-:W-:Y:S01]  /*178f0*/  IADD3 R9, PT, PT, R9, R31, RZ ;  /* 0x0000001f09097210 */ /* 0x000fe20007ffe0ff */
[----:B------:R0:W5:Y:S02]  /*17900*/  LDG.E.U16 R35, desc[UR6][R18.64] ;  /* 0x0000000612237981 */ /* 0x000164000c1e1500 */
[----:B------:R-:W-:Y:S01]  /*17910*/  IMAD R25, R24, UR11, R25 ;  /* 0x0000000b18197c24 */ /* 0x000fe2000f8e0219 */
[----:B------:R-:W-:Y:S01]  /*17920*/  LEA R24, P0, R8, R6, 0x1 ;  /* 0x0000000608187211 */ /* 0x000fe200078008ff */
[----:B------:R-:W-:-:S03]  /*17930*/  IMAD R31, R23, UR10, RZ ;  /* 0x0000000a171f7c24 */ /* 0x000fc6000f8e02ff */
[----:B------:R-:W-:Y:S01]  /*17940*/  IADD3 R23, PT, PT, R29, R25, RZ ;  /* 0x000000191d177210 */ /* 0x000fe20007ffe0ff */
[----:B------:R-:W-:Y:S01]  /*17950*/  IMAD R29, R22, UR11, R31 ;  /* 0x0000000b161d7c24 */ /* 0x000fe2000f8e021f */
[----:B------:R-:W-:Y:S01]  /*17960*/  LEA.HI.X R25, R8, R7, R9, 0x1, P0 ;  /* 0x0000000708197211 */ /* 0x000fe200000f0c09 */
[----:B------:R-:W-:Y:S01]  /*17970*/  IMAD.WIDE.U32 R8, R22, UR10, RZ ;  /* 0x0000000a16087c25 */ /* 0x000fe2000f8e00ff */
[----:B------:R-:W-:-:S03]  /*17980*/  LEA R30, P1, R28, R6, 0x1 ;  /* 0x000000061c1e7211 */ /* 0x000fc600078208ff */
[----:B------:R-:W-:Y:S01]  /*17990*/  IMAD R21, R21, UR10, RZ ;  /* 0x0000000a15157c24 */ /* 0x000fe2000f8e02ff */
[-C--:B------:R-:W-:Y:S01]  /*179a0*/  LEA R22, P0, R8, R6.reuse, 0x1 ;  /* 0x0000000608167211 */ /* 0x080fe200078008ff */
[C---:B0-----:R-:W-:Y:S01]  /*179b0*/  IMAD.WIDE.U32 R18, R20.reuse, UR10, RZ ;  /* 0x0000000a14127c25 */ /* 0x041fe2000f8e00ff */
[----:B------:R-:W-:Y:S01]  /*179c0*/  IADD3 R9, PT, PT, R9, R29, RZ ;  /* 0x0000001d09097210 */ /* 0x000fe20007ffe0ff */
[----:B------:R-:W5:Y:S02]  /*179d0*/  LDG.E.U16 R24, desc[UR6][R24.64] ;  /* 0x0000000618187981 */ /* 0x000f64000c1e1500 */
[----:B------:R-:W-:Y:S01]  /*179e0*/  IMAD R21, R20, UR11, R21 ;  /* 0x0000000b14157c24 */ /* 0x000fe2000f8e0215 */
[-C--:B------:R-:W-:Y:S01]  /*179f0*/  LEA.HI.X R31, R28, R7.reuse, R23, 0x1, P1 ;  /* 0x000000071c1f7211 */ /* 0x080fe200008f0c17 */
[----:B------:R-:W-:Y:S01]  /*17a00*/  IMAD R11, R11, UR10, RZ ;  /* 0x0000000a0b0b7c24 */ /* 0x000fe2000f8e02ff */
[----:B------:R-:W-:Y:S02]  /*17a10*/  LEA.HI.X R23, R8, R7, R9, 0x1, P0 ;  /* 0x0000000708177211 */ /* 0x000fe400000f0c09 */
        /* <DEDUP_REMOVED lines=20> */
[-C--:B------:R-:W-:Y:S01]  /*17b60*/  LEA.HI.X R17, R18, R7.reuse, R17, 0x1, P1 ;  /* 0x0000000712117211 */ /* 0x080fe200008f0c11 */
[----:B------:R-:W-:Y:S01]  /*17b70*/  IMAD.IADD R11, R11, 0x1, R29 ;  /* 0x000000010b0b7824 */ /* 0x000fe200078e021d */
[----:B------:R-:W-:Y:S01]  /*17b80*/  LEA R18, P0, R10, R6, 0x1 ;  /* 0x000000060a127211 */ /* 0x000fe200078008ff */
[C---:B------:R-:W-:Y:S01]  /*17b90*/  IMAD R15, R14.reuse, UR11, R15 ;  /* 0x0000000b0e0f7c24 */ /* 0x040fe2000f8e020f */
[----:B------:R-:W5:Y:S01]  /*17ba0*/  LDG.E.U16 R20, desc[UR6][R20.64] ;  /* 0x0000000614147981 */ /* 0x000f62000c1e1500 */
[----:B0-----:R-:W-:Y:S01]  /*17bb0*/  IMAD.WIDE.U32 R8, R14, UR10, RZ ;  /* 0x0000000a0e087c25 */ /* 0x001fe2000f8e00ff */
[----:B------:R-:W-:-:S02]  /*17bc0*/  LEA.HI.X R19, R10, R7, R11, 0x1, P0 ;  /* 0x000000070a137211 */ /* 0x000fc400000f0c0b */
[----:B------:R-:W5:Y:S01]  /*17bd0*/  LDG.E.U16 R16, desc[UR6][R16.64] ;  /* 0x0000000610107981 */ /* 0x000f62000c1e1500 */
        /* <DEDUP_REMOVED lines=18> */
[----:B------:R-:W-:Y:S01]  /*17d00*/  SHF.L.U32 R15, R42, 0x10, RZ ;  /* 0x000000102a0f7819 */ /* 0x000fe200000006ff */
[----:B------:R-:W-:-:S04]  /*17d10*/  IMAD.U32 R9, R32, 0x10000, RZ ;  /* 0x0001000020097824 */ /* 0x000fc800078e00ff */
[----:B------:R-:W-:-:S04]  /*17d20*/  FADD.FTZ R8, R8, R15 ;  /* 0x0000000f08087221 */ /* 0x000fc80000010000 */
[----:B------:R-:W-:Y:S01]  /*17d30*/  FADD.FTZ R8, R8, R9 ;  /* 0x0000000908087221 */ /* 0x000fe20000010000 */
[----:B0-----:R-:W-:-:S05]  /*17d40*/  SHF.L.U32 R11, R38, 0x10, RZ ;  /* 0x00000010260b7819 */ /* 0x001fca00000006ff */
        /* <DEDUP_REMOVED lines=11> */
[----:B------:R-:W-:Y:S01]  /*17e00*/  IMAD.U32 R9, R20, 0x10000, RZ ;  /* 0x0001000014097824 */ /* 0x000fe200078e00ff */
[----:B------:R-:W-:-:S03]  /*17e10*/  SHF.L.U32 R11, R16, 0x10, RZ ;  /* 0x00000010100b7819 */ /* 0x000fc600000006ff */
[----:B------:R-:W-:Y:S01]  /*17e20*/  FADD.FTZ R8, R8, R9 ;  /* 0x0000000908087221 */ /* 0x000fe20000010000 */
[----:B------:R-:W-:-:S03]  /*17e30*/  SHF.L.U32 R9, R18, 0x10, RZ ;  /* 0x0000001012097819 */ /* 0x000fc600000006ff */
[----:B------:R-:W-:-:S04]  /*17e40*/  FADD.FTZ R8, R8, R11 ;  /* 0x0000000b08087221 */ /* 0x000fc80000010000 */
[----:B------:R-:W-:Y:S01]  /*17e50*/  FADD.FTZ R8, R8, R9 ;  /* 0x0000000908087221 */ /* 0x000fe20000010000 */
[----:B------:R-:W-:Y:S02]  /*17e60*/  SHF.L.U32 R47, R10, 0x10, RZ ;  /* 0x000000100a2f7819 */ /* 0x000fe400000006ff */
[----:B------:R-:W-:-:S03]  /*17e70*/  IADD3.X R9, PT, PT, RZ, R13, RZ, P1, !PT ;  /* 0x0000000dff097210 */ /* 0x000fc60000ffe4ff */
[----:B------:R-:W-:Y:S01]  /*17e80*/  FADD.FTZ R47, R8, R47 ;  /* 0x0000002f082f7221 */ /* 0x000fe20000010000 */
[----:B------:R-:W-:Y:S01]  /*17e90*/  MOV R8, R12 ;  /* 0x0000000c00087202 */ /* 0x000fe20000000f00 */
[----:B------:R-:W-:Y:S06]  /*17ea0*/  @P0 BRA `(.L_x_1611) ;  /* 0xfffffff400580947 */ /* 0x000fec000383ffff */
[----:B------:R-:W-:Y:S05]  /*17eb0*/  BSYNC.RECONVERGENT B4 ;  /* 0x0000000000047941 */ /* 0x000fea0003800200 */
.L_x_1610:
[----:B------:R-:W-:Y:S05]  /*17ec0*/  BSYNC.RECONVERGENT B3 ;  /* 0x0000000000037941 */ /* 0x000fea0003800200 */
.L_x_1609:
        /* <DEDUP_REMOVED lines=28> */
[----:B------:R-:W-:Y:S01]  /*18090*/  IMAD.IADD R21, R29, 0x1, R31 ;  /* 0x000000011d157824 */ /* 0x000fe200078e021f */
[----:B------:R-:W-:Y:S01]  /*180a0*/  LEA R20, P2, R28, R6, 0x1 ;  /* 0x000000061c147211 */ /* 0x000fe200078408ff */
[----:B------:R-:W-:Y:S01]  /*180b0*/  IMAD R29, R22, UR11, R23 ;  /* 0x0000000b161d7c24 */ /* 0x000fe2000f8e0217 */
[-C--:B------:R-:W-:Y:S01]  /*180c0*/  LEA.HI.X R25, R26, R7.reuse, R25, 0x1, P1 ;  /* 0x000000071a197211 */ /* 0x080fe200008f0c19 */
[----:B------:R-:W-:Y:S01]  /*180d0*/  IMAD.WIDE.U32 R26, R22, UR10, RZ ;  /* 0x0000000a161a7c25 */ /* 0x000fe2000f8e00ff */
[----:B------:R-:W-:-:S03]  /*180e0*/  LEA.HI.X R21, R28, R7, R21, 0x1, P2 ;  /* 0x000000071c157211 */ /* 0x000fc600010f0c15 */
[----:B-----5:R-:W-:Y:S01]  /*180f0*/  IMAD R31, R19, UR10, RZ ;  /* 0x0000000a131f7c24 */ /* 0x020fe2000f8e02ff */
[----:B------:R-:W-:Y:S01]  /*18100*/  LEA R28, P1, R26, R6, 0x1 ;  /* 0x000000061a1c7211 */ /* 0x000fe200078208ff */
[----:B------:R-:W-:Y:S01]  /*18110*/  IMAD.WIDE.U32 R22, R18, UR10, RZ ;  /* 0x0000000a12167c25 */ /* 0x000fe2000f8e00ff */
[----:B------:R-:W-:-:S03]  /*18120*/  IADD3 R19, PT, PT, R27, R29, RZ ;  /* 0x0000001d1b137210 */ /* 0x000fc60007ffe0ff */
        /* <DEDUP_REMOVED lines=38> */
[----:B------:R-:W-:Y:S01]  /*18390*/  IADD3.X R9, PT, PT, RZ, R9, RZ, P1, !PT ;  /* 0x00000009ff097210 */ /* 0x000fe20000ffe4ff */
[----:B--2---:R-:W-:Y:S01]  /*183a0*/  IMAD.U32 R18, R18, 0x10000, RZ ;  /* 0x0001000012127824 */ /* 0x004fe200078e00ff */
[----:B---3--:R-:W-:-:S03]  /*183b0*/  SHF.L.U32 R19, R19, 0x10, RZ ;  /* 0x0000001013137819 */ /* 0x008fc600000006ff */
        /* <DEDUP_REMOVED lines=12> */
[----:B------:R-:W-:-:S04]  /*18480*/  IMAD.U32 R10, R10, 0x10000, RZ ;  /* 0x000100000a0a7824 */ /* 0x000fc800078e00ff */
[----:B------:R-:W-:-:S07]  /*18490*/  FADD.FTZ R47, R13, R10 ;  /* 0x0000000a0d2f7221 */ /* 0x000fce0000010000 */
.L_x_1613:
[----:B------:R-:W-:Y:S05]  /*184a0*/  BSYNC.RECONVERGENT B3 ;  /* 0x0000000000037941 */ /* 0x000fea0003800200 */
.L_x_1612:
        /* <DEDUP_REMOVED lines=43> */
[----:B--2---:R-:W-:Y:S01]  /*18760*/  SHF.L.U32 R16, R14, 0x10, RZ ;  /* 0x000000100e107819 */ /* 0x004fe200000006ff */
[----:B---3--:R-:W-:-:S04]  /*18770*/  IMAD.U32 R17, R12, 0x10000, RZ ;  /* 0x000100000c117824 */ /* 0x008fc800078e00ff */
[----:B------:R-:W-:-:S04]  /*18780*/  FADD.FTZ R16, R47, R16 ;  /* 0x000000102f107221 */ /* 0x000fc80000010000 */
[----:B------:R-:W-:Y:S01]  /*18790*/  FADD.FTZ R16, R16, R17 ;  /* 0x0000001110107221 */ /* 0x000fe20000010000 */
[----:B----4-:R-:W-:-:S05]  /*187a0*/  SHF.L.U32 R15, R18, 0x10, RZ ;  /* 0x00000010120f7819 */ /* 0x010fca00000006ff */
[----:B------:R-:W-:Y:S01]  /*187b0*/  FADD.FTZ R15, R16, R15 ;  /* 0x0000000f100f7221 */ /* 0x000fe20000010000 */
[----:B-----5:R-:W-:-:S05]  /*187c0*/  SHF.L.U32 R14, R10, 0x10, RZ ;  /* 0x000000100a0e7819 */ /* 0x020fca00000006ff */
[----:B------:R-:W-:-:S07]  /*187d0*/  FADD.FTZ R47, R15, R14 ;  /* 0x0000000e0f2f7221 */ /* 0x000fce0000010000 */
.L_x_1615:
[----:B------:R-:W-:Y:S05]  /*187e0*/  BSYNC.RECONVERGENT B3 ;  /* 0x0000000000037941 */ /* 0x000fea0003800200 */
.L_x_1614:
        /* <DEDUP_REMOVED lines=27> */
[-C--:B------:R-:W-:Y:S02]  /*189a0*/  LEA.HI.X R13, R16, R7.reuse, R5, 0x1, P1 ;  /* 0x00000007100d7211 */ /* 0x080fe400008f0c05 */
[C---:B------:R-:W-:Y:S01]  /*189b0*/  @P0 LEA R6, P1, R18.reuse, R6, 0x1 ;  /* 0x0000000612060211 */ /* 0x040fe200078208ff */
[----:B------:R-:W-:Y:S02]  /*189c0*/  @P0 IMAD.IADD R5, R19, 0x1, R11 ;  /* 0x0000000113050824 */ /* 0x000fe400078e020b */
[----:B------:R-:W2:Y:S03]  /*189d0*/  LDG.E.U16 R12, desc[UR6][R12.64] ;  /* 0x000000060c0c7981 */ /* 0x000ea6000c1e1500 */
[----:B------:R-:W-:-:S05]  /*189e0*/  @P0 LEA.HI.X R7, R18, R7, R5, 0x1, P1 ;  /* 0x0000000712070211 */ /* 0x000fca00008f0c05 */
[----:B------:R-:W3:Y:S01]  /*189f0*/  @P0 LDG.E.U16 R6, desc[UR6][R6.64] ;  /* 0x0000000606060981 */ /* 0x000ee2000c1e1500 */
[----:B--2---:R-:W-:-:S05]  /*18a00*/  SHF.L.U32 R8, R12, 0x10, RZ ;  /* 0x000000100c087819 */ /* 0x004fca00000006ff */
[----:B------:R-:W-:Y:S01]  /*18a10*/  FADD.FTZ R47, R47, R8 ;  /* 0x000000082f2f7221 */ /* 0x000fe20000010000 */
[----:B---3--:R-:W-:-:S05]  /*18a20*/  @P0 SHF.L.U32 R10, R6, 0x10, RZ ;  /* 0x00000010060a0819 */ /* 0x008fca00000006ff */
[----:B------:R-:W-:-:S07]  /*18a30*/  @P0 FADD.FTZ R47, R47, R10 ;  /* 0x0000000a2f2f0221 */ /* 0x000fce0000010000 */
.L_x_1608:
[----:B------:R-:W-:Y:S05]  /*18a40*/  BSYNC.RECONVERGENT B2 ;  /* 0x0000000000027941 */ /* 0x000fea0003800200 */
.L_x_1607:
[----:B------:R-:W0:Y:S01]  /*18a50*/  LDCU.64 UR10, c[0x0][0x710] ;  /* 0x0000e200ff0a77ac */ /* 0x000e220008000a00 */
[----:B------:R-:W-:Y:S02]  /*18a60*/  F2FP.BF16.F32.PACK_AB R47, RZ, R47 ;  /* 0x0000002fff2f723e */ /* 0x000fe400000010ff */
[----:B------:R-:W-:Y:S02]  /*18a70*/  IADD3 R3, PT, PT, R3, 0x80, RZ ;  /* 0x0000008003037810 */ /* 0x000fe40007ffe0ff */
[----:B0-----:R-:W-:-:S04]  /*18a80*/  IADD3 R4, P0, PT, R4, UR10, RZ ;  /* 0x0000000a04047c10 */ /* 0x001fc8000ff1e0ff */
[----:B------:R-:W-:-:S05]  /*18a90*/  IADD3.X R5, PT, PT, RZ, UR11, RZ, P0, !PT ;  /* 0x0000000bff057c10 */ /* 0x000fca00087fe4ff */
[----:B------:R1:W-:Y:S04]  /*18aa0*/  STG.E.U16 desc[UR6][R4.64], R47 ;  /* 0x0000002f04007986 */ /* 0x0003e8000c101506 */
.L_x_1594:
        /* <DEDUP_REMOVED lines=400> */
.L_x_1617:
[----:B------:R-:W0:Y:S02]  /*1a3b0*/  LDCU.64 UR10, c[0x0][0x738] ;  /* 0x0000e700ff0a77ac */ /* 0x000e240008000a00 */
[----:B0-----:R-:W-:-:S05]  /*1a3c0*/  IADD3 R8, P0, PT, R8, UR10, RZ ;  /* 0x0000000a08087c10 */ /* 0x001fca000ff1e0ff */
[----:B------:R-:W-:-:S06]  /*1a3d0*/  IMAD.X R9, RZ, RZ, UR11, P0 ;  /* 0x0000000bff097e24 */ /* 0x000fcc00080e06ff */
        /* <DEDUP_REMOVED lines=34> */
.L_x_1622:
[----:B------:R-:W-:Y:S01]  /*1a600*/  IMAD.MOV.U32 R13, RZ, RZ, R9 ;  /* 0x000000ffff0d7224 */ /* 0x000fe200078e0009 */
        /* <DEDUP_REMOVED lines=38> */
[----:B-----5:R-:W-:Y:S01]  /*1a870*/  IMAD R19, R19, UR10, RZ ;  /* 0x0000000a13137c24 */ /* 0x020fe2000f8e02ff */
[----:B------:R0:W3:Y:S02]  /*1a880*/  LDG.E.U16 R34, desc[UR6][R34.64] ;  /* 0x0000000622227981 */ /* 0x0000e4000c1e1500 */
[----:B------:R-:W-:Y:S01]  /*1a890*/  IADD3 R39, PT, PT, R43, R41, RZ ;  /* 0x000000292b277210 */ /* 0x000fe20007ffe0ff */
[----:B------:R-:W-:Y:S01]  /*1a8a0*/  IMAD R43, R18, UR11, R19 ;  /* 0x0000000b122b7c24 */ /* 0x000fe2000f8e0213 */
[----:B------:R-:W-:Y:S01]  /*1a8b0*/  LEA.HI.X R45, R38, R7, R45, 0x1, P0 ;  /* 0x00000007262d7211 */ /* 0x000fe200000f0c2d */
[----:B------:R-:W-:Y:S01]  /*1a8c0*/  IMAD.WIDE.U32 R18, R18, UR10, RZ ;  /* 0x0000000a12127c25 */ /* 0x000fe2000f8e00ff */
[----:B------:R-:W-:-:S03]  /*1a8d0*/  LEA R38, P0, R42, R6, 0x1 ;  /* 0x000000062a267211 */ /* 0x000fc600078008ff */
[----:B------:R-:W-:Y:S01]  /*1a8e0*/  IMAD R33, R33, UR10, RZ ;  /* 0x0000000a21217c24 */ /* 0x000fe2000f8e02ff */
[----:B------:R-:W-:Y:S01]  /*1a8f0*/  LEA.HI.X R39, R42, R7, R39, 0x1, P0 ;  /* 0x000000072a277211 */ /* 0x000fe200000f0c27 */
[----:B------:R-:W-:Y:S01]  /*1a900*/  IMAD.WIDE.U32 R40, R32, UR10, RZ ;  /* 0x0000000a20287c25 */ /* 0x000fe2000f8e00ff */
[-C--:B------:R-:W-:Y:S01]  /*1a910*/  LEA R42, P0, R18, R6.reuse, 0x1 ;  /* 0x00000006122a7211 */ /* 0x080fe200078008ff */
[----:B------:R-:W4:Y:S01]  /*1a920*/  LDG.E.U16 R44, desc[UR6][R44.64] ;  /* 0x000000062c2c7981 */ /* 0x000f22000c1e1500 */
        /* <DEDUP_REMOVED lines=10> */
[-C--:B------:R-:W-:Y:S01]  /*1a9d0*/  LEA.HI.X R33, R40, R7.reuse, R31, 0x1, P1 ;  /* 0x0000000728217211 */ /* 0x080fe200008f0c1f */
[----:B------:R-:W-:Y:S01]  /*1a9e0*/  IMAD.IADD R19, R19, 0x1, R35 ;  /* 0x0000000113137824 */ /* 0x000fe200078e0223 */
[----:B------:R-:W5:Y:S01]  /*1a9f0*/  LDG.E.U16 R42, desc[UR6][R42.64] ;  /* 0x000000062a2a7981 */ /* 0x000f62000c1e1500 */
[----:B------:R-:W-:Y:S01]  /*1aa00*/  IMAD.WIDE.U32 R30, R28, UR10, RZ ;  /* 0x0000000a1c1e7c25 */ /* 0x000fe2000f8e00ff */
[-C--:B0-----:R-:W-:Y:S02]  /*1aa10*/  LEA R38, P0, R18, R6.reuse, 0x1 ;  /* 0x0000000612267211 */ /* 0x081fe400078008ff */
[----:B------:R-:W5:Y:S01]  /*1aa20*/  LDG.E.U16 R32, desc[UR6][R32.64] ;  /* 0x0000000620207981 */ /* 0x000f62000c1e1500 */
[----:B------:R-:W-:Y:S02]  /*1aa30*/  IMAD R29, R28, UR11, R29 ;  /* 0x0000000b1c1d7c24 */ /* 0x000fe4000f8e021d */
        /* <DEDUP_REMOVED lines=42> */
[-C--:B------:R-:W-:Y:S01]  /*1ace0*/  LEA.HI.X R21, R10, R7.reuse, R11, 0x1, P0 ;  /* 0x000000070a157211 */ /* 0x080fe200000f0c0b */
[----:B------:R-:W-:Y:S01]  /*1acf0*/  IMAD.IADD R17, R19, 0x1, R17 ;  /* 0x0000000113117824 */ /* 0x000fe200078e0211 */
[-C--:B------:R-:W-:Y:S01]  /*1ad00*/  LEA R16, P1, R18, R6.reuse, 0x1 ;  /* 0x0000000612107211 */ /* 0x080fe200078208ff */
[C---:B------:R-:W-:Y:S01]  /*1ad10*/  IMAD.WIDE.U32 R10, R36.reuse, UR10, RZ ;  /* 0x0000000a240a7c25 */ /* 0x040fe2000f8e00ff */
[----:B------:R0:W5:Y:S03]  /*1ad20*/  LDG.E.U16 R25, desc[UR6][R8.64] ;  /* 0x0000000608197981 */ /* 0x000166000c1e1500 */
        /* <DEDUP_REMOVED lines=21> */
[----:B---3--:R-:W-:-:S03]  /*1ae80*/  SHF.L.U32 R9, R34, 0x10, RZ ;  /* 0x0000001022097819 */ /* 0x008fc600000006ff */
[----:B------:R-:W-:-:S04]  /*1ae90*/  FADD.FTZ R26, R26, R47 ;  /* 0x0000002f1a1a7221 */ /* 0x000fc80000010000 */
[----:B------:R-:W-:Y:S01]  /*1aea0*/  FADD.FTZ R9, R26, R9 ;  /* 0x000000091a097221 */ /* 0x000fe20000010000 */
[----:B----4-:R-:W-:-:S05]  /*1aeb0*/  SHF.L.U32 R44, R44, 0x10, RZ ;  /* 0x000000102c2c7819 */ /* 0x010fca00000006ff */
[----:B------:R-:W-:Y:S01]  /*1aec0*/  FADD.FTZ R9, R9, R44 ;  /* 0x0000002c09097221 */ /* 0x000fe20000010000 */
[----:B-----5:R-:W-:-:S05]  /*1aed0*/  SHF.L.U32 R8, R27, 0x10, RZ ;  /* 0x000000101b087819 */ /* 0x020fca00000006ff */
[----:B------:R-:W-:Y:S01]  /*1aee0*/  FADD.FTZ R8, R9, R8 ;  /* 0x0000000809087221 */ /* 0x000fe20000010000 */
[----:B------:R-:W-:Y:S01]  /*1aef0*/  IMAD.U32 R15, R42, 0x10000, RZ ;  /* 0x000100002a0f7824 */ /* 0x000fe200078e00ff */
[----:B------:R-:W-:-:S03]  /*1af00*/  SHF.L.U32 R9, R32, 0x10, RZ ;  /* 0x0000001020097819 */ /* 0x000fc600000006ff */
        /* <DEDUP_REMOVED lines=26> */
.L_x_1621:
[----:B------:R-:W-:Y:S05]  /*1b0b0*/  BSYNC.RECONVERGENT B3 ;  /* 0x0000000000037941 */ /* 0x000fea0003800200 */
.L_x_1620:
        /* <DEDUP_REMOVED lines=23> */
[C---:B------:R-:W-:Y:S02]  /*1b230*/  IMAD R31, R24.reuse, UR11, R25 ;  /* 0x0000000b181f7c24 */ /* 0x040fe4000f8e0219 */
[----:B------:R-:W-:Y:S01]  /*1b240*/  IMAD.WIDE.U32 R28, R24, UR10, RZ ;  /* 0x0000000a181c7c25 */ /* 0x000fe2000f8e00ff */
[----:B------:R-:W-:-:S03]  /*1b250*/  LEA R24, P1, R26, R6, 0x1 ;  /* 0x000000061a187211 */ /* 0x000fc600078208ff */
[----:B------:R-:W-:Y:S01]  /*1b260*/  IMAD.IADD R25, R27, 0x1, R21 ;  /* 0x000000011b197824 */ /* 0x000fe200078e0215 */
[----:B------:R-:W-:Y:S01]  /*1b270*/  IADD3 R21, PT, PT, R29, R31, RZ ;  /* 0x0000001f1d157210 */ /* 0x000fe20007ffe0ff */
[----:B----4-:R-:W-:Y:S01]  /*1b280*/  IMAD R23, R23, UR10, RZ ;  /* 0x0000000a17177c24 */ /* 0x010fe2000f8e02ff */
[----:B------:R-:W-:Y:S01]  /*1b290*/  LEA R20, P2, R28, R6, 0x1 ;  /* 0x000000061c147211 */ /* 0x000fe200078408ff */
[----:B-----5:R-:W-:Y:S01]  /*1b2a0*/  IMAD R31, R19, UR10, RZ ;  /* 0x0000000a131f7c24 */ /* 0x020fe2000f8e02ff */
[-C--:B------:R-:W-:Y:S01]  /*1b2b0*/  LEA.HI.X R25, R26, R7.reuse, R25, 0x1, P1 ;  /* 0x000000071a197211 */ /* 0x080fe200008f0c19 */
[----:B------:R-:W-:Y:S01]  /*1b2c0*/  IMAD.WIDE.U32 R26, R22, UR10, RZ ;  /* 0x0000000a161a7c25 */ /* 0x000fe2000f8e00ff */
[----:B------:R-:W-:-:S03]  /*1b2d0*/  LEA.HI.X R21, R28, R7, R21, 0x1, P2 ;  /* 0x000000071c157211 */ /* 0x000fc600010f0c15 */
[----:B------:R-:W-:Y:S01]  /*1b2e0*/  IMAD R29, R22, UR11, R23 ;  /* 0x0000000b161d7c24 */ /* 0x000fe2000f8e0217 */
[----:B------:R-:W-:Y:S01]  /*1b2f0*/  LEA R28, P1, R26, R6, 0x1 ;  /* 0x000000061a1c7211 */ /* 0x000fe200078208ff */
[----:B------:R-:W-:-:S03]  /*1b300*/  IMAD.WIDE.U32 R22, R18, UR10, RZ ;  /* 0x0000000a12167c25 */ /* 0x000fc6000f8e00ff */
        /* <DEDUP_REMOVED lines=8> */
[----:B------:R-:W-:Y:S02]  /*1b390*/  IMAD R17, R16, UR11, R17 ;  /* 0x0000000b10117c24 */ /* 0x000fe4000f8e0211 */
[----:B------:R1:W3:Y:S01]  /*1b3a0*/  LDG.E.U16 R19, desc[UR6][R20.64] ;  /* 0x0000000614137981 */ /* 0x0002e2000c1e1500 */
[----:B------:R-:W-:Y:S01]  /*1b3b0*/  LEA.HI.X R27, R22, R7, R23, 0x1, P1 ;  /* 0x00000007161b7211 */ /* 0x000fe200008f0c17 */
[----:B------:R-:W-:-:S02]  /*1b3c0*/  IMAD.WIDE.U32 R22, R16, UR10, RZ ;  /* 0x0000000a10167c25 */ /* 0x000fc4000f8e00ff */
[----:B------:R-:W4:Y:S02]  /*1b3d0*/  LDG.E.U16 R28, desc[UR6][R28.64] ;  /* 0x000000061c1c7981 */ /* 0x000f24000c1e1500 */
[C---:B------:R-:W-:Y:S01]  /*1b3e0*/  IMAD R31, R14.reuse, UR11, R15 ;  /* 0x0000000b0e1f7c24 */ /* 0x040fe2000f8e020f */
[----:B------:R-:W-:Y:S01]  /*1b3f0*/  IADD3 R15, PT, PT, R23, R17, RZ ;  /* 0x00000011170f7210 */ /* 0x000fe20007ffe0ff */
[----:B0-----:R-:W-:Y:S01]  /*1b400*/  IMAD.WIDE.U32 R24, R14, UR10, RZ ;  /* 0x0000000a0e187c25 */ /* 0x001fe2000f8e00ff */
[-C--:B------:R-:W-:Y:S01]  /*1b410*/  LEA R16, P1, R22, R6.reuse, 0x1 ;  /* 0x0000000616107211 */ /* 0x080fe200078208ff */
[----:B------:R-:W5:Y:S02]  /*1b420*/  LDG.E.U16 R26, desc[UR6][R26.64] ;  /* 0x000000061a1a7981 */ /* 0x000f64000c1e1500 */
[----:B------:R-:W-:Y:S01]  /*1b430*/  IMAD R23, R13, UR10, RZ ;  /* 0x0000000a0d177c24 */ /* 0x000fe2000f8e02ff */
[----:B------:R-:W-:Y:S01]  /*1b440*/  LEA R14, P2, R24, R6, 0x1 ;  /* 0x00000006180e7211 */ /* 0x000fe200078408ff */
[----:B-1----:R-:W-:Y:S01]  /*1b450*/  IMAD.WIDE.U32 R20, R12, UR10, RZ ;  /* 0x0000000a0c147c25 */ /* 0x002fe2000f8e00ff */
[----:B------:R-:W-:-:S02]  /*1b460*/  IADD3 R13, PT, PT, R25, R31, RZ ;  /* 0x0000001f190d7210 */ /* 0x000fc40007ffe0ff */
[-C--:B------:R-:W-:Y:S01]  /*1b470*/  LEA.HI.X R17, R22, R7.reuse, R15, 0x1, P1 ;  /* 0x0000000716117211 */ /* 0x080fe200008f0c0f */
[----:B------:R-:W-:Y:S01]  /*1b480*/  IMAD R23, R12, UR11, R23 ;  /* 0x0000000b0c177c24 */ /* 0x000fe2000f8e0217 */
[----:B------:R-:W-:Y:S01]  /*1b490*/  LEA.HI.X R15, R24, R7, R13, 0x1, P2 ;  /* 0x00000007180f7211 */ /* 0x000fe200010f0c0d */
[----:B------:R-:W-:Y:S01]  /*1b4a0*/  IMAD R25, R11, UR10, RZ ;  /* 0x0000000a0b197c24 */ /* 0x000fe2000f8e02ff */
[-C--:B------:R-:W-:Y:S01]  /*1b4b0*/  LEA R22, P1, R20, R6.reuse, 0x1 ;  /* 0x0000000614167211 */ /* 0x080fe200078208ff */
[C---:B------:R-:W-:Y:S01]  /*1b4c0*/  IMAD.WIDE.U32 R12, R10.reuse, UR10, RZ ;  /* 0x0000000a0a0c7c25 */ /* 0x040fe2000f8e00ff */
[----:B------:R-:W-:Y:S01]  /*1b4d0*/  IADD3 R11, PT, PT, R21, R23, RZ ;  /* 0x00000017150b7210 */ /* 0x000fe20007ffe0ff */
[----:B------:R-:W5:Y:S02]  /*1b4e0*/  LDG.E.U16 R16, desc[UR6][R16.64] ;  /* 0x0000000610107981 */ /* 0x000f64000c1e1500 */
[----:B------:R-:W-:Y:S01]  /*1b4f0*/  IMAD R25, R10, UR11, R25 ;  /* 0x0000000b0a197c24 */ /* 0x000fe2000f8e0219 */
[----:B------:R-:W-:Y:S01]  /*1b500*/  LEA.HI.X R23, R20, R7, R11, 0x1, P1 ;  /* 0x0000000714177211 */ /* 0x000fe200008f0c0b */
[----:B------:R-:W5:Y:S01]  /*1b510*/  LDG.E.U16 R14, desc[UR6][R14.64] ;  /* 0x000000060e0e7981 */ /* 0x000f62000c1e1500 */
[----:B------:R-:W-:Y:S01]  /*1b520*/  LEA R10, P1, R12, R6, 0x1 ;  /* 0x000000060c0a7211 */ /* 0x000fe200078208ff */
[----:B------:R-:W-:-:S02]  /*1b530*/  IMAD.IADD R11, R13, 0x1, R25 ;  /* 0x000000010d0b7824 */ /* 0x000fc400078e0219 */
        /* <DEDUP_REMOVED lines=15> */
[----:B------:R-:W-:Y:S01]  /*1b630*/  FADD.FTZ R13, R13, R16 ;  /* 0x000000100d0d7221 */ /* 0x000fe20000010000 */
[----:B------:R-:W-:-:S03]  /*1b640*/  IMAD.U32 R22, R22, 0x10000, RZ ;  /* 0x0001000016167824 */ /* 0x000fc600078e00ff */
[----:B------:R-:W-:-:S04]  /*1b650*/  FADD.FTZ R13, R13, R14 ;  /* 0x0000000e0d0d7221 */ /* 0x000fc80000010000 */
[----:B------:R-:W-:Y:S01]  /*1b660*/  FADD.FTZ R13, R13, R22 ;  /* 0x000000160d0d7221 */ /* 0x000fe20000010000 */
[----:B------:R-:W-:-:S05]  /*1b670*/  SHF.L.U32 R10, R10, 0x10, RZ ;  /* 0x000000100a0a7819 */ /* 0x000fca00000006ff */
[----:B------:R-:W-:-:S07]  /*1b680*/  FADD.FTZ R47, R13, R10 ;  /* 0x0000000a0d2f7221 */ /* 0x000fce0000010000 */
.L_x_1624:
[----:B------:R-:W-:Y:S05]  /*1b690*/  BSYNC.RECONVERGENT B3 ;  /* 0x0000000000037941 */ /* 0x000fea0003800200 */
.L_x_1623:
        /* <DEDUP_REMOVED lines=47> */
[----:B----4-:R-:W-:-:S05]  /*1b990*/  SHF.L.U32 R15, R18, 0x10, RZ ;  /* 0x00000010120f7819 */ /* 0x010fca00000006ff */
[----:B------:R-:W-:Y:S01]  /*1b9a0*/  FADD.FTZ R15, R16, R15 ;  /* 0x0000000f100f7221 */ /* 0x000fe20000010000 */
[----:B-----5:R-:W-:-:S05]  /*1b9b0*/  SHF.L.U32 R14, R10, 0x10, RZ ;  /* 0x000000100a0e7819 */ /* 0x020fca00000006ff */
[----:B------:R-:W-:-:S07]  /*1b9c0*/  FADD.FTZ R47, R15, R14 ;  /* 0x0000000e0f2f7221 */ /* 0x000fce0000010000 */
.L_x_1626:
[----:B------:R-:W-:Y:S05]  /*1b9d0*/  BSYNC.RECONVERGENT B3 ;  /* 0x0000000000037941 */ /* 0x000fea0003800200 */
.L_x_1625:
        /* <DEDUP_REMOVED lines=22> */
[----:B------:R-:W-:-:S03]  /*1bb40*/  LEA R12, P1, R16, R6, 0x1 ;  /* 0x00000006100c7211 */ /* 0x000fc600078208ff */
[----:B------:R-:W-:Y:S02]  /*1bb50*/  IMAD.IADD R5, R17, 0x1, R5 ;  /* 0x0000000111057824 */ /* 0x000fe400078e0205 */
        /* <DEDUP_REMOVED lines=13> */
.L_x_1619:
[----:B------:R-:W-:Y:S05]  /*1bc30*/  BSYNC.RECONVERGENT B2 ;  /* 0x0000000000027941 */ /* 0x000fea0003800200 */
.L_x_1618:
[----:B------:R-:W0:Y:S01]  /*1bc40*/  LDCU.64 UR10, c[0x0][0x710] ;  /* 0x0000e200ff0a77ac */ /* 0x000e220008000a00 */
[----:B------:R-:W-:Y:S02]  /*1bc50*/  F2FP.BF16.F32.PACK_AB R47, RZ, R47 ;  /* 0x0000002fff2f723e */ /* 0x000fe400000010ff */
[----:B------:R-:W-:Y:S02]  /*1bc60*/  IADD3 R3, PT, PT, R3, 0x80, RZ ;  /* 0x0000008003037810 */ /* 0x000fe40007ffe0ff */
[----:B0-----:R-:W-:-:S04]  /*1bc70*/  IADD3 R4, P0, PT, R4, UR10, RZ ;  /* 0x0000000a04047c10 */ /* 0x001fc8000ff1e0ff */
[----:B------:R-:W-:-:S05]  /*1bc80*/  IADD3.X R5, PT, PT, RZ, UR11, RZ, P0, !PT ;  /* 0x0000000bff057c10 */ /* 0x000fca00087fe4ff */
[----:B------:R2:W-:Y:S04]  /*1bc90*/  STG.E.U16 desc[UR6][R4.64], R47 ;  /* 0x0000002f04007986 */ /* 0x0005e8000c101506 */
.L_x_1605:
[----:B------:R-:W-:-:S13]  /*1bca0*/  ISETP.GE.AND P0, PT, R3, UR4, PT ;  /* 0x0000000403007c0c */ /* 0x000fda000bf06270 */
[----:B------:R-:W-:Y:S05]  /*1bcb0*/  @P0 BREAK.RELIABLE B0 ;  /* 0x0000000000000942 */ /* 0x000fea0003800100 */
[----:B------:R-:W-:Y:S05]  /*1bcc0*/  @P0 BRA `(.L_x_1627) ;  /* 0x0000006000f80947 */ /* 0x000fea0003800000 */
[----:B------:R-:W3:Y:S01]  /*1bcd0*/  LDCU.64 UR10, c[0x0][0x390] ;  /* 0x00007200ff0a77ac */ /* 0x000ee20008000a00 */
[----:B012---:R-:W-:Y:S02]  /*1bce0*/  HFMA2 R4, -RZ, RZ, 0, 0 ;  /* 0x00000000ff047431 */ /* 0x007fe400000001ff */
        /* <DEDUP_REMOVED lines=388> */
[C---:B----4-:R-:W-:Y:S02]  /*1d530*/  IMAD R7, R11.reuse, UR14, R7 ;  /* 0x0000000e0b077c24 */ /* 0x050fe4000f8e0207 */
[----:B------:R-:W-:Y:S02]  /*1d540*/  @P0 IMAD.MOV R9, RZ, RZ, -R10 ;  /* 0x000000ffff090224 */ /* 0x000fe400078e0a0a */
[----:B------:R-:W-:Y:S02]  /*1d550*/  IMAD R8, R11, UR15, R8 ;  /* 0x0000000f0b087c24 */ /* 0x000fe4000f8e0208 */
[----:B-----5:R-:W-:-:S04]  /*1d560*/  @P0 IMAD R13, R16, R9, R13 ;  /* 0x00000009100d0224 */ /* 0x020fc800078e020d */
[C---:B-1----:R-:W-:Y:S02]  /*1d570*/  @P0 IMAD R4, R13.reuse, R17, R4 ;  /* 0x000000110d040224 */ /* 0x042fe400078e0204 */
[C---:B------:R-:W-:Y:S02]  /*1d580*/  @P0 IMAD R6, R13.reuse, R18, R6 ;  /* 0x000000120d060224 */ /* 0x040fe400078e0206 */
[C---:B0-----:R-:W-:Y:S02]  /*1d590*/  @P0 IMAD R7, R13.reuse, R20, R7 ;  /* 0x000000140d070224 */ /* 0x041fe400078e0207 */
[----:B------:R-:W-:-:S07]  /*1d5a0*/  @P0 IMAD R8, R13, R21, R8 ;  /* 0x000000150d080224 */ /* 0x000fce00078e0208 */
.L_x_1628:
        /* <DEDUP_REMOVED lines=33> */
[----:B------:R-:W-:Y:S01]  /*1d7c0*/  MOV R12, R8 ;  /* 0x00000008000c7202 */ /* 0x000fe20000000f00 */
[----:B------:R-:W-:Y:S01]  /*1d7d0*/  IMAD.MOV.U32 R47, RZ, RZ, RZ ;  /* 0x000000ffff2f7224 */ /* 0x000fe200078e00ff */
[----:B------:R-:W-:Y:S02]  /*1d7e0*/  LOP3.LUT R48, R48, 0x7fffffff, RZ, 0xc0, !PT ;  /* 0x7fffffff30307812 */ /* 0x000fe400078ec0ff */
[----:B------:R-:W-:-:S07]  /*1d7f0*/  LOP3.LUT R49, R5, 0xfffffff0, RZ, 0xc0, !PT ;  /* 0xfffffff005317812 */ /* 0x000fce00078ec0ff */
.L_x_1633:
        /* <DEDUP_REMOVED lines=55> */
[----:B------:R-:W-:Y:S01]  /*1db70*/  IMAD.IADD R31, R41, 0x1, R33 ;  /* 0x00000001291f7824 */ /* 0x000fe200078e0221 */
[----:B------:R-:W-:Y:S01]  /*1db80*/  LEA R32, P1, R40, R6, 0x1 ;  /* 0x0000000628207211 */ /* 0x000fe200078208ff */
[C---:B------:R-:W-:Y:S01]  /*1db90*/  IMAD.WIDE.U32 R18, R30.reuse, UR10, RZ ;  /* 0x0000000a1e127c25 */ /* 0x040fe2000f8e00ff */
[----:B------:R0:W5:Y:S03]  /*1dba0*/  LDG.E.U16 R27, desc[UR6][R38.64] ;  /* 0x00000006261b7981 */ /* 0x000166000c1e1500 */
        /* <DEDUP_REMOVED lines=17> */
[C---:B------:R-:W-:Y:S01]  /*1dcc0*/  IMAD.WIDE.U32 R28, R24.reuse, UR10, RZ ;  /* 0x0000000a181c7c25 */ /* 0x040fe2000f8e00ff */
[----:B------:R-:W-:Y:S01]  /*1dcd0*/  IADD3 R9, PT, PT, R9, R31, RZ ;  /* 0x0000001f09097210 */ /* 0x000fe20007ffe0ff */
[----:B------:R-:W5:Y:S02]  /*1dce0*/  LDG.E.U16 R38, desc[UR6][R38.64] ;  /* 0x0000000626267981 */ /* 0x000f64000c1e1500 */
        /* <DEDUP_REMOVED lines=25> */
[----:B------:R-:W-:Y:S01]  /*1de80*/  IMAD.IADD R11, R11, 0x1, R21 ;  /* 0x000000010b0b7824 */ /* 0x000fe200078e0215 */
[----:B------:R-:W-:Y:S01]  /*1de90*/  LEA R20, P0, R10, R6, 0x1 ;  /* 0x000000060a147211 */ /* 0x000fe200078008ff */
[C---:B------:R-:W-:Y:S01]  /*1dea0*/  IMAD.WIDE.U32 R18, R16.reuse, UR10, RZ ;  /* 0x0000000a10127c25 */ /* 0x040fe2000f8e00ff */
[----:B------:R-:W5:Y:S03]  /*1deb0*/  LDG.E.U16 R22, desc[UR6][R22.64] ;  /* 0x0000000616167981 */ /* 0x000f66000c1e1500 */
        /* <DEDUP_REMOVED lines=33> */
[----:B-----5:R-:W-:-:S04]  /*1e0d0*/  IMAD.U32 R8, R27, 0x10000, RZ ;  /* 0x000100001b087824 */ /* 0x020fc800078e00ff */
[----:B------:R-:W-:Y:S01]  /*1e0e0*/  FADD.FTZ R8, R9, R8 ;  /* 0x0000000809087221 */ /* 0x000fe20000010000 */
[----:B------:R-:W-:-:S05]  /*1e0f0*/  SHF.L.U32 R15, R42, 0x10, RZ ;  /* 0x000000102a0f7819 */ /* 0x000fca00000006ff */
[----:B------:R-:W-:Y:S01]  /*1e100*/  FADD.FTZ R8, R8, R15 ;  /* 0x0000000f08087221 */ /* 0x000fe20000010000 */
[----:B------:R-:W-:Y:S02]  /*1e110*/  SHF.L.U32 R9, R32, 0x10, RZ ;  /* 0x0000001020097819 */ /* 0x000fe400000006ff */
[----:B0-----:R-:W-:-:S03]  /*1e120*/  SHF.L.U32 R11, R38, 0x10, RZ ;  /* 0x00000010260b7819 */ /* 0x001fc600000006ff */
[----:B------:R-:W-:Y:S01]  /*1e130*/  FADD.FTZ R8, R8, R9 ;  /* 0x0000000908087221 */ /* 0x000fe20000010000 */
[----:B------:R-:W-:-:S03]  /*1e140*/  SHF.L.U32 R35, R35, 0x10, RZ ;  /* 0x0000001023237819 */ /* 0x000fc600000006ff */
[----:B------:R-:W-:-:S04]  /*1e150*/  FADD.FTZ R8, R8, R11 ;  /* 0x0000000b08087221 */ /* 0x000fc80000010000 */
        /* <DEDUP_REMOVED lines=18> */
[----:B------:R-:W-:Y:S01]  /*1e280*/  IMAD.MOV.U32 R8, RZ, RZ, R12 ;  /* 0x000000ffff087224 */ /* 0x000fe200078e000c */
[----:B------:R-:W-:Y:S06]  /*1e290*/  @P0 BRA `(.L_x_1633) ;  /* 0xfffffff400580947 */ /* 0x000fec000383ffff */
[----:B------:R-:W-:Y:S05]  /*1e2a0*/  BSYNC.RECONVERGENT B4 ;  /* 0x0000000000047941 */ /* 0x000fea0003800200 */
.L_x_1632:
[----:B------:R-:W-:Y:S05]  /*1e2b0*/  BSYNC.RECONVERGENT B3 ;  /* 0x0000000000037941 */ /* 0x000fea0003800200 */
.L_x_1631:
        /* <DEDUP_REMOVED lines=63> */
[----:B------:R-:W-:Y:S01]  /*1e6b0*/  LEA R22, P1, R20, R6, 0x1 ;  /* 0x0000000614167211 */ /* 0x000fe200078208ff */
[----:B------:R-:W-:Y:S01]  /*1e6c0*/  IMAD.IADD R11, R21, 0x1, R23 ;  /* 0x00000001150b7824 */ /* 0x000fe200078e0217 */
[----:B------:R-:W5:Y:S01]  /*1e6d0*/  LDG.E.U16 R16, desc[UR6][R16.64] ;  /* 0x0000000610107981 */ /* 0x000f62000c1e1500 */
[----:B------:R-:W-:-:S03]  /*1e6e0*/  IMAD.WIDE.U32 R12, R10, UR10, RZ ;  /* 0x0000000a0a0c7c25 */ /* 0x000fc6000f8e00ff */
[----:B------:R-:W5:Y:S01]  /*1e6f0*/  LDG.E.U16 R14, desc[UR6][R14.64] ;  /* 0x000000060e0e7981 */ /* 0x000f62000c1e1500 */
[----:B------:R-:W-:Y:S01]  /*1e700*/  IMAD R25, R10, UR11, R25 ;  /* 0x0000000b0a197c24 */ /* 0x000fe2000f8e0219 */
        /* <DEDUP_REMOVED lines=20> */
[----:B------:R-:W-:-:S05]  /*1e850*/  SHF.L.U32 R22, R22, 0x10, RZ ;  /* 0x0000001016167819 */ /* 0x000fca00000006ff */
[----:B------:R-:W-:Y:S01]  /*1e860*/  FADD.FTZ R13, R13, R22 ;  /* 0x000000160d0d7221 */ /* 0x000fe20000010000 */
[----:B------:R-:W-:-:S05]  /*1e870*/  SHF.L.U32 R10, R10, 0x10, RZ ;  /* 0x000000100a0a7819 */ /* 0x000fca00000006ff */
[----:B------:R-:W-:-:S07]  /*1e880*/  FADD.FTZ R47, R13, R10 ;  /* 0x0000000a0d2f7221 */ /* 0x000fce0000010000 */
.L_x_1635:
[----:B------:R-:W-:Y:S05]  /*1e890*/  BSYNC.RECONVERGENT B3 ;  /* 0x0000000000037941 */ /* 0x000fea0003800200 */
.L_x_1634:
        /* <DEDUP_REMOVED lines=35> */
[----:B------:R-:W-:Y:S01]  /*1ead0*/  LEA.HI.X R19, R16, R7, R23, 0x1, P1 ;  /* 0x0000000710137211 */ /* 0x000fe200008f0c17 */
[----:B------:R-:W-:Y:S01]  /*1eae0*/  IMAD.IADD R11, R21, 0x1, R11 ;  /* 0x00000001150b7824 */ /* 0x000fe200078e020b */
[----:B------:R-:W-:-:S03]  /*1eaf0*/  LEA R10, P1, R20, R6, 0x1 ;  /* 0x00000006140a7211 */ /* 0x000fc600078208ff */
[----:B------:R-:W4:Y:S01]  /*1eb00*/  LDG.E.U16 R18, desc[UR6][R18.64] ;  /* 0x0000000612127981 */ /* 0x000f22000c1e1500 */
        /* <DEDUP_REMOVED lines=12> */
.L_x_1637:
[----:B------:R-:W-:Y:S05]  /*1ebd0*/  BSYNC.RECONVERGENT B3 ;  /* 0x0000000000037941 */ /* 0x000fea0003800200 */
.L_x_1636:
        /* <DEDUP_REMOVED lines=11> */
[----:B------:R-:W-:Y:S01]  /*1ec90*/  ISETP.NE.AND.EX P0, PT, RZ, RZ, PT, P0 ;  /* 0x000000ffff00720c */ /* 0x000fe20003f05300 */
[----:B--2---:R-:W-:-:S04]  /*1eca0*/  IMAD.U32 R14, R12, 0x10000, RZ ;  /* 0x000100000c0e7824 */ /* 0x004fc800078e00ff */
[----:B------:R-:W-:-:S08]  /*1ecb0*/  FADD.FTZ R47, R47, R14 ;  /* 0x0000000e2f2f7221 */ /* 0x000fd00000010000 */
        /* <DEDUP_REMOVED lines=23> */
.L_x_1630:
[----:B------:R-:W-:Y:S05]  /*1ee30*/  BSYNC.RECONVERGENT B2 ;  /* 0x0000000000027941 */ /* 0x000fea0003800200 */
.L_x_1629:
[----:B------:R-:W0:Y:S01]  /*1ee40*/  LDCU.64 UR10, c[0x0][0x710] ;  /* 0x0000e200ff0a77ac */ /* 0x000e220008000a00 */
[----:B------:R-:W-:Y:S02]  /*1ee50*/  F2FP.BF16.F32.PACK_AB R47, RZ, R47 ;  /* 0x0000002fff2f723e */ /* 0x000fe400000010ff */
[----:B------:R-:W-:Y:S02]  /*1ee60*/  IADD3 R3, PT, PT, R3, 0x80, RZ ;  /* 0x0000008003037810 */ /* 0x000fe40007ffe0ff */
[----:B0-----:R-:W-:-:S04]  /*1ee70*/  IADD3 R4, P0, PT, R4, UR10, RZ ;  /* 0x0000000a04047c10 */ /* 0x001fc8000ff1e0ff */
[----:B------:R-:W-:-:S05]  /*1ee80*/  IADD3.X R5, PT, PT, RZ, UR11, RZ, P0, !PT ;  /* 0x0000000bff057c10 */ /* 0x000fca00087fe4ff */
[----:B------:R2:W-:Y:S04]  /*1ee90*/  STG.E.U16 desc[UR6][R4.64], R47 ;  /* 0x0000002f04007986 */ /* 0x0005e8000c101506 */
.L_x_1616:
[----:B------:R-:W-:-:S13]  /*1eea0*/  ISETP.GE.AND P0, PT, R3, UR4, PT ;  /* 0x0000000403007c0c */ /* 0x000fda000bf06270 */
[----:B------:R-:W-:Y:S05]  /*1eeb0*/  @P0 BREAK.RELIABLE B0 ;  /* 0x0000000000000942 */ /* 0x000fea0003800100 */
[----:B------:R-:W-:Y:S05]  /*1eec0*/  @P0 BRA `(.L_x_1627) ;  /* 0x0000003000780947 */ /* 0x000fea0003800000 */
[----:B------:R-:W-:Y:S05]  /*1eed0*/  BSYNC.RELIABLE B0 ;  /* 0x0000000000007941 */ /* 0x000fea0003800100 */
.L_x_1571:
        /* <DEDUP_REMOVED lines=380> */
[----:B------:R-:W-:-:S05]  /*206a0*/  @P0 MOV R12, RZ ;  /* 0x000000ff000c0202 */ /* 0x000fca0000000f00 */
[----:B------:R-:W1:Y:S01]  /*206b0*/  @P0 LDC R17, c[0x0][0x6f8] ;  /* 0x0001be00ff110b82 */ /* 0x000e620000000800 */
[----:B------:R-:W-:-:S04]  /*206c0*/  IMAD.MOV R5, RZ, RZ, -R13 ;  /* 0x000000ffff057224 */ /* 0x000fc800078e0a0d */
[----:B------:R-:W-:-:S03]  /*206d0*/  IMAD R11, R5, UR12, R11 ;  /* 0x0000000c050b7c24 */ /* 0x000fc6000f8e020b */
        /* <DEDUP_REMOVED lines=14> */
.L_x_1638:
        /* <DEDUP_REMOVED lines=24> */
[----:B------:R-:W-:Y:S02]  /*20940*/  LOP3.LUT R46, R5, 0xf, RZ, 0xc0, !PT ;  /* 0x0000000f052e7812 */ /* 0x000fe400078ec0ff */
[----:B------:R-:W-:-:S02]  /*20950*/  ISETP.GE.U32.AND.EX P0, PT, R48, RZ, PT, P0 ;  /* 0x000000ff3000720c */ /* 0x000fc40003f06100 */
[----:B------:R-:W-:Y:S02]  /*20960*/  MOV R47, RZ ;  /* 0x000000ff002f7202 */ /* 0x000fe40000000f00 */
[----:B0-----:R-:W-:-:S04]  /*20970*/  IADD3 R6, P1, PT, R6, UR10, RZ ;  /* 0x0000000a06067c10 */ /* 0x001fc8000ff3e0ff */
[----:B------:R-:W-:Y:S02]  /*20980*/  IADD3.X R7, PT, PT, RZ, UR11, RZ, P1, !PT ;  /* 0x0000000bff077c10 */ /* 0x000fe40008ffe4ff */
[----:B-1----:R-:W-:-:S04]  /*20990*/  LEA R8, P2, R10, UR12, 0x3 ;  /* 0x0000000c0a087c11 */ /* 0x002fc8000f8418ff */
[----:B------:R-:W-:Y:S01]  /*209a0*/  LEA.HI.X R9, R10, UR13, R11, 0x3, P2 ;  /* 0x0000000d0a097c11 */ /* 0x000fe200090f1c0b */
[----:B------:R-:W-:Y:S08]  /*209b0*/  @!P0 BRA `(.L_x_1642) ;  /* 0x0000000800c08947 */ /* 0x000ff00003800000 */
[----:B------:R-:W-:Y:S01]  /*209c0*/  HFMA2 R47, -RZ, RZ, 0, 0 ;  /* 0x00000000ff2f7431 */ /* 0x000fe200000001ff */
[----:B------:R-:W-:Y:S01]  /*209d0*/  BSSY.RECONVERGENT B4, `(.L_x_1642) ;  /* 0x00000ae000047945 */ /* 0x000fe20003800200 */
[----:B------:R-:W-:Y:S01]  /*209e0*/  IMAD.MOV.U32 R12, RZ, RZ, R8 ;  /* 0x000000ffff0c7224 */ /* 0x000fe200078e0008 */
[----:B------:R-:W-:Y:S02]  /*209f0*/  LOP3.LUT R48, R48, 0x7fffffff, RZ, 0xc0, !PT ;  /* 0x7fffffff30307812 */ /* 0x000fe400078ec0ff */
[----:B------:R-:W-:-:S07]  /*20a00*/  LOP3.LUT R49, R5, 0xfffffff0, RZ, 0xc0, !PT ;  /* 0xfffffff005317812 */ /* 0x000fce00078ec0ff */
.L_x_1643:
        /* <DEDUP_REMOVED lines=47> */
[-C--:B------:R-:W-:Y:S01]  /*20d00*/  LEA.HI.X R39, R42, R7.reuse, R39, 0x1, P0 ;  /* 0x000000072a277211 */ /* 0x080fe200000f0c27 */
[----:B------:R-:W-:Y:S01]  /*20d10*/  IMAD.IADD R19, R19, 0x1, R43 ;  /* 0x0000000113137824 */ /* 0x000fe200078e022b */
[-C--:B------:R-:W-:Y:S01]  /*20d20*/  LEA R42, P0, R18, R6.reuse, 0x1 ;  /* 0x00000006122a7211 */ /* 0x080fe200078008ff */
[C---:B------:R-:W-:Y:S01]  /*20d30*/  IMAD.WIDE.U32 R40, R32.reuse, UR10, RZ ;  /* 0x0000000a20287c25 */ /* 0x040fe2000f8e00ff */
[----:B------:R-:W4:Y:S03]  /*20d40*/  LDG.E.U16 R44, desc[UR6][R44.64] ;  /* 0x000000062c2c7981 */ /* 0x000f26000c1e1500 */
        /* <DEDUP_REMOVED lines=44> */
[-C--:B------:R-:W-:Y:S01]  /*21010*/  LEA.HI.X R23, R8, R7.reuse, R9, 0x1, P0 ;  /* 0x0000000708177211 */ /* 0x080fe200000f0c09 */
[----:B------:R-:W-:Y:S01]  /*21020*/  IMAD.IADD R9, R19, 0x1, R21 ;  /* 0x0000000113097824 */ /* 0x000fe200078e0215 */
[----:B------:R-:W-:Y:S01]  /*21030*/  LEA R8, P0, R18, R6, 0x1 ;  /* 0x0000000612087211 */ /* 0x000fe200078008ff */
[C---:B------:R-:W-:Y:S01]  /*21040*/  IMAD R21, R10.reuse, UR11, R11 ;  /* 0x0000000b0a157c24 */ /* 0x040fe2000f8e020b */
[----:B------:R-:W5:Y:S01]  /*21050*/  LDG.E.U16 R30, desc[UR6][R30.64] ;  /* 0x000000061e1e7981 */ /* 0x000f62000c1e1500 */
[----:B------:R-:W-:Y:S01]  /*21060*/  IMAD.WIDE.U32 R10, R10, UR10, RZ ;  /* 0x0000000a0a0a7c25 */ /* 0x000fe2000f8e00ff */
[----:B------:R-:W-:-:S02]  /*21070*/  LEA.HI.X R9, R18, R7, R9, 0x1, P0 ;  /* 0x0000000712097211 */ /* 0x000fc400000f0c09 */
[----:B------:R-:W5:Y:S01]  /*21080*/  LDG.E.U16 R22, desc[UR6][R22.64] ;  /* 0x0000000616167981 */ /* 0x000f62000c1e1500 */
[----:B------:R-:W-:Y:S01]  /*21090*/  IMAD R17, R17, UR10, RZ ;  /* 0x0000000a11117c24 */ /* 0x000fe2000f8e02ff */
[-C--:B------:R-:W-:Y:S01]  /*210a0*/  LEA R20, P0, R10, R6.reuse, 0x1 ;  /* 0x000000060a147211 */ /* 0x080fe200078008ff */
[C---:B------:R-:W-:Y:S01]  /*210b0*/  IMAD.WIDE.U32 R18, R16.reuse, UR10, RZ ;  /* 0x0000000a10127c25 */ /* 0x040fe2000f8e00ff */
[----:B------:R-:W-:Y:S01]  /*210c0*/  IADD3 R11, PT, PT, R11, R21, RZ ;  /* 0x000000150b0b7210 */ /* 0x000fe20007ffe0ff */
[----:B------:R0:W5:Y:S02]  /*210d0*/  LDG.E.U16 R25, desc[UR6][R8.64] ;  /* 0x0000000608197981 */ /* 0x000164000c1e1500 */
[----:B------:R-:W-:Y:S02]  /*210e0*/  IMAD R17, R16, UR11, R17 ;  /* 0x0000000b10117c24 */ /* 0x000fe4000f8e0211 */
[----:B------:R-:W-:Y:S01]  /*210f0*/  IMAD R29, R37, UR10, RZ ;  /* 0x0000000a251d7c24 */ /* 0x000fe2000f8e02ff */
[----:B------:R-:W-:Y:S01]  /*21100*/  LEA.HI.X R21, R10, R7, R11, 0x1, P0 ;  /* 0x000000070a157211 */ /* 0x000fe200000f0c0b */
[----:B------:R-:W-:Y:S01]  /*21110*/  IMAD.WIDE.U32 R10, R36, UR10, RZ ;  /* 0x0000000a240a7c25 */ /* 0x000fe2000f8e00ff */
[----:B------:R-:W-:-:S02]  /*21120*/  LEA R16, P1, R18, R6, 0x1 ;  /* 0x0000000612107211 */ /* 0x000fc400078208ff */
[----:B------:R-:W-:Y:S01]  /*21130*/  IADD3 R17, PT, PT, R19, R17, RZ ;  /* 0x0000001113117210 */ /* 0x000fe20007ffe0ff */
[----:B------:R-:W-:Y:S01]  /*21140*/  IMAD R29, R36, UR11, R29 ;  /* 0x0000000b241d7c24 */ /* 0x000fe2000f8e021d */
[----:B------:R-:W5:Y:S01]  /*21150*/  LDG.E.U16 R20, desc[UR6][R20.64] ;  /* 0x0000000614147981 */ /* 0x000f62000c1e1500 */
[----:B------:R-:W-:Y:S01]  /*21160*/  IMAD R15, R15, UR10, RZ ;  /* 0x0000000a0f0f7c24 */ /* 0x000fe2000f8e02ff */
[----:B------:R-:W-:Y:S01]  /*21170*/  LEA.HI.X R17, R18, R7, R17, 0x1, P1 ;  /* 0x0000000712117211 */ /* 0x000fe200008f0c11 */
[----:B0-----:R-:W-:Y:S01]  /*21180*/  IMAD.WIDE.U32 R8, R14, UR10, RZ ;  /* 0x0000000a0e087c25 */ /* 0x001fe2000f8e00ff */
[----:B------:R-:W-:Y:S02]  /*21190*/  LEA R18, P0, R10, R6, 0x1 ;  /* 0x000000060a127211 */ /* 0x000fe400078008ff */
[----:B------:R-:W-:Y:S01]  /*211a0*/  IADD3 R11, PT, PT, R11, R29, RZ ;  /* 0x0000001d0b0b7210 */ /* 0x000fe20007ffe0ff */
[----:B------:R-:W-:Y:S01]  /*211b0*/  IMAD R15, R14, UR11, R15 ;  /* 0x0000000b0e0f7c24 */ /* 0x000fe2000f8e020f */
        /* <DEDUP_REMOVED lines=16> */
[----:B----4-:R-:W-:-:S04]  /*212c0*/  IMAD.U32 R44, R44, 0x10000, RZ ;  /* 0x000100002c2c7824 */ /* 0x010fc800078e00ff */
        /* <DEDUP_REMOVED lines=26> */
[----:B------:R-:W-:-:S04]  /*21470*/  IMAD.X R9, RZ, RZ, R13, P1 ;  /* 0x000000ffff097224 */ /* 0x000fc800008e060d */
[----:B------:R-:W-:Y:S01]  /*21480*/  FADD.FTZ R47, R8, R47 ;  /* 0x0000002f082f7221 */ /* 0x000fe20000010000 */
[----:B------:R-:W-:Y:S01]  /*21490*/  MOV R8, R12 ;  /* 0x0000000c00087202 */ /* 0x000fe20000000f00 */
[----:B------:R-:W-:Y:S06]  /*214a0*/  @P0 BRA `(.L_x_1643) ;  /* 0xfffffff400580947 */ /* 0x000fec000383ffff */
[----:B------:R-:W-:Y:S05]  /*214b0*/  BSYNC.RECONVERGENT B4 ;  /* 0x0000000000047941 */ /* 0x000fea0003800200 */
.L_x_1642:
[----:B------:R-:W-:Y:S05]  /*214c0*/  BSYNC.RECONVERGENT B3 ;  /* 0x0000000000037941 */ /* 0x000fea0003800200 */
.L_x_1641:
        /* <DEDUP_REMOVED lines=57> */
[----:B------:R-:W-:Y:S01]  /*21860*/  IMAD.IADD R13, R25, 0x1, R31 ;  /* 0x00000001190d7824 */ /* 0x000fe200078e021f */
[----:B------:R-:W-:Y:S01]  /*21870*/  LEA.HI.X R17, R22, R7, R15, 0x1, P1 ;  /* 0x0000000716117211 */ /* 0x000fe200008f0c0f */
[----:B-1----:R-:W-:-:S03]  /*21880*/  IMAD.WIDE.U32 R20, R12, UR10, RZ ;  /* 0x0000000a0c147c25 */ /* 0x002fc6000f8e00ff */
        /* <DEDUP_REMOVED lines=25> */
[----:B------:R-:W-:Y:S01]  /*21a20*/  IMAD.U32 R16, R16, 0x10000, RZ ;  /* 0x0001000010107824 */ /* 0x000fe200078e00ff */
[----:B------:R-:W-:-:S03]  /*21a30*/  SHF.L.U32 R14, R14, 0x10, RZ ;  /* 0x000000100e0e7819 */ /* 0x000fc600000006ff */
[----:B------:R-:W-:-:S04]  /*21a40*/  FADD.FTZ R13, R13, R16 ;  /* 0x000000100d0d7221 */ /* 0x000fc80000010000 */
[----:B------:R-:W-:Y:S01]  /*21a50*/  FADD.FTZ R13, R13, R14 ;  /* 0x0000000e0d0d7221 */ /* 0x000fe20000010000 */
[----:B------:R-:W-:-:S05]  /*21a60*/  SHF.L.U32 R22, R22, 0x10, RZ ;  /* 0x0000001016167819 */ /* 0x000fca00000006ff */
[----:B------:R-:W-:Y:S01]  /*21a70*/  FADD.FTZ R13, R13, R22 ;  /* 0x000000160d0d7221 */ /* 0x000fe20000010000 */
[----:B------:R-:W-:-:S05]  /*21a80*/  SHF.L.U32 R10, R10, 0x10, RZ ;  /* 0x000000100a0a7819 */ /* 0x000fca00000006ff */
[----:B------:R-:W-:-:S07]  /*21a90*/  FADD.FTZ R47, R13, R10 ;  /* 0x0000000a0d2f7221 */ /* 0x000fce0000010000 */
.L_x_1645:
[----:B------:R-:W-:Y:S05]  /*21aa0*/  BSYNC.RECONVERGENT B3 ;  /* 0x0000000000037941 */ /* 0x000fea0003800200 */
.L_x_1644:
        /* <DEDUP_REMOVED lines=32> */
[----:B------:R-:W2:Y:S03]  /*21cb0*/  LDG.E.U16 R14, desc[UR6][R14.64] ;  /* 0x000000060e0e7981 */ /* 0x000ea6000c1e1500 */
[----:B------:R-:W-:Y:S01]  /*21cc0*/  IMAD R11, R10, UR11, R11 ;  /* 0x0000000b0a0b7c24 */ /* 0x000fe2000f8e020b */
[----:B------:R-:W-:Y:S01]  /*21cd0*/  LEA.HI.X R19, R16, R7, R23, 0x1, P1 ;  /* 0x0000000710137211 */ /* 0x000fe200008f0c17 */
[----:B------:R-:W3:Y:S01]  /*21ce0*/  LDG.E.U16 R12, desc[UR6][R12.64] ;  /* 0x000000060c0c7981 */ /* 0x000ee2000c1e1500 */
        /* <DEDUP_REMOVED lines=15> */
.L_x_1647:
[----:B------:R-:W-:Y:S05]  /*21de0*/  BSYNC.RECONVERGENT B3 ;  /* 0x0000000000037941 */ /* 0x000fea0003800200 */
.L_x_1646:
[----:B------:R-:W-:Y:S05]  /*21df0*/  @!P0 BRA `(.L_x_1640) ;  /* 0x0000000000908947 */ /* 0x000fea0003800000 */
[----:B------:R-:W2:Y:S01]  /*21e00*/  LDG.E.64 R12, desc[UR6][R8.64] ;  /* 0x00000006080c7981 */ /* 0x000ea2000c1e1b00 */
[----:B------:R-:W2:Y:S02]  /*21e10*/  LDC.64 R10, c[0x0][0x758] ;  /* 0x0001d600ff0a7b82 */ /* 0x000ea40000000a00 */
[-C--:B--2---:R-:W-:Y:S02]  /*21e20*/  IMAD R13, R13, R10.reuse, RZ ;  /* 0x0000000a0d0d7224 */ /* 0x084fe400078e02ff */
[----:B------:R-:W-:-:S04]  /*21e30*/  IMAD.WIDE.U32 R14, R12, R10, RZ ;  /* 0x0000000a0c0e7225 */ /* 0x000fc800078e00ff */
[----:B------:R-:W-:Y:S01]  /*21e40*/  IMAD R13, R12, R11, R13 ;  /* 0x0000000b0c0d7224 */ /* 0x000fe200078e020d */
[----:B------:R-:W-:-:S03]  /*21e50*/  LEA R12, P0, R14, R6, 0x1 ;  /* 0x000000060e0c7211 */ /* 0x000fc600078008ff */
        /* <DEDUP_REMOVED lines=30> */
.L_x_1640:
[----:B------:R-:W-:Y:S05]  /*22040*/  BSYNC.RECONVERGENT B2 ;  /* 0x0000000000027941 */ /* 0x000fea0003800200 */
.L_x_1639:
[----:B------:R-:W0:Y:S01]  /*22050*/  LDCU.64 UR10, c[0x0][0x710] ;  /* 0x0000e200ff0a77ac */ /* 0x000e220008000a00 */
[----:B------:R-:W-:Y:S01]  /*22060*/  F2FP.BF16.F32.PACK_AB R47, RZ, R47 ;  /* 0x0000002fff2f723e */ /* 0x000fe200000010ff */
[----:B------:R-:W-:Y:S01]  /*22070*/  VIADD R3, R3, 0x80 ;  /* 0x0000008003037836 */ /* 0x000fe20000000000 */
[----:B0-----:R-:W-:-:S04]  /*22080*/  IADD3 R4, P0, PT, R4, UR10, RZ ;  /* 0x0000000a04047c10 */ /* 0x001fc8000ff1e0ff */
[----:B------:R-:W-:-:S05]  /*22090*/  IADD3.X R5, PT, PT, RZ, UR11, RZ, P0, !PT ;  /* 0x0000000bff057c10 */ /* 0x000fca00087fe4ff */
[----:B------:R3:W-:Y:S04]  /*220a0*/  STG.E.U16 desc[UR6][R4.64], R47 ;  /* 0x0000002f04007986 */ /* 0x0007e8000c101506 */
.L_x_1627:
[----:B------:R-:W-:Y:S05]  /*220b0*/  BSYNC.RECONVERGENT B1 ;  /* 0x0000000000017941 */ /* 0x000fea0003800200 */
.L_x_1570:
        /* <DEDUP_REMOVED lines=401> */
.L_x_1648:
        /* <DEDUP_REMOVED lines=13> */
[----:B------:R-:W-:Y:S01]  /*23aa0*/  BSSY.RECONVERGENT B1, `(.L_x_1649) ;  /* 0x000017c000017945 */ /* 0x000fe20003800200 */
[----:B------:R-:W-:-:S02]  /*23ab0*/  IMAD.MOV.U32 R42, RZ, RZ, RZ ;  /* 0x000000ffff2a7224 */ /* 0x000fc400078e00ff */
[----:B------:R-:W-:Y:S02]  /*23ac0*/  IADD3.X R45, PT, PT, RZ, UR11, RZ, P2, !PT ;  /* 0x0000000bff2d7c10 */ /* 0x000fe400097fe4ff */
        /* <DEDUP_REMOVED lines=11> */
[----:B------:R-:W-:-:S07]  /*23b80*/  LEA.HI.X R7, R4, UR13, R5, 0x3, P3 ;  /* 0x0000000d04077c11 */ /* 0x000fce00098f1c05 */
[----:B----4-:R-:W-:Y:S05]  /*23b90*/  @!P0 BRA `(.L_x_1650) ;  /* 0x0000001400b08947 */ /* 0x010fea0003800000 */
[C---:B------:R-:W-:Y:S01]  /*23ba0*/  ISETP.GE.U32.AND P0, PT, R0.reuse, 0x10, PT ;  /* 0x000000100000780c */ /* 0x040fe20003f06070 */
[----:B------:R-:W-:Y:S01]  /*23bb0*/  BSSY.RECONVERGENT B2, `(.L_x_1651) ;  /* 0x00000b3000027945 */ /* 0x000fe20003800200 */
[----:B------:R-:W-:Y:S01]  /*23bc0*/  HFMA2 R42, -RZ, RZ, 0, 0 ;  /* 0x00000000ff2a7431 */ /* 0x000fe200000001ff */
[----:B------:R-:W-:Y:S02]  /*23bd0*/  MOV R4, R6 ;  /* 0x0000000600047202 */ /* 0x000fe40000000f00 */
[----:B------:R-:W-:Y:S02]  /*23be0*/  ISETP.GE.U32.AND.EX P0, PT, R11, RZ, PT, P0 ;  /* 0x000000ff0b00720c */ /* 0x000fe40003f06100 */
[----:B------:R-:W-:Y:S02]  /*23bf0*/  MOV R5, R7 ;  /* 0x0000000700057202 */ /* 0x000fe40000000f00 */
[----:B------:R-:W-:-:S09]  /*23c00*/  LOP3.LUT R46, R0, 0xf, RZ, 0xc0, !PT ;  /* 0x0000000f002e7812 */ /* 0x000fd200078ec0ff */
[----:B------:R-:W-:Y:S05]  /*23c10*/  @!P0 BRA `(.L_x_1652) ;  /* 0x0000000800b08947 */ /* 0x000fea0003800000 */
[----:B------:R-:W-:Y:S01]  /*23c20*/  BSSY.RECONVERGENT B3, `(.L_x_1652) ;  /* 0x00000ab000037945 */ /* 0x000fe20003800200 */
[----:B------:R-:W-:Y:S02]  /*23c30*/  LOP3.LUT R44, R11, 0x7fffffff, RZ, 0xc0, !PT ;  /* 0x7fffffff0b2c7812 */ /* 0x000fe400078ec0ff */
[----:B------:R-:W-:Y:S02]  /*23c40*/  LOP3.LUT R47, R0, 0xfffffff0, RZ, 0xc0, !PT ;  /* 0xfffffff0002f7812 */ /* 0x000fe400078ec0ff */
[----:B------:R-:W-:-:S07]  /*23c50*/  MOV R42, RZ ;  /* 0x000000ff002a7202 */ /* 0x000fce0000000f00 */
.L_x_1653:
        /* <DEDUP_REMOVED lines=22> */
[----:B------:R-:W-:Y:S01]  /*23dc0*/  LEA R32, P0, R36, R43, 0x1 ;  /* 0x0000002b24207211 */ /* 0x000fe200078008ff */
        /* <DEDUP_REMOVED lines=11> */
[C---:B------:R-:W-:Y:S01]  /*23e80*/  IMAD.WIDE.U32 R38, R6.reuse, UR4, RZ ;  /* 0x0000000406267c25 */ /* 0x040fe2000f8e00ff */
[----:B------:R-:W2:Y:S03]  /*23e90*/  LDG.E.U16 R32, desc[UR6][R32.64] ;  /* 0x0000000620207981 */ /* 0x000ea6000c1e1500 */
[----:B------:R-:W-:Y:S02]  /*23ea0*/  IMAD R49, R6, UR5, R49 ;  /* 0x0000000506317c24 */ /* 0x000fe4000f8e0231 */
[----:B------:R-:W-:Y:S01]  /*23eb0*/  IMAD R11, R11, UR4, RZ ;  /* 0x000000040b0b7c24 */ /* 0x000fe2000f8e02ff */
[----:B------:R-:W-:Y:S01]  /*23ec0*/  LEA.HI.X R41, R36, R45, R7, 0x1, P0 ;  /* 0x0000002d24297211 */ /* 0x000fe200000f0c07 */
[----:B------:R-:W-:Y:S01]  /*23ed0*/  IMAD R9, R9, UR4, RZ ;  /* 0x0000000409097c24 */ /* 0x000fe2000f8e02ff */
[----:B------:R-:W-:Y:S01]  /*23ee0*/  LEA R6, P0, R38, R43, 0x1 ;  /* 0x0000002b26067211 */ /* 0x000fe200078008ff */
[C---:B------:R-:W-:Y:S01]  /*23ef0*/  IMAD.WIDE.U32 R36, R10.reuse, UR4, RZ ;  /* 0x000000040a247c25 */ /* 0x040fe2000f8e00ff */
[----:B------:R-:W-:Y:S01]  /*23f00*/  IADD3 R7, PT, PT, R39, R49, RZ ;  /* 0x0000003127077210 */ /* 0x000fe20007ffe0ff */
[----:B------:R0:W3:Y:S02]  /*23f10*/  LDG.E.U16 R34, desc[UR6][R34.64] ;  /* 0x0000000622227981 */ /* 0x0000e4000c1e1500 */
[----:B------:R-:W-:-:S02]  /*23f20*/  IMAD R11, R10, UR5, R11 ;  /* 0x000000050a0b7c24 */ /* 0x000fc4000f8e020b */
[----:B------:R-:W-:Y:S01]  /*23f30*/  IMAD R39, R8, UR5, R9 ;  /* 0x0000000508277c24 */ /* 0x000fe2000f8e0209 */
[----:B------:R-:W-:Y:S01]  /*23f40*/  LEA.HI.X R7, R38, R45, R7, 0x1, P0 ;  /* 0x0000002d26077211 */ /* 0x000fe200000f0c07 */
[----:B------:R-:W-:Y:S01]  /*23f50*/  IMAD.WIDE.U32 R8, R8, UR4, RZ ;  /* 0x0000000408087c25 */ /* 0x000fe2000f8e00ff */
[C---:B------:R-:W-:Y:S01]  /*23f60*/  LEA R38, P1, R36.reuse, R43, 0x1 ;  /* 0x0000002b24267211 */ /* 0x040fe200078208ff */
[----:B------:R-:W4:Y:S02]  /*23f70*/  LDG.E.U16 R40, desc[UR6][R40.64] ;  /* 0x0000000628287981 */ /* 0x000f24000c1e1500 */
[----:B0-----:R-:W-:Y:S01]  /*23f80*/  IMAD R35, R13, UR4, RZ ;  /* 0x000000040d237c24 */ /* 0x001fe2000f8e02ff */
[----:B------:R-:W-:Y:S01]  /*23f90*/  IADD3 R13, PT, PT, R37, R11, RZ ;  /* 0x0000000b250d7210 */ /* 0x000fe20007ffe0ff */
[----:B------:R0:W5:Y:S01]  /*23fa0*/  LDG.E.U16 R33, desc[UR6][R6.64] ;  /* 0x0000000606217981 */ /* 0x000162000c1e1500 */
[----:B------:R-:W-:Y:S02]  /*23fb0*/  IADD3 R9, PT, PT, R9, R39, RZ ;  /* 0x0000002709097210 */ /* 0x000fe40007ffe0ff */
[----:B------:R-:W-:Y:S01]  /*23fc0*/  LEA.HI.X R39, R36, R45, R13, 0x1, P1 ;  /* 0x0000002d24277211 */ /* 0x000fe200008f0c0d */
[----:B------:R-:W-:Y:S01]  /*23fd0*/  IMAD R13, R15, UR4, RZ ;  /* 0x000000040f0d7c24 */ /* 0x000fe2000f8e02ff */
[----:B------:R-:W-:Y:S01]  /*23fe0*/  LEA R10, P0, R8, R43, 0x1 ;  /* 0x0000002b080a7211 */ /* 0x000fe200078008ff */
[----:B------:R-:W-:-:S02]  /*23ff0*/  IMAD R35, R12, UR5, R35 ;  /* 0x000000050c237c24 */ /* 0x000fc4000f8e0223 */
[----:B------:R-:W-:Y:S01]  /*24000*/  IMAD R15, R14, UR5, R13 ;  /* 0x000000050e0f7c24 */ /* 0x000fe2000f8e020d */
[----:B------:R-:W-:Y:S01]  /*24010*/  LEA.HI.X R11, R8, R45, R9, 0x1, P0 ;  /* 0x0000002d080b7211 */ /* 0x000fe200000f0c09 */
[----:B0-----:R-:W-:Y:S01]  /*24020*/  IMAD.WIDE.U32 R6, R14, UR4, RZ ;  /* 0x000000040e067c25 */ /* 0x001fe2000f8e00ff */
[----:B------:R-:W5:Y:S03]  /*24030*/  LDG.E.U16 R38, desc[UR6][R38.64] ;  /* 0x0000000626267981 */ /* 0x000f66000c1e1500 */
[----:B------:R-:W-:Y:S01]  /*24040*/  IMAD.WIDE.U32 R8, R12, UR4, RZ ;  /* 0x000000040c087c25 */ /* 0x000fe2000f8e00ff */
[----:B------:R-:W-:-:S03]  /*24050*/  IADD3 R7, PT, PT, R7, R15, RZ ;  /* 0x0000000f07077210 */ /* 0x000fc60007ffe0ff */
[----:B------:R-:W-:Y:S01]  /*24060*/  IMAD R15, R17, UR4, RZ ;  /* 0x00000004110f7c24 */ /* 0x000fe2000f8e02ff */
[----:B------:R-:W-:Y:S02]  /*24070*/  LEA R12, P0, R8, R43, 0x1 ;  /* 0x0000002b080c7211 */ /* 0x000fe400078008ff */
[----:B------:R-:W-:Y:S01]  /*24080*/  IADD3 R9, PT, PT, R9, R35, RZ ;  /* 0x0000002309097210 */ /* 0x000fe20007ffe0ff */
[C---:B------:R-:W-:Y:S01]  /*24090*/  IMAD R15, R16.reuse, UR5, R15 ;  /* 0x00000005100f7c24 */ /* 0x040fe2000f8e020f */
[----:B------:R0:W5:Y:S01]  /*240a0*/  LDG.E.U16 R35, desc[UR6][R10.64] ;  /* 0x000000060a237981 */ /* 0x000162000c1e1500 */
[----:B------:R-:W-:Y:S01]  /*240b0*/  IMAD.WIDE.U32 R16, R16, UR4, RZ ;  /* 0x0000000410107c25 */ /* 0x000fe2000f8e00ff */
[----:B------:R-:W-:Y:S02]  /*240c0*/  LEA.HI.X R13, R8, R45, R9, 0x1, P0 ;  /* 0x0000002d080d7211 */ /* 0x000fe400000f0c09 */
[----:B------:R-:W-:Y:S01]  /*240d0*/  LEA R8, P0, R6, R43, 0x1 ;  /* 0x0000002b06087211 */ /* 0x000fe200078008ff */
[----:B------:R-:W-:-:S02]  /*240e0*/  IMAD R37, R19, UR4, RZ ;  /* 0x0000000413257c24 */ /* 0x000fc4000f8e02ff */
[----:B------:R1:W5:Y:S01]  /*240f0*/  LDG.E.U16 R36, desc[UR6][R12.64] ;  /* 0x000000060c247981 */ /* 0x000362000c1e1500 */
[----:B------:R-:W-:Y:S01]  /*24100*/  LEA.HI.X R9, R6, R45, R7, 0x1, P0 ;  /* 0x0000002d06097211 */ /* 0x000fe200000f0c07 */
[----:B------:R-:W-:Y:S01]  /*24110*/  IMAD.WIDE.U32 R6, R18, UR4, RZ ;  /* 0x0000000412067c25 */ /* 0x000fe2000f8e00ff */
[----:B0-----:R-:W-:-:S03]  /*24120*/  IADD3 R11, PT, PT, R17, R15, RZ ;  /* 0x0000000f110b7210 */ /* 0x001fc60007ffe0ff */
[----:B------:R-:W-:Y:S01]  /*24130*/  IMAD R37, R18, UR5, R37 ;  /* 0x0000000512257c24 */ /* 0x000fe2000f8e0225 */
[-C--:B------:R-:W-:Y:S01]  /*24140*/  LEA R10, P0, R16, R43.reuse, 0x1 ;  /* 0x0000002b100a7211 */ /* 0x080fe200078008ff */
[----:B------:R-:W-:Y:S01]  /*24150*/  IMAD R15, R21, UR4, RZ ;  /* 0x00000004150f7c24 */ /* 0x000fe2000f8e02ff */
[----:B------:R-:W-:Y:S01]  /*24160*/  LEA R14, P1, R6, R43, 0x1 ;  /* 0x0000002b060e7211 */ /* 0x000fe200078208ff */
[----:B------:R-:W-:Y:S01]  /*24170*/  IMAD.IADD R7, R7, 0x1, R37 ;  /* 0x0000000107077824 */ /* 0x000fe200078e0225 */
[----:B------:R0:W5:Y:S01]  /*24180*/  LDG.E.U16 R19, desc[UR6][R8.64] ;  /* 0x0000000608137981 */ /* 0x000162000c1e1500 */
[----:B-1----:R-:W-:-:S04]  /*24190*/  IMAD.WIDE.U32 R12, R20, UR4, RZ ;  /* 0x00000004140c7c25 */ /* 0x002fc8000f8e00ff */
[----:B------:R-:W-:Y:S02]  /*241a0*/  IMAD R21, R20, UR5, R15 ;  /* 0x0000000514157c24 */ /* 0x000fe4000f8e020f */
[----:B------:R-:W-:Y:S01]  /*241b0*/  IMAD R17, R23, UR4, RZ ;  /* 0x0000000417117c24 */ /* 0x000fe2000f8e02ff */
[-C--:B------:R-:W-:Y:S02]  /*241c0*/  LEA.HI.X R11, R16, R45.reuse, R11, 0x1, P0 ;  /* 0x0000002d100b7211 */ /* 0x080fe400000f0c0b */
[----:B------:R-:W-:Y:S01]  /*241d0*/  LEA.HI.X R15, R6, R45, R7, 0x1, P1 ;  /* 0x0000002d060f7211 */ /* 0x000fe200008f0c07 */
[----:B------:R-:W-:Y:S01]  /*241e0*/  IMAD.WIDE.U32 R6, R22, UR4, RZ ;  /* 0x0000000416067c25 */ /* 0x000fe2000f8e00ff */
[----:B0-----:R-:W-:Y:S01]  /*241f0*/  LEA R8, P0, R12, R43, 0x1 ;  /* 0x0000002b0c087211 */ /* 0x001fe200078008ff */
[----:B------:R0:W5:Y:S01]  /*24200*/  LDG.E.U16 R18, desc[UR6][R10.64] ;  /* 0x000000060a127981 */ /* 0x000162000c1e1500 */
[----:B------:R-:W-:Y:S01]  /*24210*/  IADD3 R9, PT, PT, R13, R21, RZ ;  /* 0x000000150d097210 */ /* 0x000fe20007ffe0ff */
[----:B------:R-:W-:-:S02]  /*24220*/  IMAD R17, R22, UR5, R17 ;  /* 0x0000000516117c24 */ /* 0x000fc4000f8e0211 */
[----:B------:R-:W-:Y:S01]  /*24230*/  IMAD R23, R27, UR4, RZ ;  /* 0x000000041b177c24 */ /* 0x000fe2000f8e02ff */
[----:B------:R-:W-:Y:S01]  /*24240*/  LEA.HI.X R9, R12, R45, R9, 0x1, P0 ;  /* 0x0000002d0c097211 */ /* 0x000fe200000f0c09 */
[----:B------:R1:W5:Y:S01]  /*24250*/  LDG.E.U16 R20, desc[UR6][R14.64] ;  /* 0x000000060e147981 */ /* 0x000362000c1e1500 */
[C---:B------:R-:W-:Y:S02]  /*24260*/  LEA R12, P0, R6.reuse, R43, 0x1 ;  /* 0x0000002b060c7211 */ /* 0x040fe400078008ff */
[----:B------:R-:W-:Y:S01]  /*24270*/  IADD3 R7, PT, PT, R7, R17, RZ ;  /* 0x0000001107077210 */ /* 0x000fe20007ffe0ff */
[----:B------:R-:W-:Y:S01]  /*24280*/  IMAD R17, R25, UR4, RZ ;  /* 0x0000000419117c24 */ /* 0x000fe2000f8e02ff */
[----:B------:R1:W5:Y:S02]  /*24290*/  LDG.E.U16 R21, desc[UR6][R8.64] ;  /* 0x0000000608157981 */ /* 0x000364000c1e1500 */
[----:B------:R-:W-:Y:S01]  /*242a0*/  LEA.HI.X R13, R6, R45, R7, 0x1, P0 ;  /* 0x0000002d060d7211 */ /* 0x000fe200000f0c07 */
[----:B------:R-:W-:-:S02]  /*242b0*/  IMAD R7, R24, UR5, R17 ;  /* 0x0000000518077c24 */ /* 0x000fc4000f8e0211 */
[----:B------:R-:W-:Y:S02]  /*242c0*/  IMAD.WIDE.U32 R24, R24, UR4, RZ ;  /* 0x0000000418187c25 */ /* 0x000fe4000f8e00ff */
[----:B------:R1:W5:Y:S02]  /*242d0*/  LDG.E.U16 R22, desc[UR6][R12.64] ;  /* 0x000000060c167981 */ /* 0x000364000c1e1500 */
[----:B------:R-:W-:Y:S01]  /*242e0*/  IMAD.WIDE.U32 R16, R26, UR4, RZ ;  /* 0x000000041a107c25 */ /* 0x000fe2000f8e00ff */
[----:B0-----:R-:W-:-:S03]  /*242f0*/  LEA R10, P0, R24, R43, 0x1 ;  /* 0x0000002b180a7211 */ /* 0x001fc600078008ff */
[----:B------:R-:W-:Y:S02]  /*24300*/  IMAD R23, R26, UR5, R23 ;  /* 0x000000051a177c24 */ /* 0x000fe4000f8e0217 */
[----:B-1----:R-:W-:Y:S01]  /*24310*/  IMAD R15, R29, UR4, RZ ;  /* 0x000000041d0f7c24 */ /* 0x002fe2000f8e02ff */
[----:B------:R-:W-:Y:S01]  /*24320*/  IADD3 R11, PT, PT, R25, R7, RZ ;  /* 0x00000007190b7210 */ /* 0x000fe20007ffe0ff */
[----:B------:R-:W-:Y:S01]  /*24330*/  IMAD.WIDE.U32 R8, R28, UR4, RZ ;  /* 0x000000041c087c25 */ /* 0x000fe2000f8e00ff */
[----:B------:R-:W-:-:S03]  /*24340*/  IADD3 R7, PT, PT, R17, R23, RZ ;  /* 0x0000001711077210 */ /* 0x000fc60007ffe0ff */
[----:B------:R-:W-:Y:S01]  /*24350*/  IMAD R15, R28, UR5, R15 ;  /* 0x000000051c0f7c24 */ /* 0x000fe2000f8e020f */
[----:B------:R-:W-:Y:S01]  /*24360*/  LEA R6, P1, R16, R43, 0x1 ;  /* 0x0000002b10067211 */ /* 0x000fe200078208ff */
[----:B------:R-:W-:Y:S01]  /*24370*/  IMAD R17, R31, UR4, RZ ;  /* 0x000000041f117c24 */ /* 0x000fe2000f8e02ff */
[----:B------:R-:W-:Y:S01]  /*24380*/  LEA.HI.X R11, R24, R45, R11, 0x1, P0 ;  /* 0x0000002d180b7211 */ /* 0x000fe200000f0c0b */
[----:B------:R-:W-:Y:S01]  /*24390*/  IMAD.WIDE.U32 R12, R30, UR4, RZ ;  /* 0x000000041e0c7c25 */ /* 0x000fe2000f8e00ff */
[----:B------:R-:W-:Y:S02]  /*243a0*/  LEA R14, P0, R8, R43, 0x1 ;  /* 0x0000002b080e7211 */ /* 0x000fe400078008ff */
[----:B------:R-:W-:Y:S01]  /*243b0*/  IADD3 R9, PT, PT, R9, R15, RZ ;  /* 0x0000000f09097210 */ /* 0x000fe20007ffe0ff */
[----:B------:R-:W-:Y:S01]  /*243c0*/  IMAD R17, R30, UR5, R17 ;  /* 0x000000051e117c24 */ /* 0x000fe2000f8e0211 */
[-C--:B------:R-:W-:Y:S01]  /*243d0*/  LEA.HI.X R7, R16, R45.reuse, R7, 0x1, P1 ;  /* 0x0000002d10077211 */ /* 0x080fe200008f0c07 */
[----:B------:R-:W5:Y:S01]  /*243e0*/  LDG.E.U16 R10, desc[UR6][R10.64] ;  /* 0x000000060a0a7981 */ /* 0x000f62000c1e1500 */
[----:B------:R-:W-:-:S02]  /*243f0*/  LEA.HI.X R15, R8, R45, R9, 0x1, P0 ;  /* 0x0000002d080f7211 */ /* 0x000fc400000f0c09 */
[----:B------:R-:W-:Y:S01]  /*24400*/  LEA R8, P0, R12, R43, 0x1 ;  /* 0x0000002b0c087211 */ /* 0x000fe200078008ff */
[----:B------:R0:W5:Y:S01]  /*24410*/  LDG.E.U16 R6, desc[UR6][R6.64] ;  /* 0x0000000606067981 */ /* 0x000162000c1e1500 */
[----:B------:R-:W-:-:S03]  /*24420*/  IADD3 R9, PT, PT, R13, R17, RZ ;  /* 0x000000110d097210 */ /* 0x000fc60007ffe0ff */
[----:B------:R-:W5:Y:S01]  /*24430*/  LDG.E.U16 R14, desc[UR6][R14.64] ;  /* 0x000000060e0e7981 */ /* 0x000f62000c1e1500 */
[----:B------:R-:W-:-:S05]  /*24440*/  LEA.HI.X R9, R12, R45, R9, 0x1, P0 ;  /* 0x0000002d0c097211 */ /* 0x000fca00000f0c09 */
[----:B------:R1:W5:Y:S01]  /*24450*/  LDG.E.U16 R8, desc[UR6][R8.64] ;  /* 0x0000000608087981 */ /* 0x000362000c1e1500 */
[----:B------:R-:W-:-:S04]  /*24460*/  IADD3 R47, P0, PT, R47, -0x10, RZ ;  /* 0xfffffff02f2f7810 */ /* 0x000fc80007f1e0ff */
[----:B------:R-:W-:Y:S02]  /*24470*/  IADD3.X R44, PT, PT, R44, -0x1, RZ, P0, !PT ;  /* 0xffffffff2c2c7810 */ /* 0x000fe400007fe4ff */
[----:B------:R-:W-:-:S04]  /*24480*/  ISETP.NE.U32.AND P0, PT, R47, RZ, PT ;  /* 0x000000ff2f00720c */ /* 0x000fc80003f05070 */
[----:B------:R-:W-:Y:S02]  /*24490*/  ISETP.NE.AND.EX P0, PT, R44, RZ, PT, P0 ;  /* 0x000000ff2c00720c */ /* 0x000fe40003f05300 */
        /* <DEDUP_REMOVED lines=11> */
[----:B------:R-:W-:-:S05]  /*24550*/  SHF.L.U32 R35, R35, 0x10, RZ ;  /* 0x0000001023237819 */ /* 0x000fca00000006ff */
[----:B------:R-:W-:Y:S01]  /*24560*/  FADD.FTZ R12, R12, R35 ;  /* 0x000000230c0c7221 */ /* 0x000fe20000010000 */
[----:B------:R-:W-:-:S03]  /*24570*/  SHF.L.U32 R36, R36, 0x10, RZ ;  /* 0x0000001024247819 */ /* 0x000fc600000006ff */
[----:B------:R-:W-:-:S04]  /*24580*/  FADD.FTZ R7, R12, R7 ;  /* 0x000000070c077221 */ /* 0x000fc80000010000 */
        /* <DEDUP_REMOVED lines=13> */
[----:B------:R-:W-:Y:S01]  /*24660*/  FADD.FTZ R7, R7, R10 ;  /* 0x0000000a07077221 */ /* 0x000fe20000010000 */
[----:B-1----:R-:W-:-:S03]  /*24670*/  IMAD.U32 R9, R14, 0x10000, RZ ;  /* 0x000100000e097824 */ /* 0x002fc600078e00ff */
[----:B------:R-:W-:-:S04]  /*24680*/  FADD.FTZ R6, R7, R6 ;  /* 0x0000000607067221 */ /* 0x000fc80000010000 */
[----:B------:R-:W-:Y:S01]  /*24690*/  FADD.FTZ R6, R6, R9 ;  /* 0x0000000906067221 */ /* 0x000fe20000010000 */
[----:B------:R-:W-:-:S05]  /*246a0*/  SHF.L.U32 R7, R8, 0x10, RZ ;  /* 0x0000001008077819 */ /* 0x000fca00000006ff */
[----:B------:R-:W-:Y:S01]  /*246b0*/  FADD.FTZ R42, R6, R7 ;  /* 0x00000007062a7221 */ /* 0x000fe20000010000 */
[----:B------:R-:W-:Y:S06]  /*246c0*/  @P0 BRA `(.L_x_1653) ;  /* 0xfffffff400640947 */ /* 0x000fec000383ffff */
[----:B------:R-:W-:Y:S05]  /*246d0*/  BSYNC.RECONVERGENT B3 ;  /* 0x0000000000037941 */ /* 0x000fea0003800200 */
.L_x_1652:
[----:B------:R-:W-:Y:S05]  /*246e0*/  BSYNC.RECONVERGENT B2 ;  /* 0x0000000000027941 */ /* 0x000fea0003800200 */
.L_x_1651:
        /* <DEDUP_REMOVED lines=36> */
[----:B------:R-:W-:Y:S02]  /*24930*/  LEA R24, P1, R22, R43, 0x1 ;  /* 0x0000002b16187211 */ /* 0x000fe400078208ff */
[----:B------:R-:W-:Y:S01]  /*24940*/  IADD3 R13, PT, PT, R23, R25, RZ ;  /* 0x00000019170d7210 */ /* 0x000fe20007ffe0ff */
[----:B------:R-:W-:Y:S01]  /*24950*/  IMAD R27, R12, UR9, R27 ;  /* 0x000000090c1b7c24 */ /* 0x000fe2000f8e021b */
[----:B------:R-:W2:Y:S01]  /*24960*/  LDG.E.U16 R16, desc[UR6][R16.64] ;  /* 0x0000000610107981 */ /* 0x000ea2000c1e1500 */
[----:B------:R-:W-:Y:S01]  /*24970*/  IMAD R15, R15, UR8, RZ ;  /* 0x000000080f0f7c24 */ /* 0x000fe2000f8e02ff */
[----:B------:R-:W-:Y:S01]  /*24980*/  LEA.HI.X R25, R22, R45, R13, 0x1, P1 ;  /* 0x0000002d16197211 */ /* 0x000fe200008f0c0d */
[----:B------:R-:W-:Y:S01]  /*24990*/  IMAD R11, R11, UR8, RZ ;  /* 0x000000080b0b7c24 */ /* 0x000fe2000f8e02ff */
[----:B------:R-:W-:Y:S01]  /*249a0*/  IADD3 R13, PT, PT, R19, R27, RZ ;  /* 0x0000001b130d7210 */ /* 0x000fe20007ffe0ff */
[----:B------:R0:W3:Y:S01]  /*249b0*/  LDG.E.U16 R12, desc[UR6][R20.64] ;  /* 0x00000006140c7981 */ /* 0x0000e2000c1e1500 */
[----:B------:R-:W-:Y:S01]  /*249c0*/  LEA R22, P1, R18, R43, 0x1 ;  /* 0x0000002b12167211 */ /* 0x000fe200078208ff */
[----:B------:R-:W-:-:S02]  /*249d0*/  IMAD R15, R14, UR9, R15 ;  /* 0x000000090e0f7c24 */ /* 0x000fc4000f8e020f */
[----:B------:R-:W-:Y:S01]  /*249e0*/  IMAD.WIDE.U32 R26, R14, UR8, RZ ;  /* 0x000000080e1a7c25 */ /* 0x000fe2000f8e00ff */
[----:B------:R-:W-:Y:S02]  /*249f0*/  LEA.HI.X R23, R18, R45, R13, 0x1, P1 ;  /* 0x0000002d12177211 */ /* 0x000fe400008f0c0d */
[----:B------:R1:W4:Y:S01]  /*24a00*/  LDG.E.U16 R13, desc[UR6][R24.64] ;  /* 0x00000006180d7981 */ /* 0x000322000c1e1500 */
        /* <DEDUP_REMOVED lines=11> */
[----:B------:R-:W-:Y:S02]  /*24ac0*/  IMAD R17, R8, UR9, R17 ;  /* 0x0000000908117c24 */ /* 0x000fe4000f8e0211 */
[----:B------:R-:W-:Y:S01]  /*24ad0*/  IMAD R9, R7, UR8, RZ ;  /* 0x0000000807097c24 */ /* 0x000fe2000f8e02ff */
[----:B------:R-:W-:Y:S01]  /*24ae0*/  LEA R8, P1, R24, R43, 0x1 ;  /* 0x0000002b18087211 */ /* 0x000fe200078208ff */
[C---:B------:R-:W-:Y:S01]  /*24af0*/  IMAD.WIDE.U32 R20, R6.reuse, UR8, RZ ;  /* 0x0000000806147c25 */ /* 0x040fe2000f8e00ff */
[----:B------:R-:W-:Y:S01]  /*24b00*/  IADD3 R7, PT, PT, R25, R17, RZ ;  /* 0x0000001119077210 */ /* 0x000fe20007ffe0ff */
[----:B------:R-:W5:Y:S02]  /*24b10*/  LDG.E.U16 R14, desc[UR6][R14.64] ;  /* 0x000000060e0e7981 */ /* 0x000f64000c1e1500 */
[----:B------:R-:W-:Y:S01]  /*24b20*/  IMAD R17, R6, UR9, R9 ;  /* 0x0000000906117c24 */ /* 0x000fe2000f8e0209 */
[----:B------:R-:W-:Y:S01]  /*24b30*/  LEA.HI.X R9, R24, R45, R7, 0x1, P1 ;  /* 0x0000002d18097211 */ /* 0x000fe200008f0c07 */
[----:B------:R-:W5:Y:S01]  /*24b40*/  LDG.E.U16 R10, desc[UR6][R10.64] ;  /* 0x000000060a0a7981 */ /* 0x000f62000c1e1500 */
[----:B------:R-:W-:-:S02]  /*24b50*/  LEA R6, P1, R20, R43, 0x1 ;  /* 0x0000002b14067211 */ /* 0x000fc400078208ff */
[----:B------:R-:W-:Y:S01]  /*24b60*/  IADD3 R7, PT, PT, R21, R17, RZ ;  /* 0x0000001115077210 */ /* 0x000fe20007ffe0ff */
[----:B------:R-:W5:Y:S03]  /*24b70*/  LDG.E.U16 R8, desc[UR6][R8.64] ;  /* 0x0000000608087981 */ /* 0x000f66000c1e1500 */
[----:B------:R-:W-:-:S05]  /*24b80*/  LEA.HI.X R7, R20, R45, R7, 0x1, P1 ;  /* 0x0000002d14077211 */ /* 0x000fca00008f0c07 */
[----:B------:R0:W5:Y:S01]  /*24b90*/  LDG.E.U16 R6, desc[UR6][R6.64] ;  /* 0x0000000606067981 */ /* 0x000162000c1e1500 */
[----:B------:R-:W-:-:S04]  /*24ba0*/  IADD3 R4, P1, PT, R4, 0x40, RZ ;  /* 0x0000004004047810 */ /* 0x000fc80007f3e0ff */
[----:B------:R-:W-:Y:S02]  /*24bb0*/  IADD3.X R5, PT, PT, RZ, R5, RZ, P1, !PT ;  /* 0x00000005ff057210 */ /* 0x000fe40000ffe4ff */
[----:B--2---:R-:W-:Y:S02]  /*24bc0*/  SHF.L.U32 R16, R16, 0x10, RZ ;  /* 0x0000001010107819 */ /* 0x004fe400000006ff */
[----:B---3--:R-:W-:-:S05]  /*24bd0*/  SHF.L.U32 R17, R12, 0x10, RZ ;  /* 0x000000100c117819 */ /* 0x008fca00000006ff */
[----:B------:R-:W-:Y:S01]  /*24be0*/  FADD.FTZ R17, R42, R17 ;  /* 0x000000112a117221 */ /* 0x000fe20000010000 */
[----:B----4-:R-:W-:-:S03]  /*24bf0*/  SHF.L.U32 R13, R13, 0x10, RZ ;  /* 0x000000100d0d7819 */ /* 0x010fc600000006ff */
[----:B------:R-:W-:Y:S01]  /*24c00*/  FADD.FTZ R16, R17, R16 ;  /* 0x0000001011107221 */ /* 0x000fe20000010000 */
[----:B-----5:R-:W-:-:S03]  /*24c10*/  IMAD.U32 R18, R18, 0x10000, RZ ;  /* 0x0001000012127824 */ /* 0x020fc600078e00ff */
[----:B------:R-:W-:-:S04]  /*24c20*/  FADD.FTZ R13, R16, R13 ;  /* 0x0000000d100d7221 */ /* 0x000fc80000010000 */
[----:B------:R-:W-:Y:S01]  /*24c30*/  FADD.FTZ R13, R13, R18 ;  /* 0x000000120d0d7221 */ /* 0x000fe20000010000 */
[----:B------:R-:W-:Y:S02]  /*24c40*/  SHF.L.U32 R14, R14, 0x10, RZ ;  /* 0x000000100e0e7819 */ /* 0x000fe400000006ff */
[----:B------:R-:W-:-:S03]  /*24c50*/  SHF.L.U32 R10, R10, 0x10, RZ ;  /* 0x000000100a0a7819 */ /* 0x000fc600000006ff */
[----:B------:R-:W-:Y:S01]  /*24c60*/  FADD.FTZ R13, R13, R14 ;  /* 0x0000000e0d0d7221 */ /* 0x000fe20000010000 */
[----:B0-----:R-:W-:-:S03]  /*24c70*/  SHF.L.U32 R7, R8, 0x10, RZ ;  /* 0x0000001008077819 */ /* 0x001fc600000006ff */
[----:B------:R-:W-:-:S04]  /*24c80*/  FADD.FTZ R10, R13, R10 ;  /* 0x0000000a0d0a7221 */ /* 0x000fc80000010000 */
[----:B------:R-:W-:Y:S01]  /*24c90*/  FADD.FTZ R7, R10, R7 ;  /* 0x000000070a077221 */ /* 0x000fe20000010000 */
[----:B------:R-:W-:-:S05]  /*24ca0*/  SHF.L.U32 R6, R6, 0x10, RZ ;  /* 0x0000001006067819 */ /* 0x000fca00000006ff */
[----:B------:R-:W-:-:S07]  /*24cb0*/  FADD.FTZ R42, R7, R6 ;  /* 0x00000006072a7221 */ /* 0x000fce0000010000 */
.L_x_1655:
[----:B------:R-:W-:Y:S05]  /*24cc0*/  BSYNC.RECONVERGENT B2 ;  /* 0x0000000000027941 */ /* 0x000fea0003800200 */
.L_x_1654:
        /* <DEDUP_REMOVED lines=23> */
[----:B------:R-:W-:Y:S01]  /*24e40*/  LEA R12, P2, R14, R43, 0x1 ;  /* 0x0000002b0e0c7211 */ /* 0x000fe200078408ff */
[----:B------:R-:W-:Y:S02]  /*24e50*/  IMAD.IADD R13, R15, 0x1, R13 ;  /* 0x000000010f0d7824 */ /* 0x000fe400078e020d */
[----:B------:R-:W-:Y:S01]  /*24e60*/  IMAD.WIDE.U32 R10, R16, UR8, RZ ;  /* 0x00000008100a7c25 */ /* 0x000fe2000f8e00ff */
[----:B------:R-:W2:Y:S02]  /*24e70*/  LDG.E.U16 R8, desc[UR6][R8.64] ;  /* 0x0000000608087981 */ /* 0x000ea4000c1e1500 */
[----:B------:R-:W-:Y:S01]  /*24e80*/  LEA.HI.X R13, R14, R45, R13, 0x1, P2 ;  /* 0x0000002d0e0d7211 */ /* 0x000fe200010f0c0d */
[----:B------:R-:W-:Y:S01]  /*24e90*/  IMAD R15, R16, UR9, R17 ;  /* 0x00000009100f7c24 */ /* 0x000fe2000f8e0211 */
[----:B------:R-:W-:Y:S01]  /*24ea0*/  LEA R14, P1, R10, R43, 0x1 ;  /* 0x0000002b0a0e7211 */ /* 0x000fe200078208ff */
[----:B-----5:R-:W-:-:S02]  /*24eb0*/  IMAD R7, R7, UR8, RZ ;  /* 0x0000000807077c24 */ /* 0x020fc4000f8e02ff */
[C---:B------:R-:W-:Y:S01]  /*24ec0*/  IMAD.WIDE.U32 R16, R6.reuse, UR8, RZ ;  /* 0x0000000806107c25 */ /* 0x040fe2000f8e00ff */
[----:B------:R-:W-:Y:S01]  /*24ed0*/  IADD3 R15, PT, PT, R11, R15, RZ ;  /* 0x0000000f0b0f7210 */ /* 0x000fe20007ffe0ff */
[----:B------:R-:W3:Y:S02]  /*24ee0*/  LDG.E.U16 R12, desc[UR6][R12.64] ;  /* 0x000000060c0c7981 */ /* 0x000ee4000c1e1500 */
[----:B------:R-:W-:Y:S01]  /*24ef0*/  IMAD R7, R6, UR9, R7 ;  /* 0x0000000906077c24 */ /* 0x000fe2000f8e0207 */
[----:B------:R-:W-:Y:S02]  /*24f00*/  LEA.HI.X R15, R10, R45, R15, 0x1, P1 ;  /* 0x0000002d0a0f7211 */ /* 0x000fe400008f0c0f */
[C---:B------:R-:W-:Y:S02]  /*24f10*/  LEA R6, P1, R16.reuse, R43, 0x1 ;  /* 0x0000002b10067211 */ /* 0x040fe400078208ff */
[----:B------:R-:W-:Y:S01]  /*24f20*/  IADD3 R7, PT, PT, R17, R7, RZ ;  /* 0x0000000711077210 */ /* 0x000fe20007ffe0ff */
[----:B------:R-:W4:Y:S03]  /*24f30*/  LDG.E.U16 R14, desc[UR6][R14.64] ;  /* 0x000000060e0e7981 */ /* 0x000f26000c1e1500 */
[----:B------:R-:W-:-:S05]  /*24f40*/  LEA.HI.X R7, R16, R45, R7, 0x1, P1 ;  /* 0x0000002d10077211 */ /* 0x000fca00008f0c07 */
[----:B------:R-:W5:Y:S01]  /*24f50*/  LDG.E.U16 R6, desc[UR6][R6.64] ;  /* 0x0000000606067981 */ /* 0x000f62000c1e1500 */
[----:B------:R-:W-:-:S05]  /*24f60*/  IADD3 R4, P1, PT, R4, 0x20, RZ ;  /* 0x0000002004047810 */ /* 0x000fca0007f3e0ff */
[----:B------:R-:W-:Y:S01]  /*24f70*/  IMAD.X R5, RZ, RZ, R5, P1 ;  /* 0x000000ffff057224 */ /* 0x000fe200008e0605 */
[----:B--2---:R-:W-:-:S05]  /*24f80*/  SHF.L.U32 R11, R8, 0x10, RZ ;  /* 0x00000010080b7819 */ /* 0x004fca00000006ff */
[----:B------:R-:W-:Y:S01]  /*24f90*/  FADD.FTZ R11, R42, R11 ;  /* 0x0000000b2a0b7221 */ /* 0x000fe20000010000 */
[----:B---3--:R-:W-:-:S05]  /*24fa0*/  SHF.L.U32 R10, R12, 0x10, RZ ;  /* 0x000000100c0a7819 */ /* 0x008fca00000006ff */
[----:B------:R-:W-:Y:S01]  /*24fb0*/  FADD.FTZ R10, R11, R10 ;  /* 0x0000000a0b0a7221 */ /* 0x000fe20000010000 */
[----:B----4-:R-:W-:-:S05]  /*24fc0*/  SHF.L.U32 R9, R14, 0x10, RZ ;  /* 0x000000100e097819 */ /* 0x010fca00000006ff */
[----:B------:R-:W-:Y:S01]  /*24fd0*/  FADD.FTZ R9, R10, R9 ;  /* 0x000000090a097221 */ /* 0x000fe20000010000 */
[----:B-----5:R-:W-:-:S05]  /*24fe0*/  SHF.L.U32 R42, R6, 0x10, RZ ;  /* 0x00000010062a7819 */ /* 0x020fca00000006ff */
[----:B------:R-:W-:-:S07]  /*24ff0*/  FADD.FTZ R42, R9, R42 ;  /* 0x0000002a092a7221 */ /* 0x000fce0000010000 */
.L_x_1657:
[----:B------:R-:W-:Y:S05]  /*25000*/  BSYNC.RECONVERGENT B2 ;  /* 0x0000000000027941 */ /* 0x000fea0003800200 */
.L_x_1656:
        /* <DEDUP_REMOVED lines=37> */
.L_x_1650:
[----:B------:R-:W-:Y:S05]  /*25260*/  BSYNC.RECONVERGENT B1 ;  /* 0x0000000000017941 */ /* 0x000fea0003800200 */
.L_x_1649:
[----:B------:R-:W-:-:S05]  /*25270*/  F2FP.BF16.F32.PACK_AB R42, RZ, R42 ;  /* 0x0000002aff2a723e */ /* 0x000fca00000010ff */
[----:B------:R-:W-:Y:S01]  /*25280*/  STG.E.U16 desc[UR6][R2.64], R42 ;  /* 0x0000002a02007986 */ /* 0x000fe2000c101506 */
[----:B------:R-:W-:Y:S05]  /*25290*/  EXIT ;  /* 0x000000000000794d */ /* 0x000fea0003800000 */
.L_x_1658:
        /* <DEDUP_REMOVED lines=14> */
.L_x_17231:


//--------------------- .text._ZN2at6native73_GLOBAL__N__c8866d80_35_SparseBinaryOpIntersectionKernel_cu_7dd49032_323712apply_kernelILi128ELi8EZNS1_29binary_op_intersection_kernelINS1_9RhsProjOpEN3c104HalfElEEvRNS_14TensorIteratorEllRKNS_6TensorEbEUliE_EEviT1_ --------------------------
	.section	.text._ZN2at6native73_GLOBAL__N__c8866d80_35_SparseBinaryOpIntersectionKernel_cu_7dd49032_323712apply_kernelILi128ELi8EZNS1_29binary_op_intersection_kernelINS1_9RhsProjOpEN3c104HalfElEEvRNS_14TensorIteratorEllRKNS_6TensorEbEUliE_EEviT1_,"ax",@progbits
	.align	128
.text._ZN2at6native73_GLOBAL__N__c8866d80_35_SparseBinaryOpIntersectionKernel_cu_7dd49032_323712apply_kernelILi128ELi8EZNS1_29binary_op_intersection_kernelINS1_9RhsProjOpEN3c104HalfElEEvRNS_14TensorIteratorEllRKNS_6TensorEbEUliE_EEviT1_:
        .type           _ZN2at6native73_GLOBAL__N__c8866d80_35_SparseBinaryOpIntersectionKernel_cu_7dd49032_323712apply_kernelILi128ELi8EZNS1_29binary_op_intersection_kernelINS1_9RhsProjOpEN3c104HalfElEEvRNS_14TensorIteratorEllRKNS_6TensorEbEUliE_EEviT1_,@function
        .size           _ZN2at6native73_GLOBAL__N__c8866d80_35_SparseBinaryOpIntersectionKernel_cu_7dd49032_323712apply_kernelILi128ELi8EZNS1_29binary_op_intersection_kernelINS1_9RhsProjOpEN3c104HalfElEEvRNS_14TensorIteratorEllRKNS_6TensorEbEUliE_EEviT1_,(.L_x_17232 - _ZN2at6native73_GLOBAL__N__c8866d80_35_SparseBinaryOpIntersectionKernel_cu_7dd49032_323712apply_kernelILi128ELi8EZNS1_29binary_op_intersection_kernelINS1_9RhsProjOpEN3c104HalfElEEvRNS_14TensorIteratorEllRKNS_6TensorEbEUliE_EEviT1_)
        .other          _ZN2at6native73_GLOBAL__N__c8866d80_35_SparseBinaryOpIntersectionKernel_cu_7dd49032_323712apply_kernelILi128ELi8EZNS1_29binary_op_intersection_kernelINS1_9RhsProjOpEN3c104HalfElEEvRNS_14TensorIteratorEllRKNS_6TensorEbEUliE_EEviT1_,@"STO_CUDA_ENTRY STV_DEFAULT"
_ZN2at6native73_GLOBAL__N__c8866d80_35_SparseBinaryOpIntersectionKernel_cu_7dd49032_323712apply_kernelILi128ELi8EZNS1_29binary_op_intersection_kernelINS1_9RhsProjOpEN3c104HalfElEEvRNS_14TensorIteratorEllRKNS_6TensorEbEUliE_EEviT1_:
        /* <DEDUP_REMOVED lines=54> */
.L_x_1665:
        /* <DEDUP_REMOVED lines=24> */
[----:B------:R-:W-:Y:S02]  /*04e0*/  IMAD R47, R44, UR29, R47 ;  /* 0x0000001d2c2f7c24 */ /* 0x000fe4000f8e022f */
[----:B----4-:R-:W-:Y:S01]  /*04f0*/  IMAD R45, R31, UR28, RZ ;  /* 0x0000001c1f2d7c24 */ /* 0x010fe2000f8e02ff */
[----:B------:R-:W-:Y:S01]  /*0500*/  LEA.HI.X R49, R34, R7, R35, 0x1, P0 ;  /* 0x0000000722317211 */ /* 0x000fe200000f0c23 */
[----:B------:R-:W-:Y:S01]  /*0510*/  IMAD.WIDE.U32 R34, R30, UR28, RZ ;  /* 0x0000001c1e227c25 */ /* 0x000fe2000f8e00ff */
[-C--:B------:R-:W-:Y:S02]  /*0520*/  LEA R46, P1, R42, R6.reuse, 0x1 ;  /* 0x000000062a2e7211 */ /* 0x080fe400078208ff */
[----:B------:R-:W-:Y:S01]  /*0530*/  IADD3 R31, PT, PT, R43, R47, RZ ;  /* 0x0000002f2b1f7210 */ /* 0x000fe20007ffe0ff */
[----:B------:R-:W-:Y:S02]  /*0540*/  IMAD R45, R30, UR29, R45 ;  /* 0x0000001d1e2d7c24 */ /* 0x000fe4000f8e022d */
[----:B-----5:R-:W-:Y:S01]  /*0550*/  IMAD R39, R39, UR28, RZ ;  /* 0x0000001c27277c24 */ /* 0x020fe2000f8e02ff */
[----:B------:R-:W-:Y:S01]  /*0560*/  LEA.HI.X R47, R42, R7, R31, 0x1, P1 ;  /* 0x000000072a2f7211 */ /* 0x000fe200008f0c1f */
[----:B------:R-:W-:Y:S01]  /*0570*/  IMAD.WIDE.U32 R30, R38, UR28, RZ ;  /* 0x0000001c261e7c25 */ /* 0x000fe2000f8e00ff */
[----:B------:R-:W-:-:S02]  /*0580*/  LEA R44, P0, R34, R6, 0x1 ;  /* 0x00000006222c7211 */ /* 0x000fc400078008ff */
        /* <DEDUP_REMOVED lines=8> */
[----:B------:R-:W-:Y:S02]  /*0610*/  IMAD.WIDE.U32 R34, R28, UR28, RZ ;  /* 0x0000001c1c227c25 */ /* 0x000fe4000f8e00ff */
[----:B------:R3:W4:Y:S01]  /*0620*/  LDG.E.U16 R40, desc[UR6][R44.64] ;  /* 0x000000062c287981 */ /* 0x000722000c1e1500 */
[----:B------:R-:W-:Y:S01]  /*0630*/  LEA.HI.X R43, R30, R7, R31, 0x1, P0 ;  /* 0x000000071e2b7211 */ /* 0x000fe200000f0c1f */
[----:B------:R-:W-:-:S02]  /*0640*/  IMAD R31, R32, UR29, R33 ;  /* 0x0000001d201f7c24 */ /* 0x000fc4000f8e0221 */
[----:B------:R-:W-:-:S04]  /*0650*/  IMAD.WIDE.U32 R32, R32, UR28, RZ ;  /* 0x0000001c20207c25 */ /* 0x000fc8000f8e00ff */
[----:B-1----:R-:W-:Y:S01]  /*0660*/  IMAD R49, R28, UR29, R29 ;  /* 0x0000001d1c317c24 */ /* 0x002fe2000f8e021d */
[-C--:B------:R-:W-:Y:S01]  /*0670*/  LEA R28, P0, R32, R6.reuse, 0x1 ;  /* 0x00000006201c7211 */ /* 0x080fe200078008ff */
[----:B------:R-:W5:Y:S01]  /*0680*/  LDG.E.U16 R39, desc[UR6][R46.64] ;  /* 0x000000062e277981 */ /* 0x000f62000c1e1500 */
[----:B------:R-:W-:Y:S01]  /*0690*/  IADD3 R29, PT, PT, R33, R31, RZ ;  /* 0x0000001f211d7210 */ /* 0x000fe20007ffe0ff */
[----:B------:R-:W-:Y:S01]  /*06a0*/  IMAD R31, R25, UR28, RZ ;  /* 0x0000001c191f7c24 */ /* 0x000fe2000f8e02ff */
[-C--:B------:R-:W-:Y:S01]  /*06b0*/  LEA R30, P1, R34, R6.reuse, 0x1 ;  /* 0x00000006221e7211 */ /* 0x080fe200078208ff */
[----:B------:R-:W-:Y:S01]  /*06c0*/  IMAD R21, R21, UR28, RZ ;  /* 0x0000001c15157c24 */ /* 0x000fe2000f8e02ff */
[----:B------:R-:W-:Y:S01]  /*06d0*/  IADD3 R25, PT, PT, R35, R49, RZ ;  /* 0x0000003123197210 */ /* 0x000fe20007ffe0ff */
[----:B---3--:R-:W-:Y:S01]  /*06e0*/  IMAD R45, R24, UR29, R31 ;  /* 0x0000001d182d7c24 */ /* 0x008fe2000f8e021f */
[-C--:B------:R-:W-:Y:S01]  /*06f0*/  LEA.HI.X R29, R32, R7.reuse, R29, 0x1, P0 ;  /* 0x00000007201d7211 */ /* 0x080fe200000f0c1d */
[----:B------:R-:W-:Y:S01]  /*0700*/  IMAD.WIDE.U32 R32, R24, UR28, RZ ;  /* 0x0000001c18207c25 */ /* 0x000fe2000f8e00ff */
[----:B------:R-:W-:Y:S01]  /*0710*/  LEA.HI.X R31, R34, R7, R25, 0x1, P1 ;  /* 0x00000007221f7211 */ /* 0x000fe200008f0c19 */
[----:B------:R-:W3:Y:S02]  /*0720*/  LDG.E.U16 R42, desc[UR6][R42.64] ;  /* 0x000000062a2a7981 */ /* 0x000ee4000c1e1500 */
[----:B------:R-:W-:Y:S01]  /*0730*/  IMAD R25, R23, UR28, RZ ;  /* 0x0000001c17197c24 */ /* 0x000fe2000f8e02ff */
[----:B------:R-:W-:Y:S01]  /*0740*/  IADD3 R23, PT, PT, R33, R45, RZ ;  /* 0x0000002d21177210 */ /* 0x000fe20007ffe0ff */
[----:B------:R-:W-:Y:S01]  /*0750*/  IMAD.WIDE.U32 R34, R22, UR28, RZ ;  /* 0x0000001c16227c25 */ /* 0x000fe2000f8e00ff */
[-C--:B------:R-:W-:Y:S01]  /*0760*/  LEA R24, P0, R32, R6.reuse, 0x1 ;  /* 0x0000000620187211 */ /* 0x080fe200078008ff */
[----:B------:R1:W3:Y:S02]  /*0770*/  LDG.E.U16 R30, desc[UR6][R30.64] ;  /* 0x000000061e1e7981 */ /* 0x0002e4000c1e1500 */
[----:B------:R-:W-:Y:S01]  /*0780*/  IMAD R33, R22, UR29, R25 ;  /* 0x0000001d16217c24 */ /* 0x000fe2000f8e0219 */
[----:B------:R-:W-:Y:S01]  /*0790*/  LEA.HI.X R25, R32, R7, R23, 0x1, P0 ;  /* 0x0000000720197211 */ /* 0x000fe200000f0c17 */
[----:B------:R-:W-:Y:S01]  /*07a0*/  IMAD R5, R5, UR28, RZ ;  /* 0x0000001c05057c24 */ /* 0x000fe2000f8e02ff */
[-C--:B------:R-:W-:Y:S01]  /*07b0*/  LEA R22, P0, R34, R6.reuse, 0x1 ;  /* 0x0000000622167211 */ /* 0x080fe200078008ff */
[----:B------:R-:W-:Y:S01]  /*07c0*/  IMAD R21, R20, UR29, R21 ;  /* 0x0000001d14157c24 */ /* 0x000fe2000f8e0215 */
[----:B------:R-:W-:Y:S01]  /*07d0*/  IADD3 R23, PT, PT, R35, R33, RZ ;  /* 0x0000002123177210 */ /* 0x000fe20007ffe0ff */
[----:B------:R-:W3:Y:S03]  /*07e0*/  LDG.E.U16 R28, desc[UR6][R28.64] ;  /* 0x000000061c1c7981 */ /* 0x000ee6000c1e1500 */
[----:B------:R-:W-:Y:S01]  /*07f0*/  LEA.HI.X R23, R34, R7, R23, 0x1, P0 ;  /* 0x0000000722177211 */ /* 0x000fe200000f0c17 */
[----:B------:R-:W-:Y:S01]  /*0800*/  IMAD.WIDE.U32 R34, R20, UR28, RZ ;  /* 0x0000001c14227c25 */ /* 0x000fe2000f8e00ff */
[----:B------:R0:W3:Y:S03]  /*0810*/  LDG.E.U16 R43, desc[UR6][R24.64] ;  /* 0x00000006182b7981 */ /* 0x0000e6000c1e1500 */
[----:B------:R-:W-:Y:S01]  /*0820*/  IMAD R5, R4, UR29, R5 ;  /* 0x0000001d04057c24 */ /* 0x000fe2000f8e0205 */
[-C--:B------:R-:W-:Y:S01]  /*0830*/  LEA R20, P1, R34, R6.reuse, 0x1 ;  /* 0x0000000622147211 */ /* 0x080fe200078208ff */
[----:B------:R-:W-:Y:S01]  /*0840*/  IMAD.WIDE.U32 R32, R4, UR28, RZ ;  /* 0x0000001c04207c25 */ /* 0x000fe2000f8e00ff */
[----:B------:R0:W3:Y:S03]  /*0850*/  LDG.E.U16 R29, desc[UR6][R22.64] ;  /* 0x00000006161d7981 */ /* 0x0000e6000c1e1500 */
[----:B-1----:R-:W-:Y:S01]  /*0860*/  IMAD R31, R19, UR28, RZ ;  /* 0x0000001c131f7c24 */ /* 0x002fe2000f8e02ff */
[----:B------:R-:W-:Y:S01]  /*0870*/  IADD3 R19, PT, PT, R35, R21, RZ ;  /* 0x0000001523137210 */ /* 0x000fe20007ffe0ff */
[----:B0-----:R-:W-:Y:S01]  /*0880*/  IMAD.WIDE.U32 R24, R18, UR28, RZ ;  /* 0x0000001c12187c25 */ /* 0x001fe2000f8e00ff */
[----:B------:R-:W-:-:S02]  /*0890*/  LEA R4, P0, R32, R6, 0x1 ;  /* 0x0000000620047211 */ /* 0x000fc400078008ff */
        /* <DEDUP_REMOVED lines=8> */
[-C--:B------:R-:W-:Y:S01]  /*0920*/  LEA R18, P0, R24, R6.reuse, 0x1 ;  /* 0x0000000618127211 */ /* 0x080fe200078008ff */
[----:B------:R-:W-:Y:S02]  /*0930*/  IMAD R31, R16, UR29, R19 ;  /* 0x0000001d101f7c24 */ /* 0x000fe4000f8e0213 */
[----:B------:R-:W-:Y:S01]  /*0940*/  IMAD R9, R9, UR28, RZ ;  /* 0x0000001c09097c24 */ /* 0x000fe2000f8e02ff */
[----:B------:R-:W-:Y:S01]  /*0950*/  LEA.HI.X R19, R24, R7, R17, 0x1, P0 ;  /* 0x0000000718137211 */ /* 0x000fe200000f0c11 */
[----:B------:R-:W-:Y:S01]  /*0960*/  IMAD R15, R15, UR28, RZ ;  /* 0x0000001c0f0f7c24 */ /* 0x000fe2000f8e02ff */
[----:B------:R-:W-:Y:S01]  /*0970*/  LEA R16, P0, R22, R6, 0x1 ;  /* 0x0000000616107211 */ /* 0x000fe200078008ff */
[----:B------:R1:W3:Y:S01]  /*0980*/  LDG.E.U16 R25, desc[UR6][R4.64] ;  /* 0x0000000604197981 */ /* 0x0002e2000c1e1500 */
[----:B------:R-:W-:Y:S01]  /*0990*/  IADD3 R17, PT, PT, R23, R31, RZ ;  /* 0x0000001f17117210 */ /* 0x000fe20007ffe0ff */
[----:B------:R-:W-:-:S02]  /*09a0*/  IMAD R9, R8, UR29, R9 ;  /* 0x0000001d08097c24 */ /* 0x000fc4000f8e0209 */
[----:B------:R-:W-:Y:S01]  /*09b0*/  IMAD.WIDE.U32 R32, R14, UR28, RZ ;  /* 0x0000001c0e207c25 */ /* 0x000fe2000f8e00ff */
[----:B------:R-:W-:Y:S01]  /*09c0*/  LEA.HI.X R17, R22, R7, R17, 0x1, P0 ;  /* 0x0000000716117211 */ /* 0x000fe200000f0c11 */
[----:B------:R1:W3:Y:S02]  /*09d0*/  LDG.E.U16 R24, desc[UR6][R18.64] ;  /* 0x0000000612187981 */ /* 0x0002e4000c1e1500 */
[----:B------:R-:W-:Y:S02]  /*09e0*/  IMAD.WIDE.U32 R22, R8, UR28, RZ ;  /* 0x0000001c08167c25 */ /* 0x000fe4000f8e00ff */
[----:B------:R1:W3:Y:S02]  /*09f0*/  LDG.E.U16 R31, desc[UR6][R16.64] ;  /* 0x00000006101f7981 */ /* 0x0002e4000c1e1500 */
[----:B------:R-:W-:Y:S02]  /*0a00*/  IMAD R15, R14, UR29, R15 ;  /* 0x0000001d0e0f7c24 */ /* 0x000fe4000f8e020f */
[----:B0-----:R-:W-:Y:S01]  /*0a10*/  IMAD R21, R27, UR28, RZ ;  /* 0x0000001c1b157c24 */ /* 0x001fe2000f8e02ff */
[----:B-1----:R-:W-:-:S02]  /*0a20*/  IADD3 R5, PT, PT, R23, R9, RZ ;  /* 0x0000000917057210 */ /* 0x002fc40007ffe0ff */
[-C--:B------:R-:W-:Y:S01]  /*0a30*/  LEA R4, P0, R22, R6.reuse, 0x1 ;  /* 0x0000000616047211 */ /* 0x080fe200078008ff */
[C---:B------:R-:W-:Y:S01]  /*0a40*/  IMAD R21, R26.reuse, UR29, R21 ;  /* 0x0000001d1a157c24 */ /* 0x040fe2000f8e0215 */
[----:B------:R-:W-:Y:S01]  /*0a50*/  IADD3 R9, PT, PT, R33, R15, RZ ;  /* 0x0000000f21097210 */ /* 0x000fe20007ffe0ff */
[----:B------:R-:W-:Y:S01]  /*0a60*/  IMAD.WIDE.U32 R14, R26, UR28, RZ ;  /* 0x0000001c1a0e7c25 */ /* 0x000fe2000f8e00ff */
[-C--:B------:R-:W-:Y:S02]  /*0a70*/  LEA R8, P1, R32, R6.reuse, 0x1 ;  /* 0x0000000620087211 */ /* 0x080fe400078208ff */
[----:B------:R-:W-:Y:S01]  /*0a80*/  LEA.HI.X R5, R22, R7, R5, 0x1, P0 ;  /* 0x0000000716057211 */ /* 0x000fe200000f0c05 */
[----:B------:R-:W-:Y:S01]  /*0a90*/  IMAD R19, R13, UR28, RZ ;  /* 0x0000001c0d137c24 */ /* 0x000fe2000f8e02ff */
[----:B------:R-:W-:Y:S01]  /*0aa0*/  IADD3 R13, PT, PT, R15, R21, RZ ;  /* 0x000000150f0d7210 */ /* 0x000fe20007ffe0ff */
[----:B------:R-:W-:Y:S01]  /*0ab0*/  IMAD.WIDE.U32 R16, R12, UR28, RZ ;  /* 0x0000001c0c107c25 */ /* 0x000fe2000f8e00ff */
[----:B------:R-:W-:Y:S01]  /*0ac0*/  LEA R18, P0, R14, R6, 0x1 ;  /* 0x000000060e127211 */ /* 0x000fe200078008ff */
[----:B------:R4:W3:Y:S01]  /*0ad0*/  LDG.E.U16 R4, desc[UR6][R4.64] ;  /* 0x0000000604047981 */ /* 0x0008e2000c1e1500 */
[-C--:B------:R-:W-:Y:S01]  /*0ae0*/  LEA.HI.X R9, R32, R7.reuse, R9, 0x1, P1 ;  /* 0x0000000720097211 */ /* 0x080fe200008f0c09 */
[----:B------:R-:W-:Y:S01]  /*0af0*/  IMAD R15, R12, UR29, R19 ;  /* 0x0000001d0c0f7c24 */ /* 0x000fe2000f8e0213 */
[----:B------:R-:W-:-:S02]  /*0b00*/  LEA.HI.X R19, R14, R7, R13, 0x1, P0 ;  /* 0x000000070e137211 */ /* 0x000fc400000f0c0d */
        /* <DEDUP_REMOVED lines=10> */
[----:B------:R-:W-:Y:S01]  /*0bb0*/  IADD3 R10, P1, PT, R10, 0x80, RZ ;  /* 0x000000800a0a7810 */ /* 0x000fe20007f3e0ff */
[----:B--2---:R-:W-:-:S05]  /*0bc0*/  HADD2.F32 R15, -RZ, R38.H0_H0 ;  /* 0x20000026ff0f7230 */ /* 0x004fca0000004100 */
[----:B------:R-:W-:Y:S01]  /*0bd0*/  FADD.FTZ R15, R15, R36 ;  /* 0x000000240f0f7221 */ /* 0x000fe20000010000 */
[----:B----4-:R-:W-:Y:S02]  /*0be0*/  HADD2.F32 R5, -RZ, R40.H0_H0 ;  /* 0x20000028ff057230 */ /* 0x010fe40000004100 */
[----:B-----5:R-:W-:-:S05]  /*0bf0*/  HADD2.F32 R14, -RZ, R39.H0_H0 ;  /* 0x20000027ff0e7230 */ /* 0x020fca0000004100 */
[----:B------:R-:W-:-:S04]  /*0c00*/  FADD.FTZ R14, R15, R14 ;  /* 0x0000000e0f0e7221 */ /* 0x000fc80000010000 */
[----:B------:R-:W-:Y:S01]  /*0c10*/  FADD.FTZ R5, R14, R5 ;  /* 0x000000050e057221 */ /* 0x000fe20000010000 */
[----:B---3--:R-:W-:-:S05]  /*0c20*/  HADD2.F32 R42, -RZ, R42.H0_H0 ;  /* 0x2000002aff2a7230 */ /* 0x008fca0000004100 */
[----:B------:R-:W-:Y:S01]  /*0c30*/  FADD.FTZ R5, R5, R42 ;  /* 0x0000002a05057221 */ /* 0x000fe20000010000 */
[----:B------:R-:W-:Y:S02]  /*0c40*/  HADD2.F32 R30, -RZ, R30.H0_H0 ;  /* 0x2000001eff1e7230 */ /* 0x000fe40000004100 */
[----:B------:R-:W-:-:S05]  /*0c50*/  HADD2.F32 R28, -RZ, R28.H0_H0 ;  /* 0x2000001cff1c7230 */ /* 0x000fca0000004100 */
[----:B------:R-:W-:Y:S01]  /*0c60*/  FADD.FTZ R5, R5, R28 ;  /* 0x0000001c05057221 */ /* 0x000fe20000010000 */
[----:B------:R-:W-:-:S03]  /*0c70*/  HADD2.F32 R14, -RZ, R43.H0_H0 ;  /* 0x2000002bff0e7230 */ /* 0x000fc60000004100 */
[----:B------:R-:W-:Y:S01]  /*0c80*/  FADD.FTZ R5, R5, R30 ;  /* 0x0000001e05057221 */ /* 0x000fe20000010000 */
[----:B------:R-:W-:-:S03]  /*0c90*/  HADD2.F32 R16, -RZ, R29.H0_H0 ;  /* 0x2000001dff107230 */ /* 0x000fc60000004100 */
[----:B------:R-:W-:-:S04]  /*0ca0*/  FADD.FTZ R5, R5, R14 ;  /* 0x0000000e05057221 */ /* 0x000fc80000010000 */
        /* <DEDUP_REMOVED lines=9> */
[----:B------:R-:W-:-:S05]  /*0d40*/  HADD2.F32 R4, -RZ, R4.H0_H0 ;  /* 0x20000004ff047230 */ /* 0x000fca0000004100 */
[----:B------:R-:W-:Y:S01]  /*0d50*/  FADD.FTZ R4, R5, R4 ;  /* 0x0000000405047221 */ /* 0x000fe20000010000 */
[----:B------:R-:W-:Y:S02]  /*0d60*/  HADD2.F32 R9, -RZ, R8.H0_H0 ;  /* 0x20000008ff097230 */ /* 0x000fe40000004100 */
[----:B------:R-:W-:-:S03]  /*0d70*/  HADD2.F32 R5, -RZ, R18.H0_H0 ;  /* 0x20000012ff057230 */ /* 0x000fc60000004100 */
[----:B------:R-:W-:-:S04]  /*0d80*/  FADD.FTZ R4, R4, R9 ;  /* 0x0000000904047221 */ /* 0x000fc80000010000 */
[----:B------:R-:W-:Y:S01]  /*0d90*/  FADD.FTZ R4, R4, R5 ;  /* 0x0000000504047221 */ /* 0x000fe20000010000 */
[----:B------:R-:W-:Y:S01]  /*0da0*/  HADD2.F32 R9, -RZ, R12.H0_H0 ;  /* 0x2000000cff097230 */ /* 0x000fe20000004100 */
[----:B------:R-:W-:-:S04]  /*0db0*/  IADD3.X R5, PT, PT, RZ, R11, RZ, P1, !PT ;  /* 0x0000000bff057210 */ /* 0x000fc80000ffe4ff */
[----:B------:R-:W-:Y:S01]  /*0dc0*/  FADD.FTZ R36, R4, R9 ;  /* 0x0000000904247221 */ /* 0x000fe20000010000 */
[----:B------:R-:W-:Y:S01]  /*0dd0*/  MOV R4, R10 ;  /* 0x0000000a00047202 */ /* 0x000fe20000000f00 */
[----:B------:R-:W-:Y:S06]  /*0de0*/  @P0 BRA `(.L_x_1665) ;  /* 0xfffffff4005c0947 */ /* 0x000fec000383ffff */
.L_x_1664:
        /* <DEDUP_REMOVED lines=37> */
[----:B------:R1:W2:Y:S01]  /*1040*/  LDG.E.U16 R2, desc[UR6][R20.64] ;  /* 0x0000000614027981 */ /* 0x0002a2000c1e1500 */
[----:B------:R-:W-:Y:S01]  /*1050*/  IADD3 R17, PT, PT, R25, R23, RZ ;  /* 0x0000001719117210 */ /* 0x000fe20007ffe0ff */
[----:B------:R-:W-:Y:S02]  /*1060*/  IMAD R29, R16, UR29, R29 ;  /* 0x0000001d101d7c24 */ /* 0x000fe4000f8e021d */
[----:B------:R-:W-:Y:S01]  /*1070*/  IMAD R13, R13, UR28, RZ ;  /* 0x0000001c0d0d7c24 */ /* 0x000fe2000f8e02ff */
[----:B------:R-:W-:Y:S01]  /*1080*/  LEA.HI.X R23, R24, R11, R17, 0x1, P1 ;  /* 0x0000000b18177211 */ /* 0x000fe200008f0c11 */
[----:B------:R-:W-:Y:S01]  /*1090*/  IMAD R17, R15, UR28, RZ ;  /* 0x0000001c0f117c24 */ /* 0x000fe2000f8e02ff */
[----:B------:R-:W-:Y:S01]  /*10a0*/  LEA R24, P1, R26, R10, 0x1 ;  /* 0x0000000a1a187211 */ /* 0x000fe200078208ff */
[----:B------:R3:W4:Y:S01]  /*10b0*/  LDG.E.U16 R18, desc[UR6][R18.64] ;  /* 0x0000000612127981 */ /* 0x000722000c1e1500 */
[----:B------:R-:W-:Y:S01]  /*10c0*/  IADD3 R16, PT, PT, R27, R29, RZ ;  /* 0x0000001d1b107210 */ /* 0x000fe20007ffe0ff */
[----:B------:R-:W-:-:S02]  /*10d0*/  IMAD R17, R14, UR29, R17 ;  /* 0x0000001d0e117c24 */ /* 0x000fc4000f8e0211 */
[----:B-1----:R-:W-:Y:S01]  /*10e0*/  IMAD.WIDE.U32 R20, R12, UR28, RZ ;  /* 0x0000001c0c147c25 */ /* 0x002fe2000f8e00ff */
[----:B------:R-:W-:Y:S01]  /*10f0*/  LEA.HI.X R25, R26, R11, R16, 0x1, P1 ;  /* 0x0000000b1a197211 */ /* 0x000fe200008f0c10 */
[----:B------:R1:W5:Y:S02]  /*1100*/  LDG.E.U16 R15, desc[UR6][R22.64] ;  /* 0x00000006160f7981 */ /* 0x000364000c1e1500 */
[----:B------:R-:W-:Y:S02]  /*1110*/  IMAD.WIDE.U32 R26, R14, UR28, RZ ;  /* 0x0000001c0e1a7c25 */ /* 0x000fe4000f8e00ff */
[----:B------:R-:W5:Y:S02]  /*1120*/  LDG.E.U16 R14, desc[UR6][R24.64] ;  /* 0x00000006180e7981 */ /* 0x000f64000c1e1500 */
[----:B------:R-:W-:Y:S02]  /*1130*/  IMAD R29, R12, UR29, R13 ;  /* 0x0000001d0c1d7c24 */ /* 0x000fe4000f8e020d */
[----:B---3--:R-:W-:Y:S01]  /*1140*/  IMAD R19, R7, UR28, RZ ;  /* 0x0000001c07137c24 */ /* 0x008fe2000f8e02ff */
[----:B------:R-:W-:-:S02]  /*1150*/  LEA R16, P1, R26, R10, 0x1 ;  /* 0x0000000a1a107211 */ /* 0x000fc400078208ff */
[----:B------:R-:W-:Y:S01]  /*1160*/  IADD3 R13, PT, PT, R27, R17, RZ ;  /* 0x000000111b0d7210 */ /* 0x000fe20007ffe0ff */
        /* <DEDUP_REMOVED lines=12> */
[----:B------:R-:W3:Y:S01]  /*1230*/  LDG.E.U16 R12, desc[UR6][R12.64] ;  /* 0x000000060c0c7981 */ /* 0x000ee2000c1e1500 */
[----:B------:R-:W-:Y:S02]  /*1240*/  LEA.HI.X R7, R22, R11, R7, 0x1, P1 ;  /* 0x0000000b16077211 */ /* 0x000fe400008f0c07 */
[C---:B------:R-:W-:Y:S02]  /*1250*/  LEA R10, P1, R20.reuse, R10, 0x1 ;  /* 0x0000000a140a7211 */ /* 0x040fe400078208ff */
[----:B------:R-:W-:Y:S01]  /*1260*/  IADD3 R8, PT, PT, R21, R9, RZ ;  /* 0x0000000915087210 */ /* 0x000fe20007ffe0ff */
[----:B------:R1:W3:Y:S03]  /*1270*/  LDG.E.U16 R6, desc[UR6][R6.64] ;  /* 0x0000000606067981 */ /* 0x0002e6000c1e1500 */
[----:B------:R-:W-:-:S05]  /*1280*/  LEA.HI.X R11, R20, R11, R8, 0x1, P1 ;  /* 0x0000000b140b7211 */ /* 0x000fca00008f0c08 */
[----:B------:R-:W3:Y:S01]  /*1290*/  LDG.E.U16 R10, desc[UR6][R10.64] ;  /* 0x000000060a0a7981 */ /* 0x000ee2000c1e1500 */
[----:B------:R-:W-:-:S04]  /*12a0*/  IADD3 R4, P1, PT, R4, 0x40, RZ ;  /* 0x0000004004047810 */ /* 0x000fc80007f3e0ff */
[----:B------:R-:W-:Y:S01]  /*12b0*/  IADD3.X R5, PT, PT, RZ, R5, RZ, P1, !PT ;  /* 0x00000005ff057210 */ /* 0x000fe20000ffe4ff */
[----:B--2---:R-:W-:-:S05]  /*12c0*/  HADD2.F32 R9, -RZ, R2.H0_H0 ;  /* 0x20000002ff097230 */ /* 0x004fca0000004100 */
[----:B------:R-:W-:Y:S01]  /*12d0*/  FADD.FTZ R9, R36, R9 ;  /* 0x0000000924097221 */ /* 0x000fe20000010000 */
[----:B----4-:R-:W-:-:S05]  /*12e0*/  HADD2.F32 R18, -RZ, R18.H0_H0 ;  /* 0x20000012ff127230 */ /* 0x010fca0000004100 */
[----:B------:R-:W-:Y:S01]  /*12f0*/  FADD.FTZ R9, R9, R18 ;  /* 0x0000001209097221 */ /* 0x000fe20000010000 */
[----:B-----5:R-:W-:Y:S02]  /*1300*/  HADD2.F32 R2, -RZ, R15.H0_H0 ;  /* 0x2000000fff027230 */ /* 0x020fe40000004100 */
[----:B------:R-:W-:-:S03]  /*1310*/  HADD2.F32 R15, -RZ, R14.H0_H0 ;  /* 0x2000000eff0f7230 */ /* 0x000fc60000004100 */
[----:B------:R-:W-:-:S04]  /*1320*/  FADD.FTZ R2, R9, R2 ;  /* 0x0000000209027221 */ /* 0x000fc80000010000 */
[----:B------:R-:W-:Y:S01]  /*1330*/  FADD.FTZ R2, R2, R15 ;  /* 0x0000000f02027221 */ /* 0x000fe20000010000 */
[----:B---3--:R-:W-:Y:S02]  /*1340*/  HADD2.F32 R9, -RZ, R16.H0_H0 ;  /* 0x20000010ff097230 */ /* 0x008fe40000004100 */
[----:B-1----:R-:W-:-:S03]  /*1350*/  HADD2.F32 R7, -RZ, R12.H0_H0 ;  /* 0x2000000cff077230 */ /* 0x002fc60000004100 */
[----:B------:R-:W-:-:S04]  /*1360*/  FADD.FTZ R2, R2, R9 ;  /* 0x0000000902027221 */ /* 0x000fc80000010000 */
[----:B------:R-:W-:Y:S01]  /*1370*/  FADD.FTZ R2, R2, R7 ;  /* 0x0000000702027221 */ /* 0x000fe20000010000 */
[----:B------:R-:W-:-:S05]  /*1380*/  HADD2.F32 R9, -RZ, R6.H0_H0 ;  /* 0x20000006ff097230 */ /* 0x000fca0000004100 */
[----:B------:R-:W-:Y:S01]  /*1390*/  FADD.FTZ R2, R2, R9 ;  /* 0x0000000902027221 */ /* 0x000fe20000010000 */
[----:B------:R-:W-:-:S05]  /*13a0*/  HADD2.F32 R7, -RZ, R10.H0_H0 ;  /* 0x2000000aff077230 */ /* 0x000fca0000004100 */
[----:B------:R-:W-:-:S07]  /*13b0*/  FADD.FTZ R36, R2, R7 ;  /* 0x0000000702247221 */ /* 0x000fce0000010000 */
.L_x_1666:
        /* <DEDUP_REMOVED lines=38> */
[----:B------:R-:W4:Y:S03]  /*1620*/  LDG.E.U16 R14, desc[UR6][R14.64] ;  /* 0x000000060e0e7981 */ /* 0x000f26000c1e1500 */
[----:B------:R-:W-:-:S05]  /*1630*/  LEA.HI.X R7, R16, R7, R19, 0x1, P1 ;  /* 0x0000000710077211 */ /* 0x000fca00008f0c13 */
[----:B------:R-:W5:Y:S01]  /*1640*/  LDG.E.U16 R6, desc[UR6][R6.64] ;  /* 0x0000000606067981 */ /* 0x000f62000c1e1500 */
[----:B------:R-:W-:-:S04]  /*1650*/  IADD3 R4, P1, PT, R4, 0x20, RZ ;  /* 0x0000002004047810 */ /* 0x000fc80007f3e0ff */
[----:B------:R-:W-:Y:S01]  /*1660*/  IADD3.X R5, PT, PT, RZ, R5, RZ, P1, !PT ;  /* 0x00000005ff057210 */ /* 0x000fe20000ffe4ff */
[----:B--2---:R-:W-:Y:S02]  /*1670*/  HADD2.F32 R11, -RZ, R8.H0_H0 ;  /* 0x20000008ff0b7230 */ /* 0x004fe40000004100 */
[----:B---3--:R-:W-:-:S03]  /*1680*/  HADD2.F32 R2, -RZ, R12.H0_H0 ;  /* 0x2000000cff027230 */ /* 0x008fc60000004100 */
[----:B------:R-:W-:Y:S01]  /*1690*/  FADD.FTZ R11, R36, R11 ;  /* 0x0000000b240b7221 */ /* 0x000fe20000010000 */
[----:B----4-:R-:W-:-:S03]  /*16a0*/  HADD2.F32 R9, -RZ, R14.H0_H0 ;  /* 0x2000000eff097230 */ /* 0x010fc60000004100 */
[----:B------:R-:W-:-:S04]  /*16b0*/  FADD.FTZ R2, R11, R2 ;  /* 0x000000020b027221 */ /* 0x000fc80000010000 */
[----:B------:R-:W-:Y:S01]  /*16c0*/  FADD.FTZ R2, R2, R9 ;  /* 0x0000000902027221 */ /* 0x000fe20000010000 */
[----:B-----5:R-:W-:-:S05]  /*16d0*/  HADD2.F32 R11, -RZ, R6.H0_H0 ;  /* 0x20000006ff0b7230 */ /* 0x020fca0000004100 */
[----:B------:R-:W-:-:S07]  /*16e0*/  FADD.FTZ R36, R2, R11 ;  /* 0x0000000b02247221 */ /* 0x000fce0000010000 */
.L_x_1667:
        /* <DEDUP_REMOVED lines=10> */
[----:B------:R-:W2:Y:S01]  /*1790*/  LDG.E.U16 R6, desc[UR6][R6.64] ;  /* 0x0000000606067981 */ /* 0x000ea2000c1e1500 */
[----:B------:R-:W-:-:S04]  /*17a0*/  ISETP.NE.U32.AND P0, PT, R0, 0x1, PT ;  /* 0x000000010000780c */ /* 0x000fc80003f05070 */
[----:B------:R-:W-:Y:S01]  /*17b0*/  ISETP.NE.AND.EX P0, PT, RZ, RZ, PT, P0 ;  /* 0x000000ffff00720c */ /* 0x000fe20003f05300 */
[----:B--2---:R-:W-:-:S05]  /*17c0*/  HADD2.F32 R9, -RZ, R6.H0_H0 ;  /* 0x20000006ff097230 */ /* 0x004fca0000004100 */
[----:B------:R-:W-:-:S07]  /*17d0*/  FADD.FTZ R36, R36, R9 ;  /* 0x0000000924247221 */ /* 0x000fce0000010000 */
        /* <DEDUP_REMOVED lines=19> */
[----:B--2---:R-:W-:-:S05]  /*1910*/  HADD2.F32 R5, -RZ, R6.H0_H0 ;  /* 0x20000006ff057230 */ /* 0x004fca0000004100 */
[----:B------:R-:W-:Y:S01]  /*1920*/  FADD.FTZ R36, R36, R5 ;  /* 0x0000000524247221 */ /* 0x000fe20000010000 */
[----:B---3--:R-:W-:-:S05]  /*1930*/  @P0 HADD2.F32 R11, -RZ, R8.H0_H0 ;  /* 0x20000008ff0b0230 */ /* 0x008fca0000004100 */
[----:B------:R-:W-:-:S07]  /*1940*/  @P0 FADD.FTZ R36, R36, R11 ;  /* 0x0000000b24240221 */ /* 0x000fce0000010000 */
.L_x_1663:
[----:B------:R-:W1:Y:S01]  /*1950*/  LDC.64 R4, c[0x0][0x710] ;  /* 0x0001c400ff047b82 */ /* 0x000e620000000a00 */
[----:B------:R-:W-:Y:S02]  /*1960*/  F2FP.F16.F32.PACK_AB R36, RZ, R36 ;  /* 0x00000024ff24723e */ /* 0x000fe400000000ff */
[----:B------:R-:W-:-:S04]  /*1970*/  IADD3 R3, PT, PT, R3, 0x80, RZ ;  /* 0x0000008003037810 */ /* 0x000fc80007ffe0ff */
        /* <DEDUP_REMOVED lines=32> */
.L_x_1671:
        /* <DEDUP_REMOVED lines=169> */
.L_x_1670:
        /* <DEDUP_REMOVED lines=93> */
.L_x_1672:
        /* <DEDUP_REMOVED lines=51> */
.L_x_1673:
        /* <DEDUP_REMOVED lines=38> */
.L_x_1669:
[----:B------:R-:W1:Y:S01]  /*3170*/  LDC.64 R4, c[0x0][0x710] ;  /* 0x0001c400ff047b82 */ /* 0x000e620000000a00 */
[----:B------:R-:W-:Y:S02]  /*3180*/  F2FP.F16.F32.PACK_AB R36, RZ, R36 ;  /* 0x00000024ff24723e */ /* 0x000fe400000000ff */
[----:B------:R-:W-:-:S03]  /*3190*/  IADD3 R3, PT, PT, R3, 0x80, RZ ;  /* 0x0000008003037810 */ /* 0x000fc60007ffe0ff */
[----:B-1----:R1:W-:Y:S04]  /*31a0*/  STG.E.U16 desc[UR6][R4.64], R36 ;  /* 0x0000002404007986 */ /* 0x0023e8000c101506 */
.L_x_1662:
        /* <DEDUP_REMOVED lines=30> */
.L_x_1677:
        /* <DEDUP_REMOVED lines=22> */
[----:B------:R-:W-:Y:S01]  /*34f0*/  IMAD.WIDE.U32 R40, R44, UR16, RZ ;  /* 0x000000102c287c25 */ /* 0x000fe2000f8e00ff */
[----:B------:R-:W-:-:S03]  /*3500*/  IADD3 R33, PT, PT, R33, R37, RZ ;  /* 0x0000002521217210 */ /* 0x000fc60007ffe0ff */
[----:B------:R-:W-:Y:S01]  /*3510*/  IMAD R43, R44, UR17, R43 ;  /* 0x000000112c2b7c24 */ /* 0x000fe2000f8e022b */
[----:B------:R-:W-:Y:S01]  /*3520*/  LEA.HI.X R49, R32, UR25, R33, 0x1, P0 ;  /* 0x0000001920317c11 */ /* 0x000fe200080f0c21 */
[----:B---3--:R-:W-:Y:S01]  /*3530*/  IMAD R37, R23, UR16, RZ ;  /* 0x0000001017257c24 */ /* 0x008fe2000f8e02ff */
[----:B------:R-:W-:Y:S01]  /*3540*/  LEA R46, P1, R40, UR24, 0x1 ;  /* 0x00000018282e7c11 */ /* 0x000fe2000f8208ff */
        /* <DEDUP_REMOVED lines=33> */
[----:B------:R-:W-:Y:S01]  /*3760*/  IMAD.WIDE.U32 R32, R26, UR16, RZ ;  /* 0x000000101a207c25 */ /* 0x000fe2000f8e00ff */
[----:B------:R-:W-:Y:S02]  /*3770*/  LEA R28, P0, R30, UR24, 0x1 ;  /* 0x000000181e1c7c11 */ /* 0x000fe4000f8008ff */
[----:B------:R-:W-:Y:S01]  /*3780*/  IADD3 R27, PT, PT, R31, R29, RZ ;  /* 0x0000001d1f1b7210 */ /* 0x000fe20007ffe0ff */
[----:B------:R-:W-:Y:S01]  /*3790*/  IMAD R41, R26, UR17, R41 ;  /* 0x000000111a297c24 */ /* 0x000fe2000f8e0229 */
[----:B------:R0:W5:Y:S01]  /*37a0*/  LDG.E.U16 R31, desc[UR6][R14.64] ;  /* 0x000000060e1f7981 */ /* 0x000162000c1e1500 */
        /* <DEDUP_REMOVED lines=15> */
[----:B------:R-:W-:Y:S01]  /*38a0*/  IMAD R7, R7, UR16, RZ ;  /* 0x0000001007077c24 */ /* 0x000fe2000f8e02ff */
[----:B------:R-:W-:Y:S01]  /*38b0*/  LEA R20, P1, R14, UR24, 0x1 ;  /* 0x000000180e147c11 */ /* 0x000fe2000f8208ff */
[----:B------:R-:W5:Y:S01]  /*38c0*/  LDG.E.U16 R26, desc[UR6][R26.64] ;  /* 0x000000061a1a7981 */ /* 0x000f62000c1e1500 */
        /* <DEDUP_REMOVED lines=10> */
[----:B------:R-:W-:Y:S01]  /*3970*/  IMAD R17, R16, UR17, R15 ;  /* 0x0000001110117c24 */ /* 0x000fe2000f8e020f */
[----:B------:R-:W-:Y:S01]  /*3980*/  LEA.HI.X R15, R4, UR25, R5, 0x1, P0 ;  /* 0x00000019040f7c11 */ /* 0x000fe200080f0c05 */
[C---:B------:R-:W-:Y:S01]  /*3990*/  IMAD R7, R6.reuse, UR17, R7 ;  /* 0x0000001106077c24 */ /* 0x040fe2000f8e0207 */
[----:B------:R-:W5:Y:S02]  /*39a0*/  LDG.E.U16 R20, desc[UR6][R20.64] ;  /* 0x0000000614147981 */ /* 0x000f64000c1e1500 */
[----:B------:R-:W-:Y:S01]  /*39b0*/  IADD3 R5, PT, PT, R19, R17, RZ ;  /* 0x0000001113057210 */ /* 0x000fe20007ffe0ff */
[----:B------:R-:W-:Y:S01]  /*39c0*/  IMAD.WIDE.U32 R16, R6, UR16, RZ ;  /* 0x0000001006107c25 */ /* 0x000fe2000f8e00ff */
[C---:B------:R-:W-:Y:S01]  /*39d0*/  LEA R4, P0, R18.reuse, UR24, 0x1 ;  /* 0x0000001812047c11 */ /* 0x040fe2000f8008ff */
[----:B------:R0:W5:Y:S02]  /*39e0*/  LDG.E.U16 R23, desc[UR6][R14.64] ;  /* 0x000000060e177981 */ /* 0x000164000c1e1500 */
[----:B------:R-:W-:Y:S01]  /*39f0*/  IMAD R13, R13, UR16, RZ ;  /* 0x000000100d0d7c24 */ /* 0x000fe2000f8e02ff */
[----:B------:R-:W-:Y:S01]  /*3a00*/  IADD3 R7, PT, PT, R17, R7, RZ ;  /* 0x0000000711077210 */ /* 0x000fe20007ffe0ff */
[----:B------:R-:W-:Y:S01]  /*3a10*/  IMAD R17, R25, UR16, RZ ;  /* 0x0000001019117c24 */ /* 0x000fe2000f8e02ff */
[----:B------:R-:W-:Y:S01]  /*3a20*/  LEA.HI.X R5, R18, UR25, R5, 0x1, P0 ;  /* 0x0000001912057c11 */ /* 0x000fe200080f0c05 */
[----:B------:R-:W-:Y:S01]  /*3a30*/  IMAD.WIDE.U32 R18, R12, UR16, RZ ;  /* 0x000000100c127c25 */ /* 0x000fe2000f8e00ff */
[----:B------:R-:W-:-:S03]  /*3a40*/  LEA R6, P0, R16, UR24, 0x1 ;  /* 0x0000001810067c11 */ /* 0x000fc6000f8008ff */
[----:B------:R-:W-:Y:S02]  /*3a50*/  IMAD R13, R12, UR17, R13 ;  /* 0x000000110c0d7c24 */ /* 0x000fe4000f8e020d */
[----:B0-----:R-:W-:Y:S01]  /*3a60*/  IMAD.WIDE.U32 R14, R24, UR16, RZ ;  /* 0x00000010180e7c25 */ /* 0x001fe2000f8e00ff */
[----:B------:R-:W-:Y:S01]  /*3a70*/  LEA R12, P1, R18, UR24, 0x1 ;  /* 0x00000018120c7c11 */ /* 0x000fe2000f8208ff */
[----:B------:R0:W5:Y:S02]  /*3a80*/  LDG.E.U16 R27, desc[UR6][R4.64] ;  /* 0x00000006041b7981 */ /* 0x000164000c1e1500 */
[----:B------:R-:W-:Y:S01]  /*3a90*/  IMAD R25, R24, UR17, R17 ;  /* 0x0000001118197c24 */ /* 0x000fe2000f8e0211 */
[----:B------:R-:W-:Y:S01]  /*3aa0*/  IADD3 R13, PT, PT, R19, R13, RZ ;  /* 0x0000000d130d7210 */ /* 0x000fe20007ffe0ff */
[----:B------:R-:W-:Y:S01]  /*3ab0*/  IMAD R11, R11, UR16, RZ ;  /* 0x000000100b0b7c24 */ /* 0x000fe2000f8e02ff */
[----:B------:R-:W-:Y:S01]  /*3ac0*/  LEA.HI.X R7, R16, UR25, R7, 0x1, P0 ;  /* 0x0000001910077c11 */ /* 0x000fe200080f0c07 */
[----:B------:R-:W-:Y:S01]  /*3ad0*/  IMAD.WIDE.U32 R16, R10, UR16, RZ ;  /* 0x000000100a107c25 */ /* 0x000fe2000f8e00ff */
[----:B------:R-:W-:-:S02]  /*3ae0*/  LEA.HI.X R13, R18, UR25, R13, 0x1, P1 ;  /* 0x00000019120d7c11 */ /* 0x000fc400088f0c0d */
[----:B0-----:R-:W-:Y:S01]  /*3af0*/  LEA R4, P0, R14, UR24, 0x1 ;  /* 0x000000180e047c11 */ /* 0x001fe2000f8008ff */
[----:B------:R-:W-:Y:S01]  /*3b00*/  IMAD R11, R10, UR17, R11 ;  /* 0x000000110a0b7c24 */ /* 0x000fe2000f8e020b */
[----:B------:R-:W-:Y:S01]  /*3b10*/  IADD3 R5, PT, PT, R15, R25, RZ ;  /* 0x000000190f057210 */ /* 0x000fe20007ffe0ff */
[----:B------:R-:W5:Y:S03]  /*3b20*/  LDG.E.U16 R6, desc[UR6][R6.64] ;  /* 0x0000000606067981 */ /* 0x000f66000c1e1500 */
[----:B------:R-:W-:Y:S01]  /*3b30*/  LEA.HI.X R5, R14, UR25, R5, 0x1, P0 ;  /* 0x000000190e057c11 */ /* 0x000fe200080f0c05 */
[----:B------:R-:W5:Y:S01]  /*3b40*/  LDG.E.U16 R12, desc[UR6][R12.64] ;  /* 0x000000060c0c7981 */ /* 0x000f62000c1e1500 */
[----:B------:R-:W-:Y:S02]  /*3b50*/  LEA R10, P0, R16, UR24, 0x1 ;  /* 0x00000018100a7c11 */ /* 0x000fe4000f8008ff */
        /* <DEDUP_REMOVED lines=8> */
[----:B------:R-:W-:Y:S01]  /*3be0*/  IADD3 R8, P1, PT, R8, 0x80, RZ ;  /* 0x0000008008087810 */ /* 0x000fe20007f3e0ff */
[----:B--2---:R-:W-:-:S05]  /*3bf0*/  HADD2.F32 R34, -RZ, R34.H0_H0 ;  /* 0x20000022ff227230 */ /* 0x004fca0000004100 */
[----:B------:R-:W-:Y:S01]  /*3c00*/  FADD.FTZ R34, R34, R35 ;  /* 0x0000002322227221 */ /* 0x000fe20000010000 */
[----:B---3--:R-:W-:Y:S02]  /*3c10*/  HADD2.F32 R15, -RZ, R38.H0_H0 ;  /* 0x20000026ff0f7230 */ /* 0x008fe40000004100 */
[----:B----4-:R-:W-:-:S03]  /*3c20*/  HADD2.F32 R14, -RZ, R37.H0_H0 ;  /* 0x20000025ff0e7230 */ /* 0x010fc60000004100 */
[----:B------:R-:W-:-:S04]  /*3c30*/  FADD.FTZ R15, R34, R15 ;  /* 0x0000000f220f7221 */ /* 0x000fc80000010000 */
[----:B------:R-:W-:Y:S01]  /*3c40*/  FADD.FTZ R14, R15, R14 ;  /* 0x0000000e0f0e7221 */ /* 0x000fe20000010000 */
[----:B-----5:R-:W-:-:S05]  /*3c50*/  HADD2.F32 R39, -RZ, R39.H0_H0 ;  /* 0x20000027ff277230 */ /* 0x020fca0000004100 */
[----:B------:R-:W-:Y:S01]  /*3c60*/  FADD.FTZ R14, R14, R39 ;  /* 0x000000270e0e7221 */ /* 0x000fe20000010000 */
[----:B------:R-:W-:-:S05]  /*3c70*/  HADD2.F32 R31, -RZ, R31.H0_H0 ;  /* 0x2000001fff1f7230 */ /* 0x000fca0000004100 */
[----:B------:R-:W-:Y:S01]  /*3c80*/  FADD.FTZ R14, R14, R31 ;  /* 0x0000001f0e0e7221 */ /* 0x000fe20000010000 */
[----:B0-----:R-:W-:Y:S02]  /*3c90*/  HADD2.F32 R5, -RZ, R22.H0_H0 ;  /* 0x20000016ff057230 */ /* 0x001fe40000004100 */
[----:B------:R-:W-:-:S03]  /*3ca0*/  HADD2.F32 R28, -RZ, R28.H0_H0 ;  /* 0x2000001cff1c7230 */ /* 0x000fc60000004100 */
[----:B------:R-:W-:-:S04]  /*3cb0*/  FADD.FTZ R5, R14, R5 ;  /* 0x000000050e057221 */ /* 0x000fc80000010000 */
[----:B------:R-:W-:Y:S01]  /*3cc0*/  FADD.FTZ R5, R5, R28 ;  /* 0x0000001c05057221 */ /* 0x000fe20000010000 */
[----:B------:R-:W-:-:S05]  /*3cd0*/  HADD2.F32 R26, -RZ, R26.H0_H0 ;  /* 0x2000001aff1a7230 */ /* 0x000fca0000004100 */
[----:B------:R-:W-:Y:S01]  /*3ce0*/  FADD.FTZ R5, R5, R26 ;  /* 0x0000001a05057221 */ /* 0x000fe20000010000 */
[----:B------:R-:W-:Y:S02]  /*3cf0*/  HADD2.F32 R32, -RZ, R32.H0_H0 ;  /* 0x20000020ff207230 */ /* 0x000fe40000004100 */
        /* <DEDUP_REMOVED lines=11> */
[----:B------:R-:W-:Y:S02]  /*3db0*/  HADD2.F32 R5, -RZ, R16.H0_H0 ;  /* 0x20000010ff057230 */ /* 0x000fe40000004100 */
[----:B------:R-:W-:-:S03]  /*3dc0*/  HADD2.F32 R35, -RZ, R10.H0_H0 ;  /* 0x2000000aff237230 */ /* 0x000fc60000004100 */
[----:B------:R-:W-:Y:S01]  /*3dd0*/  FADD.FTZ R4, R4, R5 ;  /* 0x0000000504047221 */ /* 0x000fe20000010000 */
[----:B------:R-:W-:-:S03]  /*3de0*/  IADD3.X R5, PT, PT, RZ, R9, RZ, P1, !PT ;  /* 0x00000009ff057210 */ /* 0x000fc60000ffe4ff */
[----:B------:R-:W-:Y:S01]  /*3df0*/  FADD.FTZ R35, R4, R35 ;  /* 0x0000002304237221 */ /* 0x000fe20000010000 */
[----:B------:R-:W-:Y:S01]  /*3e00*/  MOV R4, R8 ;  /* 0x0000000800047202 */ /* 0x000fe20000000f00 */
[----:B------:R-:W-:Y:S06]  /*3e10*/  @P0 BRA `(.L_x_1677) ;  /* 0xfffffff4005c0947 */ /* 0x000fec000383ffff */
[----:B------:R-:W-:Y:S05]  /*3e20*/  BSYNC.RECONVERGENT B2 ;  /* 0x0000000000027941 */ /* 0x000fea0003800200 */
.L_x_1676:
        /* <DEDUP_REMOVED lines=35> */
[----:B------:R-:W-:Y:S01]  /*4060*/  IMAD.WIDE.U32 R24, R14, UR28, RZ ;  /* 0x0000001c0e187c25 */ /* 0x000fe2000f8e00ff */
[----:B------:R-:W-:Y:S01]  /*4070*/  LEA R20, P1, R22, UR30, 0x1 ;  /* 0x0000001e16147c11 */ /* 0x000fe2000f8208ff */
[----:B------:R1:W2:Y:S01]  /*4080*/  LDG.E.U16 R2, desc[UR6][R18.64] ;  /* 0x0000000612027981 */ /* 0x0002a2000c1e1500 */
[----:B------:R-:W-:Y:S01]  /*4090*/  IADD3 R15, PT, PT, R23, R21, RZ ;  /* 0x00000015170f7210 */ /* 0x000fe20007ffe0ff */
[----:B------:R-:W-:Y:S02]  /*40a0*/  IMAD R27, R14, UR29, R27 ;  /* 0x0000001d0e1b7c24 */ /* 0x000fe4000f8e021b */
[----:B------:R-:W-:Y:S01]  /*40b0*/  IMAD R11, R11, UR28, RZ ;  /* 0x0000001c0b0b7c24 */ /* 0x000fe2000f8e02ff */
[----:B------:R-:W-:Y:S01]  /*40c0*/  LEA.HI.X R21, R22, UR31, R15, 0x1, P1 ;  /* 0x0000001f16157c11 */ /* 0x000fe200088f0c0f */
[----:B------:R3:W4:Y:S01]  /*40d0*/  LDG.E.U16 R16, desc[UR6][R16.64] ;  /* 0x0000000610107981 */ /* 0x000722000c1e1500 */
[----:B------:R-:W-:-:S02]  /*40e0*/  LEA R22, P1, R24, UR30, 0x1 ;  /* 0x0000001e18167c11 */ /* 0x000fc4000f8208ff */
[----:B------:R-:W-:Y:S01]  /*40f0*/  IADD3 R15, PT, PT, R25, R27, RZ ;  /* 0x0000001b190f7210 */ /* 0x000fe20007ffe0ff */
[----:B------:R-:W-:Y:S02]  /*4100*/  IMAD R25, R13, UR28, RZ ;  /* 0x0000001c0d197c24 */ /* 0x000fe4000f8e02ff */
        /* <DEDUP_REMOVED lines=31> */
[----:B--2---:R-:W-:-:S05]  /*4300*/  HADD2.F32 R2, -RZ, R2.H0_H0 ;  /* 0x20000002ff027230 */ /* 0x004fca0000004100 */
[----:B------:R-:W-:Y:S01]  /*4310*/  FADD.FTZ R2, R35, R2 ;  /* 0x0000000223027221 */ /* 0x000fe20000010000 */
[----:B----4-:R-:W-:-:S05]  /*4320*/  HADD2.F32 R17, -RZ, R16.H0_H0 ;  /* 0x20000010ff117230 */ /* 0x010fca0000004100 */
[----:B------:R-:W-:Y:S01]  /*4330*/  FADD.FTZ R2, R2, R17 ;  /* 0x0000001102027221 */ /* 0x000fe20000010000 */
[----:B-----5:R-:W-:Y:S02]  /*4340*/  HADD2.F32 R13, -RZ, R13.H0_H0 ;  /* 0x2000000dff0d7230 */ /* 0x020fe40000004100 */
[----:B-1----:R-:W-:-:S03]  /*4350*/  HADD2.F32 R15, -RZ, R22.H0_H0 ;  /* 0x20000016ff0f7230 */ /* 0x002fc60000004100 */
[----:B------:R-:W-:-:S04]  /*4360*/  FADD.FTZ R2, R2, R13 ;  /* 0x0000000d02027221 */ /* 0x000fc80000010000 */
[----:B------:R-:W-:Y:S01]  /*4370*/  FADD.FTZ R2, R2, R15 ;  /* 0x0000000f02027221 */ /* 0x000fe20000010000 */
[----:B---3--:R-:W-:Y:S02]  /*4380*/  HADD2.F32 R11, -RZ, R14.H0_H0 ;  /* 0x2000000eff0b7230 */ /* 0x008fe40000004100 */
[----:B0-----:R-:W-:-:S03]  /*4390*/  HADD2.F32 R7, -RZ, R10.H0_H0 ;  /* 0x2000000aff077230 */ /* 0x001fc60000004100 */
[----:B------:R-:W-:-:S04]  /*43a0*/  FADD.FTZ R2, R2, R11 ;  /* 0x0000000b02027221 */ /* 0x000fc80000010000 */
[----:B------:R-:W-:Y:S01]  /*43b0*/  FADD.FTZ R2, R2, R7 ;  /* 0x0000000702027221 */ /* 0x000fe20000010000 */
[----:B------:R-:W-:-:S05]  /*43c0*/  HADD2.F32 R9, -RZ, R6.H0_H0 ;  /* 0x20000006ff097230 */ /* 0x000fca0000004100 */
[----:B------:R-:W-:Y:S01]  /*43d0*/  FADD.FTZ R2, R2, R9 ;  /* 0x0000000902027221 */ /* 0x000fe20000010000 */
[----:B------:R-:W-:-:S05]  /*43e0*/  HADD2.F32 R35, -RZ, R8.H0_H0 ;  /* 0x20000008ff237230 */ /* 0x000fca0000004100 */
[----:B------:R-:W-:-:S07]  /*43f0*/  FADD.FTZ R35, R2, R35 ;  /* 0x0000002302237221 */ /* 0x000fce0000010000 */
.L_x_1678:
        /* <DEDUP_REMOVED lines=36> */
[----:B------:R-:W-:-:S02]  /*4640*/  LEA R8, P1, R14, UR30, 0x1 ;  /* 0x0000001e0e087c11 */ /* 0x000fc4000f8208ff */
[----:B------:R-:W-:Y:S01]  /*4650*/  IADD3 R17, PT, PT, R15, R17, RZ ;  /* 0x000000110f117210 */ /* 0x000fe20007ffe0ff */
[----:B------:R-:W4:Y:S03]  /*4660*/  LDG.E.U16 R12, desc[UR6][R12.64] ;  /* 0x000000060c0c7981 */ /* 0x000f26000c1e1500 */
[----:B------:R-:W-:-:S05]  /*4670*/  LEA.HI.X R9, R14, UR31, R17, 0x1, P1 ;  /* 0x0000001f0e097c11 */ /* 0x000fca00088f0c11 */
        /* <DEDUP_REMOVED lines=11> */
.L_x_1679:
        /* <DEDUP_REMOVED lines=34> */
[----:B--2---:R-:W-:-:S05]  /*4950*/  HADD2.F32 R0, -RZ, R6.H0_H0 ;  /* 0x20000006ff007230 */ /* 0x004fca0000004100 */
[----:B------:R-:W-:Y:S01]  /*4960*/  FADD.FTZ R35, R35, R0 ;  /* 0x0000000023237221 */ /* 0x000fe20000010000 */
[----:B---3--:R-:W-:-:S05]  /*4970*/  @P0 HADD2.F32 R2, -RZ, R8.H0_H0 ;  /* 0x20000008ff020230 */ /* 0x008fca0000004100 */
[----:B------:R-:W-:-:S07]  /*4980*/  @P0 FADD.FTZ R35, R35, R2 ;  /* 0x0000000223230221 */ /* 0x000fce0000010000 */
.L_x_1675:
[----:B------:R-:W1:Y:S01]  /*4990*/  LDC.64 R4, c[0x0][0x710] ;  /* 0x0001c400ff047b82 */ /* 0x000e620000000a00 */
[----:B------:R-:W-:Y:S02]  /*49a0*/  F2FP.F16.F32.PACK_AB R35, RZ, R35 ;  /* 0x00000023ff23723e */ /* 0x000fe400000000ff */
[----:B------:R-:W-:-:S03]  /*49b0*/  IADD3 R3, PT, PT, R3, 0x80, RZ ;  /* 0x0000008003037810 */ /* 0x000fc60007ffe0ff */
[----:B-1----:R2:W-:Y:S04]  /*49c0*/  STG.E.U16 desc[UR6][R4.64], R35 ;  /* 0x0000002304007986 */ /* 0x0025e8000c101506 */
.L_x_1668:
        /* <DEDUP_REMOVED lines=30> */
.L_x_1683:
        /* <DEDUP_REMOVED lines=22> */
[----:B------:R-:W-:Y:S01]  /*4d10*/  IMAD.WIDE.U32 R40, R44, UR8, RZ ;  /* 0x000000082c287c25 */ /* 0x000fe2000f8e00ff */
[----:B------:R-:W-:-:S03]  /*4d20*/  IADD3 R33, PT, PT, R33, R37, RZ ;  /* 0x0000002521217210 */ /* 0x000fc60007ffe0ff */
[----:B------:R-:W-:Y:S01]  /*4d30*/  IMAD R43, R44, UR9, R43 ;  /* 0x000000092c2b7c24 */ /* 0x000fe2000f8e022b */
[----:B------:R-:W-:Y:S01]  /*4d40*/  LEA.HI.X R49, R32, UR19, R33, 0x1, P0 ;  /* 0x0000001320317c11 */ /* 0x000fe200080f0c21 */
[----:B----4-:R-:W-:Y:S01]  /*4d50*/  IMAD R37, R23, UR8, RZ ;  /* 0x0000000817257c24 */ /* 0x010fe2000f8e02ff */
[----:B------:R-:W-:Y:S01]  /*4d60*/  LEA R46, P1, R40, UR18, 0x1 ;  /* 0x00000012282e7c11 */ /* 0x000fe2000f8208ff */
        /* <DEDUP_REMOVED lines=142> */
.L_x_1682:
        /* <DEDUP_REMOVED lines=93> */
.L_x_1684:
        /* <DEDUP_REMOVED lines=51> */
.L_x_1685:
        /* <DEDUP_REMOVED lines=38> */
.L_x_1681:
[----:B------:R-:W1:Y:S01]  /*61b0*/  LDC.64 R4, c[0x0][0x710] ;  /* 0x0001c400ff047b82 */ /* 0x000e620000000a00 */
[----:B------:R-:W-:Y:S02]  /*61c0*/  F2FP.F16.F32.PACK_AB R35, RZ, R35 ;  /* 0x00000023ff23723e */ /* 0x000fe400000000ff */
[----:B------:R-:W-:-:S03]  /*61d0*/  IADD3 R3, PT, PT, R3, 0x80, RZ ;  /* 0x0000008003037810 */ /* 0x000fc60007ffe0ff */
[----:B-1----:R2:W-:Y:S04]  /*61e0*/  STG.E.U16 desc[UR6][R4.64], R35 ;  /* 0x0000002304007986 */ /* 0x0025e8000c101506 */
.L_x_1674:
        /* <DEDUP_REMOVED lines=30> */
.L_x_1689:
        /* <DEDUP_REMOVED lines=170> */
.L_x_1688:
        /* <DEDUP_REMOVED lines=93> */
.L_x_1690:
        /* <DEDUP_REMOVED lines=51> */
.L_x_1691:
        /* <DEDUP_REMOVED lines=38> */
.L_x_1687:
[----:B------:R-:W1:Y:S01]  /*79d0*/  LDC.64 R4, c[0x0][0x710] ;  /* 0x0001c400ff047b82 */ /* 0x000e620000000a00 */
[----:B------:R-:W-:Y:S02]  /*79e0*/  F2FP.F16.F32.PACK_AB R35, RZ, R35 ;  /* 0x00000023ff23723e */ /* 0x000fe400000000ff */
[----:B------:R-:W-:-:S03]  /*79f0*/  IADD3 R3, PT, PT, R3, 0x80, RZ ;  /* 0x0000008003037810 */ /* 0x000fc60007ffe0ff */
[----:B-1----:R3:W-:Y:S04]  /*7a00*/  STG.E.U16 desc[UR6][R4.64], R35 ;  /* 0x0000002304007986 */ /* 0x0027e8000c101506 */
.L_x_1680:
        /* <DEDUP_REMOVED lines=31> */
.L_x_1695:
        /* <DEDUP_REMOVED lines=170> */
.L_x_1694:
        /* <DEDUP_REMOVED lines=93> */
.L_x_1696:
        /* <DEDUP_REMOVED lines=51> */
.L_x_1697:
        /* <DEDUP_REMOVED lines=38> */
.L_x_1693:
[----:B------:R-:W1:Y:S01]  /*9200*/  LDC.64 R4, c[0x0][0x710] ;  /* 0x0001c400ff047b82 */ /* 0x000e620000000a00 */
[----:B------:R-:W-:Y:S02]  /*9210*/  F2FP.F16.F32.PACK_AB R35, RZ, R35 ;  /* 0x00000023ff23723e */ /* 0x000fe400000000ff */
[----:B------:R-:W-:-:S03]  /*9220*/  IADD3 R3, PT, PT, R3, 0x80, RZ ;  /* 0x0000008003037810 */ /* 0x000fc60007ffe0ff */
[----:B-1----:R3:W-:Y:S04]  /*9230*/  STG.E.U16 desc[UR6][R4.64], R35 ;  /* 0x0000002304007986 */ /* 0x0027e8000c101506 */
.L_x_1686:
[----:B------:R-:W-:-:S13]  /*9240*/  ISETP.GE.AND P0, PT, R3, UR4, PT ;  /* 0x0000000403007c0c */ /* 0x000fda000bf06270 */
[----:B------:R-:W-:Y:S05]  /*9250*/  @P0 BREAK.RELIABLE B0 ;  /* 0x0000000000000942 */ /* 0x000fea0003800100 */
[----:B------:R-:W-:Y:S05]  /*9260*/  @P0 BRA `(.L_x_1692) ;  /* 0x0000001800040947 */ /* 0x000fea0003800000 */
[----:B0-----:R-:W-:Y:S05]  /*9270*/  BSYNC.RELIABLE B0 ;  /* 0x0000000000007941 */ /* 0x001fea0003800100 */
.L_x_1661:
        /* <DEDUP_REMOVED lines=28> */
.L_x_1700:
        /* <DEDUP_REMOVED lines=170> */
.L_x_1699:
        /* <DEDUP_REMOVED lines=42> */
[----:B------:R1:W3:Y:S01]  /*a180*/  LDG.E.U16 R16, desc[UR6][R16.64] ;  /* 0x0000000610107981 */ /* 0x0002e2000c1e1500 */
[----:B------:R-:W-:-:S02]  /*a190*/  LEA R22, P1, R24, UR30, 0x1 ;  /* 0x0000001e18167c11 */ /* 0x000fc4000f8208ff */
[----:B------:R-:W-:Y:S01]  /*a1a0*/  IADD3 R15, PT, PT, R25, R27, RZ ;  /* 0x0000001b190f7210 */ /* 0x000fe20007ffe0ff */
[----:B------:R-:W-:Y:S02]  /*a1b0*/  IMAD R25, R13, UR28, RZ ;  /* 0x0000001c0d197c24 */ /* 0x000fe4000f8e02ff */
        /* <DEDUP_REMOVED lines=37> */
[----:B------:R-:W-:-:S04]  /*a410*/  FADD.FTZ R2, R2, R13 ;  /* 0x0000000d02027221 */ /* 0x000fc80000010000 */
[----:B------:R-:W-:Y:S01]  /*a420*/  FADD.FTZ R2, R2, R15 ;  /* 0x0000000f02027221 */ /* 0x000fe20000010000 */
[----:B0-----:R-:W-:Y:S02]  /*a430*/  HADD2.F32 R11, -RZ, R14.H0_H0 ;  /* 0x2000000eff0b7230 */ /* 0x001fe40000004100 */
[----:B-1----:R-:W-:-:S03]  /*a440*/  HADD2.F32 R7, -RZ, R10.H0_H0 ;  /* 0x2000000aff077230 */ /* 0x002fc60000004100 */
[----:B------:R-:W-:-:S04]  /*a450*/  FADD.FTZ R2, R2, R11 ;  /* 0x0000000b02027221 */ /* 0x000fc80000010000 */
[----:B------:R-:W-:Y:S01]  /*a460*/  FADD.FTZ R2, R2, R7 ;  /* 0x0000000702027221 */ /* 0x000fe20000010000 */
[----:B------:R-:W-:-:S05]  /*a470*/  HADD2.F32 R9, -RZ, R6.H0_H0 ;  /* 0x20000006ff097230 */ /* 0x000fca0000004100 */
[----:B------:R-:W-:Y:S01]  /*a480*/  FADD.FTZ R2, R2, R9 ;  /* 0x0000000902027221 */ /* 0x000fe20000010000 */
[----:B------:R-:W-:-:S05]  /*a490*/  HADD2.F32 R35, -RZ, R8.H0_H0 ;  /* 0x20000008ff237230 */ /* 0x000fca0000004100 */
[----:B------:R-:W-:-:S07]  /*a4a0*/  FADD.FTZ R35, R2, R35 ;  /* 0x0000002302237221 */ /* 0x000fce0000010000 */
.L_x_1701:
        /* <DEDUP_REMOVED lines=51> */
.L_x_1702:
        /* <DEDUP_REMOVED lines=38> */
.L_x_1698:
[----:B------:R-:W0:Y:S01]  /*aa40*/  LDC.64 R4, c[0x0][0x710] ;  /* 0x0001c400ff047b82 */ /* 0x000e220000000a00 */
[----:B------:R-:W-:Y:S02]  /*aa50*/  F2FP.F16.F32.PACK_AB R35, RZ, R35 ;  /* 0x00000023ff23723e */ /* 0x000fe400000000ff */
[----:B------:R-:W-:-:S03]  /*aa60*/  IADD3 R3, PT, PT, R3, 0x80, RZ ;  /* 0x0000008003037810 */ /* 0x000fc60007ffe0ff */
[----:B0-----:R4:W-:Y:S04]  /*aa70*/  STG.E.U16 desc[UR6][R4.64], R35 ;  /* 0x0000002304007986 */ /* 0x0019e8000c101506 */
.L_x_1692:
[----:B0-----:R-:W-:Y:S05]  /*aa80*/  BSYNC.RECONVERGENT B1 ;  /* 0x0000000000017941 */ /* 0x001fea0003800200 */
.L_x_1660:
        /* <DEDUP_REMOVED lines=31> */
.L_x_1705:
        /* <DEDUP_REMOVED lines=34> */
[----:B------:R-:W-:Y:S01]  /*aea0*/  IMAD.WIDE.U32 R28, R38, UR4, RZ ;  /* 0x00000004261c7c25 */ /* 0x000fe2000f8e00ff */
[----:B------:R-:W-:-:S03]  /*aeb0*/  IADD3 R33, PT, PT, R33, R37, RZ ;  /* 0x0000002521217210 */ /* 0x000fc60007ffe0ff */
        /* <DEDUP_REMOVED lines=42> */
[----:B------:R-:W-:Y:S01]  /*b160*/  IMAD R13, R13, UR4, RZ ;  /* 0x000000040d0d7c24 */ /* 0x000fe2000f8e02ff */
        /* <DEDUP_REMOVED lines=9> */
[C---:B------:R-:W-:Y:S01]  /*b200*/  IMAD.WIDE.U32 R28, R14.reuse, UR4, RZ ;  /* 0x000000040e1c7c25 */ /* 0x040fe2000f8e00ff */
[----:B------:R-:W5:Y:S03]  /*b210*/  LDG.E.U16 R32, desc[UR6][R32.64] ;  /* 0x0000000620207981 */ /* 0x000f66000c1e1500 */
[----:B------:R-:W-:Y:S01]  /*b220*/  IMAD R15, R14, UR5, R15 ;  /* 0x000000050e0f7c24 */ /* 0x000fe2000f8e020f */
[----:B0-----:R-:W-:-:S04]  /*b230*/  IADD3 R7, PT, PT, R9, R13, RZ ;  /* 0x0000000d09077210 */ /* 0x001fc80007ffe0ff */
        /* <DEDUP_REMOVED lines=23> */
[----:B------:R-:W-:Y:S01]  /*b3b0*/  LEA.HI.X R11, R28, R3, R11, 0x1, P1 ;  /* 0x000000031c0b7211 */ /* 0x000fe200008f0c0b */
[----:B------:R-:W-:Y:S02]  /*b3c0*/  IMAD.WIDE.U32 R16, R22, UR4, RZ ;  /* 0x0000000416107c25 */ /* 0x000fe4000f8e00ff */
[----:B------:R-:W5:Y:S01]  /*b3d0*/  LDG.E.U16 R14, desc[UR6][R14.64] ;  /* 0x000000060e0e7981 */ /* 0x000f62000c1e1500 */
[----:B0-----:R-:W-:Y:S01]  /*b3e0*/  LEA R8, P0, R12, R2, 0x1 ;  /* 0x000000020c087211 */ /* 0x001fe200078008ff */
[----:B------:R-:W-:Y:S01]  /*b3f0*/  IMAD R23, R22, UR5, R23 ;  /* 0x0000000516177c24 */ /* 0x000fe2000f8e0217 */
[----:B------:R-:W-:Y:S01]  /*b400*/  IADD3 R9, PT, PT, R13, R21, RZ ;  /* 0x000000150d097210 */ /* 0x000fe20007ffe0ff */
[----:B------:R-:W5:Y:S03]  /*b410*/  LDG.E.U16 R10, desc[UR6][R10.64] ;  /* 0x000000060a0a7981 */ /* 0x000f66000c1e1500 */
        /* <DEDUP_REMOVED lines=16> */
[----:B------:R-:W-:Y:S01]  /*b520*/  FADD.FTZ R17, R34, R17 ;  /* 0x0000001122117221 */ /* 0x000fe20000010000 */
[----:B-----5:R-:W-:-:S03]  /*b530*/  HADD2.F32 R39, -RZ, R39.H0_H0 ;  /* 0x20000027ff277230 */ /* 0x020fc60000004100 */
[----:B------:R-:W-:-:S04]  /*b540*/  FADD.FTZ R16, R17, R16 ;  /* 0x0000001011107221 */ /* 0x000fc80000010000 */
        /* <DEDUP_REMOVED lines=17> */
[----:B------:R-:W-:Y:S02]  /*b660*/  HADD2.F32 R7, -RZ, R14.H0_H0 ;  /* 0x2000000eff077230 */ /* 0x000fe40000004100 */
[----:B------:R-:W-:-:S03]  /*b670*/  HADD2.F32 R9, -RZ, R10.H0_H0 ;  /* 0x2000000aff097230 */ /* 0x000fc60000004100 */
[----:B------:R-:W-:-:S04]  /*b680*/  FADD.FTZ R6, R6, R7 ;  /* 0x0000000706067221 */ /* 0x000fc80000010000 */
[----:B------:R-:W-:Y:S01]  /*b690*/  FADD.FTZ R6, R6, R9 ;  /* 0x0000000906067221 */ /* 0x000fe20000010000 */
[----:B------:R-:W-:-:S05]  /*b6a0*/  HADD2.F32 R7, -RZ, R8.H0_H0 ;  /* 0x20000008ff077230 */ /* 0x000fca0000004100 */
[----:B------:R-:W-:Y:S01]  /*b6b0*/  FADD.FTZ R6, R6, R7 ;  /* 0x0000000706067221 */ /* 0x000fe20000010000 */
[----:B------:R-:W-:-:S05]  /*b6c0*/  HADD2.F32 R35, -RZ, R12.H0_H0 ;  /* 0x2000000cff237230 */ /* 0x000fca0000004100 */
[----:B------:R-:W-:Y:S01]  /*b6d0*/  FADD.FTZ R35, R6, R35 ;  /* 0x0000002306237221 */ /* 0x000fe20000010000 */
[----:B------:R-:W-:Y:S06]  /*b6e0*/  @P0 BRA `(.L_x_1705) ;  /* 0xfffffff400640947 */ /* 0x000fec000383ffff */
.L_x_1704:
        /* <DEDUP_REMOVED lines=50> */
[----:B0-----:R-:W-:Y:S01]  /*ba10*/  IMAD.WIDE.U32 R18, R10, UR4, RZ ;  /* 0x000000040a127c25 */ /* 0x001fe2000f8e00ff */
[----:B------:R-:W-:Y:S01]  /*ba20*/  LEA R14, P1, R24, R8, 0x1 ;  /* 0x00000008180e7211 */ /* 0x000fe200078208ff */
[----:B------:R-:W5:Y:S02]  /*ba30*/  LDG.E.U16 R22, desc[UR6][R22.64] ;  /* 0x0000000616167981 */ /* 0x000f64000c1e1500 */
[----:B------:R-:W-:-:S02]  /*ba40*/  IMAD R27, R10, UR5, R11 ;  /* 0x000000050a1b7c24 */ /* 0x000fc4000f8e020b */
[----:B------:R-:W-:Y:S01]  /*ba50*/  IMAD R17, R3, UR4, RZ ;  /* 0x0000000403117c24 */ /* 0x000fe2000f8e02ff */
        /* <DEDUP_REMOVED lines=22> */
[----:B--2---:R-:W-:Y:S02]  /*bbc0*/  HADD2.F32 R7, -RZ, R16.H0_H0 ;  /* 0x20000010ff077230 */ /* 0x004fe40000004100 */
[----:B---3--:R-:W-:-:S05]  /*bbd0*/  HADD2.F32 R12, -RZ, R12.H0_H0 ;  /* 0x2000000cff0c7230 */ /* 0x008fca0000004100 */
[----:B------:R-:W-:Y:S01]  /*bbe0*/  FADD.FTZ R12, R35, R12 ;  /* 0x0000000c230c7221 */ /* 0x000fe20000010000 */
[----:B----4-:R-:W-:-:S03]  /*bbf0*/  HADD2.F32 R6, -RZ, R13.H0_H0 ;  /* 0x2000000dff067230 */ /* 0x010fc60000004100 */
[----:B------:R-:W-:Y:S01]  /*bc00*/  FADD.FTZ R7, R12, R7 ;  /* 0x000000070c077221 */ /* 0x000fe20000010000 */
[----:B-----5:R-:W-:-:S03]  /*bc10*/  HADD2.F32 R13, -RZ, R22.H0_H0 ;  /* 0x20000016ff0d7230 */ /* 0x020fc60000004100 */
[----:B------:R-:W-:-:S04]  /*bc20*/  FADD.FTZ R6, R7, R6 ;  /* 0x0000000607067221 */ /* 0x000fc80000010000 */
[----:B------:R-:W-:Y:S01]  /*bc30*/  FADD.FTZ R6, R6, R13 ;  /* 0x0000000d06067221 */ /* 0x000fe20000010000 */
[----:B------:R-:W-:Y:S02]  /*bc40*/  HADD2.F32 R7, -RZ, R14.H0_H0 ;  /* 0x2000000eff077230 */ /* 0x000fe40000004100 */
[----:B0-----:R-:W-:-:S03]  /*bc50*/  HADD2.F32 R3, -RZ, R10.H0_H0 ;  /* 0x2000000aff037230 */ /* 0x001fc60000004100 */
[----:B------:R-:W-:-:S04]  /*bc60*/  FADD.FTZ R6, R6, R7 ;  /* 0x0000000706067221 */ /* 0x000fc80000010000 */
[----:B------:R-:W-:Y:S01]  /*bc70*/  FADD.FTZ R3, R6, R3 ;  /* 0x0000000306037221 */ /* 0x000fe20000010000 */
[----:B------:R-:W-:-:S05]  /*bc80*/  HADD2.F32 R2, -RZ, R2.H0_H0 ;  /* 0x20000002ff027230 */ /* 0x000fca0000004100 */
[----:B------:R-:W-:Y:S01]  /*bc90*/  FADD.FTZ R2, R3, R2 ;  /* 0x0000000203027221 */ /* 0x000fe20000010000 */
[----:B------:R-:W-:-:S05]  /*bca0*/  HADD2.F32 R35, -RZ, R8.H0_H0 ;  /* 0x20000008ff237230 */ /* 0x000fca0000004100 */
[----:B------:R-:W-:-:S07]  /*bcb0*/  FADD.FTZ R35, R2, R35 ;  /* 0x0000002302237221 */ /* 0x000fce0000010000 */
.L_x_1706:
        /* <DEDUP_REMOVED lines=51> */
.L_x_1707:
        /* <DEDUP_REMOVED lines=38> */
.L_x_1703:
[----:B------:R-:W0:Y:S01]  /*c250*/  LDC.64 R2, c[0x0][0x710] ;  /* 0x0001c400ff027b82 */ /* 0x000e220000000a00 */
[----:B------:R-:W-:-:S05]  /*c260*/  F2FP.F16.F32.PACK_AB R35, RZ, R35 ;  /* 0x00000023ff23723e */ /* 0x000fca00000000ff */
[----:B0-----:R-:W-:Y:S01]  /*c270*/  STG.E.U16 desc[UR6][R2.64], R35 ;  /* 0x0000002302007986 */ /* 0x001fe2000c101506 */
[----:B------:R-:W-:Y:S05]  /*c280*/  EXIT ;  /* 0x000000000000794d */ /* 0x000fea0003800000 */
.L_x_1659:
        /* <DEDUP_REMOVED lines=407> */
.L_x_1711:
        /* <DEDUP_REMOVED lines=37> */
.L_x_1716:
        /* <DEDUP_REMOVED lines=134> */
[----:B--2---:R-:W-:Y:S02]  /*e6b0*/  HADD2.F32 R26, -RZ, R26.H0_H0 ;  /* 0x2000001aff1a7230 */ /* 0x004fe40000004100 */
[----:B---3--:R-:W-:-:S03]  /*e6c0*/  HADD2.F32 R9, -RZ, R34.H0_H0 ;  /* 0x20000022ff097230 */ /* 0x008fc60000004100 */
[----:B------:R-:W-:-:S04]  /*e6d0*/  FADD.FTZ R26, R26, R47 ;  /* 0x0000002f1a1a7221 */ /* 0x000fc80000010000 */
[----:B------:R-:W-:Y:S01]  /*e6e0*/  FADD.FTZ R9, R26, R9 ;  /* 0x000000091a097221 */ /* 0x000fe20000010000 */
[----:B----4-:R-:W-:-:S05]  /*e6f0*/  HADD2.F32 R44, -RZ, R44.H0_H0 ;  /* 0x2000002cff2c7230 */ /* 0x010fca0000004100 */
[----:B------:R-:W-:Y:S01]  /*e700*/  FADD.FTZ R9, R9, R44 ;  /* 0x0000002c09097221 */ /* 0x000fe20000010000 */
[----:B-----5:R-:W-:-:S05]  /*e710*/  HADD2.F32 R8, -RZ, R27.H0_H0 ;  /* 0x2000001bff087230 */ /* 0x020fca0000004100 */
[----:B------:R-:W-:Y:S01]  /*e720*/  FADD.FTZ R8, R9, R8 ;  /* 0x0000000809087221 */ /* 0x000fe20000010000 */
[----:B------:R-:W-:Y:S02]  /*e730*/  HADD2.F32 R15, -RZ, R42.H0_H0 ;  /* 0x2000002aff0f7230 */ /* 0x000fe40000004100 */
[----:B------:R-:W-:-:S03]  /*e740*/  HADD2.F32 R9, -RZ, R32.H0_H0 ;  /* 0x20000020ff097230 */ /* 0x000fc60000004100 */
[----:B------:R-:W-:-:S04]  /*e750*/  FADD.FTZ R8, R8, R15 ;  /* 0x0000000f08087221 */ /* 0x000fc80000010000 */
[----:B------:R-:W-:Y:S01]  /*e760*/  FADD.FTZ R8, R8, R9 ;  /* 0x0000000908087221 */ /* 0x000fe20000010000 */
[----:B0-----:R-:W-:-:S05]  /*e770*/  HADD2.F32 R11, -RZ, R38.H0_H0 ;  /* 0x20000026ff0b7230 */ /* 0x001fca0000004100 */
        /* <DEDUP_REMOVED lines=17> */
[----:B------:R-:W-:Y:S01]  /*e890*/  HADD2.F32 R47, -RZ, R10.H0_H0 ;  /* 0x2000000aff2f7230 */ /* 0x000fe20000004100 */
[----:B------:R-:W-:-:S04]  /*e8a0*/  IADD3.X R9, PT, PT, RZ, R13, RZ, P1, !PT ;  /* 0x0000000dff097210 */ /* 0x000fc80000ffe4ff */
[----:B------:R-:W-:Y:S01]  /*e8b0*/  FADD.FTZ R47, R8, R47 ;  /* 0x0000002f082f7221 */ /* 0x000fe20000010000 */
[----:B------:R-:W-:Y:S01]  /*e8c0*/  MOV R8, R12 ;  /* 0x0000000c00087202 */ /* 0x000fe20000000f00 */
[----:B------:R-:W-:Y:S06]  /*e8d0*/  @P0 BRA `(.L_x_1716) ;  /* 0xfffffff4005c0947 */ /* 0x000fec000383ffff */
[----:B------:R-:W-:Y:S05]  /*e8e0*/  BSYNC.RECONVERGENT B4 ;  /* 0x0000000000047941 */ /* 0x000fea0003800200 */
.L_x_1715:
[----:B------:R-:W-:Y:S05]  /*e8f0*/  BSYNC.RECONVERGENT B3 ;  /* 0x0000000000037941 */ /* 0x000fea0003800200 */
.L_x_1714:
        /* <DEDUP_REMOVED lines=92> */
[----:B------:R-:W-:-:S07]  /*eec0*/  FADD.FTZ R47, R13, R10 ;  /* 0x0000000a0d2f7221 */ /* 0x000fce0000010000 */
.L_x_1718:
[----:B------:R-:W-:Y:S05]  /*eed0*/  BSYNC.RECONVERGENT B3 ;  /* 0x0000000000037941 */ /* 0x000fea0003800200 */
.L_x_1717:
        /* <DEDUP_REMOVED lines=45> */
[----:B------:R-:W-:-:S04]  /*f1b0*/  FADD.FTZ R16, R47, R16 ;  /* 0x000000102f107221 */ /* 0x000fc80000010000 */
[----:B------:R-:W-:Y:S01]  /*f1c0*/  FADD.FTZ R16, R16, R17 ;  /* 0x0000001110107221 */ /* 0x000fe20000010000 */
[----:B----4-:R-:W-:-:S05]  /*f1d0*/  HADD2.F32 R15, -RZ, R18.H0_H0 ;  /* 0x20000012ff0f7230 */ /* 0x010fca0000004100 */
[----:B------:R-:W-:Y:S01]  /*f1e0*/  FADD.FTZ R15, R16, R15 ;  /* 0x0000000f100f7221 */ /* 0x000fe20000010000 */
[----:B-----5:R-:W-:-:S05]  /*f1f0*/  HADD2.F32 R14, -RZ, R10.H0_H0 ;  /* 0x2000000aff0e7230 */ /* 0x020fca0000004100 */
[----:B------:R-:W-:-:S07]  /*f200*/  FADD.FTZ R47, R15, R14 ;  /* 0x0000000e0f2f7221 */ /* 0x000fce0000010000 */
.L_x_1720:
[----:B------:R-:W-:Y:S05]  /*f210*/  BSYNC.RECONVERGENT B3 ;  /* 0x0000000000037941 */ /* 0x000fea0003800200 */
.L_x_1719:
        /* <DEDUP_REMOVED lines=37> */
.L_x_1713:
[----:B------:R-:W-:Y:S05]  /*f470*/  BSYNC.RECONVERGENT B2 ;  /* 0x0000000000027941 */ /* 0x000fea0003800200 */
.L_x_1712:
        /* <DEDUP_REMOVED lines=406> */
.L_x_1722:
        /* <DEDUP_REMOVED lines=37> */
.L_x_1727:
        /* <DEDUP_REMOVED lines=171> */
.L_x_1726:
[----:B------:R-:W-:Y:S05]  /*11ae0*/  BSYNC.RECONVERGENT B3 ;  /* 0x0000000000037941 */ /* 0x000fea0003800200 */
.L_x_1725:
        /* <DEDUP_REMOVED lines=93> */
.L_x_1729:
[----:B------:R-:W-:Y:S05]  /*120c0*/  BSYNC.RECONVERGENT B3 ;  /* 0x0000000000037941 */ /* 0x000fea0003800200 */
.L_x_1728:
        /* <DEDUP_REMOVED lines=51> */
.L_x_1731:
[----:B------:R-:W-:Y:S05]  /*12400*/  BSYNC.RECONVERGENT B3 ;  /* 0x0000000000037941 */ /* 0x000fea0003800200 */
.L_x_1730:
        /* <DEDUP_REMOVED lines=37> */
.L_x_1724:
[----:B------:R-:W-:Y:S05]  /*12660*/  BSYNC.RECONVERGENT B2 ;  /* 0x0000000000027941 */ /* 0x000fea0003800200 */
.L_x_1723:
[----:B------:R-:W0:Y:S01]  /*12670*/  LDCU.64 UR10, c[0x0][0x710] ;  /* 0x0000e200ff0a77ac */ /* 0x000e220008000a00 */
[----:B------:R-:W-:Y:S02]  /*12680*/  F2FP.F16.F32.PACK_AB R47, RZ, R47 ;  /* 0x0000002fff2f723e */ /* 0x000fe400000000ff */
[----:B------:R-:W-:Y:S02]  /*12690*/  IADD3 R3, PT, PT, R3, 0x80, RZ ;  /* 0x0000008003037810 */ /* 0x000fe40007ffe0ff */
[----:B0-----:R-:W-:-:S04]  /*126a0*/  IADD3 R4, P0, PT, R4, UR10, RZ ;  /* 0x0000000a04047c10 */ /* 0x001fc8000ff1e0ff */
[----:B------:R-:W-:-:S05]  /*126b0*/  IADD3.X R5, PT, PT, RZ, UR11, RZ, P0, !PT ;  /* 0x0000000bff057c10 */ /* 0x000fca00087fe4ff */
[----:B------:R0:W-:Y:S04]  /*126c0*/  STG.E.U16 desc[UR6][R4.64], R47 ;  /* 0x0000002f04007986 */ /* 0x0001e8000c101506 */
.L_x_1710:
        /* <DEDUP_REMOVED lines=400> */
.L_x_1733:
        /* <DEDUP_REMOVED lines=37> */
.L_x_1738:
        /* <DEDUP_REMOVED lines=171> */
.L_x_1737:
[----:B------:R-:W-:Y:S05]  /*14cd0*/  BSYNC.RECONVERGENT B3 ;  /* 0x0000000000037941 */ /* 0x000fea0003800200 */
.L_x_1736:
        /* <DEDUP_REMOVED lines=93> */
.L_x_1740:
[----:B------:R-:W-:Y:S05]  /*152b0*/  BSYNC.RECONVERGENT B3 ;  /* 0x0000000000037941 */ /* 0x000fea0003800200 */
.L_x_1739:
        /* <DEDUP_REMOVED lines=51> */
.L_x_1742:
[----:B------:R-:W-:Y:S05]  /*155f0*/  BSYNC.RECONVERGENT B3 ;  /* 0x0000000000037941 */ /* 0x000fea0003800200 */
.L_x_1741:
        /* <DEDUP_REMOVED lines=37> */
.L_x_1735:
[----:B------:R-:W-:Y:S05]  /*15850*/  BSYNC.RECONVERGENT B2 ;  /* 0x0000000000027941 */ /* 0x000fea0003800200 */
.L_x_1734:
[----:B------:R-:W0:Y:S01]  /*15860*/  LDCU.64 UR10, c[0x0][0x710] ;  /* 0x0000e200ff0a77ac */ /* 0x000e220008000a00 */
[----:B------:R-:W-:Y:S02]  /*15870*/  F2FP.F16.F32.PACK_AB R47, RZ, R47 ;  /* 0x0000002fff2f723e */ /* 0x000fe400000000ff */
[----:B------:R-:W-:Y:S02]  /*15880*/  IADD3 R3, PT, PT, R3, 0x80, RZ ;  /* 0x0000008003037810 */ /* 0x000fe40007ffe0ff */
[----:B0-----:R-:W-:-:S04]  /*15890*/  IADD3 R4, P0, PT, R4, UR10, RZ ;  /* 0x0000000a04047c10 */ /* 0x001fc8000ff1e0ff */
[----:B------:R-:W-:-:S05]  /*158a0*/  IADD3.X R5, PT, PT, RZ, UR11, RZ, P0, !PT ;  /* 0x0000000bff057c10 */ /* 0x000fca00087fe4ff */
[----:B------:R1:W-:Y:S04]  /*158b0*/  STG.E.U16 desc[UR6][R4.64], R47 ;  /* 0x0000002f04007986 */ /* 0x0003e8000c101506 */
.L_x_1721:
        /* <DEDUP_REMOVED lines=400> */
.L_x_1744:
        /* <DEDUP_REMOVED lines=37> */
.L_x_1749:
        /* <DEDUP_REMOVED lines=171> */
.L_x_1748:
[----:B------:R-:W-:Y:S05]  /*17ec0*/  BSYNC.RECONVERGENT B3 ;  /* 0x0000000000037941 */ /* 0x000fea0003800200 */
.L_x_1747:
        /* <DEDUP_REMOVED lines=93> */
.L_x_1751:
[----:B------:R-:W-:Y:S05]  /*184a0*/  BSYNC.RECONVERGENT B3 ;  /* 0x0000000000037941 */ /* 0x000fea0003800200 */
.L_x_1750:
        /* <DEDUP_REMOVED lines=51> */
.L_x_1753:
[----:B------:R-:W-:Y:S05]  /*187e0*/  BSYNC.RECONVERGENT B3 ;  /* 0x0000000000037941 */ /* 0x000fea0003800200 */
.L_x_1752:
        /* <DEDUP_REMOVED lines=37> */
.L_x_1746:
[----:B------:R-:W-:Y:S05]  /*18a40*/  BSYNC.RECONVERGENT B2 ;  /* 0x0000000000027941 */ /* 0x000fea0003800200 */
.L_x_1745:
[----:B------:R-:W0:Y:S01]  /*18a50*/  LDCU.64 UR10, c[0x0][0x710] ;  /* 0x0000e200ff0a77ac */ /* 0x000e220008000a00 */
[----:B------:R-:W-:Y:S02]  /*18a60*/  F2FP.F16.F32.PACK_AB R47, RZ, R47 ;  /* 0x0000002fff2f723e */ /* 0x000fe400000000ff */
[----:B------:R-:W-:Y:S02]  /*18a70*/  IADD3 R3, PT, PT, R3, 0x80, RZ ;  /* 0x0000008003037810 */ /* 0x000fe40007ffe0ff */
[----:B0-----:R-:W-:-:S04]  /*18a80*/  IADD3 R4, P0, PT, R4, UR10, RZ ;  /* 0x0000000a04047c10 */ /* 0x001fc8000ff1e0ff */
[----:B------:R-:W-:-:S05]  /*18a90*/  IADD3.X R5, PT, PT, RZ, UR11, RZ, P0, !PT ;  /* 0x0000000bff057c10 */ /* 0x000fca00087fe4ff */
[----:B------:R1:W-:Y:S04]  /*18aa0*/  STG.E.U16 desc[UR6][R4.64], R47 ;  /* 0x0000002f04007986 */ /* 0x0003e8000c101506 */
.L_x_1732:
        /* <DEDUP_REMOVED lines=400> */
.L_x_1755:
        /* <DEDUP_REMOVED lines=37> */
.L_x_1760:
        /* <DEDUP_REMOVED lines=171> */
.L_x_1759:
[----:B------:R-:W-:Y:S05]  /*1b0b0*/  BSYNC.RECONVERGENT B3 ;  /* 0x0000000000037941 */ /* 0x000fea0003800200 */
.L_x_1758:
        /* <DEDUP_REMOVED lines=93> */
.L_x_1762:
[----:B------:R-:W-:Y:S05]  /*1b690*/  BSYNC.RECONVERGENT B3 ;  /* 0x0000000000037941 */ /* 0x000fea0003800200 */
.L_x_1761:
        /* <DEDUP_REMOVED lines=51> */
.L_x_1764:
[----:B------:R-:W-:Y:S05]  /*1b9d0*/  BSYNC.RECONVERGENT B3 ;  /* 0x0000000000037941 */ /* 0x000fea0003800200 */
.L_x_1763:
        /* <DEDUP_REMOVED lines=37> */
.L_x_1757:
[----:B------:R-:W-:Y:S05]  /*1bc30*/  BSYNC.RECONVERGENT B2 ;  /* 0x0000000000027941 */ /* 0x000fea0003800200 */
.L_x_1756:
[----:B------:R-:W0:Y:S01]  /*1bc40*/  LDCU.64 UR10, c[0x0][0x710] ;  /* 0x0000e200ff0a77ac */ /* 0x000e220008000a00 */
[----:B------:R-:W-:Y:S02]  /*1bc50*/  F2FP.F16.F32.PACK_AB R47, RZ, R47 ;  /* 0x0000002fff2f723e */ /* 0x000fe400000000ff */
[----:B------:R-:W-:Y:S02]  /*1bc60*/  IADD3 R3, PT, PT, R3, 0x80, RZ ;  /* 0x0000008003037810 */ /* 0x000fe40007ffe0ff */
[----:B0-----:R-:W-:-:S04]  /*1bc70*/  IADD3 R4, P0, PT, R4, UR10, RZ ;  /* 0x0000000a04047c10 */ /* 0x001fc8000ff1e0ff */
[----:B------:R-:W-:-:S05]  /*1bc80*/  IADD3.X R5, PT, PT, RZ, UR11, RZ, P0, !PT ;  /* 0x0000000bff057c10 */ /* 0x000fca00087fe4ff */
[----:B------:R2:W-:Y:S04]  /*1bc90*/  STG.E.U16 desc[UR6][R4.64], R47 ;  /* 0x0000002f04007986 */ /* 0x0005e8000c101506 */
.L_x_1743:
        /* <DEDUP_REMOVED lines=401> */
.L_x_1766:
        /* <DEDUP_REMOVED lines=37> */
.L_x_1771:
        /* <DEDUP_REMOVED lines=171> */
.L_x_1770:
[----:B------:R-:W-:Y:S05]  /*1e2b0*/  BSYNC.RECONVERGENT B3 ;  /* 0x0000000000037941 */ /* 0x000fea0003800200 */
.L_x_1769:
        /* <DEDUP_REMOVED lines=93> */
.L_x_1773:
[----:B------:R-:W-:Y:S05]  /*1e890*/  BSYNC.RECONVERGENT B3 ;  /* 0x0000000000037941 */ /* 0x000fea0003800200 */
.L_x_1772:
        /* <DEDUP_REMOVED lines=51> */
.L_x_1775:
[----:B------:R-:W-:Y:S05]  /*1ebd0*/  BSYNC.RECONVERGENT B3 ;  /* 0x0000000000037941 */ /* 0x000fea0003800200 */
.L_x_1774:
        /* <DEDUP_REMOVED lines=37> */
.L_x_1768:
[----:B------:R-:W-:Y:S05]  /*1ee30*/  BSYNC.RECONVERGENT B2 ;  /* 0x0000000000027941 */ /* 0x000fea0003800200 */
.L_x_1767:
[----:B------:R-:W0:Y:S01]  /*1ee40*/  LDCU.64 UR10, c[0x0][0x710] ;  /* 0x0000e200ff0a77ac */ /* 0x000e220008000a00 */
[----:B------:R-:W-:Y:S02]  /*1ee50*/  F2FP.F16.F32.PACK_AB R47, RZ, R47 ;  /* 0x0000002fff2f723e */ /* 0x000fe400000000ff */
[----:B------:R-:W-:Y:S02]  /*1ee60*/  IADD3 R3, PT, PT, R3, 0x80, RZ ;  /* 0x0000008003037810 */ /* 0x000fe40007ffe0ff */
[----:B0-----:R-:W-:-:S04]  /*1ee70*/  IADD3 R4, P0, PT, R4, UR10, RZ ;  /* 0x0000000a04047c10 */ /* 0x001fc8000ff1e0ff */
[----:B------:R-:W-:-:S05]  /*1ee80*/  IADD3.X R5, PT, PT, RZ, UR11, RZ, P0, !PT ;  /* 0x0000000bff057c10 */ /* 0x000fca00087fe4ff */
[----:B------:R2:W-:Y:S04]  /*1ee90*/  STG.E.U16 desc[UR6][R4.64], R47 ;  /* 0x0000002f04007986 */ /* 0x0005e8000c101506 */
.L_x_1754:
[----:B------:R-:W-:-:S13]  /*1eea0*/  ISETP.GE.AND P0, PT, R3, UR4, PT ;  /* 0x0000000403007c0c */ /* 0x000fda000bf06270 */
[----:B------:R-:W-:Y:S05]  /*1eeb0*/  @P0 BREAK.RELIABLE B0 ;  /* 0x0000000000000942 */ /* 0x000fea0003800100 */
[----:B------:R-:W-:Y:S05]  /*1eec0*/  @P0 BRA `(.L_x_1765) ;  /* 0x0000003000780947 */ /* 0x000fea0003800000 */
[----:B------:R-:W-:Y:S05]  /*1eed0*/  BSYNC.RELIABLE B0 ;  /* 0x0000000000007941 */ /* 0x000fea0003800100 */
.L_x_1709:
        /* <DEDUP_REMOVED lines=398> */
.L_x_1776:
        /* <DEDUP_REMOVED lines=37> */
.L_x_1781:
        /* <DEDUP_REMOVED lines=171> */
.L_x_1780:
[----:B------:R-:W-:Y:S05]  /*214c0*/  BSYNC.RECONVERGENT B3 ;  /* 0x0000000000037941 */ /* 0x000fea0003800200 */
.L_x_1779:
        /* <DEDUP_REMOVED lines=93> */
.L_x_1783:
[----:B------:R-:W-:Y:S05]  /*21aa0*/  BSYNC.RECONVERGENT B3 ;  /* 0x0000000000037941 */ /* 0x000fea0003800200 */
.L_x_1782:
        /* <DEDUP_REMOVED lines=51> */
.L_x_1785:
[----:B------:R-:W-:Y:S05]  /*21de0*/  BSYNC.RECONVERGENT B3 ;  /* 0x0000000000037941 */ /* 0x000fea0003800200 */
.L_x_1784:
        /* <DEDUP_REMOVED lines=37> */
.L_x_1778:
[----:B------:R-:W-:Y:S05]  /*22040*/  BSYNC.RECONVERGENT B2 ;  /* 0x0000000000027941 */ /* 0x000fea0003800200 */
.L_x_1777:
[----:B------:R-:W0:Y:S01]  /*22050*/  LDCU.64 UR10, c[0x0][0x710] ;  /* 0x0000e200ff0a77ac */ /* 0x000e220008000a00 */
[----:B------:R-:W-:Y:S02]  /*22060*/  F2FP.F16.F32.PACK_AB R47, RZ, R47 ;  /* 0x0000002fff2f723e */ /* 0x000fe400000000ff */
[----:B------:R-:W-:Y:S02]  /*22070*/  IADD3 R3, PT, PT, R3, 0x80, RZ ;  /* 0x0000008003037810 */ /* 0x000fe40007ffe0ff */
[----:B0-----:R-:W-:-:S04]  /*22080*/  IADD3 R4, P0, PT, R4, UR10, RZ ;  /* 0x0000000a04047c10 */ /* 0x001fc8000ff1e0ff */
[----:B------:R-:W-:-:S05]  /*22090*/  IADD3.X R5, PT, PT, RZ, UR11, RZ, P0, !PT ;  /* 0x0000000bff057c10 */ /* 0x000fca00087fe4ff */
[----:B------:R3:W-:Y:S04]  /*220a0*/  STG.E.U16 desc[UR6][R4.64], R47 ;  /* 0x0000002f04007986 */ /* 0x0007e8000c101506 */
.L_x_1765:
[----:B------:R-:W-:Y:S05]  /*220b0*/  BSYNC.RECONVERGENT B1 ;  /* 0x0000000000017941 */ /* 0x000fea0003800200 */
.L_x_1708:
        /* <DEDUP_REMOVED lines=401> */
.L_x_1786:
        /* <DEDUP_REMOVED lines=14> */
[----:B------:R-:W-:-:S02]  /*23ab0*/  MOV R42, RZ ;  /* 0x000000ff002a7202 */ /* 0x000fc40000000f00 */
        /* <DEDUP_REMOVED lines=26> */
.L_x_1791:
        /* <DEDUP_REMOVED lines=33> */
[----:B------:R-:W-:Y:S01]  /*23e70*/  LEA R40, P0, R36, R43, 0x1 ;  /* 0x0000002b24287211 */ /* 0x000fe200078008ff */
[----:B------:R-:W2:Y:S01]  /*23e80*/  LDG.E.U16 R32, desc[UR6][R32.64] ;  /* 0x0000000620207981 */ /* 0x000ea2000c1e1500 */
[----:B------:R-:W-:Y:S01]  /*23e90*/  IADD3 R7, PT, PT, R37, R41, RZ ;  /* 0x0000002925077210 */ /* 0x000fe20007ffe0ff */
        /* <DEDUP_REMOVED lines=45> */
[C---:B-1----:R-:W-:Y:S01]  /*24170*/  IMAD.WIDE.U32 R12, R20.reuse, UR4, RZ ;  /* 0x00000004140c7c25 */ /* 0x042fe2000f8e00ff */
[----:B------:R-:W-:Y:S01]  /*24180*/  IADD3 R7, PT, PT, R7, R37, RZ ;  /* 0x0000002507077210 */ /* 0x000fe20007ffe0ff */
[----:B------:R0:W5:Y:S02]  /*24190*/  LDG.E.U16 R19, desc[UR6][R8.64] ;  /* 0x0000000608137981 */ /* 0x000164000c1e1500 */
[----:B------:R-:W-:Y:S02]  /*241a0*/  IMAD R21, R20, UR5, R15 ;  /* 0x0000000514157c24 */ /* 0x000fe4000f8e020f */
[----:B------:R-:W-:Y:S01]  /*241b0*/  IMAD R17, R23, UR4, RZ ;  /* 0x0000000417117c24 */ /* 0x000fe2000f8e02ff */
[----:B------:R-:W-:-:S02]  /*241c0*/  LEA.HI.X R11, R16, R45, R11, 0x1, P0 ;  /* 0x0000002d100b7211 */ /* 0x000fc400000f0c0b */
[----:B------:R-:W-:Y:S01]  /*241d0*/  LEA.HI.X R15, R6, R45, R7, 0x1, P1 ;  /* 0x0000002d060f7211 */ /* 0x000fe200008f0c07 */
[----:B------:R-:W-:Y:S01]  /*241e0*/  IMAD.WIDE.U32 R6, R22, UR4, RZ ;  /* 0x0000000416067c25 */ /* 0x000fe2000f8e00ff */
[----:B0-----:R-:W-:Y:S01]  /*241f0*/  LEA R8, P0, R12, R43, 0x1 ;  /* 0x0000002b0c087211 */ /* 0x001fe200078008ff */
[----:B------:R0:W5:Y:S01]  /*24200*/  LDG.E.U16 R18, desc[UR6][R10.64] ;  /* 0x000000060a127981 */ /* 0x000162000c1e1500 */
[----:B------:R-:W-:Y:S01]  /*24210*/  IADD3 R9, PT, PT, R13, R21, RZ ;  /* 0x000000150d097210 */ /* 0x000fe20007ffe0ff */
[----:B------:R-:W-:Y:S02]  /*24220*/  IMAD R17, R22, UR5, R17 ;  /* 0x0000000516117c24 */ /* 0x000fe4000f8e0211 */
[----:B------:R-:W-:Y:S01]  /*24230*/  IMAD R23, R27, UR4, RZ ;  /* 0x000000041b177c24 */ /* 0x000fe2000f8e02ff */
[----:B------:R-:W-:Y:S01]  /*24240*/  LEA.HI.X R9, R12, R45, R9, 0x1, P0 ;  /* 0x0000002d0c097211 */ /* 0x000fe200000f0c09 */
[----:B------:R1:W5:Y:S01]  /*24250*/  LDG.E.U16 R20, desc[UR6][R14.64] ;  /* 0x000000060e147981 */ /* 0x000362000c1e1500 */
[----:B------:R-:W-:-:S02]  /*24260*/  LEA R12, P0, R6, R43, 0x1 ;  /* 0x0000002b060c7211 */ /* 0x000fc400078008ff */
[----:B------:R-:W-:Y:S01]  /*24270*/  IADD3 R7, PT, PT, R7, R17, RZ ;  /* 0x0000001107077210 */ /* 0x000fe20007ffe0ff */
[----:B------:R-:W-:Y:S01]  /*24280*/  IMAD R17, R25, UR4, RZ ;  /* 0x0000000419117c24 */ /* 0x000fe2000f8e02ff */
[----:B------:R1:W5:Y:S02]  /*24290*/  LDG.E.U16 R21, desc[UR6][R8.64] ;  /* 0x0000000608157981 */ /* 0x000364000c1e1500 */
[----:B------:R-:W-:Y:S01]  /*242a0*/  LEA.HI.X R13, R6, R45, R7, 0x1, P0 ;  /* 0x0000002d060d7211 */ /* 0x000fe200000f0c07 */
[C---:B------:R-:W-:Y:S02]  /*242b0*/  IMAD R7, R24.reuse, UR5, R17 ;  /* 0x0000000518077c24 */ /* 0x040fe4000f8e0211 */
        /* <DEDUP_REMOVED lines=41> */
[----:B------:R-:W-:-:S05]  /*24550*/  HADD2.F32 R35, -RZ, R35.H0_H0 ;  /* 0x20000023ff237230 */ /* 0x000fca0000004100 */
[----:B------:R-:W-:Y:S01]  /*24560*/  FADD.FTZ R12, R12, R35 ;  /* 0x000000230c0c7221 */ /* 0x000fe20000010000 */
[----:B------:R-:W-:-:S03]  /*24570*/  HADD2.F32 R36, -RZ, R36.H0_H0 ;  /* 0x20000024ff247230 */ /* 0x000fc60000004100 */
[----:B------:R-:W-:-:S04]  /*24580*/  FADD.FTZ R7, R12, R7 ;  /* 0x000000070c077221 */ /* 0x000fc80000010000 */
        /* <DEDUP_REMOVED lines=14> */
[----:B-1----:R-:W-:-:S03]  /*24670*/  HADD2.F32 R9, -RZ, R14.H0_H0 ;  /* 0x2000000eff097230 */ /* 0x002fc60000004100 */
[----:B------:R-:W-:-:S04]  /*24680*/  FADD.FTZ R6, R7, R6 ;  /* 0x0000000607067221 */ /* 0x000fc80000010000 */
[----:B------:R-:W-:Y:S01]  /*24690*/  FADD.FTZ R6, R6, R9 ;  /* 0x0000000906067221 */ /* 0x000fe20000010000 */
[----:B------:R-:W-:-:S05]  /*246a0*/  HADD2.F32 R7, -RZ, R8.H0_H0 ;  /* 0x20000008ff077230 */ /* 0x000fca0000004100 */
[----:B------:R-:W-:Y:S01]  /*246b0*/  FADD.FTZ R42, R6, R7 ;  /* 0x00000007062a7221 */ /* 0x000fe20000010000 */
[----:B------:R-:W-:Y:S06]  /*246c0*/  @P0 BRA `(.L_x_1791) ;  /* 0xfffffff400640947 */ /* 0x000fec000383ffff */
[----:B------:R-:W-:Y:S05]  /*246d0*/  BSYNC.RECONVERGENT B3 ;  /* 0x0000000000037941 */ /* 0x000fea0003800200 */
.L_x_1790:
[----:B------:R-:W-:Y:S05]  /*246e0*/  BSYNC.RECONVERGENT B2 ;  /* 0x0000000000027941 */ /* 0x000fea0003800200 */
.L_x_1789:
        /* <DEDUP_REMOVED lines=52> */
[----:B------:R-:W-:Y:S01]  /*24a30*/  LEA R14, P1, R26, R43, 0x1 ;  /* 0x0000002b1a0e7211 */ /* 0x000fe200078208ff */
[----:B------:R-:W5:Y:S01]  /*24a40*/  LDG.E.U16 R18, desc[UR6][R22.64] ;  /* 0x0000000616127981 */ /* 0x000f62000c1e1500 */
[----:B------:R-:W-:Y:S01]  /*24a50*/  IADD3 R11, PT, PT, R27, R15, RZ ;  /* 0x0000000f1b0b7210 */ /* 0x000fe20007ffe0ff */
[----:B------:R-:W-:Y:S01]  /*24a60*/  IMAD R17, R9, UR8, RZ ;  /* 0x0000000809117c24 */ /* 0x000fe2000f8e02ff */
[----:B------:R-:W-:-:S02]  /*24a70*/  LEA R10, P2, R20, R43, 0x1 ;  /* 0x0000002b140a7211 */ /* 0x000fc400078408ff */
[----:B------:R-:W-:Y:S01]  /*24a80*/  IADD3 R9, PT, PT, R21, R19, RZ ;  /* 0x0000001315097210 */ /* 0x000fe20007ffe0ff */
[----:B-1----:R-:W-:Y:S01]  /*24a90*/  IMAD.WIDE.U32 R24, R8, UR8, RZ ;  /* 0x0000000808187c25 */ /* 0x002fe2000f8e00ff */
[-C--:B------:R-:W-:Y:S02]  /*24aa0*/  LEA.HI.X R15, R26, R45.reuse, R11, 0x1, P1 ;  /* 0x0000002d1a0f7211 */ /* 0x080fe400008f0c0b */
        /* <DEDUP_REMOVED lines=26> */
[----:B------:R-:W-:-:S03]  /*24c50*/  HADD2.F32 R10, -RZ, R10.H0_H0 ;  /* 0x2000000aff0a7230 */ /* 0x000fc60000004100 */
[----:B------:R-:W-:Y:S01]  /*24c60*/  FADD.FTZ R13, R13, R14 ;  /* 0x0000000e0d0d7221 */ /* 0x000fe20000010000 */
[----:B0-----:R-:W-:-:S03]  /*24c70*/  HADD2.F32 R7, -RZ, R8.H0_H0 ;  /* 0x20000008ff077230 */ /* 0x001fc60000004100 */
[----:B------:R-:W-:-:S04]  /*24c80*/  FADD.FTZ R10, R13, R10 ;  /* 0x0000000a0d0a7221 */ /* 0x000fc80000010000 */
[----:B------:R-:W-:Y:S01]  /*24c90*/  FADD.FTZ R7, R10, R7 ;  /* 0x000000070a077221 */ /* 0x000fe20000010000 */
[----:B------:R-:W-:-:S05]  /*24ca0*/  HADD2.F32 R6, -RZ, R6.H0_H0 ;  /* 0x20000006ff067230 */ /* 0x000fca0000004100 */
[----:B------:R-:W-:-:S07]  /*24cb0*/  FADD.FTZ R42, R7, R6 ;  /* 0x00000006072a7221 */ /* 0x000fce0000010000 */
.L_x_1793:
[----:B------:R-:W-:Y:S05]  /*24cc0*/  BSYNC.RECONVERGENT B2 ;  /* 0x0000000000027941 */ /* 0x000fea0003800200 */
.L_x_1792:
        /* <DEDUP_REMOVED lines=16> */
[----:B------:R-:W-:Y:S01]  /*24dd0*/  IMAD R9, R8, UR9, R9 ;  /* 0x0000000908097c24 */ /* 0x000fe2000f8e0209 */
[----:B------:R-:W-:Y:S01]  /*24de0*/  LEA R8, P1, R10, R43, 0x1 ;  /* 0x0000002b0a087211 */ /* 0x000fe200078208ff */
        /* <DEDUP_REMOVED lines=33> */
.L_x_1795:
[----:B------:R-:W-:Y:S05]  /*25000*/  BSYNC.RECONVERGENT B2 ;  /* 0x0000000000027941 */ /* 0x000fea0003800200 */
.L_x_1794:
        /* <DEDUP_REMOVED lines=37> */
.L_x_1788:
[----:B------:R-:W-:Y:S05]  /*25260*/  BSYNC.RECONVERGENT B1 ;  /* 0x0000000000017941 */ /* 0x000fea0003800200 */
.L_x_1787:
[----:B------:R-:W-:-:S05]  /*25270*/  F2FP.F16.F32.PACK_AB R42, RZ, R42 ;  /* 0x0000002aff2a723e */ /* 0x000fca00000000ff */
[----:B------:R-:W-:Y:S01]  /*25280*/  STG.E.U16 desc[UR6][R2.64], R42 ;  /* 0x0000002a02007986 */ /* 0x000fe2000c101506 */
[----:B------:R-:W-:Y:S05]  /*25290*/  EXIT ;  /* 0x000000000000794d */ /* 0x000fea0003800000 */
.L_x_1796:
        /* <DEDUP_REMOVED lines=14> */
.L_x_17232:


//--------------------- .text._ZN2at6native73_GLOBAL__N__c8866d80_35_SparseBinaryOpIntersectionKernel_cu_7dd49032_323712apply_kernelILi128ELi8EZNS1_29binary_op_intersection_kernelINS1_9RhsProjOpEblEEvRNS_14TensorIteratorEllRKNS_6TensorEbEUliE_EEviT1_ --------------------------
	.section	.text._ZN2at6native73_GLOBAL__N__c8866d80_35_SparseBinaryOpIntersectionKernel_cu_7dd49032_323712apply_kernelILi128ELi8EZNS1_29binary_op_intersection_kernelINS1_9RhsProjOpEblEEvRNS_14TensorIteratorEllRKNS_6TensorEbEUliE_EEviT1_,"ax",@progbits
	.align	128
.text._ZN2at6native73_GLOBAL__N__c8866d80_35_SparseBinaryOpIntersectionKernel_cu_7dd49032_323712apply_kernelILi128ELi8EZNS1_29binary_op_intersection_kernelINS1_9RhsProjOpEblEEvRNS_14TensorIteratorEllRKNS_6TensorEbEUliE_EEviT1_:
        .type           _ZN2at6native73_GLOBAL__N__c8866d80_35_SparseBinaryOpIntersectionKernel_cu_7dd49032_323712apply_kernelILi128ELi8EZNS1_29binary_op_intersection_kernelINS1_9RhsProjOpEblEEvRNS_14TensorIteratorEllRKNS_6TensorEbEUliE_EEviT1_,@function
        .size           _ZN2at6native73_GLOBAL__N__c8866d80_35_SparseBinaryOpIntersectionKernel_cu_7dd49032_323712apply_kernelILi128ELi8EZNS1_29binary_op_intersection_kernelINS1_9RhsProjOpEblEEvRNS_14TensorIteratorEllRKNS_6TensorEbEUliE_EEviT1_,(.L_x_17233 - _ZN2at6native73_GLOBAL__N__c8866d80_35_SparseBinaryOpIntersectionKernel_cu_7dd49032_323712apply_kernelILi128ELi8EZNS1_29binary_op_intersection_kernelINS1_9RhsProjOpEblEEvRNS_14TensorIteratorEllRKNS_6TensorEbEUliE_EEviT1_)
        .other          _ZN2at6native73_GLOBAL__N__c8866d80_35_SparseBinaryOpIntersectionKernel_cu_7dd49032_323712apply_kernelILi128ELi8EZNS1_29binary_op_intersection_kernelINS1_9RhsProjOpEblEEvRNS_14TensorIteratorEllRKNS_6TensorEbEUliE_EEviT1_,@"STO_CUDA_ENTRY STV_DEFAULT"
_ZN2at6native73_GLOBAL__N__c8866d80_35_SparseBinaryOpIntersectionKernel_cu_7dd49032_323712apply_kernelILi128ELi8EZNS1_29binary_op_intersection_kernelINS1_9RhsProjOpEblEEvRNS_14TensorIteratorEllRKNS_6TensorEbEUliE_EEviT1_:
        /* <DEDUP_REMOVED lines=18> */
[----:B------:R-:W0:-:S12]  /*0120*/  LDCU.64 UR12, c[0x0][0x758] ;  /* 0x0000eb00ff0c77ac */ /* 0x000e180008000a00 */
[----:B-1234-:R-:W-:Y:S05]  /*0130*/  @P0 BRA `(.L_x_1800) ;  /* 0x0000001400d80947 */ /* 0x01efea0003800000 */
[----:B------:R-:W1:Y:S02]  /*0140*/  LDC.64 R4, c[0x0][0x738] ;  /* 0x0001ce00ff047b82 */ /* 0x000e640000000a00 */
[----:B-1----:R-:W2:Y:S01]  /*0150*/  LDG.E.64 R4, desc[UR6][R4.64] ;  /* 0x0000000604047981 */ /* 0x002ea2000c1e1b00 */
[----:B------:R-:W-:Y:S02]  /*0160*/  ISETP.NE.AND P1, PT, RZ, UR10, PT ;  /* 0x0000000aff007c0c */ /* 0x000fe4000bf25270 */
        /* <DEDUP_REMOVED lines=16> */
[----:B------:R-:W-:Y:S02]  /*0270*/  PRMT R2, RZ, 0x7610, R2 ;  /* 0x00007610ff027816 */ /* 0x000fe40000000002 */
[----:B--2---:R-:W-:-:S04]  /*0280*/  LEA R6, P1, R4, R6, 0x3 ;  /* 0x0000000604067211 */ /* 0x004fc800078218ff */
[----:B------:R-:W-:-:S05]  /*0290*/  LEA.HI.X R7, R4, R7, R5, 0x3, P1 ;  /* 0x0000000704077211 */ /* 0x000fca00008f1c05 */
[----:B------:R-:W-:Y:S05]  /*02a0*/  @!P0 BRA `(.L_x_1802) ;  /* 0x00000004001c8947 */ /* 0x000fea0003800000 */
[----:B------:R-:W1:Y:S01]  /*02b0*/  LDC.64 R4, c[0x0][0x728] ;  /* 0x0001ca00ff047b82 */ /* 0x000e620000000a00 */
[----:B------:R-:W-:Y:S01]  /*02c0*/  LOP3.LUT R22, R22, 0x7fffffff, RZ, 0xc0, !PT ;  /* 0x7fffffff16167812 */ /* 0x000fe200078ec0ff */
[----:B------:R-:W2:Y:S01]  /*02d0*/  LDCU.64 UR8, c[0x0][0x758] ;  /* 0x0000eb00ff0877ac */ /* 0x000ea20008000a00 */
[----:B------:R-:W-:Y:S02]  /*02e0*/  LOP3.LUT R21, R0, 0xfffffff8, RZ, 0xc0, !PT ;  /* 0xfffffff800157812 */ /* 0x000fe400078ec0ff */
[----:B------:R-:W-:-:S07]  /*02f0*/  PRMT R2, RZ, 0x7610, R2 ;  /* 0x00007610ff027816 */ /* 0x000fce0000000002 */
.L_x_1803:
[----:B------:R-:W2:Y:S04]  /*0300*/  LDG.E.64 R26, desc[UR6][R6.64+0x8] ;  /* 0x00000806061a7981 */ /* 0x000ea8000c1e1b00 */
[----:B------:R-:W3:Y:S04]  /*0310*/  LDG.E.64 R24, desc[UR6][R6.64+0x10] ;  /* 0x0000100606187981 */ /* 0x000ee8000c1e1b00 */
[----:B------:R-:W4:Y:S04]  /*0320*/  LDG.E.64 R18, desc[UR6][R6.64+0x20] ;  /* 0x0000200606127981 */ /* 0x000f28000c1e1b00 */
[----:B------:R-:W5:Y:S04]  /*0330*/  LDG.E.64 R16, desc[UR6][R6.64+0x18] ;  /* 0x0000180606107981 */ /* 0x000f68000c1e1b00 */
[----:B------:R-:W5:Y:S04]  /*0340*/  LDG.E.64 R14, desc[UR6][R6.64] ;  /* 0x00000006060e7981 */ /* 0x000f68000c1e1b00 */
[----:B------:R-:W5:Y:S04]  /*0350*/  LDG.E.64 R10, desc[UR6][R6.64+0x28] ;  /* 0x00002806060a7981 */ /* 0x000f68000c1e1b00 */
[----:B------:R-:W5:Y:S04]  /*0360*/  LDG.E.64 R8, desc[UR6][R6.64+0x30] ;  /* 0x0000300606087981 */ /* 0x000f68000c1e1b00 */
[----:B------:R-:W5:Y:S01]  /*0370*/  LDG.E.64 R12, desc[UR6][R6.64+0x38] ;  /* 0x00003806060c7981 */ /* 0x000f62000c1e1b00 */
[----:B--2---:R-:W-:-:S04]  /*0380*/  IMAD R23, R27, UR8, RZ ;  /* 0x000000081b177c24 */ /* 0x004fc8000f8e02ff */
[C---:B------:R-:W-:Y:S02]  /*0390*/  IMAD R23, R26.reuse, UR9, R23 ;  /* 0x000000091a177c24 */ /* 0x040fe4000f8e0217 */
[----:B-1----:R-:W-:-:S04]  /*03a0*/  IMAD.WIDE.U32 R26, R26, UR8, R4 ;  /* 0x000000081a1a7c25 */ /* 0x002fc8000f8e0004 */
[----:B---3--:R-:W-:Y:S02]  /*03b0*/  IMAD R31, R25, UR8, RZ ;  /* 0x00000008191f7c24 */ /* 0x008fe4000f8e02ff */
[----:B----4-:R-:W-:Y:S01]  /*03c0*/  IMAD R19, R19, UR8, RZ ;  /* 0x0000000813137c24 */ /* 0x010fe2000f8e02ff */
[----:B------:R-:W-:Y:S01]  /*03d0*/  IADD3 R27, PT, PT, R27, R23, RZ ;  /* 0x000000171b1b7210 */ /* 0x000fe20007ffe0ff */
[----:B-----5:R-:W-:Y:S02]  /*03e0*/  IMAD R29, R17, UR8, RZ ;  /* 0x00000008111d7c24 */ /* 0x020fe4000f8e02ff */
[----:B------:R-:W-:Y:S02]  /*03f0*/  IMAD R31, R24, UR9, R31 ;  /* 0x00000009181f7c24 */ /* 0x000fe4000f8e021f */
[----:B------:R-:W-:Y:S02]  /*0400*/  IMAD R23, R18, UR9, R19 ;  /* 0x0000000912177c24 */ /* 0x000fe4000f8e0213 */
[----:B------:R-:W-:-:S04]  /*0410*/  IMAD.WIDE.U32 R24, R24, UR8, R4 ;  /* 0x0000000818187c25 */ /* 0x000fc8000f8e0004 */
[----:B------:R-:W-:-:S04]  /*0420*/  IMAD.WIDE.U32 R18, R18, UR8, R4 ;  /* 0x0000000812127c25 */ /* 0x000fc8000f8e0004 */
[C---:B------:R-:W-:Y:S02]  /*0430*/  IMAD R29, R16.reuse, UR9, R29 ;  /* 0x00000009101d7c24 */ /* 0x040fe4000f8e021d */
[----:B------:R-:W-:-:S04]  /*0440*/  IMAD.WIDE.U32 R16, R16, UR8, R4 ;  /* 0x0000000810107c25 */ /* 0x000fc8000f8e0004 */
[----:B------:R-:W-:Y:S02]  /*0450*/  IMAD R15, R15, UR8, RZ ;  /* 0x000000080f0f7c24 */ /* 0x000fe4000f8e02ff */
[----:B------:R-:W-:Y:S02]  /*0460*/  IMAD R11, R11, UR8, RZ ;  /* 0x000000080b0b7c24 */ /* 0x000fe4000f8e02ff */
[----:B------:R-:W-:Y:S02]  /*0470*/  IMAD.IADD R25, R25, 0x1, R31 ;  /* 0x0000000119197824 */ /* 0x000fe400078e021f */
[----:B------:R-:W-:Y:S01]  /*0480*/  IMAD.IADD R19, R19, 0x1, R23 ;  /* 0x0000000113137824 */ /* 0x000fe200078e0217 */
[----:B------:R-:W-:Y:S01]  /*0490*/  MOV R28, R16 ;  /* 0x00000010001c7202 */ /* 0x000fe20000000f00 */
[----:B------:R-:W-:Y:S02]  /*04a0*/  IMAD R9, R9, UR8, RZ ;  /* 0x0000000809097c24 */ /* 0x000fe4000f8e02ff */
[----:B------:R-:W-:Y:S01]  /*04b0*/  IMAD R13, R13, UR8, RZ ;  /* 0x000000080d0d7c24 */ /* 0x000fe2000f8e02ff */
[----:B------:R-:W-:Y:S01]  /*04c0*/  IADD3 R29, PT, PT, R17, R29, RZ ;  /* 0x0000001d111d7210 */ /* 0x000fe20007ffe0ff */
[----:B------:R-:W-:Y:S01]  /*04d0*/  IMAD R23, R14, UR9, R15 ;  /* 0x000000090e177c24 */ /* 0x000fe2000f8e020f */
[----:B------:R1:W2:Y:S01]  /*04e0*/  LDG.E.U8 R24, desc[UR6][R24.64] ;  /* 0x0000000618187981 */ /* 0x0002a2000c1e1100 */
[----:B------:R-:W-:-:S02]  /*04f0*/  IMAD R31, R10, UR9, R11 ;  /* 0x000000090a1f7c24 */ /* 0x000fc4000f8e020b */
[--C-:B------:R-:W-:Y:S01]  /*0500*/  IMAD.WIDE.U32 R14, R14, UR8, R4.reuse ;  /* 0x000000080e0e7c25 */ /* 0x100fe2000f8e0004 */
[----:B------:R3:W4:Y:S03]  /*0510*/  LDG.E.U8 R16, desc[UR6][R18.64] ;  /* 0x0000000612107981 */ /* 0x000726000c1e1100 */
[----:B------:R-:W-:Y:S01]  /*0520*/  IMAD.WIDE.U32 R10, R10, UR8, R4 ;  /* 0x000000080a0a7c25 */ /* 0x000fe2000f8e0004 */
[----:B------:R-:W-:Y:S01]  /*0530*/  IADD3 R15, PT, PT, R15, R23, RZ ;  /* 0x000000170f0f7210 */ /* 0x000fe20007ffe0ff */
[----:B------:R-:W2:Y:S02]  /*0540*/  LDG.E.U8 R17, desc[UR6][R26.64] ;  /* 0x000000061a117981 */ /* 0x000ea4000c1e1100 */
[C---:B-1----:R-:W-:Y:S02]  /*0550*/  IMAD R25, R8.reuse, UR9, R9 ;  /* 0x0000000908197c24 */ /* 0x042fe4000f8e0209 */
[----:B------:R-:W-:Y:S01]  /*0560*/  IMAD.WIDE.U32 R8, R8, UR8, R4 ;  /* 0x0000000808087c25 */ /* 0x000fe2000f8e0004 */
[----:B------:R-:W2:Y:S03]  /*0570*/  LDG.E.U8 R28, desc[UR6][R28.64] ;  /* 0x000000061c1c7981 */ /* 0x000ea6000c1e1100 */
[C---:B---3--:R-:W-:Y:S01]  /*0580*/  IMAD R19, R12.reuse, UR9, R13 ;  /* 0x000000090c137c24 */ /* 0x048fe2000f8e020d */
[----:B------:R-:W3:Y:S01]  /*0590*/  LDG.E.U8 R14, desc[UR6][R14.64] ;  /* 0x000000060e0e7981 */ /* 0x000ee2000c1e1100 */
[----:B------:R-:W-:-:S04]  /*05a0*/  IMAD.WIDE.U32 R12, R12, UR8, R4 ;  /* 0x000000080c0c7c25 */ /* 0x000fc8000f8e0004 */
[----:B------:R-:W-:Y:S01]  /*05b0*/  IMAD.IADD R11, R11, 0x1, R31 ;  /* 0x000000010b0b7824 */ /* 0x000fe200078e021f */
[----:B------:R-:W-:Y:S01]  /*05c0*/  IADD3 R13, PT, PT, R13, R19, RZ ;  /* 0x000000130d0d7210 */ /* 0x000fe20007ffe0ff */
[----:B------:R-:W-:-:S03]  /*05d0*/  IMAD.IADD R9, R9, 0x1, R25 ;  /* 0x0000000109097824 */ /* 0x000fc600078e0219 */
[----:B------:R1:W4:Y:S04]  /*05e0*/  LDG.E.U8 R10, desc[UR6][R10.64] ;  /* 0x000000060a0a7981 */ /* 0x000328000c1e1100 */
[----:B------:R-:W5:Y:S04]  /*05f0*/  LDG.E.U8 R9, desc[UR6][R8.64] ;  /* 0x0000000608097981 */ /* 0x000f68000c1e1100 */
[----:B------:R-:W5:Y:S01]  /*0600*/  LDG.E.U8 R12, desc[UR6][R12.64] ;  /* 0x000000060c0c7981 */ /* 0x000f62000c1e1100 */
[----:B------:R-:W-:-:S04]  /*0610*/  IADD3 R21, P1, PT, R21, -0x8, RZ ;  /* 0xfffffff815157810 */ /* 0x000fc80007f3e0ff */
[----:B------:R-:W-:Y:S02]  /*0620*/  IADD3.X R22, PT, PT, R22, -0x1, RZ, P1, !PT ;  /* 0xffffffff16167810 */ /* 0x000fe40000ffe4ff */
[----:B------:R-:W-:-:S04]  /*0630*/  ISETP.NE.U32.AND P1, PT, R21, RZ, PT ;  /* 0x000000ff1500720c */ /* 0x000fc80003f25070 */
[----:B------:R-:W-:Y:S02]  /*0640*/  ISETP.NE.AND.EX P1, PT, R22, RZ, PT, P1 ;  /* 0x000000ff1600720c */ /* 0x000fe40003f25310 */
[----:B-1----:R-:W-:Y:S02]  /*0650*/  LOP3.LUT R11, R2, 0xff, RZ, 0xc0, !PT ;  /* 0x000000ff020b7812 */ /* 0x002fe400078ec0ff */
[----:B------:R-:W-:-:S05]  /*0660*/  IADD3 R6, P2, PT, R6, 0x40, RZ ;  /* 0x0000004006067810 */ /* 0x000fca0007f5e0ff */
[----:B------:R-:W-:Y:S01]  /*0670*/  IMAD.X R7, RZ, RZ, R7, P2 ;  /* 0x000000ffff077224 */ /* 0x000fe200010e0607 */
[----:B--2---:R-:W-:Y:S02]  /*0680*/  LOP3.LUT R17, R28, R24, R17, 0xfe, !PT ;  /* 0x000000181c117212 */ /* 0x004fe400078efe11 */
[----:B---3--:R-:W-:Y:S02]  /*0690*/  ISETP.NE.AND P0, PT, R14, RZ, PT ;  /* 0x000000ff0e00720c */ /* 0x008fe40003f05270 */
[----:B----4-:R-:W-:Y:S02]  /*06a0*/  LOP3.LUT R16, R10, R16, R17, 0xfe, !PT ;  /* 0x000000100a107212 */ /* 0x010fe400078efe11 */
[----:B------:R-:W-:Y:S02]  /*06b0*/  SEL R10, RZ, 0xffffffff, !P0 ;  /* 0xffffffffff0a7807 */ /* 0x000fe40004000000 */
[----:B-----5:R-:W-:Y:S02]  /*06c0*/  LOP3.LUT R16, R12, R9, R16, 0xfe, !PT ;  /* 0x000000090c107212 */ /* 0x020fe400078efe10 */
[----:B------:R-:W-:-:S02]  /*06d0*/  LOP3.LUT R10, R10, 0xff, RZ, 0xc0, !PT ;  /* 0x000000ff0a0a7812 */ /* 0x000fc400078ec0ff */
[----:B------:R-:W-:-:S04]  /*06e0*/  LOP3.LUT P0, RZ, R16, 0xff, RZ, 0xc0, !PT ;  /* 0x000000ff10ff7812 */ /* 0x000fc8000780c0ff */
[----:B------:R-:W-:-:S04]  /*06f0*/  ISETP.NE.OR P0, PT, R11, R10, P0 ;  /* 0x0000000a0b00720c */ /* 0x000fc80000705670 */
[----:B------:R-:W-:Y:S01]  /*0700*/  SEL R2, RZ, 0x1, !P0 ;  /* 0x00000001ff027807 */ /* 0x000fe20004000000 */
[----:B------:R-:W-:Y:S08]  /*0710*/  @P1 BRA `(.L_x_1803) ;  /* 0xfffffff800f81947 */ /* 0x000ff0000383ffff */
.L_x_1802:
        /* <DEDUP_REMOVED lines=10> */
[----:B------:R-:W1:Y:S01]  /*07c0*/  LDC.64 R10, c[0x0][0x728] ;  /* 0x0001ca00ff0a7b82 */ /* 0x000e620000000a00 */
[----:B------:R-:W2:Y:S02]  /*07d0*/  LDCU.64 UR8, c[0x0][0x758] ;  /* 0x0000eb00ff0877ac */ /* 0x000ea40008000a00 */
[----:B------:R-:W3:Y:S04]  /*07e0*/  LDG.E.64 R12, desc[UR6][R6.64] ;  /* 0x00000006060c7981 */ /* 0x000ee8000c1e1b00 */
[----:B------:R-:W4:Y:S04]  /*07f0*/  LDG.E.64 R14, desc[UR6][R6.64+0x8] ;  /* 0x00000806060e7981 */ /* 0x000f28000c1e1b00 */
[----:B------:R-:W5:Y:S01]  /*0800*/  LDG.E.64 R4, desc[UR6][R6.64+0x18] ;  /* 0x0000180606047981 */ /* 0x000f62000c1e1b00 */
[----:B--2---:R-:W-:-:S02]  /*0810*/  IMAD R9, R9, UR8, RZ ;  /* 0x0000000809097c24 */ /* 0x004fc4000f8e02ff */
[----:B---3--:R-:W-:Y:S02]  /*0820*/  IMAD R13, R13, UR8, RZ ;  /* 0x000000080d0d7c24 */ /* 0x008fe4000f8e02ff */
[----:B----4-:R-:W-:Y:S02]  /*0830*/  IMAD R15, R15, UR8, RZ ;  /* 0x000000080f0f7c24 */ /* 0x010fe4000f8e02ff */
[----:B------:R-:W-:Y:S02]  /*0840*/  IMAD R17, R12, UR9, R13 ;  /* 0x000000090c117c24 */ /* 0x000fe4000f8e020d */
[----:B-----5:R-:W-:Y:S02]  /*0850*/  IMAD R21, R5, UR8, RZ ;  /* 0x0000000805157c24 */ /* 0x020fe4000f8e02ff */
[----:B------:R-:W-:Y:S02]  /*0860*/  IMAD R5, R8, UR9, R9 ;  /* 0x0000000908057c24 */ /* 0x000fe4000f8e0209 */
[----:B------:R-:W-:-:S02]  /*0870*/  IMAD R19, R14, UR9, R15 ;  /* 0x000000090e137c24 */ /* 0x000fc4000f8e020f */
[----:B-1----:R-:W-:-:S04]  /*0880*/  IMAD.WIDE.U32 R8, R8, UR8, R10 ;  /* 0x0000000808087c25 */ /* 0x002fc8000f8e000a */
[----:B------:R-:W-:-:S04]  /*0890*/  IMAD.WIDE.U32 R12, R12, UR8, R10 ;  /* 0x000000080c0c7c25 */ /* 0x000fc8000f8e000a */
[----:B------:R-:W-:Y:S01]  /*08a0*/  IMAD.WIDE.U32 R14, R14, UR8, R10 ;  /* 0x000000080e0e7c25 */ /* 0x000fe2000f8e000a */
[----:B------:R-:W-:-:S03]  /*08b0*/  IADD3 R9, PT, PT, R9, R5, RZ ;  /* 0x0000000509097210 */ /* 0x000fc60007ffe0ff */
[----:B------:R-:W-:-:S04]  /*08c0*/  IMAD.WIDE.U32 R10, R4, UR8, R10 ;  /* 0x00000008040a7c25 */ /* 0x000fc8000f8e000a */
[----:B------:R-:W-:Y:S01]  /*08d0*/  IMAD R21, R4, UR9, R21 ;  /* 0x0000000904157c24 */ /* 0x000fe2000f8e0215 */
[----:B------:R-:W-:Y:S01]  /*08e0*/  IADD3 R13, PT, PT, R13, R17, RZ ;  /* 0x000000110d0d7210 */ /* 0x000fe20007ffe0ff */
[----:B------:R-:W-:Y:S01]  /*08f0*/  IMAD.IADD R15, R15, 0x1, R19 ;  /* 0x000000010f0f7824 */ /* 0x000fe200078e0213 */
[----:B------:R-:W2:Y:S01]  /*0900*/  LDG.E.U8 R9, desc[UR6][R8.64] ;  /* 0x0000000608097981 */ /* 0x000ea2000c1e1100 */
[----:B------:R-:W-:-:S03]  /*0910*/  IMAD.IADD R11, R11, 0x1, R21 ;  /* 0x000000010b0b7824 */ /* 0x000fc600078e0215 */
[----:B------:R-:W2:Y:S04]  /*0920*/  LDG.E.U8 R14, desc[UR6][R14.64] ;  /* 0x000000060e0e7981 */ /* 0x000ea8000c1e1100 */
[----:B------:R-:W2:Y:S04]  /*0930*/  LDG.E.U8 R10, desc[UR6][R10.64] ;  /* 0x000000060a0a7981 */ /* 0x000ea8000c1e1100 */
[----:B------:R-:W3:Y:S01]  /*0940*/  LDG.E.U8 R12, desc[UR6][R12.64] ;  /* 0x000000060c0c7981 */ /* 0x000ee2000c1e1100 */
[----:B------:R-:W-:Y:S02]  /*0950*/  PRMT R5, R2, 0x9910, RZ ;  /* 0x0000991002057816 */ /* 0x000fe400000000ff */
[----:B--2---:R-:W-:-:S02]  /*0960*/  LOP3.LUT R2, R10, R9, R14, 0xfe, !PT ;  /* 0x000000090a027212 */ /* 0x004fc400078efe0e */
[----:B---3--:R-:W-:Y:S02]  /*0970*/  ISETP.NE.AND P2, PT, R12, RZ, PT ;  /* 0x000000ff0c00720c */ /* 0x008fe40003f45270 */
[----:B------:R-:W-:Y:S02]  /*0980*/  LOP3.LUT P1, RZ, R2, 0xff, RZ, 0xc0, !PT ;  /* 0x000000ff02ff7812 */ /* 0x000fe4000782c0ff */
[----:B------:R-:W-:Y:S02]  /*0990*/  SEL R2, RZ, 0xffffffff, !P2 ;  /* 0xffffffffff027807 */ /* 0x000fe40005000000 */
[----:B------:R-:W-:Y:S02]  /*09a0*/  IADD3 R6, P2, PT, R6, 0x20, RZ ;  /* 0x0000002006067810 */ /* 0x000fe40007f5e0ff */
[----:B------:R-:W-:Y:S02]  /*09b0*/  ISETP.NE.OR P1, PT, R5, R2, P1 ;  /* 0x000000020500720c */ /* 0x000fe40000f25670 */
[----:B------:R-:W-:-:S02]  /*09c0*/  IADD3.X R7, PT, PT, RZ, R7, RZ, P2, !PT ;  /* 0x00000007ff077210 */ /* 0x000fc400017fe4ff */
[----:B------:R-:W-:-:S09]  /*09d0*/  SEL R2, RZ, 0x1, !P1 ;  /* 0x00000001ff027807 */ /* 0x000fd20004800000 */
.L_x_1804:
[----:B------:R-:W-:Y:S05]  /*09e0*/  @!P0 BRA `(.L_x_1801) ;  /* 0x0000000000b08947 */ /* 0x000fea0003800000 */
[----:B------:R-:W-:Y:S02]  /*09f0*/  ISETP.NE.U32.AND P1, PT, R16, 0x1, PT ;  /* 0x000000011000780c */ /* 0x000fe40003f25070 */
[----:B------:R-:W-:Y:S02]  /*0a00*/  LOP3.LUT R0, R0, 0x1, RZ, 0xc0, !PT ;  /* 0x0000000100007812 */ /* 0x000fe400078ec0ff */
[----:B------:R-:W-:Y:S02]  /*0a10*/  ISETP.NE.AND.EX P1, PT, RZ, RZ, PT, P1 ;  /* 0x000000ffff00720c */ /* 0x000fe40003f25310 */
[----:B------:R-:W-:-:S04]  /*0a20*/  ISETP.NE.U32.AND P0, PT, R0, 0x1, PT ;  /* 0x000000010000780c */ /* 0x000fc80003f05070 */
[----:B------:R-:W-:-:S07]  /*0a30*/  ISETP.NE.U32.AND.EX P0, PT, RZ, RZ, PT, P0 ;  /* 0x000000ffff00720c */ /* 0x000fce0003f05100 */
[----:B------:R-:W-:Y:S06]  /*0a40*/  @!P1 BRA `(.L_x_1805) ;  /* 0x0000000000589947 */ /* 0x000fec0003800000 */
[----:B------:R-:W2:Y:S01]  /*0a50*/  LDG.E.64 R4, desc[UR6][R6.64] ;  /* 0x0000000606047981 */ /* 0x000ea2000c1e1b00 */
[----:B------:R-:W1:Y:S01]  /*0a60*/  LDC.64 R8, c[0x0][0x728] ;  /* 0x0001ca00ff087b82 */ /* 0x000e620000000a00 */
[----:B------:R-:W2:Y:S02]  /*0a70*/  LDCU.64 UR8, c[0x0][0x758] ;  /* 0x0000eb00ff0877ac */ /* 0x000ea40008000a00 */
[----:B------:R-:W3:Y:S01]  /*0a80*/  LDG.E.64 R12, desc[UR6][R6.64+0x8] ;  /* 0x00000806060c7981 */ /* 0x000ee2000c1e1b00 */
[----:B--2---:R-:W-:Y:S02]  /*0a90*/  IMAD R5, R5, UR8, RZ ;  /* 0x0000000805057c24 */ /* 0x004fe4000f8e02ff */
[----:B-1----:R-:W-:-:S04]  /*0aa0*/  IMAD.WIDE.U32 R10, R4, UR8, R8 ;  /* 0x00000008040a7c25 */ /* 0x002fc8000f8e0008 */
[----:B---3--:R-:W-:Y:S02]  /*0ab0*/  IMAD R13, R13, UR8, RZ ;  /* 0x000000080d0d7c24 */ /* 0x008fe4000f8e02ff */
[----:B------:R-:W-:Y:S02]  /*0ac0*/  IMAD R5, R4, UR9, R5 ;  /* 0x0000000904057c24 */ /* 0x000fe4000f8e0205 */
[C---:B------:R-:W-:Y:S02]  /*0ad0*/  IMAD R13, R12.reuse, UR9, R13 ;  /* 0x000000090c0d7c24 */ /* 0x040fe4000f8e020d */
[----:B------:R-:W-:-:S04]  /*0ae0*/  IMAD.WIDE.U32 R8, R12, UR8, R8 ;  /* 0x000000080c087c25 */ /* 0x000fc8000f8e0008 */
[----:B------:R-:W-:Y:S01]  /*0af0*/  IMAD.IADD R11, R11, 0x1, R5 ;  /* 0x000000010b0b7824 */ /* 0x000fe200078e0205 */
[----:B------:R-:W-:-:S04]  /*0b00*/  IADD3 R9, PT, PT, R9, R13, RZ ;  /* 0x0000000d09097210 */ /* 0x000fc80007ffe0ff */
[----:B------:R-:W2:Y:S04]  /*0b10*/  LDG.E.U8 R10, desc[UR6][R10.64] ;  /* 0x000000060a0a7981 */ /* 0x000ea8000c1e1100 */
[----:B------:R-:W3:Y:S01]  /*0b20*/  LDG.E.U8 R8, desc[UR6][R8.64] ;  /* 0x0000000608087981 */ /* 0x000ee2000c1e1100 */
[----:B------:R-:W-:Y:S02]  /*0b30*/  PRMT R5, R2, 0x9910, RZ ;  /* 0x0000991002057816 */ /* 0x000fe400000000ff */
[----:B--2---:R-:W-:Y:S02]  /*0b40*/  ISETP.NE.AND P2, PT, R10, RZ, PT ;  /* 0x000000ff0a00720c */ /* 0x004fe40003f45270 */
[----:B---3--:R-:W-:Y:S02]  /*0b50*/  ISETP.NE.AND P1, PT, R8, RZ, PT ;  /* 0x000000ff0800720c */ /* 0x008fe40003f25270 */
[----:B------:R-:W-:-:S02]  /*0b60*/  SEL R0, RZ, 0xffffffff, !P2 ;  /* 0xffffffffff007807 */ /* 0x000fc40005000000 */
[----:B------:R-:W-:Y:S02]  /*0b70*/  IADD3 R6, P2, PT, R6, 0x10, RZ ;  /* 0x0000001006067810 */ /* 0x000fe40007f5e0ff */
[----:B------:R-:W-:-:S03]  /*0b80*/  ISETP.NE.OR P1, PT, R5, R0, P1 ;  /* 0x000000000500720c */ /* 0x000fc60000f25670 */
[----:B------:R-:W-:Y:S01]  /*0b90*/  IMAD.X R7, RZ, RZ, R7, P2 ;  /* 0x000000ffff077224 */ /* 0x000fe200010e0607 */
[----:B------:R-:W-:-:S09]  /*0ba0*/  SEL R2, RZ, 0x1, !P1 ;  /* 0x00000001ff027807 */ /* 0x000fd20004800000 */
.L_x_1805:
[----:B------:R-:W-:Y:S01]  /*0bb0*/  MOV R4, R6 ;  /* 0x0000000600047202 */ /* 0x000fe20000000f00 */
[----:B------:R-:W-:Y:S01]  /*0bc0*/  IMAD.MOV.U32 R5, RZ, RZ, R7 ;  /* 0x000000ffff057224 */ /* 0x000fe200078e0007 */
[----:B------:R-:W-:Y:S06]  /*0bd0*/  @P0 BRA `(.L_x_1801) ;  /* 0x0000000000340947 */ /* 0x000fec0003800000 */
[----:B------:R-:W2:Y:S01]  /*0be0*/  LDG.E.64 R4, desc[UR6][R4.64] ;  /* 0x0000000604047981 */ /* 0x000ea2000c1e1b00 */
[----:B------:R-:W1:Y:S01]  /*0bf0*/  LDC.64 R6, c[0x0][0x728] ;  /* 0x0001ca00ff067b82 */ /* 0x000e620000000a00 */
[----:B------:R-:W2:Y:S02]  /*0c00*/  LDCU.64 UR8, c[0x0][0x758] ;  /* 0x0000eb00ff0877ac */ /* 0x000ea40008000a00 */
[----:B--2---:R-:W-:Y:S02]  /*0c10*/  IMAD R9, R5, UR8, RZ ;  /* 0x0000000805097c24 */ /* 0x004fe4000f8e02ff */
[----:B-1----:R-:W-:-:S04]  /*0c20*/  IMAD.WIDE.U32 R6, R4, UR8, R6 ;  /* 0x0000000804067c25 */ /* 0x002fc8000f8e0006 */
[----:B------:R-:W-:-:S05]  /*0c30*/  IMAD R9, R4, UR9, R9 ;  /* 0x0000000904097c24 */ /* 0x000fca000f8e0209 */
[----:B------:R-:W-:-:S05]  /*0c40*/  IADD3 R7, PT, PT, R7, R9, RZ ;  /* 0x0000000907077210 */ /* 0x000fca0007ffe0ff */
[----:B------:R-:W2:Y:S01]  /*0c50*/  LDG.E.U8 R6, desc[UR6][R6.64] ;  /* 0x0000000606067981 */ /* 0x000ea2000c1e1100 */
[----:B------:R-:W-:Y:S02]  /*0c60*/  PRMT R5, R2, 0x9910, RZ ;  /* 0x0000991002057816 */ /* 0x000fe400000000ff */
[----:B--2---:R-:W-:-:S04]  /*0c70*/  ISETP.NE.AND P0, PT, R6, RZ, PT ;  /* 0x000000ff0600720c */ /* 0x004fc80003f05270 */
[----:B------:R-:W-:-:S04]  /*0c80*/  SEL R0, RZ, 0xffffffff, !P0 ;  /* 0xffffffffff007807 */ /* 0x000fc80004000000 */
[----:B------:R-:W-:-:S04]  /*0c90*/  ISETP.NE.AND P0, PT, R5, R0, PT ;  /* 0x000000000500720c */ /* 0x000fc80003f05270 */
[----:B------:R-:W-:-:S09]  /*0ca0*/  SEL R2, RZ, 0x1, !P0 ;  /* 0x00000001ff027807 */ /* 0x000fd20004000000 */
.L_x_1801:
[----:B------:R-:W1:Y:S01]  /*0cb0*/  LDC.64 R4, c[0x0][0x710] ;  /* 0x0001c400ff047b82 */ /* 0x000e620000000a00 */
[----:B------:R-:W-:-:S05]  /*0cc0*/  VIADD R3, R3, 0x80 ;  /* 0x0000008003037836 */ /* 0x000fca0000000000 */
[----:B------:R-:W-:Y:S01]  /*0cd0*/  ISETP.GE.AND P0, PT, R3, UR4, PT ;  /* 0x0000000403007c0c */ /* 0x000fe2000bf06270 */
[----:B-1----:R1:W-:-:S12]  /*0ce0*/  STG.E.U8 desc[UR6][R4.64], R2 ;  /* 0x0000000204007986 */ /* 0x0023d8000c101106 */
[----:B------:R-:W-:Y:S05]  /*0cf0*/  @P0 BRA `(.L_x_1806) ;  /* 0x0000001400dc0947 */ /* 0x000fea0003800000 */
[----:B-1----:R-:W1:Y:S02]  /*0d00*/  LDC.64 R4, c[0x0][0x738] ;  /* 0x0001ce00ff047b82 */ /* 0x002e640000000a00 */
        /* <DEDUP_REMOVED lines=27> */
.L_x_1809:
        /* <DEDUP_REMOVED lines=66> */
.L_x_1808:
        /* <DEDUP_REMOVED lines=44> */
.L_x_1810:
        /* <DEDUP_REMOVED lines=29> */
.L_x_1811:
        /* <DEDUP_REMOVED lines=16> */
.L_x_1807:
[----:B------:R-:W1:Y:S01]  /*1870*/  LDC.64 R4, c[0x0][0x710] ;  /* 0x0001c400ff047b82 */ /* 0x000e620000000a00 */
[----:B------:R-:W-:Y:S01]  /*1880*/  VIADD R3, R3, 0x80 ;  /* 0x0000008003037836 */ /* 0x000fe20000000000 */
[----:B-1----:R1:W-:Y:S06]  /*1890*/  STG.E.U8 desc[UR6][R4.64], R2 ;  /* 0x0000000204007986 */ /* 0x0023ec000c101106 */
.L_x_1800:
[----:B------:R-:W-:-:S13]  /*18a0*/  ISETP.GE.AND P0, PT, R3, UR4, PT ;  /* 0x0000000403007c0c */ /* 0x000fda000bf06270 */
        /* <DEDUP_REMOVED lines=25> */
[----:B------:R-:W-:Y:S01]  /*1a40*/  BSSY.RECONVERGENT B2, `(.L_x_1814) ;  /* 0x0000046000027945 */ /* 0x000fe20003800200 */
[----:B------:R-:W-:Y:S02]  /*1a50*/  LOP3.LUT R22, R22, 0x7fffffff, RZ, 0xc0, !PT ;  /* 0x7fffffff16167812 */ /* 0x000fe400078ec0ff */
[----:B------:R-:W-:Y:S02]  /*1a60*/  LOP3.LUT R21, R0, 0xfffffff8, RZ, 0xc0, !PT ;  /* 0xfffffff800157812 */ /* 0x000fe400078ec0ff */
[----:B------:R-:W-:-:S07]  /*1a70*/  PRMT R2, RZ, 0x7610, R2 ;  /* 0x00007610ff027816 */ /* 0x000fce0000000002 */
.L_x_1815:
[----:B------:R-:W0:Y:S04]  /*1a80*/  LDG.E.64 R26, desc[UR6][R6.64+0x8] ;  /* 0x00000806061a7981 */ /* 0x000e28000c1e1b00 */
[----:B------:R-:W2:Y:S04]  /*1a90*/  LDG.E.64 R24, desc[UR6][R6.64+0x10] ;  /* 0x0000100606187981 */ /* 0x000ea8000c1e1b00 */
[----:B------:R-:W3:Y:S04]  /*1aa0*/  LDG.E.64 R18, desc[UR6][R6.64+0x20] ;  /* 0x0000200606127981 */ /* 0x000ee8000c1e1b00 */
[----:B------:R-:W4:Y:S04]  /*1ab0*/  LDG.E.64 R16, desc[UR6][R6.64+0x18] ;  /* 0x0000180606107981 */ /* 0x000f28000c1e1b00 */
[----:B------:R-:W5:Y:S04]  /*1ac0*/  LDG.E.64 R14, desc[UR6][R6.64] ;  /* 0x00000006060e7981 */ /* 0x000f68000c1e1b00 */
[----:B------:R-:W5:Y:S04]  /*1ad0*/  LDG.E.64 R10, desc[UR6][R6.64+0x28] ;  /* 0x00002806060a7981 */ /* 0x000f68000c1e1b00 */
[----:B------:R-:W5:Y:S04]  /*1ae0*/  LDG.E.64 R8, desc[UR6][R6.64+0x30] ;  /* 0x0000300606087981 */ /* 0x000f68000c1e1b00 */
[----:B------:R-:W5:Y:S01]  /*1af0*/  LDG.E.64 R12, desc[UR6][R6.64+0x38] ;  /* 0x00003806060c7981 */ /* 0x000f62000c1e1b00 */
[----:B0-----:R-:W-:-:S04]  /*1b00*/  IMAD R23, R27, UR12, RZ ;  /* 0x0000000c1b177c24 */ /* 0x001fc8000f8e02ff */
[C---:B------:R-:W-:Y:S02]  /*1b10*/  IMAD R23, R26.reuse, UR13, R23 ;  /* 0x0000000d1a177c24 */ /* 0x040fe4000f8e0217 */
[----:B-1----:R-:W-:-:S04]  /*1b20*/  IMAD.WIDE.U32 R26, R26, UR12, R4 ;  /* 0x0000000c1a1a7c25 */ /* 0x002fc8000f8e0004 */
[----:B--2---:R-:W-:Y:S02]  /*1b30*/  IMAD R31, R25, UR12, RZ ;  /* 0x0000000c191f7c24 */ /* 0x004fe4000f8e02ff */
[----:B---3--:R-:W-:Y:S01]  /*1b40*/  IMAD R19, R19, UR12, RZ ;  /* 0x0000000c13137c24 */ /* 0x008fe2000f8e02ff */
[----:B------:R-:W-:Y:S01]  /*1b50*/  IADD3 R27, PT, PT, R27, R23, RZ ;  /* 0x000000171b1b7210 */ /* 0x000fe20007ffe0ff */
[----:B----4-:R-:W-:Y:S02]  /*1b60*/  IMAD R29, R17, UR12, RZ ;  /* 0x0000000c111d7c24 */ /* 0x010fe4000f8e02ff */
[----:B------:R-:W-:Y:S02]  /*1b70*/  IMAD R31, R24, UR13, R31 ;  /* 0x0000000d181f7c24 */ /* 0x000fe4000f8e021f */
[----:B------:R-:W-:Y:S02]  /*1b80*/  IMAD R23, R18, UR13, R19 ;  /* 0x0000000d12177c24 */ /* 0x000fe4000f8e0213 */
[----:B------:R-:W-:-:S04]  /*1b90*/  IMAD.WIDE.U32 R24, R24, UR12, R4 ;  /* 0x0000000c18187c25 */ /* 0x000fc8000f8e0004 */
[----:B------:R-:W-:-:S04]  /*1ba0*/  IMAD.WIDE.U32 R18, R18, UR12, R4 ;  /* 0x0000000c12127c25 */ /* 0x000fc8000f8e0004 */
[C---:B------:R-:W-:Y:S02]  /*1bb0*/  IMAD R29, R16.reuse, UR13, R29 ;  /* 0x0000000d101d7c24 */ /* 0x040fe4000f8e021d */
[----:B------:R-:W-:-:S04]  /*1bc0*/  IMAD.WIDE.U32 R16, R16, UR12, R4 ;  /* 0x0000000c10107c25 */ /* 0x000fc8000f8e0004 */
[----:B-----5:R-:W-:Y:S02]  /*1bd0*/  IMAD R15, R15, UR12, RZ ;  /* 0x0000000c0f0f7c24 */ /* 0x020fe4000f8e02ff */
        /* <DEDUP_REMOVED lines=11> */
[----:B------:R1:W3:Y:S03]  /*1c90*/  LDG.E.U8 R16, desc[UR6][R18.64] ;  /* 0x0000000612107981 */ /* 0x0002e6000c1e1100 */
[----:B------:R-:W-:Y:S01]  /*1ca0*/  IMAD.WIDE.U32 R10, R10, UR12, R4 ;  /* 0x0000000c0a0a7c25 */ /* 0x000fe2000f8e0004 */
[----:B------:R-:W-:Y:S01]  /*1cb0*/  IADD3 R15, PT, PT, R15, R23, RZ ;  /* 0x000000170f0f7210 */ /* 0x000fe20007ffe0ff */
[----:B------:R-:W2:Y:S02]  /*1cc0*/  LDG.E.U8 R17, desc[UR6][R26.64] ;  /* 0x000000061a117981 */ /* 0x000ea4000c1e1100 */
[C---:B0-----:R-:W-:Y:S02]  /*1cd0*/  IMAD R25, R8.reuse, UR13, R9 ;  /* 0x0000000d08197c24 */ /* 0x041fe4000f8e0209 */
[----:B------:R-:W-:Y:S01]  /*1ce0*/  IMAD.WIDE.U32 R8, R8, UR12, R4 ;  /* 0x0000000c08087c25 */ /* 0x000fe2000f8e0004 */
[----:B------:R-:W2:Y:S03]  /*1cf0*/  LDG.E.U8 R28, desc[UR6][R28.64] ;  /* 0x000000061c1c7981 */ /* 0x000ea6000c1e1100 */
[C---:B-1----:R-:W-:Y:S01]  /*1d00*/  IMAD R19, R12.reuse, UR13, R13 ;  /* 0x0000000d0c137c24 */ /* 0x042fe2000f8e020d */
[----:B------:R-:W4:Y:S01]  /*1d10*/  LDG.E.U8 R14, desc[UR6][R14.64] ;  /* 0x000000060e0e7981 */ /* 0x000f22000c1e1100 */
[----:B------:R-:W-:-:S04]  /*1d20*/  IMAD.WIDE.U32 R12, R12, UR12, R4 ;  /* 0x0000000c0c0c7c25 */ /* 0x000fc8000f8e0004 */
[----:B------:R-:W-:Y:S01]  /*1d30*/  IMAD.IADD R11, R11, 0x1, R31 ;  /* 0x000000010b0b7824 */ /* 0x000fe200078e021f */
[----:B------:R-:W-:Y:S01]  /*1d40*/  IADD3 R13, PT, PT, R13, R19, RZ ;  /* 0x000000130d0d7210 */ /* 0x000fe20007ffe0ff */
[----:B------:R-:W-:-:S03]  /*1d50*/  IMAD.IADD R9, R9, 0x1, R25 ;  /* 0x0000000109097824 */ /* 0x000fc600078e0219 */
[----:B------:R0:W3:Y:S04]  /*1d60*/  LDG.E.U8 R10, desc[UR6][R10.64] ;  /* 0x000000060a0a7981 */ /* 0x0000e8000c1e1100 */
[----:B------:R-:W5:Y:S04]  /*1d70*/  LDG.E.U8 R9, desc[UR6][R8.64] ;  /* 0x0000000608097981 */ /* 0x000f68000c1e1100 */
[----:B------:R-:W5:Y:S01]  /*1d80*/  LDG.E.U8 R12, desc[UR6][R12.64] ;  /* 0x000000060c0c7981 */ /* 0x000f62000c1e1100 */
[----:B------:R-:W-:-:S04]  /*1d90*/  IADD3 R21, P1, PT, R21, -0x8, RZ ;  /* 0xfffffff815157810 */ /* 0x000fc80007f3e0ff */
[----:B------:R-:W-:Y:S02]  /*1da0*/  IADD3.X R22, PT, PT, R22, -0x1, RZ, P1, !PT ;  /* 0xffffffff16167810 */ /* 0x000fe40000ffe4ff */
[----:B------:R-:W-:-:S04]  /*1db0*/  ISETP.NE.U32.AND P1, PT, R21, RZ, PT ;  /* 0x000000ff1500720c */ /* 0x000fc80003f25070 */
[----:B------:R-:W-:Y:S02]  /*1dc0*/  ISETP.NE.AND.EX P1, PT, R22, RZ, PT, P1 ;  /* 0x000000ff1600720c */ /* 0x000fe40003f25310 */
[----:B0-----:R-:W-:Y:S02]  /*1dd0*/  LOP3.LUT R11, R2, 0xff, RZ, 0xc0, !PT ;  /* 0x000000ff020b7812 */ /* 0x001fe400078ec0ff */
[----:B------:R-:W-:-:S05]  /*1de0*/  IADD3 R6, P2, PT, R6, 0x40, RZ ;  /* 0x0000004006067810 */ /* 0x000fca0007f5e0ff */
[----:B------:R-:W-:Y:S01]  /*1df0*/  IMAD.X R7, RZ, RZ, R7, P2 ;  /* 0x000000ffff077224 */ /* 0x000fe200010e0607 */
[----:B--2---:R-:W-:Y:S02]  /*1e00*/  LOP3.LUT R17, R28, R24, R17, 0xfe, !PT ;  /* 0x000000181c117212 */ /* 0x004fe400078efe11 */
[----:B----4-:R-:W-:Y:S02]  /*1e10*/  ISETP.NE.AND P0, PT, R14, RZ, PT ;  /* 0x000000ff0e00720c */ /* 0x010fe40003f05270 */
[----:B---3--:R-:W-:Y:S02]  /*1e20*/  LOP3.LUT R16, R10, R16, R17, 0xfe, !PT ;  /* 0x000000100a107212 */ /* 0x008fe400078efe11 */
[----:B------:R-:W-:Y:S02]  /*1e30*/  SEL R10, RZ, 0xffffffff, !P0 ;  /* 0xffffffffff0a7807 */ /* 0x000fe40004000000 */
[----:B-----5:R-:W-:Y:S02]  /*1e40*/  LOP3.LUT R16, R12, R9, R16, 0xfe, !PT ;  /* 0x000000090c107212 */ /* 0x020fe400078efe10 */
[----:B------:R-:W-:-:S02]  /*1e50*/  LOP3.LUT R10, R10, 0xff, RZ, 0xc0, !PT ;  /* 0x000000ff0a0a7812 */ /* 0x000fc400078ec0ff */
[----:B------:R-:W-:-:S04]  /*1e60*/  LOP3.LUT P0, RZ, R16, 0xff, RZ, 0xc0, !PT ;  /* 0x000000ff10ff7812 */ /* 0x000fc8000780c0ff */
[----:B------:R-:W-:-:S04]  /*1e70*/  ISETP.NE.OR P0, PT, R11, R10, P0 ;  /* 0x0000000a0b00720c */ /* 0x000fc80000705670 */
[----:B------:R-:W-:Y:S01]  /*1e80*/  SEL R2, RZ, 0x1, !P0 ;  /* 0x00000001ff027807 */ /* 0x000fe20004000000 */
[----:B------:R-:W-:Y:S08]  /*1e90*/  @P1 BRA `(.L_x_1815) ;  /* 0xfffffff800f81947 */ /* 0x000ff0000383ffff */
[----:B------:R-:W-:Y:S05]  /*1ea0*/  BSYNC.RECONVERGENT B2 ;  /* 0x0000000000027941 */ /* 0x000fea0003800200 */
.L_x_1814:
        /* <DEDUP_REMOVED lines=44> */
.L_x_1816:
        /* <DEDUP_REMOVED lines=29> */
.L_x_1817:
        /* <DEDUP_REMOVED lines=16> */
.L_x_1813:
[----:B------:R-:W1:Y:S01]  /*2440*/  LDC.64 R4, c[0x0][0x710] ;  /* 0x0001c400ff047b82 */ /* 0x000e620000000a00 */
[----:B------:R-:W-:Y:S01]  /*2450*/  VIADD R3, R3, 0x80 ;  /* 0x0000008003037836 */ /* 0x000fe20000000000 */
[----:B-1----:R2:W-:Y:S06]  /*2460*/  STG.E.U8 desc[UR6][R4.64], R2 ;  /* 0x0000000204007986 */ /* 0x0025ec000c101106 */
.L_x_1806:
[----:B------:R-:W-:-:S13]  /*2470*/  ISETP.GE.AND P0, PT, R3, UR4, PT ;  /* 0x0000000403007c0c */ /* 0x000fda000bf06270 */
[----:B------:R-:W-:Y:S05]  /*2480*/  @P0 BRA `(.L_x_1818) ;  /* 0x0000001400e00947 */ /* 0x000fea0003800000 */
[----:B-12---:R-:W1:Y:S02]  /*2490*/  LDC.64 R4, c[0x0][0x738] ;  /* 0x0001ce00ff047b82 */ /* 0x006e640000000a00 */
        /* <DEDUP_REMOVED lines=27> */
.L_x_1821:
        /* <DEDUP_REMOVED lines=66> */
[----:B0-----:R-:W-:Y:S05]  /*2a70*/  BSYNC.RECONVERGENT B2 ;  /* 0x0000000000027941 */ /* 0x001fea0003800200 */
.L_x_1820:
        /* <DEDUP_REMOVED lines=44> */
.L_x_1822:
        /* <DEDUP_REMOVED lines=29> */
.L_x_1823:
        /* <DEDUP_REMOVED lines=16> */
.L_x_1819:
[----:B------:R-:W1:Y:S01]  /*3010*/  LDC.64 R4, c[0x0][0x710] ;  /* 0x0001c400ff047b82 */ /* 0x000e620000000a00 */
[----:B------:R-:W-:Y:S01]  /*3020*/  VIADD R3, R3, 0x80 ;  /* 0x0000008003037836 */ /* 0x000fe20000000000 */
[----:B-1----:R2:W-:Y:S06]  /*3030*/  STG.E.U8 desc[UR6][R4.64], R2 ;  /* 0x0000000204007986 */ /* 0x0025ec000c101106 */
.L_x_1812:
        /* <DEDUP_REMOVED lines=30> */
.L_x_1827:
        /* <DEDUP_REMOVED lines=67> */
.L_x_1826:
        /* <DEDUP_REMOVED lines=44> */
.L_x_1828:
        /* <DEDUP_REMOVED lines=29> */
.L_x_1829:
        /* <DEDUP_REMOVED lines=16> */
.L_x_1825:
[----:B------:R-:W1:Y:S01]  /*3be0*/  LDC.64 R4, c[0x0][0x710] ;  /* 0x0001c400ff047b82 */ /* 0x000e620000000a00 */
[----:B------:R-:W-:Y:S01]  /*3bf0*/  VIADD R3, R3, 0x80 ;  /* 0x0000008003037836 */ /* 0x000fe20000000000 */
[----:B-1----:R3:W-:Y:S06]  /*3c00*/  STG.E.U8 desc[UR6][R4.64], R2 ;  /* 0x0000000204007986 */ /* 0x0027ec000c101106 */
.L_x_1818:
[----:B------:R-:W-:-:S13]  /*3c10*/  ISETP.GE.AND P0, PT, R3, UR4, PT ;  /* 0x0000000403007c0c */ /* 0x000fda000bf06270 */
[----:B------:R-:W-:Y:S05]  /*3c20*/  @P0 BREAK.RELIABLE B0 ;  /* 0x0000000000000942 */ /* 0x000fea0003800100 */
[----:B------:R-:W-:Y:S05]  /*3c30*/  @P0 BRA `(.L_x_1830) ;  /* 0x0000001400e80947 */ /* 0x000fea0003800000 */
[----:B-123--:R-:W1:Y:S02]  /*3c40*/  LDC.64 R4, c[0x0][0x738] ;  /* 0x0001ce00ff047b82 */ /* 0x00ee640000000a00 */
        /* <DEDUP_REMOVED lines=27> */
.L_x_1833:
        /* <DEDUP_REMOVED lines=67> */
.L_x_1832:
        /* <DEDUP_REMOVED lines=44> */
.L_x_1834:
        /* <DEDUP_REMOVED lines=29> */
.L_x_1835:
        /* <DEDUP_REMOVED lines=16> */
.L_x_1831:
[----:B------:R-:W1:Y:S01]  /*47c0*/  LDC.64 R4, c[0x0][0x710] ;  /* 0x0001c400ff047b82 */ /* 0x000e620000000a00 */
[----:B------:R-:W-:Y:S01]  /*47d0*/  VIADD R3, R3, 0x80 ;  /* 0x0000008003037836 */ /* 0x000fe20000000000 */
[----:B-1----:R3:W-:Y:S06]  /*47e0*/  STG.E.U8 desc[UR6][R4.64], R2 ;  /* 0x0000000204007986 */ /* 0x0027ec000c101106 */
.L_x_1824:
[----:B------:R-:W-:-:S13]  /*47f0*/  ISETP.GE.AND P0, PT, R3, UR4, PT ;  /* 0x0000000403007c0c */ /* 0x000fda000bf06270 */
[----:B------:R-:W-:Y:S05]  /*4800*/  @P0 BREAK.RELIABLE B0 ;  /* 0x0000000000000942 */ /* 0x000fea0003800100 */
[----:B------:R-:W-:Y:S05]  /*4810*/  @P0 BRA `(.L_x_1830) ;  /* 0x0000000800f00947 */ /* 0x000fea0003800000 */
[----:B0-----:R-:W-:Y:S05]  /*4820*/  BSYNC.RELIABLE B0 ;  /* 0x0000000000007941 */ /* 0x001fea0003800100 */
.L_x_1799:
[----:B-123--:R-:W0:Y:S02]  /*4830*/  LDC.64 R4, c[0x0][0x738] ;  /* 0x0001ce00ff047b82 */ /* 0x00ee240000000a00 */
[----:B0-----:R-:W2:Y:S01]  /*4840*/  LDG.E.64 R4, desc[UR6][R4.64] ;  /* 0x0000000604047981 */ /* 0x001ea2000c1e1b00 */
        /* <DEDUP_REMOVED lines=17> */
[----:B------:R-:W-:Y:S02]  /*4960*/  PRMT R2, RZ, 0x7610, R2 ;  /* 0x00007610ff027816 */ /* 0x000fe40000000002 */
[----:B-1----:R-:W-:-:S04]  /*4970*/  LEA R6, P1, R4, R6, 0x3 ;  /* 0x0000000604067211 */ /* 0x002fc800078218ff */
[----:B------:R-:W-:-:S05]  /*4980*/  LEA.HI.X R7, R4, R7, R5, 0x3, P1 ;  /* 0x0000000704077211 */ /* 0x000fca00008f1c05 */
[----:B------:R-:W-:Y:S05]  /*4990*/  @!P0 BRA `(.L_x_1837) ;  /* 0x0000000400208947 */ /* 0x000fea0003800000 */
[----:B------:R-:W0:Y:S01]  /*49a0*/  LDC.64 R4, c[0x0][0x728] ;  /* 0x0001ca00ff047b82 */ /* 0x000e220000000a00 */
[----:B------:R-:W-:Y:S01]  /*49b0*/  BSSY.RECONVERGENT B2, `(.L_x_1837) ;  /* 0x0000046000027945 */ /* 0x000fe20003800200 */
[----:B------:R-:W-:Y:S02]  /*49c0*/  LOP3.LUT R22, R22, 0x7fffffff, RZ, 0xc0, !PT ;  /* 0x7fffffff16167812 */ /* 0x000fe400078ec0ff */
[----:B------:R-:W-:Y:S02]  /*49d0*/  LOP3.LUT R21, R0, 0xfffffff8, RZ, 0xc0, !PT ;  /* 0xfffffff800157812 */ /* 0x000fe400078ec0ff */
[----:B------:R-:W-:-:S07]  /*49e0*/  PRMT R2, RZ, 0x7610, R2 ;  /* 0x00007610ff027816 */ /* 0x000fce0000000002 */
.L_x_1838:
        /* <DEDUP_REMOVED lines=10> */
[----:B0-----:R-:W-:-:S04]  /*4a90*/  IMAD.WIDE.U32 R26, R26, UR20, R4 ;  /* 0x000000141a1a7c25 */ /* 0x001fc8000f8e0004 */
        /* <DEDUP_REMOVED lines=56> */
.L_x_1837:
        /* <DEDUP_REMOVED lines=10> */
[----:B------:R-:W0:Y:S01]  /*4ec0*/  LDC.64 R10, c[0x0][0x728] ;  /* 0x0001ca00ff0a7b82 */ /* 0x000e220000000a00 */
        /* <DEDUP_REMOVED lines=11> */
[----:B0-----:R-:W-:-:S04]  /*4f80*/  IMAD.WIDE.U32 R8, R8, UR8, R10 ;  /* 0x0000000808087c25 */ /* 0x001fc8000f8e000a */
        /* <DEDUP_REMOVED lines=21> */
.L_x_1839:
        /* <DEDUP_REMOVED lines=8> */
[----:B------:R-:W0:Y:S01]  /*5160*/  LDC.64 R8, c[0x0][0x728] ;  /* 0x0001ca00ff087b82 */ /* 0x000e220000000a00 */
[----:B------:R-:W2:Y:S02]  /*5170*/  LDCU.64 UR8, c[0x0][0x758] ;  /* 0x0000eb00ff0877ac */ /* 0x000ea40008000a00 */
[----:B------:R-:W3:Y:S01]  /*5180*/  LDG.E.64 R12, desc[UR6][R6.64+0x8] ;  /* 0x00000806060c7981 */ /* 0x000ee2000c1e1b00 */
[----:B--2---:R-:W-:Y:S02]  /*5190*/  IMAD R5, R5, UR8, RZ ;  /* 0x0000000805057c24 */ /* 0x004fe4000f8e02ff */
[----:B0-----:R-:W-:-:S04]  /*51a0*/  IMAD.WIDE.U32 R10, R4, UR8, R8 ;  /* 0x00000008040a7c25 */ /* 0x001fc8000f8e0008 */
        /* <DEDUP_REMOVED lines=16> */
.L_x_1840:
[----:B------:R-:W-:Y:S02]  /*52b0*/  MOV R4, R6 ;  /* 0x0000000600047202 */ /* 0x000fe40000000f00 */
[----:B------:R-:W-:Y:S01]  /*52c0*/  MOV R5, R7 ;  /* 0x0000000700057202 */ /* 0x000fe20000000f00 */
[----:B------:R-:W-:Y:S06]  /*52d0*/  @P0 BRA `(.L_x_1836) ;  /* 0x0000000000340947 */ /* 0x000fec0003800000 */
[----:B------:R-:W2:Y:S01]  /*52e0*/  LDG.E.64 R4, desc[UR6][R4.64] ;  /* 0x0000000604047981 */ /* 0x000ea2000c1e1b00 */
[----:B------:R-:W0:Y:S01]  /*52f0*/  LDC.64 R6, c[0x0][0x728] ;  /* 0x0001ca00ff067b82 */ /* 0x000e220000000a00 */
[----:B------:R-:W2:Y:S02]  /*5300*/  LDCU.64 UR8, c[0x0][0x758] ;  /* 0x0000eb00ff0877ac */ /* 0x000ea40008000a00 */
[----:B--2---:R-:W-:Y:S02]  /*5310*/  IMAD R9, R5, UR8, RZ ;  /* 0x0000000805097c24 */ /* 0x004fe4000f8e02ff */
[----:B0-----:R-:W-:-:S04]  /*5320*/  IMAD.WIDE.U32 R6, R4, UR8, R6 ;  /* 0x0000000804067c25 */ /* 0x001fc8000f8e0006 */
[----:B------:R-:W-:-:S04]  /*5330*/  IMAD R9, R4, UR9, R9 ;  /* 0x0000000904097c24 */ /* 0x000fc8000f8e0209 */
[----:B------:R-:W-:-:S05]  /*5340*/  IMAD.IADD R7, R7, 0x1, R9 ;  /* 0x0000000107077824 */ /* 0x000fca00078e0209 */
[----:B------:R-:W2:Y:S01]  /*5350*/  LDG.E.U8 R6, desc[UR6][R6.64] ;  /* 0x0000000606067981 */ /* 0x000ea2000c1e1100 */
[----:B------:R-:W-:Y:S02]  /*5360*/  PRMT R5, R2, 0x9910, RZ ;  /* 0x0000991002057816 */ /* 0x000fe400000000ff */
[----:B--2---:R-:W-:-:S04]  /*5370*/  ISETP.NE.AND P0, PT, R6, RZ, PT ;  /* 0x000000ff0600720c */ /* 0x004fc80003f05270 */
[----:B------:R-:W-:-:S04]  /*5380*/  SEL R0, RZ, 0xffffffff, !P0 ;  /* 0xffffffffff007807 */ /* 0x000fc80004000000 */
[----:B------:R-:W-:-:S04]  /*5390*/  ISETP.NE.AND P0, PT, R5, R0, PT ;  /* 0x000000000500720c */ /* 0x000fc80003f05270 */
[----:B------:R-:W-:-:S09]  /*53a0*/  SEL R2, RZ, 0x1, !P0 ;  /* 0x00000001ff027807 */ /* 0x000fd20004000000 */
.L_x_1836:
[----:B------:R-:W0:Y:S01]  /*53b0*/  LDC.64 R4, c[0x0][0x710] ;  /* 0x0001c400ff047b82 */ /* 0x000e220000000a00 */
[----:B------:R-:W-:Y:S01]  /*53c0*/  IADD3 R3, PT, PT, R3, 0x80, RZ ;  /* 0x0000008003037810 */ /* 0x000fe20007ffe0ff */
[----:B0-----:R4:W-:Y:S06]  /*53d0*/  STG.E.U8 desc[UR6][R4.64], R2 ;  /* 0x0000000204007986 */ /* 0x0019ec000c101106 */
.L_x_1830:
[----:B0-----:R-:W-:Y:S05]  /*53e0*/  BSYNC.RECONVERGENT B1 ;  /* 0x0000000000017941 */ /* 0x001fea0003800200 */
.L_x_1798:
        /* <DEDUP_REMOVED lines=9> */
[----:B------:R-:W-:Y:S02]  /*5480*/  PRMT R18, RZ, 0x7610, R18 ;  /* 0x00007610ff127816 */ /* 0x000fe40000000012 */
        /* <DEDUP_REMOVED lines=14> */
[----:B------:R-:W-:-:S11]  /*5570*/  PRMT R18, RZ, 0x7610, R18 ;  /* 0x00007610ff127816 */ /* 0x000fd60000000012 */
[----:B------:R-:W-:Y:S05]  /*5580*/  @!P0 BRA `(.L_x_1842) ;  /* 0x0000000400208947 */ /* 0x000fea0003800000 */
[----:B------:R-:W0:Y:S01]  /*5590*/  LDC.64 R2, c[0x0][0x728] ;  /* 0x0001ca00ff027b82 */ /* 0x000e220000000a00 */
[----:B------:R-:W-:Y:S01]  /*55a0*/  LOP3.LUT R19, R19, 0x7fffffff, RZ, 0xc0, !PT ;  /* 0x7fffffff13137812 */ /* 0x000fe200078ec0ff */
[----:B------:R-:W1:Y:S01]  /*55b0*/  LDCU.64 UR4, c[0x0][0x758] ;  /* 0x0000eb00ff0477ac */ /* 0x000e620008000a00 */
[----:B------:R-:W-:Y:S02]  /*55c0*/  LOP3.LUT R20, R0, 0xfffffff8, RZ, 0xc0, !PT ;  /* 0xfffffff800147812 */ /* 0x000fe400078ec0ff */
[----:B------:R-:W-:-:S07]  /*55d0*/  PRMT R18, RZ, 0x7610, R18 ;  /* 0x00007610ff127816 */ /* 0x000fce0000000012 */
.L_x_1843:
[----:B------:R-:W1:Y:S04]  /*55e0*/  LDG.E.64 R24, desc[UR6][R4.64+0x8] ;  /* 0x0000080604187981 */ /* 0x000e68000c1e1b00 */
[----:B------:R-:W2:Y:S04]  /*55f0*/  LDG.E.64 R16, desc[UR6][R4.64+0x20] ;  /* 0x0000200604107981 */ /* 0x000ea8000c1e1b00 */
[----:B------:R-:W3:Y:S04]  /*5600*/  LDG.E.64 R14, desc[UR6][R4.64+0x18] ;  /* 0x00001806040e7981 */ /* 0x000ee8000c1e1b00 */
[----:B------:R-:W4:Y:S04]  /*5610*/  LDG.E.64 R22, desc[UR6][R4.64+0x10] ;  /* 0x0000100604167981 */ /* 0x000f28000c1e1b00 */
[----:B------:R-:W5:Y:S04]  /*5620*/  LDG.E.64 R8, desc[UR6][R4.64+0x28] ;  /* 0x0000280604087981 */ /* 0x000f68000c1e1b00 */
[----:B------:R-:W5:Y:S04]  /*5630*/  LDG.E.64 R12, desc[UR6][R4.64] ;  /* 0x00000006040c7981 */ /* 0x000f68000c1e1b00 */
[----:B------:R-:W5:Y:S04]  /*5640*/  LDG.E.64 R6, desc[UR6][R4.64+0x30] ;  /* 0x0000300604067981 */ /* 0x000f68000c1e1b00 */
[----:B------:R-:W5:Y:S01]  /*5650*/  LDG.E.64 R10, desc[UR6][R4.64+0x38] ;  /* 0x00003806040a7981 */ /* 0x000f62000c1e1b00 */
[----:B-1----:R-:W-:-:S04]  /*5660*/  IMAD R25, R25, UR4, RZ ;  /* 0x0000000419197c24 */ /* 0x002fc8000f8e02ff */
[C---:B------:R-:W-:Y:S02]  /*5670*/  IMAD R29, R24.reuse, UR5, R25 ;  /* 0x00000005181d7c24 */ /* 0x040fe4000f8e0219 */
[----:B0-----:R-:W-:-:S04]  /*5680*/  IMAD.WIDE.U32 R24, R24, UR4, R2 ;  /* 0x0000000418187c25 */ /* 0x001fc8000f8e0002 */
[----:B--2---:R-:W-:Y:S01]  /*5690*/  IMAD R17, R17, UR4, RZ ;  /* 0x0000000411117c24 */ /* 0x004fe2000f8e02ff */
[----:B------:R-:W-:Y:S01]  /*56a0*/  IADD3 R25, PT, PT, R25, R29, RZ ;  /* 0x0000001d19197210 */ /* 0x000fe20007ffe0ff */
[----:B---3--:R-:W-:Y:S02]  /*56b0*/  IMAD R27, R15, UR4, RZ ;  /* 0x000000040f1b7c24 */ /* 0x008fe4000f8e02ff */
[----:B----4-:R-:W-:Y:S02]  /*56c0*/  IMAD R23, R23, UR4, RZ ;  /* 0x0000000417177c24 */ /* 0x010fe4000f8e02ff */
[C---:B------:R-:W-:Y:S02]  /*56d0*/  IMAD R29, R16.reuse, UR5, R17 ;  /* 0x00000005101d7c24 */ /* 0x040fe4000f8e0211 */
[----:B------:R-:W-:-:S04]  /*56e0*/  IMAD.WIDE.U32 R16, R16, UR4, R2 ;  /* 0x0000000410107c25 */ /* 0x000fc8000f8e0002 */
[----:B------:R-:W-:Y:S02]  /*56f0*/  IMAD R27, R14, UR5, R27 ;  /* 0x000000050e1b7c24 */ /* 0x000fe4000f8e021b */
[----:B------:R-:W-:Y:S02]  /*5700*/  IMAD R31, R22, UR5, R23 ;  /* 0x00000005161f7c24 */ /* 0x000fe4000f8e0217 */
[----:B------:R-:W-:Y:S01]  /*5710*/  IMAD.WIDE.U32 R14, R14, UR4, R2 ;  /* 0x000000040e0e7c25 */ /* 0x000fe2000f8e0002 */
[----:B------:R-:W-:-:S03]  /*5720*/  IADD3 R29, PT, PT, R17, R29, RZ ;  /* 0x0000001d111d7210 */ /* 0x000fc60007ffe0ff */
[----:B------:R-:W-:Y:S01]  /*5730*/  IMAD.WIDE.U32 R22, R22, UR4, R2 ;  /* 0x0000000416167c25 */ /* 0x000fe2000f8e0002 */
[----:B------:R-:W-:-:S03]  /*5740*/  IADD3 R27, PT, PT, R15, R27, RZ ;  /* 0x0000001b0f1b7210 */ /* 0x000fc60007ffe0ff */
[----:B-----5:R-:W-:Y:S01]  /*5750*/  IMAD R13, R13, UR4, RZ ;  /* 0x000000040d0d7c24 */ /* 0x020fe2000f8e02ff */
[----:B------:R-:W-:Y:S01]  /*5760*/  MOV R28, R16 ;  /* 0x00000010001c7202 */ /* 0x000fe20000000f00 */
[----:B------:R-:W-:Y:S01]  /*5770*/  IMAD R17, R9, UR4, RZ ;  /* 0x0000000409117c24 */ /* 0x000fe2000f8e02ff */
[----:B------:R0:W2:Y:S01]  /*5780*/  LDG.E.U8 R15, desc[UR6][R24.64] ;  /* 0x00000006180f7981 */ /* 0x0000a2000c1e1100 */
[----:B------:R-:W-:Y:S02]  /*5790*/  IMAD.IADD R23, R23, 0x1, R31 ;  /* 0x0000000117177824 */ /* 0x000fe400078e021f */
[----:B------:R-:W-:Y:S01]  /*57a0*/  IMAD.MOV.U32 R26, RZ, RZ, R14 ;  /* 0x000000ffff1a7224 */ /* 0x000fe200078e000e */
[----:B------:R-:W3:Y:S01]  /*57b0*/  LDG.E.U8 R9, desc[UR6][R28.64] ;  /* 0x000000061c097981 */ /* 0x000ee2000c1e1100 */
[----:B------:R-:W-:Y:S02]  /*57c0*/  IMAD R31, R8, UR5, R17 ;  /* 0x00000005081f7c24 */ /* 0x000fe4000f8e0211 */
[----:B------:R-:W-:Y:S01]  /*57d0*/  IMAD R7, R7, UR4, RZ ;  /* 0x0000000407077c24 */ /* 0x000fe2000f8e02ff */
[----:B------:R1:W2:Y:S01]  /*57e0*/  LDG.E.U8 R22, desc[UR6][R22.64] ;  /* 0x0000000616167981 */ /* 0x0002a2000c1e1100 */
[----:B------:R-:W-:-:S02]  /*57f0*/  IMAD R11, R11, UR4, RZ ;  /* 0x000000040b0b7c24 */ /* 0x000fc4000f8e02ff */
[----:B------:R-:W-:Y:S01]  /*5800*/  IMAD.WIDE.U32 R16, R8, UR4, R2 ;  /* 0x0000000408107c25 */ /* 0x000fe2000f8e0002 */
[----:B------:R4:W2:Y:S03]  /*5810*/  LDG.E.U8 R14, desc[UR6][R26.64] ;  /* 0x000000061a0e7981 */ /* 0x0008a6000c1e1100 */
[C---:B0-----:R-:W-:Y:S02]  /*5820*/  IMAD R25, R12.reuse, UR5, R13 ;  /* 0x000000050c197c24 */ /* 0x041fe4000f8e020d */
[----:B------:R-:W-:Y:S01]  /*5830*/  IMAD.WIDE.U32 R12, R12, UR4, R2 ;  /* 0x000000040c0c7c25 */ /* 0x000fe2000f8e0002 */
[----:B------:R-:W-:-:S03]  /*5840*/  IADD3 R17, PT, PT, R17, R31, RZ ;  /* 0x0000001f11117210 */ /* 0x000fc60007ffe0ff */
[----:B-1----:R-:W-:Y:S02]  /*5850*/  IMAD R23, R6, UR5, R7 ;  /* 0x0000000506177c24 */ /* 0x002fe4000f8e0207 */
[----:B----4-:R-:W-:Y:S01]  /*5860*/  IMAD R27, R10, UR5, R11 ;  /* 0x000000050a1b7c24 */ /* 0x010fe2000f8e020b */
[----:B------:R-:W3:Y:S01]  /*5870*/  LDG.E.U8 R16, desc[UR6][R16.64] ;  /* 0x0000000610107981 */ /* 0x000ee2000c1e1100 */
[----:B------:R-:W-:-:S04]  /*5880*/  IMAD.WIDE.U32 R6, R6, UR4, R2 ;  /* 0x0000000406067c25 */ /* 0x000fc8000f8e0002 */
[----:B------:R-:W-:Y:S01]  /*5890*/  IMAD.WIDE.U32 R10, R10, UR4, R2 ;  /* 0x000000040a0a7c25 */ /* 0x000fe2000f8e0002 */
[----:B------:R-:W-:-:S03]  /*58a0*/  IADD3 R7, PT, PT, R7, R23, RZ ;  /* 0x0000001707077210 */ /* 0x000fc60007ffe0ff */
[----:B------:R-:W-:Y:S01]  /*58b0*/  IMAD.IADD R13, R13, 0x1, R25 ;  /* 0x000000010d0d7824 */ /* 0x000fe200078e0219 */
[----:B------:R-:W-:Y:S01]  /*58c0*/  IADD3 R11, PT, PT, R11, R27, RZ ;  /* 0x0000001b0b0b7210 */ /* 0x000fe20007ffe0ff */
[----:B------:R-:W4:Y:S04]  /*58d0*/  LDG.E.U8 R6, desc[UR6][R6.64] ;  /* 0x0000000606067981 */ /* 0x000f28000c1e1100 */
[----:B------:R-:W5:Y:S04]  /*58e0*/  LDG.E.U8 R12, desc[UR6][R12.64] ;  /* 0x000000060c0c7981 */ /* 0x000f68000c1e1100 */
[----:B------:R-:W4:Y:S01]  /*58f0*/  LDG.E.U8 R10, desc[UR6][R10.64] ;  /* 0x000000060a0a7981 */ /* 0x000f22000c1e1100 */
[----:B------:R-:W-:-:S04]  /*5900*/  IADD3 R20, P1, PT, R20, -0x8, RZ ;  /* 0xfffffff814147810 */ /* 0x000fc80007f3e0ff */
[----:B------:R-:W-:Y:S02]  /*5910*/  IADD3.X R19, PT, PT, R19, -0x1, RZ, P1, !PT ;  /* 0xffffffff13137810 */ /* 0x000fe40000ffe4ff */
[----:B------:R-:W-:-:S04]  /*5920*/  ISETP.NE.U32.AND P1, PT, R20, RZ, PT ;  /* 0x000000ff1400720c */ /* 0x000fc80003f25070 */
[----:B------:R-:W-:Y:S02]  /*5930*/  ISETP.NE.AND.EX P1, PT, R19, RZ, PT, P1 ;  /* 0x000000ff1300720c */ /* 0x000fe40003f25310 */
[----:B------:R-:W-:-:S05]  /*5940*/  IADD3 R4, P2, PT, R4, 0x40, RZ ;  /* 0x0000004004047810 */ /* 0x000fca0007f5e0ff */
[----:B------:R-:W-:Y:S01]  /*5950*/  IMAD.X R5, RZ, RZ, R5, P2 ;  /* 0x000000ffff057224 */ /* 0x000fe200010e0605 */
[----:B--2---:R-:W-:-:S04]  /*5960*/  LOP3.LUT R14, R14, R22, R15, 0xfe, !PT ;  /* 0x000000160e0e7212 */ /* 0x004fc800078efe0f */
[----:B---3--:R-:W-:Y:S02]  /*5970*/  LOP3.LUT R9, R16, R9, R14, 0xfe, !PT ;  /* 0x0000000910097212 */ /* 0x008fe400078efe0e */
[----:B-----5:R-:W-:Y:S02]  /*5980*/  ISETP.NE.AND P0, PT, R12, RZ, PT ;  /* 0x000000ff0c00720c */ /* 0x020fe40003f05270 */
[----:B----4-:R-:W-:Y:S02]  /*5990*/  LOP3.LUT R9, R10, R6, R9, 0xfe, !PT ;  /* 0x000000060a097212 */ /* 0x010fe400078efe09 */
[----:B------:R-:W-:Y:S02]  /*59a0*/  SEL R8, RZ, 0xffffffff, !P0 ;  /* 0xffffffffff087807 */ /* 0x000fe40004000000 */
[----:B------:R-:W-:Y:S02]  /*59b0*/  LOP3.LUT P0, RZ, R9, 0xff, RZ, 0xc0, !PT ;  /* 0x000000ff09ff7812 */ /* 0x000fe4000780c0ff */
[----:B------:R-:W-:-:S02]  /*59c0*/  LOP3.LUT R9, R18, 0xff, RZ, 0xc0, !PT ;  /* 0x000000ff12097812 */ /* 0x000fc400078ec0ff */
[----:B------:R-:W-:-:S04]  /*59d0*/  LOP3.LUT R8, R8, 0xff, RZ, 0xc0, !PT ;  /* 0x000000ff08087812 */ /* 0x000fc800078ec0ff */
[----:B------:R-:W-:-:S04]  /*59e0*/  ISETP.NE.OR P0, PT, R9, R8, P0 ;  /* 0x000000080900720c */ /* 0x000fc80000705670 */
[----:B------:R-:W-:Y:S01]  /*59f0*/  SEL R18, RZ, 0x1, !P0 ;  /* 0x00000001ff127807 */ /* 0x000fe20004000000 */
[----:B------:R-:W-:Y:S08]  /*5a00*/  @P1 BRA `(.L_x_1843) ;  /* 0xfffffff800f41947 */ /* 0x000ff0000383ffff */
.L_x_1842:
        /* <DEDUP_REMOVED lines=17> */
[----:B------:R-:W-:Y:S02]  /*5b20*/  IMAD R15, R10, UR5, R11 ;  /* 0x000000050a0f7c24 */ /* 0x000fe4000f8e020b */
[----:B----4-:R-:W-:Y:S02]  /*5b30*/  IMAD R9, R9, UR4, RZ ;  /* 0x0000000409097c24 */ /* 0x010fe4000f8e02ff */
[----:B------:R-:W-:Y:S02]  /*5b40*/  IMAD R17, R12, UR5, R13 ;  /* 0x000000050c117c24 */ /* 0x000fe4000f8e020d */
[----:B-----5:R-:W-:Y:S02]  /*5b50*/  IMAD R19, R3, UR4, RZ ;  /* 0x0000000403137c24 */ /* 0x020fe4000f8e02ff */
[----:B------:R-:W-:-:S02]  /*5b60*/  IMAD R3, R8, UR5, R9 ;  /* 0x0000000508037c24 */ /* 0x000fc4000f8e0209 */
[----:B0-----:R-:W-:-:S04]  /*5b70*/  IMAD.WIDE.U32 R10, R10, UR4, R6 ;  /* 0x000000040a0a7c25 */ /* 0x001fc8000f8e0006 */
[----:B------:R-:W-:Y:S01]  /*5b80*/  IMAD.WIDE.U32 R12, R12, UR4, R6 ;  /* 0x000000040c0c7c25 */ /* 0x000fe2000f8e0006 */
[----:B------:R-:W-:-:S03]  /*5b90*/  IADD3 R11, PT, PT, R11, R15, RZ ;  /* 0x0000000f0b0b7210 */ /* 0x000fc60007ffe0ff */
[--C-:B------:R-:W-:Y:S01]  /*5ba0*/  IMAD.WIDE.U32 R8, R8, UR4, R6.reuse ;  /* 0x0000000408087c25 */ /* 0x100fe2000f8e0006 */
[----:B------:R-:W-:Y:S01]  /*5bb0*/  IADD3 R13, PT, PT, R13, R17, RZ ;  /* 0x000000110d0d7210 */ /* 0x000fe20007ffe0ff */
[----:B------:R-:W2:Y:S02]  /*5bc0*/  LDG.E.U8 R10, desc[UR6][R10.64] ;  /* 0x000000060a0a7981 */ /* 0x000ea4000c1e1100 */
[C---:B------:R-:W-:Y:S02]  /*5bd0*/  IMAD.WIDE.U32 R6, R2.reuse, UR4, R6 ;  /* 0x0000000402067c25 */ /* 0x040fe4000f8e0006 */
[----:B------:R-:W3:Y:S02]  /*5be0*/  LDG.E.U8 R12, desc[UR6][R12.64] ;  /* 0x000000060c0c7981 */ /* 0x000ee4000c1e1100 */
[----:B------:R-:W-:Y:S02]  /*5bf0*/  IMAD R19, R2, UR5, R19 ;  /* 0x0000000502137c24 */ /* 0x000fe4000f8e0213 */
[----:B------:R-:W-:-:S03]  /*5c00*/  IMAD.IADD R9, R9, 0x1, R3 ;  /* 0x0000000109097824 */ /* 0x000fc600078e0203 */
[----:B------:R-:W-:-:S03]  /*5c10*/  IADD3 R7, PT, PT, R7, R19, RZ ;  /* 0x0000001307077210 */ /* 0x000fc60007ffe0ff */
[----:B------:R-:W3:Y:S04]  /*5c20*/  LDG.E.U8 R9, desc[UR6][R8.64] ;  /* 0x0000000608097981 */ /* 0x000ee8000c1e1100 */
[----:B------:R-:W3:Y:S01]  /*5c30*/  LDG.E.U8 R6, desc[UR6][R6.64] ;  /* 0x0000000606067981 */ /* 0x000ee2000c1e1100 */
[----:B------:R-:W-:Y:S02]  /*5c40*/  PRMT R3, R18, 0x9910, RZ ;  /* 0x0000991012037816 */ /* 0x000fe400000000ff */
[----:B--2---:R-:W-:Y:S02]  /*5c50*/  ISETP.NE.AND P2, PT, R10, RZ, PT ;  /* 0x000000ff0a00720c */ /* 0x004fe40003f45270 */
[----:B---3--:R-:W-:-:S04]  /*5c60*/  LOP3.LUT R2, R6, R9, R12, 0xfe, !PT ;  /* 0x0000000906027212 */ /* 0x008fc800078efe0c */
[----:B------:R-:W-:Y:S02]  /*5c70*/  LOP3.LUT P1, RZ, R2, 0xff, RZ, 0xc0, !PT ;  /* 0x000000ff02ff7812 */ /* 0x000fe4000782c0ff */
[----:B------:R-:W-:Y:S02]  /*5c80*/  SEL R2, RZ, 0xffffffff, !P2 ;  /* 0xffffffffff027807 */ /* 0x000fe40005000000 */
[----:B------:R-:W-:Y:S02]  /*5c90*/  IADD3 R4, P2, PT, R4, 0x20, RZ ;  /* 0x0000002004047810 */ /* 0x000fe40007f5e0ff */
[----:B------:R-:W-:Y:S02]  /*5ca0*/  ISETP.NE.OR P1, PT, R3, R2, P1 ;  /* 0x000000020300720c */ /* 0x000fe40000f25670 */
[----:B------:R-:W-:Y:S02]  /*5cb0*/  IADD3.X R5, PT, PT, RZ, R5, RZ, P2, !PT ;  /* 0x00000005ff057210 */ /* 0x000fe400017fe4ff */
[----:B------:R-:W-:-:S09]  /*5cc0*/  SEL R18, RZ, 0x1, !P1 ;  /* 0x00000001ff127807 */ /* 0x000fd20004800000 */
.L_x_1844:
        /* <DEDUP_REMOVED lines=26> */
[----:B------:R-:W-:Y:S02]  /*5e70*/  ISETP.NE.OR P1, PT, R3, R0, P1 ;  /* 0x000000000300720c */ /* 0x000fe40000f25670 */
[----:B------:R-:W-:Y:S02]  /*5e80*/  IADD3.X R5, PT, PT, RZ, R5, RZ, P2, !PT ;  /* 0x00000005ff057210 */ /* 0x000fe400017fe4ff */
[----:B------:R-:W-:-:S09]  /*5e90*/  SEL R18, RZ, 0x1, !P1 ;  /* 0x00000001ff127807 */ /* 0x000fd20004800000 */
.L_x_1845:
[----:B------:R-:W-:Y:S01]  /*5ea0*/  IMAD.MOV.U32 R2, RZ, RZ, R4 ;  /* 0x000000ffff027224 */ /* 0x000fe200078e0004 */
[----:B------:R-:W-:Y:S01]  /*5eb0*/  MOV R3, R5 ;  /* 0x0000000500037202 */ /* 0x000fe20000000f00 */
[----:B------:R-:W-:Y:S06]  /*5ec0*/  @P0 BRA `(.L_x_1841) ;  /* 0x0000000000340947 */ /* 0x000fec0003800000 */
[----:B------:R-:W2:Y:S01]  /*5ed0*/  LDG.E.64 R2, desc[UR6][R2.64] ;  /* 0x0000000602027981 */ /* 0x000ea2000c1e1b00 */
[----:B------:R-:W0:Y:S01]  /*5ee0*/  LDC.64 R4, c[0x0][0x728] ;  /* 0x0001ca00ff047b82 */ /* 0x000e220000000a00 */
[----:B------:R-:W2:Y:S02]  /*5ef0*/  LDCU.64 UR4, c[0x0][0x758] ;  /* 0x0000eb00ff0477ac */ /* 0x000ea40008000a00 */
[----:B--2---:R-:W-:Y:S02]  /*5f00*/  IMAD R7, R3, UR4, RZ ;  /* 0x0000000403077c24 */ /* 0x004fe4000f8e02ff */
[----:B0-----:R-:W-:-:S04]  /*5f10*/  IMAD.WIDE.U32 R4, R2, UR4, R4 ;  /* 0x0000000402047c25 */ /* 0x001fc8000f8e0004 */
        /* <DEDUP_REMOVED lines=8> */
.L_x_1841:
[----:B------:R-:W0:Y:S02]  /*5fa0*/  LDC.64 R2, c[0x0][0x710] ;  /* 0x0001c400ff027b82 */ /* 0x000e240000000a00 */
[----:B0-----:R-:W-:Y:S01]  /*5fb0*/  STG.E.U8 desc[UR6][R2.64], R18 ;  /* 0x0000001202007986 */ /* 0x001fe2000c101106 */
[----:B------:R-:W-:Y:S05]  /*5fc0*/  EXIT ;  /* 0x000000000000794d */ /* 0x000fea0003800000 */
.L_x_1797:
[----:B------:R-:W0:Y:S01]  /*5fd0*/  LDCU UR11, c[0x0][0x380] ;  /* 0x00007000ff0b77ac */ /* 0x000e220008000800 */
[----:B------:R-:W-:Y:S01]  /*5fe0*/  VIADD R0, R0, 0xffffffff ;  /* 0xffffffff00007836 */ /* 0x000fe20000000000 */
[----:B------:R-:W-:Y:S04]  /*5ff0*/  BSSY.RECONVERGENT B1, `(.L_x_1846) ;  /* 0x0001117000017945 */ /* 0x000fe80003800200 */
[----:B------:R-:W-:Y:S01]  /*6000*/  BSSY.RELIABLE B0, `(.L_x_1847) ;  /* 0x0000ea7000007945 */ /* 0x000fe20003800100 */
[----:B------:R-:W1:Y:S01]  /*6010*/  LDCU.64 UR4, c[0x0][0x758] ;  /* 0x0000eb00ff0477ac */ /* 0x000e620008000a00 */
[----:B------:R-:W-:Y:S01]  /*6020*/  VIMNMX.U32 R2, PT, PT, R0, 0x18, PT ;  /* 0x0000001800027848 */ /* 0x000fe20003fe0000 */
[----:B------:R-:W2:Y:S03]  /*6030*/  LDCU.64 UR8, c[0x0][0x728] ;  /* 0x0000e500ff0877ac */ /* 0x000ea60008000a00 */
[----:B------:R-:W-:-:S02]  /*6040*/  IADD3 R2, PT, PT, R2, 0x1, RZ ;  /* 0x0000000102027810 */ /* 0x000fc40007ffe0ff */
[----:B0-----:R-:W-:-:S13]  /*6050*/  ISETP.GE.AND P0, PT, R3, UR11, PT ;  /* 0x0000000b03007c0c */ /* 0x001fda000bf06270 */
[----:B-12---:R-:W-:Y:S05]  /*6060*/  @P0 BRA `(.L_x_1848) ;  /* 0x0000004c00700947 */ /* 0x006fea0003800000 */
        /* <DEDUP_REMOVED lines=398> */
.L_x_1849:
        /* <DEDUP_REMOVED lines=16> */
[----:B------:R-:W0:Y:S02]  /*7a50*/  LDCU.64 UR12, c[0x0][0x730] ;  /* 0x0000e600ff0c77ac */ /* 0x000e240008000a00 */
[----:B0-----:R-:W-:-:S05]  /*7a60*/  IADD3 R8, P0, PT, R9, UR12, RZ ;  /* 0x0000000c09087c10 */ /* 0x001fca000ff1e0ff */
[----:B------:R-:W-:Y:S01]  /*7a70*/  IMAD.X R9, RZ, RZ, UR13, P0 ;  /* 0x0000000dff097e24 */ /* 0x000fe200080e06ff */
[----:B------:R-:W0:Y:S05]  /*7a80*/  LDCU.64 UR12, c[0x0][0x748] ;  /* 0x0000e900ff0c77ac */ /* 0x000e2a0008000a00 */
[----:B------:R-:W0:Y:S01]  /*7a90*/  LDG.E.64 R8, desc[UR6][R8.64] ;  /* 0x0000000608087981 */ /* 0x000e22000c1e1b00 */
[C---:B------:R-:W-:Y:S01]  /*7aa0*/  ISETP.GE.U32.AND P0, PT, R5.reuse, 0x8, PT ;  /* 0x000000080500780c */ /* 0x040fe20003f06070 */
[----:B------:R-:W-:Y:S01]  /*7ab0*/  BSSY.RECONVERGENT B3, `(.L_x_1852) ;  /* 0x0000059000037945 */ /* 0x000fe20003800200 */
[----:B------:R-:W-:Y:S02]  /*7ac0*/  LOP3.LUT R30, R5, 0x7, RZ, 0xc0, !PT ;  /* 0x00000007051e7812 */ /* 0x000fe400078ec0ff */
[----:B------:R-:W-:-:S02]  /*7ad0*/  ISETP.GE.U32.AND.EX P0, PT, R32, RZ, PT, P0 ;  /* 0x000000ff2000720c */ /* 0x000fc40003f06100 */
[----:B------:R-:W-:Y:S02]  /*7ae0*/  PRMT R7, RZ, 0x7610, R7 ;  /* 0x00007610ff077816 */ /* 0x000fe40000000007 */
[----:B0-----:R-:W-:-:S04]  /*7af0*/  LEA R10, P1, R8, UR12, 0x3 ;  /* 0x0000000c080a7c11 */ /* 0x001fc8000f8218ff */
[----:B------:R-:W-:-:S05]  /*7b00*/  LEA.HI.X R11, R8, UR13, R9, 0x3, P1 ;  /* 0x0000000d080b7c11 */ /* 0x000fca00088f1c09 */
[----:B------:R-:W-:Y:S05]  /*7b10*/  @!P0 BRA `(.L_x_1853) ;  /* 0x0000000400488947 */ /* 0x000fea0003800000 */
[----:B------:R-:W-:Y:S01]  /*7b20*/  BSSY.RECONVERGENT B4, `(.L_x_1853) ;  /* 0x0000051000047945 */ /* 0x000fe20003800200 */
[----:B------:R-:W-:Y:S02]  /*7b30*/  LOP3.LUT R32, R32, 0x7fffffff, RZ, 0xc0, !PT ;  /* 0x7fffffff20207812 */ /* 0x000fe400078ec0ff */
[----:B------:R-:W-:Y:S02]  /*7b40*/  LOP3.LUT R31, R5, 0xfffffff8, RZ, 0xc0, !PT ;  /* 0xfffffff8051f7812 */ /* 0x000fe400078ec0ff */
[----:B------:R-:W-:-:S07]  /*7b50*/  PRMT R7, RZ, 0x7610, R7 ;  /* 0x00007610ff077816 */ /* 0x000fce0000000007 */
.L_x_1854:
[----:B------:R-:W-:Y:S02]  /*7b60*/  MOV R8, R10 ;  /* 0x0000000a00087202 */ /* 0x000fe40000000f00 */
        /* <DEDUP_REMOVED lines=9> */
[----:B------:R-:W-:-:S02]  /*7c00*/  HFMA2 R15, -RZ, RZ, 0, 0 ;  /* 0x00000000ff0f7431 */ /* 0x000fc400000001ff */
[----:B------:R-:W-:Y:S02]  /*7c10*/  IMAD.MOV.U32 R14, RZ, RZ, R6 ;  /* 0x000000ffff0e7224 */ /* 0x000fe400078e0006 */
[----:B--2---:R-:W-:Y:S02]  /*7c20*/  IMAD R33, R19, UR4, RZ ;  /* 0x0000000413217c24 */ /* 0x004fe4000f8e02ff */
[----:B------:R-:W-:-:S04]  /*7c30*/  IMAD.WIDE.U32 R28, R18, UR4, R14 ;  /* 0x00000004121c7c25 */ /* 0x000fc8000f8e000e */
[----:B---3--:R-:W-:Y:S02]  /*7c40*/  IMAD R27, R27, UR4, RZ ;  /* 0x000000041b1b7c24 */ /* 0x008fe4000f8e02ff */
[----:B------:R-:W-:Y:S01]  /*7c50*/  IMAD.WIDE.U32 R34, R26, UR4, R14 ;  /* 0x000000041a227c25 */ /* 0x000fe2000f8e000e */
[----:B------:R-:W-:-:S03]  /*7c60*/  IADD3 R28, P1, PT, R28, UR8, RZ ;  /* 0x000000081c1c7c10 */ /* 0x000fc6000ff3e0ff */
[----:B------:R-:W-:Y:S01]  /*7c70*/  IMAD R33, R18, UR5, R33 ;  /* 0x0000000512217c24 */ /* 0x000fe2000f8e0221 */
[----:B------:R-:W-:Y:S01]  /*7c80*/  IADD3 R18, P0, PT, R34, UR8, RZ ;  /* 0x0000000822127c10 */ /* 0x000fe2000ff1e0ff */
[----:B------:R-:W-:Y:S02]  /*7c90*/  IMAD R19, R26, UR5, R27 ;  /* 0x000000051a137c24 */ /* 0x000fe4000f8e021b */
[----:B----4-:R-:W-:Y:S02]  /*7ca0*/  IMAD R25, R25, UR4, RZ ;  /* 0x0000000419197c24 */ /* 0x010fe4000f8e02ff */
[C---:B------:R-:W-:Y:S01]  /*7cb0*/  IMAD.WIDE.U32 R26, R24.reuse, UR4, R14 ;  /* 0x00000004181a7c25 */ /* 0x040fe2000f8e000e */
[----:B------:R-:W-:Y:S02]  /*7cc0*/  IADD3.X R29, PT, PT, R29, UR9, R33, P1, !PT ;  /* 0x000000091d1d7c10 */ /* 0x000fe40008ffe421 */
[----:B------:R-:W-:Y:S01]  /*7cd0*/  IADD3.X R19, PT, PT, R35, UR9, R19, P0, !PT ;  /* 0x0000000923137c10 */ /* 0x000fe200087fe413 */
[----:B------:R-:W-:Y:S01]  /*7ce0*/  IMAD R33, R24, UR5, R25 ;  /* 0x0000000518217c24 */ /* 0x000fe2000f8e0219 */
[----:B------:R-:W-:Y:S01]  /*7cf0*/  IADD3 R26, P0, PT, R26, UR8, RZ ;  /* 0x000000081a1a7c10 */ /* 0x000fe2000ff1e0ff */
[----:B-----5:R-:W-:Y:S01]  /*7d00*/  IMAD R11, R11, UR4, RZ ;  /* 0x000000040b0b7c24 */ /* 0x020fe2000f8e02ff */
[----:B------:R-:W2:Y:S01]  /*7d10*/  LDG.E.U8 R29, desc[UR6][R28.64] ;  /* 0x000000061c1d7981 */ /* 0x000ea2000c1e1100 */
[----:B------:R-:W-:Y:S01]  /*7d20*/  IMAD.WIDE.U32 R24, R10, UR4, R14 ;  /* 0x000000040a187c25 */ /* 0x000fe2000f8e000e */
[----:B------:R-:W-:-:S02]  /*7d30*/  IADD3.X R27, PT, PT, R27, UR9, R33, P0, !PT ;  /* 0x000000091b1b7c10 */ /* 0x000fc400087fe421 */
[----:B------:R0:W2:Y:S01]  /*7d40*/  LDG.E.U8 R18, desc[UR6][R18.64] ;  /* 0x0000000612127981 */ /* 0x0000a2000c1e1100 */
[----:B------:R-:W-:Y:S01]  /*7d50*/  IMAD R33, R10, UR5, R11 ;  /* 0x000000050a217c24 */ /* 0x000fe2000f8e020b */
[----:B------:R-:W-:Y:S01]  /*7d60*/  IADD3 R24, P0, PT, R24, UR8, RZ ;  /* 0x0000000818187c10 */ /* 0x000fe2000ff1e0ff */
[----:B------:R-:W-:Y:S01]  /*7d70*/  IMAD R13, R13, UR4, RZ ;  /* 0x000000040d0d7c24 */ /* 0x000fe2000f8e02ff */
[----:B------:R-:W2:Y:S01]  /*7d80*/  LDG.E.U8 R26, desc[UR6][R26.64] ;  /* 0x000000061a1a7981 */ /* 0x000ea2000c1e1100 */
[----:B------:R-:W-:Y:S01]  /*7d90*/  IMAD.WIDE.U32 R10, R12, UR4, R14 ;  /* 0x000000040c0a7c25 */ /* 0x000fe2000f8e000e */
[----:B------:R-:W-:-:S03]  /*7da0*/  IADD3.X R25, PT, PT, R25, UR9, R33, P0, !PT ;  /* 0x0000000919197c10 */ /* 0x000fc600087fe421 */
[----:B------:R-:W-:Y:S01]  /*7db0*/  IMAD R13, R12, UR5, R13 ;  /* 0x000000050c0d7c24 */ /* 0x000fe2000f8e020d */
[----:B------:R-:W-:Y:S01]  /*7dc0*/  IADD3 R10, P0, PT, R10, UR8, RZ ;  /* 0x000000080a0a7c10 */ /* 0x000fe2000ff1e0ff */
[----:B0-----:R-:W-:Y:S01]  /*7dd0*/  IMAD R19, R17, UR4, RZ ;  /* 0x0000000411137c24 */ /* 0x001fe2000f8e02ff */
[----:B------:R-:W3:Y:S02]  /*7de0*/  LDG.E.U8 R24, desc[UR6][R24.64] ;  /* 0x0000000618187981 */ /* 0x000ee4000c1e1100 */
[----:B------:R-:W-:Y:S01]  /*7df0*/  IADD3.X R11, PT, PT, R11, UR9, R13, P0, !PT ;  /* 0x000000090b0b7c10 */ /* 0x000fe200087fe40d */
[----:B------:R-:W-:-:S04]  /*7e00*/  IMAD.WIDE.U32 R12, R16, UR4, R14 ;  /* 0x00000004100c7c25 */ /* 0x000fc8000f8e000e */
[----:B------:R-:W-:Y:S01]  /*7e10*/  IMAD R19, R16, UR5, R19 ;  /* 0x0000000510137c24 */ /* 0x000fe2000f8e0213 */
[----:B------:R-:W-:Y:S01]  /*7e20*/  IADD3 R12, P0, PT, R12, UR8, RZ ;  /* 0x000000080c0c7c10 */ /* 0x000fe2000ff1e0ff */
[----:B------:R-:W-:Y:S01]  /*7e30*/  IMAD R21, R21, UR4, RZ ;  /* 0x0000000415157c24 */ /* 0x000fe2000f8e02ff */
[----:B------:R-:W3:Y:S01]  /*7e40*/  LDG.E.U8 R10, desc[UR6][R10.64] ;  /* 0x000000060a0a7981 */ /* 0x000ee2000c1e1100 */
[----:B------:R-:W-:-:S04]  /*7e50*/  IMAD.WIDE.U32 R16, R20, UR4, R14 ;  /* 0x0000000414107c25 */ /* 0x000fc8000f8e000e */
[----:B------:R-:W-:-:S04]  /*7e60*/  IMAD.WIDE.U32 R14, R22, UR4, R14 ;  /* 0x00000004160e7c25 */ /* 0x000fc8000f8e000e */
[----:B------:R-:W-:Y:S01]  /*7e70*/  IMAD R23, R23, UR4, RZ ;  /* 0x0000000417177c24 */ /* 0x000fe2000f8e02ff */
[----:B------:R-:W-:Y:S01]  /*7e80*/  IADD3 R16, P1, PT, R16, UR8, RZ ;  /* 0x0000000810107c10 */ /* 0x000fe2000ff3e0ff */
[----:B------:R-:W-:Y:S01]  /*7e90*/  IMAD R21, R20, UR5, R21 ;  /* 0x0000000514157c24 */ /* 0x000fe2000f8e0215 */
[----:B------:R-:W-:Y:S01]  /*7ea0*/  IADD3.X R13, PT, PT, R13, UR9, R19, P0, !PT ;  /* 0x000000090d0d7c10 */ /* 0x000fe200087fe413 */
[----:B------:R-:W-:Y:S01]  /*7eb0*/  IMAD R23, R22, UR5, R23 ;  /* 0x0000000516177c24 */ /* 0x000fe2000f8e0217 */
[----:B------:R-:W-:Y:S02]  /*7ec0*/  IADD3 R14, P0, PT, R14, UR8, RZ ;  /* 0x000000080e0e7c10 */ /* 0x000fe4000ff1e0ff */
[----:B------:R-:W-:Y:S01]  /*7ed0*/  IADD3.X R17, PT, PT, R17, UR9, R21, P1, !PT ;  /* 0x0000000911117c10 */ /* 0x000fe20008ffe415 */
[----:B------:R-:W4:Y:S01]  /*7ee0*/  LDG.E.U8 R12, desc[UR6][R12.64] ;  /* 0x000000060c0c7981 */ /* 0x000f22000c1e1100 */
[----:B------:R-:W-:-:S04]  /*7ef0*/  IADD3.X R15, PT, PT, R15, UR9, R23, P0, !PT ;  /* 0x000000090f0f7c10 */ /* 0x000fc800087fe417 */
[----:B------:R-:W5:Y:S04]  /*7f00*/  LDG.E.U8 R17, desc[UR6][R16.64] ;  /* 0x0000000610117981 */ /* 0x000f68000c1e1100 */
[----:B------:R-:W5:Y:S01]  /*7f10*/  LDG.E.U8 R14, desc[UR6][R14.64] ;  /* 0x000000060e0e7981 */ /* 0x000f62000c1e1100 */
[----:B------:R-:W-:-:S04]  /*7f20*/  IADD3 R31, P1, PT, R31, -0x8, RZ ;  /* 0xfffffff81f1f7810 */ /* 0x000fc80007f3e0ff */
[----:B------:R-:W-:Y:S02]  /*7f30*/  IADD3.X R32, PT, PT, R32, -0x1, RZ, P1, !PT ;  /* 0xffffffff20207810 */ /* 0x000fe40000ffe4ff */
[----:B------:R-:W-:-:S04]  /*7f40*/  ISETP.NE.U32.AND P1, PT, R31, RZ, PT ;  /* 0x000000ff1f00720c */ /* 0x000fc80003f25070 */
[----:B------:R-:W-:Y:S02]  /*7f50*/  ISETP.NE.AND.EX P1, PT, R32, RZ, PT, P1 ;  /* 0x000000ff2000720c */ /* 0x000fe40003f25310 */
[----:B------:R-:W-:Y:S02]  /*7f60*/  LOP3.LUT R7, R7, 0xff, RZ, 0xc0, !PT ;  /* 0x000000ff07077812 */ /* 0x000fe400078ec0ff */
[----:B--2---:R-:W-:-:S04]  /*7f70*/  LOP3.LUT R29, R26, R29, R18, 0xfe, !PT ;  /* 0x0000001d1a1d7212 */ /* 0x004fc800078efe12 */
[----:B---3--:R-:W-:Y:S02]  /*7f80*/  LOP3.LUT R24, R10, R24, R29, 0xfe, !PT ;  /* 0x000000180a187212 */ /* 0x008fe400078efe1d */
[----:B------:R-:W-:Y:S02]  /*7f90*/  IADD3 R10, P2, PT, R8, 0x40, RZ ;  /* 0x00000040080a7810 */ /* 0x000fe40007f5e0ff */
[----:B----4-:R-:W-:-:S04]  /*7fa0*/  ISETP.NE.AND P0, PT, R12, RZ, PT ;  /* 0x000000ff0c00720c */ /* 0x010fc80003f05270 */
[----:B------:R-:W-:Y:S02]  /*7fb0*/  SEL R18, RZ, 0xffffffff, !P0 ;  /* 0xffffffffff127807 */ /* 0x000fe40004000000 */
[----:B-----5:R-:W-:Y:S02]  /*7fc0*/  LOP3.LUT R24, R14, R17, R24, 0xfe, !PT ;  /* 0x000000110e187212 */ /* 0x020fe400078efe18 */
[----:B------:R-:W-:Y:S02]  /*7fd0*/  LOP3.LUT R18, R18, 0xff, RZ, 0xc0, !PT ;  /* 0x000000ff12127812 */ /* 0x000fe400078ec0ff */
[----:B------:R-:W-:-:S04]  /*7fe0*/  LOP3.LUT P0, RZ, R24, 0xff, RZ, 0xc0, !PT ;  /* 0x000000ff18ff7812 */ /* 0x000fc8000780c0ff */
[----:B------:R-:W-:Y:S02]  /*7ff0*/  ISETP.NE.OR P0, PT, R7, R18, P0 ;  /* 0x000000120700720c */ /* 0x000fe40000705670 */
[----:B------:R-:W-:Y:S02]  /*8000*/  IADD3.X R11, PT, PT, RZ, R9, RZ, P2, !PT ;  /* 0x00000009ff0b7210 */ /* 0x000fe400017fe4ff */
[----:B------:R-:W-:Y:S01]  /*8010*/  SEL R7, RZ, 0x1, !P0 ;  /* 0x00000001ff077807 */ /* 0x000fe20004000000 */
[----:B------:R-:W-:Y:S08]  /*8020*/  @P1 BRA `(.L_x_1854) ;  /* 0xfffffff800cc1947 */ /* 0x000ff0000383ffff */
[----:B------:R-:W-:Y:S05]  /*8030*/  BSYNC.RECONVERGENT B4 ;  /* 0x0000000000047941 */ /* 0x000fea0003800200 */
.L_x_1853:
[----:B------:R-:W-:Y:S05]  /*8040*/  BSYNC.RECONVERGENT B3 ;  /* 0x0000000000037941 */ /* 0x000fea0003800200 */
.L_x_1852:
        /* <DEDUP_REMOVED lines=16> */
[----:B------:R-:W-:Y:S01]  /*8150*/  MOV R19, RZ ;  /* 0x000000ff00137202 */ /* 0x000fe20000000f00 */
[----:B------:R-:W-:-:S02]  /*8160*/  IMAD.MOV.U32 R18, RZ, RZ, R6 ;  /* 0x000000ffff127224 */ /* 0x000fc400078e0006 */
[----:B--2---:R-:W-:Y:S02]  /*8170*/  IMAD R9, R9, UR12, RZ ;  /* 0x0000000c09097c24 */ /* 0x004fe4000f8e02ff */
[----:B------:R-:W-:-:S04]  /*8180*/  IMAD.WIDE.U32 R20, R8, UR12, R18 ;  /* 0x0000000c08147c25 */ /* 0x000fc8000f8e0012 */
[----:B------:R-:W-:Y:S01]  /*8190*/  IMAD R9, R8, UR13, R9 ;  /* 0x0000000d08097c24 */ /* 0x000fe2000f8e0209 */
[----:B0-----:R-:W-:Y:S01]  /*81a0*/  IADD3 R8, P1, PT, R20, UR14, RZ ;  /* 0x0000000e14087c10 */ /* 0x001fe2000ff3e0ff */
[----:B---3--:R-:W-:Y:S02]  /*81b0*/  IMAD R17, R17, UR12, RZ ;  /* 0x0000000c11117c24 */ /* 0x008fe4000f8e02ff */
[----:B----4-:R-:W-:Y:S01]  /*81c0*/  IMAD R23, R13, UR12, RZ ;  /* 0x0000000c0d177c24 */ /* 0x010fe2000f8e02ff */
[----:B------:R-:W-:Y:S01]  /*81d0*/  IADD3.X R9, PT, PT, R21, UR15, R9, P1, !PT ;  /* 0x0000000f15097c10 */ /* 0x000fe20008ffe409 */
[----:B------:R-:W-:Y:S02]  /*81e0*/  IMAD R13, R16, UR13, R17 ;  /* 0x0000000d100d7c24 */ /* 0x000fe4000f8e0211 */
[----:B------:R-:W-:Y:S02]  /*81f0*/  IMAD.WIDE.U32 R20, R12, UR12, R18 ;  /* 0x0000000c0c147c25 */ /* 0x000fe4000f8e0012 */
[----:B------:R-:W2:Y:S02]  /*8200*/  LDG.E.U8 R8, desc[UR6][R8.64] ;  /* 0x0000000608087981 */ /* 0x000ea4000c1e1100 */
[----:B-----5:R-:W-:-:S02]  /*8210*/  IMAD R15, R15, UR12, RZ ;  /* 0x0000000c0f0f7c24 */ /* 0x020fc4000f8e02ff */
[----:B------:R-:W-:-:S04]  /*8220*/  IMAD.WIDE.U32 R16, R16, UR12, R18 ;  /* 0x0000000c10107c25 */ /* 0x000fc8000f8e0012 */
[----:B------:R-:W-:-:S04]  /*8230*/  IMAD.WIDE.U32 R18, R14, UR12, R18 ;  /* 0x0000000c0e127c25 */ /* 0x000fc8000f8e0012 */
[----:B------:R-:W-:Y:S01]  /*8240*/  IMAD R23, R12, UR13, R23 ;  /* 0x0000000d0c177c24 */ /* 0x000fe2000f8e0217 */
[----:B------:R-:W-:Y:S01]  /*8250*/  IADD3 R12, P1, PT, R16, UR14, RZ ;  /* 0x0000000e100c7c10 */ /* 0x000fe2000ff3e0ff */
[----:B------:R-:W-:Y:S01]  /*8260*/  IMAD R25, R14, UR13, R15 ;  /* 0x0000000d0e197c24 */ /* 0x000fe2000f8e020f */
[----:B------:R-:W-:Y:S02]  /*8270*/  IADD3 R14, P2, PT, R20, UR14, RZ ;  /* 0x0000000e140e7c10 */ /* 0x000fe4000ff5e0ff */
[----:B------:R-:W-:Y:S02]  /*8280*/  IADD3 R16, P3, PT, R18, UR14, RZ ;  /* 0x0000000e12107c10 */ /* 0x000fe4000ff7e0ff */
[----:B------:R-:W-:Y:S02]  /*8290*/  IADD3.X R15, PT, PT, R21, UR15, R23, P2, !PT ;  /* 0x0000000f150f7c10 */ /* 0x000fe400097fe417 */
[----:B------:R-:W-:Y:S02]  /*82a0*/  IADD3.X R13, PT, PT, R17, UR15, R13, P1, !PT ;  /* 0x0000000f110d7c10 */ /* 0x000fe40008ffe40d */
[----:B------:R-:W-:-:S02]  /*82b0*/  IADD3.X R17, PT, PT, R19, UR15, R25, P3, !PT ;  /* 0x0000000f13117c10 */ /* 0x000fc40009ffe419 */
        /* <DEDUP_REMOVED lines=12> */
.L_x_1856:
[----:B------:R-:W-:Y:S05]  /*8380*/  BSYNC.RECONVERGENT B3 ;  /* 0x0000000000037941 */ /* 0x000fea0003800200 */
.L_x_1855:
[----:B------:R-:W-:Y:S05]  /*8390*/  @!P0 BRA `(.L_x_1851) ;  /* 0x0000000000cc8947 */ /* 0x000fea0003800000 */
[----:B------:R-:W-:Y:S01]  /*83a0*/  ISETP.NE.U32.AND P1, PT, R22, 0x1, PT ;  /* 0x000000011600780c */ /* 0x000fe20003f25070 */
[----:B------:R-:W-:Y:S01]  /*83b0*/  BSSY.RECONVERGENT B3, `(.L_x_1857) ;  /* 0x0000020000037945 */ /* 0x000fe20003800200 */
[----:B------:R-:W-:Y:S02]  /*83c0*/  LOP3.LUT R5, R5, 0x1, RZ, 0xc0, !PT ;  /* 0x0000000105057812 */ /* 0x000fe400078ec0ff */
[----:B------:R-:W-:Y:S02]  /*83d0*/  ISETP.NE.AND.EX P1, PT, RZ, RZ, PT, P1 ;  /* 0x000000ffff00720c */ /* 0x000fe40003f25310 */
[----:B------:R-:W-:-:S04]  /*83e0*/  ISETP.NE.U32.AND P0, PT, R5, 0x1, PT ;  /* 0x000000010500780c */ /* 0x000fc80003f05070 */
[----:B------:R-:W-:-:S07]  /*83f0*/  ISETP.NE.U32.AND.EX P0, PT, RZ, RZ, PT, P0 ;  /* 0x000000ffff00720c */ /* 0x000fce0003f05100 */
[----:B------:R-:W-:Y:S06]  /*8400*/  @!P1 BRA `(.L_x_1858) ;  /* 0x0000000000689947 */ /* 0x000fec0003800000 */
[----:B------:R-:W2:Y:S01]  /*8410*/  LDG.E.64 R8, desc[UR6][R10.64] ;  /* 0x000000060a087981 */ /* 0x000ea2000c1e1b00 */
[----:B------:R-:W2:Y:S03]  /*8420*/  LDCU.64 UR12, c[0x0][0x758] ;  /* 0x0000eb00ff0c77ac */ /* 0x000ea60008000a00 */
[----:B------:R-:W3:Y:S01]  /*8430*/  LDG.E.64 R16, desc[UR6][R10.64+0x8] ;  /* 0x000008060a107981 */ /* 0x000ee2000c1e1b00 */
[----:B------:R-:W0:Y:S01]  /*8440*/  LDCU.64 UR14, c[0x0][0x728] ;  /* 0x0000e500ff0e77ac */ /* 0x000e220008000a00 */
[----:B------:R-:W-:Y:S02]  /*8450*/  HFMA2 R13, -RZ, RZ, 0, 0 ;  /* 0x00000000ff0d7431 */ /* 0x000fe400000001ff */
[----:B------:R-:W-:Y:S02]  /*8460*/  IMAD.MOV.U32 R12, RZ, RZ, R6 ;  /* 0x000000ffff0c7224 */ /* 0x000fe400078e0006 */
[----:B--2---:R-:W-:-:S02]  /*8470*/  IMAD R5, R9, UR12, RZ ;  /* 0x0000000c09057c24 */ /* 0x004fc4000f8e02ff */
[----:B------:R-:W-:-:S04]  /*8480*/  IMAD.WIDE.U32 R14, R8, UR12, R12 ;  /* 0x0000000c080e7c25 */ /* 0x000fc8000f8e000c */
[----:B---3--:R-:W-:-:S04]  /*8490*/  IMAD.WIDE.U32 R12, R16, UR12, R12 ;  /* 0x0000000c100c7c25 */ /* 0x008fc8000f8e000c */
[----:B------:R-:W-:Y:S01]  /*84a0*/  IMAD R9, R17, UR12, RZ ;  /* 0x0000000c11097c24 */ /* 0x000fe2000f8e02ff */
[----:B0-----:R-:W-:Y:S01]  /*84b0*/  IADD3 R12, P2, PT, R12, UR14, RZ ;  /* 0x0000000e0c0c7c10 */ /* 0x001fe2000ff5e0ff */
[----:B------:R-:W-:Y:S01]  /*84c0*/  IMAD R5, R8, UR13, R5 ;  /* 0x0000000d08057c24 */ /* 0x000fe2000f8e0205 */
[----:B------:R-:W-:Y:S01]  /*84d0*/  IADD3 R8, P1, PT, R14, UR14, RZ ;  /* 0x0000000e0e087c10 */ /* 0x000fe2000ff3e0ff */
[----:B------:R-:W-:-:S03]  /*84e0*/  IMAD R17, R16, UR13, R9 ;  /* 0x0000000d10117c24 */ /* 0x000fc6000f8e0209 */
[----:B------:R-:W-:Y:S02]  /*84f0*/  IADD3.X R9, PT, PT, R15, UR15, R5, P1, !PT ;  /* 0x0000000f0f097c10 */ /* 0x000fe40008ffe405 */
[----:B------:R-:W-:-:S03]  /*8500*/  IADD3.X R13, PT, PT, R13, UR15, R17, P2, !PT ;  /* 0x0000000f0d0d7c10 */ /* 0x000fc600097fe411 */
        /* <DEDUP_REMOVED lines=10> */
.L_x_1858:
[----:B------:R-:W-:Y:S05]  /*85b0*/  BSYNC.RECONVERGENT B3 ;  /* 0x0000000000037941 */ /* 0x000fea0003800200 */
.L_x_1857:
[----:B------:R-:W-:Y:S05]  /*85c0*/  @P0 BRA `(.L_x_1851) ;  /* 0x0000000000400947 */ /* 0x000fea0003800000 */
[----:B------:R0:W2:Y:S01]  /*85d0*/  LDG.E.64 R8, desc[UR6][R10.64] ;  /* 0x000000060a087981 */ /* 0x0000a2000c1e1b00 */
[----:B------:R-:W2:Y:S01]  /*85e0*/  LDCU.64 UR12, c[0x0][0x758] ;  /* 0x0000eb00ff0c77ac */ /* 0x000ea20008000a00 */
[----:B------:R-:W1:Y:S01]  /*85f0*/  LDCU.64 UR14, c[0x0][0x728] ;  /* 0x0000e500ff0e77ac */ /* 0x000e620008000a00 */
[----:B0-----:R-:W-:Y:S01]  /*8600*/  MOV R11, RZ ;  /* 0x000000ff000b7202 */ /* 0x001fe20000000f00 */
[----:B------:R-:W-:-:S04]  /*8610*/  IMAD.MOV.U32 R10, RZ, RZ, R6 ;  /* 0x000000ffff0a7224 */ /* 0x000fc800078e0006 */
[----:B--2---:R-:W-:-:S04]  /*8620*/  IMAD.WIDE.U32 R10, R8, UR12, R10 ;  /* 0x0000000c080a7c25 */ /* 0x004fc8000f8e000a */
[----:B------:R-:W-:-:S04]  /*8630*/  IMAD R5, R9, UR12, RZ ;  /* 0x0000000c09057c24 */ /* 0x000fc8000f8e02ff */
[----:B------:R-:W-:Y:S01]  /*8640*/  IMAD R5, R8, UR13, R5 ;  /* 0x0000000d08057c24 */ /* 0x000fe2000f8e0205 */
[----:B-1----:R-:W-:-:S04]  /*8650*/  IADD3 R8, P0, PT, R10, UR14, RZ ;  /* 0x0000000e0a087c10 */ /* 0x002fc8000ff1e0ff */
[----:B------:R-:W-:-:S05]  /*8660*/  IADD3.X R9, PT, PT, R11, UR15, R5, P0, !PT ;  /* 0x0000000f0b097c10 */ /* 0x000fca00087fe405 */
[----:B------:R-:W2:Y:S01]  /*8670*/  LDG.E.U8 R8, desc[UR6][R8.64] ;  /* 0x0000000608087981 */ /* 0x000ea2000c1e1100 */
[----:B------:R-:W-:Y:S02]  /*8680*/  PRMT R6, R7, 0x9910, RZ ;  /* 0x0000991007067816 */ /* 0x000fe400000000ff */
[----:B--2---:R-:W-:-:S04]  /*8690*/  ISETP.NE.AND P0, PT, R8, RZ, PT ;  /* 0x000000ff0800720c */ /* 0x004fc80003f05270 */
[----:B------:R-:W-:-:S04]  /*86a0*/  SEL R5, RZ, 0xffffffff, !P0 ;  /* 0xffffffffff057807 */ /* 0x000fc80004000000 */
[----:B------:R-:W-:-:S04]  /*86b0*/  ISETP.NE.AND P0, PT, R6, R5, PT ;  /* 0x000000050600720c */ /* 0x000fc80003f05270 */
[----:B------:R-:W-:-:S09]  /*86c0*/  SEL R7, RZ, 0x1, !P0 ;  /* 0x00000001ff077807 */ /* 0x000fd20004000000 */
.L_x_1851:
[----:B------:R-:W-:Y:S05]  /*86d0*/  BSYNC.RECONVERGENT B2 ;  /* 0x0000000000027941 */ /* 0x000fea0003800200 */
.L_x_1850:
[----:B------:R-:W0:Y:S01]  /*86e0*/  LDCU.64 UR12, c[0x0][0x710] ;  /* 0x0000e200ff0c77ac */ /* 0x000e220008000a00 */
[----:B------:R-:W-:Y:S01]  /*86f0*/  VIADD R3, R3, 0x80 ;  /* 0x0000008003037836 */ /* 0x000fe20000000000 */
[----:B0-----:R-:W-:-:S04]  /*8700*/  IADD3 R4, P0, PT, R4, UR12, RZ ;  /* 0x0000000c04047c10 */ /* 0x001fc8000ff1e0ff */
[----:B------:R-:W-:Y:S02]  /*8710*/  IADD3.X R5, PT, PT, RZ, UR13, RZ, P0, !PT ;  /* 0x0000000dff057c10 */ /* 0x000fe400087fe4ff */
[----:B------:R-:W-:-:S03]  /*8720*/  ISETP.GE.AND P0, PT, R3, UR11, PT ;  /* 0x0000000b03007c0c */ /* 0x000fc6000bf06270 */
[----:B------:R0:W-:Y:S10]  /*8730*/  STG.E.U8 desc[UR6][R4.64], R7 ;  /* 0x0000000704007986 */ /* 0x0001f4000c101106 */
        /* <DEDUP_REMOVED lines=399> */
.L_x_1860:
        /* <DEDUP_REMOVED lines=17> */
[----:B0-----:R-:W-:-:S04]  /*a140*/  IADD3 R8, P0, PT, R9, UR12, RZ ;  /* 0x0000000c09087c10 */ /* 0x001fc8000ff1e0ff */
[----:B------:R-:W-:Y:S01]  /*a150*/  IADD3.X R9, PT, PT, RZ, UR13, RZ, P0, !PT ;  /* 0x0000000dff097c10 */ /* 0x000fe200087fe4ff */
        /* <DEDUP_REMOVED lines=14> */
.L_x_1865:
[----:B------:R-:W-:Y:S01]  /*a240*/  IMAD.MOV.U32 R8, RZ, RZ, R10 ;  /* 0x000000ffff087224 */ /* 0x000fe200078e000a */
[----:B------:R-:W-:Y:S01]  /*a250*/  MOV R9, R11 ;  /* 0x0000000b00097202 */ /* 0x000fe20000000f00 */
[----:B------:R-:W0:Y:S04]  /*a260*/  LDCU.64 UR12, c[0x0][0x758] ;  /* 0x0000eb00ff0c77ac */ /* 0x000e280008000a00 */
[----:B------:R-:W0:Y:S01]  /*a270*/  LDG.E.64 R18, desc[UR6][R8.64+0x10] ;  /* 0x0000100608127981 */ /* 0x000e22000c1e1b00 */
[----:B------:R-:W1:Y:S03]  /*a280*/  LDCU.64 UR14, c[0x0][0x728] ;  /* 0x0000e500ff0e77ac */ /* 0x000e660008000a00 */
[----:B------:R-:W2:Y:S04]  /*a290*/  LDG.E.64 R26, desc[UR6][R8.64+0x8] ;  /* 0x00000806081a7981 */ /* 0x000ea8000c1e1b00 */
[----:B------:R-:W3:Y:S04]  /*a2a0*/  LDG.E.64 R24, desc[UR6][R8.64+0x18] ;  /* 0x0000180608187981 */ /* 0x000ee8000c1e1b00 */
[----:B------:R-:W4:Y:S04]  /*a2b0*/  LDG.E.64 R10, desc[UR6][R8.64+0x20] ;  /* 0x00002006080a7981 */ /* 0x000f28000c1e1b00 */
[----:B------:R-:W5:Y:S04]  /*a2c0*/  LDG.E.64 R12, desc[UR6][R8.64+0x28] ;  /* 0x00002806080c7981 */ /* 0x000f68000c1e1b00 */
[----:B------:R-:W5:Y:S04]  /*a2d0*/  LDG.E.64 R16, desc[UR6][R8.64] ;  /* 0x0000000608107981 */ /* 0x000f68000c1e1b00 */
[----:B------:R-:W5:Y:S04]  /*a2e0*/  LDG.E.64 R20, desc[UR6][R8.64+0x30] ;  /* 0x0000300608147981 */ /* 0x000f68000c1e1b00 */
[----:B------:R-:W5:Y:S01]  /*a2f0*/  LDG.E.64 R22, desc[UR6][R8.64+0x38] ;  /* 0x0000380608167981 */ /* 0x000f62000c1e1b00 */
[----:B------:R-:W-:Y:S01]  /*a300*/  MOV R14, R6 ;  /* 0x00000006000e7202 */ /* 0x000fe20000000f00 */
[----:B------:R-:W-:-:S02]  /*a310*/  IMAD.MOV.U32 R15, RZ, RZ, RZ ;  /* 0x000000ffff0f7224 */ /* 0x000fc400078e00ff */
[----:B0-----:R-:W-:Y:S02]  /*a320*/  IMAD R33, R19, UR12, RZ ;  /* 0x0000000c13217c24 */ /* 0x001fe4000f8e02ff */
[----:B------:R-:W-:-:S04]  /*a330*/  IMAD.WIDE.U32 R28, R18, UR12, R14 ;  /* 0x0000000c121c7c25 */ /* 0x000fc8000f8e000e */
[----:B--2---:R-:W-:Y:S02]  /*a340*/  IMAD R27, R27, UR12, RZ ;  /* 0x0000000c1b1b7c24 */ /* 0x004fe4000f8e02ff */
[----:B------:R-:W-:Y:S01]  /*a350*/  IMAD.WIDE.U32 R34, R26, UR12, R14 ;  /* 0x0000000c1a227c25 */ /* 0x000fe2000f8e000e */
[----:B-1----:R-:W-:-:S03]  /*a360*/  IADD3 R28, P1, PT, R28, UR14, RZ ;  /* 0x0000000e1c1c7c10 */ /* 0x002fc6000ff3e0ff */
[----:B------:R-:W-:Y:S01]  /*a370*/  IMAD R33, R18, UR13, R33 ;  /* 0x0000000d12217c24 */ /* 0x000fe2000f8e0221 */
[----:B------:R-:W-:Y:S01]  /*a380*/  IADD3 R18, P0, PT, R34, UR14, RZ ;  /* 0x0000000e22127c10 */ /* 0x000fe2000ff1e0ff */
[----:B------:R-:W-:Y:S02]  /*a390*/  IMAD R19, R26, UR13, R27 ;  /* 0x0000000d1a137c24 */ /* 0x000fe4000f8e021b */
[----:B---3--:R-:W-:Y:S02]  /*a3a0*/  IMAD R25, R25, UR12, RZ ;  /* 0x0000000c19197c24 */ /* 0x008fe4000f8e02ff */
[C---:B------:R-:W-:Y:S01]  /*a3b0*/  IMAD.WIDE.U32 R26, R24.reuse, UR12, R14 ;  /* 0x0000000c181a7c25 */ /* 0x040fe2000f8e000e */
[----:B------:R-:W-:Y:S02]  /*a3c0*/  IADD3.X R29, PT, PT, R29, UR15, R33, P1, !PT ;  /* 0x0000000f1d1d7c10 */ /* 0x000fe40008ffe421 */
[----:B------:R-:W-:Y:S01]  /*a3d0*/  IADD3.X R19, PT, PT, R35, UR15, R19, P0, !PT ;  /* 0x0000000f23137c10 */ /* 0x000fe200087fe413 */
[----:B------:R-:W-:Y:S01]  /*a3e0*/  IMAD R33, R24, UR13, R25 ;  /* 0x0000000d18217c24 */ /* 0x000fe2000f8e0219 */
[----:B------:R-:W-:Y:S01]  /*a3f0*/  IADD3 R26, P0, PT, R26, UR14, RZ ;  /* 0x0000000e1a1a7c10 */ /* 0x000fe2000ff1e0ff */
[----:B----4-:R-:W-:Y:S01]  /*a400*/  IMAD R11, R11, UR12, RZ ;  /* 0x0000000c0b0b7c24 */ /* 0x010fe2000f8e02ff */
[----:B------:R-:W2:Y:S01]  /*a410*/  LDG.E.U8 R29, desc[UR6][R28.64] ;  /* 0x000000061c1d7981 */ /* 0x000ea2000c1e1100 */
[----:B------:R-:W-:Y:S01]  /*a420*/  IMAD.WIDE.U32 R24, R10, UR12, R14 ;  /* 0x0000000c0a187c25 */ /* 0x000fe2000f8e000e */
[----:B------:R-:W-:-:S02]  /*a430*/  IADD3.X R27, PT, PT, R27, UR15, R33, P0, !PT ;  /* 0x0000000f1b1b7c10 */ /* 0x000fc400087fe421 */
[----:B------:R0:W2:Y:S01]  /*a440*/  LDG.E.U8 R18, desc[UR6][R18.64] ;  /* 0x0000000612127981 */ /* 0x0000a2000c1e1100 */
[----:B------:R-:W-:Y:S01]  /*a450*/  IMAD R33, R10, UR13, R11 ;  /* 0x0000000d0a217c24 */ /* 0x000fe2000f8e020b */
[----:B------:R-:W-:Y:S01]  /*a460*/  IADD3 R24, P0, PT, R24, UR14, RZ ;  /* 0x0000000e18187c10 */ /* 0x000fe2000ff1e0ff */
[----:B-----5:R-:W-:Y:S01]  /*a470*/  IMAD R13, R13, UR12, RZ ;  /* 0x0000000c0d0d7c24 */ /* 0x020fe2000f8e02ff */
        /* <DEDUP_REMOVED lines=44> */
.L_x_1864:
[----:B------:R-:W-:Y:S05]  /*a740*/  BSYNC.RECONVERGENT B3 ;  /* 0x0000000000037941 */ /* 0x000fea0003800200 */
.L_x_1863:
        /* <DEDUP_REMOVED lines=16> */
[----:B------:R-:W-:Y:S01]  /*a850*/  MOV R18, R6 ;  /* 0x0000000600127202 */ /* 0x000fe20000000f00 */
[----:B------:R-:W-:-:S02]  /*a860*/  IMAD.MOV.U32 R19, RZ, RZ, RZ ;  /* 0x000000ffff137224 */ /* 0x000fc400078e00ff */
        /* <DEDUP_REMOVED lines=33> */
.L_x_1867:
[----:B------:R-:W-:Y:S05]  /*aa80*/  BSYNC.RECONVERGENT B3 ;  /* 0x0000000000037941 */ /* 0x000fea0003800200 */
.L_x_1866:
        /* <DEDUP_REMOVED lines=12> */
[----:B------:R-:W-:Y:S01]  /*ab50*/  MOV R12, R6 ;  /* 0x00000006000c7202 */ /* 0x000fe20000000f00 */
[----:B------:R-:W-:Y:S02]  /*ab60*/  IMAD.MOV.U32 R13, RZ, RZ, RZ ;  /* 0x000000ffff0d7224 */ /* 0x000fe400078e00ff */
[----:B--2---:R-:W-:Y:S02]  /*ab70*/  IMAD R5, R9, UR12, RZ ;  /* 0x0000000c09057c24 */ /* 0x004fe4000f8e02ff */
        /* <DEDUP_REMOVED lines=19> */
.L_x_1869:
[----:B------:R-:W-:Y:S05]  /*acb0*/  BSYNC.RECONVERGENT B3 ;  /* 0x0000000000037941 */ /* 0x000fea0003800200 */
.L_x_1868:
[----:B------:R-:W-:Y:S05]  /*acc0*/  @P0 BRA `(.L_x_1862) ;  /* 0x0000000000400947 */ /* 0x000fea0003800000 */
[----:B------:R0:W2:Y:S01]  /*acd0*/  LDG.E.64 R8, desc[UR6][R10.64] ;  /* 0x000000060a087981 */ /* 0x0000a2000c1e1b00 */
[----:B------:R-:W2:Y:S01]  /*ace0*/  LDCU.64 UR12, c[0x0][0x758] ;  /* 0x0000eb00ff0c77ac */ /* 0x000ea20008000a00 */
[----:B------:R-:W1:Y:S01]  /*acf0*/  LDCU.64 UR14, c[0x0][0x728] ;  /* 0x0000e500ff0e77ac */ /* 0x000e620008000a00 */
[----:B0-----:R-:W-:Y:S01]  /*ad00*/  MOV R10, R6 ;  /* 0x00000006000a7202 */ /* 0x001fe20000000f00 */
[----:B------:R-:W-:-:S04]  /*ad10*/  IMAD.MOV.U32 R11, RZ, RZ, RZ ;  /* 0x000000ffff0b7224 */ /* 0x000fc800078e00ff */
        /* <DEDUP_REMOVED lines=11> */
.L_x_1862:
[----:B------:R-:W-:Y:S05]  /*add0*/  BSYNC.RECONVERGENT B2 ;  /* 0x0000000000027941 */ /* 0x000fea0003800200 */
.L_x_1861:
[----:B------:R-:W0:Y:S01]  /*ade0*/  LDCU.64 UR12, c[0x0][0x710] ;  /* 0x0000e200ff0c77ac */ /* 0x000e220008000a00 */
[----:B------:R-:W-:Y:S02]  /*adf0*/  IADD3 R3, PT, PT, R3, 0x80, RZ ;  /* 0x0000008003037810 */ /* 0x000fe40007ffe0ff */
[----:B0-----:R-:W-:-:S04]  /*ae00*/  IADD3 R4, P0, PT, R4, UR12, RZ ;  /* 0x0000000c04047c10 */ /* 0x001fc8000ff1e0ff */
[----:B------:R-:W-:-:S05]  /*ae10*/  IADD3.X R5, PT, PT, RZ, UR13, RZ, P0, !PT ;  /* 0x0000000dff057c10 */ /* 0x000fca00087fe4ff */
[----:B------:R0:W-:Y:S04]  /*ae20*/  STG.E.U8 desc[UR6][R4.64], R7 ;  /* 0x0000000704007986 */ /* 0x0001e8000c101106 */
.L_x_1848:
        /* <DEDUP_REMOVED lines=400> */
.L_x_1871:
[----:B------:R-:W0:Y:S02]  /*c730*/  LDCU.64 UR12, c[0x0][0x738] ;  /* 0x0000e700ff0c77ac */ /* 0x000e240008000a00 */
[----:B0-----:R-:W-:-:S05]  /*c740*/  IADD3 R10, P0, PT, R8, UR12, RZ ;  /* 0x0000000c080a7c10 */ /* 0x001fca000ff1e0ff */
[----:B------:R-:W-:-:S06]  /*c750*/  IMAD.X R11, RZ, RZ, UR13, P0 ;  /* 0x0000000dff0b7e24 */ /* 0x000fcc00080e06ff */
        /* <DEDUP_REMOVED lines=30> */
.L_x_1876:
[----:B------:R-:W-:Y:S01]  /*c940*/  MOV R8, R10 ;  /* 0x0000000a00087202 */ /* 0x000fe20000000f00 */
[----:B------:R-:W-:Y:S01]  /*c950*/  IMAD.MOV.U32 R9, RZ, RZ, R11 ;  /* 0x000000ffff097224 */ /* 0x000fe200078e000b */
        /* <DEDUP_REMOVED lines=11> */
[----:B------:R-:W-:-:S02]  /*ca10*/  HFMA2 R15, -RZ, RZ, 0, 0 ;  /* 0x00000000ff0f7431 */ /* 0x000fc400000001ff */
        /* <DEDUP_REMOVED lines=61> */
[----:B------:R-:W-:Y:S01]  /*cdf0*/  ISETP.NE.OR P0, PT, R7, R18, P0 ;  /* 0x000000120700720c */ /* 0x000fe20000705670 */
[----:B------:R-:W-:-:S03]  /*ce00*/  IMAD.X R11, RZ, RZ, R9, P2 ;  /* 0x000000ffff0b7224 */ /* 0x000fc600010e0609 */
[----:B------:R-:W-:Y:S01]  /*ce10*/  SEL R7, RZ, 0x1, !P0 ;  /* 0x00000001ff077807 */ /* 0x000fe20004000000 */
[----:B------:R-:W-:Y:S08]  /*ce20*/  @P1 BRA `(.L_x_1876) ;  /* 0xfffffff800c41947 */ /* 0x000ff0000383ffff */
[----:B------:R-:W-:Y:S05]  /*ce30*/  BSYNC.RECONVERGENT B4 ;  /* 0x0000000000047941 */ /* 0x000fea0003800200 */
.L_x_1875:
[----:B------:R-:W-:Y:S05]  /*ce40*/  BSYNC.RECONVERGENT B3 ;  /* 0x0000000000037941 */ /* 0x000fea0003800200 */
.L_x_1874:
        /* <DEDUP_REMOVED lines=17> */
[----:B------:R-:W-:-:S02]  /*cf60*/  HFMA2 R19, -RZ, RZ, 0, 0 ;  /* 0x00000000ff137431 */ /* 0x000fc400000001ff */
        /* <DEDUP_REMOVED lines=30> */
[----:B------:R-:W-:-:S03]  /*d150*/  ISETP.NE.OR P1, PT, R18, R7, P1 ;  /* 0x000000071200720c */ /* 0x000fc60000f25670 */
[----:B------:R-:W-:Y:S01]  /*d160*/  IMAD.X R11, RZ, RZ, R11, P2 ;  /* 0x000000ffff0b7224 */ /* 0x000fe200010e060b */
[----:B------:R-:W-:-:S09]  /*d170*/  SEL R7, RZ, 0x1, !P1 ;  /* 0x00000001ff077807 */ /* 0x000fd20004800000 */
.L_x_1878:
[----:B------:R-:W-:Y:S05]  /*d180*/  BSYNC.RECONVERGENT B3 ;  /* 0x0000000000037941 */ /* 0x000fea0003800200 */
.L_x_1877:
        /* <DEDUP_REMOVED lines=13> */
[----:B------:R-:W-:Y:S02]  /*d260*/  HFMA2 R13, -RZ, RZ, 0, 0 ;  /* 0x00000000ff0d7431 */ /* 0x000fe400000001ff */
        /* <DEDUP_REMOVED lines=20> */
.L_x_1880:
[----:B------:R-:W-:Y:S05]  /*d3b0*/  BSYNC.RECONVERGENT B3 ;  /* 0x0000000000037941 */ /* 0x000fea0003800200 */
.L_x_1879:
[----:B------:R-:W-:Y:S05]  /*d3c0*/  @P0 BRA `(.L_x_1873) ;  /* 0x0000000000400947 */ /* 0x000fea0003800000 */
[----:B------:R0:W2:Y:S01]  /*d3d0*/  LDG.E.64 R8, desc[UR6][R10.64] ;  /* 0x000000060a087981 */ /* 0x0000a2000c1e1b00 */
[----:B------:R-:W2:Y:S01]  /*d3e0*/  LDCU.64 UR12, c[0x0][0x758] ;  /* 0x0000eb00ff0c77ac */ /* 0x000ea20008000a00 */
[----:B------:R-:W1:Y:S01]  /*d3f0*/  LDCU.64 UR14, c[0x0][0x728] ;  /* 0x0000e500ff0e77ac */ /* 0x000e620008000a00 */
[----:B0-----:R-:W-:Y:S01]  /*d400*/  MOV R10, R6 ;  /* 0x00000006000a7202 */ /* 0x001fe20000000f00 */
[----:B------:R-:W-:-:S04]  /*d410*/  HFMA2 R11, -RZ, RZ, 0, 0 ;  /* 0x00000000ff0b7431 */ /* 0x000fc800000001ff */
        /* <DEDUP_REMOVED lines=11> */
.L_x_1873:
[----:B------:R-:W-:Y:S05]  /*d4d0*/  BSYNC.RECONVERGENT B2 ;  /* 0x0000000000027941 */ /* 0x000fea0003800200 */
.L_x_1872:
[----:B------:R-:W0:Y:S01]  /*d4e0*/  LDCU.64 UR12, c[0x0][0x710] ;  /* 0x0000e200ff0c77ac */ /* 0x000e220008000a00 */
[----:B------:R-:W-:Y:S02]  /*d4f0*/  IADD3 R3, PT, PT, R3, 0x80, RZ ;  /* 0x0000008003037810 */ /* 0x000fe40007ffe0ff */
[----:B0-----:R-:W-:-:S05]  /*d500*/  IADD3 R4, P0, PT, R4, UR12, RZ ;  /* 0x0000000c04047c10 */ /* 0x001fca000ff1e0ff */
[----:B------:R-:W-:-:S05]  /*d510*/  IMAD.X R5, RZ, RZ, UR13, P0 ;  /* 0x0000000dff057e24 */ /* 0x000fca00080e06ff */
[----:B------:R1:W-:Y:S03]  /*d520*/  STG.E.U8 desc[UR6][R4.64], R7 ;  /* 0x0000000704007986 */ /* 0x0003e6000c101106 */
.L_x_1859:
        /* <DEDUP_REMOVED lines=400> */
.L_x_1882:
        /* <DEDUP_REMOVED lines=33> */
.L_x_1887:
[----:B------:R-:W-:Y:S01]  /*f040*/  MOV R8, R10 ;  /* 0x0000000a00087202 */ /* 0x000fe20000000f00 */
[----:B------:R-:W0:Y:S01]  /*f050*/  LDCU.64 UR12, c[0x0][0x758] ;  /* 0x0000eb00ff0c77ac */ /* 0x000e220008000a00 */
[----:B------:R-:W-:Y:S01]  /*f060*/  MOV R9, R11 ;  /* 0x0000000b00097202 */ /* 0x000fe20000000f00 */
[----:B------:R-:W1:Y:S04]  /*f070*/  LDCU.64 UR14, c[0x0][0x728] ;  /* 0x0000e500ff0e77ac */ /* 0x000e680008000a00 */
        /* <DEDUP_REMOVED lines=8> */
[----:B------:R-:W-:-:S02]  /*f100*/  HFMA2 R15, -RZ, RZ, 0, 0 ;  /* 0x00000000ff0f7431 */ /* 0x000fc400000001ff */
[----:B------:R-:W-:Y:S02]  /*f110*/  IMAD.MOV.U32 R14, RZ, RZ, R6 ;  /* 0x000000ffff0e7224 */ /* 0x000fe400078e0006 */
        /* <DEDUP_REMOVED lines=66> */
.L_x_1886:
[----:B------:R-:W-:Y:S05]  /*f540*/  BSYNC.RECONVERGENT B3 ;  /* 0x0000000000037941 */ /* 0x000fea0003800200 */
.L_x_1885:
        /* <DEDUP_REMOVED lines=51> */
.L_x_1889:
[----:B------:R-:W-:Y:S05]  /*f880*/  BSYNC.RECONVERGENT B3 ;  /* 0x0000000000037941 */ /* 0x000fea0003800200 */
.L_x_1888:
        /* <DEDUP_REMOVED lines=34> */
.L_x_1891:
[----:B------:R-:W-:Y:S05]  /*fab0*/  BSYNC.RECONVERGENT B3 ;  /* 0x0000000000037941 */ /* 0x000fea0003800200 */
.L_x_1890:
        /* <DEDUP_REMOVED lines=17> */
.L_x_1884:
[----:B------:R-:W-:Y:S05]  /*fbd0*/  BSYNC.RECONVERGENT B2 ;  /* 0x0000000000027941 */ /* 0x000fea0003800200 */
.L_x_1883:
[----:B------:R-:W0:Y:S01]  /*fbe0*/  LDCU.64 UR12, c[0x0][0x710] ;  /* 0x0000e200ff0c77ac */ /* 0x000e220008000a00 */
[----:B------:R-:W-:Y:S01]  /*fbf0*/  VIADD R3, R3, 0x80 ;  /* 0x0000008003037836 */ /* 0x000fe20000000000 */
[----:B0-----:R-:W-:-:S04]  /*fc00*/  IADD3 R4, P0, PT, R4, UR12, RZ ;  /* 0x0000000c04047c10 */ /* 0x001fc8000ff1e0ff */
[----:B------:R-:W-:-:S05]  /*fc10*/  IADD3.X R5, PT, PT, RZ, UR13, RZ, P0, !PT ;  /* 0x0000000dff057c10 */ /* 0x000fca00087fe4ff */
[----:B------:R1:W-:Y:S04]  /*fc20*/  STG.E.U8 desc[UR6][R4.64], R7 ;  /* 0x0000000704007986 */ /* 0x0003e8000c101106 */
.L_x_1870:
        /* <DEDUP_REMOVED lines=400> */
.L_x_1893:
        /* <DEDUP_REMOVED lines=33> */
.L_x_1898:
        /* <DEDUP_REMOVED lines=80> */
.L_x_1897:
[----:B------:R-:W-:Y:S05]  /*11c40*/  BSYNC.RECONVERGENT B3 ;  /* 0x0000000000037941 */ /* 0x000fea0003800200 */
.L_x_1896:
        /* <DEDUP_REMOVED lines=51> */
.L_x_1900:
[----:B------:R-:W-:Y:S05]  /*11f80*/  BSYNC.RECONVERGENT B3 ;  /* 0x0000000000037941 */ /* 0x000fea0003800200 */
.L_x_1899:
        /* <DEDUP_REMOVED lines=34> */
.L_x_1902:
[----:B------:R-:W-:Y:S05]  /*121b0*/  BSYNC.RECONVERGENT B3 ;  /* 0x0000000000037941 */ /* 0x000fea0003800200 */
.L_x_1901:
        /* <DEDUP_REMOVED lines=17> */
.L_x_1895:
[----:B------:R-:W-:Y:S05]  /*122d0*/  BSYNC.RECONVERGENT B2 ;  /* 0x0000000000027941 */ /* 0x000fea0003800200 */
.L_x_1894:
[----:B------:R-:W0:Y:S01]  /*122e0*/  LDCU.64 UR12, c[0x0][0x710] ;  /* 0x0000e200ff0c77ac */ /* 0x000e220008000a00 */
[----:B------:R-:W-:Y:S02]  /*122f0*/  IADD3 R3, PT, PT, R3, 0x80, RZ ;  /* 0x0000008003037810 */ /* 0x000fe40007ffe0ff */
[----:B0-----:R-:W-:-:S04]  /*12300*/  IADD3 R4, P0, PT, R4, UR12, RZ ;  /* 0x0000000c04047c10 */ /* 0x001fc8000ff1e0ff */
[----:B------:R-:W-:-:S05]  /*12310*/  IADD3.X R5, PT, PT, RZ, UR13, RZ, P0, !PT ;  /* 0x0000000dff057c10 */ /* 0x000fca00087fe4ff */
[----:B------:R2:W-:Y:S04]  /*12320*/  STG.E.U8 desc[UR6][R4.64], R7 ;  /* 0x0000000704007986 */ /* 0x0005e8000c101106 */
.L_x_1881:
[----:B------:R-:W-:-:S13]  /*12330*/  ISETP.GE.AND P0, PT, R3, UR11, PT ;  /* 0x0000000b03007c0c */ /* 0x000fda000bf06270 */
[----:B------:R-:W-:Y:S05]  /*12340*/  @P0 BREAK.RELIABLE B0 ;  /* 0x0000000000000942 */ /* 0x000fea0003800100 */
[----:B------:R-:W-:Y:S05]  /*12350*/  @P0 BRA `(.L_x_1903) ;  /* 0x0000004c00800947 */ /* 0x000fea0003800000 */
        /* <DEDUP_REMOVED lines=398> */
.L_x_1904:
        /* <DEDUP_REMOVED lines=33> */
.L_x_1909:
        /* <DEDUP_REMOVED lines=80> */
.L_x_1908:
[----:B------:R-:W-:Y:S05]  /*14350*/  BSYNC.RECONVERGENT B3 ;  /* 0x0000000000037941 */ /* 0x000fea0003800200 */
.L_x_1907:
        /* <DEDUP_REMOVED lines=51> */
.L_x_1911:
[----:B------:R-:W-:Y:S05]  /*14690*/  BSYNC.RECONVERGENT B3 ;  /* 0x0000000000037941 */ /* 0x000fea0003800200 */
.L_x_1910:
        /* <DEDUP_REMOVED lines=34> */
.L_x_1913:
[----:B------:R-:W-:Y:S05]  /*148c0*/  BSYNC.RECONVERGENT B3 ;  /* 0x0000000000037941 */ /* 0x000fea0003800200 */
.L_x_1912:
        /* <DEDUP_REMOVED lines=17> */
.L_x_1906:
[----:B------:R-:W-:Y:S05]  /*149e0*/  BSYNC.RECONVERGENT B2 ;  /* 0x0000000000027941 */ /* 0x000fea0003800200 */
.L_x_1905:
[----:B------:R-:W0:Y:S01]  /*149f0*/  LDCU.64 UR12, c[0x0][0x710] ;  /* 0x0000e200ff0c77ac */ /* 0x000e220008000a00 */
[----:B------:R-:W-:Y:S02]  /*14a00*/  IADD3 R3, PT, PT, R3, 0x80, RZ ;  /* 0x0000008003037810 */ /* 0x000fe40007ffe0ff */
[----:B0-----:R-:W-:-:S05]  /*14a10*/  IADD3 R4, P0, PT, R4, UR12, RZ ;  /* 0x0000000c04047c10 */ /* 0x001fca000ff1e0ff */
[----:B------:R-:W-:-:S05]  /*14a20*/  IMAD.X R5, RZ, RZ, UR13, P0 ;  /* 0x0000000dff057e24 */ /* 0x000fca00080e06ff */
[----:B------:R2:W-:Y:S03]  /*14a30*/  STG.E.U8 desc[UR6][R4.64], R7 ;  /* 0x0000000704007986 */ /* 0x0005e6000c101106 */
.L_x_1892:
[----:B------:R-:W-:-:S13]  /*14a40*/  ISETP.GE.AND P0, PT, R3, UR11, PT ;  /* 0x0000000b03007c0c */ /* 0x000fda000bf06270 */
[----:B------:R-:W-:Y:S05]  /*14a50*/  @P0 BREAK.RELIABLE B0 ;  /* 0x0000000000000942 */ /* 0x000fea0003800100 */
[----:B------:R-:W-:Y:S05]  /*14a60*/  @P0 BRA `(.L_x_1903) ;  /* 0x0000002400bc0947 */ /* 0x000fea0003800000 */
[----:B------:R-:W-:Y:S05]  /*14a70*/  BSYNC.RELIABLE B0 ;  /* 0x0000000000007941 */ /* 0x000fea0003800100 */
.L_x_1847:
        /* <DEDUP_REMOVED lines=398> */
.L_x_1914:
        /* <DEDUP_REMOVED lines=33> */
.L_x_1919:
        /* <DEDUP_REMOVED lines=80> */
.L_x_1918:
[----:B------:R-:W-:Y:S05]  /*16a70*/  BSYNC.RECONVERGENT B3 ;  /* 0x0000000000037941 */ /* 0x000fea0003800200 */
.L_x_1917:
        /* <DEDUP_REMOVED lines=51> */
.L_x_1921:
[----:B------:R-:W-:Y:S05]  /*16db0*/  BSYNC.RECONVERGENT B3 ;  /* 0x0000000000037941 */ /* 0x000fea0003800200 */
.L_x_1920:
        /* <DEDUP_REMOVED lines=34> */
.L_x_1923:
[----:B------:R-:W-:Y:S05]  /*16fe0*/  BSYNC.RECONVERGENT B3 ;  /* 0x0000000000037941 */ /* 0x000fea0003800200 */
.L_x_1922:
        /* <DEDUP_REMOVED lines=17> */
.L_x_1916:
[----:B------:R-:W-:Y:S05]  /*17100*/  BSYNC.RECONVERGENT B2 ;  /* 0x0000000000027941 */ /* 0x000fea0003800200 */
.L_x_1915:
[----:B------:R-:W0:Y:S01]  /*17110*/  LDCU.64 UR12, c[0x0][0x710] ;  /* 0x0000e200ff0c77ac */ /* 0x000e220008000a00 */
[----:B------:R-:W-:Y:S01]  /*17120*/  VIADD R3, R3, 0x80 ;  /* 0x0000008003037836 */ /* 0x000fe20000000000 */
[----:B0-----:R-:W-:-:S04]  /*17130*/  IADD3 R4, P0, PT, R4, UR12, RZ ;  /* 0x0000000c04047c10 */ /* 0x001fc8000ff1e0ff */
[----:B------:R-:W-:-:S05]  /*17140*/  IADD3.X R5, PT, PT, RZ, UR13, RZ, P0, !PT ;  /* 0x0000000dff057c10 */ /* 0x000fca00087fe4ff */
[----:B------:R3:W-:Y:S04]  /*17150*/  STG.E.U8 desc[UR6][R4.64], R7 ;  /* 0x0000000704007986 */ /* 0x0007e8000c101106 */
.L_x_1903:
[----:B------:R-:W-:Y:S05]  /*17160*/  BSYNC.RECONVERGENT B1 ;  /* 0x0000000000017941 */ /* 0x000fea0003800200 */
.L_x_1846:
        /* <DEDUP_REMOVED lines=401> */
.L_x_1924:
[----:B------:R-:W0:Y:S01]  /*18a80*/  LDCU.128 UR12, c[0x0][0x730] ;  /* 0x0000e600ff0c77ac */ /* 0x000e220008000c00 */
[----:B------:R-:W1:Y:S01]  /*18a90*/  LDCU.64 UR4, c[0x0][0x710] ;  /* 0x0000e200ff0477ac */ /* 0x000e620008000a00 */
[----:B------:R-:W2:Y:S01]  /*18aa0*/  LDCU.64 UR8, c[0x0][0x748] ;  /* 0x0000e900ff0877ac */ /* 0x000ea20008000a00 */
[----:B0-----:R-:W-:-:S04]  /*18ab0*/  IADD3 R6, P0, PT, R0, UR14, RZ ;  /* 0x0000000e00067c10 */ /* 0x001fc8000ff1e0ff */
[----:B------:R-:W-:-:S06]  /*18ac0*/  IADD3.X R7, PT, PT, RZ, UR15, RZ, P0, !PT ;  /* 0x0000000fff077c10 */ /* 0x000fcc00087fe4ff */
[----:B------:R-:W3:Y:S01]  /*18ad0*/  LDG.E.64 R6, desc[UR6][R6.64] ;  /* 0x0000000606067981 */ /* 0x000ee2000c1e1b00 */
[----:B------:R-:W-:-:S04]  /*18ae0*/  IADD3 R4, P0, PT, R5, UR12, RZ ;  /* 0x0000000c05047c10 */ /* 0x000fc8000ff1e0ff */
[----:B------:R-:W-:Y:S01]  /*18af0*/  IADD3.X R5, PT, PT, RZ, UR13, RZ, P0, !PT ;  /* 0x0000000dff057c10 */ /* 0x000fe200087fe4ff */
[----:B------:R-:W0:Y:S05]  /*18b00*/  LDCU.64 UR12, c[0x0][0x728] ;  /* 0x0000e500ff0c77ac */ /* 0x000e2a0008000a00 */
[----:B------:R-:W2:Y:S01]  /*18b10*/  LDG.E.64 R4, desc[UR6][R4.64] ;  /* 0x0000000604047981 */ /* 0x000ea2000c1e1b00 */
[----:B------:R-:W-:Y:S01]  /*18b20*/  ISETP.NE.AND P1, PT, RZ, UR10, PT ;  /* 0x0000000aff007c0c */ /* 0x000fe2000bf25270 */
[----:B------:R-:W4:Y:S01]  /*18b30*/  LDCU.64 UR10, c[0x0][0x758] ;  /* 0x0000eb00ff0a77ac */ /* 0x000f220008000a00 */
[----:B------:R-:W-:Y:S01]  /*18b40*/  BSSY.RECONVERGENT B1, `(.L_x_1925) ;  /* 0x00000cb000017945 */ /* 0x000fe20003800200 */
[----:B------:R-:W-:-:S02]  /*18b50*/  PRMT R29, RZ, 0x7610, R29 ;  /* 0x00007610ff1d7816 */ /* 0x000fc4000000001d */
[----:B---3--:R-:W-:-:S04]  /*18b60*/  ISETP.LT.U32.AND P0, PT, R6, 0x1, PT ;  /* 0x000000010600780c */ /* 0x008fc80003f01070 */
[----:B------:R-:W-:-:S04]  /*18b70*/  ISETP.LT.AND.EX P0, PT, R7, RZ, PT, P0 ;  /* 0x000000ff0700720c */ /* 0x000fc80003f01300 */
[----:B------:R-:W-:Y:S02]  /*18b80*/  SEL R9, R6, 0x1, P0 ;  /* 0x0000000106097807 */ /* 0x000fe40000000000 */
[----:B------:R-:W-:Y:S02]  /*18b90*/  SEL R11, R7, RZ, P0 ;  /* 0x000000ff070b7207 */ /* 0x000fe40000000000 */
[----:B------:R-:W-:Y:S02]  /*18ba0*/  SEL R0, R9, R6, !P1 ;  /* 0x0000000609007207 */ /* 0x000fe40004800000 */
[----:B------:R-:W-:Y:S02]  /*18bb0*/  SEL R11, R11, R7, !P1 ;  /* 0x000000070b0b7207 */ /* 0x000fe40004800000 */
[----:B------:R-:W-:Y:S02]  /*18bc0*/  ISETP.GE.U32.AND P0, PT, R0, 0x1, PT ;  /* 0x000000010000780c */ /* 0x000fe40003f06070 */
[----:B-1----:R-:W-:-:S02]  /*18bd0*/  IADD3 R2, P1, PT, R3, UR4, RZ ;  /* 0x0000000403027c10 */ /* 0x002fc4000ff3e0ff */
[----:B------:R-:W-:Y:S02]  /*18be0*/  ISETP.GE.AND.EX P0, PT, R11, RZ, PT, P0 ;  /* 0x000000ff0b00720c */ /* 0x000fe40003f06300 */
[----:B--2---:R-:W-:Y:S01]  /*18bf0*/  LEA R6, P2, R4, UR8, 0x3 ;  /* 0x0000000804067c11 */ /* 0x004fe2000f8418ff */
[----:B------:R-:W-:-:S03]  /*18c00*/  IMAD.X R3, RZ, RZ, UR5, P1 ;  /* 0x00000005ff037e24 */ /* 0x000fc600088e06ff */
[----:B------:R-:W-:-:S07]  /*18c10*/  LEA.HI.X R5, R4, UR9, R5, 0x3, P2 ;  /* 0x0000000904057c11 */ /* 0x000fce00090f1c05 */
[----:B0---4-:R-:W-:Y:S05]  /*18c20*/  @!P0 BRA `(.L_x_1926) ;  /* 0x0000000800f08947 */ /* 0x011fea0003800000 */
[C---:B------:R-:W-:Y:S01]  /*18c30*/  ISETP.GE.U32.AND P0, PT, R0.reuse, 0x8, PT ;  /* 0x000000080000780c */ /* 0x040fe20003f06070 */
[----:B------:R-:W-:Y:S01]  /*18c40*/  BSSY.RECONVERGENT B2, `(.L_x_1927) ;  /* 0x0000055000027945 */ /* 0x000fe20003800200 */
[----:B------:R-:W-:Y:S02]  /*18c50*/  MOV R4, R6 ;  /* 0x0000000600047202 */ /* 0x000fe40000000f00 */
[----:B------:R-:W-:Y:S02]  /*18c60*/  ISETP.GE.U32.AND.EX P0, PT, R11, RZ, PT, P0 ;  /* 0x000000ff0b00720c */ /* 0x000fe40003f06100 */
[----:B------:R-:W-:Y:S02]  /*18c70*/  LOP3.LUT R31, R0, 0x7, RZ, 0xc0, !PT ;  /* 0x00000007001f7812 */ /* 0x000fe400078ec0ff */
[----:B------:R-:W-:-:S09]  /*18c80*/  PRMT R29, RZ, 0x7610, R29 ;  /* 0x00007610ff1d7816 */ /* 0x000fd2000000001d */
[----:B------:R-:W-:Y:S05]  /*18c90*/  @!P0 BRA `(.L_x_1928) ;  /* 0x00000004003c8947 */ /* 0x000fea0003800000 */
[----:B------:R-:W-:Y:S01]  /*18ca0*/  BSSY.RECONVERGENT B3, `(.L_x_1928) ;  /* 0x000004e000037945 */ /* 0x000fe20003800200 */
[----:B------:R-:W-:Y:S02]  /*18cb0*/  LOP3.LUT R30, R11, 0x7fffffff, RZ, 0xc0, !PT ;  /* 0x7fffffff0b1e7812 */ /* 0x000fe400078ec0ff */
[----:B------:R-:W-:Y:S02]  /*18cc0*/  LOP3.LUT R28, R0, 0xfffffff8, RZ, 0xc0, !PT ;  /* 0xfffffff8001c7812 */ /* 0x000fe400078ec0ff */
[----:B------:R-:W-:-:S07]  /*18cd0*/  PRMT R29, RZ, 0x7610, R29 ;  /* 0x00007610ff1d7816 */ /* 0x000fce000000001d */
.L_x_1929:
        /* <DEDUP_REMOVED lines=9> */
[----:B--2---:R-:W-:Y:S02]  /*18d70*/  IMAD R25, R25, UR10, RZ ;  /* 0x0000000a19197c24 */ /* 0x004fe4000f8e02ff */
[----:B------:R-:W-:-:S04]  /*18d80*/  IMAD.WIDE.U32 R20, R24, UR10, R18 ;  /* 0x0000000a18147c25 */ /* 0x000fc8000f8e0012 */
[----:B---3--:R-:W-:Y:S01]  /*18d90*/  IMAD R33, R27, UR10, RZ ;  /* 0x0000000a1b217c24 */ /* 0x008fe2000f8e02ff */
[----:B------:R-:W-:Y:S01]  /*18da0*/  IADD3 R20, P0, PT, R20, UR12, RZ ;  /* 0x0000000c14147c10 */ /* 0x000fe2000ff1e0ff */
[----:B------:R-:W-:Y:S02]  /*18db0*/  IMAD R27, R24, UR11, R25 ;  /* 0x0000000b181b7c24 */ /* 0x000fe4000f8e0219 */
[----:B----4-:R-:W-:Y:S02]  /*18dc0*/  IMAD R7, R7, UR10, RZ ;  /* 0x0000000a07077c24 */ /* 0x010fe4000f8e02ff */
[----:B------:R-:W-:Y:S01]  /*18dd0*/  IMAD.WIDE.U32 R24, R6, UR10, R18 ;  /* 0x0000000a06187c25 */ /* 0x000fe2000f8e0012 */
[----:B------:R-:W-:-:S03]  /*18de0*/  IADD3.X R21, PT, PT, R21, UR13, R27, P0, !PT ;  /* 0x0000000d15157c10 */ /* 0x000fc600087fe41b */
[----:B------:R-:W-:Y:S01]  /*18df0*/  IMAD R27, R6, UR11, R7 ;  /* 0x0000000b061b7c24 */ /* 0x000fe2000f8e0207 */
[----:B------:R-:W-:Y:S01]  /*18e00*/  IADD3 R24, P0, PT, R24, UR12, RZ ;  /* 0x0000000c18187c10 */ /* 0x000fe2000ff1e0ff */
[----:B-----5:R-:W-:Y:S01]  /*18e10*/  IMAD R9, R9, UR10, RZ ;  /* 0x0000000a09097c24 */ /* 0x020fe2000f8e02ff */
[----:B------:R0:W2:Y:S01]  /*18e20*/  LDG.E.U8 R20, desc[UR6][R20.64] ;  /* 0x0000000614147981 */ /* 0x0000a2000c1e1100 */
[----:B------:R-:W-:Y:S01]  /*18e30*/  IMAD.WIDE.U32 R6, R8, UR10, R18 ;  /* 0x0000000a08067c25 */ /* 0x000fe2000f8e0012 */
[----:B------:R-:W-:-:S03]  /*18e40*/  IADD3.X R25, PT, PT, R25, UR13, R27, P0, !PT ;  /* 0x0000000d19197c10 */ /* 0x000fc600087fe41b */
        /* <DEDUP_REMOVED lines=8> */
[----:B------:R-:W-:Y:S01]  /*18ed0*/  IMAD.WIDE.U32 R22, R26, UR10, R18 ;  /* 0x0000000a1a167c25 */ /* 0x000fe2000f8e0012 */
[----:B------:R-:W3:Y:S02]  /*18ee0*/  LDG.E.U8 R6, desc[UR6][R6.64] ;  /* 0x0000000606067981 */ /* 0x000ee4000c1e1100 */
[----:B------:R-:W-:Y:S01]  /*18ef0*/  IADD3.X R9, PT, PT, R9, UR13, R11, P0, !PT ;  /* 0x0000000d09097c10 */ /* 0x000fe200087fe40b */
[----:B------:R-:W-:Y:S01]  /*18f00*/  IMAD R13, R13, UR10, RZ ;  /* 0x0000000a0d0d7c24 */ /* 0x000fe2000f8e02ff */
[----:B------:R-:W-:Y:S01]  /*18f10*/  IADD3 R22, P1, PT, R22, UR12, RZ ;  /* 0x0000000c16167c10 */ /* 0x000fe2000ff3e0ff */
[----:B------:R-:W-:Y:S02]  /*18f20*/  IMAD R33, R26, UR11, R33 ;  /* 0x0000000b1a217c24 */ /* 0x000fe4000f8e0221 */
[C---:B------:R-:W-:Y:S01]  /*18f30*/  IMAD.WIDE.U32 R10, R12.reuse, UR10, R18 ;  /* 0x0000000a0c0a7c25 */ /* 0x040fe2000f8e0012 */
[----:B------:R-:W3:Y:S02]  /*18f40*/  LDG.E.U8 R8, desc[UR6][R8.64] ;  /* 0x0000000608087981 */ /* 0x000ee4000c1e1100 */
[----:B------:R-:W-:Y:S01]  /*18f50*/  IADD3.X R23, PT, PT, R23, UR13, R33, P1, !PT ;  /* 0x0000000d17177c10 */ /* 0x000fe20008ffe421 */
[----:B0-----:R-:W-:Y:S01]  /*18f60*/  IMAD R21, R12, UR11, R13 ;  /* 0x0000000b0c157c24 */ /* 0x001fe2000f8e020d */
[----:B------:R-:W-:Y:S01]  /*18f70*/  IADD3 R10, P0, PT, R10, UR12, RZ ;  /* 0x0000000c0a0a7c10 */ /* 0x000fe2000ff1e0ff */
[----:B------:R-:W-:-:S02]  /*18f80*/  IMAD R15, R15, UR10, RZ ;  /* 0x0000000a0f0f7c24 */ /* 0x000fc4000f8e02ff */
[----:B------:R-:W-:-:S04]  /*18f90*/  IMAD.WIDE.U32 R12, R14, UR10, R18 ;  /* 0x0000000a0e0c7c25 */ /* 0x000fc8000f8e0012 */
[----:B------:R-:W-:-:S04]  /*18fa0*/  IMAD.WIDE.U32 R26, R16, UR10, R18 ;  /* 0x0000000a101a7c25 */ /* 0x000fc8000f8e0012 */
[----:B------:R-:W-:Y:S01]  /*18fb0*/  IMAD R17, R17, UR10, RZ ;  /* 0x0000000a11117c24 */ /* 0x000fe2000f8e02ff */
[----:B------:R-:W-:Y:S01]  /*18fc0*/  IADD3 R12, P1, PT, R12, UR12, RZ ;  /* 0x0000000c0c0c7c10 */ /* 0x000fe2000ff3e0ff */
[----:B------:R-:W-:Y:S01]  /*18fd0*/  IMAD R15, R14, UR11, R15 ;  /* 0x0000000b0e0f7c24 */ /* 0x000fe2000f8e020f */
[----:B------:R-:W-:Y:S01]  /*18fe0*/  IADD3.X R11, PT, PT, R11, UR13, R21, P0, !PT ;  /* 0x0000000d0b0b7c10 */ /* 0x000fe200087fe415 */
[----:B------:R-:W-:Y:S01]  /*18ff0*/  IMAD R17, R16, UR11, R17 ;  /* 0x0000000b10117c24 */ /* 0x000fe2000f8e0211 */
[----:B------:R-:W-:Y:S01]  /*19000*/  IADD3 R14, P0, PT, R26, UR12, RZ ;  /* 0x0000000c1a0e7c10 */ /* 0x000fe2000ff1e0ff */
[----:B------:R-:W2:Y:S01]  /*19010*/  LDG.E.U8 R23, desc[UR6][R22.64] ;  /* 0x0000000616177981 */ /* 0x000ea2000c1e1100 */
[----:B------:R-:W-:Y:S02]  /*19020*/  IADD3.X R13, PT, PT, R13, UR13, R15, P1, !PT ;  /* 0x0000000d0d0d7c10 */ /* 0x000fe40008ffe40f */
[----:B------:R-:W-:Y:S01]  /*19030*/  IADD3.X R15, PT, PT, R27, UR13, R17, P0, !PT ;  /* 0x0000000d1b0f7c10 */ /* 0x000fe200087fe411 */
[----:B------:R-:W4:Y:S04]  /*19040*/  LDG.E.U8 R10, desc[UR6][R10.64] ;  /* 0x000000060a0a7981 */ /* 0x000f28000c1e1100 */
[----:B------:R-:W5:Y:S04]  /*19050*/  LDG.E.U8 R13, desc[UR6][R12.64] ;  /* 0x000000060c0d7981 */ /* 0x000f68000c1e1100 */
[----:B------:R-:W5:Y:S01]  /*19060*/  LDG.E.U8 R14, desc[UR6][R14.64] ;  /* 0x000000060e0e7981 */ /* 0x000f62000c1e1100 */
[----:B------:R-:W-:-:S04]  /*19070*/  IADD3 R28, P1, PT, R28, -0x8, RZ ;  /* 0xfffffff81c1c7810 */ /* 0x000fc80007f3e0ff */
[----:B------:R-:W-:Y:S02]  /*19080*/  IADD3.X R30, PT, PT, R30, -0x1, RZ, P1, !PT ;  /* 0xffffffff1e1e7810 */ /* 0x000fe40000ffe4ff */
[----:B------:R-:W-:-:S04]  /*19090*/  ISETP.NE.U32.AND P1, PT, R28, RZ, PT ;  /* 0x000000ff1c00720c */ /* 0x000fc80003f25070 */
[----:B------:R-:W-:Y:S02]  /*190a0*/  ISETP.NE.AND.EX P1, PT, R30, RZ, PT, P1 ;  /* 0x000000ff1e00720c */ /* 0x000fe40003f25310 */
[----:B------:R-:W-:Y:S02]  /*190b0*/  LOP3.LUT R29, R29, 0xff, RZ, 0xc0, !PT ;  /* 0x000000ff1d1d7812 */ /* 0x000fe400078ec0ff */
[----:B------:R-:W-:-:S05]  /*190c0*/  IADD3 R4, P2, PT, R4, 0x40, RZ ;  /* 0x0000004004047810 */ /* 0x000fca0007f5e0ff */
[----:B------:R-:W-:Y:S01]  /*190d0*/  IMAD.X R5, RZ, RZ, R5, P2 ;  /* 0x000000ffff057224 */ /* 0x000fe200010e0605 */
[----:B--2---:R-:W-:-:S04]  /*190e0*/  LOP3.LUT R23, R24, R23, R20, 0xfe, !PT ;  /* 0x0000001718177212 */ /* 0x004fc800078efe14 */
[----:B---3--:R-:W-:Y:S02]  /*190f0*/  LOP3.LUT R6, R8, R6, R23, 0xfe, !PT ;  /* 0x0000000608067212 */ /* 0x008fe400078efe17 */
[----:B----4-:R-:W-:Y:S02]  /*19100*/  ISETP.NE.AND P0, PT, R10, RZ, PT ;  /* 0x000000ff0a00720c */ /* 0x010fe40003f05270 */
[----:B-----5:R-:W-:Y:S02]  /*19110*/  LOP3.LUT R7, R14, R13, R6, 0xfe, !PT ;  /* 0x0000000d0e077212 */ /* 0x020fe400078efe06 */
[----:B------:R-:W-:Y:S02]  /*19120*/  SEL R6, RZ, 0xffffffff, !P0 ;  /* 0xffffffffff067807 */ /* 0x000fe40004000000 */
[----:B------:R-:W-:Y:S02]  /*19130*/  LOP3.LUT P0, RZ, R7, 0xff, RZ, 0xc0, !PT ;  /* 0x000000ff07ff7812 */ /* 0x000fe4000780c0ff */
[----:B------:R-:W-:-:S04]  /*19140*/  LOP3.LUT R6, R6, 0xff, RZ, 0xc0, !PT ;  /* 0x000000ff06067812 */ /* 0x000fc800078ec0ff */
[----:B------:R-:W-:-:S04]  /*19150*/  ISETP.NE.OR P0, PT, R29, R6, P0 ;  /* 0x000000061d00720c */ /* 0x000fc80000705670 */
[----:B------:R-:W-:Y:S01]  /*19160*/  SEL R29, RZ, 0x1, !P0 ;  /* 0x00000001ff1d7807 */ /* 0x000fe20004000000 */
[----:B------:R-:W-:Y:S08]  /*19170*/  @P1 BRA `(.L_x_1929) ;  /* 0xfffffff800d81947 */ /* 0x000ff0000383ffff */
[----:B------:R-:W-:Y:S05]  /*19180*/  BSYNC.RECONVERGENT B3 ;  /* 0x0000000000037941 */ /* 0x000fea0003800200 */
.L_x_1928:
[----:B------:R-:W-:Y:S05]  /*19190*/  BSYNC.RECONVERGENT B2 ;  /* 0x0000000000027941 */ /* 0x000fea0003800200 */
.L_x_1927:
        /* <DEDUP_REMOVED lines=17> */
[----:B--2---:R-:W-:-:S02]  /*192b0*/  IMAD R9, R9, UR4, RZ ;  /* 0x0000000409097c24 */ /* 0x004fc4000f8e02ff */
        /* <DEDUP_REMOVED lines=32> */
.L_x_1931:
[----:B------:R-:W-:Y:S05]  /*194c0*/  BSYNC.RECONVERGENT B2 ;  /* 0x0000000000027941 */ /* 0x000fea0003800200 */
.L_x_1930:
        /* <DEDUP_REMOVED lines=12> */
[----:B------:R-:W-:Y:S02]  /*19590*/  IMAD.MOV.U32 R19, RZ, RZ, RZ ;  /* 0x000000ffff137224 */ /* 0x000fe400078e00ff */
[----:B--2---:R-:W-:Y:S02]  /*195a0*/  IMAD R7, R7, UR4, RZ ;  /* 0x0000000407077c24 */ /* 0x004fe4000f8e02ff */
[----:B------:R-:W-:-:S04]  /*195b0*/  IMAD.WIDE.U32 R8, R6, UR4, R18 ;  /* 0x0000000406087c25 */ /* 0x000fc8000f8e0012 */
[----:B---3--:R-:W-:-:S04]  /*195c0*/  IMAD.WIDE.U32 R12, R10, UR4, R18 ;  /* 0x000000040a0c7c25 */ /* 0x008fc8000f8e0012 */
[----:B------:R-:W-:Y:S02]  /*195d0*/  IMAD R11, R11, UR4, RZ ;  /* 0x000000040b0b7c24 */ /* 0x000fe4000f8e02ff */
[----:B------:R-:W-:Y:S01]  /*195e0*/  IMAD R7, R6, UR5, R7 ;  /* 0x0000000506077c24 */ /* 0x000fe2000f8e0207 */
[----:B0-----:R-:W-:Y:S01]  /*195f0*/  IADD3 R6, P1, PT, R8, UR8, RZ ;  /* 0x0000000808067c10 */ /* 0x001fe2000ff3e0ff */
[----:B------:R-:W-:Y:S01]  /*19600*/  IMAD R11, R10, UR5, R11 ;  /* 0x000000050a0b7c24 */ /* 0x000fe2000f8e020b */
[----:B------:R-:W-:Y:S02]  /*19610*/  IADD3 R8, P2, PT, R12, UR8, RZ ;  /* 0x000000080c087c10 */ /* 0x000fe4000ff5e0ff */
        /* <DEDUP_REMOVED lines=12> */
.L_x_1933:
[----:B------:R-:W-:Y:S05]  /*196e0*/  BSYNC.RECONVERGENT B2 ;  /* 0x0000000000027941 */ /* 0x000fea0003800200 */
.L_x_1932:
[----:B------:R-:W-:Y:S05]  /*196f0*/  @P0 BRA `(.L_x_1926) ;  /* 0x00000000003c0947 */ /* 0x000fea0003800000 */
[----:B------:R-:W2:Y:S01]  /*19700*/  LDG.E.64 R4, desc[UR6][R4.64] ;  /* 0x0000000604047981 */ /* 0x000ea2000c1e1b00 */
[----:B------:R-:W2:Y:S01]  /*19710*/  LDCU.64 UR4, c[0x0][0x758] ;  /* 0x0000eb00ff0477ac */ /* 0x000ea20008000a00 */
[----:B------:R-:W-:Y:S01]  /*19720*/  HFMA2 R19, -RZ, RZ, 0, 0 ;  /* 0x00000000ff137431 */ /* 0x000fe200000001ff */
[----:B------:R-:W0:Y:S02]  /*19730*/  LDCU.64 UR8, c[0x0][0x728] ;  /* 0x0000e500ff0877ac */ /* 0x000e240008000a00 */
[----:B--2---:R-:W-:-:S04]  /*19740*/  IMAD.WIDE.U32 R6, R4, UR4, R18 ;  /* 0x0000000404067c25 */ /* 0x004fc8000f8e0012 */
[----:B------:R-:W-:-:S04]  /*19750*/  IMAD R9, R5, UR4, RZ ;  /* 0x0000000405097c24 */ /* 0x000fc8000f8e02ff */
[----:B------:R-:W-:Y:S01]  /*19760*/  IMAD R9, R4, UR5, R9 ;  /* 0x0000000504097c24 */ /* 0x000fe2000f8e0209 */
[----:B0-----:R-:W-:-:S04]  /*19770*/  IADD3 R4, P0, PT, R6, UR8, RZ ;  /* 0x0000000806047c10 */ /* 0x001fc8000ff1e0ff */
[----:B------:R-:W-:-:S05]  /*19780*/  IADD3.X R5, PT, PT, R7, UR9, R9, P0, !PT ;  /* 0x0000000907057c10 */ /* 0x000fca00087fe409 */
[----:B------:R-:W2:Y:S01]  /*19790*/  LDG.E.U8 R0, desc[UR6][R4.64] ;  /* 0x0000000604007981 */ /* 0x000ea2000c1e1100 */
[----:B------:R-:W-:Y:S02]  /*197a0*/  PRMT R7, R29, 0x9910, RZ ;  /* 0x000099101d077816 */ /* 0x000fe400000000ff */
[----:B--2---:R-:W-:-:S04]  /*197b0*/  ISETP.NE.AND P0, PT, R0, RZ, PT ;  /* 0x000000ff0000720c */ /* 0x004fc80003f05270 */
[----:B------:R-:W-:-:S04]  /*197c0*/  SEL R0, RZ, 0xffffffff, !P0 ;  /* 0xffffffffff007807 */ /* 0x000fc80004000000 */
[----:B------:R-:W-:-:S04]  /*197d0*/  ISETP.NE.AND P0, PT, R7, R0, PT ;  /* 0x000000000700720c */ /* 0x000fc80003f05270 */
[----:B------:R-:W-:-:S09]  /*197e0*/  SEL R29, RZ, 0x1, !P0 ;  /* 0x00000001ff1d7807 */ /* 0x000fd20004000000 */
.L_x_1926:
[----:B------:R-:W-:Y:S05]  /*197f0*/  BSYNC.RECONVERGENT B1 ;  /* 0x0000000000017941 */ /* 0x000fea0003800200 */
.L_x_1925:
[----:B------:R-:W-:Y:S01]  /*19800*/  STG.E.U8 desc[UR6][R2.64], R29 ;  /* 0x0000001d02007986 */ /* 0x000fe2000c101106 */
[----:B------:R-:W-:Y:S05]  /*19810*/  EXIT ;  /* 0x000000000000794d */ /* 0x000fea0003800000 */
.L_x_1934:
        /* <DEDUP_REMOVED lines=14> */
.L_x_17233:


//--------------------- .text._ZN2at6native73_GLOBAL__N__c8866d80_35_SparseBinaryOpIntersectionKernel_cu_7dd49032_323712apply_kernelILi128ELi8EZNS1_29binary_op_intersection_kernelINS1_9RhsProjOpEN3c107complexIfEElEEvRNS_14TensorIteratorEllRKNS_6TensorEbEUliE_EEviT1_ --------------------------
	.section	.text._ZN2at6native73_GLOBAL__N__c8866d80_35_SparseBinaryOpIntersectionKernel_cu_7dd49032_323712apply_kernelILi128ELi8EZNS1_29binary_op_intersection_kernelINS1_9RhsProjOpEN3c107complexIfEElEEvRNS_14TensorIteratorEllRKNS_6TensorEbEUliE_EEviT1_,"ax",@progbits
	.align	128
.text._ZN2at6native73_GLOBAL__N__c8866d80_35_SparseBinaryOpIntersectionKernel_cu_7dd49032_323712apply_kernelILi128ELi8EZNS1_29binary_op_intersection_kernelINS1_9RhsProjOpEN3c107complexIfEElEEvRNS_14TensorIteratorEllRKNS_6TensorEbEUliE_EEviT1_:
        .type           _ZN2at6native73_GLOBAL__N__c8866d80_35_SparseBinaryOpIntersectionKernel_cu_7dd49032_323712apply_kernelILi128ELi8EZNS1_29binary_op_intersection_kernelINS1_9RhsProjOpEN3c107complexIfEElEEvRNS_14TensorIteratorEllRKNS_6TensorEbEUliE_EEviT1_,@function
        .size           _ZN2at6native73_GLOBAL__N__c8866d80_35_SparseBinaryOpIntersectionKernel_cu_7dd49032_323712apply_kernelILi128ELi8EZNS1_29binary_op_intersection_kernelINS1_9RhsProjOpEN3c107complexIfEElEEvRNS_14TensorIteratorEllRKNS_6TensorEbEUliE_EEviT1_,(.L_x_17234 - _ZN2at6native73_GLOBAL__N__c8866d80_35_SparseBinaryOpIntersectionKernel_cu_7dd49032_323712apply_kernelILi128ELi8EZNS1_29binary_op_intersection_kernelINS1_9RhsProjOpEN3c107complexIfEElEEvRNS_14TensorIteratorEllRKNS_6TensorEbEUliE_EEviT1_)
        .other          _ZN2at6native73_GLOBAL__N__c8866d80_35_SparseBinaryOpIntersectionKernel_cu_7dd49032_323712apply_kernelILi128ELi8EZNS1_29binary_op_intersection_kernelINS1_9RhsProjOpEN3c107complexIfEElEEvRNS_14TensorIteratorEllRKNS_6TensorEbEUliE_EEviT1_,@"STO_CUDA_ENTRY STV_DEFAULT"
_ZN2at6native73_GLOBAL__N__c8866d80_35_SparseBinaryOpIntersectionKernel_cu_7dd49032_323712apply_kernelILi128ELi8EZNS1_29binary_op_intersection_kernelINS1_9RhsProjOpEN3c107complexIfEElEEvRNS_14TensorIteratorEllRKNS_6TensorEbEUliE_EEviT1_:
        /* <DEDUP_REMOVED lines=38> */
[----:B------:R-:W1:Y:S08]  /*0260*/  LDC.64 R4, c[0x0][0x730] ;  /* 0x0001cc00ff047b82 */ /* 0x000e700000000a00 */
[----:B------:R-:W2:Y:S01]  /*0270*/  LDC.64 R6, c[0x0][0x748] ;  /* 0x0001d200ff067b82 */ /* 0x000ea20000000a00 */
[----:B-1----:R-:W2:Y:S01]  /*0280*/  LDG.E.64 R4, desc[UR6][R4.64] ;  /* 0x0000000604047981 */ /* 0x002ea2000c1e1b00 */
[----:B------:R-:W-:-:S02]  /*0290*/  ISETP.GE.U32.AND P0, PT, R0, 0x10, PT ;  /* 0x000000100000780c */ /* 0x000fc40003f06070 */
[----:B------:R-:W-:Y:S02]  /*02a0*/  CS2R R8, SRZ ;  /* 0x0000000000087805 */ /* 0x000fe4000001ff00 */
[----:B------:R-:W-:Y:S02]  /*02b0*/  LOP3.LUT R2, R0, 0xf, RZ, 0xc0, !PT ;  /* 0x0000000f00027812 */ /* 0x000fe400078ec0ff */
[----:B------:R-:W-:Y:S02]  /*02c0*/  ISETP.GE.U32.AND.EX P0, PT, R32, RZ, PT, P0 ;  /* 0x000000ff2000720c */ /* 0x000fe40003f06100 */
[----:B--2---:R-:W-:-:S04]  /*02d0*/  LEA R6, P1, R4, R6, 0x3 ;  /* 0x0000000604067211 */ /* 0x004fc800078218ff */
[----:B------:R-:W-:-:S07]  /*02e0*/  LEA.HI.X R7, R4, R7, R5, 0x3, P1 ;  /* 0x0000000704077211 */ /* 0x000fce00008f1c05 */
[----:B------:R-:W-:Y:S05]  /*02f0*/  @!P0 BRA `(.L_x_1940) ;  /* 0x0000000800bc8947 */ /* 0x000fea0003800000 */
[----:B------:R-:W1:Y:S01]  /*0300*/  LDC.64 R4, c[0x0][0x728] ;  /* 0x0001ca00ff047b82 */ /* 0x000e620000000a00 */
[----:B------:R-:W-:Y:S01]  /*0310*/  HFMA2 R9, -RZ, RZ, 0, 0 ;  /* 0x00000000ff097431 */ /* 0x000fe200000001ff */
[----:B------:R-:W-:Y:S01]  /*0320*/  MOV R10, R6 ;  /* 0x00000006000a7202 */ /* 0x000fe20000000f00 */
[----:B------:R-:W2:Y:S01]  /*0330*/  LDCU.64 UR28, c[0x0][0x758] ;  /* 0x0000eb00ff1c77ac */ /* 0x000ea20008000a00 */
[----:B------:R-:W-:Y:S02]  /*0340*/  LOP3.LUT R32, R32, 0x7fffffff, RZ, 0xc0, !PT ;  /* 0x7fffffff20207812 */ /* 0x000fe400078ec0ff */
[----:B------:R-:W-:-:S07]  /*0350*/  LOP3.LUT R33, R0, 0xfffffff0, RZ, 0xc0, !PT ;  /* 0xfffffff000217812 */ /* 0x000fce00078ec0ff */
.L_x_1941:
[----:B------:R-:W-:-:S05]  /*0360*/  MOV R6, R10 ;  /* 0x0000000a00067202 */ /* 0x000fca0000000f00 */
[----:B------:R-:W2:Y:S04]  /*0370*/  LDG.E.64 R28, desc[UR6][R6.64] ;  /* 0x00000006061c7981 */ /* 0x000ea8000c1e1b00 */
[----:B------:R-:W3:Y:S04]  /*0380*/  LDG.E.64 R34, desc[UR6][R6.64+0x8] ;  /* 0x0000080606227981 */ /* 0x000ee8000c1e1b00 */
[----:B------:R-:W4:Y:S04]  /*0390*/  LDG.E.64 R44, desc[UR6][R6.64+0x10] ;  /* 0x00001006062c7981 */ /* 0x000f28000c1e1b00 */
[----:B------:R-:W5:Y:S04]  /*03a0*/  LDG.E.64 R46, desc[UR6][R6.64+0x18] ;  /* 0x00001806062e7981 */ /* 0x000f68000c1e1b00 */
[----:B------:R-:W4:Y:S04]  /*03b0*/  LDG.E.64 R48, desc[UR6][R6.64+0x20] ;  /* 0x0000200606307981 */ /* 0x000f28000c1e1b00 */
        /* <DEDUP_REMOVED lines=10> */
[----:B------:R-:W4:Y:S01]  /*0460*/  LDG.E.64 R14, desc[UR6][R6.64+0x78] ;  /* 0x00007806060e7981 */ /* 0x000f22000c1e1b00 */
[----:B--2---:R-:W-:-:S02]  /*0470*/  IMAD R29, R29, UR28, RZ ;  /* 0x0000001c1d1d7c24 */ /* 0x004fc4000f8e02ff */
[----:B------:R-:W-:-:S04]  /*0480*/  IMAD.WIDE.U32 R18, R28, UR28, RZ ;  /* 0x0000001c1c127c25 */ /* 0x000fc8000f8e00ff */
[----:B---3--:R-:W-:Y:S01]  /*0490*/  IMAD R35, R35, UR28, RZ ;  /* 0x0000001c23237c24 */ /* 0x008fe2000f8e02ff */
[----:B-1----:R-:W-:Y:S01]  /*04a0*/  LEA R38, P0, R18, R4, 0x3 ;  /* 0x0000000412267211 */ /* 0x002fe200078018ff */
[----:B------:R-:W-:Y:S02]  /*04b0*/  IMAD R29, R28, UR29, R29 ;  /* 0x0000001d1c1d7c24 */ /* 0x000fe4000f8e021d */
[----:B------:R-:W-:-:S03]  /*04c0*/  IMAD.WIDE.U32 R26, R34, UR28, RZ ;  /* 0x0000001c221a7c25 */ /* 0x000fc6000f8e00ff */
[----:B------:R-:W-:Y:S01]  /*04d0*/  IADD3 R28, PT, PT, R19, R29, RZ ;  /* 0x0000001d131c7210 */ /* 0x000fe20007ffe0ff */
[----:B------:R-:W-:Y:S01]  /*04e0*/  IMAD R35, R34, UR29, R35 ;  /* 0x0000001d22237c24 */ /* 0x000fe2000f8e0223 */
[-C--:B------:R-:W-:Y:S01]  /*04f0*/  LEA R34, P1, R26, R4.reuse, 0x3 ;  /* 0x000000041a227211 */ /* 0x080fe200078218ff */
[----:B-----5:R-:W-:Y:S01]  /*0500*/  IMAD R29, R47, UR28, RZ ;  /* 0x0000001c2f1d7c24 */ /* 0x020fe2000f8e02ff */
[----:B------:R-:W-:Y:S01]  /*0510*/  LEA.HI.X R39, R18, R5, R28, 0x3, P0 ;  /* 0x0000000512277211 */ /* 0x000fe200000f1c1c */
[----:B----4-:R-:W-:Y:S01]  /*0520*/  IMAD R49, R49, UR28, RZ ;  /* 0x0000001c31317c24 */ /* 0x010fe2000f8e02ff */
[----:B------:R-:W-:Y:S01]  /*0530*/  IADD3 R19, PT, PT, R27, R35, RZ ;  /* 0x000000231b137210 */ /* 0x000fe20007ffe0ff */
[----:B------:R-:W-:Y:S02]  /*0540*/  IMAD R27, R45, UR28, RZ ;  /* 0x0000001c2d1b7c24 */ /* 0x000fe4000f8e02ff */
[----:B------:R-:W-:Y:S01]  /*0550*/  IMAD.WIDE.U32 R50, R16, UR28, RZ ;  /* 0x0000001c10327c25 */ /* 0x000fe2000f8e00ff */
[----:B------:R-:W-:Y:S01]  /*0560*/  LEA.HI.X R35, R26, R5, R19, 0x3, P1 ;  /* 0x000000051a237211 */ /* 0x000fe200008f1c13 */
[----:B------:R-:W2:Y:S02]  /*0570*/  LDG.E.64 R38, desc[UR6][R38.64] ;  /* 0x0000000626267981 */ /* 0x000ea4000c1e1b00 */
[----:B------:R-:W-:Y:S01]  /*0580*/  IMAD R19, R44, UR29, R27 ;  /* 0x0000001d2c137c24 */ /* 0x000fe2000f8e021b */
[----:B------:R-:W-:Y:S01]  /*0590*/  LEA R18, P3, R50, R4, 0x3 ;  /* 0x0000000432127211 */ /* 0x000fe200078618ff */
[----:B------:R-:W-:Y:S01]  /*05a0*/  IMAD R27, R46, UR29, R29 ;  /* 0x0000001d2e1b7c24 */ /* 0x000fe2000f8e021d */
[----:B------:R-:W3:Y:S01]  /*05b0*/  LDG.E.64 R34, desc[UR6][R34.64] ;  /* 0x0000000622227981 */ /* 0x000ee2000c1e1b00 */
[----:B------:R-:W-:-:S02]  /*05c0*/  IMAD R29, R17, UR28, RZ ;  /* 0x0000001c111d7c24 */ /* 0x000fc4000f8e02ff */
[----:B------:R-:W-:-:S04]  /*05d0*/  IMAD.WIDE.U32 R44, R44, UR28, RZ ;  /* 0x0000001c2c2c7c25 */ /* 0x000fc8000f8e00ff */
[----:B------:R-:W-:Y:S01]  /*05e0*/  IMAD R17, R48, UR29, R49 ;  /* 0x0000001d30117c24 */ /* 0x000fe2000f8e0231 */
[----:B------:R-:W-:Y:S01]  /*05f0*/  LEA R28, P0, R44, R4, 0x3 ;  /* 0x000000042c1c7211 */ /* 0x000fe200078018ff */
[----:B------:R-:W-:-:S04]  /*0600*/  IMAD.WIDE.U32 R48, R48, UR28, RZ ;  /* 0x0000001c30307c25 */ /* 0x000fc8000f8e00ff */
[----:B------:R-:W-:Y:S01]  /*0610*/  IMAD.WIDE.U32 R46, R46, UR28, RZ ;  /* 0x0000001c2e2e7c25 */ /* 0x000fe2000f8e00ff */
[----:B------:R-:W-:-:S03]  /*0620*/  IADD3 R17, PT, PT, R49, R17, RZ ;  /* 0x0000001131117210 */ /* 0x000fc60007ffe0ff */
[----:B------:R-:W-:Y:S01]  /*0630*/  IMAD R53, R16, UR29, R29 ;  /* 0x0000001d10357c24 */ /* 0x000fe2000f8e021d */
[----:B------:R-:W-:Y:S01]  /*0640*/  IADD3 R29, PT, PT, R45, R19, RZ ;  /* 0x000000132d1d7210 */ /* 0x000fe20007ffe0ff */
[----:B------:R-:W-:Y:S01]  /*0650*/  IMAD R21, R21, UR28, RZ ;  /* 0x0000001c15157c24 */ /* 0x000fe2000f8e02ff */
[-C--:B------:R-:W-:Y:S01]  /*0660*/  LEA R16, P2, R48, R4.reuse, 0x3 ;  /* 0x0000000430107211 */ /* 0x080fe200078418ff */
[----:B------:R-:W-:Y:S01]  /*0670*/  IMAD R23, R23, UR28, RZ ;  /* 0x0000001c17177c24 */ /* 0x000fe2000f8e02ff */
[----:B------:R-:W-:Y:S01]  /*0680*/  LEA R26, P1, R46, R4, 0x3 ;  /* 0x000000042e1a7211 */ /* 0x000fe200078218ff */
[----:B------:R-:W-:Y:S01]  /*0690*/  IMAD R21, R20, UR29, R21 ;  /* 0x0000001d14157c24 */ /* 0x000fe2000f8e0215 */
[----:B------:R-:W-:Y:S01]  /*06a0*/  IADD3 R27, PT, PT, R47, R27, RZ ;  /* 0x0000001b2f1b7210 */ /* 0x000fe20007ffe0ff */
[----:B------:R-:W-:Y:S01]  /*06b0*/  IMAD R23, R22, UR29, R23 ;  /* 0x0000001d16177c24 */ /* 0x000fe2000f8e0217 */
[-C--:B------:R-:W-:Y:S01]  /*06c0*/  LEA.HI.X R29, R44, R5.reuse, R29, 0x3, P0 ;  /* 0x000000052c1d7211 */ /* 0x080fe200000f1c1d */
[----:B------:R-:W-:Y:S01]  /*06d0*/  IMAD.WIDE.U32 R44, R22, UR28, RZ ;  /* 0x0000001c162c7c25 */ /* 0x000fe2000f8e00ff */
[----:B------:R-:W-:-:S02]  /*06e0*/  LEA.HI.X R17, R48, R5, R17, 0x3, P2 ;  /* 0x0000000530117211 */ /* 0x000fc400010f1c11 */
[----:B------:R-:W-:Y:S01]  /*06f0*/  LEA.HI.X R27, R46, R5, R27, 0x3, P1 ;  /* 0x000000052e1b7211 */ /* 0x000fe200008f1c1b */
[----:B------:R-:W-:Y:S01]  /*0700*/  IMAD.WIDE.U32 R48, R20, UR28, RZ ;  /* 0x0000001c14307c25 */ /* 0x000fe2000f8e00ff */
[----:B------:R-:W4:Y:S01]  /*0710*/  LDG.E.64 R28, desc[UR6][R28.64] ;  /* 0x000000061c1c7981 */ /* 0x000f22000c1e1b00 */
[-C--:B------:R-:W-:Y:S02]  /*0720*/  LEA R22, P1, R44, R4.reuse, 0x3 ;  /* 0x000000042c167211 */ /* 0x080fe400078218ff */
[----:B------:R-:W-:Y:S01]  /*0730*/  IMAD R31, R31, UR28, RZ ;  /* 0x0000001c1f1f7c24 */ /* 0x000fe2000f8e02ff */
[-C--:B------:R-:W-:Y:S01]  /*0740*/  LEA R20, P0, R48, R4.reuse, 0x3 ;  /* 0x0000000430147211 */ /* 0x080fe200078018ff */
[C---:B------:R-:W-:Y:S01]  /*0750*/  IMAD.WIDE.U32 R46, R30.reuse, UR28, RZ ;  /* 0x0000001c1e2e7c25 */ /* 0x040fe2000f8e00ff */
[----:B------:R-:W-:Y:S01]  /*0760*/  IADD3 R21, PT, PT, R49, R21, RZ ;  /* 0x0000001531157210 */ /* 0x000fe20007ffe0ff */
[----:B------:R-:W5:Y:S01]  /*0770*/  LDG.E.64 R26, desc[UR6][R26.64] ;  /* 0x000000061a1a7981 */ /* 0x000f62000c1e1b00 */
[----:B------:R-:W-:Y:S01]  /*0780*/  IADD3 R23, PT, PT, R45, R23, RZ ;  /* 0x000000172d177210 */ /* 0x000fe20007ffe0ff */
[----:B------:R-:W-:Y:S01]  /*0790*/  IMAD R31, R30, UR29, R31 ;  /* 0x0000001d1e1f7c24 */ /* 0x000fe2000f8e021f */
[----:B------:R-:W-:Y:S01]  /*07a0*/  IADD3 R19, PT, PT, R51, R53, RZ ;  /* 0x0000003533137210 */ /* 0x000fe20007ffe0ff */
[----:B------:R-:W-:Y:S01]  /*07b0*/  IMAD R43, R43, UR28, RZ ;  /* 0x0000001c2b2b7c24 */ /* 0x000fe2000f8e02ff */
[-C--:B------:R-:W-:Y:S01]  /*07c0*/  LEA.HI.X R21, R48, R5.reuse, R21, 0x3, P0 ;  /* 0x0000000530157211 */ /* 0x080fe200000f1c15 */
[----:B------:R-:W-:Y:S01]  /*07d0*/  IMAD R41, R41, UR28, RZ ;  /* 0x0000001c29297c24 */ /* 0x000fe2000f8e02ff */
[-C--:B------:R-:W-:Y:S01]  /*07e0*/  LEA.HI.X R23, R44, R5.reuse, R23, 0x3, P1 ;  /* 0x000000052c177211 */ /* 0x080fe200008f1c17 */
[----:B------:R-:W-:Y:S01]  /*07f0*/  IMAD.WIDE.U32 R44, R42, UR28, RZ ;  /* 0x0000001c2a2c7c25 */ /* 0x000fe2000f8e00ff */
[----:B------:R-:W-:Y:S01]  /*0800*/  LEA.HI.X R19, R50, R5, R19, 0x3, P3 ;  /* 0x0000000532137211 */ /* 0x000fe200018f1c13 */
[----:B------:R-:W5:Y:S01]  /*0810*/  LDG.E.64 R16, desc[UR6][R16.64] ;  /* 0x0000000610107981 */ /* 0x000f62000c1e1b00 */
[-C--:B------:R-:W-:Y:S01]  /*0820*/  LEA R30, P0, R46, R4.reuse, 0x3 ;  /* 0x000000042e1e7211 */ /* 0x080fe200078018ff */
[----:B------:R-:W-:Y:S01]  /*0830*/  IMAD R43, R42, UR29, R43 ;  /* 0x0000001d2a2b7c24 */ /* 0x000fe2000f8e022b */
[----:B------:R-:W-:Y:S01]  /*0840*/  IADD3 R31, PT, PT, R47, R31, RZ ;  /* 0x0000001f2f1f7210 */ /* 0x000fe20007ffe0ff */
[----:B------:R-:W-:Y:S01]  /*0850*/  IMAD R49, R40, UR29, R41 ;  /* 0x0000001d28317c24 */ /* 0x000fe2000f8e0229 */
[----:B------:R-:W5:Y:S01]  /*0860*/  LDG.E.64 R18, desc[UR6][R18.64] ;  /* 0x0000000612127981 */ /* 0x000f62000c1e1b00 */
[----:B------:R-:W-:Y:S01]  /*0870*/  IMAD R51, R37, UR28, RZ ;  /* 0x0000001c25337c24 */ /* 0x000fe2000f8e02ff */
[----:B------:R-:W-:Y:S01]  /*0880*/  LEA.HI.X R31, R46, R5, R31, 0x3, P0 ;  /* 0x000000052e1f7211 */ /* 0x000fe200000f1c1f */
[----:B------:R-:W-:Y:S01]  /*0890*/  IMAD.WIDE.U32 R46, R40, UR28, RZ ;  /* 0x0000001c282e7c25 */ /* 0x000fe2000f8e00ff */
[-C--:B------:R-:W-:Y:S01]  /*08a0*/  LEA R42, P0, R44, R4.reuse, 0x3 ;  /* 0x000000042c2a7211 */ /* 0x080fe200078018ff */
[----:B------:R-:W5:Y:S01]  /*08b0*/  LDG.E.64 R20, desc[UR6][R20.64] ;  /* 0x0000000614147981 */ /* 0x000f62000c1e1b00 */
[----:B------:R-:W-:Y:S01]  /*08c0*/  IADD3 R41, PT, PT, R45, R43, RZ ;  /* 0x0000002b2d297210 */ /* 0x000fe20007ffe0ff */
[----:B------:R-:W-:Y:S01]  /*08d0*/  IMAD R51, R36, UR29, R51 ;  /* 0x0000001d24337c24 */ /* 0x000fe2000f8e0233 */
[-C--:B------:R-:W-:Y:S01]  /*08e0*/  LEA R40, P1, R46, R4.reuse, 0x3 ;  /* 0x000000042e287211 */ /* 0x080fe200078218ff */
[----:B------:R-:W-:Y:S01]  /*08f0*/  IMAD R25, R25, UR28, RZ ;  /* 0x0000001c19197c24 */ /* 0x000fe2000f8e02ff */
[----:B------:R-:W-:Y:S01]  /*0900*/  LEA.HI.X R43, R44, R5, R41, 0x3, P0 ;  /* 0x000000052c2b7211 */ /* 0x000fe200000f1c29 */
[----:B------:R-:W-:Y:S01]  /*0910*/  IMAD.WIDE.U32 R44, R36, UR28, RZ ;  /* 0x0000001c242c7c25 */ /* 0x000fe2000f8e00ff */
[----:B------:R-:W-:Y:S01]  /*0920*/  IADD3 R37, PT, PT, R47, R49, RZ ;  /* 0x000000312f257210 */ /* 0x000fe20007ffe0ff */
[----:B------:R-:W5:Y:S02]  /*0930*/  LDG.E.64 R22, desc[UR6][R22.64] ;  /* 0x0000000616167981 */ /* 0x000f64000c1e1b00 */
[----:B------:R-:W-:Y:S01]  /*0940*/  IMAD R25, R24, UR29, R25 ;  /* 0x0000001d18197c24 */ /* 0x000fe2000f8e0219 */
[----:B------:R-:W-:Y:S01]  /*0950*/  LEA.HI.X R41, R46, R5, R37, 0x3, P1 ;  /* 0x000000052e297211 */ /* 0x000fe200008f1c25 */
[----:B------:R-:W-:Y:S01]  /*0960*/  IMAD.WIDE.U32 R46, R24, UR28, RZ ;  /* 0x0000001c182e7c25 */ /* 0x000fe2000f8e00ff */
[CC--:B------:R-:W-:Y:S01]  /*0970*/  LEA R36, P0, R44.reuse, R4.reuse, 0x3 ;  /* 0x000000042c247211 */ /* 0x0c0fe200078018ff */
[----:B------:R-:W5:Y:S01]  /*0980*/  LDG.E.64 R30, desc[UR6][R30.64] ;  /* 0x000000061e1e7981 */ /* 0x000f62000c1e1b00 */
[----:B------:R-:W-:Y:S01]  /*0990*/  IADD3 R37, PT, PT, R45, R51, RZ ;  /* 0x000000332d257210 */ /* 0x000fe20007ffe0ff */
[----:B------:R-:W-:Y:S01]  /*09a0*/  IMAD R49, R11, UR28, RZ ;  /* 0x0000001c0b317c24 */ /* 0x000fe2000f8e02ff */
[----:B------:R-:W-:Y:S01]  /*09b0*/  IADD3 R11, PT, PT, R47, R25, RZ ;  /* 0x000000192f0b7210 */ /* 0x000fe20007ffe0ff */
[----:B------:R-:W-:Y:S01]  /*09c0*/  IMAD R13, R13, UR28, RZ ;  /* 0x0000001c0d0d7c24 */ /* 0x000fe2000f8e02ff */
[-C--:B------:R-:W-:Y:S01]  /*09d0*/  LEA.HI.X R37, R44, R5.reuse, R37, 0x3, P0 ;  /* 0x000000052c257211 */ /* 0x080fe200000f1c25 */
[----:B------:R-:W-:Y:S01]  /*09e0*/  IMAD.WIDE.U32 R44, R10, UR28, RZ ;  /* 0x0000001c0a2c7c25 */ /* 0x000fe2000f8e00ff */
[-C--:B------:R-:W-:Y:S01]  /*09f0*/  LEA R24, P0, R46, R4.reuse, 0x3 ;  /* 0x000000042e187211 */ /* 0x080fe200078018ff */
[----:B------:R-:W5:Y:S02]  /*0a00*/  LDG.E.64 R42, desc[UR6][R42.64] ;  /* 0x000000062a2a7981 */ /* 0x000f64000c1e1b00 */
[----:B------:R-:W-:Y:S01]  /*0a10*/  IMAD R49, R10, UR29, R49 ;  /* 0x0000001d0a317c24 */ /* 0x000fe2000f8e0231 */
[----:B------:R-:W-:Y:S01]  /*0a20*/  LEA.HI.X R25, R46, R5, R11, 0x3, P0 ;  /* 0x000000052e197211 */ /* 0x000fe200000f1c0b */
[----:B------:R-:W-:Y:S01]  /*0a30*/  IMAD.WIDE.U32 R46, R12, UR28, RZ ;  /* 0x0000001c0c2e7c25 */ /* 0x000fe2000f8e00ff */
[----:B------:R-:W-:Y:S01]  /*0a40*/  LEA R10, P0, R44, R4, 0x3 ;  /* 0x000000042c0a7211 */ /* 0x000fe200078018ff */
[----:B------:R-:W5:Y:S01]  /*0a50*/  LDG.E.64 R40, desc[UR6][R40.64] ;  /* 0x0000000628287981 */ /* 0x000f62000c1e1b00 */
[----:B------:R-:W-:Y:S01]  /*0a60*/  IADD3 R11, PT, PT, R45, R49, RZ ;  /* 0x000000312d0b7210 */ /* 0x000fe20007ffe0ff */
[----:B------:R-:W-:-:S02]  /*0a70*/  IMAD R45, R12, UR29, R13 ;  /* 0x0000001d0c2d7c24 */ /* 0x000fc4000f8e020d */
[----:B------:R-:W-:Y:S01]  /*0a80*/  IMAD R49, R15, UR28, RZ ;  /* 0x0000001c0f317c24 */ /* 0x000fe2000f8e02ff */
[----:B------:R-:W-:Y:S01]  /*0a90*/  LEA.HI.X R11, R44, R5, R11, 0x3, P0 ;  /* 0x000000052c0b7211 */ /* 0x000fe200000f1c0b */
[----:B------:R-:W5:Y:S01]  /*0aa0*/  LDG.E.64 R36, desc[UR6][R36.64] ;  /* 0x0000000624247981 */ /* 0x000f62000c1e1b00 */
[----:B------:R-:W-:Y:S01]  /*0ab0*/  IMAD.WIDE.U32 R12, R14, UR28, RZ ;  /* 0x0000001c0e0c7c25 */ /* 0x000fe2000f8e00ff */
[----:B------:R-:W-:Y:S02]  /*0ac0*/  LEA R44, P0, R46, R4, 0x3 ;  /* 0x000000042e2c7211 */ /* 0x000fe400078018ff */
[----:B------:R-:W-:Y:S01]  /*0ad0*/  IADD3 R15, PT, PT, R47, R45, RZ ;  /* 0x0000002d2f0f7210 */ /* 0x000fe20007ffe0ff */
[----:B------:R-:W-:Y:S01]  /*0ae0*/  IMAD R49, R14, UR29, R49 ;  /* 0x0000001d0e317c24 */ /* 0x000fe2000f8e0231 */
[----:B------:R-:W5:Y:S02]  /*0af0*/  LDG.E.64 R24, desc[UR6][R24.64] ;  /* 0x0000000618187981 */ /* 0x000f64000c1e1b00 */
[----:B------:R-:W-:-:S02]  /*0b00*/  LEA.HI.X R45, R46, R5, R15, 0x3, P0 ;  /* 0x000000052e2d7211 */ /* 0x000fc400000f1c0f */
[----:B------:R-:W-:Y:S01]  /*0b10*/  LEA R14, P0, R12, R4, 0x3 ;  /* 0x000000040c0e7211 */ /* 0x000fe200078018ff */
[----:B------:R-:W5:Y:S01]  /*0b20*/  LDG.E.64 R10, desc[UR6][R10.64] ;  /* 0x000000060a0a7981 */ /* 0x000f62000c1e1b00 */
[----:B------:R-:W-:-:S04]  /*0b30*/  IADD3 R13, PT, PT, R13, R49, RZ ;  /* 0x000000310d0d7210 */ /* 0x000fc80007ffe0ff */
[----:B------:R-:W-:Y:S02]  /*0b40*/  LEA.HI.X R15, R12, R5, R13, 0x3, P0 ;  /* 0x000000050c0f7211 */ /* 0x000fe400000f1c0d */
[----:B------:R-:W5:Y:S04]  /*0b50*/  LDG.E.64 R12, desc[UR6][R44.64] ;  /* 0x000000062c0c7981 */ /* 0x000f68000c1e1b00 */
[----:B------:R-:W5:Y:S01]  /*0b60*/  LDG.E.64 R14, desc[UR6][R14.64] ;  /* 0x000000060e0e7981 */ /* 0x000f62000c1e1b00 */
[----:B------:R-:W-:-:S04]  /*0b70*/  IADD3 R33, P0, PT, R33, -0x10, RZ ;  /* 0xfffffff021217810 */ /* 0x000fc80007f1e0ff */
[----:B------:R-:W-:Y:S02]  /*0b80*/  IADD3.X R32, PT, PT, R32, -0x1, RZ, P0, !PT ;  /* 0xffffffff20207810 */ /* 0x000fe400007fe4ff */
[----:B------:R-:W-:-:S04]  /*0b90*/  ISETP.NE.U32.AND P0, PT, R33, RZ, PT ;  /* 0x000000ff2100720c */ /* 0x000fc80003f05070 */
[----:B------:R-:W-:Y:S01]  /*0ba0*/  ISETP.NE.AND.EX P0, PT, R32, RZ, PT, P0 ;  /* 0x000000ff2000720c */ /* 0x000fe20003f05300 */
[----:B--2---:R-:W-:Y:S01]  /*0bb0*/  FADD.FTZ R47, R38, R8 ;  /* 0x00000008262f7221 */ /* 0x004fe20000010000 */
[----:B------:R-:W-:-:S04]  /*0bc0*/  FADD.FTZ R8, R39, R9 ;  /* 0x0000000927087221 */ /* 0x000fc80000010000 */
[----:B---3--:R-:W-:Y:S01]  /*0bd0*/  FADD.FTZ R8, R8, R35 ;  /* 0x0000002308087221 */ /* 0x008fe20000010000 */
[----:B------:R-:W-:-:S03]  /*0be0*/  FADD.FTZ R47, R47, R34 ;  /* 0x000000222f2f7221 */ /* 0x000fc60000010000 */
[----:B----4-:R-:W-:Y:S01]  /*0bf0*/  FADD.FTZ R8, R8, R29 ;  /* 0x0000001d08087221 */ /* 0x010fe20000010000 */
[----:B------:R-:W-:-:S03]  /*0c00*/  FADD.FTZ R47, R47, R28 ;  /* 0x0000001c2f2f7221 */ /* 0x000fc60000010000 */
[----:B-----5:R-:W-:Y:S01]  /*0c10*/  FADD.FTZ R8, R8, R27 ;  /* 0x0000001b08087221 */ /* 0x020fe20000010000 */
        /* <DEDUP_REMOVED lines=21> */
[----:B------:R-:W-:Y:S02]  /*0d70*/  IADD3 R10, P1, PT, R6, 0x80, RZ ;  /* 0x00000080060a7810 */ /* 0x000fe40007f3e0ff */
[----:B------:R-:W-:Y:S01]  /*0d80*/  FADD.FTZ R6, R8, R13 ;  /* 0x0000000d08067221 */ /* 0x000fe20000010000 */
[----:B------:R-:W-:Y:S01]  /*0d90*/  FADD.FTZ R47, R47, R12 ;  /* 0x0000000c2f2f7221 */ /* 0x000fe20000010000 */
[----:B------:R-:W-:Y:S02]  /*0da0*/  IADD3.X R7, PT, PT, RZ, R7, RZ, P1, !PT ;  /* 0x00000007ff077210 */ /* 0x000fe40000ffe4ff */
[----:B------:R-:W-:Y:S01]  /*0db0*/  FADD.FTZ R9, R6, R15 ;  /* 0x0000000f06097221 */ /* 0x000fe20000010000 */
[----:B------:R-:W-:Y:S01]  /*0dc0*/  FADD.FTZ R8, R47, R14 ;  /* 0x0000000e2f087221 */ /* 0x000fe20000010000 */
[----:B------:R-:W-:Y:S01]  /*0dd0*/  MOV R6, R10 ;  /* 0x0000000a00067202 */ /* 0x000fe20000000f00 */
[----:B------:R-:W-:Y:S06]  /*0de0*/  @P0 BRA `(.L_x_1941) ;  /* 0xfffffff4005c0947 */ /* 0x000fec000383ffff */
.L_x_1940:
        /* <DEDUP_REMOVED lines=22> */
[----:B----4-:R-:W-:Y:S02]  /*0f50*/  IMAD R31, R21, UR28, RZ ;  /* 0x0000001c151f7c24 */ /* 0x010fe4000f8e02ff */
[----:B------:R-:W-:Y:S02]  /*0f60*/  IMAD R15, R14, UR29, R15 ;  /* 0x0000001d0e0f7c24 */ /* 0x000fe4000f8e020f */
[----:B------:R-:W-:-:S04]  /*0f70*/  IMAD.WIDE.U32 R28, R18, UR28, RZ ;  /* 0x0000001c121c7c25 */ /* 0x000fc8000f8e00ff */
[----:B------:R-:W-:Y:S02]  /*0f80*/  IMAD R21, R18, UR29, R19 ;  /* 0x0000001d12157c24 */ /* 0x000fe4000f8e0213 */
[C---:B------:R-:W-:Y:S01]  /*0f90*/  IMAD R33, R20.reuse, UR29, R31 ;  /* 0x0000001d14217c24 */ /* 0x040fe2000f8e021f */
[----:B------:R-:W-:Y:S01]  /*0fa0*/  IADD3 R19, PT, PT, R27, R15, RZ ;  /* 0x0000000f1b137210 */ /* 0x000fe20007ffe0ff */
[----:B------:R-:W-:Y:S01]  /*0fb0*/  IMAD.WIDE.U32 R30, R20, UR28, RZ ;  /* 0x0000001c141e7c25 */ /* 0x000fe2000f8e00ff */
[-C--:B-1----:R-:W-:Y:S02]  /*0fc0*/  LEA R20, P1, R26, R10.reuse, 0x3 ;  /* 0x0000000a1a147211 */ /* 0x082fe400078218ff */
[----:B------:R-:W-:Y:S01]  /*0fd0*/  IADD3 R15, PT, PT, R29, R21, RZ ;  /* 0x000000151d0f7210 */ /* 0x000fe20007ffe0ff */
[----:B-----5:R-:W-:Y:S01]  /*0fe0*/  IMAD R25, R25, UR28, RZ ;  /* 0x0000001c19197c24 */ /* 0x020fe2000f8e02ff */
[----:B------:R-:W-:Y:S02]  /*0ff0*/  LEA R18, P2, R28, R10, 0x3 ;  /* 0x0000000a1c127211 */ /* 0x000fe400078418ff */
[----:B------:R-:W-:Y:S01]  /*1000*/  IADD3 R2, PT, PT, R31, R33, RZ ;  /* 0x000000211f027210 */ /* 0x000fe20007ffe0ff */
[----:B------:R-:W-:Y:S01]  /*1010*/  IMAD R31, R23, UR28, RZ ;  /* 0x0000001c171f7c24 */ /* 0x000fe2000f8e02ff */
[----:B------:R-:W-:-:S02]  /*1020*/  LEA.HI.X R21, R26, R11, R19, 0x3, P1 ;  /* 0x0000000b1a157211 */ /* 0x000fc400008f1c13 */
[-C--:B------:R-:W-:Y:S01]  /*1030*/  LEA R14, P3, R30, R10.reuse, 0x3 ;  /* 0x0000000a1e0e7211 */ /* 0x080fe200078618ff */
[----:B------:R-:W-:Y:S01]  /*1040*/  IMAD R13, R13, UR28, RZ ;  /* 0x0000001c0d0d7c24 */ /* 0x000fe2000f8e02ff */
[-C--:B------:R-:W-:Y:S01]  /*1050*/  LEA.HI.X R19, R28, R11.reuse, R15, 0x3, P2 ;  /* 0x0000000b1c137211 */ /* 0x080fe200010f1c0f */
[C---:B------:R-:W-:Y:S02]  /*1060*/  IMAD R23, R24.reuse, UR29, R25 ;  /* 0x0000001d18177c24 */ /* 0x040fe4000f8e0219 */
[----:B------:R-:W-:Y:S01]  /*1070*/  IMAD.WIDE.U32 R26, R24, UR28, RZ ;  /* 0x0000001c181a7c25 */ /* 0x000fe2000f8e00ff */
[----:B------:R-:W-:Y:S01]  /*1080*/  LEA.HI.X R15, R30, R11, R2, 0x3, P3 ;  /* 0x0000000b1e0f7211 */ /* 0x000fe200018f1c02 */
[----:B------:R-:W2:Y:S02]  /*1090*/  LDG.E.64 R20, desc[UR6][R20.64] ;  /* 0x0000000614147981 */ /* 0x000ea4000c1e1b00 */
[C---:B------:R-:W-:Y:S02]  /*10a0*/  IMAD R25, R22.reuse, UR29, R31 ;  /* 0x0000001d16197c24 */ /* 0x040fe4000f8e021f */
[----:B------:R-:W-:Y:S01]  /*10b0*/  IMAD.WIDE.U32 R30, R22, UR28, RZ ;  /* 0x0000001c161e7c25 */ /* 0x000fe2000f8e00ff */
[----:B------:R-:W-:Y:S01]  /*10c0*/  LEA R24, P1, R26, R10, 0x3 ;  /* 0x0000000a1a187211 */ /* 0x000fe200078218ff */
[----:B------:R-:W3:Y:S01]  /*10d0*/  LDG.E.64 R18, desc[UR6][R18.64] ;  /* 0x0000000612127981 */ /* 0x000ee2000c1e1b00 */
[----:B------:R-:W-:Y:S01]  /*10e0*/  IADD3 R23, PT, PT, R27, R23, RZ ;  /* 0x000000171b177210 */ /* 0x000fe20007ffe0ff */
[----:B------:R-:W-:-:S04]  /*10f0*/  IMAD.WIDE.U32 R28, R12, UR28, RZ ;  /* 0x0000001c0c1c7c25 */ /* 0x000fc8000f8e00ff */
[----:B------:R-:W-:Y:S02]  /*1100*/  IMAD R13, R12, UR29, R13 ;  /* 0x0000001d0c0d7c24 */ /* 0x000fe4000f8e020d */
[----:B------:R-:W-:Y:S01]  /*1110*/  IMAD R17, R17, UR28, RZ ;  /* 0x0000001c11117c24 */ /* 0x000fe2000f8e02ff */
[----:B------:R-:W-:Y:S01]  /*1120*/  IADD3 R2, PT, PT, R31, R25, RZ ;  /* 0x000000191f027210 */ /* 0x000fe20007ffe0ff */
[----:B------:R-:W4:Y:S01]  /*1130*/  LDG.E.64 R14, desc[UR6][R14.64] ;  /* 0x000000060e0e7981 */ /* 0x000f22000c1e1b00 */
[-C--:B------:R-:W-:Y:S01]  /*1140*/  LEA R22, P2, R28, R10.reuse, 0x3 ;  /* 0x0000000a1c167211 */ /* 0x080fe200078418ff */
[----:B------:R-:W-:Y:S01]  /*1150*/  IMAD R27, R16, UR29, R17 ;  /* 0x0000001d101b7c24 */ /* 0x000fe2000f8e0211 */
[----:B------:R-:W-:Y:S02]  /*1160*/  IADD3 R13, PT, PT, R29, R13, RZ ;  /* 0x0000000d1d0d7210 */ /* 0x000fe40007ffe0ff */
[----:B------:R-:W-:Y:S01]  /*1170*/  LEA.HI.X R25, R26, R11, R23, 0x3, P1 ;  /* 0x0000000b1a197211 */ /* 0x000fe200008f1c17 */
[----:B------:R-:W-:Y:S01]  /*1180*/  IMAD.WIDE.U32 R16, R16, UR28, RZ ;  /* 0x0000001c10107c25 */ /* 0x000fe2000f8e00ff */
[----:B------:R-:W-:-:S02]  /*1190*/  LEA R12, P3, R30, R10, 0x3 ;  /* 0x0000000a1e0c7211 */ /* 0x000fc400078618ff */
[-C--:B------:R-:W-:Y:S01]  /*11a0*/  LEA.HI.X R23, R28, R11.reuse, R13, 0x3, P2 ;  /* 0x0000000b1c177211 */ /* 0x080fe200010f1c0d */
        /* <DEDUP_REMOVED lines=11> */
[----:B------:R-:W-:-:S03]  /*1260*/  IADD3 R2, PT, PT, R29, R5, RZ ;  /* 0x000000051d027210 */ /* 0x000fc60007ffe0ff */
[----:B------:R-:W5:Y:S01]  /*1270*/  LDG.E.64 R26, desc[UR6][R26.64] ;  /* 0x000000061a1a7981 */ /* 0x000f62000c1e1b00 */
[----:B------:R-:W-:-:S06]  /*1280*/  LEA.HI.X R11, R28, R11, R2, 0x3, P1 ;  /* 0x0000000b1c0b7211 */ /* 0x000fcc00008f1c02 */
[----:B------:R-:W5:Y:S01]  /*1290*/  LDG.E.64 R10, desc[UR6][R10.64] ;  /* 0x000000060a0a7981 */ /* 0x000f62000c1e1b00 */
[----:B------:R-:W-:-:S04]  /*12a0*/  IADD3 R6, P1, PT, R6, 0x40, RZ ;  /* 0x0000004006067810 */ /* 0x000fc80007f3e0ff */
[----:B------:R-:W-:Y:S01]  /*12b0*/  IADD3.X R7, PT, PT, RZ, R7, RZ, P1, !PT ;  /* 0x00000007ff077210 */ /* 0x000fe20000ffe4ff */
[----:B--2---:R-:W-:Y:S01]  /*12c0*/  FADD.FTZ R5, R8, R20 ;  /* 0x0000001408057221 */ /* 0x004fe20000010000 */
[----:B------:R-:W-:-:S03]  /*12d0*/  FADD.FTZ R2, R9, R21 ;  /* 0x0000001509027221 */ /* 0x000fc60000010000 */
        /* <DEDUP_REMOVED lines=14> */
.L_x_1942:
        /* <DEDUP_REMOVED lines=24> */
[C---:B------:R-:W-:Y:S01]  /*1540*/  IMAD.WIDE.U32 R14, R18.reuse, UR28, RZ ;  /* 0x0000001c120e7c25 */ /* 0x040fe2000f8e00ff */
[----:B------:R-:W-:Y:S02]  /*1550*/  IADD3 R13, PT, PT, R17, R13, RZ ;  /* 0x0000000d110d7210 */ /* 0x000fe40007ffe0ff */
[----:B------:R-:W2:Y:S01]  /*1560*/  LDG.E.64 R10, desc[UR6][R10.64] ;  /* 0x000000060a0a7981 */ /* 0x000ea2000c1e1b00 */
[----:B------:R-:W-:Y:S01]  /*1570*/  IMAD R19, R18, UR29, R19 ;  /* 0x0000001d12137c24 */ /* 0x000fe2000f8e0213 */
[----:B------:R-:W-:Y:S01]  /*1580*/  LEA.HI.X R13, R16, R5, R13, 0x3, P1 ;  /* 0x00000005100d7211 */ /* 0x000fe200008f1c0d */
[----:B-----5:R-:W-:Y:S01]  /*1590*/  IMAD R21, R21, UR28, RZ ;  /* 0x0000001c15157c24 */ /* 0x020fe2000f8e02ff */
[----:B------:R-:W-:Y:S01]  /*15a0*/  LEA R18, P2, R14, R4, 0x3 ;  /* 0x000000040e127211 */ /* 0x000fe200078418ff */
[----:B------:R-:W-:Y:S01]  /*15b0*/  IMAD.WIDE.U32 R16, R20, UR28, RZ ;  /* 0x0000001c14107c25 */ /* 0x000fe2000f8e00ff */
[----:B------:R-:W-:-:S02]  /*15c0*/  IADD3 R19, PT, PT, R15, R19, RZ ;  /* 0x000000130f137210 */ /* 0x000fc40007ffe0ff */
[----:B------:R-:W3:Y:S01]  /*15d0*/  LDG.E.64 R12, desc[UR6][R12.64] ;  /* 0x000000060c0c7981 */ /* 0x000ee2000c1e1b00 */
[----:B------:R-:W-:Y:S01]  /*15e0*/  IMAD R21, R20, UR29, R21 ;  /* 0x0000001d14157c24 */ /* 0x000fe2000f8e0215 */
[----:B------:R-:W-:Y:S02]  /*15f0*/  LEA.HI.X R19, R14, R5, R19, 0x3, P2 ;  /* 0x000000050e137211 */ /* 0x000fe400010f1c13 */
[C---:B------:R-:W-:Y:S02]  /*1600*/  LEA R4, P1, R16.reuse, R4, 0x3 ;  /* 0x0000000410047211 */ /* 0x040fe400078218ff */
[----:B------:R-:W-:Y:S02]  /*1610*/  IADD3 R21, PT, PT, R17, R21, RZ ;  /* 0x0000001511157210 */ /* 0x000fe40007ffe0ff */
[----:B------:R-:W4:Y:S02]  /*1620*/  LDG.E.64 R18, desc[UR6][R18.64] ;  /* 0x0000000612127981 */ /* 0x000f24000c1e1b00 */
        /* <DEDUP_REMOVED lines=11> */
[----:B------:R-:W-:-:S07]  /*16e0*/  FADD.FTZ R9, R2, R5 ;  /* 0x0000000502097221 */ /* 0x000fce0000010000 */
.L_x_1943:
        /* <DEDUP_REMOVED lines=9> */
[----:B------:R-:W-:-:S06]  /*1780*/  LEA.HI.X R5, R10, R19, R2, 0x3, P0 ;  /* 0x000000130a057211 */ /* 0x000fcc00000f1c02 */
[----:B------:R-:W2:Y:S01]  /*1790*/  LDG.E.64 R4, desc[UR6][R4.64] ;  /* 0x0000000604047981 */ /* 0x000ea2000c1e1b00 */
[----:B------:R-:W-:-:S04]  /*17a0*/  ISETP.NE.U32.AND P0, PT, R0, 0x1, PT ;  /* 0x000000010000780c */ /* 0x000fc80003f05070 */
[----:B------:R-:W-:Y:S01]  /*17b0*/  ISETP.NE.AND.EX P0, PT, RZ, RZ, PT, P0 ;  /* 0x000000ffff00720c */ /* 0x000fe20003f05300 */
[----:B--2---:R-:W-:Y:S01]  /*17c0*/  FADD.FTZ R8, R8, R4 ;  /* 0x0000000408087221 */ /* 0x004fe20000010000 */
[----:B------:R-:W-:-:S11]  /*17d0*/  FADD.FTZ R9, R9, R5 ;  /* 0x0000000509097221 */ /* 0x000fd60000010000 */
        /* <DEDUP_REMOVED lines=15> */
[----:B------:R-:W-:Y:S02]  /*18d0*/  @P0 IADD3 R0, PT, PT, R15, R11, RZ ;  /* 0x0000000b0f000210 */ /* 0x000fe40007ffe0ff */
[----:B------:R-:W2:Y:S02]  /*18e0*/  LDG.E.64 R4, desc[UR6][R4.64] ;  /* 0x0000000604047981 */ /* 0x000ea4000c1e1b00 */
[----:B------:R-:W-:-:S06]  /*18f0*/  @P0 LEA.HI.X R11, R14, R19, R0, 0x3, P1 ;  /* 0x000000130e0b0211 */ /* 0x000fcc00008f1c00 */
[----:B------:R-:W3:Y:S01]  /*1900*/  @P0 LDG.E.64 R10, desc[UR6][R10.64] ;  /* 0x000000060a0a0981 */ /* 0x000ee2000c1e1b00 */
[----:B--2---:R-:W-:Y:S01]  /*1910*/  FADD.FTZ R8, R8, R4 ;  /* 0x0000000408087221 */ /* 0x004fe20000010000 */
[----:B------:R-:W-:-:S03]  /*1920*/  FADD.FTZ R9, R9, R5 ;  /* 0x0000000509097221 */ /* 0x000fc60000010000 */
[----:B---3--:R-:W-:Y:S01]  /*1930*/  @P0 FADD.FTZ R8, R8, R10 ;  /* 0x0000000a08080221 */ /* 0x008fe20000010000 */
[----:B------:R-:W-:-:S07]  /*1940*/  @P0 FADD.FTZ R9, R9, R11 ;  /* 0x0000000b09090221 */ /* 0x000fce0000010000 */
.L_x_1939:
[----:B------:R-:W1:Y:S01]  /*1950*/  LDC.64 R4, c[0x0][0x710] ;  /* 0x0001c400ff047b82 */ /* 0x000e620000000a00 */
[----:B------:R-:W-:-:S04]  /*1960*/  IADD3 R3, PT, PT, R3, 0x80, RZ ;  /* 0x0000008003037810 */ /* 0x000fc80007ffe0ff */
[----:B------:R-:W-:Y:S01]  /*1970*/  ISETP.GE.AND P0, PT, R3, UR4, PT ;  /* 0x0000000403007c0c */ /* 0x000fe2000bf06270 */
[----:B-1----:R1:W-:-:S12]  /*1980*/  STG.E.64 desc[UR6][R4.64], R8 ;  /* 0x0000000804007986 */ /* 0x0023d8000c101b06 */
[----:B------:R-:W-:Y:S05]  /*1990*/  @P0 BRA `(.L_x_1944) ;  /* 0x0000003000000947 */ /* 0x000fea0003800000 */
[----:B-1----:R-:W1:Y:S02]  /*19a0*/  LDC.64 R4, c[0x0][0x738] ;  /* 0x0001ce00ff047b82 */ /* 0x002e640000000a00 */
        /* <DEDUP_REMOVED lines=28> */
.L_x_1947:
        /* <DEDUP_REMOVED lines=169> */
.L_x_1946:
        /* <DEDUP_REMOVED lines=93> */
.L_x_1948:
        /* <DEDUP_REMOVED lines=51> */
.L_x_1949:
        /* <DEDUP_REMOVED lines=38> */
.L_x_1945:
[----:B------:R-:W1:Y:S01]  /*3160*/  LDC.64 R4, c[0x0][0x710] ;  /* 0x0001c400ff047b82 */ /* 0x000e620000000a00 */
[----:B------:R-:W-:Y:S01]  /*3170*/  IADD3 R3, PT, PT, R3, 0x80, RZ ;  /* 0x0000008003037810 */ /* 0x000fe20007ffe0ff */
[----:B-1----:R1:W-:Y:S06]  /*3180*/  STG.E.64 desc[UR6][R4.64], R8 ;  /* 0x0000000804007986 */ /* 0x0023ec000c101b06 */
.L_x_1938:
[----:B------:R-:W-:-:S13]  /*3190*/  ISETP.GE.AND P0, PT, R3, UR4, PT ;  /* 0x0000000403007c0c */ /* 0x000fda000bf06270 */
        /* <DEDUP_REMOVED lines=9> */
[----:B------:R-:W-:Y:S02]  /*3230*/  CS2R R6, SRZ ;  /* 0x0000000000067805 */ /* 0x000fe4000001ff00 */
        /* <DEDUP_REMOVED lines=10> */
[----:B--2---:R-:W-:-:S04]  /*32e0*/  LEA R4, P1, R6, R4, 0x3 ;  /* 0x0000000406047211 */ /* 0x004fc800078218ff */
[----:B------:R-:W-:Y:S02]  /*32f0*/  LEA.HI.X R5, R6, R5, R7, 0x3, P1 ;  /* 0x0000000506057211 */ /* 0x000fe400008f1c07 */
[----:B------:R-:W-:-:S05]  /*3300*/  CS2R R6, SRZ ;  /* 0x0000000000067805 */ /* 0x000fca000001ff00 */
[----:B------:R-:W-:Y:S05]  /*3310*/  @!P0 BRA `(.L_x_1952) ;  /* 0x0000000800bc8947 */ /* 0x000fea0003800000 */
[----:B------:R-:W-:Y:S01]  /*3320*/  HFMA2 R7, -RZ, RZ, 0, 0 ;  /* 0x00000000ff077431 */ /* 0x000fe200000001ff */
[----:B------:R-:W-:Y:S01]  /*3330*/  BSSY.RECONVERGENT B2, `(.L_x_1952) ;  /* 0x00000ad000027945 */ /* 0x000fe20003800200 */
[----:B------:R-:W-:Y:S02]  /*3340*/  MOV R8, R4 ;  /* 0x0000000400087202 */ /* 0x000fe40000000f00 */
[----:B------:R-:W-:Y:S02]  /*3350*/  LOP3.LUT R28, R28, 0x7fffffff, RZ, 0xc0, !PT ;  /* 0x7fffffff1c1c7812 */ /* 0x000fe400078ec0ff */
[----:B------:R-:W-:-:S07]  /*3360*/  LOP3.LUT R29, R0, 0xfffffff0, RZ, 0xc0, !PT ;  /* 0xfffffff0001d7812 */ /* 0x000fce00078ec0ff */
.L_x_1953:
[----:B------:R-:W-:-:S05]  /*3370*/  MOV R9, R5 ;  /* 0x0000000500097202 */ /* 0x000fca0000000f00 */
[----:B------:R-:W0:Y:S04]  /*3380*/  LDG.E.64 R30, desc[UR6][R8.64] ;  /* 0x00000006081e7981 */ /* 0x000e28000c1e1b00 */
        /* <DEDUP_REMOVED lines=15> */
[----:B0-----:R-:W-:-:S02]  /*3480*/  IMAD R31, R31, UR16, RZ ;  /* 0x000000101f1f7c24 */ /* 0x001fc4000f8e02ff */
[----:B------:R-:W-:-:S04]  /*3490*/  IMAD.WIDE.U32 R36, R30, UR16, RZ ;  /* 0x000000101e247c25 */ /* 0x000fc8000f8e00ff */
[----:B--2---:R-:W-:Y:S02]  /*34a0*/  IMAD R43, R43, UR16, RZ ;  /* 0x000000102b2b7c24 */ /* 0x004fe4000f8e02ff */
[----:B------:R-:W-:Y:S02]  /*34b0*/  IMAD R31, R30, UR17, R31 ;  /* 0x000000111e1f7c24 */ /* 0x000fe4000f8e021f */
[----:B------:R-:W-:-:S03]  /*34c0*/  IMAD.WIDE.U32 R40, R42, UR16, RZ ;  /* 0x000000102a287c25 */ /* 0x000fc6000f8e00ff */
[----:B------:R-:W-:Y:S01]  /*34d0*/  IADD3 R37, PT, PT, R37, R31, RZ ;  /* 0x0000001f25257210 */ /* 0x000fe20007ffe0ff */
[----:B------:R-:W-:Y:S01]  /*34e0*/  IMAD R43, R42, UR17, R43 ;  /* 0x000000112a2b7c24 */ /* 0x000fe2000f8e022b */
[----:B------:R-:W-:Y:S01]  /*34f0*/  LEA R42, P0, R36, UR24, 0x3 ;  /* 0x00000018242a7c11 */ /* 0x000fe2000f8018ff */
[----:B---3--:R-:W-:Y:S01]  /*3500*/  IMAD R27, R27, UR16, RZ ;  /* 0x000000101b1b7c24 */ /* 0x008fe2000f8e02ff */
[----:B------:R-:W-:Y:S01]  /*3510*/  LEA R30, P1, R40, UR24, 0x3 ;  /* 0x00000018281e7c11 */ /* 0x000fe2000f8218ff */
[----:B-----5:R-:W-:Y:S01]  /*3520*/  IMAD R47, R35, UR16, RZ ;  /* 0x00000010232f7c24 */ /* 0x020fe2000f8e02ff */
[----:B------:R-:W-:Y:S01]  /*3530*/  IADD3 R31, PT, PT, R41, R43, RZ ;  /* 0x0000002b291f7210 */ /* 0x000fe20007ffe0ff */
[----:B----4-:R-:W-:Y:S01]  /*3540*/  IMAD R41, R45, UR16, RZ ;  /* 0x000000102d297c24 */ /* 0x010fe2000f8e02ff */
[----:B------:R-:W-:Y:S01]  /*3550*/  LEA.HI.X R43, R36, UR25, R37, 0x3, P0 ;  /* 0x00000019242b7c11 */ /* 0x000fe200080f1c25 */
[----:B------:R-:W-:Y:S01]  /*3560*/  IMAD R37, R26, UR17, R27 ;  /* 0x000000111a257c24 */ /* 0x000fe2000f8e021b */
[----:B------:R-:W-:Y:S01]  /*3570*/  LEA.HI.X R31, R40, UR25, R31, 0x3, P1 ;  /* 0x00000019281f7c11 */ /* 0x000fe200088f1c1f */
[----:B------:R-:W-:-:S02]  /*3580*/  IMAD R33, R33, UR16, RZ ;  /* 0x0000001021217c24 */ /* 0x000fc4000f8e02ff */
[----:B------:R-:W-:-:S03]  /*3590*/  IMAD.WIDE.U32 R26, R26, UR16, RZ ;  /* 0x000000101a1a7c25 */ /* 0x000fc6000f8e00ff */
[----:B------:R-:W2:Y:S01]  /*35a0*/  LDG.E.64 R30, desc[UR6][R30.64] ;  /* 0x000000061e1e7981 */ /* 0x000ea2000c1e1b00 */
[C---:B------:R-:W-:Y:S02]  /*35b0*/  IMAD R35, R44.reuse, UR17, R41 ;  /* 0x000000112c237c24 */ /* 0x040fe4000f8e0229 */
[----:B------:R-:W-:-:S04]  /*35c0*/  IMAD.WIDE.U32 R44, R44, UR16, RZ ;  /* 0x000000102c2c7c25 */ /* 0x000fc8000f8e00ff */
[----:B------:R-:W-:Y:S01]  /*35d0*/  IMAD R41, R34, UR17, R47 ;  /* 0x0000001122297c24 */ /* 0x000fe2000f8e022f */
[----:B------:R-:W-:Y:S01]  /*35e0*/  LEA R40, P1, R44, UR24, 0x3 ;  /* 0x000000182c287c11 */ /* 0x000fe2000f8218ff */
[----:B------:R-:W-:-:S04]  /*35f0*/  IMAD.WIDE.U32 R48, R34, UR16, RZ ;  /* 0x0000001022307c25 */ /* 0x000fc8000f8e00ff */
[----:B------:R-:W-:Y:S01]  /*3600*/  IMAD.WIDE.U32 R46, R32, UR16, RZ ;  /* 0x00000010202e7c25 */ /* 0x000fe2000f8e00ff */
[----:B------:R-:W-:-:S03]  /*3610*/  LEA R36, P2, R48, UR24, 0x3 ;  /* 0x0000001830247c11 */ /* 0x000fc6000f8418ff */
[----:B------:R-:W-:Y:S01]  /*3620*/  IMAD R51, R32, UR17, R33 ;  /* 0x0000001120337c24 */ /* 0x000fe2000f8e0221 */
[----:B------:R-:W-:Y:S01]  /*3630*/  IADD3 R33, PT, PT, R27, R37, RZ ;  /* 0x000000251b217210 */ /* 0x000fe20007ffe0ff */
[----:B------:R-:W-:Y:S01]  /*3640*/  IMAD R17, R17, UR16, RZ ;  /* 0x0000001011117c24 */ /* 0x000fe2000f8e02ff */
[----:B------:R-:W-:Y:S01]  /*3650*/  IADD3 R37, PT, PT, R45, R35, RZ ;  /* 0x000000232d257210 */ /* 0x000fe20007ffe0ff */
[----:B------:R-:W-:Y:S01]  /*3660*/  IMAD R23, R23, UR16, RZ ;  /* 0x0000001017177c24 */ /* 0x000fe2000f8e02ff */
[----:B------:R-:W-:Y:S01]  /*3670*/  IADD3 R35, PT, PT, R49, R41, RZ ;  /* 0x0000002931237210 */ /* 0x000fe20007ffe0ff */
[----:B------:R-:W-:Y:S01]  /*3680*/  IMAD R17, R16, UR17, R17 ;  /* 0x0000001110117c24 */ /* 0x000fe2000f8e0211 */
[----:B------:R-:W-:Y:S01]  /*3690*/  LEA R32, P0, R26, UR24, 0x3 ;  /* 0x000000181a207c11 */ /* 0x000fe2000f8018ff */
[----:B------:R-:W-:Y:S01]  /*36a0*/  IMAD R49, R19, UR16, RZ ;  /* 0x0000001013317c24 */ /* 0x000fe2000f8e02ff */
[----:B------:R-:W-:Y:S01]  /*36b0*/  LEA R34, P3, R46, UR24, 0x3 ;  /* 0x000000182e227c11 */ /* 0x000fe2000f8618ff */
[----:B------:R-:W-:Y:S01]  /*36c0*/  IMAD R23, R22, UR17, R23 ;  /* 0x0000001116177c24 */ /* 0x000fe2000f8e0217 */
[----:B------:R-:W-:Y:S01]  /*36d0*/  IADD3 R27, PT, PT, R47, R51, RZ ;  /* 0x000000332f1b7210 */ /* 0x000fe20007ffe0ff */
[----:B------:R-:W-:Y:S01]  /*36e0*/  IMAD R49, R18, UR17, R49 ;  /* 0x0000001112317c24 */ /* 0x000fe2000f8e0231 */
[----:B------:R-:W-:Y:S01]  /*36f0*/  LEA.HI.X R41, R44, UR25, R37, 0x3, P1 ;  /* 0x000000192c297c11 */ /* 0x000fe200088f1c25 */
[----:B------:R-:W-:Y:S01]  /*3700*/  IMAD.WIDE.U32 R44, R18, UR16, RZ ;  /* 0x00000010122c7c25 */ /* 0x000fe2000f8e00ff */
[----:B------:R-:W-:-:S02]  /*3710*/  LEA.HI.X R37, R48, UR25, R35, 0x3, P2 ;  /* 0x0000001930257c11 */ /* 0x000fc400090f1c23 */
[----:B------:R-:W-:Y:S01]  /*3720*/  LEA.HI.X R33, R26, UR25, R33, 0x3, P0 ;  /* 0x000000191a217c11 */ /* 0x000fe200080f1c21 */
[----:B------:R-:W-:Y:S01]  /*3730*/  IMAD R25, R25, UR16, RZ ;  /* 0x0000001019197c24 */ /* 0x000fe2000f8e02ff */
[----:B------:R-:W-:Y:S01]  /*3740*/  LEA.HI.X R35, R46, UR25, R27, 0x3, P3 ;  /* 0x000000192e237c11 */ /* 0x000fe200098f1c1b */
[----:B------:R-:W-:Y:S01]  /*3750*/  IMAD.WIDE.U32 R26, R16, UR16, RZ ;  /* 0x00000010101a7c25 */ /* 0x000fe2000f8e00ff */
[----:B------:R-:W3:Y:S03]  /*3760*/  LDG.E.64 R40, desc[UR6][R40.64] ;  /* 0x0000000628287981 */ /* 0x000ee6000c1e1b00 */
[----:B------:R-:W-:Y:S01]  /*3770*/  IMAD.WIDE.U32 R46, R22, UR16, RZ ;  /* 0x00000010162e7c25 */ /* 0x000fe2000f8e00ff */
[----:B------:R-:W-:Y:S01]  /*3780*/  LEA R22, P0, R26, UR24, 0x3 ;  /* 0x000000181a167c11 */ /* 0x000fe2000f8018ff */
[----:B------:R-:W4:Y:S01]  /*3790*/  LDG.E.64 R32, desc[UR6][R32.64] ;  /* 0x0000000620207981 */ /* 0x000f22000c1e1b00 */
[----:B------:R-:W-:-:S02]  /*37a0*/  IADD3 R19, PT, PT, R27, R17, RZ ;  /* 0x000000111b137210 */ /* 0x000fc40007ffe0ff */
[----:B------:R-:W-:Y:S01]  /*37b0*/  IADD3 R17, PT, PT, R47, R23, RZ ;  /* 0x000000172f117210 */ /* 0x000fe20007ffe0ff */
[----:B------:R-:W-:Y:S01]  /*37c0*/  IMAD R47, R11, UR16, RZ ;  /* 0x000000100b2f7c24 */ /* 0x000fe2000f8e02ff */
[----:B------:R-:W-:Y:S01]  /*37d0*/  LEA.HI.X R23, R26, UR25, R19, 0x3, P0 ;  /* 0x000000191a177c11 */ /* 0x000fe200080f1c13 */
[----:B------:R-:W-:Y:S01]  /*37e0*/  IMAD R19, R15, UR16, RZ ;  /* 0x000000100f137c24 */ /* 0x000fe2000f8e02ff */
[----:B------:R-:W-:Y:S01]  /*37f0*/  LEA R18, P0, R44, UR24, 0x3 ;  /* 0x000000182c127c11 */ /* 0x000fe2000f8018ff */
[----:B------:R-:W-:Y:S01]  /*3800*/  IMAD.WIDE.U32 R26, R14, UR16, RZ ;  /* 0x000000100e1a7c25 */ /* 0x000fe2000f8e00ff */
[----:B------:R-:W-:Y:S01]  /*3810*/  IADD3 R15, PT, PT, R45, R49, RZ ;  /* 0x000000312d0f7210 */ /* 0x000fe20007ffe0ff */
[----:B------:R-:W5:Y:S01]  /*3820*/  LDG.E.64 R36, desc[UR6][R36.64] ;  /* 0x0000000624247981 */ /* 0x000f62000c1e1b00 */
[----:B------:R-:W-:Y:S01]  /*3830*/  LEA R16, P1, R46, UR24, 0x3 ;  /* 0x000000182e107c11 */ /* 0x000fe2000f8218ff */
[----:B------:R-:W-:Y:S01]  /*3840*/  IMAD R11, R14, UR17, R19 ;  /* 0x000000110e0b7c24 */ /* 0x000fe2000f8e0213 */
[----:B------:R-:W-:Y:S01]  /*3850*/  LEA.HI.X R19, R44, UR25, R15, 0x3, P0 ;  /* 0x000000192c137c11 */ /* 0x000fe200080f1c0f */
[----:B------:R-:W-:Y:S01]  /*3860*/  IMAD.WIDE.U32 R44, R10, UR16, RZ ;  /* 0x000000100a2c7c25 */ /* 0x000fe2000f8e00ff */
[----:B------:R-:W-:Y:S01]  /*3870*/  LEA.HI.X R17, R46, UR25, R17, 0x3, P1 ;  /* 0x000000192e117c11 */ /* 0x000fe200088f1c11 */
[----:B------:R-:W5:Y:S01]  /*3880*/  LDG.E.64 R34, desc[UR6][R34.64] ;  /* 0x0000000622227981 */ /* 0x000f62000c1e1b00 */
[----:B------:R-:W-:Y:S01]  /*3890*/  IADD3 R15, PT, PT, R27, R11, RZ ;  /* 0x0000000b1b0f7210 */ /* 0x000fe20007ffe0ff */
[----:B------:R-:W-:Y:S01]  /*38a0*/  IMAD R47, R10, UR17, R47 ;  /* 0x000000110a2f7c24 */ /* 0x000fe2000f8e022f */
[----:B------:R-:W-:Y:S01]  /*38b0*/  LEA R14, P0, R26, UR24, 0x3 ;  /* 0x000000181a0e7c11 */ /* 0x000fe2000f8018ff */
[----:B------:R-:W-:Y:S01]  /*38c0*/  IMAD R27, R24, UR17, R25 ;  /* 0x00000011181b7c24 */ /* 0x000fe2000f8e0219 */
[----:B------:R-:W5:Y:S01]  /*38d0*/  LDG.E.64 R22, desc[UR6][R22.64] ;  /* 0x0000000616167981 */ /* 0x000f62000c1e1b00 */
[----:B------:R-:W-:-:S02]  /*38e0*/  LEA R10, P1, R44, UR24, 0x3 ;  /* 0x000000182c0a7c11 */ /* 0x000fc4000f8218ff */
[----:B------:R-:W-:Y:S01]  /*38f0*/  IADD3 R11, PT, PT, R45, R47, RZ ;  /* 0x0000002f2d0b7210 */ /* 0x000fe20007ffe0ff */
[----:B------:R-:W-:Y:S01]  /*3900*/  IMAD.WIDE.U32 R46, R24, UR16, RZ ;  /* 0x00000010182e7c25 */ /* 0x000fe2000f8e00ff */
[----:B------:R-:W5:Y:S01]  /*3910*/  LDG.E.64 R16, desc[UR6][R16.64] ;  /* 0x0000000610107981 */ /* 0x000f62000c1e1b00 */
[----:B------:R-:W-:Y:S02]  /*3920*/  LEA.HI.X R15, R26, UR25, R15, 0x3, P0 ;  /* 0x000000191a0f7c11 */ /* 0x000fe400080f1c0f */
[----:B------:R-:W-:Y:S01]  /*3930*/  IMAD R39, R39, UR16, RZ ;  /* 0x0000001027277c24 */ /* 0x000fe2000f8e02ff */
[----:B------:R0:W2:Y:S01]  /*3940*/  LDG.E.64 R24, desc[UR6][R42.64] ;  /* 0x000000062a187981 */ /* 0x0000a2000c1e1b00 */
[----:B------:R-:W-:Y:S01]  /*3950*/  LEA.HI.X R11, R44, UR25, R11, 0x3, P1 ;  /* 0x000000192c0b7c11 */ /* 0x000fe200088f1c0b */
[----:B------:R-:W-:Y:S01]  /*3960*/  IMAD.WIDE.U32 R44, R38, UR16, RZ ;  /* 0x00000010262c7c25 */ /* 0x000fe2000f8e00ff */
[----:B------:R-:W-:Y:S01]  /*3970*/  LEA R26, P0, R46, UR24, 0x3 ;  /* 0x000000182e1a7c11 */ /* 0x000fe2000f8018ff */
[----:B------:R-:W5:Y:S01]  /*3980*/  LDG.E.64 R18, desc[UR6][R18.64] ;  /* 0x0000000612127981 */ /* 0x000f62000c1e1b00 */
[----:B------:R-:W-:Y:S01]  /*3990*/  IADD3 R27, PT, PT, R47, R27, RZ ;  /* 0x0000001b2f1b7210 */ /* 0x000fe20007ffe0ff */
[----:B------:R-:W-:-:S02]  /*39a0*/  IMAD R39, R38, UR17, R39 ;  /* 0x0000001126277c24 */ /* 0x000fc4000f8e0227 */
[----:B------:R-:W-:Y:S01]  /*39b0*/  IMAD R47, R21, UR16, RZ ;  /* 0x00000010152f7c24 */ /* 0x000fe2000f8e02ff */
[----:B------:R-:W-:Y:S01]  /*39c0*/  LEA.HI.X R27, R46, UR25, R27, 0x3, P0 ;  /* 0x000000192e1b7c11 */ /* 0x000fe200080f1c1b */
[----:B0-----:R-:W-:Y:S01]  /*39d0*/  IMAD.WIDE.U32 R42, R20, UR16, RZ ;  /* 0x00000010142a7c25 */ /* 0x001fe2000f8e00ff */
[----:B------:R-:W-:Y:S01]  /*39e0*/  LEA R38, P0, R44, UR24, 0x3 ;  /* 0x000000182c267c11 */ /* 0x000fe2000f8018ff */
[----:B------:R-:W5:Y:S01]  /*39f0*/  LDG.E.64 R14, desc[UR6][R14.64] ;  /* 0x000000060e0e7981 */ /* 0x000f62000c1e1b00 */
[----:B------:R-:W-:Y:S01]  /*3a00*/  IADD3 R21, PT, PT, R45, R39, RZ ;  /* 0x000000272d157210 */ /* 0x000fe20007ffe0ff */
[----:B------:R-:W-:Y:S02]  /*3a10*/  IMAD R47, R20, UR17, R47 ;  /* 0x00000011142f7c24 */ /* 0x000fe4000f8e022f */
[----:B------:R-:W-:Y:S01]  /*3a20*/  IMAD R5, R5, UR16, RZ ;  /* 0x0000001005057c24 */ /* 0x000fe2000f8e02ff */
[----:B------:R-:W-:Y:S01]  /*3a30*/  LEA.HI.X R39, R44, UR25, R21, 0x3, P0 ;  /* 0x000000192c277c11 */ /* 0x000fe200080f1c15 */
[----:B------:R-:W5:Y:S01]  /*3a40*/  LDG.E.64 R10, desc[UR6][R10.64] ;  /* 0x000000060a0a7981 */ /* 0x000f62000c1e1b00 */
[----:B------:R-:W-:Y:S01]  /*3a50*/  IADD3 R21, PT, PT, R43, R47, RZ ;  /* 0x0000002f2b157210 */ /* 0x000fe20007ffe0ff */
[----:B------:R-:W-:Y:S01]  /*3a60*/  IMAD R43, R4, UR17, R5 ;  /* 0x00000011042b7c24 */ /* 0x000fe2000f8e0205 */
[----:B------:R-:W-:Y:S01]  /*3a70*/  LEA R20, P0, R42, UR24, 0x3 ;  /* 0x000000182a147c11 */ /* 0x000fe2000f8018ff */
[----:B------:R-:W-:Y:S01]  /*3a80*/  IMAD.WIDE.U32 R44, R4, UR16, RZ ;  /* 0x00000010042c7c25 */ /* 0x000fe2000f8e00ff */
[----:B------:R-:W5:Y:S03]  /*3a90*/  LDG.E.64 R26, desc[UR6][R26.64] ;  /* 0x000000061a1a7981 */ /* 0x000f66000c1e1b00 */
[----:B------:R-:W-:Y:S01]  /*3aa0*/  IMAD R47, R13, UR16, RZ ;  /* 0x000000100d2f7c24 */ /* 0x000fe2000f8e02ff */
[----:B------:R-:W-:Y:S01]  /*3ab0*/  LEA.HI.X R21, R42, UR25, R21, 0x3, P0 ;  /* 0x000000192a157c11 */ /* 0x000fe200080f1c15 */
[----:B------:R-:W-:Y:S01]  /*3ac0*/  IMAD.WIDE.U32 R4, R12, UR16, RZ ;  /* 0x000000100c047c25 */ /* 0x000fe2000f8e00ff */
[----:B------:R-:W-:Y:S01]  /*3ad0*/  LEA R42, P0, R44, UR24, 0x3 ;  /* 0x000000182c2a7c11 */ /* 0x000fe2000f8018ff */
[----:B------:R-:W5:Y:S01]  /*3ae0*/  LDG.E.64 R38, desc[UR6][R38.64] ;  /* 0x0000000626267981 */ /* 0x000f62000c1e1b00 */
[----:B------:R-:W-:Y:S01]  /*3af0*/  IADD3 R13, PT, PT, R45, R43, RZ ;  /* 0x0000002b2d0d7210 */ /* 0x000fe20007ffe0ff */
[----:B------:R-:W-:-:S02]  /*3b00*/  IMAD R47, R12, UR17, R47 ;  /* 0x000000110c2f7c24 */ /* 0x000fc4000f8e022f */
[----:B------:R-:W5:Y:S01]  /*3b10*/  LDG.E.64 R20, desc[UR6][R20.64] ;  /* 0x0000000614147981 */ /* 0x000f62000c1e1b00 */
[----:B------:R-:W-:Y:S02]  /*3b20*/  LEA.HI.X R43, R44, UR25, R13, 0x3, P0 ;  /* 0x000000192c2b7c11 */ /* 0x000fe400080f1c0d */
[----:B------:R-:W-:Y:S02]  /*3b30*/  IADD3 R5, PT, PT, R5, R47, RZ ;  /* 0x0000002f05057210 */ /* 0x000fe40007ffe0ff */
[----:B------:R-:W-:-:S04]  /*3b40*/  LEA R12, P0, R4, UR24, 0x3 ;  /* 0x00000018040c7c11 */ /* 0x000fc8000f8018ff */
[----:B------:R-:W-:Y:S02]  /*3b50*/  LEA.HI.X R13, R4, UR25, R5, 0x3, P0 ;  /* 0x00000019040d7c11 */ /* 0x000fe400080f1c05 */
[----:B------:R-:W5:Y:S04]  /*3b60*/  LDG.E.64 R4, desc[UR6][R42.64] ;  /* 0x000000062a047981 */ /* 0x000f68000c1e1b00 */
[----:B------:R-:W5:Y:S01]  /*3b70*/  LDG.E.64 R12, desc[UR6][R12.64] ;  /* 0x000000060c0c7981 */ /* 0x000f62000c1e1b00 */
[----:B------:R-:W-:-:S04]  /*3b80*/  IADD3 R29, P0, PT, R29, -0x10, RZ ;  /* 0xfffffff01d1d7810 */ /* 0x000fc80007f1e0ff */
[----:B------:R-:W-:Y:S02]  /*3b90*/  IADD3.X R28, PT, PT, R28, -0x1, RZ, P0, !PT ;  /* 0xffffffff1c1c7810 */ /* 0x000fe400007fe4ff */
[----:B------:R-:W-:-:S04]  /*3ba0*/  ISETP.NE.U32.AND P0, PT, R29, RZ, PT ;  /* 0x000000ff1d00720c */ /* 0x000fc80003f05070 */
[----:B------:R-:W-:Y:S02]  /*3bb0*/  ISETP.NE.AND.EX P0, PT, R28, RZ, PT, P0 ;  /* 0x000000ff1c00720c */ /* 0x000fe40003f05300 */
[----:B------:R-:W-:Y:S01]  /*3bc0*/  IADD3 R8, P1, PT, R8, 0x80, RZ ;  /* 0x0000008008087810 */ /* 0x000fe20007f3e0ff */
[----:B--2---:R-:W-:Y:S01]  /*3bd0*/  FADD.FTZ R45, R24, R6 ;  /* 0x00000006182d7221 */ /* 0x004fe20000010000 */
[----:B------:R-:W-:-:S03]  /*3be0*/  FADD.FTZ R6, R25, R7 ;  /* 0x0000000719067221 */ /* 0x000fc60000010000 */
[----:B------:R-:W-:Y:S01]  /*3bf0*/  FADD.FTZ R45, R45, R30 ;  /* 0x0000001e2d2d7221 */ /* 0x000fe20000010000 */
[----:B------:R-:W-:-:S03]  /*3c00*/  FADD.FTZ R6, R6, R31 ;  /* 0x0000001f06067221 */ /* 0x000fc60000010000 */
[----:B----4-:R-:W-:Y:S01]  /*3c10*/  FADD.FTZ R45, R45, R32 ;  /* 0x000000202d2d7221 */ /* 0x010fe20000010000 */
[----:B------:R-:W-:-:S03]  /*3c20*/  FADD.FTZ R6, R6, R33 ;  /* 0x0000002106067221 */ /* 0x000fc60000010000 */
[----:B---3--:R-:W-:Y:S01]  /*3c30*/  FADD.FTZ R45, R45, R40 ;  /* 0x000000282d2d7221 */ /* 0x008fe20000010000 */
        /* <DEDUP_REMOVED lines=23> */
[----:B------:R-:W-:Y:S02]  /*3db0*/  IADD3.X R5, PT, PT, RZ, R9, RZ, P1, !PT ;  /* 0x00000009ff057210 */ /* 0x000fe40000ffe4ff */
[----:B------:R-:W-:Y:S01]  /*3dc0*/  FADD.FTZ R6, R45, R12 ;  /* 0x0000000c2d067221 */ /* 0x000fe20000010000 */
[----:B------:R-:W-:Y:S01]  /*3dd0*/  FADD.FTZ R7, R4, R13 ;  /* 0x0000000d04077221 */ /* 0x000fe20000010000 */
[----:B------:R-:W-:Y:S01]  /*3de0*/  MOV R4, R8 ;  /* 0x0000000800047202 */ /* 0x000fe20000000f00 */
[----:B------:R-:W-:Y:S06]  /*3df0*/  @P0 BRA `(.L_x_1953) ;  /* 0xfffffff4005c0947 */ /* 0x000fec000383ffff */
[----:B------:R-:W-:Y:S05]  /*3e00*/  BSYNC.RECONVERGENT B2 ;  /* 0x0000000000027941 */ /* 0x000fea0003800200 */
.L_x_1952:
        /* <DEDUP_REMOVED lines=25> */
[----:B------:R-:W-:Y:S01]  /*3fa0*/  IMAD R15, R14, UR29, R15 ;  /* 0x0000001d0e0f7c24 */ /* 0x000fe2000f8e020f */
[----:B-1----:R-:W-:Y:S01]  /*3fb0*/  LEA R14, P2, R26, UR30, 0x3 ;  /* 0x0000001e1a0e7c11 */ /* 0x002fe2000f8418ff */
[C---:B------:R-:W-:Y:S01]  /*3fc0*/  IMAD R31, R16.reuse, UR29, R17 ;  /* 0x0000001d101f7c24 */ /* 0x040fe2000f8e0211 */
[----:B------:R-:W-:Y:S01]  /*3fd0*/  IADD3 R17, PT, PT, R25, R13, RZ ;  /* 0x0000000d19117210 */ /* 0x000fe20007ffe0ff */
[----:B------:R-:W-:Y:S01]  /*3fe0*/  IMAD.WIDE.U32 R28, R16, UR28, RZ ;  /* 0x0000001c101c7c25 */ /* 0x000fe2000f8e00ff */
[C---:B------:R-:W-:Y:S02]  /*3ff0*/  LEA R16, P1, R24.reuse, UR30, 0x3 ;  /* 0x0000001e18107c11 */ /* 0x040fe4000f8218ff */
[----:B------:R-:W-:Y:S01]  /*4000*/  IADD3 R15, PT, PT, R27, R15, RZ ;  /* 0x0000000f1b0f7210 */ /* 0x000fe20007ffe0ff */
[----:B-----5:R-:W-:Y:S01]  /*4010*/  IMAD R23, R23, UR28, RZ ;  /* 0x0000001c17177c24 */ /* 0x020fe2000f8e02ff */
[----:B------:R-:W-:Y:S01]  /*4020*/  LEA.HI.X R17, R24, UR31, R17, 0x3, P1 ;  /* 0x0000001f18117c11 */ /* 0x000fe200088f1c11 */
[----:B------:R-:W-:Y:S01]  /*4030*/  IMAD R19, R19, UR28, RZ ;  /* 0x0000001c13137c24 */ /* 0x000fe2000f8e02ff */
[----:B------:R-:W-:Y:S01]  /*4040*/  LEA R12, P3, R28, UR30, 0x3 ;  /* 0x0000001e1c0c7c11 */ /* 0x000fe2000f8618ff */
[C---:B------:R-:W-:Y:S01]  /*4050*/  IMAD R23, R22.reuse, UR29, R23 ;  /* 0x0000001d16177c24 */ /* 0x040fe2000f8e0217 */
[----:B------:R-:W-:Y:S01]  /*4060*/  IADD3 R13, PT, PT, R29, R31, RZ ;  /* 0x0000001f1d0d7210 */ /* 0x000fe20007ffe0ff */
[----:B------:R-:W-:Y:S01]  /*4070*/  IMAD.WIDE.U32 R24, R22, UR28, RZ ;  /* 0x0000001c16187c25 */ /* 0x000fe2000f8e00ff */
[----:B------:R-:W-:Y:S01]  /*4080*/  LEA.HI.X R15, R26, UR31, R15, 0x3, P2 ;  /* 0x0000001f1a0f7c11 */ /* 0x000fe200090f1c0f */
[----:B------:R-:W2:Y:S01]  /*4090*/  LDG.E.64 R16, desc[UR6][R16.64] ;  /* 0x0000000610107981 */ /* 0x000ea2000c1e1b00 */
[----:B------:R-:W-:Y:S01]  /*40a0*/  LEA.HI.X R13, R28, UR31, R13, 0x3, P3 ;  /* 0x0000001f1c0d7c11 */ /* 0x000fe200098f1c0d */
[----:B------:R-:W-:Y:S01]  /*40b0*/  IMAD R21, R21, UR28, RZ ;  /* 0x0000001c15157c24 */ /* 0x000fe2000f8e02ff */
[----:B------:R-:W-:Y:S01]  /*40c0*/  LEA R22, P1, R24, UR30, 0x3 ;  /* 0x0000001e18167c11 */ /* 0x000fe2000f8218ff */
[C---:B------:R-:W-:Y:S01]  /*40d0*/  IMAD.WIDE.U32 R26, R18.reuse, UR28, RZ ;  /* 0x0000001c121a7c25 */ /* 0x040fe2000f8e00ff */
[----:B------:R-:W-:Y:S01]  /*40e0*/  IADD3 R23, PT, PT, R25, R23, RZ ;  /* 0x0000001719177210 */ /* 0x000fe20007ffe0ff */
[----:B------:R-:W3:Y:S02]  /*40f0*/  LDG.E.64 R14, desc[UR6][R14.64] ;  /* 0x000000060e0e7981 */ /* 0x000ee4000c1e1b00 */
[----:B------:R-:W-:Y:S01]  /*4100*/  IMAD R19, R18, UR29, R19 ;  /* 0x0000001d12137c24 */ /* 0x000fe2000f8e0213 */
[----:B------:R-:W-:Y:S01]  /*4110*/  LEA.HI.X R23, R24, UR31, R23, 0x3, P1 ;  /* 0x0000001f18177c11 */ /* 0x000fe200088f1c17 */
[C---:B------:R-:W-:Y:S01]  /*4120*/  IMAD R31, R20.reuse, UR29, R21 ;  /* 0x0000001d141f7c24 */ /* 0x040fe2000f8e0215 */
[----:B------:R-:W4:Y:S01]  /*4130*/  LDG.E.64 R12, desc[UR6][R12.64] ;  /* 0x000000060c0c7981 */ /* 0x000f22000c1e1b00 */
[----:B------:R-:W-:Y:S01]  /*4140*/  IMAD.WIDE.U32 R28, R20, UR28, RZ ;  /* 0x0000001c141c7c25 */ /* 0x000fe2000f8e00ff */
[----:B------:R-:W-:-:S02]  /*4150*/  LEA R20, P2, R26, UR30, 0x3 ;  /* 0x0000001e1a147c11 */ /* 0x000fc4000f8418ff */
[----:B------:R-:W-:Y:S01]  /*4160*/  IADD3 R21, PT, PT, R27, R19, RZ ;  /* 0x000000131b157210 */ /* 0x000fe20007ffe0ff */
[----:B------:R-:W-:Y:S01]  /*4170*/  IMAD R11, R11, UR28, RZ ;  /* 0x0000001c0b0b7c24 */ /* 0x000fe2000f8e02ff */
[----:B------:R-:W-:Y:S01]  /*4180*/  IADD3 R19, PT, PT, R29, R31, RZ ;  /* 0x0000001f1d137210 */ /* 0x000fe20007ffe0ff */
[----:B------:R-:W-:Y:S01]  /*4190*/  IMAD R29, R9, UR28, RZ ;  /* 0x0000001c091d7c24 */ /* 0x000fe2000f8e02ff */
[----:B------:R-:W-:Y:S01]  /*41a0*/  LEA R18, P3, R28, UR30, 0x3 ;  /* 0x0000001e1c127c11 */ /* 0x000fe2000f8618ff */
[----:B------:R-:W-:Y:S01]  /*41b0*/  IMAD R25, R10, UR29, R11 ;  /* 0x0000001d0a197c24 */ /* 0x000fe2000f8e020b */
[----:B------:R-:W-:Y:S01]  /*41c0*/  LEA.HI.X R21, R26, UR31, R21, 0x3, P2 ;  /* 0x0000001f1a157c11 */ /* 0x000fe200090f1c15 */
[----:B------:R-:W-:Y:S01]  /*41d0*/  IMAD.WIDE.U32 R10, R10, UR28, RZ ;  /* 0x0000001c0a0a7c25 */ /* 0x000fe2000f8e00ff */
[----:B------:R-:W5:Y:S01]  /*41e0*/  LDG.E.64 R22, desc[UR6][R22.64] ;  /* 0x0000000616167981 */ /* 0x000f62000c1e1b00 */
[----:B------:R-:W-:Y:S02]  /*41f0*/  LEA.HI.X R19, R28, UR31, R19, 0x3, P3 ;  /* 0x0000001f1c137c11 */ /* 0x000fe400098f1c13 */
[----:B------:R-:W-:Y:S01]  /*4200*/  IMAD.WIDE.U32 R26, R8, UR28, RZ ;  /* 0x0000001c081a7c25 */ /* 0x000fe2000f8e00ff */
[----:B------:R-:W-:Y:S01]  /*4210*/  LEA R24, P1, R10, UR30, 0x3 ;  /* 0x0000001e0a187c11 */ /* 0x000fe2000f8218ff */
[----:B------:R-:W5:Y:S01]  /*4220*/  LDG.E.64 R20, desc[UR6][R20.64] ;  /* 0x0000000614147981 */ /* 0x000f62000c1e1b00 */
[----:B------:R-:W-:Y:S01]  /*4230*/  IADD3 R9, PT, PT, R11, R25, RZ ;  /* 0x000000190b097210 */ /* 0x000fe20007ffe0ff */
[----:B------:R-:W-:-:S02]  /*4240*/  IMAD R29, R8, UR29, R29 ;  /* 0x0000001d081d7c24 */ /* 0x000fc4000f8e021d */
[----:B------:R-:W5:Y:S01]  /*4250*/  LDG.E.64 R18, desc[UR6][R18.64] ;  /* 0x0000000612127981 */ /* 0x000f62000c1e1b00 */
[----:B------:R-:W-:Y:S02]  /*4260*/  LEA.HI.X R25, R10, UR31, R9, 0x3, P1 ;  /* 0x0000001f0a197c11 */ /* 0x000fe400088f1c09 */
[C---:B------:R-:W-:Y:S02]  /*4270*/  LEA R8, P1, R26.reuse, UR30, 0x3 ;  /* 0x0000001e1a087c11 */ /* 0x040fe4000f8218ff */
[----:B------:R-:W-:Y:S02]  /*4280*/  IADD3 R9, PT, PT, R27, R29, RZ ;  /* 0x0000001d1b097210 */ /* 0x000fe40007ffe0ff */
[----:B------:R-:W5:Y:S02]  /*4290*/  LDG.E.64 R24, desc[UR6][R24.64] ;  /* 0x0000000618187981 */ /* 0x000f64000c1e1b00 */
[----:B------:R-:W-:-:S06]  /*42a0*/  LEA.HI.X R9, R26, UR31, R9, 0x3, P1 ;  /* 0x0000001f1a097c11 */ /* 0x000fcc00088f1c09 */
        /* <DEDUP_REMOVED lines=19> */
.L_x_1954:
        /* <DEDUP_REMOVED lines=15> */
[----:B------:R-:W-:Y:S01]  /*44d0*/  IMAD R9, R8, UR29, R9 ;  /* 0x0000001d08097c24 */ /* 0x000fe2000f8e0209 */
[----:B-1----:R-:W-:Y:S01]  /*44e0*/  LEA R8, P1, R10, UR30, 0x3 ;  /* 0x0000001e0a087c11 */ /* 0x002fe2000f8218ff */
        /* <DEDUP_REMOVED lines=8> */
[----:B------:R-:W-:Y:S02]  /*4570*/  IADD3 R11, PT, PT, R15, R11, RZ ;  /* 0x0000000b0f0b7210 */ /* 0x000fe40007ffe0ff */
[----:B------:R-:W2:Y:S01]  /*4580*/  LDG.E.64 R8, desc[UR6][R8.64] ;  /* 0x0000000608087981 */ /* 0x000ea2000c1e1b00 */
[----:B------:R-:W-:Y:S01]  /*4590*/  IMAD R17, R16, UR29, R17 ;  /* 0x0000001d10117c24 */ /* 0x000fe2000f8e0211 */
[----:B------:R-:W-:Y:S01]  /*45a0*/  LEA.HI.X R11, R14, UR31, R11, 0x3, P1 ;  /* 0x0000001f0e0b7c11 */ /* 0x000fe200088f1c0b */
[----:B-----5:R-:W-:Y:S01]  /*45b0*/  IMAD R19, R19, UR28, RZ ;  /* 0x0000001c13137c24 */ /* 0x020fe2000f8e02ff */
[----:B------:R-:W-:Y:S01]  /*45c0*/  LEA R16, P2, R12, UR30, 0x3 ;  /* 0x0000001e0c107c11 */ /* 0x000fe2000f8418ff */
[----:B------:R-:W-:Y:S01]  /*45d0*/  IMAD.WIDE.U32 R14, R18, UR28, RZ ;  /* 0x0000001c120e7c25 */ /* 0x000fe2000f8e00ff */
[----:B------:R-:W-:-:S02]  /*45e0*/  IADD3 R17, PT, PT, R13, R17, RZ ;  /* 0x000000110d117210 */ /* 0x000fc40007ffe0ff */
[----:B------:R-:W3:Y:S01]  /*45f0*/  LDG.E.64 R10, desc[UR6][R10.64] ;  /* 0x000000060a0a7981 */ /* 0x000ee2000c1e1b00 */
[----:B------:R-:W-:Y:S01]  /*4600*/  IMAD R19, R18, UR29, R19 ;  /* 0x0000001d12137c24 */ /* 0x000fe2000f8e0213 */
[----:B------:R-:W-:Y:S02]  /*4610*/  LEA.HI.X R17, R12, UR31, R17, 0x3, P2 ;  /* 0x0000001f0c117c11 */ /* 0x000fe400090f1c11 */
[C---:B------:R-:W-:Y:S02]  /*4620*/  LEA R12, P1, R14.reuse, UR30, 0x3 ;  /* 0x0000001e0e0c7c11 */ /* 0x040fe4000f8218ff */
[----:B------:R-:W-:Y:S02]  /*4630*/  IADD3 R19, PT, PT, R15, R19, RZ ;  /* 0x000000130f137210 */ /* 0x000fe40007ffe0ff */
[----:B------:R-:W4:Y:S02]  /*4640*/  LDG.E.64 R16, desc[UR6][R16.64] ;  /* 0x0000000610107981 */ /* 0x000f24000c1e1b00 */
        /* <DEDUP_REMOVED lines=12> */
.L_x_1955:
        /* <DEDUP_REMOVED lines=9> */
[----:B------:R-:W-:-:S06]  /*47a0*/  LEA.HI.X R9, R10, UR31, R9, 0x3, P0 ;  /* 0x0000001f0a097c11 */ /* 0x000fcc00080f1c09 */
        /* <DEDUP_REMOVED lines=20> */
[----:B------:R-:W-:Y:S02]  /*48f0*/  @P0 IADD3 R5, PT, PT, R15, R11, RZ ;  /* 0x0000000b0f050210 */ /* 0x000fe40007ffe0ff */
[----:B------:R-:W2:Y:S02]  /*4900*/  LDG.E.64 R8, desc[UR6][R8.64] ;  /* 0x0000000608087981 */ /* 0x000ea4000c1e1b00 */
[----:B------:R-:W-:-:S06]  /*4910*/  @P0 LEA.HI.X R11, R14, UR31, R5, 0x3, P1 ;  /* 0x0000001f0e0b0c11 */ /* 0x000fcc00088f1c05 */
[----:B------:R-:W3:Y:S01]  /*4920*/  @P0 LDG.E.64 R10, desc[UR6][R10.64] ;  /* 0x000000060a0a0981 */ /* 0x000ee2000c1e1b00 */
[----:B--2---:R-:W-:Y:S01]  /*4930*/  FADD.FTZ R6, R6, R8 ;  /* 0x0000000806067221 */ /* 0x004fe20000010000 */
[----:B------:R-:W-:-:S03]  /*4940*/  FADD.FTZ R7, R7, R9 ;  /* 0x0000000907077221 */ /* 0x000fc60000010000 */
[----:B---3--:R-:W-:Y:S01]  /*4950*/  @P0 FADD.FTZ R6, R6, R10 ;  /* 0x0000000a06060221 */ /* 0x008fe20000010000 */
[----:B------:R-:W-:-:S07]  /*4960*/  @P0 FADD.FTZ R7, R7, R11 ;  /* 0x0000000b07070221 */ /* 0x000fce0000010000 */
.L_x_1951:
[----:B------:R-:W1:Y:S01]  /*4970*/  LDC.64 R4, c[0x0][0x710] ;  /* 0x0001c400ff047b82 */ /* 0x000e620000000a00 */
[----:B------:R-:W-:Y:S01]  /*4980*/  IADD3 R3, PT, PT, R3, 0x80, RZ ;  /* 0x0000008003037810 */ /* 0x000fe20007ffe0ff */
[----:B-1----:R2:W-:Y:S06]  /*4990*/  STG.E.64 desc[UR6][R4.64], R6 ;  /* 0x0000000604007986 */ /* 0x0025ec000c101b06 */
.L_x_1944:
[----:B------:R-:W-:-:S13]  /*49a0*/  ISETP.GE.AND P0, PT, R3, UR4, PT ;  /* 0x0000000403007c0c */ /* 0x000fda000bf06270 */
[----:B------:R-:W-:Y:S05]  /*49b0*/  @P0 BRA `(.L_x_1956) ;  /* 0x0000003000000947 */ /* 0x000fea0003800000 */
[----:B-12---:R-:W1:Y:S02]  /*49c0*/  LDC.64 R4, c[0x0][0x738] ;  /* 0x0001ce00ff047b82 */ /* 0x006e640000000a00 */
        /* <DEDUP_REMOVED lines=27> */
.L_x_1959:
        /* <DEDUP_REMOVED lines=29> */
[----:B------:R-:W-:Y:S01]  /*4d50*/  IMAD R41, R45, UR8, RZ ;  /* 0x000000082d297c24 */ /* 0x000fe2000f8e02ff */
        /* <DEDUP_REMOVED lines=140> */
.L_x_1958:
        /* <DEDUP_REMOVED lines=93> */
.L_x_1960:
        /* <DEDUP_REMOVED lines=51> */
.L_x_1961:
        /* <DEDUP_REMOVED lines=38> */
.L_x_1957:
[----:B------:R-:W1:Y:S01]  /*6180*/  LDC.64 R4, c[0x0][0x710] ;  /* 0x0001c400ff047b82 */ /* 0x000e620000000a00 */
[----:B------:R-:W-:Y:S01]  /*6190*/  IADD3 R3, PT, PT, R3, 0x80, RZ ;  /* 0x0000008003037810 */ /* 0x000fe20007ffe0ff */
[----:B-1----:R2:W-:Y:S06]  /*61a0*/  STG.E.64 desc[UR6][R4.64], R6 ;  /* 0x0000000604007986 */ /* 0x0025ec000c101b06 */
.L_x_1950:
        /* <DEDUP_REMOVED lines=30> */
.L_x_1965:
        /* <DEDUP_REMOVED lines=170> */
.L_x_1964:
        /* <DEDUP_REMOVED lines=93> */
.L_x_1966:
        /* <DEDUP_REMOVED lines=51> */
.L_x_1967:
        /* <DEDUP_REMOVED lines=38> */
.L_x_1963:
[----:B------:R-:W1:Y:S01]  /*7990*/  LDC.64 R4, c[0x0][0x710] ;  /* 0x0001c400ff047b82 */ /* 0x000e620000000a00 */
[----:B------:R-:W-:Y:S01]  /*79a0*/  IADD3 R3, PT, PT, R3, 0x80, RZ ;  /* 0x0000008003037810 */ /* 0x000fe20007ffe0ff */
[----:B-1----:R3:W-:Y:S06]  /*79b0*/  STG.E.64 desc[UR6][R4.64], R6 ;  /* 0x0000000604007986 */ /* 0x0027ec000c101b06 */
.L_x_1956:
[----:B------:R-:W-:-:S13]  /*79c0*/  ISETP.GE.AND P0, PT, R3, UR4, PT ;  /* 0x0000000403007c0c */ /* 0x000fda000bf06270 */
[----:B------:R-:W-:Y:S05]  /*79d0*/  @P0 BREAK.RELIABLE B0 ;  /* 0x0000000000000942 */ /* 0x000fea0003800100 */
[----:B------:R-:W-:Y:S05]  /*79e0*/  @P0 BRA `(.L_x_1968) ;  /* 0x0000003000080947 */ /* 0x000fea0003800000 */
[----:B-123--:R-:W1:Y:S02]  /*79f0*/  LDC.64 R4, c[0x0][0x738] ;  /* 0x0001ce00ff047b82 */ /* 0x00ee640000000a00 */
        /* <DEDUP_REMOVED lines=27> */
.L_x_1971:
        /* <DEDUP_REMOVED lines=170> */
.L_x_1970:
        /* <DEDUP_REMOVED lines=93> */
.L_x_1972:
        /* <DEDUP_REMOVED lines=51> */
.L_x_1973:
        /* <DEDUP_REMOVED lines=38> */
.L_x_1969:
[----:B------:R-:W1:Y:S01]  /*91b0*/  LDC.64 R4, c[0x0][0x710] ;  /* 0x0001c400ff047b82 */ /* 0x000e620000000a00 */
[----:B------:R-:W-:Y:S01]  /*91c0*/  IADD3 R3, PT, PT, R3, 0x80, RZ ;  /* 0x0000008003037810 */ /* 0x000fe20007ffe0ff */
[----:B-1----:R3:W-:Y:S06]  /*91d0*/  STG.E.64 desc[UR6][R4.64], R6 ;  /* 0x0000000604007986 */ /* 0x0027ec000c101b06 */
.L_x_1962:
[----:B------:R-:W-:-:S13]  /*91e0*/  ISETP.GE.AND P0, PT, R3, UR4, PT ;  /* 0x0000000403007c0c */ /* 0x000fda000bf06270 */
[----:B------:R-:W-:Y:S05]  /*91f0*/  @P0 BREAK.RELIABLE B0 ;  /* 0x0000000000000942 */ /* 0x000fea0003800100 */
[----:B------:R-:W-:Y:S05]  /*9200*/  @P0 BRA `(.L_x_1968) ;  /* 0x0000001800000947 */ /* 0x000fea0003800000 */
[----:B0-----:R-:W-:Y:S05]  /*9210*/  BSYNC.RELIABLE B0 ;  /* 0x0000000000007941 */ /* 0x001fea0003800100 */
.L_x_1937:
[----:B-123--:R-:W0:Y:S02]  /*9220*/  LDC.64 R4, c[0x0][0x738] ;  /* 0x0001ce00ff047b82 */ /* 0x00ee240000000a00 */
[----:B0-----:R-:W2:Y:S01]  /*9230*/  LDG.E.64 R4, desc[UR6][R4.64] ;  /* 0x0000000604047981 */ /* 0x001ea2000c1e1b00 */
        /* <DEDUP_REMOVED lines=17> */
[----:B-1----:R-:W-:-:S04]  /*9350*/  LEA R4, P1, R6, R4, 0x3 ;  /* 0x0000000406047211 */ /* 0x002fc800078218ff */
        /* <DEDUP_REMOVED lines=8> */
.L_x_1976:
        /* <DEDUP_REMOVED lines=24> */
[----:B------:R-:W-:Y:S01]  /*9560*/  LEA R42, P0, R36, UR22, 0x3 ;  /* 0x00000016242a7c11 */ /* 0x000fe2000f8018ff */
        /* <DEDUP_REMOVED lines=145> */
.L_x_1975:
        /* <DEDUP_REMOVED lines=26> */
[----:B0-----:R-:W-:Y:S01]  /*a020*/  LEA R14, P2, R26, UR30, 0x3 ;  /* 0x0000001e1a0e7c11 */ /* 0x001fe2000f8418ff */
        /* <DEDUP_REMOVED lines=66> */
.L_x_1977:
        /* <DEDUP_REMOVED lines=51> */
.L_x_1978:
        /* <DEDUP_REMOVED lines=38> */
.L_x_1974:
[----:B------:R-:W0:Y:S01]  /*a9e0*/  LDC.64 R4, c[0x0][0x710] ;  /* 0x0001c400ff047b82 */ /* 0x000e220000000a00 */
[----:B------:R-:W-:Y:S01]  /*a9f0*/  IADD3 R3, PT, PT, R3, 0x80, RZ ;  /* 0x0000008003037810 */ /* 0x000fe20007ffe0ff */
[----:B0-----:R4:W-:Y:S06]  /*aa00*/  STG.E.64 desc[UR6][R4.64], R6 ;  /* 0x0000000604007986 */ /* 0x0019ec000c101b06 */
.L_x_1968:
[----:B0-----:R-:W-:Y:S05]  /*aa10*/  BSYNC.RECONVERGENT B1 ;  /* 0x0000000000017941 */ /* 0x001fea0003800200 */
.L_x_1936:
        /* <DEDUP_REMOVED lines=18> */
[----:B------:R-:W-:Y:S02]  /*ab40*/  LEA.HI.X R7, R2, R11, R3, 0x3, P1 ;  /* 0x0000000b02077211 */ /* 0x000fe400008f1c03 */
[----:B------:R-:W-:-:S09]  /*ab50*/  CS2R R2, SRZ ;  /* 0x0000000000027805 */ /* 0x000fd2000001ff00 */
[----:B------:R-:W-:Y:S05]  /*ab60*/  @!P0 BRA `(.L_x_1979) ;  /* 0x0000001400a88947 */ /* 0x000fea0003800000 */
[C---:B------:R-:W-:Y:S02]  /*ab70*/  ISETP.GE.U32.AND P0, PT, R0.reuse, 0x10, PT ;  /* 0x000000100000780c */ /* 0x040fe40003f06070 */
[----:B------:R-:W-:Y:S02]  /*ab80*/  CS2R R2, SRZ ;  /* 0x0000000000027805 */ /* 0x000fe4000001ff00 */
[----:B------:R-:W-:Y:S02]  /*ab90*/  LOP3.LUT R29, R0, 0xf, RZ, 0xc0, !PT ;  /* 0x0000000f001d7812 */ /* 0x000fe400078ec0ff */
[----:B------:R-:W-:-:S13]  /*aba0*/  ISETP.GE.U32.AND.EX P0, PT, R28, RZ, PT, P0 ;  /* 0x000000ff1c00720c */ /* 0x000fda0003f06100 */
[----:B------:R-:W-:Y:S05]  /*abb0*/  @!P0 BRA `(.L_x_1980) ;  /* 0x0000000800bc8947 */ /* 0x000fea0003800000 */
[----:B------:R-:W0:Y:S01]  /*abc0*/  LDC.64 R4, c[0x0][0x728] ;  /* 0x0001ca00ff047b82 */ /* 0x000e220000000a00 */
[----:B------:R-:W-:Y:S01]  /*abd0*/  HFMA2 R3, -RZ, RZ, 0, 0 ;  /* 0x00000000ff037431 */ /* 0x000fe200000001ff */
[----:B------:R-:W-:Y:S01]  /*abe0*/  MOV R12, R6 ;  /* 0x00000006000c7202 */ /* 0x000fe20000000f00 */
[----:B------:R-:W1:Y:S01]  /*abf0*/  LDCU.64 UR4, c[0x0][0x758] ;  /* 0x0000eb00ff0477ac */ /* 0x000e620008000a00 */
[----:B------:R-:W-:Y:S02]  /*ac00*/  LOP3.LUT R28, R28, 0x7fffffff, RZ, 0xc0, !PT ;  /* 0x7fffffff1c1c7812 */ /* 0x000fe400078ec0ff */
[----:B------:R-:W-:-:S07]  /*ac10*/  LOP3.LUT R44, R0, 0xfffffff0, RZ, 0xc0, !PT ;  /* 0xfffffff0002c7812 */ /* 0x000fce00078ec0ff */
.L_x_1981:
[----:B------:R-:W-:-:S05]  /*ac20*/  MOV R6, R12 ;  /* 0x0000000c00067202 */ /* 0x000fca0000000f00 */
[----:B------:R-:W1:Y:S04]  /*ac30*/  LDG.E.64 R30, desc[UR6][R6.64] ;  /* 0x00000006061e7981 */ /* 0x000e68000c1e1b00 */
        /* <DEDUP_REMOVED lines=15> */
[----:B-1----:R-:W-:-:S02]  /*ad30*/  IMAD R31, R31, UR4, RZ ;  /* 0x000000041f1f7c24 */ /* 0x002fc4000f8e02ff */
[----:B------:R-:W-:-:S04]  /*ad40*/  IMAD.WIDE.U32 R36, R30, UR4, RZ ;  /* 0x000000041e247c25 */ /* 0x000fc8000f8e00ff */
[----:B--2---:R-:W-:Y:S02]  /*ad50*/  IMAD R43, R43, UR4, RZ ;  /* 0x000000042b2b7c24 */ /* 0x004fe4000f8e02ff */
[----:B------:R-:W-:Y:S02]  /*ad60*/  IMAD R31, R30, UR5, R31 ;  /* 0x000000051e1f7c24 */ /* 0x000fe4000f8e021f */
[----:B------:R-:W-:-:S03]  /*ad70*/  IMAD.WIDE.U32 R40, R42, UR4, RZ ;  /* 0x000000042a287c25 */ /* 0x000fc6000f8e00ff */
[----:B------:R-:W-:Y:S01]  /*ad80*/  IADD3 R37, PT, PT, R37, R31, RZ ;  /* 0x0000001f25257210 */ /* 0x000fe20007ffe0ff */
[----:B------:R-:W-:Y:S01]  /*ad90*/  IMAD R43, R42, UR5, R43 ;  /* 0x000000052a2b7c24 */ /* 0x000fe2000f8e022b */
[-C--:B0-----:R-:W-:Y:S01]  /*ada0*/  LEA R42, P0, R36, R4.reuse, 0x3 ;  /* 0x00000004242a7211 */ /* 0x081fe200078018ff */
[----:B---3--:R-:W-:Y:S01]  /*adb0*/  IMAD R27, R27, UR4, RZ ;  /* 0x000000041b1b7c24 */ /* 0x008fe2000f8e02ff */
[----:B------:R-:W-:Y:S01]  /*adc0*/  LEA R30, P1, R40, R4, 0x3 ;  /* 0x00000004281e7211 */ /* 0x000fe200078218ff */
[----:B-----5:R-:W-:Y:S01]  /*add0*/  IMAD R45, R35, UR4, RZ ;  /* 0x00000004232d7c24 */ /* 0x020fe2000f8e02ff */
[----:B------:R-:W-:Y:S01]  /*ade0*/  IADD3 R31, PT, PT, R41, R43, RZ ;  /* 0x0000002b291f7210 */ /* 0x000fe20007ffe0ff */
[----:B----4-:R-:W-:Y:S01]  /*adf0*/  IMAD R41, R47, UR4, RZ ;  /* 0x000000042f297c24 */ /* 0x010fe2000f8e02ff */
[-C--:B------:R-:W-:Y:S01]  /*ae00*/  LEA.HI.X R43, R36, R5.reuse, R37, 0x3, P0 ;  /* 0x00000005242b7211 */ /* 0x080fe200000f1c25 */
[----:B------:R-:W-:Y:S01]  /*ae10*/  IMAD R37, R26, UR5, R27 ;  /* 0x000000051a257c24 */ /* 0x000fe2000f8e021b */
[----:B------:R-:W-:Y:S01]  /*ae20*/  LEA.HI.X R31, R40, R5, R31, 0x3, P1 ;  /* 0x00000005281f7211 */ /* 0x000fe200008f1c1f */
[----:B------:R-:W-:-:S02]  /*ae30*/  IMAD R33, R33, UR4, RZ ;  /* 0x0000000421217c24 */ /* 0x000fc4000f8e02ff */
[----:B------:R-:W-:-:S03]  /*ae40*/  IMAD.WIDE.U32 R26, R26, UR4, RZ ;  /* 0x000000041a1a7c25 */ /* 0x000fc6000f8e00ff */
[----:B------:R-:W2:Y:S01]  /*ae50*/  LDG.E.64 R30, desc[UR6][R30.64] ;  /* 0x000000061e1e7981 */ /* 0x000ea2000c1e1b00 */
[C---:B------:R-:W-:Y:S02]  /*ae60*/  IMAD R35, R46.reuse, UR5, R41 ;  /* 0x000000052e237c24 */ /* 0x040fe4000f8e0229 */
[----:B------:R-:W-:-:S04]  /*ae70*/  IMAD.WIDE.U32 R46, R46, UR4, RZ ;  /* 0x000000042e2e7c25 */ /* 0x000fc8000f8e00ff */
[----:B------:R-:W-:Y:S01]  /*ae80*/  IMAD R45, R34, UR5, R45 ;  /* 0x00000005222d7c24 */ /* 0x000fe2000f8e022d */
[----:B------:R-:W-:Y:S01]  /*ae90*/  LEA R40, P1, R46, R4, 0x3 ;  /* 0x000000042e287211 */ /* 0x000fe200078218ff */
[----:B------:R-:W-:-:S04]  /*aea0*/  IMAD.WIDE.U32 R50, R34, UR4, RZ ;  /* 0x0000000422327c25 */ /* 0x000fc8000f8e00ff */
[----:B------:R-:W-:Y:S01]  /*aeb0*/  IMAD.WIDE.U32 R48, R32, UR4, RZ ;  /* 0x0000000420307c25 */ /* 0x000fe2000f8e00ff */
[----:B------:R-:W-:-:S03]  /*aec0*/  LEA R36, P2, R50, R4, 0x3 ;  /* 0x0000000432247211 */ /* 0x000fc600078418ff */
[----:B------:R-:W-:Y:S01]  /*aed0*/  IMAD R41, R32, UR5, R33 ;  /* 0x0000000520297c24 */ /* 0x000fe2000f8e0221 */
[----:B------:R-:W-:Y:S01]  /*aee0*/  IADD3 R33, PT, PT, R27, R37, RZ ;  /* 0x000000251b217210 */ /* 0x000fe20007ffe0ff */
[----:B------:R-:W-:Y:S01]  /*aef0*/  IMAD R13, R13, UR4, RZ ;  /* 0x000000040d0d7c24 */ /* 0x000fe2000f8e02ff */
[----:B------:R-:W-:Y:S01]  /*af00*/  IADD3 R37, PT, PT, R47, R35, RZ ;  /* 0x000000232f257210 */ /* 0x000fe20007ffe0ff */
[----:B------:R-:W-:Y:S01]  /*af10*/  IMAD R23, R23, UR4, RZ ;  /* 0x0000000417177c24 */ /* 0x000fe2000f8e02ff */
[----:B------:R-:W-:Y:S01]  /*af20*/  IADD3 R35, PT, PT, R51, R45, RZ ;  /* 0x0000002d33237210 */ /* 0x000fe20007ffe0ff */
[----:B------:R-:W-:Y:S01]  /*af30*/  IMAD R13, R12, UR5, R13 ;  /* 0x000000050c0d7c24 */ /* 0x000fe2000f8e020d */
[-C--:B------:R-:W-:Y:S01]  /*af40*/  LEA R32, P0, R26, R4.reuse, 0x3 ;  /* 0x000000041a207211 */ /* 0x080fe200078018ff */
[----:B------:R-:W-:Y:S01]  /*af50*/  IMAD R23, R22, UR5, R23 ;  /* 0x0000000516177c24 */ /* 0x000fe2000f8e0217 */
[----:B------:R-:W-:Y:S01]  /*af60*/  LEA R34, P3, R48, R4, 0x3 ;  /* 0x0000000430227211 */ /* 0x000fe200078618ff */
[----:B------:R-:W-:Y:S01]  /*af70*/  IMAD R45, R15, UR4, RZ ;  /* 0x000000040f2d7c24 */ /* 0x000fe2000f8e02ff */
[----:B------:R-:W-:Y:S01]  /*af80*/  IADD3 R27, PT, PT, R49, R41, RZ ;  /* 0x00000029311b7210 */ /* 0x000fe20007ffe0ff */
[----:B------:R-:W-:Y:S01]  /*af90*/  IMAD R19, R19, UR4, RZ ;  /* 0x0000000413137c24 */ /* 0x000fe2000f8e02ff */
[-C--:B------:R-:W-:Y:S01]  /*afa0*/  LEA.HI.X R41, R46, R5.reuse, R37, 0x3, P1 ;  /* 0x000000052e297211 */ /* 0x080fe200008f1c25 */
[----:B------:R-:W-:Y:S01]  /*afb0*/  IMAD.WIDE.U32 R46, R14, UR4, RZ ;  /* 0x000000040e2e7c25 */ /* 0x000fe2000f8e00ff */
[----:B------:R-:W-:-:S02]  /*afc0*/  LEA.HI.X R37, R50, R5, R35, 0x3, P2 ;  /* 0x0000000532257211 */ /* 0x000fc400010f1c23 */
[-C--:B------:R-:W-:Y:S01]  /*afd0*/  LEA.HI.X R33, R26, R5.reuse, R33, 0x3, P0 ;  /* 0x000000051a217211 */ /* 0x080fe200000f1c21 */
[----:B------:R-:W-:Y:S01]  /*afe0*/  IMAD R45, R14, UR5, R45 ;  /* 0x000000050e2d7c24 */ /* 0x000fe2000f8e022d */
[----:B------:R-:W-:Y:S01]  /*aff0*/  LEA.HI.X R35, R48, R5, R27, 0x3, P3 ;  /* 0x0000000530237211 */ /* 0x000fe200018f1c1b */
[----:B------:R-:W-:Y:S01]  /*b000*/  IMAD.WIDE.U32 R26, R12, UR4, RZ ;  /* 0x000000040c1a7c25 */ /* 0x000fe2000f8e00ff */
[----:B------:R-:W3:Y:S03]  /*b010*/  LDG.E.64 R40, desc[UR6][R40.64] ;  /* 0x0000000628287981 */ /* 0x000ee6000c1e1b00 */
[----:B------:R-:W-:Y:S01]  /*b020*/  IMAD.WIDE.U32 R48, R22, UR4, RZ ;  /* 0x0000000416307c25 */ /* 0x000fe2000f8e00ff */
[-C--:B------:R-:W-:Y:S01]  /*b030*/  LEA R22, P0, R26, R4.reuse, 0x3 ;  /* 0x000000041a167211 */ /* 0x080fe200078018ff */
[----:B------:R-:W4:Y:S01]  /*b040*/  LDG.E.64 R32, desc[UR6][R32.64] ;  /* 0x0000000620207981 */ /* 0x000f22000c1e1b00 */
[----:B------:R-:W-:Y:S01]  /*b050*/  IADD3 R15, PT, PT, R27, R13, RZ ;  /* 0x0000000d1b0f7210 */ /* 0x000fe20007ffe0ff */
[----:B------:R-:W-:Y:S01]  /*b060*/  IMAD R17, R17, UR4, RZ ;  /* 0x0000000411117c24 */ /* 0x000fe2000f8e02ff */
[----:B------:R-:W-:Y:S01]  /*b070*/  IADD3 R13, PT, PT, R49, R23, RZ ;  /* 0x00000017310d7210 */ /* 0x000fe20007ffe0ff */
[----:B------:R-:W-:Y:S01]  /*b080*/  IMAD R19, R18, UR5, R19 ;  /* 0x0000000512137c24 */ /* 0x000fe2000f8e0213 */
[----:B------:R-:W-:Y:S01]  /*b090*/  LEA.HI.X R23, R26, R5, R15, 0x3, P0 ;  /* 0x000000051a177211 */ /* 0x000fe200000f1c0f */
[----:B------:R-:W-:Y:S01]  /*b0a0*/  IMAD.WIDE.U32 R26, R18, UR4, RZ ;  /* 0x00000004121a7c25 */ /* 0x000fe2000f8e00ff */
[CC--:B------:R-:W-:Y:S01]  /*b0b0*/  LEA R12, P1, R48.reuse, R4.reuse, 0x3 ;  /* 0x00000004300c7211 */ /* 0x0c0fe200078218ff */
[----:B------:R-:W5:Y:S01]  /*b0c0*/  LDG.E.64 R36, desc[UR6][R36.64] ;  /* 0x0000000624247981 */ /* 0x000f62000c1e1b00 */
[----:B------:R-:W-:Y:S01]  /*b0d0*/  IADD3 R15, PT, PT, R47, R45, RZ ;  /* 0x0000002d2f0f7210 */ /* 0x000fe20007ffe0ff */
[----:B------:R-:W-:Y:S01]  /*b0e0*/  IMAD R25, R25, UR4, RZ ;  /* 0x0000000419197c24 */ /* 0x000fe2000f8e02ff */
[----:B------:R-:W-:Y:S01]  /*b0f0*/  LEA.HI.X R13, R48, R5, R13, 0x3, P1 ;  /* 0x00000005300d7211 */ /* 0x000fe200008f1c0d */
[----:B------:R-:W-:Y:S01]  /*b100*/  IMAD R45, R16, UR5, R17 ;  /* 0x00000005102d7c24 */ /* 0x000fe2000f8e0211 */
[----:B------:R-:W-:Y:S01]  /*b110*/  IADD3 R17, PT, PT, R27, R19, RZ ;  /* 0x000000131b117210 */ /* 0x000fe20007ffe0ff */
[----:B------:R-:W-:Y:S01]  /*b120*/  IMAD.WIDE.U32 R48, R24, UR4, RZ ;  /* 0x0000000418307c25 */ /* 0x000fe2000f8e00ff */
[-C--:B------:R-:W-:Y:S01]  /*b130*/  LEA R14, P0, R46, R4.reuse, 0x3 ;  /* 0x000000042e0e7211 */ /* 0x080fe200078018ff */
[----:B------:R-:W5:Y:S02]  /*b140*/  LDG.E.64 R34, desc[UR6][R34.64] ;  /* 0x0000000622227981 */ /* 0x000f64000c1e1b00 */
[----:B------:R-:W-:Y:S01]  /*b150*/  IMAD R27, R24, UR5, R25 ;  /* 0x00000005181b7c24 */ /* 0x000fe2000f8e0219 */
[----:B------:R-:W-:Y:S01]  /*b160*/  LEA.HI.X R15, R46, R5, R15, 0x3, P0 ;  /* 0x000000052e0f7211 */ /* 0x000fe200000f1c0f */
[----:B------:R0:W2:Y:S01]  /*b170*/  LDG.E.64 R24, desc[UR6][R42.64] ;  /* 0x000000062a187981 */ /* 0x0000a2000c1e1b00 */
[----:B------:R-:W-:Y:S01]  /*b180*/  IMAD.WIDE.U32 R46, R16, UR4, RZ ;  /* 0x00000004102e7c25 */ /* 0x000fe2000f8e00ff */
[----:B------:R-:W-:-:S02]  /*b190*/  LEA R16, P0, R26, R4, 0x3 ;  /* 0x000000041a107211 */ /* 0x000fc400078018ff */
[----:B------:R-:W5:Y:S01]  /*b1a0*/  LDG.E.64 R22, desc[UR6][R22.64] ;  /* 0x0000000616167981 */ /* 0x000f62000c1e1b00 */
[----:B------:R-:W-:Y:S01]  /*b1b0*/  IMAD R39, R39, UR4, RZ ;  /* 0x0000000427277c24 */ /* 0x000fe2000f8e02ff */
[-C--:B------:R-:W-:Y:S02]  /*b1c0*/  LEA R18, P1, R46, R4.reuse, 0x3 ;  /* 0x000000042e127211 */ /* 0x080fe400078218ff */
[----:B------:R-:W-:Y:S01]  /*b1d0*/  IADD3 R19, PT, PT, R47, R45, RZ ;  /* 0x0000002d2f137210 */ /* 0x000fe20007ffe0ff */
[----:B------:R-:W5:Y:S01]  /*b1e0*/  LDG.E.64 R12, desc[UR6][R12.64] ;  /* 0x000000060c0c7981 */ /* 0x000f62000c1e1b00 */
[-C--:B------:R-:W-:Y:S01]  /*b1f0*/  LEA.HI.X R17, R26, R5.reuse, R17, 0x3, P0 ;  /* 0x000000051a117211 */ /* 0x080fe200000f1c11 */
[----:B------:R-:W-:Y:S01]  /*b200*/  IMAD R39, R38, UR5, R39 ;  /* 0x0000000526277c24 */ /* 0x000fe2000f8e0227 */
[----:B------:R-:W-:Y:S01]  /*b210*/  LEA.HI.X R19, R46, R5, R19, 0x3, P1 ;  /* 0x000000052e137211 */ /* 0x000fe200008f1c13 */
[----:B------:R-:W-:Y:S01]  /*b220*/  IMAD.WIDE.U32 R46, R38, UR4, RZ ;  /* 0x00000004262e7c25 */ /* 0x000fe2000f8e00ff */
[-C--:B------:R-:W-:Y:S01]  /*b230*/  LEA R26, P0, R48, R4.reuse, 0x3 ;  /* 0x00000004301a7211 */ /* 0x080fe200078018ff */
[----:B------:R-:W5:Y:S01]  /*b240*/  LDG.E.64 R14, desc[UR6][R14.64] ;  /* 0x000000060e0e7981 */ /* 0x000f62000c1e1b00 */
[----:B------:R-:W-:Y:S01]  /*b250*/  IADD3 R27, PT, PT, R49, R27, RZ ;  /* 0x0000001b311b7210 */ /* 0x000fe20007ffe0ff */
[----:B------:R-:W-:Y:S01]  /*b260*/  IMAD R45, R21, UR4, RZ ;  /* 0x00000004152d7c24 */ /* 0x000fe2000f8e02ff */
[----:B------:R-:W-:Y:S01]  /*b270*/  IADD3 R21, PT, PT, R47, R39, RZ ;  /* 0x000000272f157210 */ /* 0x000fe20007ffe0ff */
[----:B0-----:R-:W-:Y:S01]  /*b280*/  IMAD.WIDE.U32 R42, R20, UR4, RZ ;  /* 0x00000004142a7c25 */ /* 0x001fe2000f8e00ff */
[----:B------:R-:W-:Y:S01]  /*b290*/  LEA.HI.X R27, R48, R5, R27, 0x3, P0 ;  /* 0x00000005301b7211 */ /* 0x000fe200000f1c1b */
[----:B------:R-:W5:Y:S01]  /*b2a0*/  LDG.E.64 R16, desc[UR6][R16.64] ;  /* 0x0000000610107981 */ /* 0x000f62000c1e1b00 */
[----:B------:R-:W-:Y:S01]  /*b2b0*/  LEA R38, P0, R46, R4, 0x3 ;  /* 0x000000042e267211 */ /* 0x000fe200078018ff */
[----:B------:R-:W-:-:S02]  /*b2c0*/  IMAD R45, R20, UR5, R45 ;  /* 0x00000005142d7c24 */ /* 0x000fc4000f8e022d */
[----:B------:R-:W-:Y:S01]  /*b2d0*/  IMAD R9, R9, UR4, RZ ;  /* 0x0000000409097c24 */ /* 0x000fe2000f8e02ff */
[----:B------:R-:W-:Y:S01]  /*b2e0*/  LEA.HI.X R39, R46, R5, R21, 0x3, P0 ;  /* 0x000000052e277211 */ /* 0x000fe200000f1c15 */
[----:B------:R-:W-:Y:S01]  /*b2f0*/  IMAD.WIDE.U32 R46, R8, UR4, RZ ;  /* 0x00000004082e7c25 */ /* 0x000fe2000f8e00ff */
[----:B------:R-:W-:Y:S01]  /*b300*/  IADD3 R21, PT, PT, R43, R45, RZ ;  /* 0x0000002d2b157210 */ /* 0x000fe20007ffe0ff */
[----:B------:R-:W5:Y:S01]  /*b310*/  LDG.E.64 R18, desc[UR6][R18.64] ;  /* 0x0000000612127981 */ /* 0x000f62000c1e1b00 */
[-C--:B------:R-:W-:Y:S01]  /*b320*/  LEA R20, P0, R42, R4.reuse, 0x3 ;  /* 0x000000042a147211 */ /* 0x080fe200078018ff */
[----:B------:R-:W-:Y:S02]  /*b330*/  IMAD R43, R8, UR5, R9 ;  /* 0x00000005082b7c24 */ /* 0x000fe4000f8e0209 */
[----:B------:R-:W-:Y:S01]  /*b340*/  IMAD R45, R11, UR4, RZ ;  /* 0x000000040b2d7c24 */ /* 0x000fe2000f8e02ff */
[----:B------:R-:W-:Y:S01]  /*b350*/  LEA.HI.X R21, R42, R5, R21, 0x3, P0 ;  /* 0x000000052a157211 */ /* 0x000fe200000f1c15 */
[----:B------:R-:W5:Y:S01]  /*b360*/  LDG.E.64 R26, desc[UR6][R26.64] ;  /* 0x000000061a1a7981 */ /* 0x000f62000c1e1b00 */
[----:B------:R-:W-:Y:S01]  /*b370*/  IMAD.WIDE.U32 R8, R10, UR4, RZ ;  /* 0x000000040a087c25 */ /* 0x000fe2000f8e00ff */
[----:B------:R-:W-:-:S02]  /*b380*/  LEA R42, P0, R46, R4, 0x3 ;  /* 0x000000042e2a7211 */ /* 0x000fc400078018ff */
[----:B------:R-:W-:Y:S01]  /*b390*/  IADD3 R11, PT, PT, R47, R43, RZ ;  /* 0x0000002b2f0b7210 */ /* 0x000fe20007ffe0ff */
[----:B------:R-:W-:Y:S01]  /*b3a0*/  IMAD R45, R10, UR5, R45 ;  /* 0x000000050a2d7c24 */ /* 0x000fe2000f8e022d */
[----:B------:R-:W5:Y:S02]  /*b3b0*/  LDG.E.64 R38, desc[UR6][R38.64] ;  /* 0x0000000626267981 */ /* 0x000f64000c1e1b00 */
[----:B------:R-:W-:Y:S02]  /*b3c0*/  LEA.HI.X R43, R46, R5, R11, 0x3, P0 ;  /* 0x000000052e2b7211 */ /* 0x000fe400000f1c0b */
        /* <DEDUP_REMOVED lines=46> */
.L_x_1980:
        /* <DEDUP_REMOVED lines=23> */
[----:B----4-:R-:W-:Y:S02]  /*b820*/  IMAD R15, R15, UR4, RZ ;  /* 0x000000040f0f7c24 */ /* 0x010fe4000f8e02ff */
[C---:B------:R-:W-:Y:S01]  /*b830*/  IMAD R31, R16.reuse, UR5, R17 ;  /* 0x00000005101f7c24 */ /* 0x040fe2000f8e0211 */
[----:B------:R-:W-:Y:S01]  /*b840*/  IADD3 R17, PT, PT, R25, R13, RZ ;  /* 0x0000000d19117210 */ /* 0x000fe20007ffe0ff */
[----:B------:R-:W-:Y:S01]  /*b850*/  IMAD.WIDE.U32 R28, R16, UR4, RZ ;  /* 0x00000004101c7c25 */ /* 0x000fe2000f8e00ff */
[----:B0-----:R-:W-:-:S03]  /*b860*/  LEA R16, P1, R24, R4, 0x3 ;  /* 0x0000000418107211 */ /* 0x001fc600078218ff */
[----:B------:R-:W-:-:S04]  /*b870*/  IMAD.WIDE.U32 R26, R14, UR4, RZ ;  /* 0x000000040e1a7c25 */ /* 0x000fc8000f8e00ff */
[----:B------:R-:W-:Y:S01]  /*b880*/  IMAD R15, R14, UR5, R15 ;  /* 0x000000050e0f7c24 */ /* 0x000fe2000f8e020f */
[----:B------:R-:W-:Y:S01]  /*b890*/  LEA.HI.X R17, R24, R5, R17, 0x3, P1 ;  /* 0x0000000518117211 */ /* 0x000fe200008f1c11 */
[----:B-----5:R-:W-:Y:S01]  /*b8a0*/  IMAD R23, R23, UR4, RZ ;  /* 0x0000000417177c24 */ /* 0x020fe2000f8e02ff */
[-C--:B------:R-:W-:Y:S02]  /*b8b0*/  LEA R14, P2, R26, R4.reuse, 0x3 ;  /* 0x000000041a0e7211 */ /* 0x080fe400078418ff */
[----:B------:R-:W-:Y:S01]  /*b8c0*/  IADD3 R15, PT, PT, R27, R15, RZ ;  /* 0x0000000f1b0f7210 */ /* 0x000fe20007ffe0ff */
[----:B------:R-:W-:Y:S01]  /*b8d0*/  IMAD R19, R19, UR4, RZ ;  /* 0x0000000413137c24 */ /* 0x000fe2000f8e02ff */
[-C--:B------:R-:W-:Y:S01]  /*b8e0*/  LEA R12, P3, R28, R4.reuse, 0x3 ;  /* 0x000000041c0c7211 */ /* 0x080fe200078618ff */
[C---:B------:R-:W-:Y:S01]  /*b8f0*/  IMAD R23, R22.reuse, UR5, R23 ;  /* 0x0000000516177c24 */ /* 0x040fe2000f8e0217 */
[----:B------:R-:W-:Y:S01]  /*b900*/  IADD3 R13, PT, PT, R29, R31, RZ ;  /* 0x0000001f1d0d7210 */ /* 0x000fe20007ffe0ff */
[----:B------:R-:W-:Y:S01]  /*b910*/  IMAD.WIDE.U32 R24, R22, UR4, RZ ;  /* 0x0000000416187c25 */ /* 0x000fe2000f8e00ff */
[-C--:B------:R-:W-:Y:S01]  /*b920*/  LEA.HI.X R15, R26, R5.reuse, R15, 0x3, P2 ;  /* 0x000000051a0f7211 */ /* 0x080fe200010f1c0f */
[----:B------:R-:W2:Y:S02]  /*b930*/  LDG.E.64 R16, desc[UR6][R16.64] ;  /* 0x0000000610107981 */ /* 0x000ea4000c1e1b00 */
[----:B------:R-:W-:Y:S01]  /*b940*/  IMAD R21, R21, UR4, RZ ;  /* 0x0000000415157c24 */ /* 0x000fe2000f8e02ff */
[----:B------:R-:W-:Y:S01]  /*b950*/  LEA.HI.X R13, R28, R5, R13, 0x3, P3 ;  /* 0x000000051c0d7211 */ /* 0x000fe200018f1c0d */
[----:B------:R-:W-:Y:S01]  /*b960*/  IMAD.WIDE.U32 R26, R18, UR4, RZ ;  /* 0x00000004121a7c25 */ /* 0x000fe2000f8e00ff */
[----:B------:R-:W-:Y:S01]  /*b970*/  LEA R22, P1, R24, R4, 0x3 ;  /* 0x0000000418167211 */ /* 0x000fe200078218ff */
[----:B------:R-:W3:Y:S01]  /*b980*/  LDG.E.64 R14, desc[UR6][R14.64] ;  /* 0x000000060e0e7981 */ /* 0x000ee2000c1e1b00 */
[----:B------:R-:W-:Y:S01]  /*b990*/  IADD3 R23, PT, PT, R25, R23, RZ ;  /* 0x0000001719177210 */ /* 0x000fe20007ffe0ff */
[----:B------:R-:W-:-:S02]  /*b9a0*/  IMAD R19, R18, UR5, R19 ;  /* 0x0000000512137c24 */ /* 0x000fc4000f8e0213 */
[C---:B------:R-:W-:Y:S02]  /*b9b0*/  IMAD R31, R20.reuse, UR5, R21 ;  /* 0x00000005141f7c24 */ /* 0x040fe4000f8e0215 */
[----:B------:R-:W-:Y:S01]  /*b9c0*/  IMAD.WIDE.U32 R28, R20, UR4, RZ ;  /* 0x00000004141c7c25 */ /* 0x000fe2000f8e00ff */
[-C--:B------:R-:W-:Y:S01]  /*b9d0*/  LEA R20, P2, R26, R4.reuse, 0x3 ;  /* 0x000000041a147211 */ /* 0x080fe200078418ff */
[----:B------:R-:W4:Y:S02]  /*b9e0*/  LDG.E.64 R12, desc[UR6][R12.64] ;  /* 0x000000060c0c7981 */ /* 0x000f24000c1e1b00 */
[----:B------:R-:W-:Y:S01]  /*b9f0*/  IMAD R11, R11, UR4, RZ ;  /* 0x000000040b0b7c24 */ /* 0x000fe2000f8e02ff */
[----:B------:R-:W-:Y:S02]  /*ba00*/  IADD3 R21, PT, PT, R27, R19, RZ ;  /* 0x000000131b157210 */ /* 0x000fe40007ffe0ff */
[----:B------:R-:W-:Y:S01]  /*ba10*/  LEA.HI.X R23, R24, R5, R23, 0x3, P1 ;  /* 0x0000000518177211 */ /* 0x000fe200008f1c17 */
[C---:B------:R-:W-:Y:S01]  /*ba20*/  IMAD R25, R10.reuse, UR5, R11 ;  /* 0x000000050a197c24 */ /* 0x040fe2000f8e020b */
[----:B------:R-:W-:Y:S01]  /*ba30*/  IADD3 R19, PT, PT, R29, R31, RZ ;  /* 0x0000001f1d137210 */ /* 0x000fe20007ffe0ff */
[----:B------:R-:W-:Y:S01]  /*ba40*/  IMAD.WIDE.U32 R10, R10, UR4, RZ ;  /* 0x000000040a0a7c25 */ /* 0x000fe2000f8e00ff */
[----:B------:R-:W-:-:S02]  /*ba50*/  LEA R18, P3, R28, R4, 0x3 ;  /* 0x000000041c127211 */ /* 0x000fc400078618ff */
[-C--:B------:R-:W-:Y:S01]  /*ba60*/  LEA.HI.X R21, R26, R5.reuse, R21, 0x3, P2 ;  /* 0x000000051a157211 */ /* 0x080fe200010f1c15 */
[----:B------:R-:W-:Y:S01]  /*ba70*/  IMAD R29, R9, UR4, RZ ;  /* 0x00000004091d7c24 */ /* 0x000fe2000f8e02ff */
[----:B------:R-:W5:Y:S01]  /*ba80*/  LDG.E.64 R22, desc[UR6][R22.64] ;  /* 0x0000000616167981 */ /* 0x000f62000c1e1b00 */
[----:B------:R-:W-:Y:S01]  /*ba90*/  LEA.HI.X R19, R28, R5, R19, 0x3, P3 ;  /* 0x000000051c137211 */ /* 0x000fe200018f1c13 */
[----:B------:R-:W-:Y:S01]  /*baa0*/  IMAD.WIDE.U32 R26, R8, UR4, RZ ;  /* 0x00000004081a7c25 */ /* 0x000fe2000f8e00ff */
[----:B------:R-:W-:Y:S01]  /*bab0*/  LEA R24, P1, R10, R4, 0x3 ;  /* 0x000000040a187211 */ /* 0x000fe200078218ff */
[----:B------:R-:W5:Y:S01]  /*bac0*/  LDG.E.64 R20, desc[UR6][R20.64] ;  /* 0x0000000614147981 */ /* 0x000f62000c1e1b00 */
[----:B------:R-:W-:Y:S01]  /*bad0*/  IADD3 R9, PT, PT, R11, R25, RZ ;  /* 0x000000190b097210 */ /* 0x000fe20007ffe0ff */
[----:B------:R-:W-:Y:S02]  /*bae0*/  IMAD R29, R8, UR5, R29 ;  /* 0x00000005081d7c24 */ /* 0x000fe4000f8e021d */
[----:B------:R-:W5:Y:S01]  /*baf0*/  LDG.E.64 R18, desc[UR6][R18.64] ;  /* 0x0000000612127981 */ /* 0x000f62000c1e1b00 */
[----:B------:R-:W-:-:S02]  /*bb00*/  LEA.HI.X R25, R10, R5, R9, 0x3, P1 ;  /* 0x000000050a197211 */ /* 0x000fc400008f1c09 */
[C---:B------:R-:W-:Y:S02]  /*bb10*/  LEA R4, P1, R26.reuse, R4, 0x3 ;  /* 0x000000041a047211 */ /* 0x040fe400078218ff */
[----:B------:R-:W-:Y:S02]  /*bb20*/  IADD3 R8, PT, PT, R27, R29, RZ ;  /* 0x0000001d1b087210 */ /* 0x000fe40007ffe0ff */
[----:B------:R-:W5:Y:S02]  /*bb30*/  LDG.E.64 R24, desc[UR6][R24.64] ;  /* 0x0000000618187981 */ /* 0x000f64000c1e1b00 */
[----:B------:R-:W-:-:S05]  /*bb40*/  LEA.HI.X R5, R26, R5, R8, 0x3, P1 ;  /* 0x000000051a057211 */ /* 0x000fca00008f1c08 */
[----:B------:R0:W5:Y:S01]  /*bb50*/  LDG.E.64 R10, desc[UR6][R4.64] ;  /* 0x00000006040a7981 */ /* 0x000162000c1e1b00 */
        /* <DEDUP_REMOVED lines=15> */
[----:B0-----:R-:W-:-:S03]  /*bc50*/  FADD.FTZ R4, R2, R25 ;  /* 0x0000001902047221 */ /* 0x001fc60000010000 */
[----:B------:R-:W-:Y:S01]  /*bc60*/  FADD.FTZ R2, R9, R10 ;  /* 0x0000000a09027221 */ /* 0x000fe20000010000 */
[----:B------:R-:W-:-:S07]  /*bc70*/  FADD.FTZ R3, R4, R11 ;  /* 0x0000000b04037221 */ /* 0x000fce0000010000 */
.L_x_1982:
        /* <DEDUP_REMOVED lines=51> */
.L_x_1983:
        /* <DEDUP_REMOVED lines=38> */
.L_x_1979:
[----:B------:R-:W0:Y:S02]  /*c210*/  LDC.64 R4, c[0x0][0x710] ;  /* 0x0001c400ff047b82 */ /* 0x000e240000000a00 */
[----:B0-----:R-:W-:Y:S01]  /*c220*/  STG.E.64 desc[UR6][R4.64], R2 ;  /* 0x0000000204007986 */ /* 0x001fe2000c101b06 */
[----:B------:R-:W-:Y:S05]  /*c230*/  EXIT ;  /* 0x000000000000794d */ /* 0x000fea0003800000 */
.L_x_1935:
        /* <DEDUP_REMOVED lines=390> */
[----:B------:R-:W1:Y:S08]  /*daa0*/  @P0 LDC R15, c[0x0][0x6f8] ;  /* 0x0001be00ff0f0b82 */ /* 0x000e700000000800 */
[----:B------:R-:W1:Y:S01]  /*dab0*/  @P0 LDC R12, c[0x0][0x704] ;  /* 0x0001c100ff0c0b82 */ /* 0x000e620000000800 */
[----:B---3--:R-:W-:-:S05]  /*dac0*/  @P0 IMAD.HI.U32 R6, R9, R10, R8 ;  /* 0x0000000a09060227 */ /* 0x008fca00078e0008 */
[----:B------:R-:W-:Y:S02]  /*dad0*/  @P0 SHF.R.U32.HI R6, RZ, R11, R6 ;  /* 0x0000000bff060219 */ /* 0x000fe40000011606 */
[----:B------:R-:W3:Y:S01]  /*dae0*/  @P0 LDC.64 R16, c[0x0][0x708] ;  /* 0x0001c200ff100b82 */ /* 0x000ee20000000a00 */
[----:B------:R-:W-:Y:S02]  /*daf0*/  IADD3 R11, PT, PT, -R9, RZ, RZ ;  /* 0x000000ff090b7210 */ /* 0x000fe40007ffe1ff */
[----:B------:R-:W-:-:S03]  /*db00*/  @P0 IADD3 R8, PT, PT, -R6, RZ, RZ ;  /* 0x000000ff06080210 */ /* 0x000fc60007ffe1ff */
[----:B------:R-:W-:Y:S02]  /*db10*/  IMAD R6, R11, UR12, R7 ;  /* 0x0000000c0b067c24 */ /* 0x000fe4000f8e0207 */
[----:B-----5:R-:W-:Y:S02]  /*db20*/  @P0 IMAD R8, R8, R13, R9 ;  /* 0x0000000d08080224 */ /* 0x020fe400078e0209 */
[C---:B--2---:R-:W-:Y:S02]  /*db30*/  IMAD R48, R6.reuse, UR11, R48 ;  /* 0x0000000b06307c24 */ /* 0x044fe4000f8e0230 */
[C---:B0-----:R-:W-:Y:S02]  /*db40*/  IMAD R51, R6.reuse, UR13, R51 ;  /* 0x0000000d06337c24 */ /* 0x041fe4000f8e0233 */
[C---:B----4-:R-:W-:Y:S02]  /*db50*/  IMAD R5, R6.reuse, UR14, R5 ;  /* 0x0000000e06057c24 */ /* 0x050fe4000f8e0205 */
[----:B------:R-:W-:-:S02]  /*db60*/  IMAD R4, R6, UR15, R4 ;  /* 0x0000000f06047c24 */ /* 0x000fc4000f8e0204 */
[C---:B-1----:R-:W-:Y:S02]  /*db70*/  @P0 IMAD R48, R8.reuse, R15, R48 ;  /* 0x0000000f08300224 */ /* 0x042fe400078e0230 */
[C---:B------:R-:W-:Y:S02]  /*db80*/  @P0 IMAD R51, R8.reuse, R12, R51 ;  /* 0x0000000c08330224 */ /* 0x040fe400078e0233 */
[C---:B---3--:R-:W-:Y:S02]  /*db90*/  @P0 IMAD R5, R8.reuse, R16, R5 ;  /* 0x0000001008050224 */ /* 0x048fe400078e0205 */
[----:B------:R-:W-:-:S07]  /*dba0*/  @P0 IMAD R4, R8, R17, R4 ;  /* 0x0000001108040224 */ /* 0x000fce00078e0204 */
.L_x_1987:
[----:B------:R-:W0:Y:S02]  /*dbb0*/  LDCU.64 UR10, c[0x0][0x738] ;  /* 0x0000e700ff0a77ac */ /* 0x000e240008000a00 */
[----:B0-----:R-:W-:-:S04]  /*dbc0*/  IADD3 R8, P0, PT, R4, UR10, RZ ;  /* 0x0000000a04087c10 */ /* 0x001fc8000ff1e0ff */
[----:B------:R-:W-:-:S05]  /*dbd0*/  IADD3.X R9, PT, PT, RZ, UR11, RZ, P0, !PT ;  /* 0x0000000bff097c10 */ /* 0x000fca00087fe4ff */
        /* <DEDUP_REMOVED lines=17> */
[----:B------:R-:W0:Y:S04]  /*dcf0*/  LDCU.64 UR10, c[0x0][0x728] ;  /* 0x0000e500ff0a77ac */ /* 0x000e280008000a00 */
[----:B------:R-:W1:Y:S01]  /*dd00*/  LDG.E.64 R6, desc[UR6][R8.64] ;  /* 0x0000000608067981 */ /* 0x000e62000c1e1b00 */
[C---:B------:R-:W-:Y:S01]  /*dd10*/  ISETP.GE.U32.AND P0, PT, R49.reuse, 0x10, PT ;  /* 0x000000103100780c */ /* 0x040fe20003f06070 */
[----:B------:R-:W-:Y:S01]  /*dd20*/  BSSY.RECONVERGENT B3, `(.L_x_1990) ;  /* 0x00000b8000037945 */ /* 0x000fe20003800200 */
[----:B------:R-:W-:Y:S02]  /*dd30*/  LOP3.LUT R50, R49, 0xf, RZ, 0xc0, !PT ;  /* 0x0000000f31327812 */ /* 0x000fe400078ec0ff */
[----:B------:R-:W-:-:S02]  /*dd40*/  ISETP.GE.U32.AND.EX P0, PT, R11, RZ, PT, P0 ;  /* 0x000000ff0b00720c */ /* 0x000fc40003f06100 */
[----:B0-----:R-:W-:-:S04]  /*dd50*/  IADD3 R51, P1, PT, R51, UR10, RZ ;  /* 0x0000000a33337c10 */ /* 0x001fc8000ff3e0ff */
[----:B------:R-:W-:Y:S02]  /*dd60*/  IADD3.X R53, PT, PT, RZ, UR11, RZ, P1, !PT ;  /* 0x0000000bff357c10 */ /* 0x000fe40008ffe4ff */
[----:B-1----:R-:W-:-:S04]  /*dd70*/  LEA R4, P2, R6, UR12, 0x3 ;  /* 0x0000000c06047c11 */ /* 0x002fc8000f8418ff */
[----:B------:R-:W-:Y:S02]  /*dd80*/  LEA.HI.X R5, R6, UR13, R7, 0x3, P2 ;  /* 0x0000000d06057c11 */ /* 0x000fe400090f1c07 */
[----:B------:R-:W-:Y:S01]  /*dd90*/  CS2R R6, SRZ ;  /* 0x0000000000067805 */ /* 0x000fe2000001ff00 */
[----:B------:R-:W-:Y:S06]  /*dda0*/  @!P0 BRA `(.L_x_1991) ;  /* 0x0000000800bc8947 */ /* 0x000fec0003800000 */
[----:B------:R-:W-:Y:S01]  /*ddb0*/  HFMA2 R7, -RZ, RZ, 0, 0 ;  /* 0x00000000ff077431 */ /* 0x000fe200000001ff */
[----:B------:R-:W-:Y:S01]  /*ddc0*/  BSSY.RECONVERGENT B4, `(.L_x_1991) ;  /* 0x00000ad000047945 */ /* 0x000fe20003800200 */
[----:B------:R-:W-:Y:S02]  /*ddd0*/  MOV R8, R4 ;  /* 0x0000000400087202 */ /* 0x000fe40000000f00 */
[----:B------:R-:W-:Y:S02]  /*dde0*/  LOP3.LUT R52, R11, 0x7fffffff, RZ, 0xc0, !PT ;  /* 0x7fffffff0b347812 */ /* 0x000fe400078ec0ff */
[----:B------:R-:W-:-:S07]  /*ddf0*/  LOP3.LUT R54, R49, 0xfffffff0, RZ, 0xc0, !PT ;  /* 0xfffffff031367812 */ /* 0x000fce00078ec0ff */
.L_x_1992:
        /* <DEDUP_REMOVED lines=23> */
[----:B------:R-:W-:Y:S01]  /*df70*/  IADD3 R27, PT, PT, R33, R29, RZ ;  /* 0x0000001d211b7210 */ /* 0x000fe20007ffe0ff */
[----:B----4-:R-:W-:Y:S01]  /*df80*/  IMAD R33, R41, UR8, RZ ;  /* 0x0000000829217c24 */ /* 0x010fe2000f8e02ff */
[----:B------:R-:W-:Y:S02]  /*df90*/  LEA R26, P0, R32, R51, 0x3 ;  /* 0x00000033201a7211 */ /* 0x000fe400078018ff */
[----:B------:R-:W-:Y:S01]  /*dfa0*/  IADD3 R29, PT, PT, R35, R37, RZ ;  /* 0x00000025231d7210 */ /* 0x000fe20007ffe0ff */
[----:B-----5:R-:W-:Y:S01]  /*dfb0*/  IMAD R35, R43, UR8, RZ ;  /* 0x000000082b237c24 */ /* 0x020fe2000f8e02ff */
[----:B------:R-:W-:Y:S01]  /*dfc0*/  LEA R28, P1, R34, R51, 0x3 ;  /* 0x00000033221c7211 */ /* 0x000fe200078218ff */
[----:B------:R-:W-:Y:S01]  /*dfd0*/  IMAD R37, R45, UR8, RZ ;  /* 0x000000082d257c24 */ /* 0x000fe2000f8e02ff */
[-C--:B------:R-:W-:Y:S01]  /*dfe0*/  LEA.HI.X R27, R32, R53.reuse, R27, 0x3, P0 ;  /* 0x00000035201b7211 */ /* 0x080fe200000f1c1b */
[----:B------:R-:W-:Y:S01]  /*dff0*/  IMAD R33, R40, UR9, R33 ;  /* 0x0000000928217c24 */ /* 0x000fe2000f8e0221 */
[----:B------:R-:W-:Y:S01]  /*e000*/  LEA.HI.X R29, R34, R53, R29, 0x3, P1 ;  /* 0x00000035221d7211 */ /* 0x000fe200008f1c1d */
[----:B------:R-:W-:-:S03]  /*e010*/  IMAD.WIDE.U32 R40, R40, UR8, RZ ;  /* 0x0000000828287c25 */ /* 0x000fc6000f8e00ff */
[----:B------:R-:W2:Y:S01]  /*e020*/  LDG.E.64 R26, desc[UR6][R26.64] ;  /* 0x000000061a1a7981 */ /* 0x000ea2000c1e1b00 */
[C---:B------:R-:W-:Y:S01]  /*e030*/  IMAD R35, R42.reuse, UR9, R35 ;  /* 0x000000092a237c24 */ /* 0x040fe2000f8e0223 */
[----:B------:R-:W-:Y:S01]  /*e040*/  IADD3 R41, PT, PT, R41, R33, RZ ;  /* 0x0000002129297210 */ /* 0x000fe20007ffe0ff */
[----:B------:R-:W-:Y:S01]  /*e050*/  IMAD R55, R31, UR8, RZ ;  /* 0x000000081f377c24 */ /* 0x000fe2000f8e02ff */
[----:B------:R-:W3:Y:S01]  /*e060*/  LDG.E.64 R28, desc[UR6][R28.64] ;  /* 0x000000061c1c7981 */ /* 0x000ee2000c1e1b00 */
[----:B------:R-:W-:-:S04]  /*e070*/  IMAD.WIDE.U32 R42, R42, UR8, RZ ;  /* 0x000000082a2a7c25 */ /* 0x000fc8000f8e00ff */
[----:B------:R-:W-:Y:S01]  /*e080*/  IMAD R31, R44, UR9, R37 ;  /* 0x000000092c1f7c24 */ /* 0x000fe2000f8e0225 */
[----:B------:R-:W-:Y:S01]  /*e090*/  LEA R32, P1, R42, R51, 0x3 ;  /* 0x000000332a207211 */ /* 0x000fe200078218ff */
[----:B------:R-:W-:Y:S01]  /*e0a0*/  IMAD.WIDE.U32 R44, R44, UR8, RZ ;  /* 0x000000082c2c7c25 */ /* 0x000fe2000f8e00ff */
[----:B------:R-:W-:-:S03]  /*e0b0*/  IADD3 R33, PT, PT, R43, R35, RZ ;  /* 0x000000232b217210 */ /* 0x000fc60007ffe0ff */
[----:B------:R-:W-:Y:S01]  /*e0c0*/  IMAD.WIDE.U32 R46, R30, UR8, RZ ;  /* 0x000000081e2e7c25 */ /* 0x000fe2000f8e00ff */
[----:B------:R-:W-:Y:S02]  /*e0d0*/  IADD3 R35, PT, PT, R45, R31, RZ ;  /* 0x0000001f2d237210 */ /* 0x000fe40007ffe0ff */
[----:B------:R-:W-:Y:S01]  /*e0e0*/  LEA.HI.X R33, R42, R53, R33, 0x3, P1 ;  /* 0x000000352a217211 */ /* 0x000fe200008f1c21 */
[----:B------:R-:W-:Y:S01]  /*e0f0*/  IMAD R37, R30, UR9, R55 ;  /* 0x000000091e257c24 */ /* 0x000fe2000f8e0237 */
[-C--:B------:R-:W-:Y:S01]  /*e100*/  LEA R30, P0, R40, R51.reuse, 0x3 ;  /* 0x00000033281e7211 */ /* 0x080fe200078018ff */
[----:B------:R-:W-:Y:S01]  /*e110*/  IMAD R5, R5, UR8, RZ ;  /* 0x0000000805057c24 */ /* 0x000fe2000f8e02ff */
[----:B------:R-:W-:Y:S01]  /*e120*/  LEA R34, P2, R44, R51, 0x3 ;  /* 0x000000332c227211 */ /* 0x000fe200078418ff */
[----:B------:R-:W-:Y:S01]  /*e130*/  IMAD R39, R39, UR8, RZ ;  /* 0x0000000827277c24 */ /* 0x000fe2000f8e02ff */
[-C--:B------:R-:W-:Y:S01]  /*e140*/  LEA.HI.X R31, R40, R53.reuse, R41, 0x3, P0 ;  /* 0x00000035281f7211 */ /* 0x080fe200000f1c29 */
[----:B------:R-:W-:Y:S01]  /*e150*/  IMAD.WIDE.U32 R40, R4, UR8, RZ ;  /* 0x0000000804287c25 */ /* 0x000fe2000f8e00ff */
[----:B------:R-:W-:Y:S01]  /*e160*/  LEA.HI.X R35, R44, R53, R35, 0x3, P2 ;  /* 0x000000352c237211 */ /* 0x000fe200010f1c23 */
[----:B------:R-:W4:Y:S01]  /*e170*/  LDG.E.64 R32, desc[UR6][R32.64] ;  /* 0x0000000620207981 */ /* 0x000f22000c1e1b00 */
[-C--:B------:R-:W-:Y:S01]  /*e180*/  LEA R36, P3, R46, R51.reuse, 0x3 ;  /* 0x000000332e247211 */ /* 0x080fe200078618ff */
[----:B------:R-:W-:Y:S01]  /*e190*/  IMAD R5, R4, UR9, R5 ;  /* 0x0000000904057c24 */ /* 0x000fe2000f8e0205 */
[----:B------:R-:W-:Y:S01]  /*e1a0*/  LEA R44, P0, R40, R51, 0x3 ;  /* 0x00000033282c7211 */ /* 0x000fe200078018ff */
[----:B------:R-:W-:Y:S01]  /*e1b0*/  IMAD.WIDE.U32 R42, R38, UR8, RZ ;  /* 0x00000008262a7c25 */ /* 0x000fe2000f8e00ff */
[----:B------:R-:W5:Y:S01]  /*e1c0*/  LDG.E.64 R30, desc[UR6][R30.64] ;  /* 0x000000061e1e7981 */ /* 0x000f62000c1e1b00 */
[----:B------:R-:W-:-:S02]  /*e1d0*/  IADD3 R37, PT, PT, R47, R37, RZ ;  /* 0x000000252f257210 */ /* 0x000fc40007ffe0ff */
[----:B------:R-:W-:Y:S01]  /*e1e0*/  IMAD R39, R38, UR9, R39 ;  /* 0x0000000926277c24 */ /* 0x000fe2000f8e0227 */
[----:B------:R-:W-:Y:S01]  /*e1f0*/  LEA R4, P1, R42, R51, 0x3 ;  /* 0x000000332a047211 */ /* 0x000fe200078218ff */
[----:B------:R-:W-:Y:S01]  /*e200*/  IMAD R45, R11, UR8, RZ ;  /* 0x000000080b2d7c24 */ /* 0x000fe2000f8e02ff */
[----:B------:R-:W-:Y:S01]  /*e210*/  IADD3 R11, PT, PT, R41, R5, RZ ;  /* 0x00000005290b7210 */ /* 0x000fe20007ffe0ff */
[----:B------:R-:W-:Y:S01]  /*e220*/  IMAD R15, R15, UR8, RZ ;  /* 0x000000080f0f7c24 */ /* 0x000fe2000f8e02ff */
[----:B------:R-:W-:Y:S01]  /*e230*/  IADD3 R5, PT, PT, R43, R39, RZ ;  /* 0x000000272b057210 */ /* 0x000fe20007ffe0ff */
[----:B------:R-:W-:Y:S01]  /*e240*/  IMAD.WIDE.U32 R38, R10, UR8, RZ ;  /* 0x000000080a267c25 */ /* 0x000fe2000f8e00ff */
[-C--:B------:R-:W-:Y:S01]  /*e250*/  LEA.HI.X R37, R46, R53.reuse, R37, 0x3, P3 ;  /* 0x000000352e257211 */ /* 0x080fe200018f1c25 */
[----:B------:R-:W4:Y:S01]  /*e260*/  LDG.E.64 R34, desc[UR6][R34.64] ;  /* 0x0000000622227981 */ /* 0x000f22000c1e1b00 */
[-C--:B------:R-:W-:Y:S01]  /*e270*/  LEA.HI.X R5, R42, R53.reuse, R5, 0x3, P1 ;  /* 0x000000352a057211 */ /* 0x080fe200008f1c05 */
[----:B------:R-:W-:Y:S01]  /*e280*/  IMAD R41, R10, UR9, R45 ;  /* 0x000000090a297c24 */ /* 0x000fe2000f8e022d */
[----:B------:R-:W-:Y:S01]  /*e290*/  LEA.HI.X R45, R40, R53, R11, 0x3, P0 ;  /* 0x00000035282d7211 */ /* 0x000fe200000f1c0b */
[----:B------:R-:W-:Y:S01]  /*e2a0*/  IMAD R43, R13, UR8, RZ ;  /* 0x000000080d2b7c24 */ /* 0x000fe2000f8e02ff */
[----:B------:R-:W-:Y:S01]  /*e2b0*/  LEA R40, P0, R38, R51, 0x3 ;  /* 0x0000003326287211 */ /* 0x000fe200078018ff */
[C---:B------:R-:W-:Y:S01]  /*e2c0*/  IMAD.WIDE.U32 R10, R12.reuse, UR8, RZ ;  /* 0x000000080c0a7c25 */ /* 0x040fe2000f8e00ff */
[----:B------:R-:W-:Y:S01]  /*e2d0*/  IADD3 R13, PT, PT, R39, R41, RZ ;  /* 0x00000029270d7210 */ /* 0x000fe20007ffe0ff */
[----:B------:R-:W4:Y:S02]  /*e2e0*/  LDG.E.64 R36, desc[UR6][R36.64] ;  /* 0x0000000624247981 */ /* 0x000f24000c1e1b00 */
[----:B------:R-:W-:Y:S01]  /*e2f0*/  IMAD R43, R12, UR9, R43 ;  /* 0x000000090c2b7c24 */ /* 0x000fe2000f8e022b */
[----:B------:R-:W-:Y:S01]  /*e300*/  LEA.HI.X R41, R38, R53, R13, 0x3, P0 ;  /* 0x0000003526297211 */ /* 0x000fe200000f1c0d */
[----:B------:R-:W-:Y:S01]  /*e310*/  IMAD.WIDE.U32 R12, R14, UR8, RZ ;  /* 0x000000080e0c7c25 */ /* 0x000fe2000f8e00ff */
[----:B------:R-:W-:Y:S01]  /*e320*/  LEA R38, P0, R10, R51, 0x3 ;  /* 0x000000330a267211 */ /* 0x000fe200078018ff */
[----:B------:R-:W4:Y:S01]  /*e330*/  LDG.E.64 R44, desc[UR6][R44.64] ;  /* 0x000000062c2c7981 */ /* 0x000f22000c1e1b00 */
[----:B------:R-:W-:Y:S01]  /*e340*/  IADD3 R11, PT, PT, R11, R43, RZ ;  /* 0x0000002b0b0b7210 */ /* 0x000fe20007ffe0ff */
[----:B------:R-:W-:Y:S01]  /*e350*/  IMAD R15, R14, UR9, R15 ;  /* 0x000000090e0f7c24 */ /* 0x000fe2000f8e020f */
[----:B------:R-:W-:Y:S01]  /*e360*/  LEA R14, P1, R12, R51, 0x3 ;  /* 0x000000330c0e7211 */ /* 0x000fe200078218ff */
[----:B------:R-:W-:Y:S01]  /*e370*/  IMAD R17, R17, UR8, RZ ;  /* 0x0000000811117c24 */ /* 0x000fe2000f8e02ff */
[----:B------:R-:W-:Y:S01]  /*e380*/  LEA.HI.X R39, R10, R53, R11, 0x3, P0 ;  /* 0x000000350a277211 */ /* 0x000fe200000f1c0b */
[C---:B------:R-:W-:Y:S01]  /*e390*/  IMAD.WIDE.U32 R10, R16.reuse, UR8, RZ ;  /* 0x00000008100a7c25 */ /* 0x040fe2000f8e00ff */
[----:B------:R-:W-:Y:S01]  /*e3a0*/  IADD3 R13, PT, PT, R13, R15, RZ ;  /* 0x0000000f0d0d7210 */ /* 0x000fe20007ffe0ff */
[----:B------:R-:W4:Y:S02]  /*e3b0*/  LDG.E.64 R4, desc[UR6][R4.64] ;  /* 0x0000000604047981 */ /* 0x000f24000c1e1b00 */
[----:B------:R-:W-:Y:S01]  /*e3c0*/  IMAD R17, R16, UR9, R17 ;  /* 0x0000000910117c24 */ /* 0x000fe2000f8e0211 */
[----:B------:R-:W-:Y:S01]  /*e3d0*/  LEA.HI.X R15, R12, R53, R13, 0x3, P1 ;  /* 0x000000350c0f7211 */ /* 0x000fe200008f1c0d */
[----:B------:R-:W-:Y:S01]  /*e3e0*/  IMAD R21, R21, UR8, RZ ;  /* 0x0000000815157c24 */ /* 0x000fe2000f8e02ff */
[----:B------:R-:W-:Y:S01]  /*e3f0*/  LEA R12, P0, R10, R51, 0x3 ;  /* 0x000000330a0c7211 */ /* 0x000fe200078018ff */
[----:B------:R-:W4:Y:S01]  /*e400*/  LDG.E.64 R40, desc[UR6][R40.64] ;  /* 0x0000000628287981 */ /* 0x000f22000c1e1b00 */
[----:B------:R-:W-:Y:S01]  /*e410*/  IADD3 R11, PT, PT, R11, R17, RZ ;  /* 0x000000110b0b7210 */ /* 0x000fe20007ffe0ff */
[----:B------:R-:W-:-:S02]  /*e420*/  IMAD R17, R19, UR8, RZ ;  /* 0x0000000813117c24 */ /* 0x000fc4000f8e02ff */
[----:B------:R-:W-:Y:S01]  /*e430*/  IMAD R21, R20, UR9, R21 ;  /* 0x0000000914157c24 */ /* 0x000fe2000f8e0215 */
[----:B------:R-:W-:Y:S01]  /*e440*/  LEA.HI.X R13, R10, R53, R11, 0x3, P0 ;  /* 0x000000350a0d7211 */ /* 0x000fe200000f1c0b */
[----:B------:R-:W-:Y:S01]  /*e450*/  IMAD R17, R18, UR9, R17 ;  /* 0x0000000912117c24 */ /* 0x000fe2000f8e0211 */
[----:B------:R-:W4:Y:S01]  /*e460*/  LDG.E.64 R38, desc[UR6][R38.64] ;  /* 0x0000000626267981 */ /* 0x000f22000c1e1b00 */
[----:B------:R-:W-:-:S03]  /*e470*/  IMAD.WIDE.U32 R10, R20, UR8, RZ ;  /* 0x00000008140a7c25 */ /* 0x000fc6000f8e00ff */
[----:B------:R-:W4:Y:S01]  /*e480*/  LDG.E.64 R14, desc[UR6][R14.64] ;  /* 0x000000060e0e7981 */ /* 0x000f22000c1e1b00 */
[----:B------:R-:W-:Y:S01]  /*e490*/  IMAD.WIDE.U32 R18, R18, UR8, RZ ;  /* 0x0000000812127c25 */ /* 0x000fe2000f8e00ff */
[----:B------:R-:W-:Y:S02]  /*e4a0*/  IADD3 R11, PT, PT, R11, R21, RZ ;  /* 0x000000150b0b7210 */ /* 0x000fe40007ffe0ff */
[----:B------:R-:W4:Y:S01]  /*e4b0*/  LDG.E.64 R12, desc[UR6][R12.64] ;  /* 0x000000060c0c7981 */ /* 0x000f22000c1e1b00 */
[----:B------:R-:W-:Y:S01]  /*e4c0*/  IMAD R21, R23, UR8, RZ ;  /* 0x0000000817157c24 */ /* 0x000fe2000f8e02ff */
[----:B------:R-:W-:Y:S02]  /*e4d0*/  LEA R16, P0, R18, R51, 0x3 ;  /* 0x0000003312107211 */ /* 0x000fe400078018ff */
[----:B------:R-:W-:Y:S01]  /*e4e0*/  IADD3 R17, PT, PT, R19, R17, RZ ;  /* 0x0000001113117210 */ /* 0x000fe20007ffe0ff */
[C---:B------:R-:W-:Y:S02]  /*e4f0*/  IMAD R21, R22.reuse, UR9, R21 ;  /* 0x0000000916157c24 */ /* 0x040fe4000f8e0215 */
[----:B------:R-:W-:Y:S01]  /*e500*/  IMAD.WIDE.U32 R22, R22, UR8, RZ ;  /* 0x0000000816167c25 */ /* 0x000fe2000f8e00ff */
[----:B------:R-:W-:-:S02]  /*e510*/  LEA.HI.X R17, R18, R53, R17, 0x3, P0 ;  /* 0x0000003512117211 */ /* 0x000fc400000f1c11 */
[C---:B------:R-:W-:Y:S01]  /*e520*/  LEA R18, P0, R10.reuse, R51, 0x3 ;  /* 0x000000330a127211 */ /* 0x040fe200078018ff */
[----:B------:R-:W-:Y:S01]  /*e530*/  IMAD R25, R25, UR8, RZ ;  /* 0x0000000819197c24 */ /* 0x000fe2000f8e02ff */
[----:B------:R-:W-:Y:S02]  /*e540*/  IADD3 R21, PT, PT, R23, R21, RZ ;  /* 0x0000001517157210 */ /* 0x000fe40007ffe0ff */
[----:B------:R-:W-:Y:S01]  /*e550*/  LEA.HI.X R19, R10, R53, R11, 0x3, P0 ;  /* 0x000000350a137211 */ /* 0x000fe200000f1c0b */
[----:B------:R-:W-:Y:S01]  /*e560*/  IMAD.WIDE.U32 R10, R24, UR8, RZ ;  /* 0x00000008180a7c25 */ /* 0x000fe2000f8e00ff */
[----:B------:R-:W-:Y:S01]  /*e570*/  LEA R20, P0, R22, R51, 0x3 ;  /* 0x0000003316147211 */ /* 0x000fe200078018ff */
[----:B------:R-:W4:Y:S02]  /*e580*/  LDG.E.64 R16, desc[UR6][R16.64] ;  /* 0x0000000610107981 */ /* 0x000f24000c1e1b00 */
[----:B------:R-:W-:Y:S01]  /*e590*/  IMAD R25, R24, UR9, R25 ;  /* 0x0000000918197c24 */ /* 0x000fe2000f8e0219 */
[----:B------:R-:W-:Y:S01]  /*e5a0*/  LEA.HI.X R21, R22, R53, R21, 0x3, P0 ;  /* 0x0000003516157211 */ /* 0x000fe200000f1c15 */
[----:B------:R-:W4:Y:S01]  /*e5b0*/  LDG.E.64 R18, desc[UR6][R18.64] ;  /* 0x0000000612127981 */ /* 0x000f22000c1e1b00 */
[----:B------:R-:W-:-:S02]  /*e5c0*/  LEA R22, P0, R10, R51, 0x3 ;  /* 0x000000330a167211 */ /* 0x000fc400078018ff */
[----:B------:R-:W-:Y:S02]  /*e5d0*/  IADD3 R11, PT, PT, R11, R25, RZ ;  /* 0x000000190b0b7210 */ /* 0x000fe40007ffe0ff */
[----:B------:R-:W4:Y:S02]  /*e5e0*/  LDG.E.64 R20, desc[UR6][R20.64] ;  /* 0x0000000614147981 */ /* 0x000f24000c1e1b00 */
[----:B------:R-:W-:-:S06]  /*e5f0*/  LEA.HI.X R23, R10, R53, R11, 0x3, P0 ;  /* 0x000000350a177211 */ /* 0x000fcc00000f1c0b */
[----:B------:R-:W4:Y:S01]  /*e600*/  LDG.E.64 R22, desc[UR6][R22.64] ;  /* 0x0000000616167981 */ /* 0x000f22000c1e1b00 */
[----:B------:R-:W-:-:S04]  /*e610*/  IADD3 R54, P0, PT, R54, -0x10, RZ ;  /* 0xfffffff036367810 */ /* 0x000fc80007f1e0ff */
[----:B------:R-:W-:Y:S02]  /*e620*/  IADD3.X R52, PT, PT, R52, -0x1, RZ, P0, !PT ;  /* 0xffffffff34347810 */ /* 0x000fe400007fe4ff */
[----:B------:R-:W-:-:S04]  /*e630*/  ISETP.NE.U32.AND P0, PT, R54, RZ, PT ;  /* 0x000000ff3600720c */ /* 0x000fc80003f05070 */
[----:B------:R-:W-:Y:S02]  /*e640*/  ISETP.NE.AND.EX P0, PT, R52, RZ, PT, P0 ;  /* 0x000000ff3400720c */ /* 0x000fe40003f05300 */
[----:B------:R-:W-:Y:S01]  /*e650*/  IADD3 R8, P1, PT, R8, 0x80, RZ ;  /* 0x0000008008087810 */ /* 0x000fe20007f3e0ff */
[----:B--2---:R-:W-:Y:S01]  /*e660*/  FADD.FTZ R11, R26, R6 ;  /* 0x000000061a0b7221 */ /* 0x004fe20000010000 */
[----:B------:R-:W-:-:S03]  /*e670*/  FADD.FTZ R6, R27, R7 ;  /* 0x000000071b067221 */ /* 0x000fc60000010000 */
[----:B---3--:R-:W-:Y:S01]  /*e680*/  FADD.FTZ R11, R11, R28 ;  /* 0x0000001c0b0b7221 */ /* 0x008fe20000010000 */
[----:B------:R-:W-:-:S04]  /*e690*/  FADD.FTZ R6, R6, R29 ;  /* 0x0000001d06067221 */ /* 0x000fc80000010000 */
[----:B-----5:R-:W-:Y:S01]  /*e6a0*/  FADD.FTZ R6, R6, R31 ;  /* 0x0000001f06067221 */ /* 0x020fe20000010000 */
[----:B------:R-:W-:-:S03]  /*e6b0*/  FADD.FTZ R11, R11, R30 ;  /* 0x0000001e0b0b7221 */ /* 0x000fc60000010000 */
[----:B----4-:R-:W-:Y:S01]  /*e6c0*/  FADD.FTZ R6, R6, R33 ;  /* 0x0000002106067221 */ /* 0x010fe20000010000 */
        /* <DEDUP_REMOVED lines=26> */
[----:B------:R-:W-:Y:S01]  /*e870*/  MOV R4, R8 ;  /* 0x0000000800047202 */ /* 0x000fe20000000f00 */
[----:B------:R-:W-:Y:S06]  /*e880*/  @P0 BRA `(.L_x_1992) ;  /* 0xfffffff4005c0947 */ /* 0x000fec000383ffff */
[----:B------:R-:W-:Y:S05]  /*e890*/  BSYNC.RECONVERGENT B4 ;  /* 0x0000000000047941 */ /* 0x000fea0003800200 */
.L_x_1991:
[----:B------:R-:W-:Y:S05]  /*e8a0*/  BSYNC.RECONVERGENT B3 ;  /* 0x0000000000037941 */ /* 0x000fea0003800200 */
.L_x_1990:
        /* <DEDUP_REMOVED lines=20> */
[----:B---3--:R-:W-:Y:S02]  /*e9f0*/  IMAD R13, R13, UR10, RZ ;  /* 0x0000000a0d0d7c24 */ /* 0x008fe4000f8e02ff */
[----:B------:R-:W-:Y:S02]  /*ea00*/  IMAD R23, R24, UR11, R23 ;  /* 0x0000000b18177c24 */ /* 0x000fe4000f8e0217 */
[----:B----4-:R-:W-:Y:S02]  /*ea10*/  IMAD R21, R21, UR10, RZ ;  /* 0x0000000a15157c24 */ /* 0x010fe4000f8e02ff */
[----:B------:R-:W-:-:S04]  /*ea20*/  IMAD.WIDE.U32 R26, R12, UR10, RZ ;  /* 0x0000000a0c1a7c25 */ /* 0x000fc8000f8e00ff */
[----:B------:R-:W-:Y:S02]  /*ea30*/  IMAD R13, R12, UR11, R13 ;  /* 0x0000000b0c0d7c24 */ /* 0x000fe4000f8e020d */
[----:B------:R-:W-:-:S04]  /*ea40*/  IMAD.WIDE.U32 R24, R24, UR10, RZ ;  /* 0x0000000a18187c25 */ /* 0x000fc8000f8e00ff */
[C---:B------:R-:W-:Y:S01]  /*ea50*/  IMAD R31, R20.reuse, UR11, R21 ;  /* 0x0000000b141f7c24 */ /* 0x040fe2000f8e0215 */
[----:B------:R-:W-:Y:S01]  /*ea60*/  IADD3 R21, PT, PT, R27, R13, RZ ;  /* 0x0000000d1b157210 */ /* 0x000fe20007ffe0ff */
[----:B------:R-:W-:Y:S01]  /*ea70*/  IMAD.WIDE.U32 R28, R20, UR10, RZ ;  /* 0x0000000a141c7c25 */ /* 0x000fe2000f8e00ff */
[----:B------:R-:W-:Y:S02]  /*ea80*/  LEA R22, P1, R24, R51, 0x3 ;  /* 0x0000003318167211 */ /* 0x000fe400078218ff */
[----:B------:R-:W-:Y:S01]  /*ea90*/  IADD3 R23, PT, PT, R25, R23, RZ ;  /* 0x0000001719177210 */ /* 0x000fe20007ffe0ff */
[----:B-----5:R-:W-:Y:S01]  /*eaa0*/  IMAD R19, R19, UR10, RZ ;  /* 0x0000000a13137c24 */ /* 0x020fe2000f8e02ff */
[----:B------:R-:W-:Y:S01]  /*eab0*/  LEA R12, P3, R28, R51, 0x3 ;  /* 0x000000331c0c7211 */ /* 0x000fe200078618ff */
[----:B------:R-:W-:Y:S01]  /*eac0*/  IMAD R15, R15, UR10, RZ ;  /* 0x0000000a0f0f7c24 */ /* 0x000fe2000f8e02ff */
[----:B------:R-:W-:Y:S01]  /*ead0*/  IADD3 R13, PT, PT, R29, R31, RZ ;  /* 0x0000001f1d0d7210 */ /* 0x000fe20007ffe0ff */
[----:B------:R-:W-:Y:S01]  /*eae0*/  IMAD R17, R17, UR10, RZ ;  /* 0x0000000a11117c24 */ /* 0x000fe2000f8e02ff */
[-C--:B------:R-:W-:Y:S01]  /*eaf0*/  LEA.HI.X R23, R24, R53.reuse, R23, 0x3, P1 ;  /* 0x0000003518177211 */ /* 0x080fe200008f1c17 */
[----:B------:R-:W-:Y:S01]  /*eb00*/  IMAD R25, R18, UR11, R19 ;  /* 0x0000000b12197c24 */ /* 0x000fe2000f8e0213 */
[----:B------:R-:W-:Y:S01]  /*eb10*/  LEA.HI.X R13, R28, R53, R13, 0x3, P3 ;  /* 0x000000351c0d7211 */ /* 0x000fe200018f1c0d */
[----:B------:R-:W-:Y:S01]  /*eb20*/  IMAD.WIDE.U32 R18, R18, UR10, RZ ;  /* 0x0000000a12127c25 */ /* 0x000fe2000f8e00ff */
[----:B------:R-:W-:-:S02]  /*eb30*/  LEA R20, P2, R26, R51, 0x3 ;  /* 0x000000331a147211 */ /* 0x000fc400078418ff */
[----:B------:R-:W2:Y:S01]  /*eb40*/  LDG.E.64 R22, desc[UR6][R22.64] ;  /* 0x0000000616167981 */ /* 0x000ea2000c1e1b00 */
[----:B------:R-:W-:Y:S01]  /*eb50*/  IMAD.WIDE.U32 R28, R14, UR10, RZ ;  /* 0x0000000a0e1c7c25 */ /* 0x000fe2000f8e00ff */
[----:B------:R-:W-:Y:S02]  /*eb60*/  LEA.HI.X R21, R26, R53, R21, 0x3, P2 ;  /* 0x000000351a157211 */ /* 0x000fe400010f1c15 */
[----:B------:R-:W-:Y:S01]  /*eb70*/  IADD3 R25, PT, PT, R19, R25, RZ ;  /* 0x0000001913197210 */ /* 0x000fe20007ffe0ff */
[----:B------:R-:W-:Y:S01]  /*eb80*/  IMAD R15, R14, UR11, R15 ;  /* 0x0000000b0e0f7c24 */ /* 0x000fe2000f8e020f */
[----:B------:R-:W-:Y:S01]  /*eb90*/  LEA R26, P1, R18, R51, 0x3 ;  /* 0x00000033121a7211 */ /* 0x000fe200078218ff */
[C---:B------:R-:W-:Y:S01]  /*eba0*/  IMAD R27, R16.reuse, UR11, R17 ;  /* 0x0000000b101b7c24 */ /* 0x040fe2000f8e0211 */
[----:B------:R-:W3:Y:S01]  /*ebb0*/  LDG.E.64 R20, desc[UR6][R20.64] ;  /* 0x0000000614147981 */ /* 0x000ee2000c1e1b00 */
[----:B------:R-:W-:Y:S01]  /*ebc0*/  IMAD.WIDE.U32 R16, R16, UR10, RZ ;  /* 0x0000000a10107c25 */ /* 0x000fe2000f8e00ff */
[----:B------:R-:W-:-:S02]  /*ebd0*/  IADD3 R19, PT, PT, R29, R15, RZ ;  /* 0x0000000f1d137210 */ /* 0x000fc40007ffe0ff */
[-C--:B------:R-:W-:Y:S01]  /*ebe0*/  LEA R24, P2, R28, R51.reuse, 0x3 ;  /* 0x000000331c187211 */ /* 0x080fe200078418ff */
[----:B------:R-:W-:Y:S01]  /*ebf0*/  IMAD R11, R11, UR10, RZ ;  /* 0x0000000a0b0b7c24 */ /* 0x000fe2000f8e02ff */
[----:B------:R-:W-:Y:S01]  /*ec00*/  LEA R14, P3, R16, R51, 0x3 ;  /* 0x00000033100e7211 */ /* 0x000fe200078618ff */
[----:B------:R-:W4:Y:S01]  /*ec10*/  LDG.E.64 R12, desc[UR6][R12.64] ;  /* 0x000000060c0c7981 */ /* 0x000f22000c1e1b00 */
[----:B------:R-:W-:Y:S01]  /*ec20*/  IADD3 R15, PT, PT, R17, R27, RZ ;  /* 0x0000001b110f7210 */ /* 0x000fe20007ffe0ff */
[----:B------:R-:W-:Y:S01]  /*ec30*/  IMAD R11, R10, UR11, R11 ;  /* 0x0000000b0a0b7c24 */ /* 0x000fe2000f8e020b */
[-C--:B------:R-:W-:Y:S02]  /*ec40*/  LEA.HI.X R27, R18, R53.reuse, R25, 0x3, P1 ;  /* 0x00000035121b7211 */ /* 0x080fe400008f1c19 */
[-C--:B------:R-:W-:Y:S01]  /*ec50*/  LEA.HI.X R15, R16, R53.reuse, R15, 0x3, P3 ;  /* 0x00000035100f7211 */ /* 0x080fe200018f1c0f */
[----:B------:R-:W-:Y:S01]  /*ec60*/  IMAD.WIDE.U32 R16, R10, UR10, RZ ;  /* 0x0000000a0a107c25 */ /* 0x000fe2000f8e00ff */
[----:B------:R-:W-:-:S03]  /*ec70*/  LEA.HI.X R25, R28, R53, R19, 0x3, P2 ;  /* 0x000000351c197211 */ /* 0x000fc600010f1c13 */
[----:B------:R-:W-:Y:S01]  /*ec80*/  IMAD R29, R9, UR10, RZ ;  /* 0x0000000a091d7c24 */ /* 0x000fe2000f8e02ff */
[----:B------:R-:W-:Y:S01]  /*ec90*/  IADD3 R9, PT, PT, R17, R11, RZ ;  /* 0x0000000b11097210 */ /* 0x000fe20007ffe0ff */
[----:B------:R-:W5:Y:S01]  /*eca0*/  LDG.E.64 R14, desc[UR6][R14.64] ;  /* 0x000000060e0e7981 */ /* 0x000f62000c1e1b00 */
[----:B------:R-:W-:Y:S01]  /*ecb0*/  LEA R28, P1, R16, R51, 0x3 ;  /* 0x00000033101c7211 */ /* 0x000fe200078218ff */
[C---:B------:R-:W-:Y:S02]  /*ecc0*/  IMAD.WIDE.U32 R18, R8.reuse, UR10, RZ ;  /* 0x0000000a08127c25 */ /* 0x040fe4000f8e00ff */
[----:B------:R-:W5:Y:S02]  /*ecd0*/  LDG.E.64 R10, desc[UR6][R26.64] ;  /* 0x000000061a0a7981 */ /* 0x000f64000c1e1b00 */
[----:B------:R-:W-:Y:S01]  /*ece0*/  IMAD R17, R8, UR11, R29 ;  /* 0x0000000b08117c24 */ /* 0x000fe2000f8e021d */
[----:B------:R-:W-:Y:S02]  /*ecf0*/  LEA.HI.X R29, R16, R53, R9, 0x3, P1 ;  /* 0x00000035101d7211 */ /* 0x000fe400008f1c09 */
[----:B------:R-:W5:Y:S01]  /*ed00*/  LDG.E.64 R8, desc[UR6][R24.64] ;  /* 0x0000000618087981 */ /* 0x000f62000c1e1b00 */
[----:B------:R-:W-:-:S02]  /*ed10*/  LEA R32, P1, R18, R51, 0x3 ;  /* 0x0000003312207211 */ /* 0x000fc400078218ff */
[----:B------:R-:W-:-:S04]  /*ed20*/  IADD3 R16, PT, PT, R19, R17, RZ ;  /* 0x0000001113107210 */ /* 0x000fc80007ffe0ff */
[----:B------:R-:W-:Y:S02]  /*ed30*/  LEA.HI.X R33, R18, R53, R16, 0x3, P1 ;  /* 0x0000003512217211 */ /* 0x000fe400008f1c10 */
[----:B------:R-:W5:Y:S04]  /*ed40*/  LDG.E.64 R16, desc[UR6][R28.64] ;  /* 0x000000061c107981 */ /* 0x000f68000c1e1b00 */
[----:B------:R-:W5:Y:S01]  /*ed50*/  LDG.E.64 R18, desc[UR6][R32.64] ;  /* 0x0000000620127981 */ /* 0x000f62000c1e1b00 */
        /* <DEDUP_REMOVED lines=18> */
[----:B------:R-:W-:-:S07]  /*ee80*/  MOV R4, R8 ;  /* 0x0000000800047202 */ /* 0x000fce0000000f00 */
.L_x_1994:
[----:B------:R-:W-:Y:S05]  /*ee90*/  BSYNC.RECONVERGENT B3 ;  /* 0x0000000000037941 */ /* 0x000fea0003800200 */
.L_x_1993:
        /* <DEDUP_REMOVED lines=51> */
.L_x_1996:
[----:B------:R-:W-:Y:S05]  /*f1d0*/  BSYNC.RECONVERGENT B3 ;  /* 0x0000000000037941 */ /* 0x000fea0003800200 */
.L_x_1995:
        /* <DEDUP_REMOVED lines=37> */
.L_x_1989:
[----:B------:R-:W-:Y:S05]  /*f430*/  BSYNC.RECONVERGENT B2 ;  /* 0x0000000000027941 */ /* 0x000fea0003800200 */
.L_x_1988:
        /* <DEDUP_REMOVED lines=8> */
[----:B------:R-:W-:Y:S01]  /*f4c0*/  HFMA2 R4, -RZ, RZ, 0, 0 ;  /* 0x00000000ff047431 */ /* 0x000fe200000001ff */
[----:B------:R-:W-:Y:S01]  /*f4d0*/  MOV R5, R3 ;  /* 0x0000000300057202 */ /* 0x000fe20000000f00 */
[----:B------:R-:W2:Y:S01]  /*f4e0*/  LDCU UR12, c[0x0][0x38c] ;  /* 0x00007180ff0c77ac */ /* 0x000ea20008000800 */
[----:B------:R-:W-:Y:S01]  /*f4f0*/  ISETP.NE.AND P0, PT, R0, RZ, PT ;  /* 0x000000ff0000720c */ /* 0x000fe20003f05270 */
[----:B------:R-:W3:Y:S01]  /*f500*/  LDCU UR13, c[0x0][0x4b8] ;  /* 0x00009700ff0d77ac */ /* 0x000ee20008000800 */
[----:B------:R-:W4:Y:S01]  /*f510*/  LDCU.64 UR14, c[0x0][0x4c8] ;  /* 0x00009900ff0e77ac */ /* 0x000f220008000a00 */
[----:B-1----:R-:W-:Y:S01]  /*f520*/  IMAD.HI.U32 R10, R3, UR10, R4 ;  /* 0x0000000a030a7c27 */ /* 0x002fe2000f8e0004 */
[----:B------:R-:W1:Y:S04]  /*f530*/  LDCU UR10, c[0x0][0x4c4] ;  /* 0x00009880ff0a77ac */ /* 0x000e680008000800 */
[----:B------:R-:W-:-:S04]  /*f540*/  SHF.R.U32.HI R11, RZ, UR11, R10 ;  /* 0x0000000bff0b7c19 */ /* 0x000fc8000801160a */
[----:B0-----:R-:W-:-:S05]  /*f550*/  IADD3 R6, PT, PT, -R11, RZ, RZ ;  /* 0x000000ff0b067210 */ /* 0x001fca0007ffe1ff */
[----:B--2---:R-:W-:-:S04]  /*f560*/  IMAD R6, R6, UR12, R3 ;  /* 0x0000000c06067c24 */ /* 0x004fc8000f8e0203 */
[C---:B----4-:R-:W-:Y:S02]  /*f570*/  IMAD R7, R6.reuse, UR14, RZ ;  /* 0x0000000e06077c24 */ /* 0x050fe4000f8e02ff */
[C---:B------:R-:W-:Y:S02]  /*f580*/  IMAD R8, R6.reuse, UR15, RZ ;  /* 0x0000000f06087c24 */ /* 0x040fe4000f8e02ff */
[C---:B---3--:R-:W-:Y:S02]  /*f590*/  IMAD R4, R6.reuse, UR13, RZ ;  /* 0x0000000d06047c24 */ /* 0x048fe4000f8e02ff */
        /* <DEDUP_REMOVED lines=383> */
.L_x_1998:
        /* <DEDUP_REMOVED lines=22> */
[----:B------:R-:W-:Y:S01]  /*10ef0*/  ISETP.GE.U32.AND P0, PT, R5, 0x10, PT ;  /* 0x000000100500780c */ /* 0x000fe20003f06070 */
[----:B------:R-:W-:Y:S01]  /*10f00*/  BSSY.RECONVERGENT B3, `(.L_x_2001) ;  /* 0x00000b9000037945 */ /* 0x000fe20003800200 */
[----:B------:R-:W-:Y:S02]  /*10f10*/  CS2R R10, SRZ ;  /* 0x00000000000a7805 */ /* 0x000fe4000001ff00 */
[----:B------:R-:W-:-:S02]  /*10f20*/  ISETP.GE.U32.AND.EX P0, PT, R16, RZ, PT, P0 ;  /* 0x000000ff1000720c */ /* 0x000fc40003f06100 */
[----:B0-----:R-:W-:-:S04]  /*10f30*/  IADD3 R6, P1, PT, R6, UR10, RZ ;  /* 0x0000000a06067c10 */ /* 0x001fc8000ff3e0ff */
[----:B------:R-:W-:Y:S02]  /*10f40*/  IADD3.X R7, PT, PT, RZ, UR11, RZ, P1, !PT ;  /* 0x0000000bff077c10 */ /* 0x000fe40008ffe4ff */
[----:B-1----:R-:W-:-:S04]  /*10f50*/  LEA R12, P2, R8, UR12, 0x3 ;  /* 0x0000000c080c7c11 */ /* 0x002fc8000f8418ff */
[----:B------:R-:W-:Y:S02]  /*10f60*/  LEA.HI.X R13, R8, UR13, R9, 0x3, P2 ;  /* 0x0000000d080d7c11 */ /* 0x000fe400090f1c09 */
[----:B------:R-:W-:Y:S01]  /*10f70*/  LOP3.LUT R8, R5, 0xf, RZ, 0xc0, !PT ;  /* 0x0000000f05087812 */ /* 0x000fe200078ec0ff */
[----:B------:R-:W-:Y:S06]  /*10f80*/  @!P0 BRA `(.L_x_2002) ;  /* 0x0000000800c08947 */ /* 0x000fec0003800000 */
[----:B------:R-:W-:Y:S01]  /*10f90*/  HFMA2 R11, -RZ, RZ, 0, 0 ;  /* 0x00000000ff0b7431 */ /* 0x000fe200000001ff */
[----:B------:R-:W-:Y:S01]  /*10fa0*/  BSSY.RECONVERGENT B4, `(.L_x_2002) ;  /* 0x00000ae000047945 */ /* 0x000fe20003800200 */
[----:B------:R-:W-:Y:S02]  /*10fb0*/  MOV R14, R12 ;  /* 0x0000000c000e7202 */ /* 0x000fe40000000f00 */
[----:B------:R-:W-:Y:S02]  /*10fc0*/  LOP3.LUT R9, R16, 0x7fffffff, RZ, 0xc0, !PT ;  /* 0x7fffffff10097812 */ /* 0x000fe400078ec0ff */
[----:B------:R-:W-:-:S07]  /*10fd0*/  LOP3.LUT R54, R5, 0xfffffff0, RZ, 0xc0, !PT ;  /* 0xfffffff005367812 */ /* 0x000fce00078ec0ff */
.L_x_2003:
[----:B------:R-:W-:Y:S01]  /*10fe0*/  MOV R12, R14 ;  /* 0x0000000e000c7202 */ /* 0x000fe20000000f00 */
[----:B------:R-:W0:Y:S04]  /*10ff0*/  LDCU.64 UR10, c[0x0][0x758] ;  /* 0x0000eb00ff0a77ac */ /* 0x000e280008000a00 */
        /* <DEDUP_REMOVED lines=20> */
[----:B------:R-:W-:-:S04]  /*11140*/  IMAD.WIDE.U32 R48, R34, UR10, RZ ;  /* 0x0000000a22307c25 */ /* 0x000fc8000f8e00ff */
[----:B------:R-:W-:Y:S01]  /*11150*/  IMAD R51, R34, UR11, R35 ;  /* 0x0000000b22337c24 */ /* 0x000fe2000f8e0223 */
[----:B------:R-:W-:Y:S01]  /*11160*/  IADD3 R35, PT, PT, R45, R37, RZ ;  /* 0x000000252d237210 */ /* 0x000fe20007ffe0ff */
[----:B-----5:R-:W-:Y:S01]  /*11170*/  IMAD R43, R43, UR10, RZ ;  /* 0x0000000a2b2b7c24 */ /* 0x020fe2000f8e02ff */
[-C--:B------:R-:W-:Y:S02]  /*11180*/  LEA R34, P0, R44, R6.reuse, 0x3 ;  /* 0x000000062c227211 */ /* 0x080fe400078018ff */
[----:B------:R-:W-:Y:S01]  /*11190*/  IADD3 R37, PT, PT, R49, R51, RZ ;  /* 0x0000003331257210 */ /* 0x000fe20007ffe0ff */
[----:B---3--:R-:W-:Y:S01]  /*111a0*/  IMAD R49, R39, UR10, RZ ;  /* 0x0000000a27317c24 */ /* 0x008fe2000f8e02ff */
[----:B------:R-:W-:Y:S01]  /*111b0*/  LEA R36, P1, R48, R6, 0x3 ;  /* 0x0000000630247211 */ /* 0x000fe200078218ff */
[----:B----4-:R-:W-:Y:S01]  /*111c0*/  IMAD R51, R41, UR10, RZ ;  /* 0x0000000a29337c24 */ /* 0x010fe2000f8e02ff */
[-C--:B------:R-:W-:Y:S01]  /*111d0*/  LEA.HI.X R35, R44, R7.reuse, R35, 0x3, P0 ;  /* 0x000000072c237211 */ /* 0x080fe200000f1c23 */
[----:B------:R-:W-:Y:S01]  /*111e0*/  IMAD R49, R38, UR11, R49 ;  /* 0x0000000b26317c24 */ /* 0x000fe2000f8e0231 */
[----:B------:R-:W-:Y:S01]  /*111f0*/  LEA.HI.X R37, R48, R7, R37, 0x3, P1 ;  /* 0x0000000730257211 */ /* 0x000fe200008f1c25 */
[----:B------:R-:W-:-:S02]  /*11200*/  IMAD R53, R47, UR10, RZ ;  /* 0x0000000a2f357c24 */ /* 0x000fc4000f8e02ff */
[----:B------:R-:W-:Y:S01]  /*11210*/  IMAD.WIDE.U32 R38, R38, UR10, RZ ;  /* 0x0000000a26267c25 */ /* 0x000fe2000f8e00ff */
[----:B------:R-:W2:Y:S03]  /*11220*/  LDG.E.64 R34, desc[UR6][R34.64] ;  /* 0x0000000622227981 */ /* 0x000ea6000c1e1b00 */
[C---:B------:R-:W-:Y:S01]  /*11230*/  IMAD R51, R40.reuse, UR11, R51 ;  /* 0x0000000b28337c24 */ /* 0x040fe2000f8e0233 */
[----:B------:R-:W-:Y:S01]  /*11240*/  IADD3 R49, PT, PT, R39, R49, RZ ;  /* 0x0000003127317210 */ /* 0x000fe20007ffe0ff */
[----:B------:R-:W-:Y:S01]  /*11250*/  IMAD.WIDE.U32 R40, R40, UR10, RZ ;  /* 0x0000000a28287c25 */ /* 0x000fe2000f8e00ff */
[----:B------:R-:W3:Y:S03]  /*11260*/  LDG.E.64 R36, desc[UR6][R36.64] ;  /* 0x0000000624247981 */ /* 0x000ee6000c1e1b00 */
[----:B------:R-:W-:Y:S01]  /*11270*/  IMAD R47, R42, UR11, R43 ;  /* 0x0000000b2a2f7c24 */ /* 0x000fe2000f8e022b */
[----:B------:R-:W-:Y:S01]  /*11280*/  LEA R48, P1, R40, R6, 0x3 ;  /* 0x0000000628307211 */ /* 0x000fe200078218ff */
[----:B------:R-:W-:Y:S01]  /*11290*/  IMAD.WIDE.U32 R42, R42, UR10, RZ ;  /* 0x0000000a2a2a7c25 */ /* 0x000fe2000f8e00ff */
[----:B------:R-:W-:-:S03]  /*112a0*/  IADD3 R51, PT, PT, R41, R51, RZ ;  /* 0x0000003329337210 */ /* 0x000fc60007ffe0ff */
[----:B------:R-:W-:Y:S01]  /*112b0*/  IMAD.WIDE.U32 R44, R46, UR10, RZ ;  /* 0x0000000a2e2c7c25 */ /* 0x000fe2000f8e00ff */
[-C--:B------:R-:W-:Y:S02]  /*112c0*/  LEA R50, P2, R42, R6.reuse, 0x3 ;  /* 0x000000062a327211 */ /* 0x080fe400078418ff */
[----:B------:R-:W-:Y:S01]  /*112d0*/  IADD3 R41, PT, PT, R43, R47, RZ ;  /* 0x0000002f2b297210 */ /* 0x000fe20007ffe0ff */
[----:B------:R-:W-:Y:S01]  /*112e0*/  IMAD R53, R46, UR11, R53 ;  /* 0x0000000b2e357c24 */ /* 0x000fe2000f8e0235 */
[-C--:B------:R-:W-:Y:S01]  /*112f0*/  LEA R46, P0, R38, R6.reuse, 0x3 ;  /* 0x00000006262e7211 */ /* 0x080fe200078018ff */
[----:B------:R-:W-:Y:S01]  /*11300*/  IMAD R15, R15, UR10, RZ ;  /* 0x0000000a0f0f7c24 */ /* 0x000fe2000f8e02ff */
[-C--:B------:R-:W-:Y:S01]  /*11310*/  LEA R52, P3, R44, R6.reuse, 0x3 ;  /* 0x000000062c347211 */ /* 0x080fe200078618ff */
[----:B------:R-:W-:Y:S01]  /*11320*/  IMAD R17, R17, UR10, RZ ;  /* 0x0000000a11117c24 */ /* 0x000fe2000f8e02ff */
[----:B------:R-:W-:Y:S01]  /*11330*/  IADD3 R39, PT, PT, R45, R53, RZ ;  /* 0x000000352d277210 */ /* 0x000fe20007ffe0ff */
[----:B------:R-:W-:Y:S01]  /*11340*/  IMAD R15, R14, UR11, R15 ;  /* 0x0000000b0e0f7c24 */ /* 0x000fe2000f8e020f */
[-C--:B------:R-:W-:Y:S01]  /*11350*/  LEA.HI.X R47, R38, R7.reuse, R49, 0x3, P0 ;  /* 0x00000007262f7211 */ /* 0x080fe200000f1c31 */
[----:B------:R-:W-:Y:S01]  /*11360*/  IMAD R17, R16, UR11, R17 ;  /* 0x0000000b10117c24 */ /* 0x000fe2000f8e0211 */
[-C--:B------:R-:W-:Y:S01]  /*11370*/  LEA.HI.X R49, R40, R7.reuse, R51, 0x3, P1 ;  /* 0x0000000728317211 */ /* 0x080fe200008f1c33 */
[----:B------:R-:W-:Y:S01]  /*11380*/  IMAD R43, R19, UR10, RZ ;  /* 0x0000000a132b7c24 */ /* 0x000fe2000f8e02ff */
[-C--:B------:R-:W-:Y:S01]  /*11390*/  LEA.HI.X R51, R42, R7.reuse, R41, 0x3, P2 ;  /* 0x000000072a337211 */ /* 0x080fe200010f1c29 */
[----:B------:R-:W-:Y:S01]  /*113a0*/  IMAD.WIDE.U32 R40, R14, UR10, RZ ;  /* 0x0000000a0e287c25 */ /* 0x000fe2000f8e00ff */
[----:B------:R-:W-:Y:S01]  /*113b0*/  LEA.HI.X R53, R44, R7, R39, 0x3, P3 ;  /* 0x000000072c357211 */ /* 0x000fe200018f1c27 */
[----:B------:R-:W4:Y:S02]  /*113c0*/  LDG.E.64 R46, desc[UR6][R46.64] ;  /* 0x000000062e2e7981 */ /* 0x000f24000c1e1b00 */
[----:B------:R-:W-:Y:S01]  /*113d0*/  IMAD.WIDE.U32 R38, R16, UR10, RZ ;  /* 0x0000000a10267c25 */ /* 0x000fe2000f8e00ff */
[----:B------:R-:W-:Y:S01]  /*113e0*/  IADD3 R19, PT, PT, R41, R15, RZ ;  /* 0x0000000f29137210 */ /* 0x000fe20007ffe0ff */
[----:B------:R-:W5:Y:S01]  /*113f0*/  LDG.E.64 R48, desc[UR6][R48.64] ;  /* 0x0000000630307981 */ /* 0x000f62000c1e1b00 */
[-C--:B------:R-:W-:Y:S01]  /*11400*/  LEA R42, P0, R40, R6.reuse, 0x3 ;  /* 0x00000006282a7211 */ /* 0x080fe200078018ff */
[----:B------:R-:W-:Y:S01]  /*11410*/  IMAD R21, R21, UR10, RZ ;  /* 0x0000000a15157c24 */ /* 0x000fe2000f8e02ff */
[----:B------:R-:W-:Y:S01]  /*11420*/  IADD3 R15, PT, PT, R39, R17, RZ ;  /* 0x00000011270f7210 */ /* 0x000fe20007ffe0ff */
[----:B------:R-:W-:Y:S01]  /*11430*/  IMAD.WIDE.U32 R16, R18, UR10, RZ ;  /* 0x0000000a12107c25 */ /* 0x000fe2000f8e00ff */
[-C--:B------:R-:W-:Y:S01]  /*11440*/  LEA R14, P1, R38, R6.reuse, 0x3 ;  /* 0x00000006260e7211 */ /* 0x080fe200078218ff */
[----:B------:R-:W5:Y:S02]  /*11450*/  LDG.E.64 R50, desc[UR6][R50.64] ;  /* 0x0000000632327981 */ /* 0x000f64000c1e1b00 */
[----:B------:R-:W-:Y:S01]  /*11460*/  IMAD R39, R18, UR11, R43 ;  /* 0x0000000b12277c24 */ /* 0x000fe2000f8e022b */
[-C--:B------:R-:W-:Y:S01]  /*11470*/  LEA.HI.X R43, R40, R7.reuse, R19, 0x3, P0 ;  /* 0x00000007282b7211 */ /* 0x080fe200000f1c13 */
[----:B------:R-:W-:Y:S01]  /*11480*/  IMAD R23, R23, UR10, RZ ;  /* 0x0000000a17177c24 */ /* 0x000fe2000f8e02ff */
[----:B------:R-:W-:Y:S01]  /*11490*/  LEA.HI.X R15, R38, R7, R15, 0x3, P1 ;  /* 0x00000007260f7211 */ /* 0x000fe200008f1c0f */
[----:B------:R-:W-:Y:S01]  /*114a0*/  IMAD.WIDE.U32 R18, R20, UR10, RZ ;  /* 0x0000000a14127c25 */ /* 0x000fe2000f8e00ff */
[----:B------:R-:W-:Y:S01]  /*114b0*/  LEA R38, P0, R16, R6, 0x3 ;  /* 0x0000000610267211 */ /* 0x000fe200078018ff */
[----:B------:R-:W5:Y:S01]  /*114c0*/  LDG.E.64 R52, desc[UR6][R52.64] ;  /* 0x0000000634347981 */ /* 0x000f62000c1e1b00 */
[----:B------:R-:W-:Y:S01]  /*114d0*/  IADD3 R17, PT, PT, R17, R39, RZ ;  /* 0x0000002711117210 */ /* 0x000fe20007ffe0ff */
[----:B------:R-:W-:-:S02]  /*114e0*/  IMAD R21, R20, UR11, R21 ;  /* 0x0000000b14157c24 */ /* 0x000fc4000f8e0215 */
        /* <DEDUP_REMOVED lines=15> */
[----:B------:R-:W-:Y:S01]  /*115e0*/  IMAD R29, R28, UR11, R29 ;  /* 0x0000000b1c1d7c24 */ /* 0x000fe2000f8e021d */
[----:B------:R-:W-:Y:S01]  /*115f0*/  LEA R16, P0, R18, R6, 0x3 ;  /* 0x0000000612107211 */ /* 0x000fe200078018ff */
[----:B------:R-:W5:Y:S01]  /*11600*/  LDG.E.64 R38, desc[UR6][R38.64] ;  /* 0x0000000626267981 */ /* 0x000f62000c1e1b00 */
[----:B------:R-:W-:Y:S01]  /*11610*/  IADD3 R17, PT, PT, R19, R25, RZ ;  /* 0x0000001913117210 */ /* 0x000fe20007ffe0ff */
[----:B------:R-:W-:-:S02]  /*11620*/  IMAD R19, R27, UR10, RZ ;  /* 0x0000000a1b137c24 */ /* 0x000fc4000f8e02ff */
[----:B------:R-:W5:Y:S01]  /*11630*/  LDG.E.64 R22, desc[UR6][R22.64] ;  /* 0x0000000616167981 */ /* 0x000f62000c1e1b00 */
[----:B------:R-:W-:Y:S01]  /*11640*/  LEA.HI.X R17, R18, R7, R17, 0x3, P0 ;  /* 0x0000000712117211 */ /* 0x000fe200000f1c11 */
[----:B------:R-:W-:Y:S02]  /*11650*/  IMAD R25, R26, UR11, R19 ;  /* 0x0000000b1a197c24 */ /* 0x000fe4000f8e0213 */
[----:B------:R-:W-:Y:S01]  /*11660*/  IMAD.WIDE.U32 R18, R28, UR10, RZ ;  /* 0x0000000a1c127c25 */ /* 0x000fe2000f8e00ff */
[----:B------:R-:W5:Y:S03]  /*11670*/  LDG.E.64 R20, desc[UR6][R20.64] ;  /* 0x0000000614147981 */ /* 0x000f66000c1e1b00 */
[----:B------:R-:W-:Y:S01]  /*11680*/  IMAD.WIDE.U32 R26, R26, UR10, RZ ;  /* 0x0000000a1a1a7c25 */ /* 0x000fe2000f8e00ff */
[----:B------:R-:W-:Y:S01]  /*11690*/  IADD3 R19, PT, PT, R19, R29, RZ ;  /* 0x0000001d13137210 */ /* 0x000fe20007ffe0ff */
[----:B------:R-:W5:Y:S02]  /*116a0*/  LDG.E.64 R16, desc[UR6][R16.64] ;  /* 0x0000000610107981 */ /* 0x000f64000c1e1b00 */
[----:B------:R-:W-:Y:S01]  /*116b0*/  IMAD R29, R31, UR10, RZ ;  /* 0x0000000a1f1d7c24 */ /* 0x000fe2000f8e02ff */
[----:B------:R-:W-:-:S02]  /*116c0*/  LEA R24, P0, R26, R6, 0x3 ;  /* 0x000000061a187211 */ /* 0x000fc400078018ff */
[----:B------:R-:W-:Y:S01]  /*116d0*/  IADD3 R25, PT, PT, R27, R25, RZ ;  /* 0x000000191b197210 */ /* 0x000fe20007ffe0ff */
[C---:B------:R-:W-:Y:S02]  /*116e0*/  IMAD R29, R30.reuse, UR11, R29 ;  /* 0x0000000b1e1d7c24 */ /* 0x040fe4000f8e021d */
[----:B------:R-:W-:Y:S01]  /*116f0*/  IMAD.WIDE.U32 R30, R30, UR10, RZ ;  /* 0x0000000a1e1e7c25 */ /* 0x000fe2000f8e00ff */
[----:B------:R-:W-:Y:S02]  /*11700*/  LEA.HI.X R25, R26, R7, R25, 0x3, P0 ;  /* 0x000000071a197211 */ /* 0x000fe400000f1c19 */
[CC--:B------:R-:W-:Y:S01]  /*11710*/  LEA R26, P0, R18.reuse, R6.reuse, 0x3 ;  /* 0x00000006121a7211 */ /* 0x0c0fe200078018ff */
[----:B------:R-:W-:Y:S01]  /*11720*/  IMAD R33, R33, UR10, RZ ;  /* 0x0000000a21217c24 */ /* 0x000fe2000f8e02ff */
[----:B------:R-:W-:Y:S02]  /*11730*/  IADD3 R29, PT, PT, R31, R29, RZ ;  /* 0x0000001d1f1d7210 */ /* 0x000fe40007ffe0ff */
[-C--:B------:R-:W-:Y:S01]  /*11740*/  LEA.HI.X R27, R18, R7.reuse, R19, 0x3, P0 ;  /* 0x00000007121b7211 */ /* 0x080fe200000f1c13 */
[----:B------:R-:W-:Y:S01]  /*11750*/  IMAD.WIDE.U32 R18, R32, UR10, RZ ;  /* 0x0000000a20127c25 */ /* 0x000fe2000f8e00ff */
[-C--:B------:R-:W-:Y:S01]  /*11760*/  LEA R28, P0, R30, R6.reuse, 0x3 ;  /* 0x000000061e1c7211 */ /* 0x080fe200078018ff */
[----:B------:R-:W5:Y:S02]  /*11770*/  LDG.E.64 R24, desc[UR6][R24.64] ;  /* 0x0000000618187981 */ /* 0x000f64000c1e1b00 */
[----:B------:R-:W-:Y:S01]  /*11780*/  IMAD R33, R32, UR11, R33 ;  /* 0x0000000b20217c24 */ /* 0x000fe2000f8e0221 */
[----:B------:R-:W-:Y:S01]  /*11790*/  LEA.HI.X R29, R30, R7, R29, 0x3, P0 ;  /* 0x000000071e1d7211 */ /* 0x000fe200000f1c1d */
[----:B------:R-:W5:Y:S01]  /*117a0*/  LDG.E.64 R26, desc[UR6][R26.64] ;  /* 0x000000061a1a7981 */ /* 0x000f62000c1e1b00 */
[----:B------:R-:W-:-:S02]  /*117b0*/  LEA R30, P0, R18, R6, 0x3 ;  /* 0x00000006121e7211 */ /* 0x000fc400078018ff */
[----:B------:R-:W-:Y:S02]  /*117c0*/  IADD3 R19, PT, PT, R19, R33, RZ ;  /* 0x0000002113137210 */ /* 0x000fe40007ffe0ff */
[----:B------:R-:W5:Y:S02]  /*117d0*/  LDG.E.64 R28, desc[UR6][R28.64] ;  /* 0x000000061c1c7981 */ /* 0x000f64000c1e1b00 */
[----:B------:R-:W-:-:S06]  /*117e0*/  LEA.HI.X R31, R18, R7, R19, 0x3, P0 ;  /* 0x00000007121f7211 */ /* 0x000fcc00000f1c13 */
        /* <DEDUP_REMOVED lines=42> */
.L_x_2002:
[----:B------:R-:W-:Y:S05]  /*11a90*/  BSYNC.RECONVERGENT B3 ;  /* 0x0000000000037941 */ /* 0x000fea0003800200 */
.L_x_2001:
        /* <DEDUP_REMOVED lines=29> */
[-C--:B------:R-:W-:Y:S02]  /*11c70*/  LEA R26, P1, R28, R6.reuse, 0x3 ;  /* 0x000000061c1a7211 */ /* 0x080fe400078218ff */
[----:B------:R-:W-:Y:S01]  /*11c80*/  IADD3 R27, PT, PT, R29, R27, RZ ;  /* 0x0000001b1d1b7210 */ /* 0x000fe20007ffe0ff */
[----:B-----5:R-:W-:Y:S01]  /*11c90*/  IMAD R23, R23, UR10, RZ ;  /* 0x0000000a17177c24 */ /* 0x020fe2000f8e02ff */
[-C--:B------:R-:W-:Y:S01]  /*11ca0*/  LEA R16, P3, R32, R6.reuse, 0x3 ;  /* 0x0000000620107211 */ /* 0x080fe200078618ff */
        /* <DEDUP_REMOVED lines=31> */
[-C--:B------:R-:W-:Y:S01]  /*11ea0*/  LEA R32, P1, R20, R6.reuse, 0x3 ;  /* 0x0000000614207211 */ /* 0x080fe200078218ff */
        /* <DEDUP_REMOVED lines=28> */
.L_x_2005:
[----:B------:R-:W-:Y:S05]  /*12070*/  BSYNC.RECONVERGENT B3 ;  /* 0x0000000000037941 */ /* 0x000fea0003800200 */
.L_x_2004:
        /* <DEDUP_REMOVED lines=51> */
.L_x_2007:
[----:B------:R-:W-:Y:S05]  /*123b0*/  BSYNC.RECONVERGENT B3 ;  /* 0x0000000000037941 */ /* 0x000fea0003800200 */
.L_x_2006:
        /* <DEDUP_REMOVED lines=37> */
.L_x_2000:
[----:B------:R-:W-:Y:S05]  /*12610*/  BSYNC.RECONVERGENT B2 ;  /* 0x0000000000027941 */ /* 0x000fea0003800200 */
.L_x_1999:
[----:B------:R-:W0:Y:S01]  /*12620*/  LDCU.64 UR10, c[0x0][0x710] ;  /* 0x0000e200ff0a77ac */ /* 0x000e220008000a00 */
[----:B------:R-:W-:Y:S02]  /*12630*/  IADD3 R3, PT, PT, R3, 0x80, RZ ;  /* 0x0000008003037810 */ /* 0x000fe40007ffe0ff */
[----:B0-----:R-:W-:-:S04]  /*12640*/  IADD3 R4, P0, PT, R4, UR10, RZ ;  /* 0x0000000a04047c10 */ /* 0x001fc8000ff1e0ff */
[----:B------:R-:W-:-:S05]  /*12650*/  IADD3.X R5, PT, PT, RZ, UR11, RZ, P0, !PT ;  /* 0x0000000bff057c10 */ /* 0x000fca00087fe4ff */
[----:B------:R0:W-:Y:S04]  /*12660*/  STG.E.64 desc[UR6][R4.64], R10 ;  /* 0x0000000a04007986 */ /* 0x0001e8000c101b06 */
.L_x_1986:
        /* <DEDUP_REMOVED lines=400> */
.L_x_2009:
        /* <DEDUP_REMOVED lines=37> */
.L_x_2014:
        /* <DEDUP_REMOVED lines=171> */
.L_x_2013:
[----:B------:R-:W-:Y:S05]  /*14c70*/  BSYNC.RECONVERGENT B3 ;  /* 0x0000000000037941 */ /* 0x000fea0003800200 */
.L_x_2012:
        /* <DEDUP_REMOVED lines=93> */
.L_x_2016:
[----:B------:R-:W-:Y:S05]  /*15250*/  BSYNC.RECONVERGENT B3 ;  /* 0x0000000000037941 */ /* 0x000fea0003800200 */
.L_x_2015:
        /* <DEDUP_REMOVED lines=51> */
.L_x_2018:
[----:B------:R-:W-:Y:S05]  /*15590*/  BSYNC.RECONVERGENT B3 ;  /* 0x0000000000037941 */ /* 0x000fea0003800200 */
.L_x_2017:
        /* <DEDUP_REMOVED lines=37> */
.L_x_2011:
[----:B------:R-:W-:Y:S05]  /*157f0*/  BSYNC.RECONVERGENT B2 ;  /* 0x0000000000027941 */ /* 0x000fea0003800200 */
.L_x_2010:
[----:B------:R-:W0:Y:S01]  /*15800*/  LDCU.64 UR10, c[0x0][0x710] ;  /* 0x0000e200ff0a77ac */ /* 0x000e220008000a00 */
[----:B------:R-:W-:Y:S02]  /*15810*/  IADD3 R3, PT, PT, R3, 0x80, RZ ;  /* 0x0000008003037810 */ /* 0x000fe40007ffe0ff */
[----:B0-----:R-:W-:-:S04]  /*15820*/  IADD3 R4, P0, PT, R4, UR10, RZ ;  /* 0x0000000a04047c10 */ /* 0x001fc8000ff1e0ff */
[----:B------:R-:W-:-:S05]  /*15830*/  IADD3.X R5, PT, PT, RZ, UR11, RZ, P0, !PT ;  /* 0x0000000bff057c10 */ /* 0x000fca00087fe4ff */
[----:B------:R1:W-:Y:S04]  /*15840*/  STG.E.64 desc[UR6][R4.64], R10 ;  /* 0x0000000a04007986 */ /* 0x0003e8000c101b06 */
.L_x_1997:
[----:B------:R-:W-:-:S13]  /*15850*/  ISETP.GE.AND P0, PT, R3, UR4, PT ;  /* 0x0000000403007c0c */ /* 0x000fda000bf06270 */
[----:B------:R-:W-:Y:S05]  /*15860*/  @P0 BRA `(.L_x_2019) ;  /* 0x0000006000e80947 */ /* 0x000fea0003800000 */
[----:B------:R-:W2:Y:S01]  /*15870*/  LDCU.64 UR10, c[0x0][0x390] ;  /* 0x00007200ff0a77ac */ /* 0x000ea20008000a00 */
[----:B-1----:R-:W-:Y:S02]  /*15880*/  MOV R4, RZ ;  /* 0x000000ff00047202 */ /* 0x002fe40000000f00 */
[----:B------:R-:W-:Y:S01]  /*15890*/  MOV R5, R3 ;  /* 0x0000000300057202 */ /* 0x000fe20000000f00 */
[----:B------:R-:W1:Y:S01]  /*158a0*/  LDCU UR12, c[0x0][0x38c] ;  /* 0x00007180ff0c77ac */ /* 0x000e620008000800 */
[----:B------:R-:W-:Y:S01]  /*158b0*/  ISETP.NE.AND P0, PT, R0, RZ, PT ;  /* 0x000000ff0000720c */ /* 0x000fe20003f05270 */
[----:B------:R-:W3:Y:S01]  /*158c0*/  LDCU UR13, c[0x0][0x4b8] ;  /* 0x00009700ff0d77ac */ /* 0x000ee20008000800 */
[----:B------:R-:W4:Y:S01]  /*158d0*/  LDCU.64 UR14, c[0x0][0x4c8] ;  /* 0x00009900ff0e77ac */ /* 0x000f220008000a00 */
[----:B--2---:R-:W-:Y:S01]  /*158e0*/  IMAD.HI.U32 R10, R3, UR10, R4 ;  /* 0x0000000a030a7c27 */ /* 0x004fe2000f8e0004 */
[----:B------:R-:W2:Y:S04]  /*158f0*/  LDCU UR10, c[0x0][0x4c4] ;  /* 0x00009880ff0a77ac */ /* 0x000ea80008000800 */
[----:B------:R-:W-:-:S04]  /*15900*/  SHF.R.U32.HI R11, RZ, UR11, R10 ;  /* 0x0000000bff0b7c19 */ /* 0x000fc8000801160a */
[----:B0-----:R-:W-:-:S05]  /*15910*/  IADD3 R6, PT, PT, -R11, RZ, RZ ;  /* 0x000000ff0b067210 */ /* 0x001fca0007ffe1ff */
[----:B-1----:R-:W-:-:S04]  /*15920*/  IMAD R6, R6, UR12, R3 ;  /* 0x0000000c06067c24 */ /* 0x002fc8000f8e0203 */
[C---:B----4-:R-:W-:Y:S02]  /*15930*/  IMAD R7, R6.reuse, UR14, RZ ;  /* 0x0000000e06077c24 */ /* 0x050fe4000f8e02ff */
[C---:B------:R-:W-:Y:S02]  /*15940*/  IMAD R8, R6.reuse, UR15, RZ ;  /* 0x0000000f06087c24 */ /* 0x040fe4000f8e02ff */
[C---:B---3--:R-:W-:Y:S02]  /*15950*/  IMAD R4, R6.reuse, UR13, RZ ;  /* 0x0000000d06047c24 */ /* 0x048fe4000f8e02ff */
        /* <DEDUP_REMOVED lines=383> */
.L_x_2020:
        /* <DEDUP_REMOVED lines=37> */
.L_x_2025:
        /* <DEDUP_REMOVED lines=171> */
.L_x_2024:
[----:B------:R-:W-:Y:S05]  /*17e50*/  BSYNC.RECONVERGENT B3 ;  /* 0x0000000000037941 */ /* 0x000fea0003800200 */
.L_x_2023:
        /* <DEDUP_REMOVED lines=93> */
.L_x_2027:
[----:B------:R-:W-:Y:S05]  /*18430*/  BSYNC.RECONVERGENT B3 ;  /* 0x0000000000037941 */ /* 0x000fea0003800200 */
.L_x_2026:
        /* <DEDUP_REMOVED lines=51> */
.L_x_2029:
[----:B------:R-:W-:Y:S05]  /*18770*/  BSYNC.RECONVERGENT B3 ;  /* 0x0000000000037941 */ /* 0x000fea0003800200 */
.L_x_2028:
        /* <DEDUP_REMOVED lines=37> */
.L_x_2022:
[----:B------:R-:W-:Y:S05]  /*189d0*/  BSYNC.RECONVERGENT B2 ;  /* 0x0000000000027941 */ /* 0x000fea0003800200 */
.L_x_2021:
[----:B------:R-:W0:Y:S01]  /*189e0*/  LDCU.64 UR10, c[0x0][0x710] ;  /* 0x0000e200ff0a77ac */ /* 0x000e220008000a00 */
[----:B------:R-:W-:Y:S02]  /*189f0*/  IADD3 R3, PT, PT, R3, 0x80, RZ ;  /* 0x0000008003037810 */ /* 0x000fe40007ffe0ff */
[----:B0-----:R-:W-:-:S04]  /*18a00*/  IADD3 R4, P0, PT, R4, UR10, RZ ;  /* 0x0000000a04047c10 */ /* 0x001fc8000ff1e0ff */
[----:B------:R-:W-:-:S05]  /*18a10*/  IADD3.X R5, PT, PT, RZ, UR11, RZ, P0, !PT ;  /* 0x0000000bff057c10 */ /* 0x000fca00087fe4ff */
[----:B------:R1:W-:Y:S04]  /*18a20*/  STG.E.64 desc[UR6][R4.64], R10 ;  /* 0x0000000a04007986 */ /* 0x0003e8000c101b06 */
.L_x_2008:
        /* <DEDUP_REMOVED lines=400> */
.L_x_2031:
        /* <DEDUP_REMOVED lines=37> */
.L_x_2036:
        /* <DEDUP_REMOVED lines=171> */
.L_x_2035:
[----:B------:R-:W-:Y:S05]  /*1b030*/  BSYNC.RECONVERGENT B3 ;  /* 0x0000000000037941 */ /* 0x000fea0003800200 */
.L_x_2034:
        /* <DEDUP_REMOVED lines=93> */
.L_x_2038:
[----:B------:R-:W-:Y:S05]  /*1b610*/  BSYNC.RECONVERGENT B3 ;  /* 0x0000000000037941 */ /* 0x000fea0003800200 */
.L_x_2037:
        /* <DEDUP_REMOVED lines=51> */
.L_x_2040:
[----:B------:R-:W-:Y:S05]  /*1b950*/  BSYNC.RECONVERGENT B3 ;  /* 0x0000000000037941 */ /* 0x000fea0003800200 */
.L_x_2039:
        /* <DEDUP_REMOVED lines=37> */
.L_x_2033:
[----:B------:R-:W-:Y:S05]  /*1bbb0*/  BSYNC.RECONVERGENT B2 ;  /* 0x0000000000027941 */ /* 0x000fea0003800200 */
.L_x_2032:
[----:B------:R-:W0:Y:S01]  /*1bbc0*/  LDCU.64 UR10, c[0x0][0x710] ;  /* 0x0000e200ff0a77ac */ /* 0x000e220008000a00 */
[----:B------:R-:W-:Y:S02]  /*1bbd0*/  IADD3 R3, PT, PT, R3, 0x80, RZ ;  /* 0x0000008003037810 */ /* 0x000fe40007ffe0ff */
[----:B0-----:R-:W-:-:S04]  /*1bbe0*/  IADD3 R4, P0, PT, R4, UR10, RZ ;  /* 0x0000000a04047c10 */ /* 0x001fc8000ff1e0ff */
[----:B------:R-:W-:-:S05]  /*1bbf0*/  IADD3.X R5, PT, PT, RZ, UR11, RZ, P0, !PT ;  /* 0x0000000bff057c10 */ /* 0x000fca00087fe4ff */
[----:B------:R2:W-:Y:S04]  /*1bc00*/  STG.E.64 desc[UR6][R4.64], R10 ;  /* 0x0000000a04007986 */ /* 0x0005e8000c101b06 */
.L_x_2019:
[----:B------:R-:W-:-:S13]  /*1bc10*/  ISETP.GE.AND P0, PT, R3, UR4, PT ;  /* 0x0000000403007c0c */ /* 0x000fda000bf06270 */
[----:B------:R-:W-:Y:S05]  /*1bc20*/  @P0 BREAK.RELIABLE B0 ;  /* 0x0000000000000942 */ /* 0x000fea0003800100 */
[----:B------:R-:W-:Y:S05]  /*1bc30*/  @P0 BRA `(.L_x_2041) ;  /* 0x0000006000f00947 */ /* 0x000fea0003800000 */
[----:B------:R-:W3:Y:S01]  /*1bc40*/  LDCU.64 UR10, c[0x0][0x390] ;  /* 0x00007200ff0a77ac */ /* 0x000ee20008000a00 */
[----:B-12---:R-:W-:Y:S02]  /*1bc50*/  MOV R4, RZ ;  /* 0x000000ff00047202 */ /* 0x006fe40000000f00 */
[----:B------:R-:W-:Y:S01]  /*1bc60*/  MOV R5, R3 ;  /* 0x0000000300057202 */ /* 0x000fe20000000f00 */
[----:B------:R-:W1:Y:S01]  /*1bc70*/  LDCU UR12, c[0x0][0x38c] ;  /* 0x00007180ff0c77ac */ /* 0x000e620008000800 */
[----:B------:R-:W-:Y:S01]  /*1bc80*/  ISETP.NE.AND P0, PT, R0, RZ, PT ;  /* 0x000000ff0000720c */ /* 0x000fe20003f05270 */
[----:B------:R-:W2:Y:S01]  /*1bc90*/  LDCU UR13, c[0x0][0x4b8] ;  /* 0x00009700ff0d77ac */ /* 0x000ea20008000800 */
[----:B------:R-:W4:Y:S01]  /*1bca0*/  LDCU.64 UR14, c[0x0][0x4c8] ;  /* 0x00009900ff0e77ac */ /* 0x000f220008000a00 */
[----:B---3--:R-:W-:Y:S01]  /*1bcb0*/  IMAD.HI.U32 R10, R3, UR10, R4 ;  /* 0x0000000a030a7c27 */ /* 0x008fe2000f8e0004 */
[----:B------:R-:W3:Y:S04]  /*1bcc0*/  LDCU UR10, c[0x0][0x4c4] ;  /* 0x00009880ff0a77ac */ /* 0x000ee80008000800 */
[----:B------:R-:W-:-:S04]  /*1bcd0*/  SHF.R.U32.HI R11, RZ, UR11, R10 ;  /* 0x0000000bff0b7c19 */ /* 0x000fc8000801160a */
[----:B0-----:R-:W-:-:S05]  /*1bce0*/  IADD3 R6, PT, PT, -R11, RZ, RZ ;  /* 0x000000ff0b067210 */ /* 0x001fca0007ffe1ff */
[----:B-1----:R-:W-:-:S04]  /*1bcf0*/  IMAD R6, R6, UR12, R3 ;  /* 0x0000000c06067c24 */ /* 0x002fc8000f8e0203 */
[C---:B----4-:R-:W-:Y:S02]  /*1bd00*/  IMAD R7, R6.reuse, UR14, RZ ;  /* 0x0000000e06077c24 */ /* 0x050fe4000f8e02ff */
[C---:B------:R-:W-:Y:S02]  /*1bd10*/  IMAD R8, R6.reuse, UR15, RZ ;  /* 0x0000000f06087c24 */ /* 0x040fe4000f8e02ff */
[C---:B--2---:R-:W-:Y:S02]  /*1bd20*/  IMAD R4, R6.reuse, UR13, RZ ;  /* 0x0000000d06047c24 */ /* 0x044fe4000f8e02ff */
        /* <DEDUP_REMOVED lines=383> */
.L_x_2042:
        /* <DEDUP_REMOVED lines=37> */
.L_x_2047:
        /* <DEDUP_REMOVED lines=171> */
.L_x_2046:
[----:B------:R-:W-:Y:S05]  /*1e220*/  BSYNC.RECONVERGENT B3 ;  /* 0x0000000000037941 */ /* 0x000fea0003800200 */
.L_x_2045:
        /* <DEDUP_REMOVED lines=93> */
.L_x_2049:
[----:B------:R-:W-:Y:S05]  /*1e800*/  BSYNC.RECONVERGENT B3 ;  /* 0x0000000000037941 */ /* 0x000fea0003800200 */
.L_x_2048:
        /* <DEDUP_REMOVED lines=51> */
.L_x_2051:
[----:B------:R-:W-:Y:S05]  /*1eb40*/  BSYNC.RECONVERGENT B3 ;  /* 0x0000000000037941 */ /* 0x000fea0003800200 */
.L_x_2050:
        /* <DEDUP_REMOVED lines=37> */
.L_x_2044:
[----:B------:R-:W-:Y:S05]  /*1eda0*/  BSYNC.RECONVERGENT B2 ;  /* 0x0000000000027941 */ /* 0x000fea0003800200 */
.L_x_2043:
[----:B------:R-:W0:Y:S01]  /*1edb0*/  LDCU.64 UR10, c[0x0][0x710] ;  /* 0x0000e200ff0a77ac */ /* 0x000e220008000a00 */
[----:B------:R-:W-:Y:S02]  /*1edc0*/  IADD3 R3, PT, PT, R3, 0x80, RZ ;  /* 0x0000008003037810 */ /* 0x000fe40007ffe0ff */
[----:B0-----:R-:W-:-:S04]  /*1edd0*/  IADD3 R4, P0, PT, R4, UR10, RZ ;  /* 0x0000000a04047c10 */ /* 0x001fc8000ff1e0ff */
[----:B------:R-:W-:-:S05]  /*1ede0*/  IADD3.X R5, PT, PT, RZ, UR11, RZ, P0, !PT ;  /* 0x0000000bff057c10 */ /* 0x000fca00087fe4ff */
[----:B------:R2:W-:Y:S04]  /*1edf0*/  STG.E.64 desc[UR6][R4.64], R10 ;  /* 0x0000000a04007986 */ /* 0x0005e8000c101b06 */
.L_x_2030:
[----:B------:R-:W-:-:S13]  /*1ee00*/  ISETP.GE.AND P0, PT, R3, UR4, PT ;  /* 0x0000000403007c0c */ /* 0x000fda000bf06270 */
[----:B------:R-:W-:Y:S05]  /*1ee10*/  @P0 BREAK.RELIABLE B0 ;  /* 0x0000000000000942 */ /* 0x000fea0003800100 */
[----:B------:R-:W-:Y:S05]  /*1ee20*/  @P0 BRA `(.L_x_2041) ;  /* 0x0000003000740947 */ /* 0x000fea0003800000 */
[----:B------:R-:W-:Y:S05]  /*1ee30*/  BSYNC.RELIABLE B0 ;  /* 0x0000000000007941 */ /* 0x000fea0003800100 */
.L_x_1985:
        /* <DEDUP_REMOVED lines=398> */
.L_x_2052:
        /* <DEDUP_REMOVED lines=37> */
.L_x_2057:
        /* <DEDUP_REMOVED lines=171> */
.L_x_2056:
[----:B------:R-:W-:Y:S05]  /*21420*/  BSYNC.RECONVERGENT B3 ;  /* 0x0000000000037941 */ /* 0x000fea0003800200 */
.L_x_2055:
        /* <DEDUP_REMOVED lines=93> */
.L_x_2059:
[----:B------:R-:W-:Y:S05]  /*21a00*/  BSYNC.RECONVERGENT B3 ;  /* 0x0000000000037941 */ /* 0x000fea0003800200 */
.L_x_2058:
        /* <DEDUP_REMOVED lines=51> */
.L_x_2061:
[----:B------:R-:W-:Y:S05]  /*21d40*/  BSYNC.RECONVERGENT B3 ;  /* 0x0000000000037941 */ /* 0x000fea0003800200 */
.L_x_2060:
        /* <DEDUP_REMOVED lines=37> */
.L_x_2054:
[----:B------:R-:W-:Y:S05]  /*21fa0*/  BSYNC.RECONVERGENT B2 ;  /* 0x0000000000027941 */ /* 0x000fea0003800200 */
.L_x_2053:
[----:B------:R-:W0:Y:S01]  /*21fb0*/  LDCU.64 UR10, c[0x0][0x710] ;  /* 0x0000e200ff0a77ac */ /* 0x000e220008000a00 */
[----:B------:R-:W-:Y:S02]  /*21fc0*/  IADD3 R3, PT, PT, R3, 0x80, RZ ;  /* 0x0000008003037810 */ /* 0x000fe40007ffe0ff */
[----:B0-----:R-:W-:-:S04]  /*21fd0*/  IADD3 R4, P0, PT, R4, UR10, RZ ;  /* 0x0000000a04047c10 */ /* 0x001fc8000ff1e0ff */
[----:B------:R-:W-:-:S05]  /*21fe0*/  IADD3.X R5, PT, PT, RZ, UR11, RZ, P0, !PT ;  /* 0x0000000bff057c10 */ /* 0x000fca00087fe4ff */
[----:B------:R3:W-:Y:S04]  /*21ff0*/  STG.E.64 desc[UR6][R4.64], R10 ;  /* 0x0000000a04007986 */ /* 0x0007e8000c101b06 */
.L_x_2041:
[----:B------:R-:W-:Y:S05]  /*22000*/  BSYNC.RECONVERGENT B1 ;  /* 0x0000000000017941 */ /* 0x000fea0003800200 */
.L_x_1984:
        /* <DEDUP_REMOVED lines=401> */
.L_x_2062:
        /* <DEDUP_REMOVED lines=21> */
[----:B------:R-:W-:Y:S02]  /*23a70*/  CS2R R6, SRZ ;  /* 0x0000000000067805 */ /* 0x000fe4000001ff00 */
[----:B------:R-:W-:-:S02]  /*23a80*/  ISETP.GE.U32.AND P0, PT, R0, 0x1, PT ;  /* 0x000000010000780c */ /* 0x000fc40003f06070 */
[----:B---3--:R-:W-:Y:S02]  /*23a90*/  IADD3 R2, P1, PT, R3, UR8, RZ ;  /* 0x0000000803027c10 */ /* 0x008fe4000ff3e0ff */
[----:B------:R-:W-:Y:S02]  /*23aa0*/  ISETP.GE.AND.EX P0, PT, R11, RZ, PT, P0 ;  /* 0x000000ff0b00720c */ /* 0x000fe40003f06300 */
[C---:B-1----:R-:W-:Y:S02]  /*23ab0*/  LEA R8, P2, R4.reuse, UR12, 0x3 ;  /* 0x0000000c04087c11 */ /* 0x042fe4000f8418ff */
[----:B------:R-:W-:Y:S02]  /*23ac0*/  IADD3.X R3, PT, PT, RZ, UR9, RZ, P1, !PT ;  /* 0x00000009ff037c10 */ /* 0x000fe40008ffe4ff */
[----:B------:R-:W-:-:S07]  /*23ad0*/  LEA.HI.X R9, R4, UR13, R5, 0x3, P2 ;  /* 0x0000000d04097c11 */ /* 0x000fce00090f1c05 */
[----:B----4-:R-:W-:Y:S05]  /*23ae0*/  @!P0 BRA `(.L_x_2064) ;  /* 0x0000001400c08947 */ /* 0x010fea0003800000 */
[C---:B------:R-:W-:Y:S01]  /*23af0*/  ISETP.GE.U32.AND P0, PT, R0.reuse, 0x10, PT ;  /* 0x000000100000780c */ /* 0x040fe20003f06070 */
[----:B------:R-:W-:Y:S01]  /*23b00*/  BSSY.RECONVERGENT B2, `(.L_x_2065) ;  /* 0x00000b6000027945 */ /* 0x000fe20003800200 */
[----:B------:R-:W-:Y:S02]  /*23b10*/  MOV R4, R8 ;  /* 0x0000000800047202 */ /* 0x000fe40000000f00 */
[----:B------:R-:W-:Y:S02]  /*23b20*/  CS2R R6, SRZ ;  /* 0x0000000000067805 */ /* 0x000fe4000001ff00 */
[----:B------:R-:W-:Y:S02]  /*23b30*/  ISETP.GE.U32.AND.EX P0, PT, R11, RZ, PT, P0 ;  /* 0x000000ff0b00720c */ /* 0x000fe40003f06100 */
[----:B------:R-:W-:Y:S02]  /*23b40*/  MOV R5, R9 ;  /* 0x0000000900057202 */ /* 0x000fe40000000f00 */
[----:B------:R-:W-:-:S09]  /*23b50*/  LOP3.LUT R35, R0, 0xf, RZ, 0xc0, !PT ;  /* 0x0000000f00237812 */ /* 0x000fd200078ec0ff */
[----:B------:R-:W-:Y:S05]  /*23b60*/  @!P0 BRA `(.L_x_2066) ;  /* 0x0000000800bc8947 */ /* 0x000fea0003800000 */
[----:B------:R-:W-:Y:S01]  /*23b70*/  HFMA2 R7, -RZ, RZ, 0, 0 ;  /* 0x00000000ff077431 */ /* 0x000fe200000001ff */
[----:B------:R-:W-:Y:S01]  /*23b80*/  BSSY.RECONVERGENT B3, `(.L_x_2066) ;  /* 0x00000ad000037945 */ /* 0x000fe20003800200 */
[----:B------:R-:W-:Y:S02]  /*23b90*/  MOV R8, R4 ;  /* 0x0000000400087202 */ /* 0x000fe40000000f00 */
[----:B------:R-:W-:Y:S02]  /*23ba0*/  LOP3.LUT R34, R11, 0x7fffffff, RZ, 0xc0, !PT ;  /* 0x7fffffff0b227812 */ /* 0x000fe400078ec0ff */
[----:B------:R-:W-:-:S07]  /*23bb0*/  LOP3.LUT R46, R0, 0xfffffff0, RZ, 0xc0, !PT ;  /* 0xfffffff0002e7812 */ /* 0x000fce00078ec0ff */
.L_x_2067:
        /* <DEDUP_REMOVED lines=18> */
[----:B---3--:R-:W-:Y:S02]  /*23ce0*/  IMAD R43, R43, UR4, RZ ;  /* 0x000000042b2b7c24 */ /* 0x008fe4000f8e02ff */
[----:B------:R-:W-:-:S04]  /*23cf0*/  IMAD.WIDE.U32 R26, R36, UR4, RZ ;  /* 0x00000004241a7c25 */ /* 0x000fc8000f8e00ff */
[----:B------:R-:W-:-:S04]  /*23d00*/  IMAD.WIDE.U32 R16, R42, UR4, RZ ;  /* 0x000000042a107c25 */ /* 0x000fc8000f8e00ff */
[----:B------:R-:W-:Y:S02]  /*23d10*/  IMAD R37, R36, UR5, R37 ;  /* 0x0000000524257c24 */ /* 0x000fe4000f8e0225 */
[----:B------:R-:W-:Y:S01]  /*23d20*/  IMAD R43, R42, UR5, R43 ;  /* 0x000000052a2b7c24 */ /* 0x000fe2000f8e022b */
[-C--:B------:R-:W-:Y:S02]  /*23d30*/  LEA R42, P1, R16, R32.reuse, 0x3 ;  /* 0x00000020102a7211 */ /* 0x080fe400078218ff */
[----:B------:R-:W-:Y:S01]  /*23d40*/  IADD3 R27, PT, PT, R27, R37, RZ ;  /* 0x000000251b1b7210 */ /* 0x000fe20007ffe0ff */
[----:B----4-:R-:W-:Y:S01]  /*23d50*/  IMAD R37, R41, UR4, RZ ;  /* 0x0000000429257c24 */ /* 0x010fe2000f8e02ff */
[----:B------:R-:W-:Y:S02]  /*23d60*/  IADD3 R17, PT, PT, R17, R43, RZ ;  /* 0x0000002b11117210 */ /* 0x000fe40007ffe0ff */
[----:B------:R-:W-:Y:S02]  /*23d70*/  LEA R44, P0, R26, R32, 0x3 ;  /* 0x000000201a2c7211 */ /* 0x000fe400078018ff */
[----:B------:R-:W-:Y:S01]  /*23d80*/  LEA.HI.X R43, R16, R33, R17, 0x3, P1 ;  /* 0x00000021102b7211 */ /* 0x000fe200008f1c11 */
[----:B------:R-:W-:-:S02]  /*23d90*/  IMAD R17, R40, UR5, R37 ;  /* 0x0000000528117c24 */ /* 0x000fc4000f8e0225 */
[----:B-----5:R-:W-:Y:S01]  /*23da0*/  IMAD R37, R51, UR4, RZ ;  /* 0x0000000433257c24 */ /* 0x020fe2000f8e02ff */
[----:B------:R-:W-:Y:S01]  /*23db0*/  LEA.HI.X R45, R26, R33, R27, 0x3, P0 ;  /* 0x000000211a2d7211 */ /* 0x000fe200000f1c1b */
[----:B------:R-:W-:Y:S01]  /*23dc0*/  IMAD R47, R15, UR4, RZ ;  /* 0x000000040f2f7c24 */ /* 0x000fe2000f8e02ff */
[----:B------:R-:W2:Y:S01]  /*23dd0*/  LDG.E.64 R42, desc[UR6][R42.64] ;  /* 0x000000062a2a7981 */ /* 0x000ea2000c1e1b00 */
[----:B------:R-:W-:Y:S02]  /*23de0*/  IMAD R27, R49, UR4, RZ ;  /* 0x00000004311b7c24 */ /* 0x000fe4000f8e02ff */
[----:B------:R-:W-:-:S04]  /*23df0*/  IMAD.WIDE.U32 R40, R40, UR4, RZ ;  /* 0x0000000428287c25 */ /* 0x000fc8000f8e00ff */
[C---:B------:R-:W-:Y:S02]  /*23e00*/  IMAD R15, R50.reuse, UR5, R37 ;  /* 0x00000005320f7c24 */ /* 0x040fe4000f8e0225 */
[----:B------:R-:W-:Y:S01]  /*23e10*/  IMAD.WIDE.U32 R50, R50, UR4, RZ ;  /* 0x0000000432327c25 */ /* 0x000fe2000f8e00ff */
[----:B------:R-:W-:Y:S02]  /*23e20*/  LEA R36, P0, R40, R32, 0x3 ;  /* 0x0000002028247211 */ /* 0x000fe400078018ff */
[----:B------:R-:W-:Y:S01]  /*23e30*/  IADD3 R37, PT, PT, R41, R17, RZ ;  /* 0x0000001129257210 */ /* 0x000fe20007ffe0ff */
[C---:B------:R-:W-:Y:S01]  /*23e40*/  IMAD R27, R48.reuse, UR5, R27 ;  /* 0x00000005301b7c24 */ /* 0x040fe2000f8e021b */
[----:B------:R-:W-:Y:S01]  /*23e50*/  IADD3 R15, PT, PT, R51, R15, RZ ;  /* 0x0000000f330f7210 */ /* 0x000fe20007ffe0ff */
[----:B------:R-:W-:-:S04]  /*23e60*/  IMAD.WIDE.U32 R48, R48, UR4, RZ ;  /* 0x0000000430307c25 */ /* 0x000fc8000f8e00ff */
[----:B------:R-:W-:-:S04]  /*23e70*/  IMAD.WIDE.U32 R52, R14, UR4, RZ ;  /* 0x000000040e347c25 */ /* 0x000fc8000f8e00ff */
[----:B------:R-:W-:Y:S01]  /*23e80*/  IMAD R47, R14, UR5, R47 ;  /* 0x000000050e2f7c24 */ /* 0x000fe2000f8e022f */
[-C--:B------:R-:W-:Y:S01]  /*23e90*/  LEA R14, P2, R50, R32.reuse, 0x3 ;  /* 0x00000020320e7211 */ /* 0x080fe200078418ff */
[----:B------:R-:W-:Y:S02]  /*23ea0*/  IMAD R21, R21, UR4, RZ ;  /* 0x0000000415157c24 */ /* 0x000fe4000f8e02ff */
[----:B------:R-:W-:Y:S01]  /*23eb0*/  IMAD R19, R19, UR4, RZ ;  /* 0x0000000413137c24 */ /* 0x000fe2000f8e02ff */
[----:B------:R-:W-:Y:S01]  /*23ec0*/  LEA.HI.X R37, R40, R33, R37, 0x3, P0 ;  /* 0x0000002128257211 */ /* 0x000fe200000f1c25 */
[----:B------:R-:W-:Y:S01]  /*23ed0*/  IMAD.WIDE.U32 R40, R20, UR4, RZ ;  /* 0x0000000414287c25 */ /* 0x000fe2000f8e00ff */
[----:B------:R-:W-:Y:S02]  /*23ee0*/  LEA R26, P1, R48, R32, 0x3 ;  /* 0x00000020301a7211 */ /* 0x000fe400078218ff */
[----:B------:R-:W-:Y:S01]  /*23ef0*/  IADD3 R27, PT, PT, R49, R27, RZ ;  /* 0x0000001b311b7210 */ /* 0x000fe20007ffe0ff */
[----:B------:R-:W-:Y:S01]  /*23f00*/  IMAD R21, R20, UR5, R21 ;  /* 0x0000000514157c24 */ /* 0x000fe2000f8e0215 */
[-C--:B------:R-:W-:Y:S01]  /*23f10*/  LEA.HI.X R15, R50, R33.reuse, R15, 0x3, P2 ;  /* 0x00000021320f7211 */ /* 0x080fe200010f1c0f */
[----:B------:R-:W-:Y:S01]  /*23f20*/  IMAD.WIDE.U32 R50, R18, UR4, RZ ;  /* 0x0000000412327c25 */ /* 0x000fe2000f8e00ff */
[----:B------:R-:W-:Y:S01]  /*23f30*/  LEA.HI.X R27, R48, R33, R27, 0x3, P1 ;  /* 0x00000021301b7211 */ /* 0x000fe200008f1c1b */
[----:B------:R-:W3:Y:S02]  /*23f40*/  LDG.E.64 R36, desc[UR6][R36.64] ;  /* 0x0000000624247981 */ /* 0x000ee4000c1e1b00 */
[----:B------:R-:W-:-:S02]  /*23f50*/  IMAD R19, R18, UR5, R19 ;  /* 0x0000000512137c24 */ /* 0x000fc4000f8e0213 */
[----:B------:R-:W-:Y:S01]  /*23f60*/  IMAD R23, R23, UR4, RZ ;  /* 0x0000000417177c24 */ /* 0x000fe2000f8e02ff */
[-C--:B------:R-:W-:Y:S01]  /*23f70*/  LEA R20, P1, R40, R32.reuse, 0x3 ;  /* 0x0000002028147211 */ /* 0x080fe200078218ff */
[----:B------:R-:W-:Y:S01]  /*23f80*/  IMAD.WIDE.U32 R48, R22, UR4, RZ ;  /* 0x0000000416307c25 */ /* 0x000fe2000f8e00ff */
[----:B------:R-:W-:Y:S01]  /*23f90*/  IADD3 R21, PT, PT, R41, R21, RZ ;  /* 0x0000001529157210 */ /* 0x000fe20007ffe0ff */
[----:B------:R-:W4:Y:S01]  /*23fa0*/  LDG.E.64 R26, desc[UR6][R26.64] ;  /* 0x000000061a1a7981 */ /* 0x000f22000c1e1b00 */
[-C--:B------:R-:W-:Y:S01]  /*23fb0*/  LEA R18, P0, R50, R32.reuse, 0x3 ;  /* 0x0000002032127211 */ /* 0x080fe200078018ff */
[----:B------:R-:W-:Y:S01]  /*23fc0*/  IMAD R23, R22, UR5, R23 ;  /* 0x0000000516177c24 */ /* 0x000fe2000f8e0217 */
[----:B------:R-:W-:Y:S01]  /*23fd0*/  IADD3 R19, PT, PT, R51, R19, RZ ;  /* 0x0000001333137210 */ /* 0x000fe20007ffe0ff */
[----:B------:R-:W-:Y:S01]  /*23fe0*/  IMAD R31, R31, UR4, RZ ;  /* 0x000000041f1f7c24 */ /* 0x000fe2000f8e02ff */
[-C--:B------:R-:W-:Y:S01]  /*23ff0*/  LEA.HI.X R21, R40, R33.reuse, R21, 0x3, P1 ;  /* 0x0000002128157211 */ /* 0x080fe200008f1c15 */
[----:B------:R-:W-:Y:S01]  /*24000*/  IMAD.WIDE.U32 R40, R30, UR4, RZ ;  /* 0x000000041e287c25 */ /* 0x000fe2000f8e00ff */
[----:B------:R-:W-:Y:S01]  /*24010*/  LEA.HI.X R19, R50, R33, R19, 0x3, P0 ;  /* 0x0000002132137211 */ /* 0x000fe200000f1c13 */
[----:B------:R-:W5:Y:S01]  /*24020*/  LDG.E.64 R14, desc[UR6][R14.64] ;  /* 0x000000060e0e7981 */ /* 0x000f62000c1e1b00 */
[----:B------:R-:W-:Y:S01]  /*24030*/  LEA R22, P0, R48, R32, 0x3 ;  /* 0x0000002030167211 */ /* 0x000fe200078018ff */
[----:B------:R-:W-:Y:S01]  /*24040*/  IMAD R29, R29, UR4, RZ ;  /* 0x000000041d1d7c24 */ /* 0x000fe2000f8e02ff */
[----:B------:R-:W-:Y:S01]  /*24050*/  IADD3 R23, PT, PT, R49, R23, RZ ;  /* 0x0000001731177210 */ /* 0x000fe20007ffe0ff */
[----:B------:R-:W-:-:S02]  /*24060*/  IMAD R31, R30, UR5, R31 ;  /* 0x000000051e1f7c24 */ /* 0x000fc4000f8e021f */
[----:B------:R-:W-:Y:S01]  /*24070*/  IMAD R39, R39, UR4, RZ ;  /* 0x0000000427277c24 */ /* 0x000fe2000f8e02ff */
[----:B------:R-:W-:Y:S01]  /*24080*/  IADD3 R17, PT, PT, R53, R47, RZ ;  /* 0x0000002f35117210 */ /* 0x000fe20007ffe0ff */
[----:B------:R-:W-:Y:S01]  /*24090*/  IMAD R47, R28, UR5, R29 ;  /* 0x000000051c2f7c24 */ /* 0x000fe2000f8e021d */
[----:B------:R-:W-:Y:S01]  /*240a0*/  LEA.HI.X R23, R48, R33, R23, 0x3, P0 ;  /* 0x0000002130177211 */ /* 0x000fe200000f1c17 */
[C---:B------:R-:W-:Y:S01]  /*240b0*/  IMAD.WIDE.U32 R48, R38.reuse, UR4, RZ ;  /* 0x0000000426307c25 */ /* 0x040fe2000f8e00ff */
[----:B------:R-:W-:Y:S01]  /*240c0*/  IADD3 R29, PT, PT, R41, R31, RZ ;  /* 0x0000001f291d7210 */ /* 0x000fe20007ffe0ff */
[----:B------:R-:W5:Y:S02]  /*240d0*/  LDG.E.64 R18, desc[UR6][R18.64] ;  /* 0x0000000612127981 */ /* 0x000f64000c1e1b00 */
[----:B------:R-:W-:Y:S02]  /*240e0*/  IMAD R41, R38, UR5, R39 ;  /* 0x0000000526297c24 */ /* 0x000fe4000f8e0227 */
[----:B------:R0:W2:Y:S01]  /*240f0*/  LDG.E.64 R38, desc[UR6][R44.64] ;  /* 0x000000062c267981 */ /* 0x0000a2000c1e1b00 */
[----:B------:R-:W-:Y:S01]  /*24100*/  LEA R16, P3, R52, R32, 0x3 ;  /* 0x0000002034107211 */ /* 0x000fe200078618ff */
[----:B------:R-:W-:-:S02]  /*24110*/  IMAD.WIDE.U32 R50, R28, UR4, RZ ;  /* 0x000000041c327c25 */ /* 0x000fc4000f8e00ff */
[----:B------:R-:W5:Y:S01]  /*24120*/  LDG.E.64 R20, desc[UR6][R20.64] ;  /* 0x0000000614147981 */ /* 0x000f62000c1e1b00 */
[-C--:B------:R-:W-:Y:S02]  /*24130*/  LEA.HI.X R17, R52, R33.reuse, R17, 0x3, P3 ;  /* 0x0000002134117211 */ /* 0x080fe400018f1c11 */
[C---:B------:R-:W-:Y:S01]  /*24140*/  LEA R28, P0, R40.reuse, R32, 0x3 ;  /* 0x00000020281c7211 */ /* 0x040fe200078018ff */
[----:B------:R-:W-:Y:S01]  /*24150*/  IMAD R25, R25, UR4, RZ ;  /* 0x0000000419197c24 */ /* 0x000fe2000f8e02ff */
[----:B------:R-:W5:Y:S04]  /*24160*/  LDG.E.64 R22, desc[UR6][R22.64] ;  /* 0x0000000616167981 */ /* 0x000f68000c1e1b00 */
[----:B------:R-:W5:Y:S01]  /*24170*/  LDG.E.64 R16, desc[UR6][R16.64] ;  /* 0x0000000610107981 */ /* 0x000f62000c1e1b00 */
[----:B------:R-:W-:-:S02]  /*24180*/  LEA.HI.X R29, R40, R33, R29, 0x3, P0 ;  /* 0x00000021281d7211 */ /* 0x000fc400000f1c1d */
[-C--:B------:R-:W-:Y:S02]  /*24190*/  LEA R40, P0, R48, R32.reuse, 0x3 ;  /* 0x0000002030287211 */ /* 0x080fe400078018ff */
[----:B------:R-:W-:Y:S02]  /*241a0*/  IADD3 R41, PT, PT, R49, R41, RZ ;  /* 0x0000002931297210 */ /* 0x000fe40007ffe0ff */
[----:B------:R-:W-:Y:S01]  /*241b0*/  IADD3 R31, PT, PT, R51, R47, RZ ;  /* 0x0000002f331f7210 */ /* 0x000fe20007ffe0ff */
[----:B------:R-:W-:Y:S01]  /*241c0*/  IMAD R47, R24, UR5, R25 ;  /* 0x00000005182f7c24 */ /* 0x000fe2000f8e0219 */
[-C--:B------:R-:W-:Y:S01]  /*241d0*/  LEA.HI.X R41, R48, R33.reuse, R41, 0x3, P0 ;  /* 0x0000002130297211 */ /* 0x080fe200000f1c29 */
[----:B------:R-:W-:Y:S01]  /*241e0*/  IMAD.WIDE.U32 R48, R24, UR4, RZ ;  /* 0x0000000418307c25 */ /* 0x000fe2000f8e00ff */
[CC--:B------:R-:W-:Y:S01]  /*241f0*/  LEA R30, P1, R50.reuse, R32.reuse, 0x3 ;  /* 0x00000020321e7211 */ /* 0x0c0fe200078218ff */
[----:B------:R-:W5:Y:S02]  /*24200*/  LDG.E.64 R28, desc[UR6][R28.64] ;  /* 0x000000061c1c7981 */ /* 0x000f64000c1e1b00 */
[----:B------:R-:W-:Y:S01]  /*24210*/  IMAD R51, R9, UR4, RZ ;  /* 0x0000000409337c24 */ /* 0x000fe2000f8e02ff */
[----:B------:R-:W-:Y:S01]  /*24220*/  LEA.HI.X R31, R50, R33, R31, 0x3, P1 ;  /* 0x00000021321f7211 */ /* 0x000fe200008f1c1f */
[----:B------:R-:W-:Y:S01]  /*24230*/  IMAD.WIDE.U32 R24, R8, UR4, RZ ;  /* 0x0000000408187c25 */ /* 0x000fe2000f8e00ff */
[----:B0-----:R-:W-:Y:S01]  /*24240*/  LEA R44, P0, R48, R32, 0x3 ;  /* 0x00000020302c7211 */ /* 0x001fe200078018ff */
[----:B------:R-:W5:Y:S01]  /*24250*/  LDG.E.64 R40, desc[UR6][R40.64] ;  /* 0x0000000628287981 */ /* 0x000f62000c1e1b00 */
[----:B------:R-:W-:Y:S01]  /*24260*/  IADD3 R9, PT, PT, R49, R47, RZ ;  /* 0x0000002f31097210 */ /* 0x000fe20007ffe0ff */
[----:B------:R-:W-:-:S02]  /*24270*/  IMAD R51, R8, UR5, R51 ;  /* 0x0000000508337c24 */ /* 0x000fc4000f8e0233 */
[----:B------:R-:W-:Y:S01]  /*24280*/  IMAD R11, R11, UR4, RZ ;  /* 0x000000040b0b7c24 */ /* 0x000fe2000f8e02ff */
[----:B------:R-:W-:Y:S01]  /*24290*/  LEA.HI.X R45, R48, R33, R9, 0x3, P0 ;  /* 0x00000021302d7211 */ /* 0x000fe200000f1c09 */
[----:B------:R-:W5:Y:S01]  /*242a0*/  LDG.E.64 R30, desc[UR6][R30.64] ;  /* 0x000000061e1e7981 */ /* 0x000f62000c1e1b00 */
[----:B------:R-:W-:Y:S01]  /*242b0*/  IADD3 R9, PT, PT, R25, R51, RZ ;  /* 0x0000003319097210 */ /* 0x000fe20007ffe0ff */
[----:B------:R-:W-:Y:S01]  /*242c0*/  IMAD R25, R10, UR5, R11 ;  /* 0x000000050a197c24 */ /* 0x000fe2000f8e020b */
[-C--:B------:R-:W-:Y:S01]  /*242d0*/  LEA R8, P0, R24, R32.reuse, 0x3 ;  /* 0x0000002018087211 */ /* 0x080fe200078018ff */
[----:B------:R-:W-:Y:S01]  /*242e0*/  IMAD.WIDE.U32 R48, R10, UR4, RZ ;  /* 0x000000040a307c25 */ /* 0x000fe2000f8e00ff */
[----:B------:R-:W5:Y:S03]  /*242f0*/  LDG.E.64 R44, desc[UR6][R44.64] ;  /* 0x000000062c2c7981 */ /* 0x000f66000c1e1b00 */
[----:B------:R-:W-:Y:S01]  /*24300*/  IMAD R47, R13, UR4, RZ ;  /* 0x000000040d2f7c24 */ /* 0x000fe2000f8e02ff */
[----:B------:R-:W-:Y:S01]  /*24310*/  LEA.HI.X R9, R24, R33, R9, 0x3, P0 ;  /* 0x0000002118097211 */ /* 0x000fe200000f1c09 */
[----:B------:R-:W-:Y:S01]  /*24320*/  IMAD.WIDE.U32 R10, R12, UR4, RZ ;  /* 0x000000040c0a7c25 */ /* 0x000fe2000f8e00ff */
[----:B------:R-:W-:-:S02]  /*24330*/  LEA R24, P0, R48, R32, 0x3 ;  /* 0x0000002030187211 */ /* 0x000fc400078018ff */
[----:B------:R-:W-:Y:S01]  /*24340*/  IADD3 R13, PT, PT, R49, R25, RZ ;  /* 0x00000019310d7210 */ /* 0x000fe20007ffe0ff */
[----:B------:R-:W-:Y:S01]  /*24350*/  IMAD R47, R12, UR5, R47 ;  /* 0x000000050c2f7c24 */ /* 0x000fe2000f8e022f */
[----:B------:R-:W5:Y:S02]  /*24360*/  LDG.E.64 R8, desc[UR6][R8.64] ;  /* 0x0000000608087981 */ /* 0x000f64000c1e1b00 */
[----:B------:R-:W-:Y:S02]  /*24370*/  LEA.HI.X R25, R48, R33, R13, 0x3, P0 ;  /* 0x0000002130197211 */ /* 0x000fe400000f1c0d */
[C---:B------:R-:W-:Y:S02]  /*24380*/  LEA R12, P0, R10.reuse, R32, 0x3 ;  /* 0x000000200a0c7211 */ /* 0x040fe400078018ff */
[----:B------:R-:W-:Y:S02]  /*24390*/  IADD3 R11, PT, PT, R11, R47, RZ ;  /* 0x0000002f0b0b7210 */ /* 0x000fe40007ffe0ff */
[----:B------:R-:W5:Y:S02]  /*243a0*/  LDG.E.64 R24, desc[UR6][R24.64] ;  /* 0x0000000618187981 */ /* 0x000f64000c1e1b00 */
[----:B------:R-:W-:-:S05]  /*243b0*/  LEA.HI.X R13, R10, R33, R11, 0x3, P0 ;  /* 0x000000210a0d7211 */ /* 0x000fca00000f1c0b */
        /* <DEDUP_REMOVED lines=33> */
[----:B------:R-:W-:-:S03]  /*245d0*/  IADD3 R8, P1, PT, R4, 0x80, RZ ;  /* 0x0000008004087810 */ /* 0x000fc60007f3e0ff */
        /* <DEDUP_REMOVED lines=8> */
.L_x_2066:
[----:B------:R-:W-:Y:S05]  /*24660*/  BSYNC.RECONVERGENT B2 ;  /* 0x0000000000027941 */ /* 0x000fea0003800200 */
.L_x_2065:
        /* <DEDUP_REMOVED lines=27> */
[----:B------:R-:W-:-:S03]  /*24820*/  LEA R18, P1, R24, R32, 0x3 ;  /* 0x0000002018127211 */ /* 0x000fc600078218ff */
[----:B------:R-:W-:-:S04]  /*24830*/  IMAD.WIDE.U32 R26, R16, UR8, RZ ;  /* 0x00000008101a7c25 */ /* 0x000fc8000f8e00ff */
[----:B------:R-:W-:Y:S01]  /*24840*/  IMAD R17, R16, UR9, R17 ;  /* 0x0000000910117c24 */ /* 0x000fe2000f8e0211 */
[----:B------:R-:W-:Y:S01]  /*24850*/  LEA.HI.X R19, R24, R33, R19, 0x3, P1 ;  /* 0x0000002118137211 */ /* 0x000fe200008f1c13 */
[----:B-----5:R-:W-:Y:S01]  /*24860*/  IMAD R23, R23, UR8, RZ ;  /* 0x0000000817177c24 */ /* 0x020fe2000f8e02ff */
[-C--:B------:R-:W-:Y:S02]  /*24870*/  LEA R16, P2, R26, R32.reuse, 0x3 ;  /* 0x000000201a107211 */ /* 0x080fe400078418ff */
[----:B------:R-:W-:Y:S01]  /*24880*/  IADD3 R17, PT, PT, R27, R17, RZ ;  /* 0x000000111b117210 */ /* 0x000fe20007ffe0ff */
[----:B------:R-:W-:Y:S01]  /*24890*/  IMAD R23, R22, UR9, R23 ;  /* 0x0000000916177c24 */ /* 0x000fe2000f8e0217 */
[----:B------:R-:W-:Y:S01]  /*248a0*/  LEA R14, P3, R28, R32, 0x3 ;  /* 0x000000201c0e7211 */ /* 0x000fe200078618ff */
[----:B------:R-:W-:Y:S01]  /*248b0*/  IMAD.WIDE.U32 R24, R22, UR8, RZ ;  /* 0x0000000816187c25 */ /* 0x000fe2000f8e00ff */
[----:B------:R-:W-:Y:S01]  /*248c0*/  IADD3 R15, PT, PT, R29, R31, RZ ;  /* 0x0000001f1d0f7210 */ /* 0x000fe20007ffe0ff */
[----:B------:R-:W2:Y:S01]  /*248d0*/  LDG.E.64 R18, desc[UR6][R18.64] ;  /* 0x0000000612127981 */ /* 0x000ea2000c1e1b00 */
[----:B------:R-:W-:Y:S01]  /*248e0*/  LEA.HI.X R17, R26, R33, R17, 0x3, P2 ;  /* 0x000000211a117211 */ /* 0x000fe200010f1c11 */
[----:B------:R-:W-:-:S02]  /*248f0*/  IMAD R13, R13, UR8, RZ ;  /* 0x000000080d0d7c24 */ /* 0x000fc4000f8e02ff */
[----:B------:R-:W-:Y:S01]  /*24900*/  IMAD R21, R21, UR8, RZ ;  /* 0x0000000815157c24 */ /* 0x000fe2000f8e02ff */
[----:B------:R-:W-:Y:S01]  /*24910*/  LEA R22, P1, R24, R32, 0x3 ;  /* 0x0000002018167211 */ /* 0x000fe200078218ff */
[----:B------:R-:W-:Y:S01]  /*24920*/  IMAD.WIDE.U32 R26, R12, UR8, RZ ;  /* 0x000000080c1a7c25 */ /* 0x000fe2000f8e00ff */
[----:B------:R-:W-:Y:S01]  /*24930*/  IADD3 R23, PT, PT, R25, R23, RZ ;  /* 0x0000001719177210 */ /* 0x000fe20007ffe0ff */
[----:B------:R-:W3:Y:S01]  /*24940*/  LDG.E.64 R16, desc[UR6][R16.64] ;  /* 0x0000000610107981 */ /* 0x000ee2000c1e1b00 */
[----:B------:R-:W-:Y:S01]  /*24950*/  LEA.HI.X R15, R28, R33, R15, 0x3, P3 ;  /* 0x000000211c0f7211 */ /* 0x000fe200018f1c0f */
[----:B------:R-:W-:Y:S02]  /*24960*/  IMAD R13, R12, UR9, R13 ;  /* 0x000000090c0d7c24 */ /* 0x000fe4000f8e020d */
[----:B------:R-:W-:Y:S02]  /*24970*/  IMAD R11, R11, UR8, RZ ;  /* 0x000000080b0b7c24 */ /* 0x000fe4000f8e02ff */
[----:B------:R-:W-:-:S02]  /*24980*/  IMAD R31, R20, UR9, R21 ;  /* 0x00000009141f7c24 */ /* 0x000fc4000f8e0215 */
[----:B------:R-:W-:Y:S01]  /*24990*/  IMAD.WIDE.U32 R28, R20, UR8, RZ ;  /* 0x00000008141c7c25 */ /* 0x000fe2000f8e00ff */
[----:B------:R-:W-:Y:S01]  /*249a0*/  LEA.HI.X R23, R24, R33, R23, 0x3, P1 ;  /* 0x0000002118177211 */ /* 0x000fe200008f1c17 */
[----:B------:R-:W4:Y:S01]  /*249b0*/  LDG.E.64 R14, desc[UR6][R14.64] ;  /* 0x000000060e0e7981 */ /* 0x000f22000c1e1b00 */
[-C--:B------:R-:W-:Y:S01]  /*249c0*/  LEA R20, P2, R26, R32.reuse, 0x3 ;  /* 0x000000201a147211 */ /* 0x080fe200078418ff */
[C---:B------:R-:W-:Y:S01]  /*249d0*/  IMAD R11, R10.reuse, UR9, R11 ;  /* 0x000000090a0b7c24 */ /* 0x040fe2000f8e020b */
[----:B------:R-:W-:Y:S01]  /*249e0*/  IADD3 R21, PT, PT, R27, R13, RZ ;  /* 0x0000000d1b157210 */ /* 0x000fe20007ffe0ff */
[----:B------:R-:W-:Y:S01]  /*249f0*/  IMAD.WIDE.U32 R24, R10, UR8, RZ ;  /* 0x000000080a187c25 */ /* 0x000fe2000f8e00ff */
[----:B------:R-:W-:Y:S02]  /*24a00*/  LEA R12, P3, R28, R32, 0x3 ;  /* 0x000000201c0c7211 */ /* 0x000fe400078618ff */
[----:B------:R-:W-:Y:S01]  /*24a10*/  IADD3 R13, PT, PT, R29, R31, RZ ;  /* 0x0000001f1d0d7210 */ /* 0x000fe20007ffe0ff */
[----:B------:R-:W-:Y:S01]  /*24a20*/  IMAD R27, R9, UR8, RZ ;  /* 0x00000008091b7c24 */ /* 0x000fe2000f8e02ff */
[----:B------:R-:W-:-:S02]  /*24a30*/  LEA.HI.X R21, R26, R33, R21, 0x3, P2 ;  /* 0x000000211a157211 */ /* 0x000fc400010f1c15 */
[----:B------:R-:W-:Y:S01]  /*24a40*/  IADD3 R9, PT, PT, R25, R11, RZ ;  /* 0x0000000b19097210 */ /* 0x000fe20007ffe0ff */
[----:B------:R-:W-:Y:S01]  /*24a50*/  IMAD R25, R8, UR9, R27 ;  /* 0x0000000908197c24 */ /* 0x000fe2000f8e021b */
[-C--:B------:R-:W-:Y:S01]  /*24a60*/  LEA.HI.X R13, R28, R33.reuse, R13, 0x3, P3 ;  /* 0x000000211c0d7211 */ /* 0x080fe200018f1c0d */
[----:B------:R-:W5:Y:S01]  /*24a70*/  LDG.E.64 R10, desc[UR6][R22.64] ;  /* 0x00000006160a7981 */ /* 0x000f62000c1e1b00 */
[----:B------:R-:W-:Y:S01]  /*24a80*/  IMAD.WIDE.U32 R28, R8, UR8, RZ ;  /* 0x00000008081c7c25 */ /* 0x000fe2000f8e00ff */
[CC--:B------:R-:W-:Y:S02]  /*24a90*/  LEA R26, P1, R24.reuse, R32.reuse, 0x3 ;  /* 0x00000020181a7211 */ /* 0x0c0fe400078218ff */
[----:B------:R-:W5:Y:S02]  /*24aa0*/  LDG.E.64 R20, desc[UR6][R20.64] ;  /* 0x0000000614147981 */ /* 0x000f64000c1e1b00 */
[----:B------:R-:W-:Y:S02]  /*24ab0*/  LEA.HI.X R27, R24, R33, R9, 0x3, P1 ;  /* 0x00000021181b7211 */ /* 0x000fe400008f1c09 */
[----:B------:R-:W-:Y:S01]  /*24ac0*/  LEA R8, P1, R28, R32, 0x3 ;  /* 0x000000201c087211 */ /* 0x000fe200078218ff */
[----:B------:R-:W5:Y:S01]  /*24ad0*/  LDG.E.64 R12, desc[UR6][R12.64] ;  /* 0x000000060c0c7981 */ /* 0x000f62000c1e1b00 */
[----:B------:R-:W-:-:S03]  /*24ae0*/  IADD3 R9, PT, PT, R29, R25, RZ ;  /* 0x000000191d097210 */ /* 0x000fc60007ffe0ff */
[----:B------:R-:W5:Y:S01]  /*24af0*/  LDG.E.64 R26, desc[UR6][R26.64] ;  /* 0x000000061a1a7981 */ /* 0x000f62000c1e1b00 */
[----:B------:R-:W-:-:S06]  /*24b00*/  LEA.HI.X R9, R28, R33, R9, 0x3, P1 ;  /* 0x000000211c097211 */ /* 0x000fcc00008f1c09 */
        /* <DEDUP_REMOVED lines=19> */
[----:B------:R-:W-:-:S07]  /*24c40*/  MOV R4, R10 ;  /* 0x0000000a00047202 */ /* 0x000fce0000000f00 */
.L_x_2069:
[----:B------:R-:W-:Y:S05]  /*24c50*/  BSYNC.RECONVERGENT B2 ;  /* 0x0000000000027941 */ /* 0x000fea0003800200 */
.L_x_2068:
        /* <DEDUP_REMOVED lines=51> */
.L_x_2071:
[----:B------:R-:W-:Y:S05]  /*24f90*/  BSYNC.RECONVERGENT B2 ;  /* 0x0000000000027941 */ /* 0x000fea0003800200 */
.L_x_2070:
        /* <DEDUP_REMOVED lines=37> */
.L_x_2064:
[----:B------:R-:W-:Y:S05]  /*251f0*/  BSYNC.RECONVERGENT B1 ;  /* 0x0000000000017941 */ /* 0x000fea0003800200 */
.L_x_2063:
[----:B------:R-:W-:Y:S01]  /*25200*/  STG.E.64 desc[UR6][R2.64], R6 ;  /* 0x0000000602007986 */ /* 0x000fe2000c101b06 */
[----:B------:R-:W-:Y:S05]  /*25210*/  EXIT ;  /* 0x000000000000794d */ /* 0x000fea0003800000 */
.L_x_2072:
        /* <DEDUP_REMOVED lines=14> */
.L_x_17234:


//--------------------- .text._ZN2at6native73_GLOBAL__N__c8866d80_35_SparseBinaryOpIntersectionKernel_cu_7dd49032_323712apply_kernelILi128ELi8EZNS1_29binary_op_intersection_kernelINS1_9RhsProjOpEN3c107complexIdEElEEvRNS_14TensorIteratorEllRKNS_6TensorEbEUliE_EEviT1_ --------------------------
	.section	.text._ZN2at6native73_GLOBAL__N__c8866d80_35_SparseBinaryOpIntersectionKernel_cu_7dd49032_323712apply_kernelILi128ELi8EZNS1_29binary_op_intersection_kernelINS1_9RhsProjOpEN3c107complexIdEElEEvRNS_14TensorIteratorEllRKNS_6TensorEbEUliE_EEviT1_,"ax",@progbits
	.align	128
.text._ZN2at6native73_GLOBAL__N__c8866d80_35_SparseBinaryOpIntersectionKernel_cu_7dd49032_323712apply_kernelILi128ELi8EZNS1_29binary_op_intersection_kernelINS1_9RhsProjOpEN3c107complexIdEElEEvRNS_14TensorIteratorEllRKNS_6TensorEbEUliE_EEviT1_:
        .type           _ZN2at6native73_GLOBAL__N__c8866d80_35_SparseBinaryOpIntersectionKernel_cu_7dd49032_323712apply_kernelILi128ELi8EZNS1_29binary_op_intersection_kernelINS1_9RhsProjOpEN3c107complexIdEElEEvRNS_14TensorIteratorEllRKNS_6TensorEbEUliE_EEviT1_,@function
        .size           _ZN2at6native73_GLOBAL__N__c8866d80_35_SparseBinaryOpIntersectionKernel_cu_7dd49032_323712apply_kernelILi128ELi8EZNS1_29binary_op_intersection_kernelINS1_9RhsProjOpEN3c107complexIdEElEEvRNS_14TensorIteratorEllRKNS_6TensorEbEUliE_EEviT1_,(.L_x_17235 - _ZN2at6native73_GLOBAL__N__c8866d80_35_SparseBinaryOpIntersectionKernel_cu_7dd49032_323712apply_kernelILi128ELi8EZNS1_29binary_op_intersection_kernelINS1_9RhsProjOpEN3c107complexIdEElEEvRNS_14TensorIteratorEllRKNS_6TensorEbEUliE_EEviT1_)
        .other          _ZN2at6native73_GLOBAL__N__c8866d80_35_SparseBinaryOpIntersectionKernel_cu_7dd49032_323712apply_kernelILi128ELi8EZNS1_29binary_op_intersection_kernelINS1_9RhsProjOpEN3c107complexIdEElEEvRNS_14TensorIteratorEllRKNS_6TensorEbEUliE_EEviT1_,@"STO_CUDA_ENTRY STV_DEFAULT"
_ZN2at6native73_GLOBAL__N__c8866d80_35_SparseBinaryOpIntersectionKernel_cu_7dd49032_323712apply_kernelILi128ELi8EZNS1_29binary_op_intersection_kernelINS1_9RhsProjOpEN3c107complexIdEElEEvRNS_14TensorIteratorEllRKNS_6TensorEbEUliE_EEviT1_:
        /* <DEDUP_REMOVED lines=28> */
[----:B------:R-:W-:Y:S02]  /*01c0*/  CS2R R48, SRZ ;  /* 0x0000000000307805 */ /* 0x000fe4000001ff00 */
[----:B------:R-:W-:Y:S02]  /*01d0*/  CS2R R50, SRZ ;  /* 0x0000000000327805 */ /* 0x000fe4000001ff00 */
        /* <DEDUP_REMOVED lines=15> */
[----:B------:R-:W-:Y:S02]  /*02d0*/  CS2R R48, SRZ ;  /* 0x0000000000307805 */ /* 0x000fe4000001ff00 */
[----:B------:R-:W-:Y:S02]  /*02e0*/  ISETP.GE.U32.AND.EX P0, PT, R8, RZ, PT, P0 ;  /* 0x000000ff0800720c */ /* 0x000fe40003f06100 */
[----:B--2---:R-:W-:-:S04]  /*02f0*/  LEA R2, P1, R4, R2, 0x3 ;  /* 0x0000000204027211 */ /* 0x004fc800078218ff */
[----:B------:R-:W-:-:S07]  /*0300*/  LEA.HI.X R3, R4, R3, R5, 0x3, P1 ;  /* 0x0000000304037211 */ /* 0x000fce00008f1c05 */
[----:B------:R-:W-:Y:S05]  /*0310*/  @!P0 BRA `(.L_x_2078) ;  /* 0x0000001000988947 */ /* 0x000fea0003800000 */
[----:B------:R-:W1:Y:S01]  /*0320*/  LDC.64 R4, c[0x0][0x728] ;  /* 0x0001ca00ff047b82 */ /* 0x000e620000000a00 */
[----:B------:R-:W-:Y:S02]  /*0330*/  MOV R52, R2 ;  /* 0x0000000200347202 */ /* 0x000fe40000000f00 */
[----:B------:R-:W-:Y:S02]  /*0340*/  CS2R R50, SRZ ;  /* 0x0000000000327805 */ /* 0x000fe4000001ff00 */
[----:B------:R-:W-:Y:S01]  /*0350*/  MOV R53, R3 ;  /* 0x0000000300357202 */ /* 0x000fe20000000f00 */
[----:B------:R-:W2:Y:S01]  /*0360*/  LDCU.64 UR28, c[0x0][0x758] ;  /* 0x0000eb00ff1c77ac */ /* 0x000ea20008000a00 */
[----:B------:R-:W-:Y:S02]  /*0370*/  LOP3.LUT R3, R8, 0x7fffffff, RZ, 0xc0, !PT ;  /* 0x7fffffff08037812 */ /* 0x000fe400078ec0ff */
[----:B------:R-:W-:-:S07]  /*0380*/  LOP3.LUT R2, R0, 0xfffffff0, RZ, 0xc0, !PT ;  /* 0xfffffff000027812 */ /* 0x000fce00078ec0ff */
.L_x_2079:
        /* <DEDUP_REMOVED lines=17> */
[----:B-1----:R-:W-:-:S04]  /*04a0*/  LEA R16, P0, R20, R4, 0x4 ;  /* 0x0000000414107211 */ /* 0x002fc800078020ff */
[----:B------:R-:W-:Y:S01]  /*04b0*/  IADD3 R8, PT, PT, R21, R9, RZ ;  /* 0x0000000915087210 */ /* 0x000fe20007ffe0ff */
[----:B---3--:R-:W-:Y:S02]  /*04c0*/  IMAD R9, R11, UR28, RZ ;  /* 0x0000001c0b097c24 */ /* 0x008fe4000f8e02ff */
[----:B----4-:R-:W-:Y:S01]  /*04d0*/  IMAD R11, R13, UR28, RZ ;  /* 0x0000001c0d0b7c24 */ /* 0x010fe2000f8e02ff */
[----:B------:R-:W-:Y:S01]  /*04e0*/  LEA.HI.X R17, R20, R5, R8, 0x4, P0 ;  /* 0x0000000514117211 */ /* 0x000fe200000f2408 */
[----:B-----5:R-:W-:Y:S02]  /*04f0*/  IMAD R15, R15, UR28, RZ ;  /* 0x0000001c0f0f7c24 */ /* 0x020fe4000f8e02ff */
[C---:B------:R-:W-:Y:S02]  /*0500*/  IMAD R13, R10.reuse, UR29, R9 ;  /* 0x0000001d0a0d7c24 */ /* 0x040fe4000f8e0209 */
[----:B------:R-:W-:Y:S02]  /*0510*/  IMAD R25, R19, UR28, RZ ;  /* 0x0000001c13197c24 */ /* 0x000fe4000f8e02ff */
[----:B------:R-:W-:-:S04]  /*0520*/  IMAD.WIDE.U32 R8, R10, UR28, RZ ;  /* 0x0000001c0a087c25 */ /* 0x000fc8000f8e00ff */
[----:B------:R-:W-:Y:S01]  /*0530*/  IMAD R21, R12, UR29, R11 ;  /* 0x0000001d0c157c24 */ /* 0x000fe2000f8e020b */
[----:B------:R-:W-:Y:S01]  /*0540*/  LEA R20, P0, R8, R4, 0x4 ;  /* 0x0000000408147211 */ /* 0x000fe200078020ff */
[----:B------:R-:W-:-:S04]  /*0550*/  IMAD.WIDE.U32 R10, R12, UR28, RZ ;  /* 0x0000001c0c0a7c25 */ /* 0x000fc8000f8e00ff */
[----:B------:R-:W-:Y:S01]  /*0560*/  IMAD R19, R14, UR29, R15 ;  /* 0x0000001d0e137c24 */ /* 0x000fe2000f8e020f */
[----:B------:R-:W-:Y:S01]  /*0570*/  LEA R28, P1, R10, R4, 0x4 ;  /* 0x000000040a1c7211 */ /* 0x000fe200078220ff */
[----:B------:R-:W-:-:S04]  /*0580*/  IMAD.WIDE.U32 R14, R14, UR28, RZ ;  /* 0x0000001c0e0e7c25 */ /* 0x000fc8000f8e00ff */
[----:B------:R-:W-:Y:S01]  /*0590*/  IMAD.WIDE.U32 R22, R18, UR28, RZ ;  /* 0x0000001c12167c25 */ /* 0x000fe2000f8e00ff */
[----:B------:R-:W-:-:S03]  /*05a0*/  LEA R24, P2, R14, R4, 0x4 ;  /* 0x000000040e187211 */ /* 0x000fc600078420ff */
[----:B------:R-:W-:Y:S01]  /*05b0*/  IMAD R25, R18, UR29, R25 ;  /* 0x0000001d12197c24 */ /* 0x000fe2000f8e0219 */
[----:B------:R-:W-:Y:S01]  /*05c0*/  LEA R12, P3, R22, R4, 0x4 ;  /* 0x00000004160c7211 */ /* 0x000fe200078620ff */
[----:B------:R-:W-:Y:S01]  /*05d0*/  IMAD.IADD R18, R9, 0x1, R13 ;  /* 0x0000000109127824 */ /* 0x000fe200078e020d */
[----:B------:R-:W-:Y:S02]  /*05e0*/  IADD3 R13, PT, PT, R11, R21, RZ ;  /* 0x000000150b0d7210 */ /* 0x000fe40007ffe0ff */
[----:B------:R-:W-:Y:S02]  /*05f0*/  IADD3 R11, PT, PT, R15, R19, RZ ;  /* 0x000000130f0b7210 */ /* 0x000fe40007ffe0ff */
[----:B------:R-:W-:Y:S02]  /*0600*/  IADD3 R9, PT, PT, R23, R25, RZ ;  /* 0x0000001917097210 */ /* 0x000fe40007ffe0ff */
[-C--:B------:R-:W-:Y:S02]  /*0610*/  LEA.HI.X R21, R8, R5.reuse, R18, 0x4, P0 ;  /* 0x0000000508157211 */ /* 0x080fe400000f2412 */
[-C--:B------:R-:W-:Y:S01]  /*0620*/  LEA.HI.X R29, R10, R5.reuse, R13, 0x4, P1 ;  /* 0x000000050a1d7211 */ /* 0x080fe200008f240d */
[----:B------:R-:W2:Y:S01]  /*0630*/  LDG.E.128 R16, desc[UR6][R16.64] ;  /* 0x0000000610107981 */ /* 0x000ea2000c1e1d00 */
[----:B------:R-:W-:-:S02]  /*0640*/  LEA.HI.X R25, R14, R5, R11, 0x4, P2 ;  /* 0x000000050e197211 */ /* 0x000fc400010f240b */
[----:B------:R-:W-:Y:S01]  /*0650*/  LEA.HI.X R13, R22, R5, R9, 0x4, P3 ;  /* 0x00000005160d7211 */ /* 0x000fe200018f2409 */
[----:B------:R-:W3:Y:S04]  /*0660*/  LDG.E.64 R10, desc[UR6][R52.64+0x40] ;  /* 0x00004006340a7981 */ /* 0x000ee8000c1e1b00 */
[----:B------:R-:W4:Y:S04]  /*0670*/  LDG.E.128 R20, desc[UR6][R20.64] ;  /* 0x0000000614147981 */ /* 0x000f28000c1e1d00 */
[----:B------:R-:W5:Y:S04]  /*0680*/  LDG.E.128 R28, desc[UR6][R28.64] ;  /* 0x000000061c1c7981 */ /* 0x000f68000c1e1d00 */
[----:B------:R-:W5:Y:S04]  /*0690*/  LDG.E.128 R24, desc[UR6][R24.64] ;  /* 0x0000000618187981 */ /* 0x000f68000c1e1d00 */
[----:B------:R-:W5:Y:S04]  /*06a0*/  LDG.E.128 R12, desc[UR6][R12.64] ;  /* 0x000000060c0c7981 */ /* 0x000f68000c1e1d00 */
[----:B------:R-:W4:Y:S01]  /*06b0*/  LDG.E.64 R8, desc[UR6][R52.64+0x38] ;  /* 0x0000380634087981 */ /* 0x000f22000c1e1b00 */
[----:B--2---:R-:W1:Y:S01]  /*06c0*/  DADD R16, R16, R48 ;  /* 0x0000000010107229 */ /* 0x004e620000000030 */
[----:B---3--:R-:W-:-:S02]  /*06d0*/  IMAD R11, R11, UR28, RZ ;  /* 0x0000001c0b0b7c24 */ /* 0x008fc4000f8e02ff */
[----:B----4-:R-:W-:-:S15]  /*06e0*/  IMAD R9, R9, UR28, RZ ;  /* 0x0000001c09097c24 */ /* 0x010fde000f8e02ff */
[----:B------:R-:W-:-:S15]  /*06f0*/  NOP ;  /* 0x0000000000007918 */ /* 0x000fde0000000000 */
[----:B------:R-:W-:-:S15]  /*0700*/  NOP ;  /* 0x0000000000007918 */ /* 0x000fde0000000000 */
[----:B------:R-:W-:-:S15]  /*0710*/  NOP ;  /* 0x0000000000007918 */ /* 0x000fde0000000000 */
[----:B------:R-:W-:-:S01]  /*0720*/  NOP ;  /* 0x0000000000007918 */ /* 0x000fc20000000000 */
[----:B-1----:R-:W5:-:S15]  /*0730*/  DADD R16, R16, R20 ;  /* 0x0000000010107229 */ /* 0x002f5e0000000014 */
[----:B------:R-:W-:-:S15]  /*0740*/  NOP ;  /* 0x0000000000007918 */ /* 0x000fde0000000000 */
[----:B------:R-:W-:-:S15]  /*0750*/  NOP ;  /* 0x0000000000007918 */ /* 0x000fde0000000000 */
[----:B------:R-:W-:-:S15]  /*0760*/  NOP ;  /* 0x0000000000007918 */ /* 0x000fde0000000000 */
[----:B------:R-:W-:-:S04]  /*0770*/  NOP ;  /* 0x0000000000007918 */ /* 0x000fc80000000000 */
[----:B-----5:R-:W1:-:S15]  /*0780*/  DADD R16, R16, R28 ;  /* 0x0000000010107229 */ /* 0x020e5e000000001c */
        /* <DEDUP_REMOVED lines=9> */
[----:B-1----:R1:W-:Y:S02]  /*0820*/  DADD R54, R16, R12 ;  /* 0x0000000010367229 */ /* 0x0023e4000000000c */
[----:B-1----:R-:W-:Y:S02]  /*0830*/  IMAD R17, R57, UR28, RZ ;  /* 0x0000001c39117c24 */ /* 0x002fe4000f8e02ff */
[----:B------:R-:W-:-:S04]  /*0840*/  IMAD.WIDE.U32 R12, R56, UR28, RZ ;  /* 0x0000001c380c7c25 */ /* 0x000fc8000f8e00ff */
[----:B------:R-:W-:-:S04]  /*0850*/  IMAD R17, R56, UR29, R17 ;  /* 0x0000001d38117c24 */ /* 0x000fc8000f8e0211 */
[----:B------:R-:W-:Y:S02]  /*0860*/  IMAD.IADD R13, R13, 0x1, R17 ;  /* 0x000000010d0d7824 */ /* 0x000fe400078e0211 */
[----:B------:R-:W-:Y:S01]  /*0870*/  IMAD R17, R47, UR28, RZ ;  /* 0x0000001c2f117c24 */ /* 0x000fe2000f8e02ff */
[----:B------:R-:W-:-:S03]  /*0880*/  LEA R58, P0, R12, R4, 0x4 ;  /* 0x000000040c3a7211 */ /* 0x000fc600078020ff */
[C---:B------:R-:W-:Y:S02]  /*0890*/  IMAD R17, R46.reuse, UR29, R17 ;  /* 0x0000001d2e117c24 */ /* 0x040fe4000f8e0211 */
[----:B------:R-:W-:Y:S01]  /*08a0*/  IMAD.WIDE.U32 R46, R46, UR28, RZ ;  /* 0x0000001c2e2e7c25 */ /* 0x000fe2000f8e00ff */
[----:B------:R-:W-:-:S03]  /*08b0*/  LEA.HI.X R59, R12, R5, R13, 0x4, P0 ;  /* 0x000000050c3b7211 */ /* 0x000fc600000f240d */
[----:B------:R-:W-:Y:S01]  /*08c0*/  IMAD R13, R8, UR29, R9 ;  /* 0x0000001d080d7c24 */ /* 0x000fe2000f8e0209 */
[----:B------:R-:W-:-:S15]  /*08d0*/  LEA R12, P0, R46, R4, 0x4 ;  /* 0x000000042e0c7211 */ /* 0x000fde00078020ff */
[----:B------:R-:W-:-:S15]  /*08e0*/  NOP ;  /* 0x0000000000007918 */ /* 0x000fde0000000000 */
[----:B------:R-:W-:-:S09]  /*08f0*/  NOP ;  /* 0x0000000000007918 */ /* 0x000fd20000000000 */
[----:B------:R-:W1:-:S15]  /*0900*/  DADD R18, R18, R50 ;  /* 0x0000000012127229 */ /* 0x000e5e0000000032 */
[----:B------:R-:W-:-:S15]  /*0910*/  NOP ;  /* 0x0000000000007918 */ /* 0x000fde0000000000 */
[----:B------:R-:W-:-:S15]  /*0920*/  NOP ;  /* 0x0000000000007918 */ /* 0x000fde0000000000 */
[----:B------:R-:W-:-:S15]  /*0930*/  NOP ;  /* 0x0000000000007918 */ /* 0x000fde0000000000 */
[----:B------:R-:W-:-:S04]  /*0940*/  NOP ;  /* 0x0000000000007918 */ /* 0x000fc80000000000 */
[----:B-1----:R1:W2:Y:S02]  /*0950*/  DADD R18, R18, R22 ;  /* 0x0000000012127229 */ /* 0x0022a40000000016 */
[----:B-1----:R-:W-:-:S04]  /*0960*/  IMAD R23, R37, UR28, RZ ;  /* 0x0000001c25177c24 */ /* 0x002fc8000f8e02ff */
[----:B------:R-:W-:-:S15]  /*0970*/  IMAD R23, R36, UR29, R23 ;  /* 0x0000001d24177c24 */ /* 0x000fde000f8e0217 */
[----:B------:R-:W-:-:S15]  /*0980*/  NOP ;  /* 0x0000000000007918 */ /* 0x000fde0000000000 */
[----:B------:R-:W-:-:S15]  /*0990*/  NOP ;  /* 0x0000000000007918 */ /* 0x000fde0000000000 */
[----:B------:R-:W-:-:S13]  /*09a0*/  NOP ;  /* 0x0000000000007918 */ /* 0x000fda0000000000 */
[----:B--2---:R-:W1:-:S15]  /*09b0*/  DADD R18, R18, R30 ;  /* 0x0000000012127229 */ /* 0x004e5e000000001e */
        /* <DEDUP_REMOVED lines=10> */
[----:B--2---:R1:W2:Y:S02]  /*0a60*/  DADD R56, R18, R14 ;  /* 0x0000000012387229 */ /* 0x0042a4000000000e */
[----:B-1----:R-:W-:-:S04]  /*0a70*/  IMAD.WIDE.U32 R14, R8, UR28, RZ ;  /* 0x0000001c080e7c25 */ /* 0x002fc8000f8e00ff */
[C---:B------:R-:W-:Y:S01]  /*0a80*/  IMAD R19, R10.reuse, UR29, R11 ;  /* 0x0000001d0a137c24 */ /* 0x040fe2000f8e020b */
[----:B------:R-:W-:Y:S01]  /*0a90*/  IADD3 R11, PT, PT, R47, R17, RZ ;  /* 0x000000112f0b7210 */ /* 0x000fe20007ffe0ff */
[----:B------:R-:W-:Y:S01]  /*0aa0*/  IMAD.WIDE.U32 R8, R10, UR28, RZ ;  /* 0x0000001c0a087c25 */ /* 0x000fe2000f8e00ff */
[----:B------:R-:W-:Y:S02]  /*0ab0*/  IADD3 R10, PT, PT, R15, R13, RZ ;  /* 0x0000000d0f0a7210 */ /* 0x000fe40007ffe0ff */
[----:B------:R-:W-:Y:S01]  /*0ac0*/  LEA.HI.X R13, R46, R5, R11, 0x4, P0 ;  /* 0x000000052e0d7211 */ /* 0x000fe200000f240b */
[----:B------:R-:W-:Y:S01]  /*0ad0*/  IMAD R11, R33, UR28, RZ ;  /* 0x0000001c210b7c24 */ /* 0x000fe2000f8e02ff */
[-C--:B------:R-:W-:Y:S01]  /*0ae0*/  LEA R16, P1, R14, R4.reuse, 0x4 ;  /* 0x000000040e107211 */ /* 0x080fe200078220ff */
[----:B------:R-:W-:Y:S01]  /*0af0*/  IMAD R15, R35, UR28, RZ ;  /* 0x0000001c230f7c24 */ /* 0x000fe2000f8e02ff */
[----:B------:R-:W-:Y:S02]  /*0b00*/  LEA R20, P2, R8, R4, 0x4 ;  /* 0x0000000408147211 */ /* 0x000fe400078420ff */
[----:B------:R-:W-:Y:S01]  /*0b10*/  IADD3 R9, PT, PT, R9, R19, RZ ;  /* 0x0000001309097210 */ /* 0x000fe20007ffe0ff */
[----:B------:R-:W-:Y:S01]  /*0b20*/  IMAD R19, R32, UR29, R11 ;  /* 0x0000001d20137c24 */ /* 0x000fe2000f8e020b */
[-C--:B------:R-:W-:Y:S01]  /*0b30*/  LEA.HI.X R17, R14, R5.reuse, R10, 0x4, P1 ;  /* 0x000000050e117211 */ /* 0x080fe200008f240a */
[----:B------:R-:W-:Y:S01]  /*0b40*/  IMAD.WIDE.U32 R10, R32, UR28, RZ ;  /* 0x0000001c200a7c25 */ /* 0x000fe2000f8e00ff */
[----:B------:R-:W-:-:S03]  /*0b50*/  LEA.HI.X R21, R8, R5, R9, 0x4, P2 ;  /* 0x0000000508157211 */ /* 0x000fc600010f2409 */
[----:B------:R-:W-:-:S04]  /*0b60*/  IMAD.WIDE.U32 R8, R34, UR28, RZ ;  /* 0x0000001c22087c25 */ /* 0x000fc8000f8e00ff */
[----:B------:R-:W-:Y:S02]  /*0b70*/  IMAD R35, R34, UR29, R15 ;  /* 0x0000001d22237c24 */ /* 0x000fe4000f8e020f */
[----:B------:R-:W-:Y:S01]  /*0b80*/  IMAD.WIDE.U32 R14, R36, UR28, RZ ;  /* 0x0000001c240e7c25 */ /* 0x000fe2000f8e00ff */
[----:B------:R-:W-:-:S03]  /*0b90*/  LEA R28, P1, R8, R4, 0x4 ;  /* 0x00000004081c7211 */ /* 0x000fc600078220ff */
[----:B------:R-:W-:Y:S01]  /*0ba0*/  IMAD.IADD R18, R11, 0x1, R19 ;  /* 0x000000010b127824 */ /* 0x000fe200078e0213 */
[----:B------:R-:W-:Y:S02]  /*0bb0*/  IADD3 R11, PT, PT, R9, R35, RZ ;  /* 0x00000023090b7210 */ /* 0x000fe40007ffe0ff */
[-C--:B------:R-:W-:Y:S02]  /*0bc0*/  LEA R32, P2, R14, R4.reuse, 0x4 ;  /* 0x000000040e207211 */ /* 0x080fe400078420ff */
[----:B------:R-:W-:Y:S01]  /*0bd0*/  IADD3 R9, PT, PT, R15, R23, RZ ;  /* 0x000000170f097210 */ /* 0x000fe20007ffe0ff */
[----:B------:R-:W-:Y:S01]  /*0be0*/  IMAD R15, R39, UR28, RZ ;  /* 0x0000001c270f7c24 */ /* 0x000fe2000f8e02ff */
[-C--:B------:R-:W-:Y:S01]  /*0bf0*/  LEA.HI.X R29, R8, R5.reuse, R11, 0x4, P1 ;  /* 0x00000005081d7211 */ /* 0x080fe200008f240b */
[----:B------:R-:W-:Y:S01]  /*0c00*/  IMAD R11, R43, UR28, RZ ;  /* 0x0000001c2b0b7c24 */ /* 0x000fe2000f8e02ff */
[-C--:B------:R-:W-:Y:S01]  /*0c10*/  LEA.HI.X R33, R14, R5.reuse, R9, 0x4, P2 ;  /* 0x000000050e217211 */ /* 0x080fe200010f2409 */
[----:B------:R-:W-:Y:S01]  /*0c20*/  IMAD R9, R41, UR28, RZ ;  /* 0x0000001c29097c24 */ /* 0x000fe2000f8e02ff */
[----:B------:R-:W-:Y:S01]  /*0c30*/  LEA R24, P0, R10, R4, 0x4 ;  /* 0x000000040a187211 */ /* 0x000fe200078020ff */
[C---:B------:R-:W-:Y:S01]  /*0c40*/  IMAD R15, R38.reuse, UR29, R15 ;  /* 0x0000001d260f7c24 */ /* 0x040fe2000f8e020f */
[----:B------:R-:W3:Y:S01]  /*0c50*/  LDG.E.128 R28, desc[UR6][R28.64] ;  /* 0x000000061c1c7981 */ /* 0x000ee2000c1e1d00 */
[----:B------:R-:W-:Y:S01]  /*0c60*/  IMAD.WIDE.U32 R38, R38, UR28, RZ ;  /* 0x0000001c26267c25 */ /* 0x000fe2000f8e00ff */
[----:B------:R-:W-:-:S02]  /*0c70*/  LEA.HI.X R25, R10, R5, R18, 0x4, P0 ;  /* 0x000000050a197211 */ /* 0x000fc400000f2412 */
[----:B------:R-:W4:Y:S01]  /*0c80*/  LDG.E.128 R32, desc[UR6][R32.64] ;  /* 0x0000000620207981 */ /* 0x000f22000c1e1d00 */
[----:B------:R-:W-:Y:S02]  /*0c90*/  IMAD R19, R40, UR29, R9 ;  /* 0x0000001d28137c24 */ /* 0x000fe4000f8e0209 */
[----:B------:R-:W-:Y:S02]  /*0ca0*/  IMAD R23, R42, UR29, R11 ;  /* 0x0000001d2a177c24 */ /* 0x000fe4000f8e020b */
[----:B------:R-:W-:Y:S01]  /*0cb0*/  IMAD.WIDE.U32 R8, R40, UR28, RZ ;  /* 0x0000001c28087c25 */ /* 0x000fe2000f8e00ff */
[----:B------:R-:W-:-:S03]  /*0cc0*/  IADD3 R18, PT, PT, R39, R15, RZ ;  /* 0x0000000f27127210 */ /* 0x000fc60007ffe0ff */
[----:B------:R-:W-:-:S04]  /*0cd0*/  IMAD.WIDE.U32 R10, R44, UR28, RZ ;  /* 0x0000001c2c0a7c25 */ /* 0x000fc8000f8e00ff */
[----:B------:R-:W-:Y:S01]  /*0ce0*/  IMAD.WIDE.U32 R42, R42, UR28, RZ ;  /* 0x0000001c2a2a7c25 */ /* 0x000fe2000f8e00ff */
[----:B------:R-:W-:-:S03]  /*0cf0*/  LEA R40, P1, R8, R4, 0x4 ;  /* 0x0000000408287211 */ /* 0x000fc600078220ff */
[----:B------:R-:W-:Y:S01]  /*0d00*/  IMAD.IADD R15, R9, 0x1, R19 ;  /* 0x00000001090f7824 */ /* 0x000fe200078e0213 */
[----:B------:R-:W-:Y:S02]  /*0d10*/  IADD3 R9, PT, PT, R11, R27, RZ ;  /* 0x0000001b0b097210 */ /* 0x000fe40007ffe0ff */
[-C--:B------:R-:W-:Y:S01]  /*0d20*/  LEA R48, P3, R10, R4.reuse, 0x4 ;  /* 0x000000040a307211 */ /* 0x080fe200078620ff */
[----:B------:R-:W5:Y:S01]  /*0d30*/  LDG.E.128 R24, desc[UR6][R24.64] ;  /* 0x0000000618187981 */ /* 0x000f62000c1e1d00 */
[----:B------:R-:W-:Y:S02]  /*0d40*/  IADD3 R14, PT, PT, R43, R23, RZ ;  /* 0x000000172b0e7210 */ /* 0x000fe40007ffe0ff */
[-C--:B------:R-:W-:Y:S01]  /*0d50*/  LEA R44, P2, R42, R4.reuse, 0x4 ;  /* 0x000000042a2c7211 */ /* 0x080fe200078420ff */
[----:B------:R-:W3:Y:S01]  /*0d60*/  LDG.E.128 R20, desc[UR6][R20.64] ;  /* 0x0000000614147981 */ /* 0x000ee2000c1e1d00 */
[----:B------:R-:W-:Y:S02]  /*0d70*/  LEA R36, P0, R38, R4, 0x4 ;  /* 0x0000000426247211 */ /* 0x000fe400078020ff */
[----:B------:R-:W-:-:S02]  /*0d80*/  LEA.HI.X R41, R8, R5, R15, 0x4, P1 ;  /* 0x0000000508297211 */ /* 0x000fc400008f240f */
[-C--:B------:R-:W-:Y:S02]  /*0d90*/  LEA.HI.X R49, R10, R5.reuse, R9, 0x4, P3 ;  /* 0x000000050a317211 */ /* 0x080fe400018f2409 */
[-C--:B------:R-:W-:Y:S01]  /*0da0*/  LEA.HI.X R45, R42, R5.reuse, R14, 0x4, P2 ;  /* 0x000000052a2d7211 */ /* 0x080fe200010f240e */
[----:B------:R-:W2:Y:S01]  /*0db0*/  LDG.E.128 R8, desc[UR6][R58.64] ;  /* 0x000000063a087981 */ /* 0x000ea2000c1e1d00 */
[----:B------:R-:W-:-:S03]  /*0dc0*/  LEA.HI.X R37, R38, R5, R18, 0x4, P0 ;  /* 0x0000000526257211 */ /* 0x000fc600000f2412 */
[----:B------:R-:W4:Y:S04]  /*0dd0*/  LDG.E.128 R12, desc[UR6][R12.64] ;  /* 0x000000060c0c7981 */ /* 0x000f28000c1e1d00 */
[----:B------:R-:W5:Y:S04]  /*0de0*/  LDG.E.128 R16, desc[UR6][R16.64] ;  /* 0x0000000610107981 */ /* 0x000f68000c1e1d00 */
[----:B------:R-:W3:Y:S04]  /*0df0*/  LDG.E.128 R36, desc[UR6][R36.64] ;  /* 0x0000000624247981 */ /* 0x000ee8000c1e1d00 */
[----:B------:R-:W3:Y:S04]  /*0e00*/  LDG.E.128 R40, desc[UR6][R40.64] ;  /* 0x0000000628287981 */ /* 0x000ee8000c1e1d00 */
[----:B------:R-:W3:Y:S04]  /*0e10*/  LDG.E.128 R44, desc[UR6][R44.64] ;  /* 0x000000062c2c7981 */ /* 0x000ee8000c1e1d00 */
[----:B------:R-:W3:Y:S01]  /*0e20*/  LDG.E.128 R48, desc[UR6][R48.64] ;  /* 0x0000000630307981 */ /* 0x000ee2000c1e1d00 */
[----:B------:R-:W-:-:S04]  /*0e30*/  IADD3 R2, P0, PT, R2, -0x10, RZ ;  /* 0xfffffff002027810 */ /* 0x000fc80007f1e0ff */
[----:B------:R-:W-:Y:S02]  /*0e40*/  IADD3.X R3, PT, PT, R3, -0x1, RZ, P0, !PT ;  /* 0xffffffff03037810 */ /* 0x000fe400007fe4ff */
[----:B------:R-:W-:-:S04]  /*0e50*/  ISETP.NE.U32.AND P0, PT, R2, RZ, PT ;  /* 0x000000ff0200720c */ /* 0x000fc80003f05070 */
[----:B------:R-:W-:Y:S02]  /*0e60*/  ISETP.NE.AND.EX P0, PT, R3, RZ, PT, P0 ;  /* 0x000000ff0300720c */ /* 0x000fe40003f05300 */
[----:B------:R-:W-:-:S04]  /*0e70*/  IADD3 R52, P1, PT, R52, 0x80, RZ ;  /* 0x0000008034347810 */ /* 0x000fc80007f3e0ff */
[----:B------:R-:W-:Y:S01]  /*0e80*/  IADD3.X R53, PT, PT, RZ, R53, RZ, P1, !PT ;  /* 0x00000035ff357210 */ /* 0x000fe20000ffe4ff */
[----:B--2---:R-:W4:-:S15]  /*0e90*/  DADD R10, R56, R10 ;  /* 0x00000000380a7229 */ /* 0x004f1e000000000a */
[----:B------:R-:W-:-:S15]  /*0ea0*/  NOP ;  /* 0x0000000000007918 */ /* 0x000fde0000000000 */
[----:B------:R-:W-:-:S15]  /*0eb0*/  NOP ;  /* 0x0000000000007918 */ /* 0x000fde0000000000 */
[----:B------:R-:W-:-:S15]  /*0ec0*/  NOP ;  /* 0x0000000000007918 */ /* 0x000fde0000000000 */
[----:B------:R-:W-:-:S04]  /*0ed0*/  NOP ;  /* 0x0000000000007918 */ /* 0x000fc80000000000 */
[----:B------:R-:W1:-:S15]  /*0ee0*/  DADD R8, R54, R8 ;  /* 0x0000000036087229 */ /* 0x000e5e0000000008 */
[----:B------:R-:W-:-:S15]  /*0ef0*/  NOP ;  /* 0x0000000000007918 */ /* 0x000fde0000000000 */
[----:B------:R-:W-:-:S15]  /*0f00*/  NOP ;  /* 0x0000000000007918 */ /* 0x000fde0000000000 */
[----:B------:R-:W-:-:S15]  /*0f10*/  NOP ;  /* 0x0000000000007918 */ /* 0x000fde0000000000 */
[----:B------:R-:W-:-:S04]  /*0f20*/  NOP ;  /* 0x0000000000007918 */ /* 0x000fc80000000000 */
[----:B----4-:R-:W5:-:S15]  /*0f30*/  DADD R10, R10, R14 ;  /* 0x000000000a0a7229 */ /* 0x010f5e000000000e */
        /* <DEDUP_REMOVED lines=9> */
[----:B-----5:R-:W3:-:S15]  /*0fd0*/  DADD R10, R10, R18 ;  /* 0x000000000a0a7229 */ /* 0x020ede0000000012 */
        /* <DEDUP_REMOVED lines=9> */
[----:B---3--:R-:W2:-:S15]  /*1070*/  DADD R10, R10, R22 ;  /* 0x000000000a0a7229 */ /* 0x008e9e0000000016 */
        /* <DEDUP_REMOVED lines=69> */
[----:B--2---:R-:W3:-:S15]  /*14d0*/  DADD R50, R10, R50 ;  /* 0x000000000a327229 */ /* 0x004ede0000000032 */
[----:B------:R-:W-:-:S15]  /*14e0*/  NOP ;  /* 0x0000000000007918 */ /* 0x000fde0000000000 */
[----:B------:R-:W-:-:S15]  /*14f0*/  NOP ;  /* 0x0000000000007918 */ /* 0x000fde0000000000 */
[----:B------:R-:W-:-:S15]  /*1500*/  NOP ;  /* 0x0000000000007918 */ /* 0x000fde0000000000 */
[----:B------:R-:W-:-:S04]  /*1510*/  NOP ;  /* 0x0000000000007918 */ /* 0x000fc80000000000 */
[----:B-1----:R1:W4:Y:S02]  /*1520*/  DADD R48, R8, R48 ;  /* 0x0000000008307229 */ /* 0x0023240000000030 */
[----:B-1----:R-:W-:Y:S01]  /*1530*/  IMAD.MOV.U32 R8, RZ, RZ, R52 ;  /* 0x000000ffff087224 */ /* 0x002fe200078e0034 */
[----:B------:R-:W-:Y:S01]  /*1540*/  MOV R9, R53 ;  /* 0x0000003500097202 */ /* 0x000fe20000000f00 */
[----:B---34-:R-:W-:Y:S06]  /*1550*/  @P0 BRA `(.L_x_2079) ;  /* 0xffffffec008c0947 */ /* 0x018fec000383ffff */
[----:B------:R-:W-:Y:S02]  /*1560*/  MOV R2, R8 ;  /* 0x0000000800027202 */ /* 0x000fe40000000f00 */
[----:B------:R-:W-:-:S07]  /*1570*/  MOV R3, R9 ;  /* 0x0000000900037202 */ /* 0x000fce0000000f00 */
.L_x_2078:
        /* <DEDUP_REMOVED lines=22> */
[C---:B-1----:R-:W-:Y:S01]  /*16e0*/  LEA R8, P1, R24.reuse, R4, 0x4 ;  /* 0x0000000418087211 */ /* 0x042fe200078220ff */
[----:B---3--:R-:W-:Y:S02]  /*16f0*/  IMAD R13, R13, UR28, RZ ;  /* 0x0000001c0d0d7c24 */ /* 0x008fe4000f8e02ff */
[----:B------:R-:W-:Y:S02]  /*1700*/  IMAD.IADD R6, R25, 0x1, R9 ;  /* 0x0000000119067824 */ /* 0x000fe400078e0209 */
[----:B----4-:R-:W-:Y:S02]  /*1710*/  IMAD R21, R21, UR28, RZ ;  /* 0x0000001c15157c24 */ /* 0x010fe4000f8e02ff */
[----:B-----5:R-:W-:Y:S01]  /*1720*/  IMAD R17, R17, UR28, RZ ;  /* 0x0000001c11117c24 */ /* 0x020fe2000f8e02ff */
[----:B------:R-:W-:Y:S01]  /*1730*/  LEA.HI.X R9, R24, R5, R6, 0x4, P1 ;  /* 0x0000000518097211 */ /* 0x000fe200008f2406 */
[----:B------:R-:W-:-:S02]  /*1740*/  IMAD R13, R12, UR29, R13 ;  /* 0x0000001d0c0d7c24 */ /* 0x000fc4000f8e020d */
[----:B------:R-:W-:-:S04]  /*1750*/  IMAD.WIDE.U32 R24, R12, UR28, RZ ;  /* 0x0000001c0c187c25 */ /* 0x000fc8000f8e00ff */
[----:B------:R-:W-:-:S04]  /*1760*/  IMAD.WIDE.U32 R28, R20, UR28, RZ ;  /* 0x0000001c141c7c25 */ /* 0x000fc8000f8e00ff */
[----:B------:R-:W-:Y:S02]  /*1770*/  IMAD R21, R20, UR29, R21 ;  /* 0x0000001d14157c24 */ /* 0x000fe4000f8e0215 */
[----:B------:R-:W-:-:S04]  /*1780*/  IMAD.WIDE.U32 R26, R16, UR28, RZ ;  /* 0x0000001c101a7c25 */ /* 0x000fc8000f8e00ff */
[----:B------:R-:W-:Y:S02]  /*1790*/  IMAD R17, R16, UR29, R17 ;  /* 0x0000001d10117c24 */ /* 0x000fe4000f8e0211 */
[----:B------:R-:W-:Y:S02]  /*17a0*/  IMAD R23, R23, UR28, RZ ;  /* 0x0000001c17177c24 */ /* 0x000fe4000f8e02ff */
[----:B------:R-:W-:Y:S02]  /*17b0*/  IMAD R19, R19, UR28, RZ ;  /* 0x0000001c13137c24 */ /* 0x000fe4000f8e02ff */
[----:B------:R-:W-:Y:S01]  /*17c0*/  IMAD R15, R15, UR28, RZ ;  /* 0x0000001c0f0f7c24 */ /* 0x000fe2000f8e02ff */
[----:B------:R-:W-:Y:S01]  /*17d0*/  IADD3 R13, PT, PT, R25, R13, RZ ;  /* 0x0000000d190d7210 */ /* 0x000fe20007ffe0ff */
[----:B------:R-:W-:Y:S01]  /*17e0*/  IMAD R25, R22, UR29, R23 ;  /* 0x0000001d16197c24 */ /* 0x000fe2000f8e0217 */
[----:B------:R-:W-:Y:S01]  /*17f0*/  IADD3 R6, PT, PT, R29, R21, RZ ;  /* 0x000000151d067210 */ /* 0x000fe20007ffe0ff */
[----:B------:R-:W-:Y:S01]  /*1800*/  IMAD R29, R18, UR29, R19 ;  /* 0x0000001d121d7c24 */ /* 0x000fe2000f8e0213 */
[-C--:B------:R-:W-:Y:S01]  /*1810*/  LEA R16, P2, R26, R4.reuse, 0x4 ;  /* 0x000000041a107211 */ /* 0x080fe200078420ff */
[----:B------:R-:W-:Y:S01]  /*1820*/  IMAD R31, R14, UR29, R15 ;  /* 0x0000001d0e1f7c24 */ /* 0x000fe2000f8e020f */
[----:B------:R-:W-:Y:S01]  /*1830*/  IADD3 R17, PT, PT, R27, R17, RZ ;  /* 0x000000111b117210 */ /* 0x000fe20007ffe0ff */
[----:B------:R-:W-:Y:S01]  /*1840*/  IMAD.WIDE.U32 R22, R22, UR28, RZ ;  /* 0x0000001c16167c25 */ /* 0x000fe2000f8e00ff */
[----:B------:R-:W-:-:S02]  /*1850*/  LEA R12, P1, R24, R4, 0x4 ;  /* 0x00000004180c7211 */ /* 0x000fc400078220ff */
[----:B------:R-:W-:Y:S01]  /*1860*/  LEA R20, P3, R28, R4, 0x4 ;  /* 0x000000041c147211 */ /* 0x000fe200078620ff */
[----:B------:R-:W-:Y:S01]  /*1870*/  IMAD.WIDE.U32 R18, R18, UR28, RZ ;  /* 0x0000001c12127c25 */ /* 0x000fe2000f8e00ff */
[----:B------:R-:W-:-:S03]  /*1880*/  LEA.HI.X R17, R26, R5, R17, 0x4, P2 ;  /* 0x000000051a117211 */ /* 0x000fc600010f2411 */
[----:B------:R-:W-:Y:S02]  /*1890*/  IMAD R11, R11, UR28, RZ ;  /* 0x0000001c0b0b7c24 */ /* 0x000fe4000f8e02ff */
[----:B------:R-:W-:Y:S01]  /*18a0*/  IMAD.WIDE.U32 R14, R14, UR28, RZ ;  /* 0x0000001c0e0e7c25 */ /* 0x000fe2000f8e00ff */
[-C--:B------:R-:W-:Y:S02]  /*18b0*/  LEA.HI.X R13, R24, R5.reuse, R13, 0x4, P1 ;  /* 0x00000005180d7211 */ /* 0x080fe400008f240d */
[----:B------:R-:W-:Y:S01]  /*18c0*/  LEA.HI.X R21, R28, R5, R6, 0x4, P3 ;  /* 0x000000051c157211 */ /* 0x000fe200018f2406 */
[----:B------:R-:W-:Y:S01]  /*18d0*/  IMAD.WIDE.U32 R26, R10, UR28, RZ ;  /* 0x0000001c0a1a7c25 */ /* 0x000fe2000f8e00ff */
[----:B------:R-:W-:-:S03]  /*18e0*/  LEA R24, P1, R22, R4, 0x4 ;  /* 0x0000000416187211 */ /* 0x000fc600078220ff */
[----:B------:R-:W-:Y:S01]  /*18f0*/  IMAD R33, R10, UR29, R11 ;  /* 0x0000001d0a217c24 */ /* 0x000fe2000f8e020b */
[----:B------:R-:W-:Y:S01]  /*1900*/  IADD3 R11, PT, PT, R19, R29, RZ ;  /* 0x0000001d130b7210 */ /* 0x000fe20007ffe0ff */
[----:B------:R-:W-:Y:S01]  /*1910*/  IMAD.IADD R23, R23, 0x1, R25 ;  /* 0x0000000117177824 */ /* 0x000fe200078e0219 */
[----:B------:R-:W-:Y:S02]  /*1920*/  IADD3 R10, PT, PT, R15, R31, RZ ;  /* 0x0000001f0f0a7210 */ /* 0x000fe40007ffe0ff */
[-C--:B------:R-:W-:Y:S02]  /*1930*/  LEA R28, P2, R18, R4.reuse, 0x4 ;  /* 0x00000004121c7211 */ /* 0x080fe400078420ff */
[-C--:B------:R-:W-:Y:S02]  /*1940*/  LEA R32, P3, R14, R4.reuse, 0x4 ;  /* 0x000000040e207211 */ /* 0x080fe400078620ff */
[----:B------:R-:W-:Y:S02]  /*1950*/  LEA R4, P4, R26, R4, 0x4 ;  /* 0x000000041a047211 */ /* 0x000fe400078820ff */
[----:B------:R-:W-:-:S02]  /*1960*/  IADD3 R6, PT, PT, R27, R33, RZ ;  /* 0x000000211b067210 */ /* 0x000fc40007ffe0ff */
[-C--:B------:R-:W-:Y:S02]  /*1970*/  LEA.HI.X R25, R22, R5.reuse, R23, 0x4, P1 ;  /* 0x0000000516197211 */ /* 0x080fe400008f2417 */
[-C--:B------:R-:W-:Y:S01]  /*1980*/  LEA.HI.X R29, R18, R5.reuse, R11, 0x4, P2 ;  /* 0x00000005121d7211 */ /* 0x080fe200010f240b */
[----:B------:R-:W2:Y:S01]  /*1990*/  LDG.E.128 R20, desc[UR6][R20.64] ;  /* 0x0000000614147981 */ /* 0x000ea2000c1e1d00 */
[----:B------:R-:W-:-:S03]  /*19a0*/  LEA.HI.X R33, R14, R5, R10, 0x4, P3 ;  /* 0x000000050e217211 */ /* 0x000fc600018f240a */
[----:B------:R-:W3:Y:S01]  /*19b0*/  LDG.E.128 R8, desc[UR6][R8.64] ;  /* 0x0000000608087981 */ /* 0x000ee2000c1e1d00 */
[----:B------:R-:W-:-:S03]  /*19c0*/  LEA.HI.X R5, R26, R5, R6, 0x4, P4 ;  /* 0x000000051a057211 */ /* 0x000fc600020f2406 */
[----:B------:R-:W4:Y:S04]  /*19d0*/  LDG.E.128 R12, desc[UR6][R12.64] ;  /* 0x000000060c0c7981 */ /* 0x000f28000c1e1d00 */
[----:B------:R-:W5:Y:S04]  /*19e0*/  LDG.E.128 R16, desc[UR6][R16.64] ;  /* 0x0000000610107981 */ /* 0x000f68000c1e1d00 */
[----:B------:R-:W2:Y:S04]  /*19f0*/  LDG.E.128 R24, desc[UR6][R24.64] ;  /* 0x0000000618187981 */ /* 0x000ea8000c1e1d00 */
[----:B------:R-:W2:Y:S04]  /*1a00*/  LDG.E.128 R28, desc[UR6][R28.64] ;  /* 0x000000061c1c7981 */ /* 0x000ea8000c1e1d00 */
[----:B------:R-:W2:Y:S04]  /*1a10*/  LDG.E.128 R32, desc[UR6][R32.64] ;  /* 0x0000000620207981 */ /* 0x000ea8000c1e1d00 */
[----:B------:R-:W2:Y:S01]  /*1a20*/  LDG.E.128 R36, desc[UR6][R4.64] ;  /* 0x0000000604247981 */ /* 0x000ea2000c1e1d00 */
[----:B------:R-:W-:-:S05]  /*1a30*/  IADD3 R2, P1, PT, R2, 0x40, RZ ;  /* 0x0000004002027810 */ /* 0x000fca0007f3e0ff */
[----:B------:R-:W-:Y:S01]  /*1a40*/  IMAD.X R3, RZ, RZ, R3, P1 ;  /* 0x000000ffff037224 */ /* 0x000fe200008e0603 */
[----:B---3--:R-:W4:-:S15]  /*1a50*/  DADD R48, R48, R8 ;  /* 0x0000000030307229 */ /* 0x008f1e0000000008 */
        /* <DEDUP_REMOVED lines=19> */
[----:B-----5:R-:W2:-:S15]  /*1b90*/  DADD R48, R48, R16 ;  /* 0x0000000030307229 */ /* 0x020e9e0000000010 */
        /* <DEDUP_REMOVED lines=54> */
[----:B-1-3--:R2:W1:Y:S02]  /*1f00*/  DADD R50, R10, R38 ;  /* 0x000000000a327229 */ /* 0x00a4640000000026 */
.L_x_2080:
[----:B------:R-:W-:Y:S05]  /*1f10*/  @!P0 BRA `(.L_x_2077) ;  /* 0x0000000800108947 */ /* 0x000fea0003800000 */
[----:B------:R-:W-:Y:S02]  /*1f20*/  ISETP.GE.U32.AND P1, PT, R40, 0x4, PT ;  /* 0x000000042800780c */ /* 0x000fe40003f26070 */
[----:B------:R-:W-:Y:S02]  /*1f30*/  LOP3.LUT R0, R0, 0x3, RZ, 0xc0, !PT ;  /* 0x0000000300007812 */ /* 0x000fe400078ec0ff */
[----:B------:R-:W-:Y:S02]  /*1f40*/  ISETP.GE.U32.AND.EX P1, PT, RZ, RZ, PT, P1 ;  /* 0x000000ffff00720c */ /* 0x000fe40003f26110 */
[----:B------:R-:W-:-:S04]  /*1f50*/  ISETP.NE.U32.AND P0, PT, R0, RZ, PT ;  /* 0x000000ff0000720c */ /* 0x000fc80003f05070 */
[----:B------:R-:W-:-:S07]  /*1f60*/  ISETP.NE.AND.EX P0, PT, RZ, RZ, PT, P0 ;  /* 0x000000ffff00720c */ /* 0x000fce0003f05300 */
[----:B------:R-:W-:Y:S06]  /*1f70*/  @!P1 BRA `(.L_x_2081) ;  /* 0x0000000400209947 */ /* 0x000fec0003800000 */
[----:B------:R-:W3:Y:S01]  /*1f80*/  LDG.E.64 R4, desc[UR6][R2.64] ;  /* 0x0000000602047981 */ /* 0x000ee2000c1e1b00 */
[----:B------:R-:W3:Y:S01]  /*1f90*/  LDCU.64 UR28, c[0x0][0x758] ;  /* 0x0000eb00ff1c77ac */ /* 0x000ee20008000a00 */
[----:B------:R-:W4:Y:S02]  /*1fa0*/  LDC.64 R24, c[0x0][0x728] ;  /* 0x0001ca00ff187b82 */ /* 0x000f240000000a00 */
[----:B--2---:R-:W2:Y:S04]  /*1fb0*/  LDG.E.64 R10, desc[UR6][R2.64+0x8] ;  /* 0x00000806020a7981 */ /* 0x004ea8000c1e1b00 */
[----:B------:R-:W5:Y:S04]  /*1fc0*/  LDG.E.64 R12, desc[UR6][R2.64+0x10] ;  /* 0x00001006020c7981 */ /* 0x000f68000c1e1b00 */
[----:B------:R-:W2:Y:S01]  /*1fd0*/  LDG.E.64 R14, desc[UR6][R2.64+0x18] ;  /* 0x00001806020e7981 */ /* 0x000ea2000c1e1b00 */
[----:B---3--:R-:W-:-:S02]  /*1fe0*/  IMAD R5, R5, UR28, RZ ;  /* 0x0000001c05057c24 */ /* 0x008fc4000f8e02ff */
[----:B------:R-:W-:-:S04]  /*1ff0*/  IMAD.WIDE.U32 R8, R4, UR28, RZ ;  /* 0x0000001c04087c25 */ /* 0x000fc8000f8e00ff */
[----:B------:R-:W-:Y:S01]  /*2000*/  IMAD R5, R4, UR29, R5 ;  /* 0x0000001d04057c24 */ /* 0x000fe2000f8e0205 */
[----:B----4-:R-:W-:Y:S01]  /*2010*/  LEA R4, P1, R8, R24, 0x4 ;  /* 0x0000001808047211 */ /* 0x010fe200078220ff */
[----:B-----5:R-:W-:-:S03]  /*2020*/  IMAD R13, R13, UR28, RZ ;  /* 0x0000001c0d0d7c24 */ /* 0x020fc6000f8e02ff */
[----:B------:R-:W-:Y:S01]  /*2030*/  IADD3 R5, PT, PT, R9, R5, RZ ;  /* 0x0000000509057210 */ /* 0x000fe20007ffe0ff */
[----:B--2---:R-:W-:Y:S02]  /*2040*/  IMAD R9, R11, UR28, RZ ;  /* 0x0000001c0b097c24 */ /* 0x004fe4000f8e02ff */
[----:B------:R-:W-:Y:S01]  /*2050*/  IMAD R15, R15, UR28, RZ ;  /* 0x0000001c0f0f7c24 */ /* 0x000fe2000f8e02ff */
[----:B------:R-:W-:Y:S01]  /*2060*/  LEA.HI.X R5, R8, R25, R5, 0x4, P1 ;  /* 0x0000001908057211 */ /* 0x000fe200008f2405 */
[C---:B------:R-:W-:Y:S02]  /*2070*/  IMAD R17, R10.reuse, UR29, R9 ;  /* 0x0000001d0a117c24 */ /* 0x040fe4000f8e0209 */
[----:B------:R-:W-:-:S04]  /*2080*/  IMAD.WIDE.U32 R10, R10, UR28, RZ ;  /* 0x0000001c0a0a7c25 */ /* 0x000fc8000f8e00ff */
[----:B------:R-:W-:Y:S01]  /*2090*/  IMAD.WIDE.U32 R8, R12, UR28, RZ ;  /* 0x0000001c0c087c25 */ /* 0x000fe2000f8e00ff */
[-C--:B------:R-:W-:Y:S02]  /*20a0*/  LEA R16, P1, R10, R24.reuse, 0x4 ;  /* 0x000000180a107211 */ /* 0x080fe400078220ff */
[----:B------:R-:W-:Y:S01]  /*20b0*/  IADD3 R17, PT, PT, R11, R17, RZ ;  /* 0x000000110b117210 */ /* 0x000fe20007ffe0ff */
[----:B------:R-:W-:Y:S01]  /*20c0*/  IMAD R13, R12, UR29, R13 ;  /* 0x0000001d0c0d7c24 */ /* 0x000fe2000f8e020d */
[-C--:B------:R-:W-:Y:S01]  /*20d0*/  LEA R20, P2, R8, R24.reuse, 0x4 ;  /* 0x0000001808147211 */ /* 0x080fe200078420ff */
[----:B------:R-:W-:Y:S01]  /*20e0*/  IMAD.WIDE.U32 R18, R14, UR28, RZ ;  /* 0x0000001c0e127c25 */ /* 0x000fe2000f8e00ff */
[----:B------:R-:W-:Y:S02]  /*20f0*/  LEA.HI.X R17, R10, R25, R17, 0x4, P1 ;  /* 0x000000190a117211 */ /* 0x000fe400008f2411 */
[----:B------:R-:W-:Y:S01]  /*2100*/  IADD3 R13, PT, PT, R9, R13, RZ ;  /* 0x0000000d090d7210 */ /* 0x000fe20007ffe0ff */
[----:B------:R-:W-:Y:S01]  /*2110*/  IMAD R15, R14, UR29, R15 ;  /* 0x0000001d0e0f7c24 */ /* 0x000fe2000f8e020f */
[----:B------:R-:W-:-:S02]  /*2120*/  LEA R24, P3, R18, R24, 0x4 ;  /* 0x0000001812187211 */ /* 0x000fc400078620ff */
[----:B------:R-:W-:Y:S01]  /*2130*/  LEA.HI.X R21, R8, R25, R13, 0x4, P2 ;  /* 0x0000001908157211 */ /* 0x000fe200010f240d */
[----:B------:R-:W-:-:S05]  /*2140*/  IMAD.IADD R15, R19, 0x1, R15 ;  /* 0x00000001130f7824 */ /* 0x000fca00078e020f */
[----:B------:R-:W-:Y:S01]  /*2150*/  LEA.HI.X R25, R18, R25, R15, 0x4, P3 ;  /* 0x0000001912197211 */ /* 0x000fe200018f240f */
[----:B------:R-:W2:Y:S04]  /*2160*/  LDG.E.128 R20, desc[UR6][R20.64] ;  /* 0x0000000614147981 */ /* 0x000ea8000c1e1d00 */
[----:B------:R-:W3:Y:S04]  /*2170*/  LDG.E.128 R12, desc[UR6][R4.64] ;  /* 0x00000006040c7981 */ /* 0x000ee8000c1e1d00 */
[----:B------:R-:W4:Y:S04]  /*2180*/  LDG.E.128 R16, desc[UR6][R16.64] ;  /* 0x0000000610107981 */ /* 0x000f28000c1e1d00 */
[----:B------:R-:W5:Y:S01]  /*2190*/  LDG.E.128 R8, desc[UR6][R24.64] ;  /* 0x0000000618087981 */ /* 0x000f62000c1e1d00 */
[----:B------:R-:W-:-:S04]  /*21a0*/  IADD3 R2, P1, PT, R2, 0x20, RZ ;  /* 0x0000002002027810 */ /* 0x000fc80007f3e0ff */
[----:B------:R-:W-:Y:S01]  /*21b0*/  IADD3.X R3, PT, PT, RZ, R3, RZ, P1, !PT ;  /* 0x00000003ff037210 */ /* 0x000fe20000ffe4ff */
[----:B---3--:R-:W4:-:S15]  /*21c0*/  DADD R12, R48, R12 ;  /* 0x00000000300c7229 */ /* 0x008f1e000000000c */
        /* <DEDUP_REMOVED lines=9> */
[----:B----4-:R-:W2:-:S15]  /*2260*/  DADD R12, R12, R16 ;  /* 0x000000000c0c7229 */ /* 0x010e9e0000000010 */
        /* <DEDUP_REMOVED lines=9> */
[----:B--2---:R-:W5:-:S15]  /*2300*/  DADD R12, R12, R20 ;  /* 0x000000000c0c7229 */ /* 0x004f5e0000000014 */
        /* <DEDUP_REMOVED lines=9> */
[----:B-----5:R3:W4:-:S15]  /*23a0*/  DADD R48, R12, R8 ;  /* 0x000000000c307229 */ /* 0x02071e0000000008 */
[----:B------:R-:W-:-:S15]  /*23b0*/  NOP ;  /* 0x0000000000007918 */ /* 0x000fde0000000000 */
[----:B------:R-:W-:-:S15]  /*23c0*/  NOP ;  /* 0x0000000000007918 */ /* 0x000fde0000000000 */
[----:B------:R-:W-:-:S15]  /*23d0*/  NOP ;  /* 0x0000000000007918 */ /* 0x000fde0000000000 */
[----:B------:R-:W-:-:S04]  /*23e0*/  NOP ;  /* 0x0000000000007918 */ /* 0x000fc80000000000 */
[----:B-1--4-:R3:W1:Y:S02]  /*23f0*/  DADD R50, R14, R10 ;  /* 0x000000000e327229 */ /* 0x012664000000000a */
.L_x_2081:
[----:B------:R-:W-:Y:S05]  /*2400*/  @!P0 BRA `(.L_x_2077) ;  /* 0x0000000000d48947 */ /* 0x000fea0003800000 */
[----:B------:R-:W4:Y:S01]  /*2410*/  LDG.E.64 R4, desc[UR6][R2.64] ;  /* 0x0000000602047981 */ /* 0x000f22000c1e1b00 */
[----:B---3--:R-:W4:Y:S08]  /*2420*/  LDC.64 R12, c[0x0][0x758] ;  /* 0x0001d600ff0c7b82 */ /* 0x008f300000000a00 */
[----:B------:R-:W2:Y:S01]  /*2430*/  LDC.64 R14, c[0x0][0x728] ;  /* 0x0001ca00ff0e7b82 */ /* 0x000ea20000000a00 */
[----:B----4-:R-:W-:-:S02]  /*2440*/  IMAD R5, R5, R12, RZ ;  /* 0x0000000c05057224 */ /* 0x010fc400078e02ff */
[----:B------:R-:W-:-:S04]  /*2450*/  IMAD.WIDE.U32 R8, R4, R12, RZ ;  /* 0x0000000c04087225 */ /* 0x000fc800078e00ff */
[----:B------:R-:W-:Y:S01]  /*2460*/  IMAD R5, R4, R13, R5 ;  /* 0x0000000d04057224 */ /* 0x000fe200078e0205 */
[----:B--2---:R-:W-:-:S04]  /*2470*/  LEA R10, P0, R8, R14, 0x4 ;  /* 0x0000000e080a7211 */ /* 0x004fc800078020ff */
[----:B------:R-:W-:-:S04]  /*2480*/  IADD3 R4, PT, PT, R9, R5, RZ ;  /* 0x0000000509047210 */ /* 0x000fc80007ffe0ff */
[----:B------:R-:W-:-:S06]  /*2490*/  LEA.HI.X R11, R8, R15, R4, 0x4, P0 ;  /* 0x0000000f080b7211 */ /* 0x000fcc00000f2404 */
[----:B------:R-:W2:Y:S01]  /*24a0*/  LDG.E.128 R8, desc[UR6][R10.64] ;  /* 0x000000060a087981 */ /* 0x000ea2000c1e1d00 */
[----:B------:R-:W-:-:S04]  /*24b0*/  ISETP.NE.U32.AND P0, PT, R0, 0x1, PT ;  /* 0x000000010000780c */ /* 0x000fc80003f05070 */
[----:B------:R-:W-:Y:S01]  /*24c0*/  ISETP.NE.AND.EX P0, PT, RZ, RZ, PT, P0 ;  /* 0x000000ffff00720c */ /* 0x000fe20003f05300 */
[----:B--2---:R4:W2:-:S15]  /*24d0*/  DADD R48, R48, R8 ;  /* 0x0000000030307229 */ /* 0x00489e0000000008 */
[----:B------:R-:W-:-:S15]  /*24e0*/  NOP ;  /* 0x0000000000007918 */ /* 0x000fde0000000000 */
[----:B------:R-:W-:-:S15]  /*24f0*/  NOP ;  /* 0x0000000000007918 */ /* 0x000fde0000000000 */
[----:B------:R-:W-:-:S15]  /*2500*/  NOP ;  /* 0x0000000000007918 */ /* 0x000fde0000000000 */
[----:B------:R-:W-:-:S04]  /*2510*/  NOP ;  /* 0x0000000000007918 */ /* 0x000fc80000000000 */
[----:B-1----:R4:W1:Y:S02]  /*2520*/  DADD R50, R50, R10 ;  /* 0x0000000032327229 */ /* 0x002864000000000a */
[----:B-12-4-:R-:W-:Y:S05]  /*2530*/  @!P0 BRA `(.L_x_2077) ;  /* 0x0000000000888947 */ /* 0x016fea0003800000 */
[----:B------:R-:W-:Y:S01]  /*2540*/  ISETP.NE.U32.AND P0, PT, R0, 0x2, PT ;  /* 0x000000020000780c */ /* 0x000fe20003f05070 */
[----:B------:R-:W2:Y:S03]  /*2550*/  LDG.E.64 R4, desc[UR6][R2.64+0x8] ;  /* 0x0000080602047981 */ /* 0x000ea6000c1e1b00 */
[----:B------:R-:W-:-:S13]  /*2560*/  ISETP.NE.AND.EX P0, PT, RZ, RZ, PT, P0 ;  /* 0x000000ffff00720c */ /* 0x000fda0003f05300 */
[----:B------:R-:W3:Y:S01]  /*2570*/  @P0 LDG.E.64 R8, desc[UR6][R2.64+0x10] ;  /* 0x0000100602080981 */ /* 0x000ee2000c1e1b00 */
[-C--:B--2---:R-:W-:Y:S02]  /*2580*/  IMAD R0, R5, R12.reuse, RZ ;  /* 0x0000000c05007224 */ /* 0x084fe400078e02ff */
[----:B------:R-:W-:-:S04]  /*2590*/  IMAD.WIDE.U32 R10, R4, R12, RZ ;  /* 0x0000000c040a7225 */ /* 0x000fc800078e00ff */
[-C--:B---3--:R-:W-:Y:S02]  /*25a0*/  @P0 IMAD R6, R9, R12.reuse, RZ ;  /* 0x0000000c09060224 */ /* 0x088fe400078e02ff */
[----:B------:R-:W-:Y:S02]  /*25b0*/  IMAD R9, R4, R13, R0 ;  /* 0x0000000d04097224 */ /* 0x000fe400078e0200 */
[----:B------:R-:W-:-:S04]  /*25c0*/  @P0 IMAD.WIDE.U32 R4, R8, R12, RZ ;  /* 0x0000000c08040225 */ /* 0x000fc800078e00ff */
[----:B------:R-:W-:Y:S01]  /*25d0*/  @P0 IMAD R13, R8, R13, R6 ;  /* 0x0000000d080d0224 */ /* 0x000fe200078e0206 */
[-C--:B------:R-:W-:Y:S02]  /*25e0*/  LEA R8, P1, R10, R14.reuse, 0x4 ;  /* 0x0000000e0a087211 */ /* 0x080fe400078220ff */
[----:B------:R-:W-:Y:S01]  /*25f0*/  IADD3 R6, PT, PT, R11, R9, RZ ;  /* 0x000000090b067210 */ /* 0x000fe20007ffe0ff */
[----:B------:R-:W-:Y:S01]  /*2600*/  @P0 IMAD.IADD R0, R5, 0x1, R13 ;  /* 0x0000000105000824 */ /* 0x000fe200078e020d */
[----:B------:R-:W-:Y:S02]  /*2610*/  @P0 LEA R12, P2, R4, R14, 0x4 ;  /* 0x0000000e040c0211 */ /* 0x000fe400078420ff */
[-C--:B------:R-:W-:Y:S02]  /*2620*/  LEA.HI.X R9, R10, R15.reuse, R6, 0x4, P1 ;  /* 0x0000000f0a097211 */ /* 0x080fe400008f2406 */
[----:B------:R-:W-:-:S04]  /*2630*/  @P0 LEA.HI.X R13, R4, R15, R0, 0x4, P2 ;  /* 0x0000000f040d0211 */ /* 0x000fc800010f2400 */
[----:B------:R-:W2:Y:S04]  /*2640*/  LDG.E.128 R8, desc[UR6][R8.64] ;  /* 0x0000000608087981 */ /* 0x000ea8000c1e1d00 */
[----:B------:R-:W3:Y:S01]  /*2650*/  @P0 LDG.E.128 R12, desc[UR6][R12.64] ;  /* 0x000000060c0c0981 */ /* 0x000ee2000c1e1d00 */
[----:B--2---:R-:W3:-:S15]  /*2660*/  DADD R48, R48, R8 ;  /* 0x0000000030307229 */ /* 0x004ede0000000008 */
        /* <DEDUP_REMOVED lines=9> */
[----:B---3--:R4:W2:-:S15]  /*2700*/  @P0 DADD R48, R48, R12 ;  /* 0x0000000030300229 */ /* 0x00889e000000000c */
[----:B------:R-:W-:-:S15]  /*2710*/  NOP ;  /* 0x0000000000007918 */ /* 0x000fde0000000000 */
[----:B------:R-:W-:-:S15]  /*2720*/  NOP ;  /* 0x0000000000007918 */ /* 0x000fde0000000000 */
[----:B------:R-:W-:-:S15]  /*2730*/  NOP ;  /* 0x0000000000007918 */ /* 0x000fde0000000000 */
[----:B------:R-:W-:-:S04]  /*2740*/  NOP ;  /* 0x0000000000007918 */ /* 0x000fc80000000000 */
[----:B-12---:R4:W1:Y:S02]  /*2750*/  @P0 DADD R50, R50, R14 ;  /* 0x0000000032320229 */ /* 0x006864000000000e */
.L_x_2077:
[----:B------:R-:W1:Y:S01]  /*2760*/  LDC.64 R2, c[0x0][0x710] ;  /* 0x0001c400ff027b82 */ /* 0x000e620000000a00 */
[----:B------:R-:W-:-:S04]  /*2770*/  IADD3 R7, PT, PT, R7, 0x80, RZ ;  /* 0x0000008007077810 */ /* 0x000fc80007ffe0ff */
[----:B------:R-:W-:Y:S01]  /*2780*/  ISETP.GE.AND P0, PT, R7, UR4, PT ;  /* 0x0000000407007c0c */ /* 0x000fe2000bf06270 */
[----:B-1----:R1:W-:-:S12]  /*2790*/  STG.E.128 desc[UR6][R2.64], R48 ;  /* 0x0000003002007986 */ /* 0x0023d8000c101d06 */
[----:B------:R-:W-:Y:S05]  /*27a0*/  @P0 BRA `(.L_x_2082) ;  /* 0x0000004800f00947 */ /* 0x000fea0003800000 */
[----:B-1----:R-:W1:Y:S02]  /*27b0*/  LDC.64 R2, c[0x0][0x738] ;  /* 0x0001ce00ff027b82 */ /* 0x002e640000000a00 */
[----:B-1----:R-:W5:Y:S01]  /*27c0*/  LDG.E.64 R2, desc[UR6][R2.64] ;  /* 0x0000000602027981 */ /* 0x002f62000c1e1b00 */
[----:B------:R-:W-:Y:S02]  /*27d0*/  ISETP.NE.AND P1, PT, RZ, UR5, PT ;  /* 0x00000005ff007c0c */ /* 0x000fe4000bf25270 */
[----:B------:R-:W-:Y:S02]  /*27e0*/  CS2R R48, SRZ ;  /* 0x0000000000307805 */ /* 0x000fe4000001ff00 */
[----:B------:R-:W-:Y:S02]  /*27f0*/  CS2R R50, SRZ ;  /* 0x0000000000327805 */ /* 0x000fe4000001ff00 */
[----:B-----5:R-:W-:-:S04]  /*2800*/  ISETP.LT.U32.AND P0, PT, R2, 0x1, PT ;  /* 0x000000010200780c */ /* 0x020fc80003f01070 */
[----:B------:R-:W-:-:S04]  /*2810*/  ISETP.LT.AND.EX P0, PT, R3, RZ, PT, P0 ;  /* 0x000000ff0300720c */ /* 0x000fc80003f01300 */
[----:B------:R-:W-:Y:S02]  /*2820*/  SEL R5, R2, 0x1, P0 ;  /* 0x0000000102057807 */ /* 0x000fe40000000000 */
[----:B---3--:R-:W-:Y:S02]  /*2830*/  SEL R9, R3, RZ, P0 ;  /* 0x000000ff03097207 */ /* 0x008fe40000000000 */
[----:B------:R-:W-:Y:S02]  /*2840*/  SEL R0, R5, R2, !P1 ;  /* 0x0000000205007207 */ /* 0x000fe40004800000 */
[----:B------:R-:W-:Y:S02]  /*2850*/  SEL R8, R9, R3, !P1 ;  /* 0x0000000309087207 */ /* 0x000fe40004800000 */
[----:B------:R-:W-:-:S04]  /*2860*/  ISETP.GE.U32.AND P0, PT, R0, 0x1, PT ;  /* 0x000000010000780c */ /* 0x000fc80003f06070 */
[----:B------:R-:W-:-:S13]  /*2870*/  ISETP.GE.AND.EX P0, PT, R8, RZ, PT, P0 ;  /* 0x000000ff0800720c */ /* 0x000fda0003f06300 */
[----:B------:R-:W-:Y:S05]  /*2880*/  @!P0 BRA `(.L_x_2083) ;  /* 0x00000024003c8947 */ /* 0x000fea0003800000 */
[----:B------:R-:W1:Y:S08]  /*2890*/  LDC.64 R4, c[0x0][0x730] ;  /* 0x0001cc00ff047b82 */ /* 0x000e700000000a00 */
[----:B------:R-:W3:Y:S01]  /*28a0*/  LDC.64 R2, c[0x0][0x748] ;  /* 0x0001d200ff027b82 */ /* 0x000ee20000000a00 */
[----:B-1----:R-:W3:Y:S01]  /*28b0*/  LDG.E.64 R4, desc[UR6][R4.64] ;  /* 0x0000000604047981 */ /* 0x002ee2000c1e1b00 */
[----:B------:R-:W-:-:S02]  /*28c0*/  ISETP.GE.U32.AND P0, PT, R0, 0x10, PT ;  /* 0x000000100000780c */ /* 0x000fc40003f06070 */
[----:B------:R-:W-:Y:S02]  /*28d0*/  CS2R R50, SRZ ;  /* 0x0000000000327805 */ /* 0x000fe4000001ff00 */
[----:B------:R-:W-:Y:S02]  /*28e0*/  LOP3.LUT R6, R0, 0xf, RZ, 0xc0, !PT ;  /* 0x0000000f00067812 */ /* 0x000fe400078ec0ff */
[----:B------:R-:W-:Y:S02]  /*28f0*/  CS2R R48, SRZ ;  /* 0x0000000000307805 */ /* 0x000fe4000001ff00 */
[----:B------:R-:W-:Y:S02]  /*2900*/  ISETP.GE.U32.AND.EX P0, PT, R8, RZ, PT, P0 ;  /* 0x000000ff0800720c */ /* 0x000fe40003f06100 */
[----:B---3--:R-:W-:-:S04]  /*2910*/  LEA R2, P1, R4, R2, 0x3 ;  /* 0x0000000204027211 */ /* 0x008fc800078218ff */
[----:B------:R-:W-:-:S07]  /*2920*/  LEA.HI.X R3, R4, R3, R5, 0x3, P1 ;  /* 0x0000000304037211 */ /* 0x000fce00008f1c05 */
[----:B------:R-:W-:Y:S05]  /*2930*/  @!P0 BRA `(.L_x_2084) ;  /* 0x0000001000988947 */ /* 0x000fea0003800000 */
[----:B------:R-:W1:Y:S01]  /*2940*/  LDC.64 R4, c[0x0][0x728] ;  /* 0x0001ca00ff047b82 */ /* 0x000e620000000a00 */
[----:B------:R-:W-:Y:S02]  /*2950*/  MOV R52, R2 ;  /* 0x0000000200347202 */ /* 0x000fe40000000f00 */
[----:B------:R-:W-:Y:S02]  /*2960*/  CS2R R50, SRZ ;  /* 0x0000000000327805 */ /* 0x000fe4000001ff00 */
[----:B------:R-:W-:Y:S01]  /*2970*/  MOV R53, R3 ;  /* 0x0000000300357202 */ /* 0x000fe20000000f00 */
[----:B------:R-:W3:Y:S01]  /*2980*/  LDCU.64 UR28, c[0x0][0x758] ;  /* 0x0000eb00ff1c77ac */ /* 0x000ee20008000a00 */
[----:B------:R-:W-:Y:S02]  /*2990*/  LOP3.LUT R3, R8, 0x7fffffff, RZ, 0xc0, !PT ;  /* 0x7fffffff08037812 */ /* 0x000fe400078ec0ff */
[----:B------:R-:W-:-:S07]  /*29a0*/  LOP3.LUT R2, R0, 0xfffffff0, RZ, 0xc0, !PT ;  /* 0xfffffff000027812 */ /* 0x000fce00078ec0ff */
.L_x_2085:
[----:B------:R-:W3:Y:S04]  /*29b0*/  LDG.E.64 R8, desc[UR6][R52.64] ;  /* 0x0000000634087981 */ /* 0x000ee8000c1e1b00 */
[----:B--2---:R-:W2:Y:S04]  /*29c0*/  LDG.E.64 R10, desc[UR6][R52.64+0x8] ;  /* 0x00000806340a7981 */ /* 0x004ea8000c1e1b00 */
[----:B----4-:R-:W4:Y:S04]  /*29d0*/  LDG.E.64 R12, desc[UR6][R52.64+0x10] ;  /* 0x00001006340c7981 */ /* 0x010f28000c1e1b00 */
        /* <DEDUP_REMOVED lines=11> */
[----:B---3--:R-:W-:-:S02]  /*2a90*/  IMAD R9, R9, UR28, RZ ;  /* 0x0000001c09097c24 */ /* 0x008fc4000f8e02ff */
[----:B------:R-:W-:-:S04]  /*2aa0*/  IMAD.WIDE.U32 R20, R8, UR28, RZ ;  /* 0x0000001c08147c25 */ /* 0x000fc8000f8e00ff */
[----:B------:R-:W-:Y:S01]  /*2ab0*/  IMAD R9, R8, UR29, R9 ;  /* 0x0000001d08097c24 */ /* 0x000fe2000f8e0209 */
[----:B-1----:R-:W-:-:S03]  /*2ac0*/  LEA R16, P0, R20, R4, 0x4 ;  /* 0x0000000414107211 */ /* 0x002fc600078020ff */
[----:B------:R-:W-:Y:S02]  /*2ad0*/  IMAD.IADD R8, R21, 0x1, R9 ;  /* 0x0000000115087824 */ /* 0x000fe400078e0209 */
[----:B--2---:R-:W-:Y:S02]  /*2ae0*/  IMAD R9, R11, UR28, RZ ;  /* 0x0000001c0b097c24 */ /* 0x004fe4000f8e02ff */
[----:B----4-:R-:W-:Y:S01]  /*2af0*/  IMAD R11, R13, UR28, RZ ;  /* 0x0000001c0d0b7c24 */ /* 0x010fe2000f8e02ff */
[----:B------:R-:W-:Y:S01]  /*2b00*/  LEA.HI.X R17, R20, R5, R8, 0x4, P0 ;  /* 0x0000000514117211 */ /* 0x000fe200000f2408 */
[----:B-----5:R-:W-:Y:S02]  /*2b10*/  IMAD R15, R15, UR28, RZ ;  /* 0x0000001c0f0f7c24 */ /* 0x020fe4000f8e02ff */
[----:B------:R-:W-:Y:S02]  /*2b20*/  IMAD R13, R10, UR29, R9 ;  /* 0x0000001d0a0d7c24 */ /* 0x000fe4000f8e0209 */
[----:B------:R-:W-:-:S02]  /*2b30*/  IMAD R25, R19, UR28, RZ ;  /* 0x0000001c13197c24 */ /* 0x000fc4000f8e02ff */
        /* <DEDUP_REMOVED lines=10> */
[----:B------:R-:W-:Y:S02]  /*2be0*/  IADD3 R18, PT, PT, R9, R13, RZ ;  /* 0x0000000d09127210 */ /* 0x000fe40007ffe0ff */
[----:B------:R-:W-:Y:S01]  /*2bf0*/  IADD3 R13, PT, PT, R11, R21, RZ ;  /* 0x000000150b0d7210 */ /* 0x000fe20007ffe0ff */
[----:B------:R-:W-:Y:S01]  /*2c00*/  IMAD.IADD R9, R23, 0x1, R25 ;  /* 0x0000000117097824 */ /* 0x000fe200078e0219 */
[----:B------:R-:W-:Y:S02]  /*2c10*/  IADD3 R11, PT, PT, R15, R19, RZ ;  /* 0x000000130f0b7210 */ /* 0x000fe40007ffe0ff */
[----:B------:R-:W-:Y:S02]  /*2c20*/  LEA R12, P3, R22, R4, 0x4 ;  /* 0x00000004160c7211 */ /* 0x000fe400078620ff */
        /* <DEDUP_REMOVED lines=36> */
[----:B------:R-:W-:Y:S01]  /*2e70*/  IMAD R17, R56, UR29, R17 ;  /* 0x0000001d38117c24 */ /* 0x000fe2000f8e0211 */
[----:B------:R-:W-:-:S04]  /*2e80*/  LEA R58, P0, R12, R4, 0x4 ;  /* 0x000000040c3a7211 */ /* 0x000fc800078020ff */
[----:B------:R-:W-:Y:S01]  /*2e90*/  IADD3 R13, PT, PT, R13, R17, RZ ;  /* 0x000000110d0d7210 */ /* 0x000fe20007ffe0ff */
[----:B------:R-:W-:-:S04]  /*2ea0*/  IMAD R17, R47, UR28, RZ ;  /* 0x0000001c2f117c24 */ /* 0x000fc8000f8e02ff */
        /* <DEDUP_REMOVED lines=35> */
[-C--:B------:R-:W-:Y:S01]  /*30e0*/  LEA.HI.X R13, R46, R5.reuse, R11, 0x4, P0 ;  /* 0x000000052e0d7211 */ /* 0x080fe200000f240b */
[----:B------:R-:W-:Y:S01]  /*30f0*/  IMAD.IADD R9, R9, 0x1, R19 ;  /* 0x0000000109097824 */ /* 0x000fe200078e0213 */
[-C--:B------:R-:W-:Y:S01]  /*3100*/  LEA R16, P1, R14, R4.reuse, 0x4 ;  /* 0x000000040e107211 */ /* 0x080fe200078220ff */
[----:B------:R-:W-:Y:S01]  /*3110*/  IMAD R11, R33, UR28, RZ ;  /* 0x0000001c210b7c24 */ /* 0x000fe2000f8e02ff */
[----:B------:R-:W-:Y:S01]  /*3120*/  LEA R20, P2, R8, R4, 0x4 ;  /* 0x0000000408147211 */ /* 0x000fe200078420ff */
[----:B------:R-:W-:Y:S01]  /*3130*/  IMAD R15, R35, UR28, RZ ;  /* 0x0000001c230f7c24 */ /* 0x000fe2000f8e02ff */
[-C--:B------:R-:W-:Y:S01]  /*3140*/  LEA.HI.X R17, R14, R5.reuse, R10, 0x4, P1 ;  /* 0x000000050e117211 */ /* 0x080fe200008f240a */
[----:B------:R-:W-:Y:S01]  /*3150*/  IMAD R19, R32, UR29, R11 ;  /* 0x0000001d20137c24 */ /* 0x000fe2000f8e020b */
[----:B------:R-:W-:Y:S01]  /*3160*/  LEA.HI.X R21, R8, R5, R9, 0x4, P2 ;  /* 0x0000000508157211 */ /* 0x000fe200010f2409 */
[----:B------:R-:W-:-:S04]  /*3170*/  IMAD.WIDE.U32 R10, R32, UR28, RZ ;  /* 0x0000001c200a7c25 */ /* 0x000fc8000f8e00ff */
[----:B------:R-:W-:-:S04]  /*3180*/  IMAD.WIDE.U32 R8, R34, UR28, RZ ;  /* 0x0000001c22087c25 */ /* 0x000fc8000f8e00ff */
[----:B------:R-:W-:Y:S02]  /*3190*/  IMAD R35, R34, UR29, R15 ;  /* 0x0000001d22237c24 */ /* 0x000fe4000f8e020f */
[----:B------:R-:W-:Y:S01]  /*31a0*/  IMAD.WIDE.U32 R14, R36, UR28, RZ ;  /* 0x0000001c240e7c25 */ /* 0x000fe2000f8e00ff */
[----:B------:R-:W-:Y:S02]  /*31b0*/  IADD3 R18, PT, PT, R11, R19, RZ ;  /* 0x000000130b127210 */ /* 0x000fe40007ffe0ff */
[----:B------:R-:W-:Y:S02]  /*31c0*/  IADD3 R11, PT, PT, R9, R35, RZ ;  /* 0x00000023090b7210 */ /* 0x000fe40007ffe0ff */
[-C--:B------:R-:W-:Y:S02]  /*31d0*/  LEA R32, P2, R14, R4.reuse, 0x4 ;  /* 0x000000040e207211 */ /* 0x080fe400078420ff */
[----:B------:R-:W-:Y:S02]  /*31e0*/  IADD3 R9, PT, PT, R15, R23, RZ ;  /* 0x000000170f097210 */ /* 0x000fe40007ffe0ff */
[-C--:B------:R-:W-:Y:S01]  /*31f0*/  LEA R28, P1, R8, R4.reuse, 0x4 ;  /* 0x00000004081c7211 */ /* 0x080fe200078220ff */
[----:B------:R-:W-:Y:S01]  /*3200*/  IMAD R15, R39, UR28, RZ ;  /* 0x0000001c270f7c24 */ /* 0x000fe2000f8e02ff */
[-C--:B------:R-:W-:Y:S01]  /*3210*/  LEA.HI.X R33, R14, R5.reuse, R9, 0x4, P2 ;  /* 0x000000050e217211 */ /* 0x080fe200010f2409 */
[----:B------:R-:W-:Y:S01]  /*3220*/  IMAD R9, R41, UR28, RZ ;  /* 0x0000001c29097c24 */ /* 0x000fe2000f8e02ff */
[-C--:B------:R-:W-:Y:S01]  /*3230*/  LEA.HI.X R29, R8, R5.reuse, R11, 0x4, P1 ;  /* 0x00000005081d7211 */ /* 0x080fe200008f240b */
[----:B------:R-:W-:Y:S01]  /*3240*/  IMAD R11, R43, UR28, RZ ;  /* 0x0000001c2b0b7c24 */ /* 0x000fe2000f8e02ff */
[----:B------:R-:W-:Y:S01]  /*3250*/  LEA R24, P0, R10, R4, 0x4 ;  /* 0x000000040a187211 */ /* 0x000fe200078020ff */
[----:B------:R-:W-:Y:S01]  /*3260*/  IMAD R15, R38, UR29, R15 ;  /* 0x0000001d260f7c24 */ /* 0x000fe2000f8e020f */
[----:B------:R-:W3:Y:S01]  /*3270*/  LDG.E.128 R32, desc[UR6][R32.64] ;  /* 0x0000000620207981 */ /* 0x000ee2000c1e1d00 */
[----:B------:R-:W-:Y:S01]  /*3280*/  IMAD R19, R40, UR29, R9 ;  /* 0x0000001d28137c24 */ /* 0x000fe2000f8e0209 */
[----:B------:R-:W-:Y:S01]  /*3290*/  LEA.HI.X R25, R10, R5, R18, 0x4, P0 ;  /* 0x000000050a197211 */ /* 0x000fe200000f2412 */
[----:B------:R-:W-:Y:S01]  /*32a0*/  IMAD.WIDE.U32 R38, R38, UR28, RZ ;  /* 0x0000001c26267c25 */ /* 0x000fe2000f8e00ff */
[----:B------:R-:W4:Y:S03]  /*32b0*/  LDG.E.128 R28, desc[UR6][R28.64] ;  /* 0x000000061c1c7981 */ /* 0x000f26000c1e1d00 */
[----:B------:R-:W-:-:S04]  /*32c0*/  IMAD.WIDE.U32 R8, R40, UR28, RZ ;  /* 0x0000001c28087c25 */ /* 0x000fc8000f8e00ff */
[----:B------:R-:W-:Y:S02]  /*32d0*/  IMAD R23, R42, UR29, R11 ;  /* 0x0000001d2a177c24 */ /* 0x000fe4000f8e020b */
[----:B------:R-:W-:-:S04]  /*32e0*/  IMAD.WIDE.U32 R10, R44, UR28, RZ ;  /* 0x0000001c2c0a7c25 */ /* 0x000fc8000f8e00ff */
[----:B------:R-:W-:Y:S01]  /*32f0*/  IMAD.WIDE.U32 R42, R42, UR28, RZ ;  /* 0x0000001c2a2a7c25 */ /* 0x000fe2000f8e00ff */
[----:B------:R-:W-:-:S03]  /*3300*/  LEA R40, P1, R8, R4, 0x4 ;  /* 0x0000000408287211 */ /* 0x000fc600078220ff */
[----:B------:R-:W-:Y:S01]  /*3310*/  IMAD.IADD R18, R39, 0x1, R15 ;  /* 0x0000000127127824 */ /* 0x000fe200078e020f */
[----:B------:R-:W-:Y:S02]  /*3320*/  IADD3 R15, PT, PT, R9, R19, RZ ;  /* 0x00000013090f7210 */ /* 0x000fe40007ffe0ff */
[----:B------:R-:W-:Y:S02]  /*3330*/  IADD3 R9, PT, PT, R11, R27, RZ ;  /* 0x0000001b0b097210 */ /* 0x000fe40007ffe0ff */
[-C--:B------:R-:W-:Y:S01]  /*3340*/  LEA R48, P3, R10, R4.reuse, 0x4 ;  /* 0x000000040a307211 */ /* 0x080fe200078620ff */
[----:B------:R-:W5:Y:S01]  /*3350*/  LDG.E.128 R24, desc[UR6][R24.64] ;  /* 0x0000000618187981 */ /* 0x000f62000c1e1d00 */
[----:B------:R-:W-:Y:S02]  /*3360*/  IADD3 R14, PT, PT, R43, R23, RZ ;  /* 0x000000172b0e7210 */ /* 0x000fe40007ffe0ff */
[-C--:B------:R-:W-:Y:S01]  /*3370*/  LEA R44, P2, R42, R4.reuse, 0x4 ;  /* 0x000000042a2c7211 */ /* 0x080fe200078420ff */
[----:B------:R-:W3:Y:S01]  /*3380*/  LDG.E.128 R20, desc[UR6][R20.64] ;  /* 0x0000000614147981 */ /* 0x000ee2000c1e1d00 */
[----:B------:R-:W-:-:S02]  /*3390*/  LEA R36, P0, R38, R4, 0x4 ;  /* 0x0000000426247211 */ /* 0x000fc400078020ff */
[-C--:B------:R-:W-:Y:S02]  /*33a0*/  LEA.HI.X R41, R8, R5.reuse, R15, 0x4, P1 ;  /* 0x0000000508297211 */ /* 0x080fe400008f240f */
        /* <DEDUP_REMOVED lines=14> */
[----:B------:R-:W-:-:S05]  /*3490*/  IADD3 R52, P1, PT, R52, 0x80, RZ ;  /* 0x0000008034347810 */ /* 0x000fca0007f3e0ff */
[----:B------:R-:W-:Y:S01]  /*34a0*/  IMAD.X R53, RZ, RZ, R53, P1 ;  /* 0x000000ffff357224 */ /* 0x000fe200008e0635 */
        /* <DEDUP_REMOVED lines=105> */
[----:B-1----:R1:W3:Y:S02]  /*3b40*/  DADD R48, R8, R48 ;  /* 0x0000000008307229 */ /* 0x0022e40000000030 */
[----:B-1----:R-:W-:Y:S02]  /*3b50*/  MOV R8, R52 ;  /* 0x0000003400087202 */ /* 0x002fe40000000f00 */
[----:B------:R-:W-:Y:S01]  /*3b60*/  MOV R9, R53 ;  /* 0x0000003500097202 */ /* 0x000fe20000000f00 */
[----:B--23--:R-:W-:Y:S06]  /*3b70*/  @P0 BRA `(.L_x_2085) ;  /* 0xffffffec008c0947 */ /* 0x00cfec000383ffff */
[----:B------:R-:W-:Y:S01]  /*3b80*/  MOV R2, R8 ;  /* 0x0000000800027202 */ /* 0x000fe20000000f00 */
[----:B------:R-:W-:-:S07]  /*3b90*/  IMAD.MOV.U32 R3, RZ, RZ, R9 ;  /* 0x000000ffff037224 */ /* 0x000fce00078e0009 */
.L_x_2084:
        /* <DEDUP_REMOVED lines=11> */
[----:B------:R-:W1:Y:S02]  /*3c50*/  LDC.64 R4, c[0x0][0x728] ;  /* 0x0001ca00ff047b82 */ /* 0x000e640000000a00 */
[----:B----4-:R-:W4:Y:S04]  /*3c60*/  LDG.E.64 R12, desc[UR6][R2.64+0x8] ;  /* 0x00000806020c7981 */ /* 0x010f28000c1e1b00 */
[----:B------:R-:W5:Y:S04]  /*3c70*/  LDG.E.64 R16, desc[UR6][R2.64+0x10] ;  /* 0x0000100602107981 */ /* 0x000f68000c1e1b00 */
[----:B--2---:R-:W2:Y:S04]  /*3c80*/  LDG.E.64 R20, desc[UR6][R2.64+0x18] ;  /* 0x0000180602147981 */ /* 0x004ea8000c1e1b00 */
[----:B------:R-:W2:Y:S04]  /*3c90*/  LDG.E.64 R22, desc[UR6][R2.64+0x20] ;  /* 0x0000200602167981 */ /* 0x000ea8000c1e1b00 */
[----:B------:R-:W2:Y:S04]  /*3ca0*/  LDG.E.64 R18, desc[UR6][R2.64+0x28] ;  /* 0x0000280602127981 */ /* 0x000ea8000c1e1b00 */
[----:B------:R-:W2:Y:S04]  /*3cb0*/  LDG.E.64 R14, desc[UR6][R2.64+0x30] ;  /* 0x00003006020e7981 */ /* 0x000ea8000c1e1b00 */
[----:B------:R-:W2:Y:S01]  /*3cc0*/  LDG.E.64 R10, desc[UR6][R2.64+0x38] ;  /* 0x00003806020a7981 */ /* 0x000ea2000c1e1b00 */
[----:B---3--:R-:W-:-:S02]  /*3cd0*/  IMAD R9, R9, UR28, RZ ;  /* 0x0000001c09097c24 */ /* 0x008fc4000f8e02ff */
[----:B------:R-:W-:-:S04]  /*3ce0*/  IMAD.WIDE.U32 R24, R8, UR28, RZ ;  /* 0x0000001c08187c25 */ /* 0x000fc8000f8e00ff */
[----:B------:R-:W-:Y:S01]  /*3cf0*/  IMAD R9, R8, UR29, R9 ;  /* 0x0000001d08097c24 */ /* 0x000fe2000f8e0209 */
[----:B-1----:R-:W-:Y:S01]  /*3d00*/  LEA R8, P1, R24, R4, 0x4 ;  /* 0x0000000418087211 */ /* 0x002fe200078220ff */
[----:B----4-:R-:W-:Y:S02]  /*3d10*/  IMAD R13, R13, UR28, RZ ;  /* 0x0000001c0d0d7c24 */ /* 0x010fe4000f8e02ff */
[----:B-----5:R-:W-:Y:S01]  /*3d20*/  IMAD R17, R17, UR28, RZ ;  /* 0x0000001c11117c24 */ /* 0x020fe2000f8e02ff */
[----:B------:R-:W-:Y:S01]  /*3d30*/  IADD3 R6, PT, PT, R25, R9, RZ ;  /* 0x0000000919067210 */ /* 0x000fe20007ffe0ff */
[----:B--2---:R-:W-:Y:S02]  /*3d40*/  IMAD R21, R21, UR28, RZ ;  /* 0x0000001c15157c24 */ /* 0x004fe4000f8e02ff */
[----:B------:R-:W-:Y:S01]  /*3d50*/  IMAD R13, R12, UR29, R13 ;  /* 0x0000001d0c0d7c24 */ /* 0x000fe2000f8e020d */
[----:B------:R-:W-:Y:S01]  /*3d60*/  LEA.HI.X R9, R24, R5, R6, 0x4, P1 ;  /* 0x0000000518097211 */ /* 0x000fe200008f2406 */
[----:B------:R-:W-:-:S04]  /*3d70*/  IMAD.WIDE.U32 R24, R12, UR28, RZ ;  /* 0x0000001c0c187c25 */ /* 0x000fc8000f8e00ff */
[----:B------:R-:W-:Y:S01]  /*3d80*/  IMAD.WIDE.U32 R26, R16, UR28, RZ ;  /* 0x0000001c101a7c25 */ /* 0x000fe2000f8e00ff */
[----:B------:R-:W-:Y:S02]  /*3d90*/  IADD3 R13, PT, PT, R25, R13, RZ ;  /* 0x0000000d190d7210 */ /* 0x000fe40007ffe0ff */
[-C--:B------:R-:W-:Y:S01]  /*3da0*/  LEA R12, P1, R24, R4.reuse, 0x4 ;  /* 0x00000004180c7211 */ /* 0x080fe200078220ff */
[----:B------:R-:W-:Y:S01]  /*3db0*/  IMAD R17, R16, UR29, R17 ;  /* 0x0000001d10117c24 */ /* 0x000fe2000f8e0211 */
[-C--:B------:R-:W-:Y:S01]  /*3dc0*/  LEA R16, P2, R26, R4.reuse, 0x4 ;  /* 0x000000041a107211 */ /* 0x080fe200078420ff */
[----:B------:R-:W-:Y:S01]  /*3dd0*/  IMAD.WIDE.U32 R28, R20, UR28, RZ ;  /* 0x0000001c141c7c25 */ /* 0x000fe2000f8e00ff */
[----:B------:R-:W-:Y:S02]  /*3de0*/  LEA.HI.X R13, R24, R5, R13, 0x4, P1 ;  /* 0x00000005180d7211 */ /* 0x000fe400008f240d */
[----:B------:R-:W-:Y:S01]  /*3df0*/  IADD3 R17, PT, PT, R27, R17, RZ ;  /* 0x000000111b117210 */ /* 0x000fe20007ffe0ff */
[----:B------:R-:W-:Y:S01]  /*3e00*/  IMAD R21, R20, UR29, R21 ;  /* 0x0000001d14157c24 */ /* 0x000fe2000f8e0215 */
[----:B------:R-:W-:Y:S01]  /*3e10*/  LEA R20, P3, R28, R4, 0x4 ;  /* 0x000000041c147211 */ /* 0x000fe200078620ff */
[----:B------:R-:W-:Y:S01]  /*3e20*/  IMAD R23, R23, UR28, RZ ;  /* 0x0000001c17177c24 */ /* 0x000fe2000f8e02ff */
[----:B------:R-:W-:Y:S01]  /*3e30*/  LEA.HI.X R17, R26, R5, R17, 0x4, P2 ;  /* 0x000000051a117211 */ /* 0x000fe200010f2411 */
[----:B------:R-:W-:-:S02]  /*3e40*/  IMAD R19, R19, UR28, RZ ;  /* 0x0000001c13137c24 */ /* 0x000fc4000f8e02ff */
[----:B------:R-:W-:Y:S02]  /*3e50*/  IMAD R15, R15, UR28, RZ ;  /* 0x0000001c0f0f7c24 */ /* 0x000fe4000f8e02ff */
[----:B------:R-:W-:Y:S02]  /*3e60*/  IMAD.IADD R6, R29, 0x1, R21 ;  /* 0x000000011d067824 */ /* 0x000fe400078e0215 */
[----:B------:R-:W-:Y:S02]  /*3e70*/  IMAD R25, R22, UR29, R23 ;  /* 0x0000001d16197c24 */ /* 0x000fe4000f8e0217 */
[----:B------:R-:W-:Y:S01]  /*3e80*/  IMAD R29, R18, UR29, R19 ;  /* 0x0000001d121d7c24 */ /* 0x000fe2000f8e0213 */
[----:B------:R-:W-:Y:S01]  /*3e90*/  LEA.HI.X R21, R28, R5, R6, 0x4, P3 ;  /* 0x000000051c157211 */ /* 0x000fe200018f2406 */
[----:B------:R-:W-:Y:S02]  /*3ea0*/  IMAD R31, R14, UR29, R15 ;  /* 0x0000001d0e1f7c24 */ /* 0x000fe4000f8e020f */
[----:B------:R-:W-:-:S04]  /*3eb0*/  IMAD.WIDE.U32 R22, R22, UR28, RZ ;  /* 0x0000001c16167c25 */ /* 0x000fc8000f8e00ff */
[----:B------:R-:W-:Y:S01]  /*3ec0*/  IMAD.WIDE.U32 R18, R18, UR28, RZ ;  /* 0x0000001c12127c25 */ /* 0x000fe2000f8e00ff */
[-C--:B------:R-:W-:Y:S02]  /*3ed0*/  LEA R24, P1, R22, R4.reuse, 0x4 ;  /* 0x0000000416187211 */ /* 0x080fe400078220ff */
[----:B------:R-:W-:Y:S01]  /*3ee0*/  IADD3 R23, PT, PT, R23, R25, RZ ;  /* 0x0000001917177210 */ /* 0x000fe20007ffe0ff */
[----:B------:R-:W-:Y:S01]  /*3ef0*/  IMAD R11, R11, UR28, RZ ;  /* 0x0000001c0b0b7c24 */ /* 0x000fe2000f8e02ff */
[-C--:B------:R-:W-:Y:S01]  /*3f00*/  LEA R28, P2, R18, R4.reuse, 0x4 ;  /* 0x00000004121c7211 */ /* 0x080fe200078420ff */
[----:B------:R-:W-:Y:S01]  /*3f10*/  IMAD.WIDE.U32 R14, R14, UR28, RZ ;  /* 0x0000001c0e0e7c25 */ /* 0x000fe2000f8e00ff */
[----:B------:R-:W-:Y:S02]  /*3f20*/  LEA.HI.X R25, R22, R5, R23, 0x4, P1 ;  /* 0x0000000516197211 */ /* 0x000fe400008f2417 */
[----:B------:R-:W2:Y:S01]  /*3f30*/  LDG.E.128 R20, desc[UR6][R20.64] ;  /* 0x0000000614147981 */ /* 0x000ea2000c1e1d00 */
[----:B------:R-:W-:Y:S01]  /*3f40*/  IMAD.WIDE.U32 R26, R10, UR28, RZ ;  /* 0x0000001c0a1a7c25 */ /* 0x000fe2000f8e00ff */
[----:B------:R-:W-:-:S03]  /*3f50*/  LEA R32, P3, R14, R4, 0x4 ;  /* 0x000000040e207211 */ /* 0x000fc600078620ff */
[----:B------:R-:W-:Y:S01]  /*3f60*/  IMAD R33, R10, UR29, R11 ;  /* 0x0000001d0a217c24 */ /* 0x000fe2000f8e020b */
[----:B------:R-:W-:Y:S02]  /*3f70*/  IADD3 R11, PT, PT, R19, R29, RZ ;  /* 0x0000001d130b7210 */ /* 0x000fe40007ffe0ff */
[----:B------:R-:W-:Y:S01]  /*3f80*/  IADD3 R10, PT, PT, R15, R31, RZ ;  /* 0x0000001f0f0a7210 */ /* 0x000fe20007ffe0ff */
[----:B------:R-:W-:Y:S01]  /*3f90*/  IMAD.IADD R6, R27, 0x1, R33 ;  /* 0x000000011b067824 */ /* 0x000fe200078e0221 */
[----:B------:R-:W-:Y:S02]  /*3fa0*/  LEA R4, P4, R26, R4, 0x4 ;  /* 0x000000041a047211 */ /* 0x000fe400078820ff */
[-C--:B------:R-:W-:Y:S02]  /*3fb0*/  LEA.HI.X R29, R18, R5.reuse, R11, 0x4, P2 ;  /* 0x00000005121d7211 */ /* 0x080fe400010f240b */
[-C--:B------:R-:W-:Y:S01]  /*3fc0*/  LEA.HI.X R33, R14, R5.reuse, R10, 0x4, P3 ;  /* 0x000000050e217211 */ /* 0x080fe200018f240a */
        /* <DEDUP_REMOVED lines=8> */
[----:B------:R-:W-:-:S04]  /*4050*/  IADD3 R2, P1, PT, R2, 0x40, RZ ;  /* 0x0000004002027810 */ /* 0x000fc80007f3e0ff */
[----:B------:R-:W-:Y:S01]  /*4060*/  IADD3.X R3, PT, PT, RZ, R3, RZ, P1, !PT ;  /* 0x00000003ff037210 */ /* 0x000fe20000ffe4ff */
[----:B----4-:R-:W5:-:S15]  /*4070*/  DADD R48, R48, R8 ;  /* 0x0000000030307229 */ /* 0x010f5e0000000008 */
        /* <DEDUP_REMOVED lines=69> */
[----:B--2---:R3:W2:-:S15]  /*44d0*/  DADD R48, R20, R36 ;  /* 0x0000000014307229 */ /* 0x00469e0000000024 */
[----:B------:R-:W-:-:S15]  /*44e0*/  NOP ;  /* 0x0000000000007918 */ /* 0x000fde0000000000 */
[----:B------:R-:W-:-:S15]  /*44f0*/  NOP ;  /* 0x0000000000007918 */ /* 0x000fde0000000000 */
[----:B------:R-:W-:-:S15]  /*4500*/  NOP ;  /* 0x0000000000007918 */ /* 0x000fde0000000000 */
[----:B------:R-:W-:-:S04]  /*4510*/  NOP ;  /* 0x0000000000007918 */ /* 0x000fc80000000000 */
[----:B-12---:R3:W1:Y:S02]  /*4520*/  DADD R50, R10, R38 ;  /* 0x000000000a327229 */ /* 0x0066640000000026 */
.L_x_2086:
[----:B------:R-:W-:Y:S05]  /*4530*/  @!P0 BRA `(.L_x_2083) ;  /* 0x0000000800108947 */ /* 0x000fea0003800000 */
[----:B------:R-:W-:Y:S02]  /*4540*/  ISETP.GE.U32.AND P1, PT, R40, 0x4, PT ;  /* 0x000000042800780c */ /* 0x000fe40003f26070 */
[----:B------:R-:W-:Y:S02]  /*4550*/  LOP3.LUT R0, R0, 0x3, RZ, 0xc0, !PT ;  /* 0x0000000300007812 */ /* 0x000fe400078ec0ff */
[----:B------:R-:W-:Y:S02]  /*4560*/  ISETP.GE.U32.AND.EX P1, PT, RZ, RZ, PT, P1 ;  /* 0x000000ffff00720c */ /* 0x000fe40003f26110 */
[----:B------:R-:W-:-:S04]  /*4570*/  ISETP.NE.U32.AND P0, PT, R0, RZ, PT ;  /* 0x000000ff0000720c */ /* 0x000fc80003f05070 */
[----:B------:R-:W-:-:S07]  /*4580*/  ISETP.NE.AND.EX P0, PT, RZ, RZ, PT, P0 ;  /* 0x000000ffff00720c */ /* 0x000fce0003f05300 */
[----:B------:R-:W-:Y:S06]  /*4590*/  @!P1 BRA `(.L_x_2087) ;  /* 0x0000000400209947 */ /* 0x000fec0003800000 */
[----:B------:R-:W5:Y:S01]  /*45a0*/  LDG.E.64 R4, desc[UR6][R2.64] ;  /* 0x0000000602047981 */ /* 0x000f62000c1e1b00 */
[----:B------:R-:W5:Y:S01]  /*45b0*/  LDCU.64 UR28, c[0x0][0x758] ;  /* 0x0000eb00ff1c77ac */ /* 0x000f620008000a00 */
[----:B------:R-:W0:Y:S02]  /*45c0*/  LDC.64 R24, c[0x0][0x728] ;  /* 0x0001ca00ff187b82 */ /* 0x000e240000000a00 */
[----:B--23--:R-:W2:Y:S04]  /*45d0*/  LDG.E.64 R10, desc[UR6][R2.64+0x8] ;  /* 0x00000806020a7981 */ /* 0x00cea8000c1e1b00 */
[----:B----4-:R-:W3:Y:S04]  /*45e0*/  LDG.E.64 R12, desc[UR6][R2.64+0x10] ;  /* 0x00001006020c7981 */ /* 0x010ee8000c1e1b00 */
[----:B------:R-:W4:Y:S01]  /*45f0*/  LDG.E.64 R14, desc[UR6][R2.64+0x18] ;  /* 0x00001806020e7981 */ /* 0x000f22000c1e1b00 */
[----:B-----5:R-:W-:-:S02]  /*4600*/  IMAD R5, R5, UR28, RZ ;  /* 0x0000001c05057c24 */ /* 0x020fc4000f8e02ff */
[----:B------:R-:W-:-:S04]  /*4610*/  IMAD.WIDE.U32 R8, R4, UR28, RZ ;  /* 0x0000001c04087c25 */ /* 0x000fc8000f8e00ff */
[----:B------:R-:W-:Y:S01]  /*4620*/  IMAD R5, R4, UR29, R5 ;  /* 0x0000001d04057c24 */ /* 0x000fe2000f8e0205 */
[----:B0-----:R-:W-:Y:S01]  /*4630*/  LEA R4, P1, R8, R24, 0x4 ;  /* 0x0000001808047211 */ /* 0x001fe200078220ff */
[----:B---3--:R-:W-:-:S03]  /*4640*/  IMAD R13, R13, UR28, RZ ;  /* 0x0000001c0d0d7c24 */ /* 0x008fc6000f8e02ff */
[----:B------:R-:W-:Y:S01]  /*4650*/  IADD3 R5, PT, PT, R9, R5, RZ ;  /* 0x0000000509057210 */ /* 0x000fe20007ffe0ff */
[----:B--2---:R-:W-:Y:S02]  /*4660*/  IMAD R9, R11, UR28, RZ ;  /* 0x0000001c0b097c24 */ /* 0x004fe4000f8e02ff */
[----:B----4-:R-:W-:Y:S01]  /*4670*/  IMAD R15, R15, UR28, RZ ;  /* 0x0000001c0f0f7c24 */ /* 0x010fe2000f8e02ff */
[----:B------:R-:W-:Y:S01]  /*4680*/  LEA.HI.X R5, R8, R25, R5, 0x4, P1 ;  /* 0x0000001908057211 */ /* 0x000fe200008f2405 */
[C---:B------:R-:W-:Y:S02]  /*4690*/  IMAD R17, R10.reuse, UR29, R9 ;  /* 0x0000001d0a117c24 */ /* 0x040fe4000f8e0209 */
[----:B------:R-:W-:-:S04]  /*46a0*/  IMAD.WIDE.U32 R10, R10, UR28, RZ ;  /* 0x0000001c0a0a7c25 */ /* 0x000fc8000f8e00ff */
[----:B------:R-:W-:Y:S01]  /*46b0*/  IMAD.WIDE.U32 R8, R12, UR28, RZ ;  /* 0x0000001c0c087c25 */ /* 0x000fe2000f8e00ff */
[-C--:B------:R-:W-:Y:S02]  /*46c0*/  LEA R16, P1, R10, R24.reuse, 0x4 ;  /* 0x000000180a107211 */ /* 0x080fe400078220ff */
[----:B------:R-:W-:Y:S01]  /*46d0*/  IADD3 R17, PT, PT, R11, R17, RZ ;  /* 0x000000110b117210 */ /* 0x000fe20007ffe0ff */
[----:B------:R-:W-:Y:S01]  /*46e0*/  IMAD R13, R12, UR29, R13 ;  /* 0x0000001d0c0d7c24 */ /* 0x000fe2000f8e020d */
[----:B------:R-:W-:Y:S01]  /*46f0*/  LEA R20, P2, R8, R24, 0x4 ;  /* 0x0000001808147211 */ /* 0x000fe200078420ff */
[----:B------:R-:W-:Y:S01]  /*4700*/  IMAD.WIDE.U32 R18, R14, UR28, RZ ;  /* 0x0000001c0e127c25 */ /* 0x000fe2000f8e00ff */
[----:B------:R-:W-:-:S03]  /*4710*/  LEA.HI.X R17, R10, R25, R17, 0x4, P1 ;  /* 0x000000190a117211 */ /* 0x000fc600008f2411 */
[----:B------:R-:W-:Y:S01]  /*4720*/  IMAD R15, R14, UR29, R15 ;  /* 0x0000001d0e0f7c24 */ /* 0x000fe2000f8e020f */
[----:B------:R-:W-:Y:S01]  /*4730*/  LEA R24, P3, R18, R24, 0x4 ;  /* 0x0000001812187211 */ /* 0x000fe200078620ff */
[----:B------:R-:W-:-:S03]  /*4740*/  IMAD.IADD R13, R9, 0x1, R13 ;  /* 0x00000001090d7824 */ /* 0x000fc600078e020d */
[----:B------:R-:W-:Y:S02]  /*4750*/  IADD3 R15, PT, PT, R19, R15, RZ ;  /* 0x0000000f130f7210 */ /* 0x000fe40007ffe0ff */
[-C--:B------:R-:W-:Y:S02]  /*4760*/  LEA.HI.X R21, R8, R25.reuse, R13, 0x4, P2 ;  /* 0x0000001908157211 */ /* 0x080fe400010f240d */
[----:B------:R-:W-:Y:S02]  /*4770*/  LEA.HI.X R25, R18, R25, R15, 0x4, P3 ;  /* 0x0000001912197211 */ /* 0x000fe400018f240f */
[----:B------:R-:W2:Y:S04]  /*4780*/  LDG.E.128 R12, desc[UR6][R4.64] ;  /* 0x00000006040c7981 */ /* 0x000ea8000c1e1d00 */
[----:B------:R-:W3:Y:S04]  /*4790*/  LDG.E.128 R16, desc[UR6][R16.64] ;  /* 0x0000000610107981 */ /* 0x000ee8000c1e1d00 */
[----:B------:R-:W4:Y:S04]  /*47a0*/  LDG.E.128 R20, desc[UR6][R20.64] ;  /* 0x0000000614147981 */ /* 0x000f28000c1e1d00 */
[----:B------:R-:W5:Y:S01]  /*47b0*/  LDG.E.128 R8, desc[UR6][R24.64] ;  /* 0x0000000618087981 */ /* 0x000f62000c1e1d00 */
[----:B------:R-:W-:-:S04]  /*47c0*/  IADD3 R2, P1, PT, R2, 0x20, RZ ;  /* 0x0000002002027810 */ /* 0x000fc80007f3e0ff */
[----:B------:R-:W-:Y:S01]  /*47d0*/  IADD3.X R3, PT, PT, RZ, R3, RZ, P1, !PT ;  /* 0x00000003ff037210 */ /* 0x000fe20000ffe4ff */
[----:B--2---:R-:W3:-:S15]  /*47e0*/  DADD R12, R48, R12 ;  /* 0x00000000300c7229 */ /* 0x004ede000000000c */
[----:B------:R-:W-:-:S15]  /*47f0*/  NOP ;  /* 0x0000000000007918 */ /* 0x000fde0000000000 */
[----:B------:R-:W-:-:S15]  /*4800*/  NOP ;  /* 0x0000000000007918 */ /* 0x000fde0000000000 */
[----:B------:R-:W-:-:S15]  /*4810*/  NOP ;  /* 0x0000000000007918 */ /* 0x000fde0000000000 */
[----:B------:R-:W-:-:S04]  /*4820*/  NOP ;  /* 0x0000000000007918 */ /* 0x000fc80000000000 */
[----:B-1----:R-:W0:-:S15]  /*4830*/  DADD R14, R50, R14 ;  /* 0x00000000320e7229 */ /* 0x002e1e000000000e */
[----:B------:R-:W-:-:S15]  /*4840*/  NOP ;  /* 0x0000000000007918 */ /* 0x000fde0000000000 */
[----:B------:R-:W-:-:S15]  /*4850*/  NOP ;  /* 0x0000000000007918 */ /* 0x000fde0000000000 */
[----:B------:R-:W-:-:S15]  /*4860*/  NOP ;  /* 0x0000000000007918 */ /* 0x000fde0000000000 */
[----:B------:R-:W-:-:S04]  /*4870*/  NOP ;  /* 0x0000000000007918 */ /* 0x000fc80000000000 */
[----:B---3--:R-:W4:-:S15]  /*4880*/  DADD R12, R12, R16 ;  /* 0x000000000c0c7229 */ /* 0x008f1e0000000010 */
        /* <DEDUP_REMOVED lines=19> */
[----:B-----5:R1:W2:-:S15]  /*49c0*/  DADD R48, R12, R8 ;  /* 0x000000000c307229 */ /* 0x02029e0000000008 */
[----:B------:R-:W-:-:S15]  /*49d0*/  NOP ;  /* 0x0000000000007918 */ /* 0x000fde0000000000 */
[----:B------:R-:W-:-:S15]  /*49e0*/  NOP ;  /* 0x0000000000007918 */ /* 0x000fde0000000000 */
[----:B------:R-:W-:-:S15]  /*49f0*/  NOP ;  /* 0x0000000000007918 */ /* 0x000fde0000000000 */
[----:B------:R-:W-:-:S04]  /*4a00*/  NOP ;  /* 0x0000000000007918 */ /* 0x000fc80000000000 */
[----:B0-2---:R1:W0:Y:S02]  /*4a10*/  DADD R50, R14, R10 ;  /* 0x000000000e327229 */ /* 0x005224000000000a */
.L_x_2087:
[----:B------:R-:W-:Y:S05]  /*4a20*/  @!P0 BRA `(.L_x_2083) ;  /* 0x0000000000d48947 */ /* 0x000fea0003800000 */
[----:B------:R-:W5:Y:S01]  /*4a30*/  LDG.E.64 R4, desc[UR6][R2.64] ;  /* 0x0000000602047981 */ /* 0x000f62000c1e1b00 */
[----:B-1--4-:R-:W5:Y:S08]  /*4a40*/  LDC.64 R12, c[0x0][0x758] ;  /* 0x0001d600ff0c7b82 */ /* 0x012f700000000a00 */
[----:B------:R-:W2:Y:S01]  /*4a50*/  LDC.64 R14, c[0x0][0x728] ;  /* 0x0001ca00ff0e7b82 */ /* 0x000ea20000000a00 */
[----:B-----5:R-:W-:-:S02]  /*4a60*/  IMAD R5, R5, R12, RZ ;  /* 0x0000000c05057224 */ /* 0x020fc400078e02ff */
[----:B------:R-:W-:-:S04]  /*4a70*/  IMAD.WIDE.U32 R8, R4, R12, RZ ;  /* 0x0000000c04087225 */ /* 0x000fc800078e00ff */
[----:B------:R-:W-:Y:S01]  /*4a80*/  IMAD R5, R4, R13, R5 ;  /* 0x0000000d04057224 */ /* 0x000fe200078e0205 */
[----:B--23--:R-:W-:-:S04]  /*4a90*/  LEA R10, P0, R8, R14, 0x4 ;  /* 0x0000000e080a7211 */ /* 0x00cfc800078020ff */
        /* <DEDUP_REMOVED lines=10> */
[----:B0-----:R1:W0:Y:S02]  /*4b40*/  DADD R50, R50, R10 ;  /* 0x0000000032327229 */ /* 0x001224000000000a */
[----:B012---:R-:W-:Y:S05]  /*4b50*/  @!P0 BRA `(.L_x_2083) ;  /* 0x0000000000888947 */ /* 0x007fea0003800000 */
        /* <DEDUP_REMOVED lines=10> */
[-C--:B------:R-:W-:Y:S01]  /*4c00*/  LEA R8, P1, R10, R14.reuse, 0x4 ;  /* 0x0000000e0a087211 */ /* 0x080fe200078220ff */
[----:B------:R-:W-:Y:S01]  /*4c10*/  IMAD.IADD R6, R11, 0x1, R9 ;  /* 0x000000010b067824 */ /* 0x000fe200078e0209 */
[----:B------:R-:W-:Y:S02]  /*4c20*/  @P0 LEA R12, P2, R4, R14, 0x4 ;  /* 0x0000000e040c0211 */ /* 0x000fe400078420ff */
[----:B------:R-:W-:Y:S02]  /*4c30*/  @P0 IADD3 R0, PT, PT, R5, R13, RZ ;  /* 0x0000000d05000210 */ /* 0x000fe40007ffe0ff */
        /* <DEDUP_REMOVED lines=9> */
[----:B------:R-:W0:-:S15]  /*4cd0*/  DADD R50, R50, R10 ;  /* 0x0000000032327229 */ /* 0x000e1e000000000a */
        /* <DEDUP_REMOVED lines=9> */
[----:B0-2---:R1:W0:Y:S02]  /*4d70*/  @P0 DADD R50, R50, R14 ;  /* 0x0000000032320229 */ /* 0x005224000000000e */
.L_x_2083:
[----:B------:R-:W0:Y:S01]  /*4d80*/  LDC.64 R2, c[0x0][0x710] ;  /* 0x0001c400ff027b82 */ /* 0x000e220000000a00 */
[----:B------:R-:W-:Y:S01]  /*4d90*/  IADD3 R7, PT, PT, R7, 0x80, RZ ;  /* 0x0000008007077810 */ /* 0x000fe20007ffe0ff */
[----:B01----:R1:W-:Y:S06]  /*4da0*/  STG.E.128 desc[UR6][R2.64], R48 ;  /* 0x0000003002007986 */ /* 0x0033ec000c101d06 */
.L_x_2076:
[----:B------:R-:W-:-:S13]  /*4db0*/  ISETP.GE.AND P0, PT, R7, UR4, PT ;  /* 0x0000000407007c0c */ /* 0x000fda000bf06270 */
        /* <DEDUP_REMOVED lines=16> */
[----:B------:R-:W5:Y:S01]  /*4ec0*/  LDC.64 R2, c[0x0][0x748] ;  /* 0x0001d200ff027b82 */ /* 0x000f620000000a00 */
[----:B-1----:R-:W5:Y:S01]  /*4ed0*/  LDG.E.64 R4, desc[UR6][R4.64] ;  /* 0x0000000604047981 */ /* 0x002f62000c1e1b00 */
[----:B------:R-:W-:-:S02]  /*4ee0*/  ISETP.GE.U32.AND P0, PT, R0, 0x10, PT ;  /* 0x000000100000780c */ /* 0x000fc40003f06070 */
[----:B------:R-:W-:Y:S02]  /*4ef0*/  CS2R R54, SRZ ;  /* 0x0000000000367805 */ /* 0x000fe4000001ff00 */
[----:B------:R-:W-:Y:S02]  /*4f00*/  LOP3.LUT R56, R0, 0xf, RZ, 0xc0, !PT ;  /* 0x0000000f00387812 */ /* 0x000fe400078ec0ff */
[----:B------:R-:W-:Y:S02]  /*4f10*/  CS2R R52, SRZ ;  /* 0x0000000000347805 */ /* 0x000fe4000001ff00 */
[----:B------:R-:W-:Y:S02]  /*4f20*/  ISETP.GE.U32.AND.EX P0, PT, R6, RZ, PT, P0 ;  /* 0x000000ff0600720c */ /* 0x000fe40003f06100 */
[----:B-----5:R-:W-:-:S04]  /*4f30*/  LEA R2, P1, R4, R2, 0x3 ;  /* 0x0000000204027211 */ /* 0x020fc800078218ff */
[----:B------:R-:W-:-:S07]  /*4f40*/  LEA.HI.X R3, R4, R3, R5, 0x3, P1 ;  /* 0x0000000304037211 */ /* 0x000fce00008f1c05 */
[----:B------:R-:W-:Y:S05]  /*4f50*/  @!P0 BRA `(.L_x_2090) ;  /* 0x0000001000808947 */ /* 0x000fea0003800000 */
[----:B------:R-:W-:Y:S01]  /*4f60*/  BSSY.RECONVERGENT B2, `(.L_x_2090) ;  /* 0x000011f000027945 */ /* 0x000fe20003800200 */
[----:B------:R-:W-:Y:S02]  /*4f70*/  LOP3.LUT R6, R6, 0x7fffffff, RZ, 0xc0, !PT ;  /* 0x7fffffff06067812 */ /* 0x000fe400078ec0ff */
[----:B------:R-:W-:Y:S02]  /*4f80*/  CS2R R54, SRZ ;  /* 0x0000000000367805 */ /* 0x000fe4000001ff00 */
[----:B------:R-:W-:-:S07]  /*4f90*/  LOP3.LUT R57, R0, 0xfffffff0, RZ, 0xc0, !PT ;  /* 0xfffffff000397812 */ /* 0x000fce00078ec0ff */
.L_x_2091:
[----:B------:R-:W0:Y:S04]  /*4fa0*/  LDG.E.64 R8, desc[UR6][R2.64] ;  /* 0x0000000602087981 */ /* 0x000e28000c1e1b00 */
[----:B--23--:R-:W2:Y:S04]  /*4fb0*/  LDG.E.64 R10, desc[UR6][R2.64+0x8] ;  /* 0x00000806020a7981 */ /* 0x00cea8000c1e1b00 */
[----:B----4-:R-:W3:Y:S04]  /*4fc0*/  LDG.E.64 R12, desc[UR6][R2.64+0x10] ;  /* 0x00001006020c7981 */ /* 0x010ee8000c1e1b00 */
        /* <DEDUP_REMOVED lines=18> */
[----:B---3--:R-:W-:Y:S01]  /*50f0*/  IMAD R13, R13, UR16, RZ ;  /* 0x000000100d0d7c24 */ /* 0x008fe2000f8e02ff */
[----:B------:R-:W-:Y:S01]  /*5100*/  IADD3 R9, PT, PT, R17, R9, RZ ;  /* 0x0000000911097210 */ /* 0x000fe20007ffe0ff */
[----:B----4-:R-:W-:Y:S02]  /*5110*/  IMAD R21, R15, UR16, RZ ;  /* 0x000000100f157c24 */ /* 0x010fe4000f8e02ff */
[----:B------:R-:W-:Y:S01]  /*5120*/  IMAD R17, R10, UR17, R11 ;  /* 0x000000110a117c24 */ /* 0x000fe2000f8e020b */
[----:B------:R-:W-:Y:S01]  /*5130*/  LEA.HI.X R25, R16, UR25, R9, 0x4, P0 ;  /* 0x0000001910197c11 */ /* 0x000fe200080f2409 */
[----:B------:R-:W-:-:S04]  /*5140*/  IMAD.WIDE.U32 R10, R10, UR16, RZ ;  /* 0x000000100a0a7c25 */ /* 0x000fc8000f8e00ff */
[----:B------:R-:W-:Y:S01]  /*5150*/  IMAD.WIDE.U32 R8, R12, UR16, RZ ;  /* 0x000000100c087c25 */ /* 0x000fe2000f8e00ff */
[----:B------:R-:W-:Y:S01]  /*5160*/  LEA R20, P0, R10, UR24, 0x4 ;  /* 0x000000180a147c11 */ /* 0x000fe2000f8020ff */
[----:B------:R-:W2:Y:S02]  /*5170*/  LDG.E.128 R24, desc[UR6][R24.64] ;  /* 0x0000000618187981 */ /* 0x000ea4000c1e1d00 */
[----:B------:R-:W-:Y:S01]  /*5180*/  IMAD R15, R12, UR17, R13 ;  /* 0x000000110c0f7c24 */ /* 0x000fe2000f8e020d */
[----:B------:R-:W-:Y:S01]  /*5190*/  LEA R16, P1, R8, UR24, 0x4 ;  /* 0x0000001808107c11 */ /* 0x000fe2000f8220ff */
[----:B------:R-:W-:-:S04]  /*51a0*/  IMAD.WIDE.U32 R18, R14, UR16, RZ ;  /* 0x000000100e127c25 */ /* 0x000fc8000f8e00ff */
[----:B------:R-:W-:Y:S01]  /*51b0*/  IMAD R21, R14, UR17, R21 ;  /* 0x000000110e157c24 */ /* 0x000fe2000f8e0215 */
[----:B------:R-:W-:Y:S01]  /*51c0*/  LEA R12, P2, R18, UR24, 0x4 ;  /* 0x00000018120c7c11 */ /* 0x000fe2000f8420ff */
[----:B------:R-:W-:Y:S01]  /*51d0*/  IMAD.IADD R13, R11, 0x1, R17 ;  /* 0x000000010b0d7824 */ /* 0x000fe200078e0211 */
[----:B------:R-:W-:Y:S01]  /*51e0*/  IADD3 R11, PT, PT, R9, R15, RZ ;  /* 0x0000000f090b7210 */ /* 0x000fe20007ffe0ff */
[----:B-----5:R-:W-:Y:S01]  /*51f0*/  IMAD R5, R5, UR16, RZ ;  /* 0x0000001005057c24 */ /* 0x020fe2000f8e02ff */
[----:B------:R-:W-:Y:S02]  /*5200*/  IADD3 R9, PT, PT, R19, R21, RZ ;  /* 0x0000001513097210 */ /* 0x000fe40007ffe0ff */
[----:B------:R-:W-:Y:S02]  /*5210*/  LEA.HI.X R21, R10, UR25, R13, 0x4, P0 ;  /* 0x000000190a157c11 */ /* 0x000fe400080f240d */
[----:B------:R-:W-:Y:S02]  /*5220*/  LEA.HI.X R17, R8, UR25, R11, 0x4, P1 ;  /* 0x0000001908117c11 */ /* 0x000fe400088f240b */
[----:B------:R-:W-:Y:S01]  /*5230*/  LEA.HI.X R13, R18, UR25, R9, 0x4, P2 ;  /* 0x00000019120d7c11 */ /* 0x000fe200090f2409 */
[C---:B------:R-:W-:Y:S01]  /*5240*/  IMAD R9, R4.reuse, UR17, R5 ;  /* 0x0000001104097c24 */ /* 0x040fe2000f8e0205 */
[----:B------:R-:W3:Y:S01]  /*5250*/  LDG.E.128 R20, desc[UR6][R20.64] ;  /* 0x0000000614147981 */ /* 0x000ee2000c1e1d00 */
[----:B------:R-:W-:-:S03]  /*5260*/  IMAD.WIDE.U32 R4, R4, UR16, RZ ;  /* 0x0000001004047c25 */ /* 0x000fc6000f8e00ff */
[----:B------:R-:W4:Y:S04]  /*5270*/  LDG.E.128 R16, desc[UR6][R16.64] ;  /* 0x0000000610107981 */ /* 0x000f28000c1e1d00 */
[----:B------:R-:W5:Y:S01]  /*5280*/  LDG.E.128 R12, desc[UR6][R12.64] ;  /* 0x000000060c0c7981 */ /* 0x000f62000c1e1d00 */
[----:B------:R-:W-:Y:S02]  /*5290*/  LEA R8, P0, R4, UR24, 0x4 ;  /* 0x0000001804087c11 */ /* 0x000fe4000f8020ff */
[----:B------:R-:W-:-:S04]  /*52a0*/  IADD3 R5, PT, PT, R5, R9, RZ ;  /* 0x0000000905057210 */ /* 0x000fc80007ffe0ff */
[----:B------:R-:W-:-:S06]  /*52b0*/  LEA.HI.X R9, R4, UR25, R5, 0x4, P0 ;  /* 0x0000001904097c11 */ /* 0x000fcc00080f2405 */
[----:B------:R-:W5:Y:S01]  /*52c0*/  LDG.E.128 R8, desc[UR6][R8.64] ;  /* 0x0000000608087981 */ /* 0x000f62000c1e1d00 */
[----:B------:R-:W-:-:S04]  /*52d0*/  IMAD R37, R37, UR16, RZ ;  /* 0x0000001025257c24 */ /* 0x000fc8000f8e02ff */
[----:B------:R-:W-:Y:S01]  /*52e0*/  IMAD R37, R36, UR17, R37 ;  /* 0x0000001124257c24 */ /* 0x000fe2000f8e0225 */
[----:B--2---:R-:W3:-:S15]  /*52f0*/  DADD R24, R24, R52 ;  /* 0x0000000018187229 */ /* 0x004ede0000000034 */
        /* <DEDUP_REMOVED lines=14> */
[----:B-----5:R0:W-:Y:S02]  /*53e0*/  DADD R16, R16, R12 ;  /* 0x0000000010107229 */ /* 0x0201e4000000000c */
[----:B0-----:R-:W-:-:S04]  /*53f0*/  IMAD R13, R49, UR16, RZ ;  /* 0x00000010310d7c24 */ /* 0x001fc8000f8e02ff */
[----:B------:R-:W-:-:S15]  /*5400*/  IMAD R13, R48, UR17, R13 ;  /* 0x00000011300d7c24 */ /* 0x000fde000f8e020d */
[----:B------:R-:W-:-:S15]  /*5410*/  NOP ;  /* 0x0000000000007918 */ /* 0x000fde0000000000 */
[----:B------:R-:W-:-:S15]  /*5420*/  NOP ;  /* 0x0000000000007918 */ /* 0x000fde0000000000 */
[----:B------:R-:W-:-:S13]  /*5430*/  NOP ;  /* 0x0000000000007918 */ /* 0x000fda0000000000 */
[----:B------:R-:W0:-:S15]  /*5440*/  DADD R26, R26, R54 ;  /* 0x000000001a1a7229 */ /* 0x000e1e0000000036 */
        /* <DEDUP_REMOVED lines=10> */
[----:B0-----:R-:W-:Y:S02]  /*54f0*/  IMAD R19, R43, UR16, RZ ;  /* 0x000000102b137c24 */ /* 0x001fe4000f8e02ff */
[----:B------:R-:W-:Y:S02]  /*5500*/  IMAD R23, R45, UR16, RZ ;  /* 0x000000102d177c24 */ /* 0x000fe4000f8e02ff */
[----:B------:R-:W-:Y:S02]  /*5510*/  IMAD R21, R42, UR17, R19 ;  /* 0x000000112a157c24 */ /* 0x000fe4000f8e0213 */
[----:B------:R-:W-:-:S04]  /*5520*/  IMAD.WIDE.U32 R18, R44, UR16, RZ ;  /* 0x000000102c127c25 */ /* 0x000fc8000f8e00ff */
[----:B------:R-:W-:Y:S01]  /*5530*/  IMAD R23, R44, UR17, R23 ;  /* 0x000000112c177c24 */ /* 0x000fe2000f8e0217 */
[----:B------:R-:W-:-:S15]  /*5540*/  LEA R24, P2, R18, UR24, 0x4 ;  /* 0x0000001812187c11 */ /* 0x000fde000f8420ff */
[----:B------:R-:W-:-:S15]  /*5550*/  NOP ;  /* 0x0000000000007918 */ /* 0x000fde0000000000 */
[----:B------:R-:W-:-:S15]  /*5560*/  NOP ;  /* 0x0000000000007918 */ /* 0x000fde0000000000 */
[----:B------:R-:W-:-:S06]  /*5570*/  NOP ;  /* 0x0000000000007918 */ /* 0x000fcc0000000000 */
[----:B-1----:R0:W1:Y:S02]  /*5580*/  DADD R4, R4, R14 ;  /* 0x0000000004047229 */ /* 0x002064000000000e */
[----:B0-----:R-:W-:-:S04]  /*5590*/  IMAD.WIDE.U32 R14, R48, UR16, RZ ;  /* 0x00000010300e7c25 */ /* 0x001fc8000f8e00ff */
[----:B------:R-:W-:Y:S01]  /*55a0*/  IMAD.IADD R13, R15, 0x1, R13 ;  /* 0x000000010f0d7824 */ /* 0x000fe200078e020d */
[----:B------:R-:W-:Y:S01]  /*55b0*/  LEA R12, P0, R14, UR24, 0x4 ;  /* 0x000000180e0c7c11 */ /* 0x000fe2000f8020ff */
[----:B------:R-:W-:-:S03]  /*55c0*/  IMAD R15, R47, UR16, RZ ;  /* 0x000000102f0f7c24 */ /* 0x000fc6000f8e02ff */
[----:B------:R-:W-:-:S15]  /*55d0*/  LEA.HI.X R13, R14, UR25, R13, 0x4, P0 ;  /* 0x000000190e0d7c11 */ /* 0x000fde00080f240d */
[----:B------:R-:W-:-:S15]  /*55e0*/  NOP ;  /* 0x0000000000007918 */ /* 0x000fde0000000000 */
[----:B------:R-:W-:-:S15]  /*55f0*/  NOP ;  /* 0x0000000000007918 */ /* 0x000fde0000000000 */
[----:B------:R-:W-:-:S08]  /*5600*/  NOP ;  /* 0x0000000000007918 */ /* 0x000fd00000000000 */
[----:B------:R0:W2:Y:S02]  /*5610*/  DADD R8, R16, R8 ;  /* 0x0000000010087229 */ /* 0x0000a40000000008 */
[----:B0-----:R-:W-:Y:S02]  /*5620*/  IMAD R17, R46, UR17, R15 ;  /* 0x000000112e117c24 */ /* 0x001fe4000f8e020f */
[----:B------:R-:W-:-:S05]  /*5630*/  IMAD.WIDE.U32 R14, R42, UR16, RZ ;  /* 0x000000102a0e7c25 */ /* 0x000fca000f8e00ff */
[----:B------:R-:W-:Y:S02]  /*5640*/  IADD3 R21, PT, PT, R15, R21, RZ ;  /* 0x000000150f157210 */ /* 0x000fe40007ffe0ff */
[----:B------:R-:W-:Y:S02]  /*5650*/  LEA R20, P1, R14, UR24, 0x4 ;  /* 0x000000180e147c11 */ /* 0x000fe4000f8220ff */
[----:B------:R-:W-:Y:S01]  /*5660*/  IADD3 R15, PT, PT, R19, R23, RZ ;  /* 0x00000017130f7210 */ /* 0x000fe20007ffe0ff */
[----:B------:R-:W-:Y:S02]  /*5670*/  IMAD R19, R41, UR16, RZ ;  /* 0x0000001029137c24 */ /* 0x000fe4000f8e02ff */
[----:B------:R-:W-:Y:S02]  /*5680*/  IMAD R23, R39, UR16, RZ ;  /* 0x0000001027177c24 */ /* 0x000fe4000f8e02ff */
[----:B------:R-:W-:Y:S01]  /*5690*/  IMAD.WIDE.U32 R46, R46, UR16, RZ ;  /* 0x000000102e2e7c25 */ /* 0x000fe2000f8e00ff */
[----:B------:R-:W-:-:S02]  /*56a0*/  LEA.HI.X R21, R14, UR25, R21, 0x4, P1 ;  /* 0x000000190e157c11 */ /* 0x000fc400088f2415 */
[----:B------:R-:W-:Y:S01]  /*56b0*/  LEA.HI.X R25, R18, UR25, R15, 0x4, P2 ;  /* 0x0000001912197c11 */ /* 0x000fe200090f240f */
[----:B------:R-:W-:Y:S02]  /*56c0*/  IMAD R27, R40, UR17, R19 ;  /* 0x00000011281b7c24 */ /* 0x000fe4000f8e0213 */
[----:B------:R-:W-:Y:S01]  /*56d0*/  IMAD.WIDE.U32 R14, R38, UR16, RZ ;  /* 0x00000010260e7c25 */ /* 0x000fe2000f8e00ff */
[----:B------:R-:W-:-:S03]  /*56e0*/  LEA R16, P0, R46, UR24, 0x4 ;  /* 0x000000182e107c11 */ /* 0x000fc6000f8020ff */
[----:B------:R-:W-:Y:S01]  /*56f0*/  IMAD R23, R38, UR17, R23 ;  /* 0x0000001126177c24 */ /* 0x000fe2000f8e0217 */
[----:B------:R-:W-:Y:S01]  /*5700*/  IADD3 R17, PT, PT, R47, R17, RZ ;  /* 0x000000112f117210 */ /* 0x000fe20007ffe0ff */
[----:B------:R-:W-:-:S04]  /*5710*/  IMAD.WIDE.U32 R18, R36, UR16, RZ ;  /* 0x0000001024127c25 */ /* 0x000fc8000f8e00ff */
[----:B------:R-:W-:Y:S01]  /*5720*/  IMAD.WIDE.U32 R40, R40, UR16, RZ ;  /* 0x0000001028287c25 */ /* 0x000fe2000f8e00ff */
[----:B------:R-:W-:Y:S02]  /*5730*/  IADD3 R23, PT, PT, R15, R23, RZ ;  /* 0x000000170f177210 */ /* 0x000fe40007ffe0ff */
[----:B------:R-:W-:Y:S01]  /*5740*/  LEA.HI.X R17, R46, UR25, R17, 0x4, P0 ;  /* 0x000000192e117c11 */ /* 0x000fe200080f2411 */
[----:B------:R-:W-:Y:S01]  /*5750*/  IMAD.IADD R27, R41, 0x1, R27 ;  /* 0x00000001291b7824 */ /* 0x000fe200078e021b */
[----:B------:R-:W-:Y:S02]  /*5760*/  LEA R36, P2, R18, UR24, 0x4 ;  /* 0x0000001812247c11 */ /* 0x000fe4000f8420ff */
[----:B------:R-:W-:Y:S02]  /*5770*/  IADD3 R15, PT, PT, R19, R37, RZ ;  /* 0x00000025130f7210 */ /* 0x000fe40007ffe0ff */
[----:B------:R-:W-:Y:S01]  /*5780*/  LEA R60, P0, R40, UR24, 0x4 ;  /* 0x00000018283c7c11 */ /* 0x000fe2000f8020ff */
[----:B------:R-:W-:Y:S01]  /*5790*/  IMAD R19, R29, UR16, RZ ;  /* 0x000000101d137c24 */ /* 0x000fe2000f8e02ff */
[----:B------:R-:W-:-:S02]  /*57a0*/  LEA R58, P1, R14, UR24, 0x4 ;  /* 0x000000180e3a7c11 */ /* 0x000fc4000f8220ff */
[----:B------:R-:W-:Y:S01]  /*57b0*/  LEA.HI.X R37, R18, UR25, R15, 0x4, P2 ;  /* 0x0000001912257c11 */ /* 0x000fe200090f240f */
[----:B------:R-:W-:Y:S01]  /*57c0*/  IMAD R15, R31, UR16, RZ ;  /* 0x000000101f0f7c24 */ /* 0x000fe2000f8e02ff */
[----:B------:R-:W-:Y:S01]  /*57d0*/  LEA.HI.X R61, R40, UR25, R27, 0x4, P0 ;  /* 0x00000019283d7c11 */ /* 0x000fe200080f241b */
[----:B------:R-:W-:Y:S02]  /*57e0*/  IMAD R27, R33, UR16, RZ ;  /* 0x00000010211b7c24 */ /* 0x000fe4000f8e02ff */
[----:B------:R-:W-:Y:S01]  /*57f0*/  IMAD R39, R35, UR16, RZ ;  /* 0x0000001023277c24 */ /* 0x000fe2000f8e02ff */
[----:B------:R-:W-:Y:S01]  /*5800*/  LEA.HI.X R59, R14, UR25, R23, 0x4, P1 ;  /* 0x000000190e3b7c11 */ /* 0x000fe200088f2417 */
[----:B------:R-:W-:Y:S02]  /*5810*/  IMAD R19, R28, UR17, R19 ;  /* 0x000000111c137c24 */ /* 0x000fe4000f8e0213 */
[----:B------:R-:W-:Y:S02]  /*5820*/  IMAD R23, R30, UR17, R15 ;  /* 0x000000111e177c24 */ /* 0x000fe4000f8e020f */
[----:B------:R-:W-:-:S04]  /*5830*/  IMAD.WIDE.U32 R28, R28, UR16, RZ ;  /* 0x000000101c1c7c25 */ /* 0x000fc8000f8e00ff */
[----:B------:R-:W-:Y:S02]  /*5840*/  IMAD R35, R32, UR17, R27 ;  /* 0x0000001120237c24 */ /* 0x000fe4000f8e021b */
[----:B------:R-:W-:-:S04]  /*5850*/  IMAD.WIDE.U32 R14, R34, UR16, RZ ;  /* 0x00000010220e7c25 */ /* 0x000fc8000f8e00ff */
[----:B------:R-:W-:Y:S02]  /*5860*/  IMAD R39, R34, UR17, R39 ;  /* 0x0000001122277c24 */ /* 0x000fe4000f8e0227 */
[----:B------:R-:W-:Y:S01]  /*5870*/  IMAD.WIDE.U32 R32, R32, UR16, RZ ;  /* 0x0000001020207c25 */ /* 0x000fe2000f8e00ff */
[----:B------:R-:W-:-:S03]  /*5880*/  IADD3 R27, PT, PT, R29, R19, RZ ;  /* 0x000000131d1b7210 */ /* 0x000fc60007ffe0ff */
[----:B------:R-:W-:Y:S01]  /*5890*/  IMAD.WIDE.U32 R30, R30, UR16, RZ ;  /* 0x000000101e1e7c25 */ /* 0x000fe2000f8e00ff */
[----:B------:R-:W-:Y:S02]  /*58a0*/  IADD3 R15, PT, PT, R15, R39, RZ ;  /* 0x000000270f0f7210 */ /* 0x000fe40007ffe0ff */
[----:B------:R-:W-:Y:S01]  /*58b0*/  LEA R52, P3, R14, UR24, 0x4 ;  /* 0x000000180e347c11 */ /* 0x000fe2000f8620ff */
[----:B------:R-:W-:Y:S01]  /*58c0*/  IMAD.IADD R23, R31, 0x1, R23 ;  /* 0x000000011f177824 */ /* 0x000fe200078e0217 */
[----:B------:R-:W-:Y:S01]  /*58d0*/  IADD3 R19, PT, PT, R33, R35, RZ ;  /* 0x0000002321137210 */ /* 0x000fe20007ffe0ff */
[----:B------:R-:W3:Y:S01]  /*58e0*/  LDG.E.128 R36, desc[UR6][R36.64] ;  /* 0x0000000624247981 */ /* 0x000ee2000c1e1d00 */
[----:B------:R-:W-:Y:S02]  /*58f0*/  LEA R48, P2, R32, UR24, 0x4 ;  /* 0x0000001820307c11 */ /* 0x000fe4000f8420ff */
[----:B------:R-:W-:Y:S02]  /*5900*/  LEA R40, P0, R28, UR24, 0x4 ;  /* 0x000000181c287c11 */ /* 0x000fe4000f8020ff */
[----:B------:R-:W-:-:S02]  /*5910*/  LEA R44, P1, R30, UR24, 0x4 ;  /* 0x000000181e2c7c11 */ /* 0x000fc4000f8220ff */
[----:B------:R-:W-:Y:S02]  /*5920*/  LEA.HI.X R53, R14, UR25, R15, 0x4, P3 ;  /* 0x000000190e357c11 */ /* 0x000fe400098f240f */
[----:B------:R-:W-:Y:S01]  /*5930*/  LEA.HI.X R49, R32, UR25, R19, 0x4, P2 ;  /* 0x0000001920317c11 */ /* 0x000fe200090f2413 */
[----:B------:R-:W2:Y:S01]  /*5940*/  LDG.E.128 R12, desc[UR6][R12.64] ;  /* 0x000000060c0c7981 */ /* 0x000ea2000c1e1d00 */
[----:B------:R-:W-:Y:S02]  /*5950*/  LEA.HI.X R41, R28, UR25, R27, 0x4, P0 ;  /* 0x000000191c297c11 */ /* 0x000fe400080f241b */
[----:B------:R-:W-:Y:S01]  /*5960*/  LEA.HI.X R45, R30, UR25, R23, 0x4, P1 ;  /* 0x000000191e2d7c11 */ /* 0x000fe200088f2417 */
[----:B------:R-:W4:Y:S04]  /*5970*/  LDG.E.128 R16, desc[UR6][R16.64] ;  /* 0x0000000610107981 */ /* 0x000f28000c1e1d00 */
[----:B------:R-:W5:Y:S04]  /*5980*/  LDG.E.128 R20, desc[UR6][R20.64] ;  /* 0x0000000614147981 */ /* 0x000f68000c1e1d00 */
[----:B------:R-:W3:Y:S04]  /*5990*/  LDG.E.128 R24, desc[UR6][R24.64] ;  /* 0x0000000618187981 */ /* 0x000ee8000c1e1d00 */
[----:B------:R-:W3:Y:S04]  /*59a0*/  LDG.E.128 R28, desc[UR6][R60.64] ;  /* 0x000000063c1c7981 */ /* 0x000ee8000c1e1d00 */
[----:B------:R-:W3:Y:S04]  /*59b0*/  LDG.E.128 R32, desc[UR6][R58.64] ;  /* 0x000000063a207981 */ /* 0x000ee8000c1e1d00 */
[----:B------:R-:W3:Y:S04]  /*59c0*/  LDG.E.128 R40, desc[UR6][R40.64] ;  /* 0x0000000628287981 */ /* 0x000ee8000c1e1d00 */
[----:B------:R-:W3:Y:S04]  /*59d0*/  LDG.E.128 R44, desc[UR6][R44.64] ;  /* 0x000000062c2c7981 */ /* 0x000ee8000c1e1d00 */
[----:B------:R-:W3:Y:S04]  /*59e0*/  LDG.E.128 R48, desc[UR6][R48.64] ;  /* 0x0000000630307981 */ /* 0x000ee8000c1e1d00 */
[----:B------:R-:W3:Y:S01]  /*59f0*/  LDG.E.128 R52, desc[UR6][R52.64] ;  /* 0x0000000634347981 */ /* 0x000ee2000c1e1d00 */
[----:B------:R-:W-:-:S04]  /*5a00*/  IADD3 R57, P0, PT, R57, -0x10, RZ ;  /* 0xfffffff039397810 */ /* 0x000fc80007f1e0ff */
[----:B------:R-:W-:Y:S02]  /*5a10*/  IADD3.X R6, PT, PT, R6, -0x1, RZ, P0, !PT ;  /* 0xffffffff06067810 */ /* 0x000fe400007fe4ff */
[----:B------:R-:W-:Y:S01]  /*5a20*/  ISETP.NE.U32.AND P0, PT, R57, RZ, PT ;  /* 0x000000ff3900720c */ /* 0x000fe20003f05070 */
[----:B-1----:R-:W0:Y:S03]  /*5a30*/  DADD R4, R4, R10 ;  /* 0x0000000004047229 */ /* 0x002e26000000000a */
[----:B------:R-:W-:Y:S02]  /*5a40*/  ISETP.NE.AND.EX P0, PT, R6, RZ, PT, P0 ;  /* 0x000000ff0600720c */ /* 0x000fe40003f05300 */
[----:B------:R-:W-:-:S04]  /*5a50*/  IADD3 R2, P1, PT, R2, 0x80, RZ ;  /* 0x0000008002027810 */ /* 0x000fc80007f3e0ff */
[----:B------:R-:W-:-:S15]  /*5a60*/  IADD3.X R3, PT, PT, RZ, R3, RZ, P1, !PT ;  /* 0x00000003ff037210 */ /* 0x000fde0000ffe4ff */
[----:B------:R-:W-:-:S15]  /*5a70*/  NOP ;  /* 0x0000000000007918 */ /* 0x000fde0000000000 */
[----:B------:R-:W-:-:S15]  /*5a80*/  NOP ;  /* 0x0000000000007918 */ /* 0x000fde0000000000 */
[----:B------:R-:W-:-:S10]  /*5a90*/  NOP ;  /* 0x0000000000007918 */ /* 0x000fd40000000000 */
[----:B--2---:R-:W4:-:S15]  /*5aa0*/  DADD R8, R8, R12 ;  /* 0x0000000008087229 */ /* 0x004f1e000000000c */
        /* <DEDUP_REMOVED lines=29> */
[----:B---3--:R-:W1:-:S15]  /*5c80*/  DADD R8, R8, R24 ;  /* 0x0000000008087229 */ /* 0x008e5e0000000018 */
        /* <DEDUP_REMOVED lines=69> */
[----:B-1----:R1:W2:-:S15]  /*60e0*/  DADD R52, R8, R52 ;  /* 0x0000000008347229 */ /* 0x00229e0000000034 */
[----:B------:R-:W-:-:S15]  /*60f0*/  NOP ;  /* 0x0000000000007918 */ /* 0x000fde0000000000 */
[----:B------:R-:W-:-:S15]  /*6100*/  NOP ;  /* 0x0000000000007918 */ /* 0x000fde0000000000 */
[----:B------:R-:W-:-:S15]  /*6110*/  NOP ;  /* 0x0000000000007918 */ /* 0x000fde0000000000 */
[----:B------:R-:W-:-:S04]  /*6120*/  NOP ;  /* 0x0000000000007918 */ /* 0x000fc80000000000 */
[----:B0-----:R1:W0:Y:S02]  /*6130*/  DADD R54, R4, R54 ;  /* 0x0000000004367229 */ /* 0x0012240000000036 */
[----:B012---:R-:W-:Y:S05]  /*6140*/  @P0 BRA `(.L_x_2091) ;  /* 0xffffffec00940947 */ /* 0x007fea000383ffff */
[----:B------:R-:W-:Y:S05]  /*6150*/  BSYNC.RECONVERGENT B2 ;  /* 0x0000000000027941 */ /* 0x000fea0003800200 */
.L_x_2090:
        /* <DEDUP_REMOVED lines=10> */
[----:B------:R-:W5:Y:S03]  /*6200*/  LDCU.64 UR28, c[0x0][0x758] ;  /* 0x0000eb00ff1c77ac */ /* 0x000f660008000a00 */
[----:B----4-:R-:W4:Y:S01]  /*6210*/  LDG.E.64 R12, desc[UR6][R2.64+0x8] ;  /* 0x00000806020c7981 */ /* 0x010f22000c1e1b00 */
[----:B------:R-:W1:Y:S03]  /*6220*/  LDCU.64 UR30, c[0x0][0x728] ;  /* 0x0000e500ff1e77ac */ /* 0x000e660008000a00 */
[----:B------:R-:W4:Y:S04]  /*6230*/  LDG.E.64 R16, desc[UR6][R2.64+0x10] ;  /* 0x0000100602107981 */ /* 0x000f28000c1e1b00 */
[----:B--23--:R-:W2:Y:S04]  /*6240*/  LDG.E.64 R20, desc[UR6][R2.64+0x18] ;  /* 0x0000180602147981 */ /* 0x00cea8000c1e1b00 */
[----:B------:R-:W3:Y:S04]  /*6250*/  LDG.E.64 R18, desc[UR6][R2.64+0x20] ;  /* 0x0000200602127981 */ /* 0x000ee8000c1e1b00 */
[----:B------:R-:W3:Y:S04]  /*6260*/  LDG.E.64 R10, desc[UR6][R2.64+0x30] ;  /* 0x00003006020a7981 */ /* 0x000ee8000c1e1b00 */
[----:B------:R-:W3:Y:S04]  /*6270*/  LDG.E.64 R14, desc[UR6][R2.64+0x28] ;  /* 0x00002806020e7981 */ /* 0x000ee8000c1e1b00 */
[----:B------:R-:W3:Y:S01]  /*6280*/  LDG.E.64 R4, desc[UR6][R2.64+0x38] ;  /* 0x0000380602047981 */ /* 0x000ee2000c1e1b00 */
[----:B-----5:R-:W-:-:S02]  /*6290*/  IMAD R9, R9, UR28, RZ ;  /* 0x0000001c09097c24 */ /* 0x020fc4000f8e02ff */
[----:B------:R-:W-:-:S04]  /*62a0*/  IMAD.WIDE.U32 R22, R8, UR28, RZ ;  /* 0x0000001c08167c25 */ /* 0x000fc8000f8e00ff */
[----:B------:R-:W-:Y:S01]  /*62b0*/  IMAD R9, R8, UR29, R9 ;  /* 0x0000001d08097c24 */ /* 0x000fe2000f8e0209 */
[C---:B-1----:R-:W-:Y:S01]  /*62c0*/  LEA R8, P1, R22.reuse, UR30, 0x4 ;  /* 0x0000001e16087c11 */ /* 0x042fe2000f8220ff */
[----:B----4-:R-:W-:Y:S02]  /*62d0*/  IMAD R13, R13, UR28, RZ ;  /* 0x0000001c0d0d7c24 */ /* 0x010fe4000f8e02ff */
[----:B------:R-:W-:Y:S02]  /*62e0*/  IMAD.IADD R9, R23, 0x1, R9 ;  /* 0x0000000117097824 */ /* 0x000fe400078e0209 */
[----:B------:R-:W-:Y:S02]  /*62f0*/  IMAD R17, R17, UR28, RZ ;  /* 0x0000001c11117c24 */ /* 0x000fe4000f8e02ff */
[----:B--2---:R-:W-:Y:S01]  /*6300*/  IMAD R21, R21, UR28, RZ ;  /* 0x0000001c15157c24 */ /* 0x004fe2000f8e02ff */
[----:B------:R-:W-:Y:S01]  /*6310*/  LEA.HI.X R9, R22, UR31, R9, 0x4, P1 ;  /* 0x0000001f16097c11 */ /* 0x000fe200088f2409 */
[----:B------:R-:W-:-:S02]  /*6320*/  IMAD R13, R12, UR29, R13 ;  /* 0x0000001d0c0d7c24 */ /* 0x000fc4000f8e020d */
[----:B------:R-:W-:-:S04]  /*6330*/  IMAD.WIDE.U32 R22, R12, UR28, RZ ;  /* 0x0000001c0c167c25 */ /* 0x000fc8000f8e00ff */
[----:B------:R-:W-:-:S04]  /*6340*/  IMAD.WIDE.U32 R24, R16, UR28, RZ ;  /* 0x0000001c10187c25 */ /* 0x000fc8000f8e00ff */
[----:B------:R-:W-:Y:S02]  /*6350*/  IMAD R17, R16, UR29, R17 ;  /* 0x0000001d10117c24 */ /* 0x000fe4000f8e0211 */
[----:B------:R-:W-:-:S04]  /*6360*/  IMAD.WIDE.U32 R26, R20, UR28, RZ ;  /* 0x0000001c141a7c25 */ /* 0x000fc8000f8e00ff */
[----:B------:R-:W-:Y:S02]  /*6370*/  IMAD R21, R20, UR29, R21 ;  /* 0x0000001d14157c24 */ /* 0x000fe4000f8e0215 */
[----:B---3--:R-:W-:Y:S02]  /*6380*/  IMAD R19, R19, UR28, RZ ;  /* 0x0000001c13137c24 */ /* 0x008fe4000f8e02ff */
[----:B------:R-:W-:Y:S02]  /*6390*/  IMAD R11, R11, UR28, RZ ;  /* 0x0000001c0b0b7c24 */ /* 0x000fe4000f8e02ff */
[----:B------:R-:W-:Y:S01]  /*63a0*/  IMAD R15, R15, UR28, RZ ;  /* 0x0000001c0f0f7c24 */ /* 0x000fe2000f8e02ff */
[----:B------:R-:W-:Y:S01]  /*63b0*/  LEA R12, P1, R22, UR30, 0x4 ;  /* 0x0000001e160c7c11 */ /* 0x000fe2000f8220ff */
[----:B------:R-:W-:Y:S01]  /*63c0*/  IMAD R29, R5, UR28, RZ ;  /* 0x0000001c051d7c24 */ /* 0x000fe2000f8e02ff */
[----:B------:R-:W-:Y:S01]  /*63d0*/  IADD3 R13, PT, PT, R23, R13, RZ ;  /* 0x0000000d170d7210 */ /* 0x000fe20007ffe0ff */
[----:B------:R-:W-:Y:S01]  /*63e0*/  IMAD R5, R10, UR29, R11 ;  /* 0x0000001d0a057c24 */ /* 0x000fe2000f8e020b */
[----:B------:R-:W-:Y:S01]  /*63f0*/  IADD3 R17, PT, PT, R25, R17, RZ ;  /* 0x0000001119117210 */ /* 0x000fe20007ffe0ff */
[C---:B------:R-:W-:Y:S01]  /*6400*/  IMAD R25, R18.reuse, UR29, R19 ;  /* 0x0000001d12197c24 */ /* 0x040fe2000f8e0213 */
[----:B------:R-:W-:Y:S01]  /*6410*/  IADD3 R21, PT, PT, R27, R21, RZ ;  /* 0x000000151b157210 */ /* 0x000fe20007ffe0ff */
[----:B------:R-:W-:Y:S01]  /*6420*/  IMAD.WIDE.U32 R18, R18, UR28, RZ ;  /* 0x0000001c12127c25 */ /* 0x000fe2000f8e00ff */
[----:B------:R-:W-:-:S02]  /*6430*/  LEA R16, P2, R24, UR30, 0x4 ;  /* 0x0000001e18107c11 */ /* 0x000fc4000f8420ff */
[----:B------:R-:W-:Y:S01]  /*6440*/  LEA R20, P3, R26, UR30, 0x4 ;  /* 0x0000001e1a147c11 */ /* 0x000fe2000f8620ff */
[----:B------:R-:W-:Y:S02]  /*6450*/  IMAD R27, R14, UR29, R15 ;  /* 0x0000001d0e1b7c24 */ /* 0x000fe4000f8e020f */
[----:B------:R-:W-:Y:S01]  /*6460*/  IMAD.WIDE.U32 R10, R10, UR28, RZ ;  /* 0x0000001c0a0a7c25 */ /* 0x000fe2000f8e00ff */
[----:B------:R-:W-:-:S03]  /*6470*/  LEA.HI.X R13, R22, UR31, R13, 0x4, P1 ;  /* 0x0000001f160d7c11 */ /* 0x000fc600088f240d */
[----:B------:R-:W-:Y:S01]  /*6480*/  IMAD.WIDE.U32 R14, R14, UR28, RZ ;  /* 0x0000001c0e0e7c25 */ /* 0x000fe2000f8e00ff */
[----:B------:R-:W-:-:S03]  /*6490*/  LEA.HI.X R17, R24, UR31, R17, 0x4, P2 ;  /* 0x0000001f18117c11 */ /* 0x000fc600090f2411 */
[----:B------:R-:W-:Y:S01]  /*64a0*/  IMAD.WIDE.U32 R22, R4, UR28, RZ ;  /* 0x0000001c04167c25 */ /* 0x000fe2000f8e00ff */
[----:B------:R-:W-:-:S03]  /*64b0*/  LEA.HI.X R21, R26, UR31, R21, 0x4, P3 ;  /* 0x0000001f1a157c11 */ /* 0x000fc600098f2415 */
[----:B------:R-:W-:Y:S01]  /*64c0*/  IMAD R29, R4, UR29, R29 ;  /* 0x0000001d041d7c24 */ /* 0x000fe2000f8e021d */
[----:B------:R-:W-:Y:S01]  /*64d0*/  LEA R24, P1, R18, UR30, 0x4 ;  /* 0x0000001e12187c11 */ /* 0x000fe2000f8220ff */
[----:B------:R-:W-:Y:S01]  /*64e0*/  IMAD.IADD R19, R19, 0x1, R25 ;  /* 0x0000000113137824 */ /* 0x000fe200078e0219 */
[----:B------:R-:W-:Y:S02]  /*64f0*/  IADD3 R11, PT, PT, R11, R5, RZ ;  /* 0x000000050b0b7210 */ /* 0x000fe40007ffe0ff */
[----:B------:R-:W-:Y:S02]  /*6500*/  LEA R28, P2, R14, UR30, 0x4 ;  /* 0x0000001e0e1c7c11 */ /* 0x000fe4000f8420ff */
[----:B------:R-:W-:Y:S02]  /*6510*/  LEA R32, P3, R10, UR30, 0x4 ;  /* 0x0000001e0a207c11 */ /* 0x000fe4000f8620ff */
[----:B------:R-:W-:Y:S02]  /*6520*/  IADD3 R15, PT, PT, R15, R27, RZ ;  /* 0x0000001b0f0f7210 */ /* 0x000fe40007ffe0ff */
[----:B------:R-:W-:-:S02]  /*6530*/  LEA R36, P4, R22, UR30, 0x4 ;  /* 0x0000001e16247c11 */ /* 0x000fc4000f8820ff */
[----:B------:R-:W-:Y:S02]  /*6540*/  IADD3 R5, PT, PT, R23, R29, RZ ;  /* 0x0000001d17057210 */ /* 0x000fe40007ffe0ff */
[----:B------:R-:W-:Y:S02]  /*6550*/  LEA.HI.X R25, R18, UR31, R19, 0x4, P1 ;  /* 0x0000001f12197c11 */ /* 0x000fe400088f2413 */
[----:B------:R-:W-:Y:S01]  /*6560*/  LEA.HI.X R29, R14, UR31, R15, 0x4, P2 ;  /* 0x0000001f0e1d7c11 */ /* 0x000fe200090f240f */
[----:B------:R-:W2:Y:S01]  /*6570*/  LDG.E.128 R16, desc[UR6][R16.64] ;  /* 0x0000000610107981 */ /* 0x000ea2000c1e1d00 */
[----:B------:R-:W-:Y:S02]  /*6580*/  LEA.HI.X R33, R10, UR31, R11, 0x4, P3 ;  /* 0x0000001f0a217c11 */ /* 0x000fe400098f240b */
[----:B------:R-:W-:Y:S01]  /*6590*/  LEA.HI.X R37, R22, UR31, R5, 0x4, P4 ;  /* 0x0000001f16257c11 */ /* 0x000fe2000a0f2405 */
[----:B------:R-:W3:Y:S04]  /*65a0*/  LDG.E.128 R8, desc[UR6][R8.64] ;  /* 0x0000000608087981 */ /* 0x000ee8000c1e1d00 */
[----:B------:R-:W4:Y:S04]  /*65b0*/  LDG.E.128 R12, desc[UR6][R12.64] ;  /* 0x000000060c0c7981 */ /* 0x000f28000c1e1d00 */
[----:B------:R-:W5:Y:S04]  /*65c0*/  LDG.E.128 R20, desc[UR6][R20.64] ;  /* 0x0000000614147981 */ /* 0x000f68000c1e1d00 */
[----:B------:R-:W5:Y:S04]  /*65d0*/  LDG.E.128 R24, desc[UR6][R24.64] ;  /* 0x0000000618187981 */ /* 0x000f68000c1e1d00 */
[----:B------:R-:W5:Y:S04]  /*65e0*/  LDG.E.128 R28, desc[UR6][R28.64] ;  /* 0x000000061c1c7981 */ /* 0x000f68000c1e1d00 */
[----:B------:R-:W5:Y:S04]  /*65f0*/  LDG.E.128 R32, desc[UR6][R32.64] ;  /* 0x0000000620207981 */ /* 0x000f68000c1e1d00 */
[----:B------:R-:W5:Y:S01]  /*6600*/  LDG.E.128 R36, desc[UR6][R36.64] ;  /* 0x0000000624247981 */ /* 0x000f62000c1e1d00 */
        /* <DEDUP_REMOVED lines=78> */
.L_x_2092:
        /* <DEDUP_REMOVED lines=9> */
[----:B--23--:R-:W2:Y:S01]  /*6b80*/  LDG.E.64 R10, desc[UR6][R2.64+0x8] ;  /* 0x00000806020a7981 */ /* 0x00cea2000c1e1b00 */
[----:B------:R-:W3:Y:S03]  /*6b90*/  LDCU.64 UR30, c[0x0][0x728] ;  /* 0x0000e500ff1e77ac */ /* 0x000ee60008000a00 */
[----:B----4-:R-:W4:Y:S04]  /*6ba0*/  LDG.E.64 R12, desc[UR6][R2.64+0x10] ;  /* 0x00001006020c7981 */ /* 0x010f28000c1e1b00 */
[----:B------:R-:W2:Y:S01]  /*6bb0*/  LDG.E.64 R14, desc[UR6][R2.64+0x18] ;  /* 0x00001806020e7981 */ /* 0x000ea2000c1e1b00 */
[----:B-----5:R-:W-:-:S02]  /*6bc0*/  IMAD R5, R5, UR28, RZ ;  /* 0x0000001c05057c24 */ /* 0x020fc4000f8e02ff */
[----:B------:R-:W-:-:S04]  /*6bd0*/  IMAD.WIDE.U32 R8, R4, UR28, RZ ;  /* 0x0000001c04087c25 */ /* 0x000fc8000f8e00ff */
[----:B------:R-:W-:Y:S01]  /*6be0*/  IMAD R5, R4, UR29, R5 ;  /* 0x0000001d04057c24 */ /* 0x000fe2000f8e0205 */
[----:B---3--:R-:W-:Y:S01]  /*6bf0*/  LEA R4, P1, R8, UR30, 0x4 ;  /* 0x0000001e08047c11 */ /* 0x008fe2000f8220ff */
[----:B----4-:R-:W-:-:S03]  /*6c00*/  IMAD R13, R13, UR28, RZ ;  /* 0x0000001c0d0d7c24 */ /* 0x010fc6000f8e02ff */
[----:B------:R-:W-:Y:S01]  /*6c10*/  IADD3 R5, PT, PT, R9, R5, RZ ;  /* 0x0000000509057210 */ /* 0x000fe20007ffe0ff */
[----:B--2---:R-:W-:Y:S02]  /*6c20*/  IMAD R9, R11, UR28, RZ ;  /* 0x0000001c0b097c24 */ /* 0x004fe4000f8e02ff */
[----:B------:R-:W-:Y:S01]  /*6c30*/  IMAD R15, R15, UR28, RZ ;  /* 0x0000001c0f0f7c24 */ /* 0x000fe2000f8e02ff */
[----:B------:R-:W-:Y:S01]  /*6c40*/  LEA.HI.X R5, R8, UR31, R5, 0x4, P1 ;  /* 0x0000001f08057c11 */ /* 0x000fe200088f2405 */
[C---:B------:R-:W-:Y:S02]  /*6c50*/  IMAD R17, R10.reuse, UR29, R9 ;  /* 0x0000001d0a117c24 */ /* 0x040fe4000f8e0209 */
[----:B------:R-:W-:-:S04]  /*6c60*/  IMAD.WIDE.U32 R10, R10, UR28, RZ ;  /* 0x0000001c0a0a7c25 */ /* 0x000fc8000f8e00ff */
[----:B------:R-:W-:Y:S01]  /*6c70*/  IMAD.WIDE.U32 R8, R12, UR28, RZ ;  /* 0x0000001c0c087c25 */ /* 0x000fe2000f8e00ff */
[----:B------:R-:W-:Y:S02]  /*6c80*/  LEA R16, P1, R10, UR30, 0x4 ;  /* 0x0000001e0a107c11 */ /* 0x000fe4000f8220ff */
[----:B------:R-:W-:Y:S01]  /*6c90*/  IADD3 R17, PT, PT, R11, R17, RZ ;  /* 0x000000110b117210 */ /* 0x000fe20007ffe0ff */
[----:B------:R-:W-:Y:S01]  /*6ca0*/  IMAD R13, R12, UR29, R13 ;  /* 0x0000001d0c0d7c24 */ /* 0x000fe2000f8e020d */
[----:B------:R-:W-:Y:S01]  /*6cb0*/  LEA R20, P2, R8, UR30, 0x4 ;  /* 0x0000001e08147c11 */ /* 0x000fe2000f8420ff */
[----:B------:R-:W-:Y:S01]  /*6cc0*/  IMAD.WIDE.U32 R18, R14, UR28, RZ ;  /* 0x0000001c0e127c25 */ /* 0x000fe2000f8e00ff */
[----:B------:R-:W-:Y:S02]  /*6cd0*/  LEA.HI.X R17, R10, UR31, R17, 0x4, P1 ;  /* 0x0000001f0a117c11 */ /* 0x000fe400088f2411 */
[----:B------:R-:W-:Y:S01]  /*6ce0*/  IADD3 R13, PT, PT, R9, R13, RZ ;  /* 0x0000000d090d7210 */ /* 0x000fe20007ffe0ff */
[----:B------:R-:W-:Y:S01]  /*6cf0*/  IMAD R15, R14, UR29, R15 ;  /* 0x0000001d0e0f7c24 */ /* 0x000fe2000f8e020f */
[----:B------:R-:W-:-:S02]  /*6d00*/  LEA R24, P3, R18, UR30, 0x4 ;  /* 0x0000001e12187c11 */ /* 0x000fc4000f8620ff */
[----:B------:R-:W-:Y:S01]  /*6d10*/  LEA.HI.X R21, R8, UR31, R13, 0x4, P2 ;  /* 0x0000001f08157c11 */ /* 0x000fe200090f240d */
[----:B------:R-:W-:-:S05]  /*6d20*/  IMAD.IADD R15, R19, 0x1, R15 ;  /* 0x00000001130f7824 */ /* 0x000fca00078e020f */
[----:B------:R-:W-:Y:S01]  /*6d30*/  LEA.HI.X R25, R18, UR31, R15, 0x4, P3 ;  /* 0x0000001f12197c11 */ /* 0x000fe200098f240f */
        /* <DEDUP_REMOVED lines=36> */
[----:B-----5:R2:W3:-:S15]  /*6f80*/  DADD R52, R12, R8 ;  /* 0x000000000c347229 */ /* 0x0204de0000000008 */
[----:B------:R-:W-:-:S15]  /*6f90*/  NOP ;  /* 0x0000000000007918 */ /* 0x000fde0000000000 */
[----:B------:R-:W-:-:S15]  /*6fa0*/  NOP ;  /* 0x0000000000007918 */ /* 0x000fde0000000000 */
[----:B------:R-:W-:-:S15]  /*6fb0*/  NOP ;  /* 0x0000000000007918 */ /* 0x000fde0000000000 */
[----:B------:R-:W-:-:S04]  /*6fc0*/  NOP ;  /* 0x0000000000007918 */ /* 0x000fc80000000000 */
[----:B-1-3--:R2:W1:Y:S02]  /*6fd0*/  DADD R54, R14, R10 ;  /* 0x000000000e367229 */ /* 0x00a464000000000a */
.L_x_2093:
[----:B------:R-:W-:Y:S05]  /*6fe0*/  @!P0 BRA `(.L_x_2089) ;  /* 0x0000000000d48947 */ /* 0x000fea0003800000 */
[----:B------:R-:W5:Y:S01]  /*6ff0*/  LDG.E.64 R4, desc[UR6][R2.64] ;  /* 0x0000000602047981 */ /* 0x000f62000c1e1b00 */
[----:B------:R-:W5:Y:S01]  /*7000*/  LDCU.64 UR28, c[0x0][0x758] ;  /* 0x0000eb00ff1c77ac */ /* 0x000f620008000a00 */
[----:B------:R-:W3:Y:S01]  /*7010*/  LDCU.64 UR30, c[0x0][0x728] ;  /* 0x0000e500ff1e77ac */ /* 0x000ee20008000a00 */
[----:B-----5:R-:W-:Y:S02]  /*7020*/  IMAD R5, R5, UR28, RZ ;  /* 0x0000001c05057c24 */ /* 0x020fe4000f8e02ff */
[----:B--2---:R-:W-:-:S04]  /*7030*/  IMAD.WIDE.U32 R8, R4, UR28, RZ ;  /* 0x0000001c04087c25 */ /* 0x004fc8000f8e00ff */
[----:B------:R-:W-:Y:S01]  /*7040*/  IMAD R5, R4, UR29, R5 ;  /* 0x0000001d04057c24 */ /* 0x000fe2000f8e0205 */
[----:B---3--:R-:W-:-:S04]  /*7050*/  LEA R10, P0, R8, UR30, 0x4 ;  /* 0x0000001e080a7c11 */ /* 0x008fc8000f8020ff */
[----:B------:R-:W-:-:S04]  /*7060*/  IADD3 R5, PT, PT, R9, R5, RZ ;  /* 0x0000000509057210 */ /* 0x000fc80007ffe0ff */
[----:B------:R-:W-:-:S06]  /*7070*/  LEA.HI.X R11, R8, UR31, R5, 0x4, P0 ;  /* 0x0000001f080b7c11 */ /* 0x000fcc00080f2405 */
[----:B------:R-:W2:Y:S01]  /*7080*/  LDG.E.128 R8, desc[UR6][R10.64] ;  /* 0x000000060a087981 */ /* 0x000ea2000c1e1d00 */
[----:B------:R-:W-:-:S04]  /*7090*/  ISETP.NE.U32.AND P0, PT, R0, 0x1, PT ;  /* 0x000000010000780c */ /* 0x000fc80003f05070 */
[----:B------:R-:W-:Y:S01]  /*70a0*/  ISETP.NE.AND.EX P0, PT, RZ, RZ, PT, P0 ;  /* 0x000000ffff00720c */ /* 0x000fe20003f05300 */
[----:B--2---:R2:W3:-:S15]  /*70b0*/  DADD R52, R52, R8 ;  /* 0x0000000034347229 */ /* 0x0044de0000000008 */
[----:B------:R-:W-:-:S15]  /*70c0*/  NOP ;  /* 0x0000000000007918 */ /* 0x000fde0000000000 */
[----:B------:R-:W-:-:S15]  /*70d0*/  NOP ;  /* 0x0000000000007918 */ /* 0x000fde0000000000 */
[----:B------:R-:W-:-:S15]  /*70e0*/  NOP ;  /* 0x0000000000007918 */ /* 0x000fde0000000000 */
[----:B------:R-:W-:-:S04]  /*70f0*/  NOP ;  /* 0x0000000000007918 */ /* 0x000fc80000000000 */
[----:B-1----:R2:W1:Y:S02]  /*7100*/  DADD R54, R54, R10 ;  /* 0x0000000036367229 */ /* 0x002464000000000a */
[----:B-123--:R-:W-:Y:S05]  /*7110*/  @!P0 BRA `(.L_x_2089) ;  /* 0x0000000000888947 */ /* 0x00efea0003800000 */
[----:B------:R-:W-:Y:S01]  /*7120*/  ISETP.NE.U32.AND P0, PT, R0, 0x2, PT ;  /* 0x000000020000780c */ /* 0x000fe20003f05070 */
[----:B------:R-:W2:Y:S03]  /*7130*/  LDG.E.64 R4, desc[UR6][R2.64+0x8] ;  /* 0x0000080602047981 */ /* 0x000ea6000c1e1b00 */
[----:B------:R-:W-:-:S13]  /*7140*/  ISETP.NE.AND.EX P0, PT, RZ, RZ, PT, P0 ;  /* 0x000000ffff00720c */ /* 0x000fda0003f05300 */
[----:B------:R-:W4:Y:S01]  /*7150*/  @P0 LDG.E.64 R8, desc[UR6][R2.64+0x10] ;  /* 0x0000100602080981 */ /* 0x000f22000c1e1b00 */
[----:B--2---:R-:W-:Y:S02]  /*7160*/  IMAD R5, R5, UR28, RZ ;  /* 0x0000001c05057c24 */ /* 0x004fe4000f8e02ff */
[----:B------:R-:W-:-:S04]  /*7170*/  IMAD.WIDE.U32 R10, R4, UR28, RZ ;  /* 0x0000001c040a7c25 */ /* 0x000fc8000f8e00ff */
[----:B----4-:R-:W-:Y:S02]  /*7180*/  @P0 IMAD R13, R9, UR28, RZ ;  /* 0x0000001c090d0c24 */ /* 0x010fe4000f8e02ff */
[----:B------:R-:W-:Y:S02]  /*7190*/  IMAD R9, R4, UR29, R5 ;  /* 0x0000001d04097c24 */ /* 0x000fe4000f8e0205 */
[----:B------:R-:W-:-:S04]  /*71a0*/  @P0 IMAD.WIDE.U32 R4, R8, UR28, RZ ;  /* 0x0000001c08040c25 */ /* 0x000fc8000f8e00ff */
[----:B------:R-:W-:Y:S01]  /*71b0*/  @P0 IMAD R13, R8, UR29, R13 ;  /* 0x0000001d080d0c24 */ /* 0x000fe2000f8e020d */
[----:B------:R-:W-:Y:S02]  /*71c0*/  LEA R8, P1, R10, UR30, 0x4 ;  /* 0x0000001e0a087c11 */ /* 0x000fe4000f8220ff */
[----:B------:R-:W-:Y:S01]  /*71d0*/  IADD3 R9, PT, PT, R11, R9, RZ ;  /* 0x000000090b097210 */ /* 0x000fe20007ffe0ff */
[----:B------:R-:W-:Y:S01]  /*71e0*/  @P0 IMAD.IADD R5, R5, 0x1, R13 ;  /* 0x0000000105050824 */ /* 0x000fe200078e020d */
[----:B------:R-:W-:Y:S02]  /*71f0*/  @P0 LEA R12, P2, R4, UR30, 0x4 ;  /* 0x0000001e040c0c11 */ /* 0x000fe4000f8420ff */
[----:B------:R-:W-:Y:S02]  /*7200*/  LEA.HI.X R9, R10, UR31, R9, 0x4, P1 ;  /* 0x0000001f0a097c11 */ /* 0x000fe400088f2409 */
[----:B------:R-:W-:-:S04]  /*7210*/  @P0 LEA.HI.X R13, R4, UR31, R5, 0x4, P2 ;  /* 0x0000001f040d0c11 */ /* 0x000fc800090f2405 */
        /* <DEDUP_REMOVED lines=12> */
[----:B---3--:R2:W3:-:S15]  /*72e0*/  @P0 DADD R52, R52, R12 ;  /* 0x0000000034340229 */ /* 0x0084de000000000c */
[----:B------:R-:W-:-:S15]  /*72f0*/  NOP ;  /* 0x0000000000007918 */ /* 0x000fde0000000000 */
[----:B------:R-:W-:-:S15]  /*7300*/  NOP ;  /* 0x0000000000007918 */ /* 0x000fde0000000000 */
[----:B------:R-:W-:-:S15]  /*7310*/  NOP ;  /* 0x0000000000007918 */ /* 0x000fde0000000000 */
[----:B------:R-:W-:-:S04]  /*7320*/  NOP ;  /* 0x0000000000007918 */ /* 0x000fc80000000000 */
[----:B-1-3--:R2:W1:Y:S02]  /*7330*/  @P0 DADD R54, R54, R14 ;  /* 0x0000000036360229 */ /* 0x00a464000000000e */
.L_x_2089:
[----:B------:R-:W1:Y:S01]  /*7340*/  LDC.64 R2, c[0x0][0x710] ;  /* 0x0001c400ff027b82 */ /* 0x000e620000000a00 */
[----:B------:R-:W-:Y:S01]  /*7350*/  IADD3 R7, PT, PT, R7, 0x80, RZ ;  /* 0x0000008007077810 */ /* 0x000fe20007ffe0ff */
[----:B-1----:R1:W-:Y:S06]  /*7360*/  STG.E.128 desc[UR6][R2.64], R52 ;  /* 0x0000003402007986 */ /* 0x0023ec000c101d06 */
.L_x_2082:
        /* <DEDUP_REMOVED lines=10> */
[----:B--23--:R-:W-:Y:S02]  /*7410*/  SEL R9, R3, RZ, P0 ;  /* 0x000000ff03097207 */ /* 0x00cfe40000000000 */
        /* <DEDUP_REMOVED lines=16> */
[----:B------:R-:W-:Y:S01]  /*7520*/  BSSY.RECONVERGENT B2, `(.L_x_2096) ;  /* 0x000011f000027945 */ /* 0x000fe20003800200 */
[----:B------:R-:W-:Y:S02]  /*7530*/  LOP3.LUT R6, R6, 0x7fffffff, RZ, 0xc0, !PT ;  /* 0x7fffffff06067812 */ /* 0x000fe400078ec0ff */
[----:B------:R-:W-:Y:S02]  /*7540*/  CS2R R54, SRZ ;  /* 0x0000000000367805 */ /* 0x000fe4000001ff00 */
[----:B------:R-:W-:-:S07]  /*7550*/  LOP3.LUT R57, R0, 0xfffffff0, RZ, 0xc0, !PT ;  /* 0xfffffff000397812 */ /* 0x000fce00078ec0ff */
.L_x_2097:
[----:B------:R-:W2:Y:S04]  /*7560*/  LDG.E.64 R8, desc[UR6][R2.64] ;  /* 0x0000000602087981 */ /* 0x000ea8000c1e1b00 */
[----:B------:R-:W3:Y:S04]  /*7570*/  LDG.E.64 R10, desc[UR6][R2.64+0x8] ;  /* 0x00000806020a7981 */ /* 0x000ee8000c1e1b00 */
        /* <DEDUP_REMOVED lines=19> */
[----:B----4-:R-:W-:Y:S01]  /*76b0*/  IMAD R13, R13, UR8, RZ ;  /* 0x000000080d0d7c24 */ /* 0x010fe2000f8e02ff */
[----:B------:R-:W-:Y:S01]  /*76c0*/  IADD3 R9, PT, PT, R17, R9, RZ ;  /* 0x0000000911097210 */ /* 0x000fe20007ffe0ff */
[----:B------:R-:W-:Y:S02]  /*76d0*/  IMAD R17, R10, UR9, R11 ;  /* 0x000000090a117c24 */ /* 0x000fe4000f8e020b */
[----:B-----5:R-:W-:Y:S01]  /*76e0*/  IMAD R21, R15, UR8, RZ ;  /* 0x000000080f157c24 */ /* 0x020fe2000f8e02ff */
[----:B------:R-:W-:Y:S01]  /*76f0*/  LEA.HI.X R25, R16, UR19, R9, 0x4, P0 ;  /* 0x0000001310197c11 */ /* 0x000fe200080f2409 */
[----:B------:R-:W-:-:S04]  /*7700*/  IMAD.WIDE.U32 R10, R10, UR8, RZ ;  /* 0x000000080a0a7c25 */ /* 0x000fc8000f8e00ff */
[----:B------:R-:W-:Y:S01]  /*7710*/  IMAD.WIDE.U32 R8, R12, UR8, RZ ;  /* 0x000000080c087c25 */ /* 0x000fe2000f8e00ff */
[----:B------:R-:W-:Y:S01]  /*7720*/  LEA R20, P0, R10, UR18, 0x4 ;  /* 0x000000120a147c11 */ /* 0x000fe2000f8020ff */
[----:B------:R-:W2:Y:S02]  /*7730*/  LDG.E.128 R24, desc[UR6][R24.64] ;  /* 0x0000000618187981 */ /* 0x000ea4000c1e1d00 */
[----:B------:R-:W-:Y:S01]  /*7740*/  IMAD R15, R12, UR9, R13 ;  /* 0x000000090c0f7c24 */ /* 0x000fe2000f8e020d */
[----:B------:R-:W-:Y:S01]  /*7750*/  IADD3 R13, PT, PT, R11, R17, RZ ;  /* 0x000000110b0d7210 */ /* 0x000fe20007ffe0ff */
[----:B------:R-:W-:Y:S01]  /*7760*/  IMAD.WIDE.U32 R18, R14, UR8, RZ ;  /* 0x000000080e127c25 */ /* 0x000fe2000f8e00ff */
[----:B------:R-:W-:-:S03]  /*7770*/  LEA R16, P1, R8, UR18, 0x4 ;  /* 0x0000001208107c11 */ /* 0x000fc6000f8220ff */
[----:B------:R-:W-:Y:S01]  /*7780*/  IMAD R21, R14, UR9, R21 ;  /* 0x000000090e157c24 */ /* 0x000fe2000f8e0215 */
[----:B------:R-:W-:Y:S01]  /*7790*/  LEA R12, P2, R18, UR18, 0x4 ;  /* 0x00000012120c7c11 */ /* 0x000fe2000f8420ff */
[----:B------:R-:W-:Y:S02]  /*77a0*/  IMAD.IADD R11, R9, 0x1, R15 ;  /* 0x00000001090b7824 */ /* 0x000fe400078e020f */
[----:B------:R-:W-:Y:S01]  /*77b0*/  IMAD R5, R5, UR8, RZ ;  /* 0x0000000805057c24 */ /* 0x000fe2000f8e02ff */
        /* <DEDUP_REMOVED lines=57> */
[----:B0-----:R-:W-:-:S05]  /*7b50*/  IMAD.WIDE.U32 R14, R48, UR8, RZ ;  /* 0x00000008300e7c25 */ /* 0x001fca000f8e00ff */
[----:B------:R-:W-:Y:S01]  /*7b60*/  IADD3 R13, PT, PT, R15, R13, RZ ;  /* 0x0000000d0f0d7210 */ /* 0x000fe20007ffe0ff */
[----:B------:R-:W-:Y:S01]  /*7b70*/  IMAD R15, R47, UR8, RZ ;  /* 0x000000082f0f7c24 */ /* 0x000fe2000f8e02ff */
[----:B------:R-:W-:-:S04]  /*7b80*/  LEA R12, P0, R14, UR18, 0x4 ;  /* 0x000000120e0c7c11 */ /* 0x000fc8000f8020ff */
[----:B------:R-:W-:-:S15]  /*7b90*/  LEA.HI.X R13, R14, UR19, R13, 0x4, P0 ;  /* 0x000000130e0d7c11 */ /* 0x000fde00080f240d */
[----:B------:R-:W-:-:S15]  /*7ba0*/  NOP ;  /* 0x0000000000007918 */ /* 0x000fde0000000000 */
[----:B------:R-:W-:-:S15]  /*7bb0*/  NOP ;  /* 0x0000000000007918 */ /* 0x000fde0000000000 */
[----:B------:R-:W-:-:S06]  /*7bc0*/  NOP ;  /* 0x0000000000007918 */ /* 0x000fcc0000000000 */
[----:B------:R0:W2:Y:S02]  /*7bd0*/  DADD R8, R16, R8 ;  /* 0x0000000010087229 */ /* 0x0000a40000000008 */
[----:B0-----:R-:W-:Y:S02]  /*7be0*/  IMAD R17, R46, UR9, R15 ;  /* 0x000000092e117c24 */ /* 0x001fe4000f8e020f */
[----:B------:R-:W-:-:S05]  /*7bf0*/  IMAD.WIDE.U32 R14, R42, UR8, RZ ;  /* 0x000000082a0e7c25 */ /* 0x000fca000f8e00ff */
[----:B------:R-:W-:Y:S02]  /*7c00*/  IADD3 R21, PT, PT, R15, R21, RZ ;  /* 0x000000150f157210 */ /* 0x000fe40007ffe0ff */
[----:B------:R-:W-:Y:S01]  /*7c10*/  IADD3 R15, PT, PT, R19, R23, RZ ;  /* 0x00000017130f7210 */ /* 0x000fe20007ffe0ff */
[----:B------:R-:W-:Y:S01]  /*7c20*/  IMAD R19, R41, UR8, RZ ;  /* 0x0000000829137c24 */ /* 0x000fe2000f8e02ff */
[----:B------:R-:W-:Y:S01]  /*7c30*/  LEA R20, P1, R14, UR18, 0x4 ;  /* 0x000000120e147c11 */ /* 0x000fe2000f8220ff */
[----:B------:R-:W-:Y:S02]  /*7c40*/  IMAD R23, R39, UR8, RZ ;  /* 0x0000000827177c24 */ /* 0x000fe4000f8e02ff */
[----:B------:R-:W-:Y:S01]  /*7c50*/  IMAD.WIDE.U32 R46, R46, UR8, RZ ;  /* 0x000000082e2e7c25 */ /* 0x000fe2000f8e00ff */
[----:B------:R-:W-:Y:S02]  /*7c60*/  LEA.HI.X R21, R14, UR19, R21, 0x4, P1 ;  /* 0x000000130e157c11 */ /* 0x000fe400088f2415 */
[----:B------:R-:W-:Y:S01]  /*7c70*/  LEA.HI.X R25, R18, UR19, R15, 0x4, P2 ;  /* 0x0000001312197c11 */ /* 0x000fe200090f240f */
[----:B------:R-:W-:-:S02]  /*7c80*/  IMAD R27, R40, UR9, R19 ;  /* 0x00000009281b7c24 */ /* 0x000fc4000f8e0213 */
[----:B------:R-:W-:Y:S01]  /*7c90*/  IMAD.WIDE.U32 R14, R38, UR8, RZ ;  /* 0x00000008260e7c25 */ /* 0x000fe2000f8e00ff */
[----:B------:R-:W-:-:S03]  /*7ca0*/  LEA R16, P0, R46, UR18, 0x4 ;  /* 0x000000122e107c11 */ /* 0x000fc6000f8020ff */
[----:B------:R-:W-:Y:S02]  /*7cb0*/  IMAD R23, R38, UR9, R23 ;  /* 0x0000000926177c24 */ /* 0x000fe4000f8e0217 */
[----:B------:R-:W-:-:S04]  /*7cc0*/  IMAD.WIDE.U32 R18, R36, UR8, RZ ;  /* 0x0000000824127c25 */ /* 0x000fc8000f8e00ff */
[----:B------:R-:W-:Y:S02]  /*7cd0*/  IMAD.IADD R17, R47, 0x1, R17 ;  /* 0x000000012f117824 */ /* 0x000fe400078e0211 */
[----:B------:R-:W-:Y:S01]  /*7ce0*/  IMAD.WIDE.U32 R40, R40, UR8, RZ ;  /* 0x0000000828287c25 */ /* 0x000fe2000f8e00ff */
[----:B------:R-:W-:-:S03]  /*7cf0*/  LEA R36, P2, R18, UR18, 0x4 ;  /* 0x0000001212247c11 */ /* 0x000fc6000f8420ff */
[----:B------:R-:W-:Y:S01]  /*7d00*/  IMAD.IADD R23, R15, 0x1, R23 ;  /* 0x000000010f177824 */ /* 0x000fe200078e0217 */
[----:B------:R-:W-:Y:S02]  /*7d10*/  IADD3 R15, PT, PT, R19, R37, RZ ;  /* 0x00000025130f7210 */ /* 0x000fe40007ffe0ff */
[----:B------:R-:W-:Y:S02]  /*7d20*/  LEA.HI.X R17, R46, UR19, R17, 0x4, P0 ;  /* 0x000000132e117c11 */ /* 0x000fe400080f2411 */
[----:B------:R-:W-:Y:S02]  /*7d30*/  LEA R60, P0, R40, UR18, 0x4 ;  /* 0x00000012283c7c11 */ /* 0x000fe4000f8020ff */
[----:B------:R-:W-:Y:S01]  /*7d40*/  IADD3 R27, PT, PT, R41, R27, RZ ;  /* 0x0000001b291b7210 */ /* 0x000fe20007ffe0ff */
[----:B------:R-:W-:Y:S01]  /*7d50*/  IMAD R19, R29, UR8, RZ ;  /* 0x000000081d137c24 */ /* 0x000fe2000f8e02ff */
[----:B------:R-:W-:Y:S02]  /*7d60*/  LEA R58, P1, R14, UR18, 0x4 ;  /* 0x000000120e3a7c11 */ /* 0x000fe4000f8220ff */
[----:B------:R-:W-:Y:S01]  /*7d70*/  LEA.HI.X R37, R18, UR19, R15, 0x4, P2 ;  /* 0x0000001312257c11 */ /* 0x000fe200090f240f */
[----:B------:R-:W-:Y:S01]  /*7d80*/  IMAD R15, R31, UR8, RZ ;  /* 0x000000081f0f7c24 */ /* 0x000fe2000f8e02ff */
[----:B------:R-:W-:Y:S01]  /*7d90*/  LEA.HI.X R61, R40, UR19, R27, 0x4, P0 ;  /* 0x00000013283d7c11 */ /* 0x000fe200080f241b */
[----:B------:R-:W-:Y:S01]  /*7da0*/  IMAD R39, R35, UR8, RZ ;  /* 0x0000000823277c24 */ /* 0x000fe2000f8e02ff */
[----:B------:R-:W-:Y:S01]  /*7db0*/  LEA.HI.X R59, R14, UR19, R23, 0x4, P1 ;  /* 0x000000130e3b7c11 */ /* 0x000fe200088f2417 */
[----:B------:R-:W-:-:S02]  /*7dc0*/  IMAD R27, R33, UR8, RZ ;  /* 0x00000008211b7c24 */ /* 0x000fc4000f8e02ff */
[----:B------:R-:W-:Y:S02]  /*7dd0*/  IMAD R19, R28, UR9, R19 ;  /* 0x000000091c137c24 */ /* 0x000fe4000f8e0213 */
[----:B------:R-:W-:Y:S02]  /*7de0*/  IMAD R23, R30, UR9, R15 ;  /* 0x000000091e177c24 */ /* 0x000fe4000f8e020f */
[----:B------:R-:W-:-:S04]  /*7df0*/  IMAD.WIDE.U32 R28, R28, UR8, RZ ;  /* 0x000000081c1c7c25 */ /* 0x000fc8000f8e00ff */
[----:B------:R-:W-:-:S04]  /*7e00*/  IMAD.WIDE.U32 R14, R34, UR8, RZ ;  /* 0x00000008220e7c25 */ /* 0x000fc8000f8e00ff */
[----:B------:R-:W-:Y:S02]  /*7e10*/  IMAD R39, R34, UR9, R39 ;  /* 0x0000000922277c24 */ /* 0x000fe4000f8e0227 */
[----:B------:R-:W-:Y:S02]  /*7e20*/  IMAD R35, R32, UR9, R27 ;  /* 0x0000000920237c24 */ /* 0x000fe4000f8e021b */
[----:B------:R-:W-:Y:S01]  /*7e30*/  IMAD.WIDE.U32 R30, R30, UR8, RZ ;  /* 0x000000081e1e7c25 */ /* 0x000fe2000f8e00ff */
[----:B------:R-:W-:-:S03]  /*7e40*/  IADD3 R27, PT, PT, R29, R19, RZ ;  /* 0x000000131d1b7210 */ /* 0x000fc60007ffe0ff */
[----:B------:R-:W-:Y:S01]  /*7e50*/  IMAD.WIDE.U32 R32, R32, UR8, RZ ;  /* 0x0000000820207c25 */ /* 0x000fe2000f8e00ff */
[----:B------:R-:W-:Y:S02]  /*7e60*/  IADD3 R15, PT, PT, R15, R39, RZ ;  /* 0x000000270f0f7210 */ /* 0x000fe40007ffe0ff */
[----:B------:R-:W-:Y:S01]  /*7e70*/  LEA R52, P3, R14, UR18, 0x4 ;  /* 0x000000120e347c11 */ /* 0x000fe2000f8620ff */
[----:B------:R-:W-:Y:S01]  /*7e80*/  IMAD.IADD R19, R33, 0x1, R35 ;  /* 0x0000000121137824 */ /* 0x000fe200078e0223 */
[----:B------:R-:W-:Y:S01]  /*7e90*/  LEA R48, P2, R32, UR18, 0x4 ;  /* 0x0000001220307c11 */ /* 0x000fe2000f8420ff */
[----:B------:R-:W3:Y:S01]  /*7ea0*/  LDG.E.128 R36, desc[UR6][R36.64] ;  /* 0x0000000624247981 */ /* 0x000ee2000c1e1d00 */
[----:B------:R-:W-:Y:S02]  /*7eb0*/  IADD3 R23, PT, PT, R31, R23, RZ ;  /* 0x000000171f177210 */ /* 0x000fe40007ffe0ff */
        /* <DEDUP_REMOVED lines=131> */
[----:B0-----:R1:W3:Y:S02]  /*86f0*/  DADD R54, R4, R54 ;  /* 0x0000000004367229 */ /* 0x0012e40000000036 */
[----:B-123--:R-:W-:Y:S05]  /*8700*/  @P0 BRA `(.L_x_2097) ;  /* 0xffffffec00940947 */ /* 0x00efea000383ffff */
[----:B------:R-:W-:Y:S05]  /*8710*/  BSYNC.RECONVERGENT B2 ;  /* 0x0000000000027941 */ /* 0x000fea0003800200 */
.L_x_2096:
        /* <DEDUP_REMOVED lines=11> */
[----:B----4-:R-:W3:Y:S01]  /*87d0*/  LDG.E.64 R12, desc[UR6][R2.64+0x8] ;  /* 0x00000806020c7981 */ /* 0x010ee2000c1e1b00 */
        /* <DEDUP_REMOVED lines=10> */
[----:B-1----:R-:W-:Y:S01]  /*8880*/  LEA R8, P1, R22, UR30, 0x4 ;  /* 0x0000001e16087c11 */ /* 0x002fe2000f8220ff */
[----:B---3--:R-:W-:Y:S02]  /*8890*/  IMAD R13, R13, UR28, RZ ;  /* 0x0000001c0d0d7c24 */ /* 0x008fe4000f8e02ff */
[----:B----4-:R-:W-:Y:S01]  /*88a0*/  IMAD R17, R17, UR28, RZ ;  /* 0x0000001c11117c24 */ /* 0x010fe2000f8e02ff */
[----:B------:R-:W-:Y:S01]  /*88b0*/  IADD3 R9, PT, PT, R23, R9, RZ ;  /* 0x0000000917097210 */ /* 0x000fe20007ffe0ff */
[----:B-----5:R-:W-:Y:S02]  /*88c0*/  IMAD R21, R21, UR28, RZ ;  /* 0x0000001c15157c24 */ /* 0x020fe4000f8e02ff */
[----:B------:R-:W-:Y:S01]  /*88d0*/  IMAD R13, R12, UR29, R13 ;  /* 0x0000001d0c0d7c24 */ /* 0x000fe2000f8e020d */
[----:B------:R-:W-:Y:S01]  /*88e0*/  LEA.HI.X R9, R22, UR31, R9, 0x4, P1 ;  /* 0x0000001f16097c11 */ /* 0x000fe200088f2409 */
        /* <DEDUP_REMOVED lines=8> */
[----:B------:R-:W-:Y:S01]  /*8970*/  LEA R12, P1, R22, UR30, 0x4 ;  /* 0x0000001e160c7c11 */ /* 0x000fe2000f8220ff */
[----:B------:R-:W-:Y:S01]  /*8980*/  IMAD.IADD R13, R23, 0x1, R13 ;  /* 0x00000001170d7824 */ /* 0x000fe200078e020d */
[----:B------:R-:W-:Y:S01]  /*8990*/  IADD3 R17, PT, PT, R25, R17, RZ ;  /* 0x0000001119117210 */ /* 0x000fe20007ffe0ff */
[----:B------:R-:W-:Y:S01]  /*89a0*/  IMAD R29, R5, UR28, RZ ;  /* 0x0000001c051d7c24 */ /* 0x000fe2000f8e02ff */
[----:B------:R-:W-:Y:S01]  /*89b0*/  IADD3 R21, PT, PT, R27, R21, RZ ;  /* 0x000000151b157210 */ /* 0x000fe20007ffe0ff */
[----:B------:R-:W-:Y:S01]  /*89c0*/  IMAD R25, R18, UR29, R19 ;  /* 0x0000001d12197c24 */ /* 0x000fe2000f8e0213 */
[----:B------:R-:W-:Y:S01]  /*89d0*/  LEA R16, P2, R24, UR30, 0x4 ;  /* 0x0000001e18107c11 */ /* 0x000fe2000f8420ff */
[----:B------:R-:W-:Y:S01]  /*89e0*/  IMAD R5, R10, UR29, R11 ;  /* 0x0000001d0a057c24 */ /* 0x000fe2000f8e020b */
[----:B------:R-:W-:Y:S01]  /*89f0*/  LEA R20, P3, R26, UR30, 0x4 ;  /* 0x0000001e1a147c11 */ /* 0x000fe2000f8620ff */
[----:B------:R-:W-:Y:S01]  /*8a00*/  IMAD.WIDE.U32 R18, R18, UR28, RZ ;  /* 0x0000001c12127c25 */ /* 0x000fe2000f8e00ff */
[----:B------:R-:W-:-:S03]  /*8a10*/  LEA.HI.X R13, R22, UR31, R13, 0x4, P1 ;  /* 0x0000001f160d7c11 */ /* 0x000fc600088f240d */
[----:B------:R-:W-:Y:S02]  /*8a20*/  IMAD R27, R14, UR29, R15 ;  /* 0x0000001d0e1b7c24 */ /* 0x000fe4000f8e020f */
[----:B------:R-:W-:Y:S01]  /*8a30*/  IMAD.WIDE.U32 R10, R10, UR28, RZ ;  /* 0x0000001c0a0a7c25 */ /* 0x000fe2000f8e00ff */
[----:B------:R-:W-:-:S03]  /*8a40*/  LEA.HI.X R17, R24, UR31, R17, 0x4, P2 ;  /* 0x0000001f18117c11 */ /* 0x000fc600090f2411 */
[----:B------:R-:W-:Y:S01]  /*8a50*/  IMAD.WIDE.U32 R14, R14, UR28, RZ ;  /* 0x0000001c0e0e7c25 */ /* 0x000fe2000f8e00ff */
[----:B------:R-:W-:-:S03]  /*8a60*/  LEA.HI.X R21, R26, UR31, R21, 0x4, P3 ;  /* 0x0000001f1a157c11 */ /* 0x000fc600098f2415 */
[----:B------:R-:W-:Y:S01]  /*8a70*/  IMAD.WIDE.U32 R22, R4, UR28, RZ ;  /* 0x0000001c04167c25 */ /* 0x000fe2000f8e00ff */
[----:B------:R-:W-:-:S03]  /*8a80*/  LEA R24, P1, R18, UR30, 0x4 ;  /* 0x0000001e12187c11 */ /* 0x000fc6000f8220ff */
[----:B------:R-:W-:Y:S01]  /*8a90*/  IMAD R29, R4, UR29, R29 ;  /* 0x0000001d041d7c24 */ /* 0x000fe2000f8e021d */
[----:B------:R-:W-:Y:S01]  /*8aa0*/  IADD3 R19, PT, PT, R19, R25, RZ ;  /* 0x0000001913137210 */ /* 0x000fe20007ffe0ff */
[----:B------:R-:W-:Y:S01]  /*8ab0*/  IMAD.IADD R15, R15, 0x1, R27 ;  /* 0x000000010f0f7824 */ /* 0x000fe200078e021b */
[----:B------:R-:W-:Y:S02]  /*8ac0*/  IADD3 R11, PT, PT, R11, R5, RZ ;  /* 0x000000050b0b7210 */ /* 0x000fe40007ffe0ff */
[----:B------:R-:W-:Y:S02]  /*8ad0*/  LEA R28, P2, R14, UR30, 0x4 ;  /* 0x0000001e0e1c7c11 */ /* 0x000fe4000f8420ff */
[----:B------:R-:W-:Y:S02]  /*8ae0*/  LEA R32, P3, R10, UR30, 0x4 ;  /* 0x0000001e0a207c11 */ /* 0x000fe4000f8620ff */
[----:B------:R-:W-:Y:S02]  /*8af0*/  LEA R36, P4, R22, UR30, 0x4 ;  /* 0x0000001e16247c11 */ /* 0x000fe4000f8820ff */
[----:B------:R-:W-:-:S02]  /*8b00*/  IADD3 R5, PT, PT, R23, R29, RZ ;  /* 0x0000001d17057210 */ /* 0x000fc40007ffe0ff */
        /* <DEDUP_REMOVED lines=90> */
.L_x_2098:
        /* <DEDUP_REMOVED lines=8> */
[----:B------:R-:W3:Y:S03]  /*9130*/  LDCU.64 UR28, c[0x0][0x758] ;  /* 0x0000eb00ff1c77ac */ /* 0x000ee60008000a00 */
[----:B--2---:R-:W2:Y:S01]  /*9140*/  LDG.E.64 R10, desc[UR6][R2.64+0x8] ;  /* 0x00000806020a7981 */ /* 0x004ea2000c1e1b00 */
[----:B------:R-:W5:Y:S03]  /*9150*/  LDCU.64 UR30, c[0x0][0x728] ;  /* 0x0000e500ff1e77ac */ /* 0x000f660008000a00 */
[----:B----4-:R-:W4:Y:S04]  /*9160*/  LDG.E.64 R12, desc[UR6][R2.64+0x10] ;  /* 0x00001006020c7981 */ /* 0x010f28000c1e1b00 */
[----:B------:R-:W2:Y:S01]  /*9170*/  LDG.E.64 R14, desc[UR6][R2.64+0x18] ;  /* 0x00001806020e7981 */ /* 0x000ea2000c1e1b00 */
[----:B---3--:R-:W-:-:S02]  /*9180*/  IMAD R5, R5, UR28, RZ ;  /* 0x0000001c05057c24 */ /* 0x008fc4000f8e02ff */
[----:B------:R-:W-:-:S04]  /*9190*/  IMAD.WIDE.U32 R8, R4, UR28, RZ ;  /* 0x0000001c04087c25 */ /* 0x000fc8000f8e00ff */
[----:B------:R-:W-:Y:S01]  /*91a0*/  IMAD R5, R4, UR29, R5 ;  /* 0x0000001d04057c24 */ /* 0x000fe2000f8e0205 */
[C---:B-----5:R-:W-:Y:S01]  /*91b0*/  LEA R4, P1, R8.reuse, UR30, 0x4 ;  /* 0x0000001e08047c11 */ /* 0x060fe2000f8220ff */
[----:B----4-:R-:W-:Y:S02]  /*91c0*/  IMAD R13, R13, UR28, RZ ;  /* 0x0000001c0d0d7c24 */ /* 0x010fe4000f8e02ff */
[----:B------:R-:W-:Y:S02]  /*91d0*/  IMAD.IADD R5, R9, 0x1, R5 ;  /* 0x0000000109057824 */ /* 0x000fe400078e0205 */
[----:B--2---:R-:W-:Y:S02]  /*91e0*/  IMAD R9, R11, UR28, RZ ;  /* 0x0000001c0b097c24 */ /* 0x004fe4000f8e02ff */
[----:B------:R-:W-:Y:S01]  /*91f0*/  IMAD R15, R15, UR28, RZ ;  /* 0x0000001c0f0f7c24 */ /* 0x000fe2000f8e02ff */
[----:B------:R-:W-:Y:S01]  /*9200*/  LEA.HI.X R5, R8, UR31, R5, 0x4, P1 ;  /* 0x0000001f08057c11 */ /* 0x000fe200088f2405 */
[----:B------:R-:W-:-:S02]  /*9210*/  IMAD R17, R10, UR29, R9 ;  /* 0x0000001d0a117c24 */ /* 0x000fc4000f8e0209 */
        /* <DEDUP_REMOVED lines=11> */
[----:B------:R-:W-:Y:S02]  /*92d0*/  LEA.HI.X R21, R8, UR31, R13, 0x4, P2 ;  /* 0x0000001f08157c11 */ /* 0x000fe400090f240d */
[----:B------:R-:W-:-:S04]  /*92e0*/  IADD3 R15, PT, PT, R19, R15, RZ ;  /* 0x0000000f130f7210 */ /* 0x000fc80007ffe0ff */
[----:B------:R-:W-:Y:S01]  /*92f0*/  LEA.HI.X R25, R18, UR31, R15, 0x4, P3 ;  /* 0x0000001f12197c11 */ /* 0x000fe200098f240f */
[----:B------:R-:W2:Y:S04]  /*9300*/  LDG.E.128 R20, desc[UR6][R20.64] ;  /* 0x0000000614147981 */ /* 0x000ea8000c1e1d00 */
[----:B------:R-:W3:Y:S04]  /*9310*/  LDG.E.128 R12, desc[UR6][R4.64] ;  /* 0x00000006040c7981 */ /* 0x000ee8000c1e1d00 */
[----:B------:R-:W4:Y:S04]  /*9320*/  LDG.E.128 R16, desc[UR6][R16.64] ;  /* 0x0000000610107981 */ /* 0x000f28000c1e1d00 */
        /* <DEDUP_REMOVED lines=38> */
[----:B-12---:R3:W1:Y:S02]  /*9590*/  DADD R54, R14, R10 ;  /* 0x000000000e367229 */ /* 0x006664000000000a */
.L_x_2099:
[----:B------:R-:W-:Y:S05]  /*95a0*/  @!P0 BRA `(.L_x_2095) ;  /* 0x0000000000d48947 */ /* 0x000fea0003800000 */
[----:B------:R-:W5:Y:S01]  /*95b0*/  LDG.E.64 R4, desc[UR6][R2.64] ;  /* 0x0000000602047981 */ /* 0x000f62000c1e1b00 */
[----:B------:R-:W5:Y:S01]  /*95c0*/  LDCU.64 UR28, c[0x0][0x758] ;  /* 0x0000eb00ff1c77ac */ /* 0x000f620008000a00 */
[----:B------:R-:W2:Y:S01]  /*95d0*/  LDCU.64 UR30, c[0x0][0x728] ;  /* 0x0000e500ff1e77ac */ /* 0x000ea20008000a00 */
[----:B-----5:R-:W-:Y:S02]  /*95e0*/  IMAD R5, R5, UR28, RZ ;  /* 0x0000001c05057c24 */ /* 0x020fe4000f8e02ff */
[----:B---3--:R-:W-:-:S04]  /*95f0*/  IMAD.WIDE.U32 R8, R4, UR28, RZ ;  /* 0x0000001c04087c25 */ /* 0x008fc8000f8e00ff */
[----:B------:R-:W-:Y:S01]  /*9600*/  IMAD R5, R4, UR29, R5 ;  /* 0x0000001d04057c24 */ /* 0x000fe2000f8e0205 */
[----:B--2---:R-:W-:-:S04]  /*9610*/  LEA R10, P0, R8, UR30, 0x4 ;  /* 0x0000001e080a7c11 */ /* 0x004fc8000f8020ff */
        /* <DEDUP_REMOVED lines=23> */
[----:B------:R-:W-:Y:S02]  /*9790*/  IADD3 R9, PT, PT, R11, R9, RZ ;  /* 0x000000090b097210 */ /* 0x000fe40007ffe0ff */
[----:B------:R-:W-:Y:S02]  /*97a0*/  @P0 LEA R12, P2, R4, UR30, 0x4 ;  /* 0x0000001e040c0c11 */ /* 0x000fe4000f8420ff */
[----:B------:R-:W-:Y:S02]  /*97b0*/  @P0 IADD3 R5, PT, PT, R5, R13, RZ ;  /* 0x0000000d05050210 */ /* 0x000fe40007ffe0ff */
        /* <DEDUP_REMOVED lines=20> */
.L_x_2095:
[----:B------:R-:W1:Y:S01]  /*9900*/  LDC.64 R2, c[0x0][0x710] ;  /* 0x0001c400ff027b82 */ /* 0x000e620000000a00 */
[----:B------:R-:W-:Y:S01]  /*9910*/  VIADD R7, R7, 0x80 ;  /* 0x0000008007077836 */ /* 0x000fe20000000000 */
[----:B-1----:R1:W-:Y:S06]  /*9920*/  STG.E.128 desc[UR6][R2.64], R52 ;  /* 0x0000003402007986 */ /* 0x0023ec000c101d06 */
.L_x_2088:
        /* <DEDUP_REMOVED lines=27> */
[----:B------:R-:W-:Y:S01]  /*9ae0*/  BSSY.RECONVERGENT B2, `(.L_x_2102) ;  /* 0x000011f000027945 */ /* 0x000fe20003800200 */
[----:B------:R-:W-:Y:S02]  /*9af0*/  LOP3.LUT R6, R6, 0x7fffffff, RZ, 0xc0, !PT ;  /* 0x7fffffff06067812 */ /* 0x000fe400078ec0ff */
[----:B------:R-:W-:Y:S02]  /*9b00*/  CS2R R54, SRZ ;  /* 0x0000000000367805 */ /* 0x000fe4000001ff00 */
[----:B------:R-:W-:-:S07]  /*9b10*/  LOP3.LUT R57, R0, 0xfffffff0, RZ, 0xc0, !PT ;  /* 0xfffffff000397812 */ /* 0x000fce00078ec0ff */
.L_x_2103:
        /* <DEDUP_REMOVED lines=19> */
[----:B0-----:R-:W-:Y:S01]  /*9c50*/  LEA R24, P0, R16, UR20, 0x4 ;  /* 0x0000001410187c11 */ /* 0x001fe2000f8020ff */
[----:B--2---:R-:W-:Y:S02]  /*9c60*/  IMAD R11, R11, UR10, RZ ;  /* 0x0000000a0b0b7c24 */ /* 0x004fe4000f8e02ff */
        /* <DEDUP_REMOVED lines=12> */
[----:B------:R-:W-:Y:S02]  /*9d30*/  LEA R16, P1, R8, UR20, 0x4 ;  /* 0x0000001408107c11 */ /* 0x000fe4000f8220ff */
[----:B------:R-:W-:Y:S01]  /*9d40*/  IADD3 R11, PT, PT, R9, R15, RZ ;  /* 0x0000000f090b7210 */ /* 0x000fe20007ffe0ff */
[----:B------:R-:W-:Y:S01]  /*9d50*/  IMAD R21, R14, UR11, R21 ;  /* 0x0000000b0e157c24 */ /* 0x000fe2000f8e0215 */
[----:B------:R-:W-:Y:S01]  /*9d60*/  LEA R12, P2, R18, UR20, 0x4 ;  /* 0x00000014120c7c11 */ /* 0x000fe2000f8420ff */
[----:B------:R-:W-:Y:S01]  /*9d70*/  IMAD R5, R5, UR10, RZ ;  /* 0x0000000a05057c24 */ /* 0x000fe2000f8e02ff */
[----:B------:R-:W-:Y:S01]  /*9d80*/  LEA.HI.X R17, R8, UR21, R11, 0x4, P1 ;  /* 0x0000001508117c11 */ /* 0x000fe200088f240b */
[----:B------:R-:W-:Y:S01]  /*9d90*/  IMAD.IADD R9, R19, 0x1, R21 ;  /* 0x0000000113097824 */ /* 0x000fe200078e0215 */
[----:B------:R-:W-:-:S04]  /*9da0*/  LEA.HI.X R21, R10, UR21, R13, 0x4, P0 ;  /* 0x000000150a157c11 */ /* 0x000fc800080f240d */
        /* <DEDUP_REMOVED lines=64> */
[----:B------:R-:W-:-:S04]  /*a1b0*/  IMAD.WIDE.U32 R14, R42, UR10, RZ ;  /* 0x0000000a2a0e7c25 */ /* 0x000fc8000f8e00ff */
[----:B------:R-:W-:Y:S01]  /*a1c0*/  IMAD.IADD R21, R15, 0x1, R21 ;  /* 0x000000010f157824 */ /* 0x000fe200078e0215 */
[----:B------:R-:W-:Y:S02]  /*a1d0*/  LEA R20, P1, R14, UR20, 0x4 ;  /* 0x000000140e147c11 */ /* 0x000fe4000f8220ff */
[----:B------:R-:W-:Y:S01]  /*a1e0*/  IADD3 R15, PT, PT, R19, R23, RZ ;  /* 0x00000017130f7210 */ /* 0x000fe20007ffe0ff */
[----:B------:R-:W-:Y:S02]  /*a1f0*/  IMAD R23, R39, UR10, RZ ;  /* 0x0000000a27177c24 */ /* 0x000fe4000f8e02ff */
[----:B------:R-:W-:Y:S01]  /*a200*/  IMAD.WIDE.U32 R46, R46, UR10, RZ ;  /* 0x0000000a2e2e7c25 */ /* 0x000fe2000f8e00ff */
[----:B------:R-:W-:-:S03]  /*a210*/  LEA.HI.X R21, R14, UR21, R21, 0x4, P1 ;  /* 0x000000150e157c11 */ /* 0x000fc600088f2415 */
[----:B------:R-:W-:Y:S01]  /*a220*/  IMAD R19, R41, UR10, RZ ;  /* 0x0000000a29137c24 */ /* 0x000fe2000f8e02ff */
[----:B------:R-:W-:Y:S01]  /*a230*/  LEA.HI.X R25, R18, UR21, R15, 0x4, P2 ;  /* 0x0000001512197c11 */ /* 0x000fe200090f240f */
[----:B------:R-:W-:Y:S01]  /*a240*/  IMAD.WIDE.U32 R14, R38, UR10, RZ ;  /* 0x0000000a260e7c25 */ /* 0x000fe2000f8e00ff */
[----:B------:R-:W-:-:S03]  /*a250*/  LEA R16, P0, R46, UR20, 0x4 ;  /* 0x000000142e107c11 */ /* 0x000fc6000f8020ff */
[----:B------:R-:W-:Y:S01]  /*a260*/  IMAD R23, R38, UR11, R23 ;  /* 0x0000000b26177c24 */ /* 0x000fe2000f8e0217 */
[----:B------:R-:W-:Y:S01]  /*a270*/  IADD3 R17, PT, PT, R47, R17, RZ ;  /* 0x000000112f117210 */ /* 0x000fe20007ffe0ff */
[C---:B------:R-:W-:Y:S02]  /*a280*/  IMAD R27, R40.reuse, UR11, R19 ;  /* 0x0000000b281b7c24 */ /* 0x040fe4000f8e0213 */
[----:B------:R-:W-:Y:S01]  /*a290*/  IMAD.WIDE.U32 R40, R40, UR10, RZ ;  /* 0x0000000a28287c25 */ /* 0x000fe2000f8e00ff */
[----:B------:R-:W-:-:S03]  /*a2a0*/  IADD3 R23, PT, PT, R15, R23, RZ ;  /* 0x000000170f177210 */ /* 0x000fc60007ffe0ff */
[----:B------:R-:W-:Y:S01]  /*a2b0*/  IMAD.WIDE.U32 R18, R36, UR10, RZ ;  /* 0x0000000a24127c25 */ /* 0x000fe2000f8e00ff */
[----:B------:R-:W-:Y:S02]  /*a2c0*/  LEA.HI.X R17, R46, UR21, R17, 0x4, P0 ;  /* 0x000000152e117c11 */ /* 0x000fe400080f2411 */
[----:B------:R-:W-:Y:S01]  /*a2d0*/  LEA R60, P0, R40, UR20, 0x4 ;  /* 0x00000014283c7c11 */ /* 0x000fe2000f8020ff */
[----:B------:R-:W-:Y:S01]  /*a2e0*/  IMAD.IADD R15, R19, 0x1, R37 ;  /* 0x00000001130f7824 */ /* 0x000fe200078e0225 */
[----:B------:R-:W-:Y:S02]  /*a2f0*/  IADD3 R27, PT, PT, R41, R27, RZ ;  /* 0x0000001b291b7210 */ /* 0x000fe40007ffe0ff */
[----:B------:R-:W-:Y:S01]  /*a300*/  LEA R36, P2, R18, UR20, 0x4 ;  /* 0x0000001412247c11 */ /* 0x000fe2000f8420ff */
[----:B------:R-:W-:Y:S01]  /*a310*/  IMAD R19, R29, UR10, RZ ;  /* 0x0000000a1d137c24 */ /* 0x000fe2000f8e02ff */
[----:B------:R-:W-:Y:S02]  /*a320*/  LEA R58, P1, R14, UR20, 0x4 ;  /* 0x000000140e3a7c11 */ /* 0x000fe4000f8220ff */
[----:B------:R-:W-:Y:S01]  /*a330*/  LEA.HI.X R61, R40, UR21, R27, 0x4, P0 ;  /* 0x00000015283d7c11 */ /* 0x000fe200080f241b */
[----:B------:R-:W-:Y:S01]  /*a340*/  IMAD R27, R33, UR10, RZ ;  /* 0x0000000a211b7c24 */ /* 0x000fe2000f8e02ff */
[----:B------:R-:W-:Y:S01]  /*a350*/  LEA.HI.X R37, R18, UR21, R15, 0x4, P2 ;  /* 0x0000001512257c11 */ /* 0x000fe200090f240f */
[----:B------:R-:W-:-:S02]  /*a360*/  IMAD R15, R31, UR10, RZ ;  /* 0x0000000a1f0f7c24 */ /* 0x000fc4000f8e02ff */
[----:B------:R-:W-:Y:S01]  /*a370*/  IMAD R39, R35, UR10, RZ ;  /* 0x0000000a23277c24 */ /* 0x000fe2000f8e02ff */
[----:B------:R-:W-:Y:S01]  /*a380*/  LEA.HI.X R59, R14, UR21, R23, 0x4, P1 ;  /* 0x000000150e3b7c11 */ /* 0x000fe200088f2417 */
[C---:B------:R-:W-:Y:S02]  /*a390*/  IMAD R19, R28.reuse, UR11, R19 ;  /* 0x0000000b1c137c24 */ /* 0x040fe4000f8e0213 */
[----:B------:R-:W-:-:S04]  /*a3a0*/  IMAD.WIDE.U32 R28, R28, UR10, RZ ;  /* 0x0000000a1c1c7c25 */ /* 0x000fc8000f8e00ff */
[----:B------:R-:W-:Y:S02]  /*a3b0*/  IMAD R23, R30, UR11, R15 ;  /* 0x0000000b1e177c24 */ /* 0x000fe4000f8e020f */
[C---:B------:R-:W-:Y:S02]  /*a3c0*/  IMAD R35, R32.reuse, UR11, R27 ;  /* 0x0000000b20237c24 */ /* 0x040fe4000f8e021b */
[----:B------:R-:W-:-:S04]  /*a3d0*/  IMAD.WIDE.U32 R32, R32, UR10, RZ ;  /* 0x0000000a20207c25 */ /* 0x000fc8000f8e00ff */
[----:B------:R-:W-:-:S04]  /*a3e0*/  IMAD.WIDE.U32 R14, R34, UR10, RZ ;  /* 0x0000000a220e7c25 */ /* 0x000fc8000f8e00ff */
[----:B------:R-:W-:Y:S02]  /*a3f0*/  IMAD R39, R34, UR11, R39 ;  /* 0x0000000b22277c24 */ /* 0x000fe4000f8e0227 */
[----:B------:R-:W-:Y:S01]  /*a400*/  IMAD.WIDE.U32 R30, R30, UR10, RZ ;  /* 0x0000000a1e1e7c25 */ /* 0x000fe2000f8e00ff */
[----:B------:R-:W-:Y:S02]  /*a410*/  IADD3 R27, PT, PT, R29, R19, RZ ;  /* 0x000000131d1b7210 */ /* 0x000fe40007ffe0ff */
[----:B------:R-:W-:Y:S01]  /*a420*/  LEA R52, P3, R14, UR20, 0x4 ;  /* 0x000000140e347c11 */ /* 0x000fe2000f8620ff */
[----:B------:R-:W-:Y:S01]  /*a430*/  IMAD.IADD R15, R15, 0x1, R39 ;  /* 0x000000010f0f7824 */ /* 0x000fe200078e0227 */
[----:B------:R-:W-:Y:S01]  /*a440*/  IADD3 R19, PT, PT, R33, R35, RZ ;  /* 0x0000002321137210 */ /* 0x000fe20007ffe0ff */
[----:B------:R-:W3:Y:S01]  /*a450*/  LDG.E.128 R36, desc[UR6][R36.64] ;  /* 0x0000000624247981 */ /* 0x000ee2000c1e1d00 */
[----:B------:R-:W-:Y:S02]  /*a460*/  LEA R48, P2, R32, UR20, 0x4 ;  /* 0x0000001420307c11 */ /* 0x000fe4000f8420ff */
[----:B------:R-:W-:-:S02]  /*a470*/  IADD3 R23, PT, PT, R31, R23, RZ ;  /* 0x000000171f177210 */ /* 0x000fc40007ffe0ff */
[----:B------:R-:W-:Y:S02]  /*a480*/  LEA R40, P0, R28, UR20, 0x4 ;  /* 0x000000141c287c11 */ /* 0x000fe4000f8020ff */
[----:B------:R-:W-:Y:S02]  /*a490*/  LEA R44, P1, R30, UR20, 0x4 ;  /* 0x000000141e2c7c11 */ /* 0x000fe4000f8220ff */
        /* <DEDUP_REMOVED lines=124> */
[----:B-1----:R1:W3:-:S15]  /*ac60*/  DADD R52, R8, R52 ;  /* 0x0000000008347229 */ /* 0x0022de0000000034 */
[----:B------:R-:W-:-:S15]  /*ac70*/  NOP ;  /* 0x0000000000007918 */ /* 0x000fde0000000000 */
[----:B------:R-:W-:-:S15]  /*ac80*/  NOP ;  /* 0x0000000000007918 */ /* 0x000fde0000000000 */
[----:B------:R-:W-:-:S15]  /*ac90*/  NOP ;  /* 0x0000000000007918 */ /* 0x000fde0000000000 */
[----:B------:R-:W-:-:S04]  /*aca0*/  NOP ;  /* 0x0000000000007918 */ /* 0x000fc80000000000 */
[----:B0-----:R1:W0:Y:S02]  /*acb0*/  DADD R54, R4, R54 ;  /* 0x0000000004367229 */ /* 0x0012240000000036 */
[----:B01-3--:R-:W-:Y:S05]  /*acc0*/  @P0 BRA `(.L_x_2103) ;  /* 0xffffffec00940947 */ /* 0x00bfea000383ffff */
[----:B------:R-:W-:Y:S05]  /*acd0*/  BSYNC.RECONVERGENT B2 ;  /* 0x0000000000027941 */ /* 0x000fea0003800200 */
.L_x_2102:
        /* <DEDUP_REMOVED lines=11> */
[----:B--2-4-:R-:W2:Y:S01]  /*ad90*/  LDG.E.64 R12, desc[UR6][R2.64+0x8] ;  /* 0x00000806020c7981 */ /* 0x014ea2000c1e1b00 */
[----:B------:R-:W1:Y:S03]  /*ada0*/  LDCU.64 UR30, c[0x0][0x728] ;  /* 0x0000e500ff1e77ac */ /* 0x000e660008000a00 */
[----:B------:R-:W4:Y:S04]  /*adb0*/  LDG.E.64 R16, desc[UR6][R2.64+0x10] ;  /* 0x0000100602107981 */ /* 0x000f28000c1e1b00 */
        /* <DEDUP_REMOVED lines=8> */
[----:B-1----:R-:W-:Y:S01]  /*ae40*/  LEA R8, P1, R22, UR30, 0x4 ;  /* 0x0000001e16087c11 */ /* 0x002fe2000f8220ff */
[----:B--2---:R-:W-:Y:S02]  /*ae50*/  IMAD R13, R13, UR28, RZ ;  /* 0x0000001c0d0d7c24 */ /* 0x004fe4000f8e02ff */
[----:B----4-:R-:W-:Y:S01]  /*ae60*/  IMAD R17, R17, UR28, RZ ;  /* 0x0000001c11117c24 */ /* 0x010fe2000f8e02ff */
[----:B------:R-:W-:Y:S01]  /*ae70*/  IADD3 R9, PT, PT, R23, R9, RZ ;  /* 0x0000000917097210 */ /* 0x000fe20007ffe0ff */
[----:B-----5:R-:W-:Y:S02]  /*ae80*/  IMAD R21, R21, UR28, RZ ;  /* 0x0000001c15157c24 */ /* 0x020fe4000f8e02ff */
[----:B------:R-:W-:Y:S01]  /*ae90*/  IMAD R13, R12, UR29, R13 ;  /* 0x0000001d0c0d7c24 */ /* 0x000fe2000f8e020d */
[----:B------:R-:W-:Y:S01]  /*aea0*/  LEA.HI.X R9, R22, UR31, R9, 0x4, P1 ;  /* 0x0000001f16097c11 */ /* 0x000fe200088f2409 */
[----:B------:R-:W-:-:S04]  /*aeb0*/  IMAD.WIDE.U32 R22, R12, UR28, RZ ;  /* 0x0000001c0c167c25 */ /* 0x000fc8000f8e00ff */
[----:B------:R-:W-:Y:S01]  /*aec0*/  IMAD.WIDE.U32 R24, R16, UR28, RZ ;  /* 0x0000001c10187c25 */ /* 0x000fe2000f8e00ff */
[----:B------:R-:W-:Y:S02]  /*aed0*/  LEA R12, P1, R22, UR30, 0x4 ;  /* 0x0000001e160c7c11 */ /* 0x000fe4000f8220ff */
[----:B------:R-:W-:Y:S01]  /*aee0*/  IADD3 R13, PT, PT, R23, R13, RZ ;  /* 0x0000000d170d7210 */ /* 0x000fe20007ffe0ff */
[----:B------:R-:W-:Y:S01]  /*aef0*/  IMAD R17, R16, UR29, R17 ;  /* 0x0000001d10117c24 */ /* 0x000fe2000f8e0211 */
[----:B------:R-:W-:Y:S01]  /*af00*/  LEA R16, P2, R24, UR30, 0x4 ;  /* 0x0000001e18107c11 */ /* 0x000fe2000f8420ff */
[----:B------:R-:W-:Y:S01]  /*af10*/  IMAD.WIDE.U32 R26, R20, UR28, RZ ;  /* 0x0000001c141a7c25 */ /* 0x000fe2000f8e00ff */
[----:B------:R-:W-:-:S03]  /*af20*/  LEA.HI.X R13, R22, UR31, R13, 0x4, P1 ;  /* 0x0000001f160d7c11 */ /* 0x000fc600088f240d */
[----:B------:R-:W-:Y:S01]  /*af30*/  IMAD R21, R20, UR29, R21 ;  /* 0x0000001d14157c24 */ /* 0x000fe2000f8e0215 */
[C---:B------:R-:W-:Y:S01]  /*af40*/  LEA R20, P3, R26.reuse, UR30, 0x4 ;  /* 0x0000001e1a147c11 */ /* 0x040fe2000f8620ff */
[----:B------:R-:W-:Y:S02]  /*af50*/  IMAD R19, R19, UR28, RZ ;  /* 0x0000001c13137c24 */ /* 0x000fe4000f8e02ff */
[----:B------:R-:W-:Y:S01]  /*af60*/  IMAD R15, R15, UR28, RZ ;  /* 0x0000001c0f0f7c24 */ /* 0x000fe2000f8e02ff */
[----:B------:R-:W-:Y:S01]  /*af70*/  IADD3 R21, PT, PT, R27, R21, RZ ;  /* 0x000000151b157210 */ /* 0x000fe20007ffe0ff */
[----:B------:R-:W-:Y:S02]  /*af80*/  IMAD R11, R11, UR28, RZ ;  /* 0x0000001c0b0b7c24 */ /* 0x000fe4000f8e02ff */
[----:B------:R-:W-:Y:S01]  /*af90*/  IMAD.IADD R17, R25, 0x1, R17 ;  /* 0x0000000119117824 */ /* 0x000fe200078e0211 */
[----:B------:R-:W-:Y:S01]  /*afa0*/  LEA.HI.X R21, R26, UR31, R21, 0x4, P3 ;  /* 0x0000001f1a157c11 */ /* 0x000fe200098f2415 */
[----:B------:R-:W-:-:S02]  /*afb0*/  IMAD R25, R18, UR29, R19 ;  /* 0x0000001d12197c24 */ /* 0x000fc4000f8e0213 */
[----:B------:R-:W-:Y:S01]  /*afc0*/  IMAD R29, R5, UR28, RZ ;  /* 0x0000001c051d7c24 */ /* 0x000fe2000f8e02ff */
[----:B------:R-:W-:Y:S01]  /*afd0*/  LEA.HI.X R17, R24, UR31, R17, 0x4, P2 ;  /* 0x0000001f18117c11 */ /* 0x000fe200090f2411 */
[----:B------:R-:W-:-:S04]  /*afe0*/  IMAD.WIDE.U32 R18, R18, UR28, RZ ;  /* 0x0000001c12127c25 */ /* 0x000fc8000f8e00ff */
[----:B------:R-:W-:Y:S01]  /*aff0*/  IMAD R27, R14, UR29, R15 ;  /* 0x0000001d0e1b7c24 */ /* 0x000fe2000f8e020f */
[----:B------:R-:W-:Y:S01]  /*b000*/  LEA R24, P1, R18, UR30, 0x4 ;  /* 0x0000001e12187c11 */ /* 0x000fe2000f8220ff */
[----:B------:R-:W-:Y:S01]  /*b010*/  IMAD R5, R10, UR29, R11 ;  /* 0x0000001d0a057c24 */ /* 0x000fe2000f8e020b */
[----:B------:R-:W-:Y:S01]  /*b020*/  IADD3 R19, PT, PT, R19, R25, RZ ;  /* 0x0000001913137210 */ /* 0x000fe20007ffe0ff */
[----:B------:R-:W-:-:S03]  /*b030*/  IMAD.WIDE.U32 R14, R14, UR28, RZ ;  /* 0x0000001c0e0e7c25 */ /* 0x000fc6000f8e00ff */
[----:B------:R-:W-:Y:S01]  /*b040*/  LEA.HI.X R25, R18, UR31, R19, 0x4, P1 ;  /* 0x0000001f12197c11 */ /* 0x000fe200088f2413 */
[----:B------:R-:W-:Y:S01]  /*b050*/  IMAD.WIDE.U32 R10, R10, UR28, RZ ;  /* 0x0000001c0a0a7c25 */ /* 0x000fe2000f8e00ff */
[----:B------:R-:W-:Y:S01]  /*b060*/  LEA R28, P2, R14, UR30, 0x4 ;  /* 0x0000001e0e1c7c11 */ /* 0x000fe2000f8420ff */
[----:B------:R-:W2:Y:S01]  /*b070*/  LDG.E.128 R16, desc[UR6][R16.64] ;  /* 0x0000000610107981 */ /* 0x000ea2000c1e1d00 */
[----:B------:R-:W-:Y:S01]  /*b080*/  IADD3 R15, PT, PT, R15, R27, RZ ;  /* 0x0000001b0f0f7210 */ /* 0x000fe20007ffe0ff */
[----:B------:R-:W-:Y:S01]  /*b090*/  IMAD.WIDE.U32 R22, R4, UR28, RZ ;  /* 0x0000001c04167c25 */ /* 0x000fe2000f8e00ff */
[----:B------:R-:W-:Y:S01]  /*b0a0*/  LEA R32, P3, R10, UR30, 0x4 ;  /* 0x0000001e0a207c11 */ /* 0x000fe2000f8620ff */
[----:B------:R-:W3:Y:S02]  /*b0b0*/  LDG.E.128 R24, desc[UR6][R24.64] ;  /* 0x0000000618187981 */ /* 0x000ee4000c1e1d00 */
[----:B------:R-:W-:Y:S01]  /*b0c0*/  IMAD R29, R4, UR29, R29 ;  /* 0x0000001d041d7c24 */ /* 0x000fe2000f8e021d */
[----:B------:R-:W-:Y:S01]  /*b0d0*/  LEA R36, P4, R22, UR30, 0x4 ;  /* 0x0000001e16247c11 */ /* 0x000fe2000f8820ff */
[----:B------:R-:W-:-:S03]  /*b0e0*/  IMAD.IADD R11, R11, 0x1, R5 ;  /* 0x000000010b0b7824 */ /* 0x000fc600078e0205 */
[----:B------:R-:W-:Y:S02]  /*b0f0*/  IADD3 R5, PT, PT, R23, R29, RZ ;  /* 0x0000001d17057210 */ /* 0x000fe40007ffe0ff */
[----:B------:R-:W-:Y:S02]  /*b100*/  LEA.HI.X R29, R14, UR31, R15, 0x4, P2 ;  /* 0x0000001f0e1d7c11 */ /* 0x000fe400090f240f */
[----:B------:R-:W-:Y:S01]  /*b110*/  LEA.HI.X R33, R10, UR31, R11, 0x4, P3 ;  /* 0x0000001f0a217c11 */ /* 0x000fe200098f240b */
[----:B------:R-:W4:Y:S01]  /*b120*/  LDG.E.128 R12, desc[UR6][R12.64] ;  /* 0x000000060c0c7981 */ /* 0x000f22000c1e1d00 */
[----:B------:R-:W-:-:S03]  /*b130*/  LEA.HI.X R37, R22, UR31, R5, 0x4, P4 ;  /* 0x0000001f16257c11 */ /* 0x000fc6000a0f2405 */
[----:B------:R-:W5:Y:S04]  /*b140*/  LDG.E.128 R8, desc[UR6][R8.64] ;  /* 0x0000000608087981 */ /* 0x000f68000c1e1d00 */
[----:B------:R-:W3:Y:S04]  /*b150*/  LDG.E.128 R20, desc[UR6][R20.64] ;  /* 0x0000000614147981 */ /* 0x000ee8000c1e1d00 */
[----:B------:R-:W3:Y:S04]  /*b160*/  LDG.E.128 R28, desc[UR6][R28.64] ;  /* 0x000000061c1c7981 */ /* 0x000ee8000c1e1d00 */
[----:B------:R-:W3:Y:S04]  /*b170*/  LDG.E.128 R32, desc[UR6][R32.64] ;  /* 0x0000000620207981 */ /* 0x000ee8000c1e1d00 */
[----:B------:R-:W3:Y:S01]  /*b180*/  LDG.E.128 R36, desc[UR6][R36.64] ;  /* 0x0000000624247981 */ /* 0x000ee2000c1e1d00 */
[----:B------:R-:W-:-:S04]  /*b190*/  IADD3 R2, P1, PT, R2, 0x40, RZ ;  /* 0x0000004002027810 */ /* 0x000fc80007f3e0ff */
[----:B------:R-:W-:Y:S01]  /*b1a0*/  IADD3.X R3, PT, PT, RZ, R3, RZ, P1, !PT ;  /* 0x00000003ff037210 */ /* 0x000fe20000ffe4ff */
[----:B-----5:R-:W4:-:S15]  /*b1b0*/  DADD R52, R52, R8 ;  /* 0x0000000034347229 */ /* 0x020f1e0000000008 */
        /* <DEDUP_REMOVED lines=75> */
.L_x_2104:
        /* <DEDUP_REMOVED lines=25> */
[----:B------:R-:W-:-:S03]  /*b800*/  LEA R16, P1, R10, UR30, 0x4 ;  /* 0x0000001e0a107c11 */ /* 0x000fc6000f8220ff */
[----:B------:R-:W-:Y:S01]  /*b810*/  IMAD R13, R12, UR29, R13 ;  /* 0x0000001d0c0d7c24 */ /* 0x000fe2000f8e020d */
[----:B------:R-:W-:Y:S01]  /*b820*/  LEA R20, P2, R8, UR30, 0x4 ;  /* 0x0000001e08147c11 */ /* 0x000fe2000f8420ff */
[----:B------:R-:W-:-:S03]  /*b830*/  IMAD.WIDE.U32 R18, R14, UR28, RZ ;  /* 0x0000001c0e127c25 */ /* 0x000fc6000f8e00ff */
[----:B------:R-:W-:Y:S01]  /*b840*/  IADD3 R13, PT, PT, R9, R13, RZ ;  /* 0x0000000d090d7210 */ /* 0x000fe20007ffe0ff */
[----:B------:R-:W-:Y:S01]  /*b850*/  IMAD R15, R14, UR29, R15 ;  /* 0x0000001d0e0f7c24 */ /* 0x000fe2000f8e020f */
[----:B------:R-:W-:Y:S01]  /*b860*/  LEA R24, P3, R18, UR30, 0x4 ;  /* 0x0000001e12187c11 */ /* 0x000fe2000f8620ff */
[----:B------:R-:W-:Y:S01]  /*b870*/  IMAD.IADD R17, R11, 0x1, R17 ;  /* 0x000000010b117824 */ /* 0x000fe200078e0211 */
[----:B------:R-:W-:Y:S02]  /*b880*/  LEA.HI.X R21, R8, UR31, R13, 0x4, P2 ;  /* 0x0000001f08157c11 */ /* 0x000fe400090f240d */
[----:B------:R-:W-:Y:S02]  /*b890*/  IADD3 R15, PT, PT, R19, R15, RZ ;  /* 0x0000000f130f7210 */ /* 0x000fe40007ffe0ff */
[----:B------:R-:W-:Y:S02]  /*b8a0*/  LEA.HI.X R17, R10, UR31, R17, 0x4, P1 ;  /* 0x0000001f0a117c11 */ /* 0x000fe400088f2411 */
        /* <DEDUP_REMOVED lines=43> */
.L_x_2105:
[----:B------:R-:W-:Y:S05]  /*bb60*/  @!P0 BRA `(.L_x_2101) ;  /* 0x0000000000d48947 */ /* 0x000fea0003800000 */
[----:B------:R-:W5:Y:S01]  /*bb70*/  LDG.E.64 R4, desc[UR6][R2.64] ;  /* 0x0000000602047981 */ /* 0x000f62000c1e1b00 */
[----:B------:R-:W5:Y:S01]  /*bb80*/  LDCU.64 UR28, c[0x0][0x758] ;  /* 0x0000eb00ff1c77ac */ /* 0x000f620008000a00 */
[----:B------:R-:W3:Y:S01]  /*bb90*/  LDCU.64 UR30, c[0x0][0x728] ;  /* 0x0000e500ff1e77ac */ /* 0x000ee20008000a00 */
[----:B-----5:R-:W-:Y:S02]  /*bba0*/  IMAD R5, R5, UR28, RZ ;  /* 0x0000001c05057c24 */ /* 0x020fe4000f8e02ff */
[----:B--2---:R-:W-:-:S04]  /*bbb0*/  IMAD.WIDE.U32 R8, R4, UR28, RZ ;  /* 0x0000001c04087c25 */ /* 0x004fc8000f8e00ff */
[----:B------:R-:W-:Y:S01]  /*bbc0*/  IMAD R5, R4, UR29, R5 ;  /* 0x0000001d04057c24 */ /* 0x000fe2000f8e0205 */
[----:B---3--:R-:W-:-:S03]  /*bbd0*/  LEA R10, P0, R8, UR30, 0x4 ;  /* 0x0000001e080a7c11 */ /* 0x008fc6000f8020ff */
[----:B------:R-:W-:-:S05]  /*bbe0*/  IMAD.IADD R5, R9, 0x1, R5 ;  /* 0x0000000109057824 */ /* 0x000fca00078e0205 */
        /* <DEDUP_REMOVED lines=45> */
.L_x_2101:
[----:B------:R-:W1:Y:S01]  /*bec0*/  LDC.64 R2, c[0x0][0x710] ;  /* 0x0001c400ff027b82 */ /* 0x000e620000000a00 */
[----:B------:R-:W-:Y:S01]  /*bed0*/  IADD3 R7, PT, PT, R7, 0x80, RZ ;  /* 0x0000008007077810 */ /* 0x000fe20007ffe0ff */
[----:B-1----:R1:W-:Y:S06]  /*bee0*/  STG.E.128 desc[UR6][R2.64], R52 ;  /* 0x0000003402007986 */ /* 0x0023ec000c101d06 */
.L_x_2094:
[----:B------:R-:W-:-:S13]  /*bef0*/  ISETP.GE.AND P0, PT, R7, UR4, PT ;  /* 0x0000000407007c0c */ /* 0x000fda000bf06270 */
[----:B------:R-:W-:Y:S05]  /*bf00*/  @P0 BREAK.RELIABLE B0 ;  /* 0x0000000000000942 */ /* 0x000fea0003800100 */
        /* <DEDUP_REMOVED lines=30> */
.L_x_2109:
        /* <DEDUP_REMOVED lines=19> */
[C---:B0-----:R-:W-:Y:S01]  /*c220*/  LEA R24, P0, R16.reuse, UR26, 0x4 ;  /* 0x0000001a10187c11 */ /* 0x041fe2000f8020ff */
[----:B---3--:R-:W-:Y:S02]  /*c230*/  IMAD R11, R11, UR12, RZ ;  /* 0x0000000c0b0b7c24 */ /* 0x008fe4000f8e02ff */
[----:B------:R-:W-:Y:S02]  /*c240*/  IMAD.IADD R9, R17, 0x1, R9 ;  /* 0x0000000111097824 */ /* 0x000fe400078e0209 */
[----:B----4-:R-:W-:Y:S02]  /*c250*/  IMAD R13, R13, UR12, RZ ;  /* 0x0000000c0d0d7c24 */ /* 0x010fe4000f8e02ff */
[----:B-----5:R-:W-:Y:S01]  /*c260*/  IMAD R21, R15, UR12, RZ ;  /* 0x0000000c0f157c24 */ /* 0x020fe2000f8e02ff */
[----:B------:R-:W-:Y:S01]  /*c270*/  LEA.HI.X R25, R16, UR27, R9, 0x4, P0 ;  /* 0x0000001b10197c11 */ /* 0x000fe200080f2409 */
[----:B------:R-:W-:-:S02]  /*c280*/  IMAD R17, R10, UR13, R11 ;  /* 0x0000000d0a117c24 */ /* 0x000fc4000f8e020b */
[----:B------:R-:W-:-:S03]  /*c290*/  IMAD.WIDE.U32 R10, R10, UR12, RZ ;  /* 0x0000000c0a0a7c25 */ /* 0x000fc6000f8e00ff */
[----:B------:R-:W2:Y:S01]  /*c2a0*/  LDG.E.128 R24, desc[UR6][R24.64] ;  /* 0x0000000618187981 */ /* 0x000ea2000c1e1d00 */
[----:B------:R-:W-:Y:S01]  /*c2b0*/  IMAD.WIDE.U32 R8, R12, UR12, RZ ;  /* 0x0000000c0c087c25 */ /* 0x000fe2000f8e00ff */
[----:B------:R-:W-:-:S03]  /*c2c0*/  LEA R20, P0, R10, UR26, 0x4 ;  /* 0x0000001a0a147c11 */ /* 0x000fc6000f8020ff */
        /* <DEDUP_REMOVED lines=8> */
[----:B------:R-:W-:Y:S02]  /*c350*/  LEA.HI.X R17, R8, UR27, R11, 0x4, P1 ;  /* 0x0000001b08117c11 */ /* 0x000fe400088f240b */
[----:B------:R-:W-:-:S02]  /*c360*/  IADD3 R9, PT, PT, R19, R21, RZ ;  /* 0x0000001513097210 */ /* 0x000fc40007ffe0ff */
[----:B------:R-:W-:Y:S02]  /*c370*/  LEA.HI.X R21, R10, UR27, R13, 0x4, P0 ;  /* 0x0000001b0a157c11 */ /* 0x000fe400080f240d */
[----:B------:R-:W-:Y:S01]  /*c380*/  LEA.HI.X R13, R18, UR27, R9, 0x4, P2 ;  /* 0x0000001b120d7c11 */ /* 0x000fe200090f2409 */
[C---:B------:R-:W-:Y:S01]  /*c390*/  IMAD R9, R4.reuse, UR13, R5 ;  /* 0x0000000d04097c24 */ /* 0x040fe2000f8e0205 */
[----:B------:R-:W3:Y:S01]  /*c3a0*/  LDG.E.128 R16, desc[UR6][R16.64] ;  /* 0x0000000610107981 */ /* 0x000ee2000c1e1d00 */
[----:B------:R-:W-:-:S03]  /*c3b0*/  IMAD.WIDE.U32 R4, R4, UR12, RZ ;  /* 0x0000000c04047c25 */ /* 0x000fc6000f8e00ff */
[----:B------:R-:W4:Y:S01]  /*c3c0*/  LDG.E.128 R20, desc[UR6][R20.64] ;  /* 0x0000000614147981 */ /* 0x000f22000c1e1d00 */
[----:B------:R-:W-:-:S03]  /*c3d0*/  IMAD.IADD R5, R5, 0x1, R9 ;  /* 0x0000000105057824 */ /* 0x000fc600078e0209 */
[----:B------:R-:W5:Y:S01]  /*c3e0*/  LDG.E.128 R12, desc[UR6][R12.64] ;  /* 0x000000060c0c7981 */ /* 0x000f62000c1e1d00 */
[----:B------:R-:W-:-:S04]  /*c3f0*/  LEA R8, P0, R4, UR26, 0x4 ;  /* 0x0000001a04087c11 */ /* 0x000fc8000f8020ff */
[----:B------:R-:W-:-:S06]  /*c400*/  LEA.HI.X R9, R4, UR27, R5, 0x4, P0 ;  /* 0x0000001b04097c11 */ /* 0x000fcc00080f2405 */
[----:B------:R-:W5:Y:S01]  /*c410*/  LDG.E.128 R8, desc[UR6][R8.64] ;  /* 0x0000000608087981 */ /* 0x000f62000c1e1d00 */
[----:B------:R-:W-:-:S04]  /*c420*/  IMAD R37, R37, UR12, RZ ;  /* 0x0000000c25257c24 */ /* 0x000fc8000f8e02ff */
[----:B------:R-:W-:Y:S01]  /*c430*/  IMAD R37, R36, UR13, R37 ;  /* 0x0000000d24257c24 */ /* 0x000fe2000f8e0225 */
[----:B--2---:R-:W4:-:S15]  /*c440*/  DADD R24, R24, R52 ;  /* 0x0000000018187229 */ /* 0x004f1e0000000034 */
[----:B------:R-:W-:-:S15]  /*c450*/  NOP ;  /* 0x0000000000007918 */ /* 0x000fde0000000000 */
[----:B------:R-:W-:-:S15]  /*c460*/  NOP ;  /* 0x0000000000007918 */ /* 0x000fde0000000000 */
[----:B------:R-:W-:-:S15]  /*c470*/  NOP ;  /* 0x0000000000007918 */ /* 0x000fde0000000000 */
[----:B------:R-:W-:-:S04]  /*c480*/  NOP ;  /* 0x0000000000007918 */ /* 0x000fc80000000000 */
[----:B----4-:R-:W3:-:S15]  /*c490*/  DADD R20, R24, R20 ;  /* 0x0000000018147229 */ /* 0x010ede0000000014 */
[----:B------:R-:W-:-:S15]  /*c4a0*/  NOP ;  /* 0x0000000000007918 */ /* 0x000fde0000000000 */
[----:B------:R-:W-:-:S15]  /*c4b0*/  NOP ;  /* 0x0000000000007918 */ /* 0x000fde0000000000 */
[----:B------:R-:W-:-:S15]  /*c4c0*/  NOP ;  /* 0x0000000000007918 */ /* 0x000fde0000000000 */
[----:B------:R-:W-:-:S04]  /*c4d0*/  NOP ;  /* 0x0000000000007918 */ /* 0x000fc80000000000 */
[----:B---3--:R-:W5:-:S15]  /*c4e0*/  DADD R16, R20, R16 ;  /* 0x0000000014107229 */ /* 0x008f5e0000000010 */
        /* <DEDUP_REMOVED lines=42> */
[----:B------:R-:W-:Y:S01]  /*c790*/  IADD3 R21, PT, PT, R15, R21, RZ ;  /* 0x000000150f157210 */ /* 0x000fe20007ffe0ff */
[----:B------:R-:W-:Y:S01]  /*c7a0*/  IMAD.IADD R15, R19, 0x1, R23 ;  /* 0x00000001130f7824 */ /* 0x000fe200078e0217 */
[----:B------:R-:W-:Y:S01]  /*c7b0*/  LEA R20, P1, R14, UR26, 0x4 ;  /* 0x0000001a0e147c11 */ /* 0x000fe2000f8220ff */
[----:B------:R-:W-:Y:S02]  /*c7c0*/  IMAD R19, R41, UR12, RZ ;  /* 0x0000000c29137c24 */ /* 0x000fe4000f8e02ff */
[----:B------:R-:W-:Y:S02]  /*c7d0*/  IMAD R23, R39, UR12, RZ ;  /* 0x0000000c27177c24 */ /* 0x000fe4000f8e02ff */
[----:B------:R-:W-:Y:S01]  /*c7e0*/  IMAD.WIDE.U32 R46, R46, UR12, RZ ;  /* 0x0000000c2e2e7c25 */ /* 0x000fe2000f8e00ff */
[----:B------:R-:W-:Y:S02]  /*c7f0*/  LEA.HI.X R21, R14, UR27, R21, 0x4, P1 ;  /* 0x0000001b0e157c11 */ /* 0x000fe400088f2415 */
[----:B------:R-:W-:Y:S01]  /*c800*/  LEA.HI.X R25, R18, UR27, R15, 0x4, P2 ;  /* 0x0000001b12197c11 */ /* 0x000fe200090f240f */
[----:B------:R-:W-:-:S02]  /*c810*/  IMAD R27, R40, UR13, R19 ;  /* 0x0000000d281b7c24 */ /* 0x000fc4000f8e0213 */
[----:B------:R-:W-:Y:S01]  /*c820*/  IMAD.WIDE.U32 R14, R38, UR12, RZ ;  /* 0x0000000c260e7c25 */ /* 0x000fe2000f8e00ff */
[----:B------:R-:W-:-:S03]  /*c830*/  LEA R16, P0, R46, UR26, 0x4 ;  /* 0x0000001a2e107c11 */ /* 0x000fc6000f8020ff */
[----:B------:R-:W-:Y:S01]  /*c840*/  IMAD R23, R38, UR13, R23 ;  /* 0x0000000d26177c24 */ /* 0x000fe2000f8e0217 */
[----:B------:R-:W-:Y:S01]  /*c850*/  IADD3 R17, PT, PT, R47, R17, RZ ;  /* 0x000000112f117210 */ /* 0x000fe20007ffe0ff */
[----:B------:R-:W-:-:S04]  /*c860*/  IMAD.WIDE.U32 R18, R36, UR12, RZ ;  /* 0x0000000c24127c25 */ /* 0x000fc8000f8e00ff */
[----:B------:R-:W-:Y:S01]  /*c870*/  IMAD.WIDE.U32 R40, R40, UR12, RZ ;  /* 0x0000000c28287c25 */ /* 0x000fe2000f8e00ff */
[----:B------:R-:W-:Y:S02]  /*c880*/  IADD3 R23, PT, PT, R15, R23, RZ ;  /* 0x000000170f177210 */ /* 0x000fe40007ffe0ff */
[----:B------:R-:W-:Y:S02]  /*c890*/  LEA.HI.X R17, R46, UR27, R17, 0x4, P0 ;  /* 0x0000001b2e117c11 */ /* 0x000fe400080f2411 */
[----:B------:R-:W-:Y:S02]  /*c8a0*/  LEA R36, P2, R18, UR26, 0x4 ;  /* 0x0000001a12247c11 */ /* 0x000fe4000f8420ff */
[----:B------:R-:W-:Y:S02]  /*c8b0*/  IADD3 R15, PT, PT, R19, R37, RZ ;  /* 0x00000025130f7210 */ /* 0x000fe40007ffe0ff */
[----:B------:R-:W-:Y:S02]  /*c8c0*/  LEA R60, P0, R40, UR26, 0x4 ;  /* 0x0000001a283c7c11 */ /* 0x000fe4000f8020ff */
[----:B------:R-:W-:-:S02]  /*c8d0*/  IADD3 R27, PT, PT, R41, R27, RZ ;  /* 0x0000001b291b7210 */ /* 0x000fc40007ffe0ff */
[----:B------:R-:W-:Y:S02]  /*c8e0*/  LEA R58, P1, R14, UR26, 0x4 ;  /* 0x0000001a0e3a7c11 */ /* 0x000fe4000f8220ff */
[----:B------:R-:W-:Y:S01]  /*c8f0*/  LEA.HI.X R37, R18, UR27, R15, 0x4, P2 ;  /* 0x0000001b12257c11 */ /* 0x000fe200090f240f */
[----:B------:R-:W-:Y:S01]  /*c900*/  IMAD R15, R31, UR12, RZ ;  /* 0x0000000c1f0f7c24 */ /* 0x000fe2000f8e02ff */
[----:B------:R-:W-:Y:S01]  /*c910*/  LEA.HI.X R61, R40, UR27, R27, 0x4, P0 ;  /* 0x0000001b283d7c11 */ /* 0x000fe200080f241b */
[----:B------:R-:W-:Y:S02]  /*c920*/  IMAD R19, R29, UR12, RZ ;  /* 0x0000000c1d137c24 */ /* 0x000fe4000f8e02ff */
[----:B------:R-:W-:Y:S02]  /*c930*/  IMAD R27, R33, UR12, RZ ;  /* 0x0000000c211b7c24 */ /* 0x000fe4000f8e02ff */
[----:B------:R-:W-:Y:S01]  /*c940*/  IMAD R39, R35, UR12, RZ ;  /* 0x0000000c23277c24 */ /* 0x000fe2000f8e02ff */
[----:B------:R-:W-:Y:S01]  /*c950*/  LEA.HI.X R59, R14, UR27, R23, 0x4, P1 ;  /* 0x0000001b0e3b7c11 */ /* 0x000fe200088f2417 */
[----:B------:R-:W-:-:S02]  /*c960*/  IMAD R23, R30, UR13, R15 ;  /* 0x0000000d1e177c24 */ /* 0x000fc4000f8e020f */
[----:B------:R-:W-:Y:S02]  /*c970*/  IMAD R19, R28, UR13, R19 ;  /* 0x0000000d1c137c24 */ /* 0x000fe4000f8e0213 */
[----:B------:R-:W-:Y:S02]  /*c980*/  IMAD R35, R32, UR13, R27 ;  /* 0x0000000d20237c24 */ /* 0x000fe4000f8e021b */
[----:B------:R-:W-:-:S04]  /*c990*/  IMAD.WIDE.U32 R14, R34, UR12, RZ ;  /* 0x0000000c220e7c25 */ /* 0x000fc8000f8e00ff */
[----:B------:R-:W-:Y:S02]  /*c9a0*/  IMAD R39, R34, UR13, R39 ;  /* 0x0000000d22277c24 */ /* 0x000fe4000f8e0227 */
[----:B------:R-:W-:-:S04]  /*c9b0*/  IMAD.WIDE.U32 R28, R28, UR12, RZ ;  /* 0x0000000c1c1c7c25 */ /* 0x000fc8000f8e00ff */
[----:B------:R-:W-:Y:S01]  /*c9c0*/  IMAD.WIDE.U32 R32, R32, UR12, RZ ;  /* 0x0000000c20207c25 */ /* 0x000fe2000f8e00ff */
[----:B------:R-:W-:-:S03]  /*c9d0*/  IADD3 R15, PT, PT, R15, R39, RZ ;  /* 0x000000270f0f7210 */ /* 0x000fc60007ffe0ff */
[----:B------:R-:W-:Y:S01]  /*c9e0*/  IMAD.WIDE.U32 R30, R30, UR12, RZ ;  /* 0x0000000c1e1e7c25 */ /* 0x000fe2000f8e00ff */
[----:B------:R-:W-:Y:S01]  /*c9f0*/  LEA R52, P3, R14, UR26, 0x4 ;  /* 0x0000001a0e347c11 */ /* 0x000fe2000f8620ff */
[----:B------:R-:W3:Y:S02]  /*ca00*/  LDG.E.128 R36, desc[UR6][R36.64] ;  /* 0x0000000624247981 */ /* 0x000ee4000c1e1d00 */
[----:B------:R-:W-:Y:S01]  /*ca10*/  IMAD.IADD R27, R29, 0x1, R19 ;  /* 0x000000011d1b7824 */ /* 0x000fe200078e0213 */
[----:B------:R-:W-:Y:S02]  /*ca20*/  IADD3 R19, PT, PT, R33, R35, RZ ;  /* 0x0000002321137210 */ /* 0x000fe40007ffe0ff */
[----:B------:R-:W-:Y:S02]  /*ca30*/  LEA R48, P2, R32, UR26, 0x4 ;  /* 0x0000001a20307c11 */ /* 0x000fe4000f8420ff */
[----:B------:R-:W-:Y:S02]  /*ca40*/  IADD3 R23, PT, PT, R31, R23, RZ ;  /* 0x000000171f177210 */ /* 0x000fe40007ffe0ff */
[----:B------:R-:W-:-:S02]  /*ca50*/  LEA R40, P0, R28, UR26, 0x4 ;  /* 0x0000001a1c287c11 */ /* 0x000fc4000f8020ff */
        /* <DEDUP_REMOVED lines=20> */
[----:B------:R-:W-:-:S05]  /*cba0*/  IADD3 R2, P1, PT, R2, 0x80, RZ ;  /* 0x0000008002027810 */ /* 0x000fca0007f3e0ff */
[----:B------:R-:W-:-:S15]  /*cbb0*/  IMAD.X R3, RZ, RZ, R3, P1 ;  /* 0x000000ffff037224 */ /* 0x000fde00008e0603 */
[----:B------:R-:W-:-:S15]  /*cbc0*/  NOP ;  /* 0x0000000000007918 */ /* 0x000fde0000000000 */
[----:B------:R-:W-:-:S15]  /*cbd0*/  NOP ;  /* 0x0000000000007918 */ /* 0x000fde0000000000 */
[----:B------:R-:W-:-:S09]  /*cbe0*/  NOP ;  /* 0x0000000000007918 */ /* 0x000fd20000000000 */
        /* <DEDUP_REMOVED lines=108> */
.L_x_2108:
        /* <DEDUP_REMOVED lines=32> */
[----:B------:R-:W-:Y:S01]  /*d4b0*/  IMAD.WIDE.U32 R26, R20, UR28, RZ ;  /* 0x0000001c141a7c25 */ /* 0x000fe2000f8e00ff */
[----:B------:R-:W-:-:S03]  /*d4c0*/  LEA R12, P1, R22, UR30, 0x4 ;  /* 0x0000001e160c7c11 */ /* 0x000fc6000f8220ff */
[----:B------:R-:W-:Y:S02]  /*d4d0*/  IMAD R21, R20, UR29, R21 ;  /* 0x0000001d14157c24 */ /* 0x000fe4000f8e0215 */
[----:B------:R-:W-:Y:S02]  /*d4e0*/  IMAD R19, R19, UR28, RZ ;  /* 0x0000001c13137c24 */ /* 0x000fe4000f8e02ff */
[----:B------:R-:W-:Y:S02]  /*d4f0*/  IMAD R11, R11, UR28, RZ ;  /* 0x0000001c0b0b7c24 */ /* 0x000fe4000f8e02ff */
[----:B------:R-:W-:Y:S01]  /*d500*/  IMAD R15, R15, UR28, RZ ;  /* 0x0000001c0f0f7c24 */ /* 0x000fe2000f8e02ff */
[----:B------:R-:W-:Y:S01]  /*d510*/  IADD3 R13, PT, PT, R23, R13, RZ ;  /* 0x0000000d170d7210 */ /* 0x000fe20007ffe0ff */
[----:B------:R-:W-:Y:S01]  /*d520*/  IMAD R29, R5, UR28, RZ ;  /* 0x0000001c051d7c24 */ /* 0x000fe2000f8e02ff */
[----:B------:R-:W-:Y:S01]  /*d530*/  IADD3 R17, PT, PT, R25, R17, RZ ;  /* 0x0000001119117210 */ /* 0x000fe20007ffe0ff */
[----:B------:R-:W-:Y:S01]  /*d540*/  IMAD.IADD R21, R27, 0x1, R21 ;  /* 0x000000011b157824 */ /* 0x000fe200078e0215 */
[----:B------:R-:W-:Y:S01]  /*d550*/  LEA R16, P2, R24, UR30, 0x4 ;  /* 0x0000001e18107c11 */ /* 0x000fe2000f8420ff */
[----:B------:R-:W-:-:S02]  /*d560*/  IMAD R25, R18, UR29, R19 ;  /* 0x0000001d12197c24 */ /* 0x000fc4000f8e0213 */
        /* <DEDUP_REMOVED lines=12> */
[----:B------:R-:W-:Y:S02]  /*d630*/  IADD3 R19, PT, PT, R19, R25, RZ ;  /* 0x0000001913137210 */ /* 0x000fe40007ffe0ff */
[----:B------:R-:W-:Y:S01]  /*d640*/  IADD3 R11, PT, PT, R11, R5, RZ ;  /* 0x000000050b0b7210 */ /* 0x000fe20007ffe0ff */
[----:B------:R-:W-:Y:S01]  /*d650*/  IMAD.IADD R5, R23, 0x1, R29 ;  /* 0x0000000117057824 */ /* 0x000fe200078e021d */
[----:B------:R-:W-:Y:S02]  /*d660*/  LEA R28, P2, R14, UR30, 0x4 ;  /* 0x0000001e0e1c7c11 */ /* 0x000fe4000f8420ff */
[----:B------:R-:W-:Y:S02]  /*d670*/  LEA R32, P3, R10, UR30, 0x4 ;  /* 0x0000001e0a207c11 */ /* 0x000fe4000f8620ff */
[----:B------:R-:W-:Y:S02]  /*d680*/  IADD3 R15, PT, PT, R15, R27, RZ ;  /* 0x0000001b0f0f7210 */ /* 0x000fe40007ffe0ff */
[----:B------:R-:W-:-:S02]  /*d690*/  LEA R36, P4, R22, UR30, 0x4 ;  /* 0x0000001e16247c11 */ /* 0x000fc4000f8820ff */
        /* <DEDUP_REMOVED lines=90> */
.L_x_2110:
        /* <DEDUP_REMOVED lines=16> */
[----:B-----5:R-:W-:Y:S01]  /*dd40*/  LEA R4, P1, R8, UR30, 0x4 ;  /* 0x0000001e08047c11 */ /* 0x020fe2000f8220ff */
        /* <DEDUP_REMOVED lines=15> */
[----:B------:R-:W-:Y:S01]  /*de40*/  LEA R24, P3, R18, UR30, 0x4 ;  /* 0x0000001e12187c11 */ /* 0x000fe2000f8620ff */
[----:B------:R-:W-:-:S03]  /*de50*/  IMAD.IADD R13, R9, 0x1, R13 ;  /* 0x00000001090d7824 */ /* 0x000fc600078e020d */
[----:B------:R-:W-:Y:S02]  /*de60*/  IADD3 R15, PT, PT, R19, R15, RZ ;  /* 0x0000000f130f7210 */ /* 0x000fe40007ffe0ff */
[----:B------:R-:W-:Y:S02]  /*de70*/  LEA.HI.X R21, R8, UR31, R13, 0x4, P2 ;  /* 0x0000001f08157c11 */ /* 0x000fe400090f240d */
[----:B------:R-:W-:Y:S02]  /*de80*/  LEA.HI.X R25, R18, UR31, R15, 0x4, P3 ;  /* 0x0000001f12197c11 */ /* 0x000fe400098f240f */
        /* <DEDUP_REMOVED lines=42> */
.L_x_2111:
        /* <DEDUP_REMOVED lines=30> */
[----:B------:R-:W-:Y:S01]  /*e310*/  LEA R8, P1, R10, UR30, 0x4 ;  /* 0x0000001e0a087c11 */ /* 0x000fe2000f8220ff */
[----:B------:R-:W-:Y:S01]  /*e320*/  IMAD.IADD R9, R11, 0x1, R9 ;  /* 0x000000010b097824 */ /* 0x000fe200078e0209 */
        /* <DEDUP_REMOVED lines=22> */
.L_x_2107:
[----:B------:R-:W1:Y:S01]  /*e490*/  LDC.64 R2, c[0x0][0x710] ;  /* 0x0001c400ff027b82 */ /* 0x000e620000000a00 */
[----:B------:R-:W-:Y:S01]  /*e4a0*/  IADD3 R7, PT, PT, R7, 0x80, RZ ;  /* 0x0000008007077810 */ /* 0x000fe20007ffe0ff */
[----:B-1----:R1:W-:Y:S06]  /*e4b0*/  STG.E.128 desc[UR6][R2.64], R52 ;  /* 0x0000003402007986 */ /* 0x0023ec000c101d06 */
.L_x_2100:
[----:B------:R-:W-:-:S13]  /*e4c0*/  ISETP.GE.AND P0, PT, R7, UR4, PT ;  /* 0x0000000407007c0c */ /* 0x000fda000bf06270 */
[----:B------:R-:W-:Y:S05]  /*e4d0*/  @P0 BREAK.RELIABLE B0 ;  /* 0x0000000000000942 */ /* 0x000fea0003800100 */
[----:B------:R-:W-:Y:S05]  /*e4e0*/  @P0 BRA `(.L_x_2106) ;  /* 0x00000024006c0947 */ /* 0x000fea0003800000 */
[----:B0-----:R-:W-:Y:S05]  /*e4f0*/  BSYNC.RELIABLE B0 ;  /* 0x0000000000007941 */ /* 0x001fea0003800100 */
.L_x_2075:
[----:B-1----:R-:W0:Y:S02]  /*e500*/  LDC.64 R2, c[0x0][0x738] ;  /* 0x0001ce00ff027b82 */ /* 0x002e240000000a00 */
[----:B0-----:R-:W5:Y:S01]  /*e510*/  LDG.E.64 R2, desc[UR6][R2.64] ;  /* 0x0000000602027981 */ /* 0x001f62000c1e1b00 */
        /* <DEDUP_REMOVED lines=16> */
[----:B------:R-:W-:Y:S02]  /*e620*/  CS2R R54, SRZ ;  /* 0x0000000000367805 */ /* 0x000fe4000001ff00 */
[----:B------:R-:W-:Y:S02]  /*e630*/  LOP3.LUT R56, R0, 0xf, RZ, 0xc0, !PT ;  /* 0x0000000f00387812 */ /* 0x000fe400078ec0ff */
[----:B------:R-:W-:Y:S02]  /*e640*/  CS2R R52, SRZ ;  /* 0x0000000000347805 */ /* 0x000fe4000001ff00 */
[----:B------:R-:W-:Y:S02]  /*e650*/  ISETP.GE.U32.AND.EX P0, PT, R6, RZ, PT, P0 ;  /* 0x000000ff0600720c */ /* 0x000fe40003f06100 */
[----:B-1----:R-:W-:-:S04]  /*e660*/  LEA R2, P1, R4, R2, 0x3 ;  /* 0x0000000204027211 */ /* 0x002fc800078218ff */
[----:B------:R-:W-:-:S07]  /*e670*/  LEA.HI.X R3, R4, R3, R5, 0x3, P1 ;  /* 0x0000000304037211 */ /* 0x000fce00008f1c05 */
[----:B------:R-:W-:Y:S05]  /*e680*/  @!P0 BRA `(.L_x_2113) ;  /* 0x0000001000808947 */ /* 0x000fea0003800000 */
[----:B------:R-:W-:Y:S01]  /*e690*/  BSSY.RECONVERGENT B2, `(.L_x_2113) ;  /* 0x000011f000027945 */ /* 0x000fe20003800200 */
[----:B------:R-:W-:Y:S02]  /*e6a0*/  LOP3.LUT R6, R6, 0x7fffffff, RZ, 0xc0, !PT ;  /* 0x7fffffff06067812 */ /* 0x000fe400078ec0ff */
[----:B------:R-:W-:Y:S02]  /*e6b0*/  CS2R R54, SRZ ;  /* 0x0000000000367805 */ /* 0x000fe4000001ff00 */
[----:B------:R-:W-:-:S07]  /*e6c0*/  LOP3.LUT R57, R0, 0xfffffff0, RZ, 0xc0, !PT ;  /* 0xfffffff000397812 */ /* 0x000fce00078ec0ff */
.L_x_2114:
        /* <DEDUP_REMOVED lines=19> */
[----:B------:R-:W-:Y:S01]  /*e800*/  LEA R24, P0, R16, UR22, 0x4 ;  /* 0x0000001610187c11 */ /* 0x000fe2000f8020ff */
        /* <DEDUP_REMOVED lines=264> */
.L_x_2113:
        /* <DEDUP_REMOVED lines=12> */
[----:B------:R-:W0:Y:S03]  /*f950*/  LDCU.64 UR30, c[0x0][0x728] ;  /* 0x0000e500ff1e77ac */ /* 0x000e260008000a00 */
        /* <DEDUP_REMOVED lines=9> */
[C---:B0-----:R-:W-:Y:S01]  /*f9f0*/  LEA R8, P1, R22.reuse, UR30, 0x4 ;  /* 0x0000001e16087c11 */ /* 0x041fe2000f8220ff */
[----:B--2---:R-:W-:Y:S02]  /*fa00*/  IMAD R13, R13, UR28, RZ ;  /* 0x0000001c0d0d7c24 */ /* 0x004fe4000f8e02ff */
[----:B------:R-:W-:Y:S02]  /*fa10*/  IMAD.IADD R9, R23, 0x1, R9 ;  /* 0x0000000117097824 */ /* 0x000fe400078e0209 */
[----:B----4-:R-:W-:Y:S02]  /*fa20*/  IMAD R17, R17, UR28, RZ ;  /* 0x0000001c11117c24 */ /* 0x010fe4000f8e02ff */
[----:B-----5:R-:W-:Y:S01]  /*fa30*/  IMAD R21, R21, UR28, RZ ;  /* 0x0000001c15157c24 */ /* 0x020fe2000f8e02ff */
[----:B------:R-:W-:Y:S01]  /*fa40*/  LEA.HI.X R9, R22, UR31, R9, 0x4, P1 ;  /* 0x0000001f16097c11 */ /* 0x000fe200088f2409 */
        /* <DEDUP_REMOVED lines=124> */
[----:B0--3--:R1:W0:Y:S02]  /*10210*/  DADD R54, R10, R38 ;  /* 0x000000000a367229 */ /* 0x0092240000000026 */
.L_x_2115:
        /* <DEDUP_REMOVED lines=9> */
[----:B-12---:R-:W2:Y:S01]  /*102b0*/  LDG.E.64 R10, desc[UR6][R2.64+0x8] ;  /* 0x00000806020a7981 */ /* 0x006ea2000c1e1b00 */
[----:B------:R-:W1:Y:S03]  /*102c0*/  LDCU.64 UR30, c[0x0][0x728] ;  /* 0x0000e500ff1e77ac */ /* 0x000e660008000a00 */
[----:B----4-:R-:W4:Y:S04]  /*102d0*/  LDG.E.64 R12, desc[UR6][R2.64+0x10] ;  /* 0x00001006020c7981 */ /* 0x010f28000c1e1b00 */
[----:B------:R-:W5:Y:S01]  /*102e0*/  LDG.E.64 R14, desc[UR6][R2.64+0x18] ;  /* 0x00001806020e7981 */ /* 0x000f62000c1e1b00 */
[----:B---3--:R-:W-:-:S02]  /*102f0*/  IMAD R5, R5, UR28, RZ ;  /* 0x0000001c05057c24 */ /* 0x008fc4000f8e02ff */
[----:B------:R-:W-:-:S04]  /*10300*/  IMAD.WIDE.U32 R8, R4, UR28, RZ ;  /* 0x0000001c04087c25 */ /* 0x000fc8000f8e00ff */
[----:B------:R-:W-:Y:S01]  /*10310*/  IMAD R5, R4, UR29, R5 ;  /* 0x0000001d04057c24 */ /* 0x000fe2000f8e0205 */
[----:B-1----:R-:W-:Y:S01]  /*10320*/  LEA R4, P1, R8, UR30, 0x4 ;  /* 0x0000001e08047c11 */ /* 0x002fe2000f8220ff */
[----:B----4-:R-:W-:-:S03]  /*10330*/  IMAD R13, R13, UR28, RZ ;  /* 0x0000001c0d0d7c24 */ /* 0x010fc6000f8e02ff */
[----:B------:R-:W-:Y:S01]  /*10340*/  IADD3 R5, PT, PT, R9, R5, RZ ;  /* 0x0000000509057210 */ /* 0x000fe20007ffe0ff */
[----:B--2---:R-:W-:Y:S02]  /*10350*/  IMAD R9, R11, UR28, RZ ;  /* 0x0000001c0b097c24 */ /* 0x004fe4000f8e02ff */
[----:B-----5:R-:W-:Y:S01]  /*10360*/  IMAD R15, R15, UR28, RZ ;  /* 0x0000001c0f0f7c24 */ /* 0x020fe2000f8e02ff */
        /* <DEDUP_REMOVED lines=52> */
[----:B-----5:R3:W1:-:S15]  /*106b0*/  DADD R52, R12, R8 ;  /* 0x000000000c347229 */ /* 0x02065e0000000008 */
[----:B------:R-:W-:-:S15]  /*106c0*/  NOP ;  /* 0x0000000000007918 */ /* 0x000fde0000000000 */
[----:B------:R-:W-:-:S15]  /*106d0*/  NOP ;  /* 0x0000000000007918 */ /* 0x000fde0000000000 */
[----:B------:R-:W-:-:S15]  /*106e0*/  NOP ;  /* 0x0000000000007918 */ /* 0x000fde0000000000 */
[----:B------:R-:W-:-:S04]  /*106f0*/  NOP ;  /* 0x0000000000007918 */ /* 0x000fc80000000000 */
[----:B01----:R3:W0:Y:S02]  /*10700*/  DADD R54, R14, R10 ;  /* 0x000000000e367229 */ /* 0x003624000000000a */
.L_x_2116:
[----:B------:R-:W-:Y:S05]  /*10710*/  @!P0 BRA `(.L_x_2112) ;  /* 0x0000000000d48947 */ /* 0x000fea0003800000 */
[----:B------:R-:W5:Y:S01]  /*10720*/  LDG.E.64 R4, desc[UR6][R2.64] ;  /* 0x0000000602047981 */ /* 0x000f62000c1e1b00 */
[----:B------:R-:W5:Y:S01]  /*10730*/  LDCU.64 UR28, c[0x0][0x758] ;  /* 0x0000eb00ff1c77ac */ /* 0x000f620008000a00 */
[----:B------:R-:W1:Y:S01]  /*10740*/  LDCU.64 UR30, c[0x0][0x728] ;  /* 0x0000e500ff1e77ac */ /* 0x000e620008000a00 */
[----:B-----5:R-:W-:Y:S02]  /*10750*/  IMAD R5, R5, UR28, RZ ;  /* 0x0000001c05057c24 */ /* 0x020fe4000f8e02ff */
[----:B---3--:R-:W-:-:S04]  /*10760*/  IMAD.WIDE.U32 R8, R4, UR28, RZ ;  /* 0x0000001c04087c25 */ /* 0x008fc8000f8e00ff */
[----:B------:R-:W-:Y:S01]  /*10770*/  IMAD R5, R4, UR29, R5 ;  /* 0x0000001d04057c24 */ /* 0x000fe2000f8e0205 */
[----:B-12---:R-:W-:-:S04]  /*10780*/  LEA R10, P0, R8, UR30, 0x4 ;  /* 0x0000001e080a7c11 */ /* 0x006fc8000f8020ff */
[----:B------:R-:W-:-:S04]  /*10790*/  IADD3 R5, PT, PT, R9, R5, RZ ;  /* 0x0000000509057210 */ /* 0x000fc80007ffe0ff */
[----:B------:R-:W-:-:S06]  /*107a0*/  LEA.HI.X R11, R8, UR31, R5, 0x4, P0 ;  /* 0x0000001f080b7c11 */ /* 0x000fcc00080f2405 */
        /* <DEDUP_REMOVED lines=44> */
.L_x_2112:
[----:B------:R-:W0:Y:S01]  /*10a70*/  LDC.64 R2, c[0x0][0x710] ;  /* 0x0001c400ff027b82 */ /* 0x000e220000000a00 */
[----:B------:R-:W-:Y:S01]  /*10a80*/  IADD3 R7, PT, PT, R7, 0x80, RZ ;  /* 0x0000008007077810 */ /* 0x000fe20007ffe0ff */
[----:B0-----:R0:W-:Y:S06]  /*10a90*/  STG.E.128 desc[UR6][R2.64], R52 ;  /* 0x0000003402007986 */ /* 0x0011ec000c101d06 */
.L_x_2106:
[----:B0-----:R-:W-:Y:S05]  /*10aa0*/  BSYNC.RECONVERGENT B1 ;  /* 0x0000000000017941 */ /* 0x001fea0003800200 */
.L_x_2074:
[----:B------:R-:W-:Y:S05]  /*10ab0*/  WARPSYNC.ALL ;  /* 0x0000000000007948 */ /* 0x000fea0003800000 */
[----:B------:R-:W-:-:S13]  /*10ac0*/  ISETP.GE.AND P0, PT, R7, UR4, PT ;  /* 0x0000000407007c0c */ /* 0x000fda000bf06270 */
[----:B------:R-:W-:Y:S05]  /*10ad0*/  @P0 EXIT ;  /* 0x000000000000094d */ /* 0x000fea0003800000 */
[----:B------:R-:W0:Y:S08]  /*10ae0*/  LDC.64 R4, c[0x0][0x738] ;  /* 0x0001ce00ff047b82 */ /* 0x000e300000000a00 */
[----:B-1----:R-:W1:Y:S08]  /*10af0*/  LDC.64 R2, c[0x0][0x730] ;  /* 0x0001cc00ff027b82 */ /* 0x002e700000000a00 */
[----:B--234-:R-:W2:Y:S01]  /*10b00*/  LDC.64 R12, c[0x0][0x748] ;  /* 0x0001d200ff0c7b82 */ /* 0x01cea20000000a00 */
[----:B0-----:R-:W3:Y:S04]  /*10b10*/  LDG.E.64 R4, desc[UR6][R4.64] ;  /* 0x0000000604047981 */ /* 0x001ee8000c1e1b00 */
[----:B-1----:R-:W2:Y:S01]  /*10b20*/  LDG.E.64 R2, desc[UR6][R2.64] ;  /* 0x0000000602027981 */ /* 0x002ea2000c1e1b00 */
[----:B------:R-:W-:-:S02]  /*10b30*/  ISETP.NE.AND P1, PT, RZ, UR5, PT ;  /* 0x00000005ff007c0c */ /* 0x000fc4000bf25270 */
[----:B------:R-:W-:Y:S02]  /*10b40*/  CS2R R44, SRZ ;  /* 0x00000000002c7805 */ /* 0x000fe4000001ff00 */
[----:B------:R-:W-:Y:S02]  /*10b50*/  CS2R R46, SRZ ;  /* 0x00000000002e7805 */ /* 0x000fe4000001ff00 */
        /* <DEDUP_REMOVED lines=12> */
[----:B------:R-:W-:Y:S02]  /*10c20*/  CS2R R46, SRZ ;  /* 0x00000000002e7805 */ /* 0x000fe4000001ff00 */
[----:B------:R-:W-:Y:S02]  /*10c30*/  LOP3.LUT R56, R0, 0xf, RZ, 0xc0, !PT ;  /* 0x0000000f00387812 */ /* 0x000fe400078ec0ff */
[----:B------:R-:W-:Y:S02]  /*10c40*/  CS2R R44, SRZ ;  /* 0x00000000002c7805 */ /* 0x000fe4000001ff00 */
[----:B------:R-:W-:-:S13]  /*10c50*/  ISETP.GE.U32.AND.EX P0, PT, R52, RZ, PT, P0 ;  /* 0x000000ff3400720c */ /* 0x000fda0003f06100 */
[----:B------:R-:W-:Y:S05]  /*10c60*/  @!P0 BRA `(.L_x_2118) ;  /* 0x00000010007c8947 */ /* 0x000fea0003800000 */
[----:B------:R-:W0:Y:S01]  /*10c70*/  LDC.64 R2, c[0x0][0x728] ;  /* 0x0001ca00ff027b82 */ /* 0x000e220000000a00 */
[----:B------:R-:W-:Y:S02]  /*10c80*/  LOP3.LUT R52, R52, 0x7fffffff, RZ, 0xc0, !PT ;  /* 0x7fffffff34347812 */ /* 0x000fe400078ec0ff */
[----:B------:R-:W-:Y:S02]  /*10c90*/  CS2R R46, SRZ ;  /* 0x00000000002e7805 */ /* 0x000fe4000001ff00 */
[----:B------:R-:W-:Y:S01]  /*10ca0*/  LOP3.LUT R53, R0, 0xfffffff0, RZ, 0xc0, !PT ;  /* 0xfffffff000357812 */ /* 0x000fe200078ec0ff */
[----:B------:R-:W1:Y:S06]  /*10cb0*/  LDCU.64 UR4, c[0x0][0x758] ;  /* 0x0000eb00ff0477ac */ /* 0x000e6c0008000a00 */
.L_x_2119:
[----:B------:R-:W-:Y:S02]  /*10cc0*/  MOV R48, R12 ;  /* 0x0000000c00307202 */ /* 0x000fe40000000f00 */
[----:B------:R-:W-:-:S05]  /*10cd0*/  MOV R49, R13 ;  /* 0x0000000d00317202 */ /* 0x000fca0000000f00 */
        /* <DEDUP_REMOVED lines=19> */
[C---:B0-----:R-:W-:Y:S01]  /*10e10*/  LEA R20, P0, R14.reuse, R2, 0x4 ;  /* 0x000000020e147211 */ /* 0x041fe200078020ff */
[----:B---3--:R-:W-:Y:S02]  /*10e20*/  IMAD R9, R9, UR4, RZ ;  /* 0x0000000409097c24 */ /* 0x008fe4000f8e02ff */
[----:B------:R-:W-:Y:S02]  /*10e30*/  IMAD.IADD R4, R15, 0x1, R5 ;  /* 0x000000010f047824 */ /* 0x000fe400078e0205 */
[----:B--2---:R-:W-:Y:S02]  /*10e40*/  IMAD R5, R7, UR4, RZ ;  /* 0x0000000407057c24 */ /* 0x004fe4000f8e02ff */
[----:B----4-:R-:W-:Y:S01]  /*10e50*/  IMAD R11, R11, UR4, RZ ;  /* 0x000000040b0b7c24 */ /* 0x010fe2000f8e02ff */
[----:B------:R-:W-:Y:S01]  /*10e60*/  LEA.HI.X R21, R14, R3, R4, 0x4, P0 ;  /* 0x000000030e157211 */ /* 0x000fe200000f2404 */
[----:B------:R-:W-:-:S02]  /*10e70*/  IMAD R5, R6, UR5, R5 ;  /* 0x0000000506057c24 */ /* 0x000fc4000f8e0205 */
[----:B-----5:R-:W-:Y:S02]  /*10e80*/  IMAD R13, R13, UR4, RZ ;  /* 0x000000040d0d7c24 */ /* 0x020fe4000f8e02ff */
[----:B------:R-:W-:-:S04]  /*10e90*/  IMAD.WIDE.U32 R6, R6, UR4, RZ ;  /* 0x0000000406067c25 */ /* 0x000fc8000f8e00ff */
[----:B------:R-:W-:Y:S01]  /*10ea0*/  IMAD R9, R8, UR5, R9 ;  /* 0x0000000508097c24 */ /* 0x000fe2000f8e0209 */
[----:B------:R-:W-:Y:S01]  /*10eb0*/  LEA R16, P0, R6, R2, 0x4 ;  /* 0x0000000206107211 */ /* 0x000fe200078020ff */
[----:B------:R-:W-:-:S04]  /*10ec0*/  IMAD.WIDE.U32 R14, R8, UR4, RZ ;  /* 0x00000004080e7c25 */ /* 0x000fc8000f8e00ff */
[C---:B------:R-:W-:Y:S01]  /*10ed0*/  IMAD R17, R10.reuse, UR5, R11 ;  /* 0x000000050a117c24 */ /* 0x040fe2000f8e020b */
[----:B------:R-:W-:Y:S01]  /*10ee0*/  IADD3 R9, PT, PT, R15, R9, RZ ;  /* 0x000000090f097210 */ /* 0x000fe20007ffe0ff */
[----:B------:R-:W-:-:S04]  /*10ef0*/  IMAD.WIDE.U32 R10, R10, UR4, RZ ;  /* 0x000000040a0a7c25 */ /* 0x000fc8000f8e00ff */
[----:B------:R-:W-:Y:S01]  /*10f00*/  IMAD.WIDE.U32 R18, R12, UR4, RZ ;  /* 0x000000040c127c25 */ /* 0x000fe2000f8e00ff */
[----:B------:R-:W-:-:S03]  /*10f10*/  LEA R8, P2, R10, R2, 0x4 ;  /* 0x000000020a087211 */ /* 0x000fc600078420ff */
[----:B------:R-:W-:Y:S01]  /*10f20*/  IMAD R23, R12, UR5, R13 ;  /* 0x000000050c177c24 */ /* 0x000fe2000f8e020d */
[----:B------:R-:W-:Y:S02]  /*10f30*/  IADD3 R13, PT, PT, R7, R5, RZ ;  /* 0x00000005070d7210 */ /* 0x000fe40007ffe0ff */
[-C--:B------:R-:W-:Y:S01]  /*10f40*/  LEA R12, P1, R14, R2.reuse, 0x4 ;  /* 0x000000020e0c7211 */ /* 0x080fe200078220ff */
[----:B------:R-:W-:Y:S01]  /*10f50*/  IMAD.IADD R5, R19, 0x1, R23 ;  /* 0x0000000113057824 */ /* 0x000fe200078e0217 */
[----:B------:R-:W-:Y:S01]  /*10f60*/  IADD3 R7, PT, PT, R11, R17, RZ ;  /* 0x000000110b077210 */ /* 0x000fe20007ffe0ff */
[----:B------:R-:W2:Y:S01]  /*10f70*/  LDG.E.128 R20, desc[UR6][R20.64] ;  /* 0x0000000614147981 */ /* 0x000ea2000c1e1d00 */
[----:B------:R-:W-:Y:S02]  /*10f80*/  LEA R4, P3, R18, R2, 0x4 ;  /* 0x0000000212047211 */ /* 0x000fe400078620ff */
[-C--:B------:R-:W-:Y:S02]  /*10f90*/  LEA.HI.X R17, R6, R3.reuse, R13, 0x4, P0 ;  /* 0x0000000306117211 */ /* 0x080fe400000f240d */
[----:B------:R-:W-:-:S02]  /*10fa0*/  LEA.HI.X R13, R14, R3, R9, 0x4, P1 ;  /* 0x000000030e0d7211 */ /* 0x000fc400008f2409 */
[-C--:B------:R-:W-:Y:S02]  /*10fb0*/  LEA.HI.X R9, R10, R3.reuse, R7, 0x4, P2 ;  /* 0x000000030a097211 */ /* 0x080fe400010f2407 */
[----:B------:R-:W-:Y:S02]  /*10fc0*/  LEA.HI.X R5, R18, R3, R5, 0x4, P3 ;  /* 0x0000000312057211 */ /* 0x000fe400018f2405 */
[----:B------:R-:W3:Y:S04]  /*10fd0*/  LDG.E.128 R16, desc[UR6][R16.64] ;  /* 0x0000000610107981 */ /* 0x000ee8000c1e1d00 */
[----:B------:R-:W4:Y:S04]  /*10fe0*/  LDG.E.128 R12, desc[UR6][R12.64] ;  /* 0x000000060c0c7981 */ /* 0x000f28000c1e1d00 */
[----:B------:R-:W5:Y:S04]  /*10ff0*/  LDG.E.128 R8, desc[UR6][R8.64] ;  /* 0x0000000608087981 */ /* 0x000f68000c1e1d00 */
[----:B------:R-:W5:Y:S01]  /*11000*/  LDG.E.128 R4, desc[UR6][R4.64] ;  /* 0x0000000604047981 */ /* 0x000f62000c1e1d00 */
[----:B--2---:R-:W3:-:S15]  /*11010*/  DADD R20, R20, R44 ;  /* 0x0000000014147229 */ /* 0x004ede000000002c */
[----:B------:R-:W-:-:S15]  /*11020*/  NOP ;  /* 0x0000000000007918 */ /* 0x000fde0000000000 */
[----:B------:R-:W-:-:S15]  /*11030*/  NOP ;  /* 0x0000000000007918 */ /* 0x000fde0000000000 */
[----:B------:R-:W-:-:S15]  /*11040*/  NOP ;  /* 0x0000000000007918 */ /* 0x000fde0000000000 */
[----:B------:R-:W-:-:S04]  /*11050*/  NOP ;  /* 0x0000000000007918 */ /* 0x000fc80000000000 */
[----:B---3--:R0:W4:Y:S02]  /*11060*/  DADD R16, R20, R16 ;  /* 0x0000000014107229 */ /* 0x0081240000000010 */
[----:B0-----:R-:W-:-:S04]  /*11070*/  IMAD R21, R33, UR4, RZ ;  /* 0x0000000421157c24 */ /* 0x001fc8000f8e02ff */
[----:B------:R-:W-:-:S15]  /*11080*/  IMAD R21, R32, UR5, R21 ;  /* 0x0000000520157c24 */ /* 0x000fde000f8e0215 */
[----:B------:R-:W-:-:S15]  /*11090*/  NOP ;  /* 0x0000000000007918 */ /* 0x000fde0000000000 */
[----:B------:R-:W-:-:S15]  /*110a0*/  NOP ;  /* 0x0000000000007918 */ /* 0x000fde0000000000 */
[----:B------:R-:W-:-:S13]  /*110b0*/  NOP ;  /* 0x0000000000007918 */ /* 0x000fda0000000000 */
[----:B----4-:R-:W5:-:S15]  /*110c0*/  DADD R12, R16, R12 ;  /* 0x00000000100c7229 */ /* 0x010f5e000000000c */
[----:B------:R-:W-:-:S15]  /*110d0*/  NOP ;  /* 0x0000000000007918 */ /* 0x000fde0000000000 */
[----:B------:R-:W-:-:S15]  /*110e0*/  NOP ;  /* 0x0000000000007918 */ /* 0x000fde0000000000 */
[----:B------:R-:W-:-:S15]  /*110f0*/  NOP ;  /* 0x0000000000007918 */ /* 0x000fde0000000000 */
[----:B------:R-:W-:-:S04]  /*11100*/  NOP ;  /* 0x0000000000007918 */ /* 0x000fc80000000000 */
[----:B-----5:R-:W0:-:S15]  /*11110*/  DADD R8, R12, R8 ;  /* 0x000000000c087229 */ /* 0x020e1e0000000008 */
[----:B------:R-:W-:-:S15]  /*11120*/  NOP ;  /* 0x0000000000007918 */ /* 0x000fde0000000000 */
[----:B------:R-:W-:-:S15]  /*11130*/  NOP ;  /* 0x0000000000007918 */ /* 0x000fde0000000000 */
[----:B------:R-:W-:-:S15]  /*11140*/  NOP ;  /* 0x0000000000007918 */ /* 0x000fde0000000000 */
[----:B------:R-:W-:-:S04]  /*11150*/  NOP ;  /* 0x0000000000007918 */ /* 0x000fc80000000000 */
[----:B0-----:R0:W-:Y:S02]  /*11160*/  DADD R50, R8, R4 ;  /* 0x0000000008327229 */ /* 0x0011e40000000004 */
[----:B0-----:R-:W-:Y:S02]  /*11170*/  IMAD R5, R55, UR4, RZ ;  /* 0x0000000437057c24 */ /* 0x001fe4000f8e02ff */
[----:B------:R-:W-:-:S04]  /*11180*/  IMAD.WIDE.U32 R8, R54, UR4, RZ ;  /* 0x0000000436087c25 */ /* 0x000fc8000f8e00ff */
[----:B------:R-:W-:-:S05]  /*11190*/  IMAD R5, R54, UR5, R5 ;  /* 0x0000000536057c24 */ /* 0x000fca000f8e0205 */
[----:B------:R-:W-:Y:S01]  /*111a0*/  IADD3 R5, PT, PT, R9, R5, RZ ;  /* 0x0000000509057210 */ /* 0x000fe20007ffe0ff */
[----:B------:R-:W-:Y:S01]  /*111b0*/  IMAD R9, R43, UR4, RZ ;  /* 0x000000042b097c24 */ /* 0x000fe2000f8e02ff */
[----:B------:R-:W-:-:S03]  /*111c0*/  LEA R4, P0, R8, R2, 0x4 ;  /* 0x0000000208047211 */ /* 0x000fc600078020ff */
[C---:B------:R-:W-:Y:S02]  /*111d0*/  IMAD R9, R42.reuse, UR5, R9 ;  /* 0x000000052a097c24 */ /* 0x040fe4000f8e0209 */
[----:B------:R-:W-:Y:S01]  /*111e0*/  IMAD.WIDE.U32 R42, R42, UR4, RZ ;  /* 0x000000042a2a7c25 */ /* 0x000fe2000f8e00ff */
[----:B------:R-:W-:Y:S02]  /*111f0*/  LEA.HI.X R5, R8, R3, R5, 0x4, P0 ;  /* 0x0000000308057211 */ /* 0x000fe400000f2405 */
[----:B------:R-:W-:Y:S02]  /*11200*/  LEA R8, P0, R42, R2, 0x4 ;  /* 0x000000022a087211 */ /* 0x000fe400078020ff */
[----:B------:R-:W-:-:S04]  /*11210*/  IADD3 R9, PT, PT, R43, R9, RZ ;  /* 0x000000092b097210 */ /* 0x000fc80007ffe0ff */
[----:B------:R-:W-:-:S15]  /*11220*/  LEA.HI.X R9, R42, R3, R9, 0x4, P0 ;  /* 0x000000032a097211 */ /* 0x000fde00000f2409 */
[----:B------:R-:W-:-:S15]  /*11230*/  NOP ;  /* 0x0000000000007918 */ /* 0x000fde0000000000 */
[----:B------:R-:W-:-:S05]  /*11240*/  NOP ;  /* 0x0000000000007918 */ /* 0x000fca0000000000 */
[----:B------:R-:W0:-:S15]  /*11250*/  DADD R22, R22, R46 ;  /* 0x0000000016167229 */ /* 0x000e1e000000002e */
[----:B------:R-:W-:-:S15]  /*11260*/  NOP ;  /* 0x0000000000007918 */ /* 0x000fde0000000000 */
[----:B------:R-:W-:-:S15]  /*11270*/  NOP ;  /* 0x0000000000007918 */ /* 0x000fde0000000000 */
[----:B------:R-:W-:-:S15]  /*11280*/  NOP ;  /* 0x0000000000007918 */ /* 0x000fde0000000000 */
[----:B------:R-:W-:-:S04]  /*11290*/  NOP ;  /* 0x0000000000007918 */ /* 0x000fc80000000000 */
[----:B0-----:R0:W1:Y:S02]  /*112a0*/  DADD R18, R22, R18 ;  /* 0x0000000016127229 */ /* 0x0010640000000012 */
[----:B0-----:R-:W-:-:S04]  /*112b0*/  IMAD R23, R31, UR4, RZ ;  /* 0x000000041f177c24 */ /* 0x001fc8000f8e02ff */
[----:B------:R-:W-:-:S15]  /*112c0*/  IMAD R23, R30, UR5, R23 ;  /* 0x000000051e177c24 */ /* 0x000fde000f8e0217 */
[----:B------:R-:W-:-:S15]  /*112d0*/  NOP ;  /* 0x0000000000007918 */ /* 0x000fde0000000000 */
[----:B------:R-:W-:-:S15]  /*112e0*/  NOP ;  /* 0x0000000000007918 */ /* 0x000fde0000000000 */
[----:B------:R-:W-:-:S13]  /*112f0*/  NOP ;  /* 0x0000000000007918 */ /* 0x000fda0000000000 */
[----:B-1----:R0:W1:Y:S02]  /*11300*/  DADD R14, R18, R14 ;  /* 0x00000000120e7229 */ /* 0x002064000000000e */
        /* <DEDUP_REMOVED lines=12> */
[----:B0-----:R-:W-:Y:S02]  /*113d0*/  IMAD R11, R39, UR4, RZ ;  /* 0x00000004270b7c24 */ /* 0x001fe4000f8e02ff */
[----:B------:R-:W-:-:S04]  /*113e0*/  IMAD.WIDE.U32 R6, R38, UR4, RZ ;  /* 0x0000000426067c25 */ /* 0x000fc8000f8e00ff */
[----:B------:R-:W-:Y:S02]  /*113f0*/  IMAD R13, R38, UR5, R11 ;  /* 0x00000005260d7c24 */ /* 0x000fe4000f8e020b */
[----:B------:R-:W-:Y:S01]  /*11400*/  IMAD.WIDE.U32 R10, R40, UR4, RZ ;  /* 0x00000004280a7c25 */ /* 0x000fe2000f8e00ff */
[-C--:B------:R-:W-:Y:S02]  /*11410*/  LEA R12, P1, R6, R2.reuse, 0x4 ;  /* 0x00000002060c7211 */ /* 0x080fe400078220ff */
[----:B------:R-:W-:Y:S01]  /*11420*/  IADD3 R13, PT, PT, R7, R13, RZ ;  /* 0x0000000d070d7210 */ /* 0x000fe20007ffe0ff */
[----:B------:R-:W-:Y:S01]  /*11430*/  IMAD.IADD R7, R11, 0x1, R15 ;  /* 0x000000010b077824 */ /* 0x000fe200078e020f */
[----:B------:R-:W-:Y:S01]  /*11440*/  LEA R16, P2, R10, R2, 0x4 ;  /* 0x000000020a107211 */ /* 0x000fe200078420ff */
[----:B------:R-:W-:Y:S01]  /*11450*/  IMAD R11, R37, UR4, RZ ;  /* 0x00000004250b7c24 */ /* 0x000fe2000f8e02ff */
[-C--:B------:R-:W-:Y:S02]  /*11460*/  LEA.HI.X R13, R6, R3.reuse, R13, 0x4, P1 ;  /* 0x00000003060d7211 */ /* 0x080fe400008f240d */
[----:B------:R-:W-:Y:S01]  /*11470*/  LEA.HI.X R17, R10, R3, R7, 0x4, P2 ;  /* 0x000000030a117211 */ /* 0x000fe200010f2407 */
[----:B------:R-:W-:-:S02]  /*11480*/  IMAD R15, R36, UR5, R11 ;  /* 0x00000005240f7c24 */ /* 0x000fc4000f8e020b */
[----:B------:R-:W-:-:S04]  /*11490*/  IMAD.WIDE.U32 R6, R34, UR4, RZ ;  /* 0x0000000422067c25 */ /* 0x000fc8000f8e00ff */
[----:B------:R-:W-:Y:S01]  /*114a0*/  IMAD.WIDE.U32 R10, R32, UR4, RZ ;  /* 0x00000004200a7c25 */ /* 0x000fe2000f8e00ff */
[----:B------:R-:W-:-:S03]  /*114b0*/  IADD3 R14, PT, PT, R7, R19, RZ ;  /* 0x00000013070e7210 */ /* 0x000fc60007ffe0ff */
[----:B------:R-:W-:Y:S01]  /*114c0*/  IMAD.WIDE.U32 R36, R36, UR4, RZ ;  /* 0x0000000424247c25 */ /* 0x000fe2000f8e00ff */
[-C--:B------:R-:W-:Y:S02]  /*114d0*/  LEA R58, P2, R10, R2.reuse, 0x4 ;  /* 0x000000020a3a7211 */ /* 0x080fe400078420ff */
[----:B------:R-:W-:Y:S02]  /*114e0*/  IADD3 R7, PT, PT, R11, R21, RZ ;  /* 0x000000150b077210 */ /* 0x000fe40007ffe0ff */
[-C--:B------:R-:W-:Y:S02]  /*114f0*/  LEA R20, P0, R36, R2.reuse, 0x4 ;  /* 0x0000000224147211 */ /* 0x080fe400078020ff */
[----:B------:R-:W-:Y:S02]  /*11500*/  IADD3 R15, PT, PT, R37, R15, RZ ;  /* 0x0000000f250f7210 */ /* 0x000fe40007ffe0ff */
[----:B------:R-:W-:Y:S01]  /*11510*/  LEA.HI.X R59, R10, R3, R7, 0x4, P2 ;  /* 0x000000030a3b7211 */ /* 0x000fe200010f2407 */
[----:B------:R-:W-:Y:S01]  /*11520*/  IMAD R7, R27, UR4, RZ ;  /* 0x000000041b077c24 */ /* 0x000fe2000f8e02ff */
[----:B------:R-:W-:Y:S01]  /*11530*/  LEA R60, P1, R6, R2, 0x4 ;  /* 0x00000002063c7211 */ /* 0x000fe200078220ff */
[----:B------:R-:W-:-:S02]  /*11540*/  IMAD R11, R25, UR4, RZ ;  /* 0x00000004190b7c24 */ /* 0x000fc4000f8e02ff */
[----:B------:R-:W-:Y:S01]  /*11550*/  IMAD R19, R29, UR4, RZ ;  /* 0x000000041d137c24 */ /* 0x000fe2000f8e02ff */
[-C--:B------:R-:W-:Y:S01]  /*11560*/  LEA.HI.X R21, R36, R3.reuse, R15, 0x4, P0 ;  /* 0x0000000324157211 */ /* 0x080fe200000f240f */
[----:B------:R-:W-:Y:S01]  /*11570*/  IMAD R15, R26, UR5, R7 ;  /* 0x000000051a0f7c24 */ /* 0x000fe2000f8e0207 */
[----:B------:R-:W-:Y:S01]  /*11580*/  LEA.HI.X R61, R6, R3, R14, 0x4, P1 ;  /* 0x00000003063d7211 */ /* 0x000fe200008f240e */
[----:B------:R-:W-:Y:S02]  /*11590*/  IMAD R11, R24, UR5, R11 ;  /* 0x00000005180b7c24 */ /* 0x000fe4000f8e020b */
[----:B------:R-:W-:Y:S02]  /*115a0*/  IMAD R19, R28, UR5, R19 ;  /* 0x000000051c137c24 */ /* 0x000fe4000f8e0213 */
[----:B------:R-:W-:-:S04]  /*115b0*/  IMAD.WIDE.U32 R6, R30, UR4, RZ ;  /* 0x000000041e067c25 */ /* 0x000fc8000f8e00ff */
[----:B------:R-:W-:-:S04]  /*115c0*/  IMAD.WIDE.U32 R24, R24, UR4, RZ ;  /* 0x0000000418187c25 */ /* 0x000fc8000f8e00ff */
[----:B------:R-:W-:-:S04]  /*115d0*/  IMAD.WIDE.U32 R26, R26, UR4, RZ ;  /* 0x000000041a1a7c25 */ /* 0x000fc8000f8e00ff */
[----:B------:R-:W-:Y:S01]  /*115e0*/  IMAD.WIDE.U32 R28, R28, UR4, RZ ;  /* 0x000000041c1c7c25 */ /* 0x000fe2000f8e00ff */
[----:B------:R-:W-:Y:S02]  /*115f0*/  IADD3 R7, PT, PT, R7, R23, RZ ;  /* 0x0000001707077210 */ /* 0x000fe40007ffe0ff */
[-C--:B------:R-:W-:Y:S01]  /*11600*/  LEA R44, P3, R6, R2.reuse, 0x4 ;  /* 0x00000002062c7211 */ /* 0x080fe200078620ff */
[----:B------:R-:W-:Y:S01]  /*11610*/  IMAD.IADD R14, R25, 0x1, R11 ;  /* 0x00000001190e7824 */ /* 0x000fe200078e020b */
[----:B------:R-:W-:Y:S01]  /*11620*/  IADD3 R11, PT, PT, R27, R15, RZ ;  /* 0x0000000f1b0b7210 */ /* 0x000fe20007ffe0ff */
[----:B------:R-:W2:Y:S01]  /*11630*/  LDG.E.128 R20, desc[UR6][R20.64] ;  /* 0x0000000614147981 */ /* 0x000ea2000c1e1d00 */
[----:B------:R-:W-:Y:S02]  /*11640*/  IADD3 R10, PT, PT, R29, R19, RZ ;  /* 0x000000131d0a7210 */ /* 0x000fe40007ffe0ff */
[-C--:B------:R-:W-:Y:S01]  /*11650*/  LEA R36, P1, R26, R2.reuse, 0x4 ;  /* 0x000000021a247211 */ /* 0x080fe200078220ff */
[----:B------:R-:W3:Y:S01]  /*11660*/  LDG.E.128 R16, desc[UR6][R16.64] ;  /* 0x0000000610107981 */ /* 0x000ee2000c1e1d00 */
[----:B------:R-:W-:-:S02]  /*11670*/  LEA R40, P2, R28, R2, 0x4 ;  /* 0x000000021c287211 */ /* 0x000fc400078420ff */
[----:B------:R-:W-:Y:S02]  /*11680*/  LEA R32, P0, R24, R2, 0x4 ;  /* 0x0000000218207211 */ /* 0x000fe400078020ff */
[-C--:B------:R-:W-:Y:S02]  /*11690*/  LEA.HI.X R45, R6, R3.reuse, R7, 0x4, P3 ;  /* 0x00000003062d7211 */ /* 0x080fe400018f2407 */
[-C--:B------:R-:W-:Y:S01]  /*116a0*/  LEA.HI.X R37, R26, R3.reuse, R11, 0x4, P1 ;  /* 0x000000031a257211 */ /* 0x080fe200008f240b */
[----:B------:R-:W4:Y:S01]  /*116b0*/  LDG.E.128 R4, desc[UR6][R4.64] ;  /* 0x0000000604047981 */ /* 0x000f22000c1e1d00 */
[-C--:B------:R-:W-:Y:S02]  /*116c0*/  LEA.HI.X R41, R28, R3.reuse, R10, 0x4, P2 ;  /* 0x000000031c297211 */ /* 0x080fe400010f240a */
[----:B------:R-:W-:Y:S01]  /*116d0*/  LEA.HI.X R33, R24, R3, R14, 0x4, P0 ;  /* 0x0000000318217211 */ /* 0x000fe200000f240e */
[----:B------:R-:W5:Y:S04]  /*116e0*/  LDG.E.128 R8, desc[UR6][R8.64] ;  /* 0x0000000608087981 */ /* 0x000f68000c1e1d00 */
[----:B------:R-:W2:Y:S04]  /*116f0*/  LDG.E.128 R12, desc[UR6][R12.64] ;  /* 0x000000060c0c7981 */ /* 0x000ea8000c1e1d00 */
        /* <DEDUP_REMOVED lines=8> */
[----:B------:R-:W-:-:S04]  /*11780*/  ISETP.NE.U32.AND P0, PT, R53, RZ, PT ;  /* 0x000000ff3500720c */ /* 0x000fc80003f05070 */
[----:B------:R-:W-:Y:S01]  /*11790*/  ISETP.NE.AND.EX P0, PT, R52, RZ, PT, P0 ;  /* 0x000000ff3400720c */ /* 0x000fe20003f05300 */
[----:B----4-:R-:W5:-:S15]  /*117a0*/  DADD R4, R50, R4 ;  /* 0x0000000032047229 */ /* 0x010f5e0000000004 */
        /* <DEDUP_REMOVED lines=19> */
[----:B--2---:R1:W3:Y:S02]  /*118e0*/  DADD R4, R4, R12 ;  /* 0x0000000004047229 */ /* 0x0042e4000000000c */
[----:B-1----:R-:W-:-:S05]  /*118f0*/  IADD3 R12, P1, PT, R48, 0x80, RZ ;  /* 0x00000080300c7810 */ /* 0x002fca0007f3e0ff */
[----:B------:R-:W-:-:S15]  /*11900*/  IMAD.X R13, RZ, RZ, R49, P1 ;  /* 0x000000ffff0d7224 */ /* 0x000fde00008e0631 */
[----:B------:R-:W-:-:S15]  /*11910*/  NOP ;  /* 0x0000000000007918 */ /* 0x000fde0000000000 */
[----:B------:R-:W-:-:S15]  /*11920*/  NOP ;  /* 0x0000000000007918 */ /* 0x000fde0000000000 */
[----:B------:R-:W-:-:S12]  /*11930*/  NOP ;  /* 0x0000000000007918 */ /* 0x000fd80000000000 */
        /* <DEDUP_REMOVED lines=80> */
[----:B0-----:R2:W4:Y:S02]  /*11e40*/  DADD R46, R6, R46 ;  /* 0x00000000062e7229 */ /* 0x001524000000002e */
[----:B--234-:R-:W-:Y:S05]  /*11e50*/  @P0 BRA `(.L_x_2119) ;  /* 0xffffffec00980947 */ /* 0x01cfea000383ffff */
.L_x_2118:
        /* <DEDUP_REMOVED lines=23> */
[----:B0-----:R-:W-:Y:S01]  /*11fd0*/  LEA R4, P1, R22, R36, 0x4 ;  /* 0x0000002416047211 */ /* 0x001fe200078220ff */
[----:B----4-:R-:W-:Y:S01]  /*11fe0*/  IMAD R15, R17, UR4, RZ ;  /* 0x00000004110f7c24 */ /* 0x010fe2000f8e02ff */
[----:B------:R-:W-:Y:S01]  /*11ff0*/  IADD3 R5, PT, PT, R23, R5, RZ ;  /* 0x0000000517057210 */ /* 0x000fe20007ffe0ff */
[----:B-----5:R-:W-:Y:S02]  /*12000*/  IMAD R9, R9, UR4, RZ ;  /* 0x0000000409097c24 */ /* 0x020fe4000f8e02ff */
[----:B------:R-:W-:Y:S01]  /*12010*/  IMAD.WIDE.U32 R26, R20, UR4, RZ ;  /* 0x00000004141a7c25 */ /* 0x000fe2000f8e00ff */
[----:B------:R-:W-:-:S03]  /*12020*/  LEA.HI.X R5, R22, R37, R5, 0x4, P1 ;  /* 0x0000002516057211 */ /* 0x000fc600008f2405 */
[----:B------:R-:W-:Y:S02]  /*12030*/  IMAD R21, R20, UR5, R21 ;  /* 0x0000000514157c24 */ /* 0x000fe4000f8e0215 */
[----:B------:R-:W-:Y:S01]  /*12040*/  IMAD R17, R16, UR5, R15 ;  /* 0x0000000510117c24 */ /* 0x000fe2000f8e020f */
[----:B------:R-:W-:Y:S01]  /*12050*/  LEA R20, P3, R26, R36, 0x4 ;  /* 0x000000241a147211 */ /* 0x000fe200078620ff */
[C---:B------:R-:W-:Y:S02]  /*12060*/  IMAD R9, R8.reuse, UR5, R9 ;  /* 0x0000000508097c24 */ /* 0x040fe4000f8e0209 */
[----:B------:R-:W-:-:S04]  /*12070*/  IMAD.WIDE.U32 R22, R8, UR4, RZ ;  /* 0x0000000408167c25 */ /* 0x000fc8000f8e00ff */
[----:B------:R-:W-:Y:S02]  /*12080*/  IMAD.IADD R15, R27, 0x1, R21 ;  /* 0x000000011b0f7824 */ /* 0x000fe400078e0215 */
[----:B------:R-:W-:Y:S01]  /*12090*/  IMAD.WIDE.U32 R24, R16, UR4, RZ ;  /* 0x0000000410187c25 */ /* 0x000fe2000f8e00ff */
[----:B------:R-:W-:-:S03]  /*120a0*/  LEA R8, P1, R22, R36, 0x4 ;  /* 0x0000002416087211 */ /* 0x000fc600078220ff */
[----:B------:R-:W-:Y:S02]  /*120b0*/  IMAD R19, R19, UR4, RZ ;  /* 0x0000000413137c24 */ /* 0x000fe4000f8e02ff */
[----:B------:R-:W-:Y:S02]  /*120c0*/  IMAD R11, R11, UR4, RZ ;  /* 0x000000040b0b7c24 */ /* 0x000fe4000f8e02ff */
[----:B------:R-:W-:Y:S01]  /*120d0*/  IMAD R7, R7, UR4, RZ ;  /* 0x0000000407077c24 */ /* 0x000fe2000f8e02ff */
[----:B------:R-:W-:Y:S01]  /*120e0*/  IADD3 R9, PT, PT, R23, R9, RZ ;  /* 0x0000000917097210 */ /* 0x000fe20007ffe0ff */
[----:B------:R-:W-:Y:S01]  /*120f0*/  IMAD R27, R3, UR4, RZ ;  /* 0x00000004031b7c24 */ /* 0x000fe2000f8e02ff */
[----:B------:R-:W-:Y:S01]  /*12100*/  LEA.HI.X R21, R26, R37, R15, 0x4, P3 ;  /* 0x000000251a157211 */ /* 0x000fe200018f240f */
[C---:B------:R-:W-:Y:S01]  /*12110*/  IMAD R15, R18.reuse, UR5, R19 ;  /* 0x00000005120f7c24 */ /* 0x040fe2000f8e0213 */
[----:B------:R-:W-:Y:S01]  /*12120*/  IADD3 R17, PT, PT, R25, R17, RZ ;  /* 0x0000001119117210 */ /* 0x000fe20007ffe0ff */
[----:B------:R-:W-:Y:S01]  /*12130*/  IMAD.WIDE.U32 R18, R18, UR4, RZ ;  /* 0x0000000412127c25 */ /* 0x000fe2000f8e00ff */
[----:B------:R-:W-:-:S03]  /*12140*/  LEA R16, P2, R24, R36, 0x4 ;  /* 0x0000002418107211 */ /* 0x000fc600078420ff */
[----:B------:R-:W-:Y:S02]  /*12150*/  IMAD R25, R10, UR5, R11 ;  /* 0x000000050a197c24 */ /* 0x000fe4000f8e020b */
[----:B------:R-:W-:Y:S01]  /*12160*/  IMAD R3, R6, UR5, R7 ;  /* 0x0000000506037c24 */ /* 0x000fe2000f8e0207 */
[-C--:B------:R-:W-:Y:S01]  /*12170*/  LEA.HI.X R9, R22, R37.reuse, R9, 0x4, P1 ;  /* 0x0000002516097211 */ /* 0x080fe200008f2409 */
[----:B------:R-:W-:Y:S01]  /*12180*/  IMAD.WIDE.U32 R10, R10, UR4, RZ ;  /* 0x000000040a0a7c25 */ /* 0x000fe2000f8e00ff */
[----:B------:R-:W-:-:S03]  /*12190*/  LEA.HI.X R17, R24, R37, R17, 0x4, P2 ;  /* 0x0000002518117211 */ /* 0x000fc600010f2411 */
[----:B------:R-:W-:Y:S01]  /*121a0*/  IMAD.WIDE.U32 R6, R6, UR4, RZ ;  /* 0x0000000406067c25 */ /* 0x000fe2000f8e00ff */
[----:B------:R-:W-:-:S03]  /*121b0*/  LEA R24, P1, R18, R36, 0x4 ;  /* 0x0000002412187211 */ /* 0x000fc600078220ff */
[----:B------:R-:W-:Y:S01]  /*121c0*/  IMAD.WIDE.U32 R22, R2, UR4, RZ ;  /* 0x0000000402167c25 */ /* 0x000fe2000f8e00ff */
[----:B------:R-:W-:-:S03]  /*121d0*/  IADD3 R15, PT, PT, R19, R15, RZ ;  /* 0x0000000f130f7210 */ /* 0x000fc60007ffe0ff */
[----:B------:R-:W-:Y:S01]  /*121e0*/  IMAD R27, R2, UR5, R27 ;  /* 0x00000005021b7c24 */ /* 0x000fe2000f8e021b */
[-C--:B------:R-:W-:Y:S02]  /*121f0*/  LEA R28, P2, R10, R36.reuse, 0x4 ;  /* 0x000000240a1c7211 */ /* 0x080fe400078420ff */
[-C--:B------:R-:W-:Y:S01]  /*12200*/  LEA R32, P3, R6, R36.reuse, 0x4 ;  /* 0x0000002406207211 */ /* 0x080fe200078620ff */
[----:B------:R-:W-:Y:S01]  /*12210*/  IMAD.IADD R2, R23, 0x1, R27 ;  /* 0x0000000117027824 */ /* 0x000fe200078e021b */
[----:B------:R-:W-:Y:S02]  /*12220*/  IADD3 R11, PT, PT, R11, R25, RZ ;  /* 0x000000190b0b7210 */ /* 0x000fe40007ffe0ff */
[----:B------:R-:W-:Y:S02]  /*12230*/  IADD3 R3, PT, PT, R7, R3, RZ ;  /* 0x0000000307037210 */ /* 0x000fe40007ffe0ff */
[----:B------:R-:W-:Y:S02]  /*12240*/  LEA R36, P4, R22, R36, 0x4 ;  /* 0x0000002416247211 */ /* 0x000fe400078820ff */
[----:B------:R-:W-:-:S02]  /*12250*/  LEA.HI.X R25, R18, R37, R15, 0x4, P1 ;  /* 0x0000002512197211 */ /* 0x000fc400008f240f */
[-C--:B------:R-:W-:Y:S01]  /*12260*/  LEA.HI.X R29, R10, R37.reuse, R11, 0x4, P2 ;  /* 0x000000250a1d7211 */ /* 0x080fe200010f240b */
[----:B------:R-:W2:Y:S01]  /*12270*/  LDG.E.128 R16, desc[UR6][R16.64] ;  /* 0x0000000610107981 */ /* 0x000ea2000c1e1d00 */
[-C--:B------:R-:W-:Y:S02]  /*12280*/  LEA.HI.X R33, R6, R37.reuse, R3, 0x4, P3 ;  /* 0x0000002506217211 */ /* 0x080fe400018f2403 */
[----:B------:R-:W-:Y:S01]  /*12290*/  LEA.HI.X R37, R22, R37, R2, 0x4, P4 ;  /* 0x0000002516257211 */ /* 0x000fe200020f2402 */
        /* <DEDUP_REMOVED lines=84> */
[----:B0-2---:R1:W0:Y:S02]  /*127e0*/  DADD R46, R6, R38 ;  /* 0x00000000062e7229 */ /* 0x0052240000000026 */
.L_x_2120:
        /* <DEDUP_REMOVED lines=9> */
[----:B------:R-:W3:Y:S02]  /*12880*/  LDC.64 R24, c[0x0][0x728] ;  /* 0x0001ca00ff187b82 */ /* 0x000ee40000000a00 */
[----:B-1----:R-:W4:Y:S04]  /*12890*/  LDG.E.64 R6, desc[UR6][R12.64+0x8] ;  /* 0x000008060c067981 */ /* 0x002f28000c1e1b00 */
[----:B------:R-:W5:Y:S04]  /*128a0*/  LDG.E.64 R8, desc[UR6][R12.64+0x10] ;  /* 0x000010060c087981 */ /* 0x000f68000c1e1b00 */
[----:B------:R-:W4:Y:S01]  /*128b0*/  LDG.E.64 R10, desc[UR6][R12.64+0x18] ;  /* 0x000018060c0a7981 */ /* 0x000f22000c1e1b00 */
[----:B--2---:R-:W-:-:S02]  /*128c0*/  IMAD R3, R3, UR4, RZ ;  /* 0x0000000403037c24 */ /* 0x004fc4000f8e02ff */
[----:B------:R-:W-:-:S04]  /*128d0*/  IMAD.WIDE.U32 R4, R2, UR4, RZ ;  /* 0x0000000402047c25 */ /* 0x000fc8000f8e00ff */
[----:B------:R-:W-:Y:S01]  /*128e0*/  IMAD R3, R2, UR5, R3 ;  /* 0x0000000502037c24 */ /* 0x000fe2000f8e0203 */
[----:B---3--:R-:W-:Y:S01]  /*128f0*/  LEA R2, P1, R4, R24, 0x4 ;  /* 0x0000001804027211 */ /* 0x008fe200078220ff */
[----:B-----5:R-:W-:-:S03]  /*12900*/  IMAD R9, R9, UR4, RZ ;  /* 0x0000000409097c24 */ /* 0x020fc6000f8e02ff */
[----:B------:R-:W-:Y:S01]  /*12910*/  IADD3 R3, PT, PT, R5, R3, RZ ;  /* 0x0000000305037210 */ /* 0x000fe20007ffe0ff */
[----:B----4-:R-:W-:Y:S02]  /*12920*/  IMAD R5, R7, UR4, RZ ;  /* 0x0000000407057c24 */ /* 0x010fe4000f8e02ff */
        /* <DEDUP_REMOVED lines=58> */
[----:B0--3--:R2:W4:Y:S02]  /*12cd0*/  DADD R46, R10, R6 ;  /* 0x000000000a2e7229 */ /* 0x0095240000000006 */
.L_x_2121:
[----:B------:R-:W-:Y:S05]  /*12ce0*/  @!P0 BRA `(.L_x_2117) ;  /* 0x0000000000d48947 */ /* 0x000fea0003800000 */
[----:B------:R-:W3:Y:S01]  /*12cf0*/  LDG.E.64 R2, desc[UR6][R12.64] ;  /* 0x000000060c027981 */ /* 0x000ee2000c1e1b00 */
[----:B--2---:R-:W3:Y:S08]  /*12d00*/  LDC.64 R10, c[0x0][0x758] ;  /* 0x0001d600ff0a7b82 */ /* 0x004ef00000000a00 */
[----:B------:R-:W1:Y:S01]  /*12d10*/  LDC.64 R14, c[0x0][0x728] ;  /* 0x0001ca00ff0e7b82 */ /* 0x000e620000000a00 */
[----:B---3--:R-:W-:-:S02]  /*12d20*/  IMAD R3, R3, R10, RZ ;  /* 0x0000000a03037224 */ /* 0x008fc400078e02ff */
[----:B------:R-:W-:-:S04]  /*12d30*/  IMAD.WIDE.U32 R4, R2, R10, RZ ;  /* 0x0000000a02047225 */ /* 0x000fc800078e00ff */
[----:B------:R-:W-:Y:S01]  /*12d40*/  IMAD R3, R2, R11, R3 ;  /* 0x0000000b02037224 */ /* 0x000fe200078e0203 */
[----:B-1----:R-:W-:-:S04]  /*12d50*/  LEA R6, P0, R4, R14, 0x4 ;  /* 0x0000000e04067211 */ /* 0x002fc800078020ff */
[----:B------:R-:W-:-:S04]  /*12d60*/  IADD3 R2, PT, PT, R5, R3, RZ ;  /* 0x0000000305027210 */ /* 0x000fc80007ffe0ff */
[----:B------:R-:W-:-:S06]  /*12d70*/  LEA.HI.X R7, R4, R15, R2, 0x4, P0 ;  /* 0x0000000f04077211 */ /* 0x000fcc00000f2402 */
[----:B------:R-:W2:Y:S01]  /*12d80*/  LDG.E.128 R4, desc[UR6][R6.64] ;  /* 0x0000000606047981 */ /* 0x000ea2000c1e1d00 */
[----:B------:R-:W-:-:S04]  /*12d90*/  ISETP.NE.U32.AND P0, PT, R0, 0x1, PT ;  /* 0x000000010000780c */ /* 0x000fc80003f05070 */
[----:B------:R-:W-:Y:S01]  /*12da0*/  ISETP.NE.AND.EX P0, PT, RZ, RZ, PT, P0 ;  /* 0x000000ffff00720c */ /* 0x000fe20003f05300 */
[----:B--2---:R3:W1:-:S15]  /*12db0*/  DADD R44, R44, R4 ;  /* 0x000000002c2c7229 */ /* 0x00465e0000000004 */
[----:B------:R-:W-:-:S15]  /*12dc0*/  NOP ;  /* 0x0000000000007918 */ /* 0x000fde0000000000 */
[----:B------:R-:W-:-:S15]  /*12dd0*/  NOP ;  /* 0x0000000000007918 */ /* 0x000fde0000000000 */
[----:B------:R-:W-:-:S15]  /*12de0*/  NOP ;  /* 0x0000000000007918 */ /* 0x000fde0000000000 */
[----:B------:R-:W-:-:S04]  /*12df0*/  NOP ;  /* 0x0000000000007918 */ /* 0x000fc80000000000 */
[----:B0---4-:R3:W0:Y:S02]  /*12e00*/  DADD R46, R46, R6 ;  /* 0x000000002e2e7229 */ /* 0x0116240000000006 */
[----:B01-3--:R-:W-:Y:S05]  /*12e10*/  @!P0 BRA `(.L_x_2117) ;  /* 0x0000000000888947 */ /* 0x00bfea0003800000 */
        /* <DEDUP_REMOVED lines=28> */
[----:B---3--:R3:W1:-:S15]  /*12fe0*/  @P0 DADD R44, R44, R8 ;  /* 0x000000002c2c0229 */ /* 0x00865e0000000008 */
[----:B------:R-:W-:-:S15]  /*12ff0*/  NOP ;  /* 0x0000000000007918 */ /* 0x000fde0000000000 */
[----:B------:R-:W-:-:S15]  /*13000*/  NOP ;  /* 0x0000000000007918 */ /* 0x000fde0000000000 */
[----:B------:R-:W-:-:S15]  /*13010*/  NOP ;  /* 0x0000000000007918 */ /* 0x000fde0000000000 */
[----:B------:R-:W-:-:S04]  /*13020*/  NOP ;  /* 0x0000000000007918 */ /* 0x000fc80000000000 */
[----:B01----:R3:W0:Y:S02]  /*13030*/  @P0 DADD R46, R46, R10 ;  /* 0x000000002e2e0229 */ /* 0x003624000000000a */
.L_x_2117:
[----:B------:R-:W0:Y:S02]  /*13040*/  LDC.64 R2, c[0x0][0x710] ;  /* 0x0001c400ff027b82 */ /* 0x000e240000000a00 */
[----:B0---4-:R-:W-:Y:S01]  /*13050*/  STG.E.128 desc[UR6][R2.64], R44 ;  /* 0x0000002c02007986 */ /* 0x011fe2000c101d06 */
[----:B------:R-:W-:Y:S05]  /*13060*/  EXIT ;  /* 0x000000000000794d */ /* 0x000fea0003800000 */
.L_x_2073:
        /* <DEDUP_REMOVED lines=389> */
[----:B------:R-:W-:-:S06]  /*148c0*/  @P0 IMAD.MOV.U32 R10, RZ, RZ, RZ ;  /* 0x000000ffff0a0224 */ /* 0x000fcc00078e00ff */
        /* <DEDUP_REMOVED lines=17> */
.L_x_2125:
[----:B------:R-:W0:Y:S02]  /*149e0*/  LDCU.64 UR10, c[0x0][0x738] ;  /* 0x0000e700ff0a77ac */ /* 0x000e240008000a00 */
[----:B0-----:R-:W-:-:S04]  /*149f0*/  IADD3 R8, P0, PT, R4, UR10, RZ ;  /* 0x0000000a04087c10 */ /* 0x001fc8000ff1e0ff */
[----:B------:R-:W-:-:S06]  /*14a00*/  IADD3.X R9, PT, PT, RZ, UR11, RZ, P0, !PT ;  /* 0x0000000bff097c10 */ /* 0x000fcc00087fe4ff */
[----:B------:R-:W2:Y:S01]  /*14a10*/  LDG.E.64 R8, desc[UR6][R8.64] ;  /* 0x0000000608087981 */ /* 0x000ea2000c1e1b00 */
[----:B------:R-:W-:Y:S01]  /*14a20*/  ISETP.NE.AND P1, PT, RZ, UR5, PT ;  /* 0x00000005ff007c0c */ /* 0x000fe2000bf25270 */
[----:B------:R-:W-:Y:S01]  /*14a30*/  BSSY.RECONVERGENT B2, `(.L_x_2126) ;  /* 0x000025d000027945 */ /* 0x000fe20003800200 */
        /* <DEDUP_REMOVED lines=19> */
[----:B------:R-:W-:Y:S02]  /*14b70*/  LOP3.LUT R48, R4, 0xf, RZ, 0xc0, !PT ;  /* 0x0000000f04307812 */ /* 0x000fe400078ec0ff */
[----:B------:R-:W-:-:S02]  /*14b80*/  CS2R R46, SRZ ;  /* 0x00000000002e7805 */ /* 0x000fc4000001ff00 */
[----:B------:R-:W-:Y:S02]  /*14b90*/  ISETP.GE.U32.AND.EX P0, PT, R13, RZ, PT, P0 ;  /* 0x000000ff0d00720c */ /* 0x000fe40003f06100 */
[----:B------:R-:W-:Y:S02]  /*14ba0*/  CS2R R44, SRZ ;  /* 0x00000000002c7805 */ /* 0x000fe4000001ff00 */
[----:B0-----:R-:W-:-:S04]  /*14bb0*/  IADD3 R2, P1, PT, R2, UR10, RZ ;  /* 0x0000000a02027c10 */ /* 0x001fc8000ff3e0ff */
[----:B------:R-:W-:Y:S02]  /*14bc0*/  IADD3.X R3, PT, PT, RZ, UR11, RZ, P1, !PT ;  /* 0x0000000bff037c10 */ /* 0x000fe40008ffe4ff */
[----:B-1----:R-:W-:-:S04]  /*14bd0*/  LEA R40, P2, R8, UR12, 0x3 ;  /* 0x0000000c08287c11 */ /* 0x002fc8000f8418ff */
[----:B------:R-:W-:Y:S01]  /*14be0*/  LEA.HI.X R41, R8, UR13, R9, 0x3, P2 ;  /* 0x0000000d08297c11 */ /* 0x000fe200090f1c09 */
[----:B------:R-:W-:Y:S08]  /*14bf0*/  @!P0 BRA `(.L_x_2129) ;  /* 0x0000001000808947 */ /* 0x000ff00003800000 */
[----:B------:R-:W-:Y:S01]  /*14c00*/  BSSY.RECONVERGENT B4, `(.L_x_2129) ;  /* 0x000011f000047945 */ /* 0x000fe20003800200 */
[----:B------:R-:W-:Y:S02]  /*14c10*/  LOP3.LUT R49, R13, 0x7fffffff, RZ, 0xc0, !PT ;  /* 0x7fffffff0d317812 */ /* 0x000fe400078ec0ff */
[----:B------:R-:W-:Y:S02]  /*14c20*/  CS2R R46, SRZ ;  /* 0x00000000002e7805 */ /* 0x000fe4000001ff00 */
[----:B------:R-:W-:-:S07]  /*14c30*/  LOP3.LUT R50, R4, 0xfffffff0, RZ, 0xc0, !PT ;  /* 0xfffffff004327812 */ /* 0x000fce00078ec0ff */
.L_x_2130:
        /* <DEDUP_REMOVED lines=19> */
[----:B------:R-:W-:-:S03]  /*14d70*/  LEA R8, P0, R10, R2, 0x4 ;  /* 0x000000020a087211 */ /* 0x000fc600078020ff */
[----:B------:R-:W-:-:S05]  /*14d80*/  IMAD.IADD R9, R11, 0x1, R9 ;  /* 0x000000010b097824 */ /* 0x000fca00078e0209 */
[----:B------:R-:W-:-:S06]  /*14d90*/  LEA.HI.X R9, R10, R3, R9, 0x4, P0 ;  /* 0x000000030a097211 */ /* 0x000fcc00000f2409 */
[----:B------:R-:W2:Y:S01]  /*14da0*/  LDG.E.128 R8, desc[UR6][R8.64] ;  /* 0x0000000608087981 */ /* 0x000ea2000c1e1d00 */
[----:B---3--:R-:W-:Y:S02]  /*14db0*/  IMAD R13, R13, UR8, RZ ;  /* 0x000000080d0d7c24 */ /* 0x008fe4000f8e02ff */
[----:B------:R-:W-:-:S04]  /*14dc0*/  IMAD.WIDE.U32 R22, R12, UR8, RZ ;  /* 0x000000080c167c25 */ /* 0x000fc8000f8e00ff */
[----:B------:R-:W-:Y:S01]  /*14dd0*/  IMAD R13, R12, UR9, R13 ;  /* 0x000000090c0d7c24 */ /* 0x000fe2000f8e020d */
[----:B------:R-:W-:Y:S01]  /*14de0*/  LEA R12, P0, R22, R2, 0x4 ;  /* 0x00000002160c7211 */ /* 0x000fe200078020ff */
[----:B----4-:R-:W-:Y:S02]  /*14df0*/  IMAD R15, R15, UR8, RZ ;  /* 0x000000080f0f7c24 */ /* 0x010fe4000f8e02ff */
[----:B-----5:R-:W-:Y:S01]  /*14e00*/  IMAD R19, R19, UR8, RZ ;  /* 0x0000000813137c24 */ /* 0x020fe2000f8e02ff */
[----:B------:R-:W-:Y:S01]  /*14e10*/  IADD3 R13, PT, PT, R23, R13, RZ ;  /* 0x0000000d170d7210 */ /* 0x000fe20007ffe0ff */
[----:B------:R-:W-:Y:S02]  /*14e20*/  IMAD R23, R21, UR8, RZ ;  /* 0x0000000815177c24 */ /* 0x000fe4000f8e02ff */
[----:B------:R-:W-:Y:S01]  /*14e30*/  IMAD R21, R14, UR9, R15 ;  /* 0x000000090e157c24 */ /* 0x000fe2000f8e020f */
[----:B------:R-:W-:Y:S01]  /*14e40*/  LEA.HI.X R13, R22, R3, R13, 0x4, P0 ;  /* 0x00000003160d7211 */ /* 0x000fe200000f240d */
[----:B------:R-:W-:-:S02]  /*14e50*/  IMAD R17, R17, UR8, RZ ;  /* 0x0000000811117c24 */ /* 0x000fc4000f8e02ff */
[----:B------:R-:W-:-:S04]  /*14e60*/  IMAD.WIDE.U32 R14, R14, UR8, RZ ;  /* 0x000000080e0e7c25 */ /* 0x000fc8000f8e00ff */
        /* <DEDUP_REMOVED lines=8> */
[-C--:B------:R-:W-:Y:S01]  /*14ef0*/  LEA R16, P0, R14, R2.reuse, 0x4 ;  /* 0x000000020e107211 */ /* 0x080fe200078020ff */
[----:B------:R-:W-:Y:S01]  /*14f00*/  IMAD.IADD R19, R19, 0x1, R29 ;  /* 0x0000000113137824 */ /* 0x000fe200078e021d */
[----:B------:R-:W-:Y:S02]  /*14f10*/  IADD3 R17, PT, PT, R15, R21, RZ ;  /* 0x000000150f117210 */ /* 0x000fe40007ffe0ff */
[----:B------:R-:W-:Y:S02]  /*14f20*/  IADD3 R21, PT, PT, R23, R25, RZ ;  /* 0x0000001917157210 */ /* 0x000fe40007ffe0ff */
[----:B------:R-:W-:Y:S02]  /*14f30*/  LEA R28, P3, R26, R2, 0x4 ;  /* 0x000000021a1c7211 */ /* 0x000fe400078620ff */
[----:B------:R-:W-:Y:S02]  /*14f40*/  IADD3 R15, PT, PT, R27, R31, RZ ;  /* 0x0000001f1b0f7210 */ /* 0x000fe40007ffe0ff */
[----:B------:R-:W-:-:S02]  /*14f50*/  LEA.HI.X R17, R14, R3, R17, 0x4, P0 ;  /* 0x000000030e117211 */ /* 0x000fc400000f2411 */
[-C--:B------:R-:W-:Y:S02]  /*14f60*/  LEA.HI.X R21, R22, R3.reuse, R21, 0x4, P1 ;  /* 0x0000000316157211 */ /* 0x080fe400008f2415 */
[-C--:B------:R-:W-:Y:S02]  /*14f70*/  LEA.HI.X R25, R18, R3.reuse, R19, 0x4, P2 ;  /* 0x0000000312197211 */ /* 0x080fe400010f2413 */
[----:B------:R-:W-:Y:S01]  /*14f80*/  LEA.HI.X R29, R26, R3, R15, 0x4, P3 ;  /* 0x000000031a1d7211 */ /* 0x000fe200018f240f */
[----:B------:R-:W3:Y:S04]  /*14f90*/  LDG.E.128 R16, desc[UR6][R16.64] ;  /* 0x0000000610107981 */ /* 0x000ee8000c1e1d00 */
[----:B------:R-:W4:Y:S04]  /*14fa0*/  LDG.E.128 R12, desc[UR6][R12.64] ;  /* 0x000000060c0c7981 */ /* 0x000f28000c1e1d00 */
[----:B------:R-:W5:Y:S04]  /*14fb0*/  LDG.E.128 R20, desc[UR6][R20.64] ;  /* 0x0000000614147981 */ /* 0x000f68000c1e1d00 */
[----:B------:R-:W5:Y:S04]  /*14fc0*/  LDG.E.128 R24, desc[UR6][R24.64] ;  /* 0x0000000618187981 */ /* 0x000f68000c1e1d00 */
[----:B------:R-:W5:Y:S01]  /*14fd0*/  LDG.E.128 R28, desc[UR6][R28.64] ;  /* 0x000000061c1c7981 */ /* 0x000f62000c1e1d00 */
[----:B--2---:R0:W4:Y:S03]  /*14fe0*/  DADD R54, R8, R44 ;  /* 0x0000000008367229 */ /* 0x004126000000002c */
[----:B0-----:R-:W2:Y:S04]  /*14ff0*/  LDG.E.64 R44, desc[UR6][R52.64+0x70] ;  /* 0x00007006342c7981 */ /* 0x001ea8000c1e1b00 */
[----:B------:R-:W2:-:S15]  /*15000*/  LDG.E.64 R8, desc[UR6][R52.64+0x78] ;  /* 0x0000780634087981 */ /* 0x000e9e000c1e1b00 */
[----:B------:R-:W-:-:S15]  /*15010*/  NOP ;  /* 0x0000000000007918 */ /* 0x000fde0000000000 */
[----:B------:R-:W-:-:S15]  /*15020*/  NOP ;  /* 0x0000000000007918 */ /* 0x000fde0000000000 */
[----:B------:R-:W-:-:S12]  /*15030*/  NOP ;  /* 0x0000000000007918 */ /* 0x000fd80000000000 */
[----:B----4-:R-:W3:-:S15]  /*15040*/  DADD R12, R54, R12 ;  /* 0x00000000360c7229 */ /* 0x010ede000000000c */
[----:B------:R-:W-:-:S15]  /*15050*/  NOP ;  /* 0x0000000000007918 */ /* 0x000fde0000000000 */
[----:B------:R-:W-:-:S15]  /*15060*/  NOP ;  /* 0x0000000000007918 */ /* 0x000fde0000000000 */
[----:B------:R-:W-:-:S15]  /*15070*/  NOP ;  /* 0x0000000000007918 */ /* 0x000fde0000000000 */
[----:B------:R-:W-:-:S04]  /*15080*/  NOP ;  /* 0x0000000000007918 */ /* 0x000fc80000000000 */
[----:B---3--:R0:W5:Y:S02]  /*15090*/  DADD R12, R12, R16 ;  /* 0x000000000c0c7229 */ /* 0x0081640000000010 */
[----:B0-----:R-:W-:-:S15]  /*150a0*/  IMAD R17, R43, UR8, RZ ;  /* 0x000000082b117c24 */ /* 0x001fde000f8e02ff */
[----:B------:R-:W-:-:S15]  /*150b0*/  NOP ;  /* 0x0000000000007918 */ /* 0x000fde0000000000 */
[----:B------:R-:W-:-:S15]  /*150c0*/  NOP ;  /* 0x0000000000007918 */ /* 0x000fde0000000000 */
[----:B------:R-:W-:-:S15]  /*150d0*/  NOP ;  /* 0x0000000000007918 */ /* 0x000fde0000000000 */
[----:B------:R-:W-:-:S02]  /*150e0*/  NOP ;  /* 0x0000000000007918 */ /* 0x000fc40000000000 */
[----:B-----5:R0:W1:Y:S02]  /*150f0*/  DADD R12, R12, R20 ;  /* 0x000000000c0c7229 */ /* 0x0200640000000014 */
        /* <DEDUP_REMOVED lines=10> */
[----:B-1----:R1:W3:Y:S02]  /*151a0*/  DADD R12, R12, R24 ;  /* 0x000000000c0c7229 */ /* 0x0022e40000000018 */
[----:B-1----:R-:W-:-:S04]  /*151b0*/  IMAD R25, R35, UR8, RZ ;  /* 0x0000000823197c24 */ /* 0x002fc8000f8e02ff */
[----:B------:R-:W-:-:S15]  /*151c0*/  IMAD R25, R34, UR9, R25 ;  /* 0x0000000922197c24 */ /* 0x000fde000f8e0219 */
[----:B------:R-:W-:-:S15]  /*151d0*/  NOP ;  /* 0x0000000000007918 */ /* 0x000fde0000000000 */
[----:B------:R-:W-:-:S15]  /*151e0*/  NOP ;  /* 0x0000000000007918 */ /* 0x000fde0000000000 */
[----:B------:R-:W-:-:S13]  /*151f0*/  NOP ;  /* 0x0000000000007918 */ /* 0x000fda0000000000 */
[----:B0-----:R0:W1:Y:S02]  /*15200*/  DADD R10, R10, R14 ;  /* 0x000000000a0a7229 */ /* 0x001064000000000e */
[----:B0-----:R-:W-:-:S15]  /*15210*/  IMAD.WIDE.U32 R14, R42, UR8, RZ ;  /* 0x000000082a0e7c25 */ /* 0x001fde000f8e00ff */
[----:B------:R-:W-:-:S15]  /*15220*/  NOP ;  /* 0x0000000000007918 */ /* 0x000fde0000000000 */
[----:B------:R-:W-:-:S15]  /*15230*/  NOP ;  /* 0x0000000000007918 */ /* 0x000fde0000000000 */
[----:B------:R-:W-:-:S15]  /*15240*/  NOP ;  /* 0x0000000000007918 */ /* 0x000fde0000000000 */
[----:B------:R-:W-:-:S02]  /*15250*/  NOP ;  /* 0x0000000000007918 */ /* 0x000fc40000000000 */
[----:B---3--:R0:W-:Y:S02]  /*15260*/  DADD R54, R12, R28 ;  /* 0x000000000c367229 */ /* 0x0081e4000000001c */
[----:B0-----:R-:W-:Y:S01]  /*15270*/  IMAD R13, R59, UR8, RZ ;  /* 0x000000083b0d7c24 */ /* 0x001fe2000f8e02ff */
[----:B------:R-:W-:-:S15]  /*15280*/  LEA R12, P1, R14, R2, 0x4 ;  /* 0x000000020e0c7211 */ /* 0x000fde00078220ff */
[----:B------:R-:W-:-:S15]  /*15290*/  NOP ;  /* 0x0000000000007918 */ /* 0x000fde0000000000 */
[----:B------:R-:W-:-:S15]  /*152a0*/  NOP ;  /* 0x0000000000007918 */ /* 0x000fde0000000000 */
[----:B------:R-:W-:-:S15]  /*152b0*/  NOP ;  /* 0x0000000000007918 */ /* 0x000fde0000000000 */
[----:B------:R-:W-:-:S01]  /*152c0*/  NOP ;  /* 0x0000000000007918 */ /* 0x000fc20000000000 */
[----:B-1----:R0:W1:Y:S02]  /*152d0*/  DADD R10, R10, R18 ;  /* 0x000000000a0a7229 */ /* 0x0020640000000012 */
[----:B0-----:R-:W-:-:S03]  /*152e0*/  IMAD.WIDE.U32 R18, R40, UR8, RZ ;  /* 0x0000000828127c25 */ /* 0x001fc6000f8e00ff */
[----:B------:R-:W-:-:S15]  /*152f0*/  LEA R16, P2, R18, R2, 0x4 ;  /* 0x0000000212107211 */ /* 0x000fde00078420ff */
[----:B------:R-:W-:-:S15]  /*15300*/  NOP ;  /* 0x0000000000007918 */ /* 0x000fde0000000000 */
[----:B------:R-:W-:-:S15]  /*15310*/  NOP ;  /* 0x0000000000007918 */ /* 0x000fde0000000000 */
[----:B------:R-:W-:-:S14]  /*15320*/  NOP ;  /* 0x0000000000007918 */ /* 0x000fdc0000000000 */
[----:B-1----:R0:W1:Y:S02]  /*15330*/  DADD R10, R10, R22 ;  /* 0x000000000a0a7229 */ /* 0x0020640000000016 */
[----:B0-----:R-:W-:-:S04]  /*15340*/  IMAD R23, R33, UR8, RZ ;  /* 0x0000000821177c24 */ /* 0x001fc8000f8e02ff */
[----:B------:R-:W-:Y:S02]  /*15350*/  IMAD R23, R32, UR9, R23 ;  /* 0x0000000920177c24 */ /* 0x000fe4000f8e0217 */
[----:B--2---:R-:W-:-:S04]  /*15360*/  IMAD R33, R9, UR8, RZ ;  /* 0x0000000809217c24 */ /* 0x004fc8000f8e02ff */
[----:B------:R-:W-:-:S15]  /*15370*/  IMAD R33, R8, UR9, R33 ;  /* 0x0000000908217c24 */ /* 0x000fde000f8e0221 */
[----:B------:R-:W-:-:S15]  /*15380*/  NOP ;  /* 0x0000000000007918 */ /* 0x000fde0000000000 */
[----:B------:R-:W-:-:S15]  /*15390*/  NOP ;  /* 0x0000000000007918 */ /* 0x000fde0000000000 */
[----:B------:R-:W-:-:S07]  /*153a0*/  NOP ;  /* 0x0000000000007918 */ /* 0x000fce0000000000 */
[----:B-1----:R-:W0:-:S15]  /*153b0*/  DADD R10, R10, R26 ;  /* 0x000000000a0a7229 */ /* 0x002e1e000000001a */
[----:B------:R-:W-:-:S15]  /*153c0*/  NOP ;  /* 0x0000000000007918 */ /* 0x000fde0000000000 */
[----:B------:R-:W-:-:S15]  /*153d0*/  NOP ;  /* 0x0000000000007918 */ /* 0x000fde0000000000 */
[----:B------:R-:W-:-:S15]  /*153e0*/  NOP ;  /* 0x0000000000007918 */ /* 0x000fde0000000000 */
[----:B------:R-:W-:-:S04]  /*153f0*/  NOP ;  /* 0x0000000000007918 */ /* 0x000fc80000000000 */
[----:B0-----:R0:W-:Y:S02]  /*15400*/  DADD R56, R10, R30 ;  /* 0x000000000a387229 */ /* 0x0011e4000000001e */
[----:B0-----:R-:W-:Y:S02]  /*15410*/  IMAD R11, R58, UR9, R13 ;  /* 0x000000093a0b7c24 */ /* 0x001fe4000f8e020d */
[----:B------:R-:W-:-:S05]  /*15420*/  IMAD R13, R42, UR9, R17 ;  /* 0x000000092a0d7c24 */ /* 0x000fca000f8e0211 */
[----:B------:R-:W-:Y:S01]  /*15430*/  IADD3 R13, PT, PT, R15, R13, RZ ;  /* 0x0000000d0f0d7210 */ /* 0x000fe20007ffe0ff */
[----:B------:R-:W-:Y:S02]  /*15440*/  IMAD.IADD R15, R19, 0x1, R21 ;  /* 0x00000001130f7824 */ /* 0x000fe400078e0215 */
[----:B------:R-:W-:Y:S01]  /*15450*/  IMAD R19, R39, UR8, RZ ;  /* 0x0000000827137c24 */ /* 0x000fe2000f8e02ff */
[-C--:B------:R-:W-:Y:S02]  /*15460*/  LEA.HI.X R13, R14, R3.reuse, R13, 0x4, P1 ;  /* 0x000000030e0d7211 */ /* 0x080fe400008f240d */
[----:B------:R-:W-:Y:S01]  /*15470*/  LEA.HI.X R17, R18, R3, R15, 0x4, P2 ;  /* 0x0000000312117211 */ /* 0x000fe200010f240f */
[----:B------:R-:W-:Y:S02]  /*15480*/  IMAD R21, R38, UR9, R19 ;  /* 0x0000000926157c24 */ /* 0x000fe4000f8e0213 */
[----:B------:R-:W-:-:S04]  /*15490*/  IMAD.WIDE.U32 R14, R32, UR8, RZ ;  /* 0x00000008200e7c25 */ /* 0x000fc8000f8e00ff */
[----:B------:R-:W-:Y:S01]  /*154a0*/  IMAD.WIDE.U32 R18, R34, UR8, RZ ;  /* 0x0000000822127c25 */ /* 0x000fe2000f8e00ff */
[----:B------:R-:W-:-:S04]  /*154b0*/  IADD3 R22, PT, PT, R15, R23, RZ ;  /* 0x000000170f167210 */ /* 0x000fc80007ffe0ff */
[----:B------:R-:W-:Y:S01]  /*154c0*/  IADD3 R15, PT, PT, R19, R25, RZ ;  /* 0x00000019130f7210 */ /* 0x000fe20007ffe0ff */
[----:B------:R-:W-:Y:S02]  /*154d0*/  IMAD R19, R37, UR8, RZ ;  /* 0x0000000825137c24 */ /* 0x000fe4000f8e02ff */
[----:B------:R-:W-:Y:S01]  /*154e0*/  IMAD.WIDE.U32 R58, R58, UR8, RZ ;  /* 0x000000083a3a7c25 */ /* 0x000fe2000f8e00ff */
[-C--:B------:R-:W-:Y:S02]  /*154f0*/  LEA R24, P1, R14, R2.reuse, 0x4 ;  /* 0x000000020e187211 */ /* 0x080fe400078220ff */
[-C--:B------:R-:W-:Y:S01]  /*15500*/  LEA R28, P2, R18, R2.reuse, 0x4 ;  /* 0x00000002121c7211 */ /* 0x080fe200078420ff */
[----:B------:R-:W-:Y:S02]  /*15510*/  IMAD R27, R36, UR9, R19 ;  /* 0x00000009241b7c24 */ /* 0x000fe4000f8e0213 */
[----:B------:R-:W-:Y:S02]  /*15520*/  IMAD R23, R61, UR8, RZ ;  /* 0x000000083d177c24 */ /* 0x000fe4000f8e02ff */
[----:B------:R-:W-:Y:S01]  /*15530*/  IMAD R19, R45, UR8, RZ ;  /* 0x000000082d137c24 */ /* 0x000fe2000f8e02ff */
[----:B------:R-:W-:Y:S01]  /*15540*/  LEA R10, P0, R58, R2, 0x4 ;  /* 0x000000023a0a7211 */ /* 0x000fe200078020ff */
[----:B------:R-:W-:Y:S01]  /*15550*/  IMAD.WIDE.U32 R38, R38, UR8, RZ ;  /* 0x0000000826267c25 */ /* 0x000fe2000f8e00ff */
[----:B------:R-:W-:-:S02]  /*15560*/  IADD3 R11, PT, PT, R59, R11, RZ ;  /* 0x0000000b3b0b7210 */ /* 0x000fc40007ffe0ff */
[-C--:B------:R-:W-:Y:S01]  /*15570*/  LEA.HI.X R25, R14, R3.reuse, R22, 0x4, P1 ;  /* 0x000000030e197211 */ /* 0x080fe200008f2416 */
[----:B------:R-:W-:Y:S01]  /*15580*/  IMAD R31, R60, UR9, R23 ;  /* 0x000000093c1f7c24 */ /* 0x000fe2000f8e0217 */
[-C--:B------:R-:W-:Y:S01]  /*15590*/  LEA.HI.X R29, R18, R3.reuse, R15, 0x4, P2 ;  /* 0x00000003121d7211 */ /* 0x080fe200010f240f */
[----:B------:R-:W-:Y:S01]  /*155a0*/  IMAD R9, R44, UR9, R19 ;  /* 0x000000092c097c24 */ /* 0x000fe2000f8e0213 */
[----:B------:R-:W-:Y:S01]  /*155b0*/  LEA.HI.X R11, R58, R3, R11, 0x4, P0 ;  /* 0x000000033a0b7211 */ /* 0x000fe200000f240b */
[----:B------:R-:W-:Y:S01]  /*155c0*/  IMAD.WIDE.U32 R22, R44, UR8, RZ ;  /* 0x000000082c167c25 */ /* 0x000fe2000f8e00ff */
[----:B------:R-:W-:-:S03]  /*155d0*/  LEA R20, P0, R38, R2, 0x4 ;  /* 0x0000000226147211 */ /* 0x000fc600078020ff */
[----:B------:R-:W-:Y:S01]  /*155e0*/  IMAD.WIDE.U32 R18, R8, UR8, RZ ;  /* 0x0000000808127c25 */ /* 0x000fe2000f8e00ff */
[----:B------:R-:W-:-:S03]  /*155f0*/  IADD3 R21, PT, PT, R39, R21, RZ ;  /* 0x0000001527157210 */ /* 0x000fc60007ffe0ff */
[----:B------:R-:W-:-:S04]  /*15600*/  IMAD.WIDE.U32 R14, R36, UR8, RZ ;  /* 0x00000008240e7c25 */ /* 0x000fc8000f8e00ff */
[----:B------:R-:W-:Y:S01]  /*15610*/  IMAD.WIDE.U32 R60, R60, UR8, RZ ;  /* 0x000000083c3c7c25 */ /* 0x000fe2000f8e00ff */
[----:B------:R-:W-:Y:S02]  /*15620*/  IADD3 R9, PT, PT, R23, R9, RZ ;  /* 0x0000000917097210 */ /* 0x000fe40007ffe0ff */
[----:B------:R-:W-:Y:S01]  /*15630*/  IADD3 R8, PT, PT, R19, R33, RZ ;  /* 0x0000002113087210 */ /* 0x000fe20007ffe0ff */
[----:B------:R-:W-:Y:S01]  /*15640*/  IMAD.IADD R26, R15, 0x1, R27 ;  /* 0x000000010f1a7824 */ /* 0x000fe200078e021b */
[----:B------:R-:W-:Y:S02]  /*15650*/  LEA.HI.X R21, R38, R3, R21, 0x4, P0 ;  /* 0x0000000326157211 */ /* 0x000fe400000f2415 */
[-C--:B------:R-:W-:Y:S02]  /*15660*/  LEA R40, P2, R22, R2.reuse, 0x4 ;  /* 0x0000000216287211 */ /* 0x080fe400078420ff */
[----:B------:R-:W-:Y:S02]  /*15670*/  LEA R44, P3, R18, R2, 0x4 ;  /* 0x00000002122c7211 */ /* 0x000fe400078620ff */
[----:B------:R-:W-:-:S02]  /*15680*/  IADD3 R15, PT, PT, R61, R31, RZ ;  /* 0x0000001f3d0f7210 */ /* 0x000fc40007ffe0ff */
[-C--:B------:R-:W-:Y:S01]  /*15690*/  LEA R32, P0, R14, R2.reuse, 0x4 ;  /* 0x000000020e207211 */ /* 0x080fe200078020ff */
[----:B------:R-:W2:Y:S01]  /*156a0*/  LDG.E.128 R28, desc[UR6][R28.64] ;  /* 0x000000061c1c7981 */ /* 0x000ea2000c1e1d00 */
[----:B------:R-:W-:Y:S02]  /*156b0*/  LEA R36, P1, R60, R2, 0x4 ;  /* 0x000000023c247211 */ /* 0x000fe400078220ff */
[-C--:B------:R-:W-:Y:S02]  /*156c0*/  LEA.HI.X R41, R22, R3.reuse, R9, 0x4, P2 ;  /* 0x0000000316297211 */ /* 0x080fe400010f2409 */
[-C--:B------:R-:W-:Y:S01]  /*156d0*/  LEA.HI.X R45, R18, R3.reuse, R8, 0x4, P3 ;  /* 0x00000003122d7211 */ /* 0x080fe200018f2408 */
[----:B------:R-:W3:Y:S01]  /*156e0*/  LDG.E.128 R20, desc[UR6][R20.64] ;  /* 0x0000000614147981 */ /* 0x000ee2000c1e1d00 */
[-C--:B------:R-:W-:Y:S02]  /*156f0*/  LEA.HI.X R33, R14, R3.reuse, R26, 0x4, P0 ;  /* 0x000000030e217211 */ /* 0x080fe400000f241a */
[----:B------:R-:W-:Y:S01]  /*15700*/  LEA.HI.X R37, R60, R3, R15, 0x4, P1 ;  /* 0x000000033c257211 */ /* 0x000fe200008f240f */
[----:B------:R-:W4:Y:S04]  /*15710*/  LDG.E.128 R8, desc[UR6][R10.64] ;  /* 0x000000060a087981 */ /* 0x000f28000c1e1d00 */
[----:B------:R-:W5:Y:S04]  /*15720*/  LDG.E.128 R12, desc[UR6][R12.64] ;  /* 0x000000060c0c7981 */ /* 0x000f68000c1e1d00 */
[----:B------:R-:W2:Y:S04]  /*15730*/  LDG.E.128 R16, desc[UR6][R16.64] ;  /* 0x0000000610107981 */ /* 0x000ea8000c1e1d00 */
        /* <DEDUP_REMOVED lines=79> */
[----:B-1----:R1:W-:Y:S02]  /*15c30*/  DADD R8, R8, R40 ;  /* 0x0000000008087229 */ /* 0x0023e40000000028 */
        /* <DEDUP_REMOVED lines=20> */
[----:B------:R1:W2:-:S15]  /*15d80*/  DADD R44, R8, R44 ;  /* 0x00000000082c7229 */ /* 0x00029e000000002c */
[----:B------:R-:W-:-:S15]  /*15d90*/  NOP ;  /* 0x0000000000007918 */ /* 0x000fde0000000000 */
[----:B------:R-:W-:-:S15]  /*15da0*/  NOP ;  /* 0x0000000000007918 */ /* 0x000fde0000000000 */
[----:B------:R-:W-:-:S15]  /*15db0*/  NOP ;  /* 0x0000000000007918 */ /* 0x000fde0000000000 */
[----:B------:R-:W-:-:S04]  /*15dc0*/  NOP ;  /* 0x0000000000007918 */ /* 0x000fc80000000000 */
[----:B0-----:R1:W0:Y:S02]  /*15dd0*/  DADD R46, R10, R46 ;  /* 0x000000000a2e7229 */ /* 0x001224000000002e */
[----:B012---:R-:W-:Y:S05]  /*15de0*/  @P0 BRA `(.L_x_2130) ;  /* 0xffffffec00940947 */ /* 0x007fea000383ffff */
[----:B------:R-:W-:Y:S05]  /*15df0*/  BSYNC.RECONVERGENT B4 ;  /* 0x0000000000047941 */ /* 0x000fea0003800200 */
.L_x_2129:
[----:B------:R-:W-:Y:S05]  /*15e00*/  BSYNC.RECONVERGENT B3 ;  /* 0x0000000000037941 */ /* 0x000fea0003800200 */
.L_x_2128:
        /* <DEDUP_REMOVED lines=22> */
[----:B----4-:R-:W-:-:S03]  /*15f70*/  IMAD R17, R17, UR10, RZ ;  /* 0x0000000a11117c24 */ /* 0x010fc6000f8e02ff */
[----:B------:R-:W-:Y:S01]  /*15f80*/  IADD3 R9, PT, PT, R21, R9, RZ ;  /* 0x0000000915097210 */ /* 0x000fe20007ffe0ff */
[----:B---3--:R-:W-:Y:S02]  /*15f90*/  IMAD R21, R25, UR10, RZ ;  /* 0x0000000a19157c24 */ /* 0x008fe4000f8e02ff */
[----:B-----5:R-:W-:Y:S02]  /*15fa0*/  IMAD R13, R13, UR10, RZ ;  /* 0x0000000a0d0d7c24 */ /* 0x020fe4000f8e02ff */
[C---:B------:R-:W-:Y:S02]  /*15fb0*/  IMAD R21, R24.reuse, UR11, R21 ;  /* 0x0000000b18157c24 */ /* 0x040fe4000f8e0215 */
[----:B------:R-:W-:-:S04]  /*15fc0*/  IMAD.WIDE.U32 R24, R24, UR10, RZ ;  /* 0x0000000a18187c25 */ /* 0x000fc8000f8e00ff */
[----:B------:R-:W-:-:S04]  /*15fd0*/  IMAD.WIDE.U32 R26, R16, UR10, RZ ;  /* 0x0000000a101a7c25 */ /* 0x000fc8000f8e00ff */
[----:B------:R-:W-:Y:S02]  /*15fe0*/  IMAD R17, R16, UR11, R17 ;  /* 0x0000000b10117c24 */ /* 0x000fe4000f8e0211 */
[----:B------:R-:W-:Y:S01]  /*15ff0*/  IMAD.WIDE.U32 R28, R12, UR10, RZ ;  /* 0x0000000a0c1c7c25 */ /* 0x000fe2000f8e00ff */
[----:B------:R-:W-:-:S03]  /*16000*/  LEA R8, P1, R20, R2, 0x4 ;  /* 0x0000000214087211 */ /* 0x000fc600078220ff */
[----:B------:R-:W-:Y:S01]  /*16010*/  IMAD R31, R12, UR11, R13 ;  /* 0x0000000b0c1f7c24 */ /* 0x000fe2000f8e020d */
[----:B------:R-:W-:Y:S01]  /*16020*/  IADD3 R13, PT, PT, R25, R21, RZ ;  /* 0x00000015190d7210 */ /* 0x000fe20007ffe0ff */
[----:B------:R-:W-:Y:S01]  /*16030*/  IMAD R23, R23, UR10, RZ ;  /* 0x0000000a17177c24 */ /* 0x000fe2000f8e02ff */
[-C--:B------:R-:W-:Y:S01]  /*16040*/  LEA R16, P2, R26, R2.reuse, 0x4 ;  /* 0x000000021a107211 */ /* 0x080fe200078420ff */
[----:B------:R-:W-:Y:S01]  /*16050*/  IMAD R15, R15, UR10, RZ ;  /* 0x0000000a0f0f7c24 */ /* 0x000fe2000f8e02ff */
[----:B------:R-:W-:Y:S01]  /*16060*/  IADD3 R17, PT, PT, R27, R17, RZ ;  /* 0x000000111b117210 */ /* 0x000fe20007ffe0ff */
[----:B------:R-:W-:Y:S02]  /*16070*/  IMAD.IADD R21, R29, 0x1, R31 ;  /* 0x000000011d157824 */ /* 0x000fe400078e021f */
[----:B------:R-:W-:Y:S02]  /*16080*/  IMAD R19, R19, UR10, RZ ;  /* 0x0000000a13137c24 */ /* 0x000fe4000f8e02ff */
[----:B------:R-:W-:Y:S01]  /*16090*/  IMAD R31, R11, UR10, RZ ;  /* 0x0000000a0b1f7c24 */ /* 0x000fe2000f8e02ff */
[-C--:B------:R-:W-:Y:S01]  /*160a0*/  LEA.HI.X R9, R20, R3.reuse, R9, 0x4, P1 ;  /* 0x0000000314097211 */ /* 0x080fe200008f2409 */
[----:B------:R-:W-:Y:S01]  /*160b0*/  IMAD R25, R22, UR11, R23 ;  /* 0x0000000b16197c24 */ /* 0x000fe2000f8e0217 */
[-C--:B------:R-:W-:Y:S01]  /*160c0*/  LEA R12, P1, R24, R2.reuse, 0x4 ;  /* 0x00000002180c7211 */ /* 0x080fe200078220ff */
[----:B------:R-:W-:Y:S01]  /*160d0*/  IMAD R11, R14, UR11, R15 ;  /* 0x0000000b0e0b7c24 */ /* 0x000fe2000f8e020f */
[----:B------:R-:W-:Y:S01]  /*160e0*/  LEA.HI.X R17, R26, R3, R17, 0x4, P2 ;  /* 0x000000031a117211 */ /* 0x000fe200010f2411 */
[----:B------:R-:W-:Y:S01]  /*160f0*/  IMAD.WIDE.U32 R22, R22, UR10, RZ ;  /* 0x0000000a16167c25 */ /* 0x000fe2000f8e00ff */
[----:B------:R-:W-:-:S03]  /*16100*/  LEA R20, P3, R28, R2, 0x4 ;  /* 0x000000021c147211 */ /* 0x000fc600078620ff */
[----:B------:R-:W-:Y:S02]  /*16110*/  IMAD R29, R18, UR11, R19 ;  /* 0x0000000b121d7c24 */ /* 0x000fe4000f8e0213 */
[----:B------:R-:W-:Y:S01]  /*16120*/  IMAD.WIDE.U32 R14, R14, UR10, RZ ;  /* 0x0000000a0e0e7c25 */ /* 0x000fe2000f8e00ff */
[----:B------:R-:W-:-:S03]  /*16130*/  LEA.HI.X R13, R24, R3, R13, 0x4, P1 ;  /* 0x00000003180d7211 */ /* 0x000fc600008f240d */
[----:B------:R-:W-:-:S04]  /*16140*/  IMAD.WIDE.U32 R18, R18, UR10, RZ ;  /* 0x0000000a12127c25 */ /* 0x000fc8000f8e00ff */
[----:B------:R-:W-:-:S04]  /*16150*/  IMAD.WIDE.U32 R26, R10, UR10, RZ ;  /* 0x0000000a0a1a7c25 */ /* 0x000fc8000f8e00ff */
[----:B------:R-:W-:Y:S01]  /*16160*/  IMAD R31, R10, UR11, R31 ;  /* 0x0000000b0a1f7c24 */ /* 0x000fe2000f8e021f */
[----:B------:R-:W-:Y:S02]  /*16170*/  LEA.HI.X R21, R28, R3, R21, 0x4, P3 ;  /* 0x000000031c157211 */ /* 0x000fe400018f2415 */
[-C--:B------:R-:W-:Y:S01]  /*16180*/  LEA R24, P1, R22, R2.reuse, 0x4 ;  /* 0x0000000216187211 */ /* 0x080fe200078220ff */
[----:B------:R-:W-:Y:S01]  /*16190*/  IMAD.IADD R10, R27, 0x1, R31 ;  /* 0x000000011b0a7824 */ /* 0x000fe200078e021f */
[----:B------:R-:W-:Y:S02]  /*161a0*/  IADD3 R23, PT, PT, R23, R25, RZ ;  /* 0x0000001917177210 */ /* 0x000fe40007ffe0ff */
[----:B------:R-:W-:Y:S02]  /*161b0*/  IADD3 R11, PT, PT, R15, R11, RZ ;  /* 0x0000000b0f0b7210 */ /* 0x000fe40007ffe0ff */
[-C--:B------:R-:W-:Y:S02]  /*161c0*/  LEA R28, P2, R18, R2.reuse, 0x4 ;  /* 0x00000002121c7211 */ /* 0x080fe400078420ff */
[----:B------:R-:W-:-:S02]  /*161d0*/  LEA R32, P3, R14, R2, 0x4 ;  /* 0x000000020e207211 */ /* 0x000fc400078620ff */
[----:B------:R-:W-:Y:S02]  /*161e0*/  LEA R36, P4, R26, R2, 0x4 ;  /* 0x000000021a247211 */ /* 0x000fe400078820ff */
[----:B------:R-:W-:Y:S02]  /*161f0*/  IADD3 R19, PT, PT, R19, R29, RZ ;  /* 0x0000001d13137210 */ /* 0x000fe40007ffe0ff */
[-C--:B------:R-:W-:Y:S02]  /*16200*/  LEA.HI.X R25, R22, R3.reuse, R23, 0x4, P1 ;  /* 0x0000000316197211 */ /* 0x080fe400008f2417 */
[-C--:B------:R-:W-:Y:S01]  /*16210*/  LEA.HI.X R29, R18, R3.reuse, R19, 0x4, P2 ;  /* 0x00000003121d7211 */ /* 0x080fe200010f2413 */
[----:B------:R-:W2:Y:S01]  /*16220*/  LDG.E.128 R20, desc[UR6][R20.64] ;  /* 0x0000000614147981 */ /* 0x000ea2000c1e1d00 */
[-C--:B------:R-:W-:Y:S02]  /*16230*/  LEA.HI.X R33, R14, R3.reuse, R11, 0x4, P3 ;  /* 0x000000030e217211 */ /* 0x080fe400018f240b */
[----:B------:R-:W-:Y:S01]  /*16240*/  LEA.HI.X R37, R26, R3, R10, 0x4, P4 ;  /* 0x000000031a257211 */ /* 0x000fe200020f240a */
[----:B------:R-:W3:Y:S04]  /*16250*/  LDG.E.128 R12, desc[UR6][R12.64] ;  /* 0x000000060c0c7981 */ /* 0x000ee8000c1e1d00 */
        /* <DEDUP_REMOVED lines=8> */
[----:B----4-:R-:W3:-:S15]  /*162e0*/  DADD R44, R44, R8 ;  /* 0x000000002c2c7229 */ /* 0x010ede0000000008 */
        /* <DEDUP_REMOVED lines=29> */
[----:B--2---:R-:W1:-:S15]  /*164c0*/  DADD R20, R44, R20 ;  /* 0x000000002c147229 */ /* 0x004e5e0000000014 */
        /* <DEDUP_REMOVED lines=45> */
.L_x_2132:
[----:B------:R-:W-:Y:S05]  /*167a0*/  BSYNC.RECONVERGENT B3 ;  /* 0x0000000000037941 */ /* 0x000fea0003800200 */
.L_x_2131:
        /* <DEDUP_REMOVED lines=14> */
[----:B-1----:R-:W-:-:S04]  /*16890*/  IMAD.WIDE.U32 R10, R8, UR10, RZ ;  /* 0x0000000a080a7c25 */ /* 0x002fc8000f8e00ff */
[----:B------:R-:W-:Y:S01]  /*168a0*/  IMAD R9, R8, UR11, R9 ;  /* 0x0000000b08097c24 */ /* 0x000fe2000f8e0209 */
[----:B------:R-:W-:Y:S01]  /*168b0*/  LEA R20, P1, R10, R2, 0x4 ;  /* 0x000000020a147211 */ /* 0x000fe200078220ff */
[----:B----4-:R-:W-:-:S03]  /*168c0*/  IMAD R15, R15, UR10, RZ ;  /* 0x0000000a0f0f7c24 */ /* 0x010fc6000f8e02ff */
[----:B------:R-:W-:Y:S01]  /*168d0*/  IADD3 R9, PT, PT, R11, R9, RZ ;  /* 0x000000090b097210 */ /* 0x000fe20007ffe0ff */
[----:B---3--:R-:W-:Y:S02]  /*168e0*/  IMAD R11, R13, UR10, RZ ;  /* 0x0000000a0d0b7c24 */ /* 0x008fe4000f8e02ff */
[----:B-----5:R-:W-:Y:S01]  /*168f0*/  IMAD R17, R17, UR10, RZ ;  /* 0x0000000a11117c24 */ /* 0x020fe2000f8e02ff */
[----:B------:R-:W-:Y:S01]  /*16900*/  LEA.HI.X R21, R10, R3, R9, 0x4, P1 ;  /* 0x000000030a157211 */ /* 0x000fe200008f2409 */
[C---:B------:R-:W-:Y:S02]  /*16910*/  IMAD R19, R12.reuse, UR11, R11 ;  /* 0x0000000b0c137c24 */ /* 0x040fe4000f8e020b */
[----:B------:R-:W-:-:S03]  /*16920*/  IMAD.WIDE.U32 R12, R12, UR10, RZ ;  /* 0x0000000a0c0c7c25 */ /* 0x000fc6000f8e00ff */
[----:B------:R-:W2:Y:S01]  /*16930*/  LDG.E.128 R20, desc[UR6][R20.64] ;  /* 0x0000000614147981 */ /* 0x000ea2000c1e1d00 */
[----:B------:R-:W-:Y:S01]  /*16940*/  IMAD.WIDE.U32 R8, R14, UR10, RZ ;  /* 0x0000000a0e087c25 */ /* 0x000fe2000f8e00ff */
[----:B------:R-:W-:-:S03]  /*16950*/  IADD3 R19, PT, PT, R13, R19, RZ ;  /* 0x000000130d137210 */ /* 0x000fc60007ffe0ff */
[----:B------:R-:W-:Y:S01]  /*16960*/  IMAD R15, R14, UR11, R15 ;  /* 0x0000000b0e0f7c24 */ /* 0x000fe2000f8e020f */
[----:B------:R-:W-:Y:S01]  /*16970*/  LEA R14, P2, R8, R2, 0x4 ;  /* 0x00000002080e7211 */ /* 0x000fe200078420ff */
[----:B------:R-:W-:-:S04]  /*16980*/  IMAD.WIDE.U32 R10, R16, UR10, RZ ;  /* 0x0000000a100a7c25 */ /* 0x000fc8000f8e00ff */
[----:B------:R-:W-:Y:S01]  /*16990*/  IMAD R17, R16, UR11, R17 ;  /* 0x0000000b10117c24 */ /* 0x000fe2000f8e0211 */
[-C--:B------:R-:W-:Y:S01]  /*169a0*/  LEA R16, P1, R12, R2.reuse, 0x4 ;  /* 0x000000020c107211 */ /* 0x080fe200078220ff */
[----:B------:R-:W-:Y:S01]  /*169b0*/  IMAD.IADD R15, R9, 0x1, R15 ;  /* 0x00000001090f7824 */ /* 0x000fe200078e020f */
[----:B------:R-:W-:Y:S02]  /*169c0*/  LEA R24, P3, R10, R2, 0x4 ;  /* 0x000000020a187211 */ /* 0x000fe400078620ff */
[----:B------:R-:W-:Y:S02]  /*169d0*/  IADD3 R9, PT, PT, R11, R17, RZ ;  /* 0x000000110b097210 */ /* 0x000fe40007ffe0ff */
[-C--:B------:R-:W-:Y:S02]  /*169e0*/  LEA.HI.X R17, R12, R3.reuse, R19, 0x4, P1 ;  /* 0x000000030c117211 */ /* 0x080fe400008f2413 */
[-C--:B------:R-:W-:Y:S02]  /*169f0*/  LEA.HI.X R15, R8, R3.reuse, R15, 0x4, P2 ;  /* 0x00000003080f7211 */ /* 0x080fe400010f240f */
[----:B------:R-:W-:-:S02]  /*16a00*/  LEA.HI.X R25, R10, R3, R9, 0x4, P3 ;  /* 0x000000030a197211 */ /* 0x000fc400018f2409 */
        /* <DEDUP_REMOVED lines=41> */
.L_x_2134:
[----:B------:R-:W-:Y:S05]  /*16ca0*/  BSYNC.RECONVERGENT B3 ;  /* 0x0000000000037941 */ /* 0x000fea0003800200 */
.L_x_2133:
[----:B------:R-:W-:Y:S05]  /*16cb0*/  @!P0 BRA `(.L_x_2127) ;  /* 0x0000000000d08947 */ /* 0x000fea0003800000 */
[----:B--2---:R-:W2:Y:S01]  /*16cc0*/  LDG.E.64 R8, desc[UR6][R40.64] ;  /* 0x0000000628087981 */ /* 0x004ea2000c1e1b00 */
[----:B------:R-:W2:Y:S02]  /*16cd0*/  LDC.64 R16, c[0x0][0x758] ;  /* 0x0001d600ff107b82 */ /* 0x000ea40000000a00 */
[-C--:B--2---:R-:W-:Y:S02]  /*16ce0*/  IMAD R9, R9, R16.reuse, RZ ;  /* 0x0000001009097224 */ /* 0x084fe400078e02ff */
[----:B-1----:R-:W-:-:S04]  /*16cf0*/  IMAD.WIDE.U32 R10, R8, R16, RZ ;  /* 0x00000010080a7225 */ /* 0x002fc800078e00ff */
[----:B------:R-:W-:Y:S01]  /*16d00*/  IMAD R9, R8, R17, R9 ;  /* 0x0000001108097224 */ /* 0x000fe200078e0209 */
[----:B------:R-:W-:-:S04]  /*16d10*/  LEA R8, P0, R10, R2, 0x4 ;  /* 0x000000020a087211 */ /* 0x000fc800078020ff */
        /* <DEDUP_REMOVED lines=24> */
[----:B------:R-:W-:Y:S02]  /*16ea0*/  @P0 LEA R2, P2, R14, R2, 0x4 ;  /* 0x000000020e020211 */ /* 0x000fe400078420ff */
[----:B------:R-:W-:Y:S02]  /*16eb0*/  LEA.HI.X R9, R12, R3, R9, 0x4, P1 ;  /* 0x000000030c097211 */ /* 0x000fe400008f2409 */
[----:B------:R-:W-:-:S04]  /*16ec0*/  @P0 IADD3 R4, PT, PT, R15, R11, RZ ;  /* 0x0000000b0f040210 */ /* 0x000fc80007ffe0ff */
[----:B------:R-:W-:Y:S01]  /*16ed0*/  @P0 LEA.HI.X R3, R14, R3, R4, 0x4, P2 ;  /* 0x000000030e030211 */ /* 0x000fe200010f2404 */
        /* <DEDUP_REMOVED lines=18> */
.L_x_2127:
[----:B------:R-:W-:Y:S05]  /*17000*/  BSYNC.RECONVERGENT B2 ;  /* 0x0000000000027941 */ /* 0x000fea0003800200 */
.L_x_2126:
[----:B------:R-:W5:Y:S01]  /*17010*/  LDCU.64 UR10, c[0x0][0x710] ;  /* 0x0000e200ff0a77ac */ /* 0x000f620008000a00 */
[----:B------:R-:W-:Y:S02]  /*17020*/  IADD3 R7, PT, PT, R7, 0x80, RZ ;  /* 0x0000008007077810 */ /* 0x000fe40007ffe0ff */
[----:B-----5:R-:W-:-:S04]  /*17030*/  IADD3 R2, P0, PT, R5, UR10, RZ ;  /* 0x0000000a05027c10 */ /* 0x020fc8000ff1e0ff */
[----:B------:R-:W-:Y:S02]  /*17040*/  IADD3.X R3, PT, PT, RZ, UR11, RZ, P0, !PT ;  /* 0x0000000bff037c10 */ /* 0x000fe400087fe4ff */
[----:B------:R-:W-:-:S03]  /*17050*/  ISETP.GE.AND P0, PT, R7, UR4, PT ;  /* 0x0000000407007c0c */ /* 0x000fc6000bf06270 */
[----:B0---4-:R0:W-:Y:S10]  /*17060*/  STG.E.128 desc[UR6][R2.64], R44 ;  /* 0x0000002c02007986 */ /* 0x0111f4000c101d06 */
[----:B------:R-:W-:Y:S05]  /*17070*/  @P0 BRA `(.L_x_2135) ;  /* 0x0000007c00c00947 */ /* 0x000fea0003800000 */
[----:B------:R-:W2:Y:S01]  /*17080*/  LDCU.64 UR10, c[0x0][0x390] ;  /* 0x00007200ff0a77ac */ /* 0x000ea20008000a00 */
[----:B0-----:R-:W-:Y:S01]  /*17090*/  MOV R3, R7 ;  /* 0x0000000700037202 */ /* 0x001fe20000000f00 */
[----:B------:R-:W-:Y:S01]  /*170a0*/  IMAD.MOV.U32 R2, RZ, RZ, RZ ;  /* 0x000000ffff027224 */ /* 0x000fe200078e00ff */
[----:B------:R-:W-:Y:S01]  /*170b0*/  ISETP.NE.AND P0, PT, R6, RZ, PT ;  /* 0x000000ff0600720c */ /* 0x000fe20003f05270 */
[----:B------:R-:W0:Y:S01]  /*170c0*/  LDCU UR12, c[0x0][0x38c] ;  /* 0x00007180ff0c77ac */ /* 0x000e220008000800 */
[----:B------:R-:W4:Y:S01]  /*170d0*/  LDCU UR13, c[0x0][0x4b8] ;  /* 0x00009700ff0d77ac */ /* 0x000f220008000800 */
[----:B------:R-:W5:Y:S01]  /*170e0*/  LDCU.64 UR14, c[0x0][0x4c8] ;  /* 0x00009900ff0e77ac */ /* 0x000f620008000a00 */
[----:B--2---:R-:W-:Y:S01]  /*170f0*/  IMAD.HI.U32 R8, R7, UR10, R2 ;  /* 0x0000000a07087c27 */ /* 0x004fe2000f8e0002 */
[----:B------:R-:W2:Y:S04]  /*17100*/  LDCU UR10, c[0x0][0x4c4] ;  /* 0x00009880ff0a77ac */ /* 0x000ea80008000800 */
[----:B------:R-:W-:-:S04]  /*17110*/  SHF.R.U32.HI R9, RZ, UR11, R8 ;  /* 0x0000000bff097c19 */ /* 0x000fc80008011608 */
[----:B------:R-:W-:-:S05]  /*17120*/  IADD3 R2, PT, PT, -R9, RZ, RZ ;  /* 0x000000ff09027210 */ /* 0x000fca0007ffe1ff */
[----:B0-----:R-:W-:-:S04]  /*17130*/  IMAD R2, R2, UR12, R7 ;  /* 0x0000000c02027c24 */ /* 0x001fc8000f8e0207 */
[C---:B-----5:R-:W-:Y:S02]  /*17140*/  IMAD R3, R2.reuse, UR14, RZ ;  /* 0x0000000e02037c24 */ /* 0x060fe4000f8e02ff */
[C---:B------:R-:W-:Y:S02]  /*17150*/  IMAD R4, R2.reuse, UR15, RZ ;  /* 0x0000000f02047c24 */ /* 0x040fe4000f8e02ff */
[C---:B----4-:R-:W-:Y:S02]  /*17160*/  IMAD R5, R2.reuse, UR13, RZ ;  /* 0x0000000d02057c24 */ /* 0x050fe4000f8e02ff */
[----:B--2---:R-:W-:Y:S01]  /*17170*/  IMAD R2, R2, UR10, RZ ;  /* 0x0000000a02027c24 */ /* 0x004fe2000f8e02ff */
[----:B------:R-:W-:Y:S06]  /*17180*/  @!P0 BRA `(.L_x_2136) ;  /* 0x0000001400f48947 */ /* 0x000fec0003800000 */
[----:B------:R-:W1:Y:S01]  /*17190*/  LDCU.64 UR12, c[0x0][0x398] ;  /* 0x00007300ff0c77ac */ /* 0x000e620008000a00 */
[----:B------:R-:W-:Y:S01]  /*171a0*/  HFMA2 R8, -RZ, RZ, 0, 0 ;  /* 0x00000000ff087431 */ /* 0x000fe200000001ff */
[----:B------:R-:W-:Y:S01]  /*171b0*/  ISETP.NE.AND P0, PT, R0, 0x2, PT ;  /* 0x000000020000780c */ /* 0x000fe20003f05270 */
[----:B------:R-:W0:Y:S01]  /*171c0*/  LDCU UR10, c[0x0][0x3a0] ;  /* 0x00007400ff0a77ac */ /* 0x000e220008000800 */
[----:B------:R-:W2:Y:S01]  /*171d0*/  LDCU UR11, c[0x0][0x4d0] ;  /* 0x00009a00ff0b77ac */ /* 0x000ea20008000800 */
[----:B------:R-:W4:Y:S01]  /*171e0*/  LDCU UR14, c[0x0][0x4dc] ;  /* 0x00009b80ff0e77ac */ /* 0x000f220008000800 */
[----:B------:R-:W5:Y:S01]  /*171f0*/  LDCU.64 UR16, c[0x0][0x4e0] ;  /* 0x00009c00ff1077ac */ /* 0x000f620008000a00 */
[----:B-1----:R-:W-:-:S05]  /*17200*/  IMAD.HI.U32 R10, R9, UR13, R8 ;  /* 0x0000000d090a7c27 */ /* 0x002fca000f8e0008 */
[----:B0-----:R-:W-:-:S05]  /*17210*/  SHF.R.U32.HI R11, RZ, UR10, R10 ;  /* 0x0000000aff0b7c19 */ /* 0x001fca000801160a */
[----:B------:R-:W-:-:S04]  /*17220*/  IMAD.MOV R8, RZ, RZ, -R11 ;  /* 0x000000ffff087224 */ /* 0x000fc800078e0a0b */
[----:B------:R-:W-:-:S04]  /*17230*/  IMAD R8, R8, UR12, R9 ;  /* 0x0000000c08087c24 */ /* 0x000fc8000f8e0209 */
[C---:B--2---:R-:W-:Y:S02]  /*17240*/  IMAD R5, R8.reuse, UR11, R5 ;  /* 0x0000000b08057c24 */ /* 0x044fe4000f8e0205 */
[C---:B----4-:R-:W-:Y:S02]  /*17250*/  IMAD R2, R8.reuse, UR14, R2 ;  /* 0x0000000e08027c24 */ /* 0x050fe4000f8e0202 */
[C---:B-----5:R-:W-:Y:S02]  /*17260*/  IMAD R3, R8.reuse, UR16, R3 ;  /* 0x0000001008037c24 */ /* 0x060fe4000f8e0203 */
[----:B------:R-:W-:Y:S01]  /*17270*/  IMAD R4, R8, UR17, R4 ;  /* 0x0000001108047c24 */ /* 0x000fe2000f8e0204 */
[----:B------:R-:W-:Y:S06]  /*17280*/  @!P0 BRA `(.L_x_2136) ;  /* 0x0000001400b48947 */ /* 0x000fec0003800000 */
[----:B------:R-:W0:Y:S01]  /*17290*/  LDCU.64 UR10, c[0x0][0x3a8] ;  /* 0x00007500ff0a77ac */ /* 0x000e220008000a00 */
[----:B------:R-:W-:Y:S02]  /*172a0*/  MOV R10, RZ ;  /* 0x000000ff000a7202 */ /* 0x000fe40000000f00 */
[----:B------:R-:W-:Y:S01]  /*172b0*/  ISETP.NE.AND P0, PT, R0, 0x3, PT ;  /* 0x000000030000780c */ /* 0x000fe20003f05270 */
[----:B------:R-:W1:Y:S01]  /*172c0*/  LDCU UR12, c[0x0][0x3a4] ;  /* 0x00007480ff0c77ac */ /* 0x000e620008000800 */
[----:B------:R-:W2:Y:S01]  /*172d0*/  LDCU UR13, c[0x0][0x4e8] ;  /* 0x00009d00ff0d77ac */ /* 0x000ea20008000800 */
[----:B------:R-:W4:Y:S01]  /*172e0*/  LDCU UR14, c[0x0][0x4f4] ;  /* 0x00009e80ff0e77ac */ /* 0x000f220008000800 */
[----:B------:R-:W5:Y:S01]  /*172f0*/  LDCU.64 UR16, c[0x0][0x4f8] ;  /* 0x00009f00ff1077ac */ /* 0x000f620008000a00 */
[----:B0-----:R-:W-:-:S05]  /*17300*/  IMAD.HI.U32 R8, R11, UR10, R10 ;  /* 0x0000000a0b087c27 */ /* 0x001fca000f8e000a */
[----:B------:R-:W-:-:S04]  /*17310*/  SHF.R.U32.HI R9, RZ, UR11, R8 ;  /* 0x0000000bff097c19 */ /* 0x000fc80008011608 */
[----:B------:R-:W-:-:S05]  /*17320*/  IADD3 R10, PT, PT, -R9, RZ, RZ ;  /* 0x000000ff090a7210 */ /* 0x000fca0007ffe1ff */
[----:B-1----:R-:W-:-:S04]  /*17330*/  IMAD R10, R10, UR12, R11 ;  /* 0x0000000c0a0a7c24 */ /* 0x002fc8000f8e020b */
        /* <DEDUP_REMOVED lines=13> */
[----:B-1----:R-:W-:-:S05]  /*17410*/  SHF.R.U32.HI R11, RZ, UR10, R10 ;  /* 0x0000000aff0b7c19 */ /* 0x002fca000801160a */
        /* <DEDUP_REMOVED lines=8> */
[----:B------:R-:W-:Y:S01]  /*174a0*/  HFMA2 R10, -RZ, RZ, 0, 0 ;  /* 0x00000000ff0a7431 */ /* 0x000fe200000001ff */
        /* <DEDUP_REMOVED lines=302> */
[----:B------:R-:W-:Y:S01]  /*18790*/  ISETP.NE.AND P0, PT, R0, 0x18, PT ;  /* 0x000000180000780c */ /* 0x000fe20003f05270 */
[----:B------:R-:W0:Y:S01]  /*187a0*/  LDCU.64 UR12, c[0x0][0x4a0] ;  /* 0x00009400ff0c77ac */ /* 0x000e220008000a00 */
[----:B------:R-:W-:Y:S01]  /*187b0*/  MOV R8, RZ ;  /* 0x000000ff00087202 */ /* 0x000fe20000000f00 */
[----:B------:R-:W1:Y:S01]  /*187c0*/  LDCU UR10, c[0x0][0x4a8] ;  /* 0x00009500ff0a77ac */ /* 0x000e620008000800 */
[----:B------:R-:W2:Y:S09]  /*187d0*/  LDCU UR11, c[0x0][0x6e0] ;  /* 0x0000dc00ff0b77ac */ /* 0x000eb20008000800 */
[----:B---3--:R-:W3:Y:S01]  /*187e0*/  @P0 LDC.64 R12, c[0x0][0x4b0] ;  /* 0x00012c00ff0c0b82 */ /* 0x008ee20000000a00 */
        /* <DEDUP_REMOVED lines=23> */
.L_x_2136:
        /* <DEDUP_REMOVED lines=10> */
[----:B-1----:R-:W-:Y:S02]  /*18a00*/  SEL R11, R8, 0x1, P0 ;  /* 0x00000001080b7807 */ /* 0x002fe40000000000 */
[----:B---3--:R-:W-:Y:S02]  /*18a10*/  SEL R13, R9, RZ, P0 ;  /* 0x000000ff090d7207 */ /* 0x008fe40000000000 */
        /* <DEDUP_REMOVED lines=26> */
.L_x_2141:
[----:B------:R-:W-:Y:S01]  /*18bc0*/  MOV R52, R40 ;  /* 0x0000002800347202 */ /* 0x000fe20000000f00 */
[----:B------:R-:W0:Y:S01]  /*18bd0*/  LDCU.64 UR10, c[0x0][0x758] ;  /* 0x0000eb00ff0a77ac */ /* 0x000e220008000a00 */
        /* <DEDUP_REMOVED lines=17> */
[----:B------:R-:W-:Y:S01]  /*18cf0*/  IMAD R9, R8, UR11, R9 ;  /* 0x0000000b08097c24 */ /* 0x000fe2000f8e0209 */
[----:B------:R-:W-:-:S03]  /*18d00*/  LEA R8, P0, R10, R2, 0x4 ;  /* 0x000000020a087211 */ /* 0x000fc600078020ff */
[----:B------:R-:W-:-:S05]  /*18d10*/  IMAD.IADD R9, R11, 0x1, R9 ;  /* 0x000000010b097824 */ /* 0x000fca00078e0209 */
[----:B------:R-:W-:-:S06]  /*18d20*/  LEA.HI.X R9, R10, R3, R9, 0x4, P0 ;  /* 0x000000030a097211 */ /* 0x000fcc00000f2409 */
[----:B------:R-:W4:Y:S01]  /*18d30*/  LDG.E.128 R8, desc[UR6][R8.64] ;  /* 0x0000000608087981 */ /* 0x000f22000c1e1d00 */
[----:B--2---:R-:W-:Y:S02]  /*18d40*/  IMAD R13, R13, UR10, RZ ;  /* 0x0000000a0d0d7c24 */ /* 0x004fe4000f8e02ff */
[----:B------:R-:W-:-:S04]  /*18d50*/  IMAD.WIDE.U32 R22, R12, UR10, RZ ;  /* 0x0000000a0c167c25 */ /* 0x000fc8000f8e00ff */
[----:B------:R-:W-:Y:S01]  /*18d60*/  IMAD R13, R12, UR11, R13 ;  /* 0x0000000b0c0d7c24 */ /* 0x000fe2000f8e020d */
[----:B------:R-:W-:Y:S01]  /*18d70*/  LEA R12, P0, R22, R2, 0x4 ;  /* 0x00000002160c7211 */ /* 0x000fe200078020ff */
[----:B---3--:R-:W-:Y:S02]  /*18d80*/  IMAD R15, R15, UR10, RZ ;  /* 0x0000000a0f0f7c24 */ /* 0x008fe4000f8e02ff */
[----:B-----5:R-:W-:Y:S01]  /*18d90*/  IMAD R19, R19, UR10, RZ ;  /* 0x0000000a13137c24 */ /* 0x020fe2000f8e02ff */
[----:B------:R-:W-:Y:S01]  /*18da0*/  IADD3 R13, PT, PT, R23, R13, RZ ;  /* 0x0000000d170d7210 */ /* 0x000fe20007ffe0ff */
[----:B----4-:R-:W-:Y:S02]  /*18db0*/  IMAD R23, R21, UR10, RZ ;  /* 0x0000000a15177c24 */ /* 0x010fe4000f8e02ff */
        /* <DEDUP_REMOVED lines=22> */
[----:B------:R-:W2:Y:S04]  /*18f20*/  LDG.E.128 R16, desc[UR6][R16.64] ;  /* 0x0000000610107981 */ /* 0x000ea8000c1e1d00 */
[----:B------:R-:W3:Y:S04]  /*18f30*/  LDG.E.128 R12, desc[UR6][R12.64] ;  /* 0x000000060c0c7981 */ /* 0x000ee8000c1e1d00 */
[----:B------:R-:W4:Y:S04]  /*18f40*/  LDG.E.128 R20, desc[UR6][R20.64] ;  /* 0x0000000614147981 */ /* 0x000f28000c1e1d00 */
[----:B------:R-:W5:Y:S04]  /*18f50*/  LDG.E.128 R24, desc[UR6][R24.64] ;  /* 0x0000000618187981 */ /* 0x000f68000c1e1d00 */
[----:B------:R-:W5:Y:S01]  /*18f60*/  LDG.E.128 R28, desc[UR6][R28.64] ;  /* 0x000000061c1c7981 */ /* 0x000f62000c1e1d00 */
[----:B------:R0:W3:Y:S03]  /*18f70*/  DADD R54, R8, R44 ;  /* 0x0000000008367229 */ /* 0x0000e6000000002c */
[----:B0-----:R-:W5:Y:S04]  /*18f80*/  LDG.E.64 R44, desc[UR6][R52.64+0x70] ;  /* 0x00007006342c7981 */ /* 0x001f68000c1e1b00 */
[----:B------:R-:W5:-:S15]  /*18f90*/  LDG.E.64 R8, desc[UR6][R52.64+0x78] ;  /* 0x0000780634087981 */ /* 0x000f5e000c1e1b00 */
[----:B------:R-:W-:-:S15]  /*18fa0*/  NOP ;  /* 0x0000000000007918 */ /* 0x000fde0000000000 */
[----:B------:R-:W-:-:S15]  /*18fb0*/  NOP ;  /* 0x0000000000007918 */ /* 0x000fde0000000000 */
[----:B------:R-:W-:-:S12]  /*18fc0*/  NOP ;  /* 0x0000000000007918 */ /* 0x000fd80000000000 */
[----:B---3--:R-:W2:-:S15]  /*18fd0*/  DADD R12, R54, R12 ;  /* 0x00000000360c7229 */ /* 0x008e9e000000000c */
[----:B------:R-:W-:-:S15]  /*18fe0*/  NOP ;  /* 0x0000000000007918 */ /* 0x000fde0000000000 */
[----:B------:R-:W-:-:S15]  /*18ff0*/  NOP ;  /* 0x0000000000007918 */ /* 0x000fde0000000000 */
[----:B------:R-:W-:-:S15]  /*19000*/  NOP ;  /* 0x0000000000007918 */ /* 0x000fde0000000000 */
[----:B------:R-:W-:-:S04]  /*19010*/  NOP ;  /* 0x0000000000007918 */ /* 0x000fc80000000000 */
[----:B--2---:R0:W4:Y:S02]  /*19020*/  DADD R12, R12, R16 ;  /* 0x000000000c0c7229 */ /* 0x0041240000000010 */
[----:B0-----:R-:W-:-:S15]  /*19030*/  IMAD R17, R43, UR10, RZ ;  /* 0x0000000a2b117c24 */ /* 0x001fde000f8e02ff */
[----:B------:R-:W-:-:S15]  /*19040*/  NOP ;  /* 0x0000000000007918 */ /* 0x000fde0000000000 */
[----:B------:R-:W-:-:S15]  /*19050*/  NOP ;  /* 0x0000000000007918 */ /* 0x000fde0000000000 */
[----:B------:R-:W-:-:S15]  /*19060*/  NOP ;  /* 0x0000000000007918 */ /* 0x000fde0000000000 */
[----:B------:R-:W-:-:S02]  /*19070*/  NOP ;  /* 0x0000000000007918 */ /* 0x000fc40000000000 */
[----:B----4-:R0:W5:Y:S02]  /*19080*/  DADD R12, R12, R20 ;  /* 0x000000000c0c7229 */ /* 0x0101640000000014 */
        /* <DEDUP_REMOVED lines=10> */
[----:B-----5:R1:W2:Y:S02]  /*19130*/  DADD R12, R12, R24 ;  /* 0x000000000c0c7229 */ /* 0x0202a40000000018 */
        /* <DEDUP_REMOVED lines=11> */
[----:B--2---:R0:W-:Y:S02]  /*191f0*/  DADD R54, R12, R28 ;  /* 0x000000000c367229 */ /* 0x0041e4000000001c */
        /* <DEDUP_REMOVED lines=15> */
[----:B------:R-:W-:-:S04]  /*192f0*/  IMAD R33, R9, UR10, RZ ;  /* 0x0000000a09217c24 */ /* 0x000fc8000f8e02ff */
        /* <DEDUP_REMOVED lines=169> */
.L_x_2140:
[----:B------:R-:W-:Y:S05]  /*19d90*/  BSYNC.RECONVERGENT B3 ;  /* 0x0000000000037941 */ /* 0x000fea0003800200 */
.L_x_2139:
        /* <DEDUP_REMOVED lines=153> */
.L_x_2143:
[----:B------:R-:W-:Y:S05]  /*1a730*/  BSYNC.RECONVERGENT B3 ;  /* 0x0000000000037941 */ /* 0x000fea0003800200 */
.L_x_2142:
        /* <DEDUP_REMOVED lines=79> */
.L_x_2145:
[----:B------:R-:W-:Y:S05]  /*1ac30*/  BSYNC.RECONVERGENT B3 ;  /* 0x0000000000037941 */ /* 0x000fea0003800200 */
.L_x_2144:
        /* <DEDUP_REMOVED lines=53> */
.L_x_2138:
[----:B------:R-:W-:Y:S05]  /*1af90*/  BSYNC.RECONVERGENT B2 ;  /* 0x0000000000027941 */ /* 0x000fea0003800200 */
.L_x_2137:
[----:B------:R-:W5:Y:S01]  /*1afa0*/  LDCU.64 UR10, c[0x0][0x710] ;  /* 0x0000e200ff0a77ac */ /* 0x000f620008000a00 */
[----:B------:R-:W-:Y:S02]  /*1afb0*/  IADD3 R7, PT, PT, R7, 0x80, RZ ;  /* 0x0000008007077810 */ /* 0x000fe40007ffe0ff */
[----:B-----5:R-:W-:-:S04]  /*1afc0*/  IADD3 R2, P0, PT, R5, UR10, RZ ;  /* 0x0000000a05027c10 */ /* 0x020fc8000ff1e0ff */
[----:B------:R-:W-:-:S05]  /*1afd0*/  IADD3.X R3, PT, PT, RZ, UR11, RZ, P0, !PT ;  /* 0x0000000bff037c10 */ /* 0x000fca00087fe4ff */
[----:B0---4-:R0:W-:Y:S04]  /*1afe0*/  STG.E.128 desc[UR6][R2.64], R44 ;  /* 0x0000002c02007986 */ /* 0x0111e8000c101d06 */
.L_x_2124:
[----:B------:R-:W-:-:S13]  /*1aff0*/  ISETP.GE.AND P0, PT, R7, UR4, PT ;  /* 0x0000000407007c0c */ /* 0x000fda000bf06270 */
        /* <DEDUP_REMOVED lines=399> */
.L_x_2147:
        /* <DEDUP_REMOVED lines=38> */
.L_x_2152:
        /* <DEDUP_REMOVED lines=285> */
.L_x_2151:
[----:B------:R-:W-:Y:S05]  /*1dd20*/  BSYNC.RECONVERGENT B3 ;  /* 0x0000000000037941 */ /* 0x000fea0003800200 */
.L_x_2150:
        /* <DEDUP_REMOVED lines=153> */
.L_x_2154:
[----:B------:R-:W-:Y:S05]  /*1e6c0*/  BSYNC.RECONVERGENT B3 ;  /* 0x0000000000037941 */ /* 0x000fea0003800200 */
.L_x_2153:
        /* <DEDUP_REMOVED lines=79> */
.L_x_2156:
[----:B------:R-:W-:Y:S05]  /*1ebc0*/  BSYNC.RECONVERGENT B3 ;  /* 0x0000000000037941 */ /* 0x000fea0003800200 */
.L_x_2155:
        /* <DEDUP_REMOVED lines=53> */
.L_x_2149:
[----:B------:R-:W-:Y:S05]  /*1ef20*/  BSYNC.RECONVERGENT B2 ;  /* 0x0000000000027941 */ /* 0x000fea0003800200 */
.L_x_2148:
[----:B------:R-:W5:Y:S01]  /*1ef30*/  LDCU.64 UR10, c[0x0][0x710] ;  /* 0x0000e200ff0a77ac */ /* 0x000f620008000a00 */
[----:B------:R-:W-:Y:S02]  /*1ef40*/  IADD3 R7, PT, PT, R7, 0x80, RZ ;  /* 0x0000008007077810 */ /* 0x000fe40007ffe0ff */
[----:B-----5:R-:W-:-:S04]  /*1ef50*/  IADD3 R2, P0, PT, R5, UR10, RZ ;  /* 0x0000000a05027c10 */ /* 0x020fc8000ff1e0ff */
[----:B------:R-:W-:-:S05]  /*1ef60*/  IADD3.X R3, PT, PT, RZ, UR11, RZ, P0, !PT ;  /* 0x0000000bff037c10 */ /* 0x000fca00087fe4ff */
[----:B0---4-:R4:W-:Y:S04]  /*1ef70*/  STG.E.128 desc[UR6][R2.64], R44 ;  /* 0x0000002c02007986 */ /* 0x0119e8000c101d06 */
.L_x_2135:
[----:B------:R-:W-:-:S13]  /*1ef80*/  ISETP.GE.AND P0, PT, R7, UR4, PT ;  /* 0x0000000407007c0c */ /* 0x000fda000bf06270 */
[----:B------:R-:W-:Y:S05]  /*1ef90*/  @P0 BRA `(.L_x_2157) ;  /* 0x0000007c00c00947 */ /* 0x000fea0003800000 */
[----:B------:R-:W2:Y:S01]  /*1efa0*/  LDCU.64 UR10, c[0x0][0x390] ;  /* 0x00007200ff0a77ac */ /* 0x000ea20008000a00 */
[----:B0---4-:R-:W-:Y:S01]  /*1efb0*/  MOV R3, R7 ;  /* 0x0000000700037202 */ /* 0x011fe20000000f00 */
        /* <DEDUP_REMOVED lines=396> */
.L_x_2158:
        /* <DEDUP_REMOVED lines=38> */
.L_x_2163:
        /* <DEDUP_REMOVED lines=285> */
.L_x_2162:
[----:B------:R-:W-:Y:S05]  /*21cb0*/  BSYNC.RECONVERGENT B3 ;  /* 0x0000000000037941 */ /* 0x000fea0003800200 */
.L_x_2161:
        /* <DEDUP_REMOVED lines=153> */
.L_x_2165:
[----:B------:R-:W-:Y:S05]  /*22650*/  BSYNC.RECONVERGENT B3 ;  /* 0x0000000000037941 */ /* 0x000fea0003800200 */
.L_x_2164:
        /* <DEDUP_REMOVED lines=79> */
.L_x_2167:
[----:B------:R-:W-:Y:S05]  /*22b50*/  BSYNC.RECONVERGENT B3 ;  /* 0x0000000000037941 */ /* 0x000fea0003800200 */
.L_x_2166:
        /* <DEDUP_REMOVED lines=53> */
.L_x_2160:
[----:B------:R-:W-:Y:S05]  /*22eb0*/  BSYNC.RECONVERGENT B2 ;  /* 0x0000000000027941 */ /* 0x000fea0003800200 */
.L_x_2159:
[----:B------:R-:W5:Y:S01]  /*22ec0*/  LDCU.64 UR10, c[0x0][0x710] ;  /* 0x0000e200ff0a77ac */ /* 0x000f620008000a00 */
[----:B------:R-:W-:Y:S02]  /*22ed0*/  IADD3 R7, PT, PT, R7, 0x80, RZ ;  /* 0x0000008007077810 */ /* 0x000fe40007ffe0ff */
[----:B-----5:R-:W-:-:S04]  /*22ee0*/  IADD3 R2, P0, PT, R5, UR10, RZ ;  /* 0x0000000a05027c10 */ /* 0x020fc8000ff1e0ff */
[----:B------:R-:W-:-:S05]  /*22ef0*/  IADD3.X R3, PT, PT, RZ, UR11, RZ, P0, !PT ;  /* 0x0000000bff037c10 */ /* 0x000fca00087fe4ff */
[----:B0---4-:R4:W-:Y:S04]  /*22f00*/  STG.E.128 desc[UR6][R2.64], R44 ;  /* 0x0000002c02007986 */ /* 0x0119e8000c101d06 */
.L_x_2146:
        /* <DEDUP_REMOVED lines=283> */
[----:B-1----:R-:W-:-:S04]  /*240c0*/  SHF.R.U32.HI R11, RZ, UR10, R10 ;  /* 0x0000000aff0b7c19 */ /* 0x002fc8000801160a */
[----:B------:R-:W-:-:S05]  /*240d0*/  IADD3 R8, PT, PT, -R11, RZ, RZ ;  /* 0x000000ff0b087210 */ /* 0x000fca0007ffe1ff */
[----:B------:R-:W-:-:S04]  /*240e0*/  IMAD R8, R8, UR12, R9 ;  /* 0x0000000c08087c24 */ /* 0x000fc8000f8e0209 */
[C---:B--2---:R-:W-:Y:S02]  /*240f0*/  IMAD R5, R8.reuse, UR11, R5 ;  /* 0x0000000b08057c24 */ /* 0x044fe4000f8e0205 */
[C---:B----4-:R-:W-:Y:S02]  /*24100*/  IMAD R2, R8.reuse, UR14, R2 ;  /* 0x0000000e08027c24 */ /* 0x050fe4000f8e0202 */
[C---:B-----5:R-:W-:Y:S02]  /*24110*/  IMAD R3, R8.reuse, UR16, R3 ;  /* 0x0000001008037c24 */ /* 0x060fe4000f8e0203 */
[----:B------:R-:W-:Y:S01]  /*24120*/  IMAD R4, R8, UR17, R4 ;  /* 0x0000001108047c24 */ /* 0x000fe2000f8e0204 */
[----:B------:R-:W-:Y:S06]  /*24130*/  @!P0 BRA `(.L_x_2169) ;  /* 0x0000000400b48947 */ /* 0x000fec0003800000 */
[----:B------:R-:W0:Y:S01]  /*24140*/  LDCU.64 UR10, c[0x0][0x468] ;  /* 0x00008d00ff0a77ac */ /* 0x000e220008000a00 */
[----:B------:R-:W-:Y:S01]  /*24150*/  IMAD.MOV.U32 R10, RZ, RZ, RZ ;  /* 0x000000ffff0a7224 */ /* 0x000fe200078e00ff */
        /* <DEDUP_REMOVED lines=38> */
[----:B------:R-:W-:-:S05]  /*243c0*/  SHF.R.U32.HI R9, RZ, UR11, R8 ;  /* 0x0000000bff097c19 */ /* 0x000fca0008011608 */
[----:B------:R-:W-:-:S04]  /*243d0*/  IMAD.MOV R10, RZ, RZ, -R9 ;  /* 0x000000ffff0a7224 */ /* 0x000fc800078e0a09 */
        /* <DEDUP_REMOVED lines=40> */
[----:B------:R-:W-:Y:S01]  /*24660*/  IMAD.MOV.U32 R8, RZ, RZ, RZ ;  /* 0x000000ffff087224 */ /* 0x000fe200078e00ff */
[----:B------:R-:W1:Y:S01]  /*24670*/  LDCU UR10, c[0x0][0x4a8] ;  /* 0x00009500ff0a77ac */ /* 0x000e620008000800 */
[----:B------:R-:W2:Y:S09]  /*24680*/  LDCU UR11, c[0x0][0x6e0] ;  /* 0x0000dc00ff0b77ac */ /* 0x000eb20008000800 */
[----:B---3--:R-:W3:Y:S01]  /*24690*/  @P0 LDC.64 R12, c[0x0][0x4b0] ;  /* 0x00012c00ff0c0b82 */ /* 0x008ee20000000a00 */
        /* <DEDUP_REMOVED lines=23> */
.L_x_2169:
        /* <DEDUP_REMOVED lines=38> */
.L_x_2174:
        /* <DEDUP_REMOVED lines=20> */
[----:B------:R-:W-:-:S04]  /*24bb0*/  LEA R8, P0, R10, R2, 0x4 ;  /* 0x000000020a087211 */ /* 0x000fc800078020ff */
[----:B------:R-:W-:-:S04]  /*24bc0*/  IADD3 R9, PT, PT, R11, R9, RZ ;  /* 0x000000090b097210 */ /* 0x000fc80007ffe0ff */
[----:B------:R-:W-:-:S06]  /*24bd0*/  LEA.HI.X R9, R10, R3, R9, 0x4, P0 ;  /* 0x000000030a097211 */ /* 0x000fcc00000f2409 */
[----:B------:R-:W5:Y:S01]  /*24be0*/  LDG.E.128 R8, desc[UR6][R8.64] ;  /* 0x0000000608087981 */ /* 0x000f62000c1e1d00 */
[----:B--2---:R-:W-:Y:S02]  /*24bf0*/  IMAD R13, R13, UR10, RZ ;  /* 0x0000000a0d0d7c24 */ /* 0x004fe4000f8e02ff */
[----:B------:R-:W-:-:S04]  /*24c00*/  IMAD.WIDE.U32 R22, R12, UR10, RZ ;  /* 0x0000000a0c167c25 */ /* 0x000fc8000f8e00ff */
[----:B------:R-:W-:Y:S01]  /*24c10*/  IMAD R13, R12, UR11, R13 ;  /* 0x0000000b0c0d7c24 */ /* 0x000fe2000f8e020d */
[C---:B------:R-:W-:Y:S01]  /*24c20*/  LEA R12, P0, R22.reuse, R2, 0x4 ;  /* 0x00000002160c7211 */ /* 0x040fe200078020ff */
[----:B---3--:R-:W-:Y:S02]  /*24c30*/  IMAD R15, R15, UR10, RZ ;  /* 0x0000000a0f0f7c24 */ /* 0x008fe4000f8e02ff */
[----:B------:R-:W-:Y:S02]  /*24c40*/  IMAD.IADD R13, R23, 0x1, R13 ;  /* 0x00000001170d7824 */ /* 0x000fe400078e020d */
[----:B----4-:R-:W-:Y:S02]  /*24c50*/  IMAD R23, R21, UR10, RZ ;  /* 0x0000000a15177c24 */ /* 0x010fe4000f8e02ff */
[----:B-----5:R-:W-:Y:S01]  /*24c60*/  IMAD R19, R19, UR10, RZ ;  /* 0x0000000a13137c24 */ /* 0x020fe2000f8e02ff */
[----:B------:R-:W-:Y:S01]  /*24c70*/  LEA.HI.X R13, R22, R3, R13, 0x4, P0 ;  /* 0x00000003160d7211 */ /* 0x000fe200000f240d */
[----:B------:R-:W-:-:S02]  /*24c80*/  IMAD R21, R14, UR11, R15 ;  /* 0x0000000b0e157c24 */ /* 0x000fc4000f8e020f */
[----:B------:R-:W-:Y:S02]  /*24c90*/  IMAD R17, R17, UR10, RZ ;  /* 0x0000000a11117c24 */ /* 0x000fe4000f8e02ff */
[----:B------:R-:W-:-:S04]  /*24ca0*/  IMAD.WIDE.U32 R14, R14, UR10, RZ ;  /* 0x0000000a0e0e7c25 */ /* 0x000fc8000f8e00ff */
[C---:B------:R-:W-:Y:S02]  /*24cb0*/  IMAD R25, R20.reuse, UR11, R23 ;  /* 0x0000000b14197c24 */ /* 0x040fe4000f8e0217 */
[----:B------:R-:W-:-:S04]  /*24cc0*/  IMAD.WIDE.U32 R22, R20, UR10, RZ ;  /* 0x0000000a14167c25 */ /* 0x000fc8000f8e00ff */
[----:B------:R-:W-:Y:S01]  /*24cd0*/  IMAD R29, R18, UR11, R19 ;  /* 0x0000000b121d7c24 */ /* 0x000fe2000f8e0213 */
[----:B------:R-:W-:Y:S01]  /*24ce0*/  LEA R20, P1, R22, R2, 0x4 ;  /* 0x0000000216147211 */ /* 0x000fe200078220ff */
[----:B------:R-:W-:-:S04]  /*24cf0*/  IMAD.WIDE.U32 R18, R18, UR10, RZ ;  /* 0x0000000a12127c25 */ /* 0x000fc8000f8e00ff */
[----:B------:R-:W-:Y:S01]  /*24d00*/  IMAD.WIDE.U32 R26, R16, UR10, RZ ;  /* 0x0000000a101a7c25 */ /* 0x000fe2000f8e00ff */
[-C--:B------:R-:W-:Y:S02]  /*24d10*/  LEA R24, P2, R18, R2.reuse, 0x4 ;  /* 0x0000000212187211 */ /* 0x080fe400078420ff */
[----:B------:R-:W-:Y:S01]  /*24d20*/  IADD3 R19, PT, PT, R19, R29, RZ ;  /* 0x0000001d13137210 */ /* 0x000fe20007ffe0ff */
[----:B------:R-:W-:Y:S01]  /*24d30*/  IMAD R31, R16, UR11, R17 ;  /* 0x0000000b101f7c24 */ /* 0x000fe2000f8e0211 */
[-C--:B------:R-:W-:Y:S02]  /*24d40*/  LEA R16, P0, R14, R2.reuse, 0x4 ;  /* 0x000000020e107211 */ /* 0x080fe400078020ff */
[----:B------:R-:W-:Y:S02]  /*24d50*/  IADD3 R17, PT, PT, R15, R21, RZ ;  /* 0x000000150f117210 */ /* 0x000fe40007ffe0ff */
[----:B------:R-:W-:Y:S02]  /*24d60*/  IADD3 R21, PT, PT, R23, R25, RZ ;  /* 0x0000001917157210 */ /* 0x000fe40007ffe0ff */
[----:B------:R-:W-:-:S02]  /*24d70*/  LEA R28, P3, R26, R2, 0x4 ;  /* 0x000000021a1c7211 */ /* 0x000fc400078620ff */
[----:B------:R-:W-:Y:S02]  /*24d80*/  IADD3 R15, PT, PT, R27, R31, RZ ;  /* 0x0000001f1b0f7210 */ /* 0x000fe40007ffe0ff */
[-C--:B------:R-:W-:Y:S02]  /*24d90*/  LEA.HI.X R17, R14, R3.reuse, R17, 0x4, P0 ;  /* 0x000000030e117211 */ /* 0x080fe400000f2411 */
        /* <DEDUP_REMOVED lines=77> */
[----:B------:R-:W-:Y:S02]  /*25270*/  IADD3 R13, PT, PT, R15, R13, RZ ;  /* 0x0000000d0f0d7210 */ /* 0x000fe40007ffe0ff */
[----:B------:R-:W-:Y:S01]  /*25280*/  IADD3 R15, PT, PT, R19, R21, RZ ;  /* 0x00000015130f7210 */ /* 0x000fe20007ffe0ff */
[----:B------:R-:W-:Y:S01]  /*25290*/  IMAD R19, R39, UR10, RZ ;  /* 0x0000000a27137c24 */ /* 0x000fe2000f8e02ff */
[-C--:B------:R-:W-:Y:S02]  /*252a0*/  LEA.HI.X R13, R14, R3.reuse, R13, 0x4, P1 ;  /* 0x000000030e0d7211 */ /* 0x080fe400008f240d */
[----:B------:R-:W-:Y:S01]  /*252b0*/  LEA.HI.X R17, R18, R3, R15, 0x4, P2 ;  /* 0x0000000312117211 */ /* 0x000fe200010f240f */
[----:B------:R-:W-:-:S04]  /*252c0*/  IMAD.WIDE.U32 R14, R32, UR10, RZ ;  /* 0x0000000a200e7c25 */ /* 0x000fc8000f8e00ff */
[----:B------:R-:W-:Y:S02]  /*252d0*/  IMAD R21, R38, UR11, R19 ;  /* 0x0000000b26157c24 */ /* 0x000fe4000f8e0213 */
[----:B------:R-:W-:Y:S01]  /*252e0*/  IMAD.WIDE.U32 R18, R34, UR10, RZ ;  /* 0x0000000a22127c25 */ /* 0x000fe2000f8e00ff */
[----:B------:R-:W-:-:S03]  /*252f0*/  IADD3 R22, PT, PT, R15, R23, RZ ;  /* 0x000000170f167210 */ /* 0x000fc60007ffe0ff */
[----:B------:R-:W-:Y:S02]  /*25300*/  IMAD.IADD R15, R19, 0x1, R25 ;  /* 0x00000001130f7824 */ /* 0x000fe400078e0219 */
[----:B------:R-:W-:Y:S02]  /*25310*/  IMAD R19, R37, UR10, RZ ;  /* 0x0000000a25137c24 */ /* 0x000fe4000f8e02ff */
[----:B------:R-:W-:Y:S01]  /*25320*/  IMAD.WIDE.U32 R58, R58, UR10, RZ ;  /* 0x0000000a3a3a7c25 */ /* 0x000fe2000f8e00ff */
[-C--:B------:R-:W-:Y:S02]  /*25330*/  LEA R24, P1, R14, R2.reuse, 0x4 ;  /* 0x000000020e187211 */ /* 0x080fe400078220ff */
[----:B------:R-:W-:Y:S01]  /*25340*/  LEA R28, P2, R18, R2, 0x4 ;  /* 0x00000002121c7211 */ /* 0x000fe200078420ff */
[----:B------:R-:W-:Y:S02]  /*25350*/  IMAD R27, R36, UR11, R19 ;  /* 0x0000000b241b7c24 */ /* 0x000fe4000f8e0213 */
[----:B------:R-:W-:-:S02]  /*25360*/  IMAD R23, R61, UR10, RZ ;  /* 0x0000000a3d177c24 */ /* 0x000fc4000f8e02ff */
[----:B------:R-:W-:Y:S01]  /*25370*/  IMAD R19, R45, UR10, RZ ;  /* 0x0000000a2d137c24 */ /* 0x000fe2000f8e02ff */
[-C--:B------:R-:W-:Y:S01]  /*25380*/  LEA R10, P0, R58, R2.reuse, 0x4 ;  /* 0x000000023a0a7211 */ /* 0x080fe200078020ff */
[----:B------:R-:W-:Y:S02]  /*25390*/  IMAD.IADD R11, R59, 0x1, R11 ;  /* 0x000000013b0b7824 */ /* 0x000fe400078e020b */
[----:B------:R-:W-:Y:S01]  /*253a0*/  IMAD.WIDE.U32 R38, R38, UR10, RZ ;  /* 0x0000000a26267c25 */ /* 0x000fe2000f8e00ff */
[-C--:B------:R-:W-:Y:S02]  /*253b0*/  LEA.HI.X R25, R14, R3.reuse, R22, 0x4, P1 ;  /* 0x000000030e197211 */ /* 0x080fe400008f2416 */
[-C--:B------:R-:W-:Y:S01]  /*253c0*/  LEA.HI.X R29, R18, R3.reuse, R15, 0x4, P2 ;  /* 0x00000003121d7211 */ /* 0x080fe200010f240f */
[----:B------:R-:W-:Y:S02]  /*253d0*/  IMAD R31, R60, UR11, R23 ;  /* 0x0000000b3c1f7c24 */ /* 0x000fe4000f8e0217 */
        /* <DEDUP_REMOVED lines=9> */
[----:B------:R-:W-:Y:S02]  /*25470*/  IADD3 R9, PT, PT, R23, R9, RZ ;  /* 0x0000000917097210 */ /* 0x000fe40007ffe0ff */
[----:B------:R-:W-:Y:S02]  /*25480*/  IADD3 R8, PT, PT, R19, R33, RZ ;  /* 0x0000002113087210 */ /* 0x000fe40007ffe0ff */
[----:B------:R-:W-:Y:S02]  /*25490*/  LEA.HI.X R21, R38, R3, R21, 0x4, P0 ;  /* 0x0000000326157211 */ /* 0x000fe400000f2415 */
[-C--:B------:R-:W-:Y:S02]  /*254a0*/  LEA R40, P2, R22, R2.reuse, 0x4 ;  /* 0x0000000216287211 */ /* 0x080fe400078420ff */
[----:B------:R-:W-:-:S02]  /*254b0*/  LEA R44, P3, R18, R2, 0x4 ;  /* 0x00000002122c7211 */ /* 0x000fc400078620ff */
[----:B------:R-:W-:Y:S02]  /*254c0*/  IADD3 R15, PT, PT, R61, R31, RZ ;  /* 0x0000001f3d0f7210 */ /* 0x000fe40007ffe0ff */
[-C--:B------:R-:W-:Y:S01]  /*254d0*/  LEA R32, P0, R14, R2.reuse, 0x4 ;  /* 0x000000020e207211 */ /* 0x080fe200078020ff */
[----:B------:R-:W2:Y:S01]  /*254e0*/  LDG.E.128 R28, desc[UR6][R28.64] ;  /* 0x000000061c1c7981 */ /* 0x000ea2000c1e1d00 */
[----:B------:R-:W-:Y:S02]  /*254f0*/  LEA R36, P1, R60, R2, 0x4 ;  /* 0x000000023c247211 */ /* 0x000fe400078220ff */
[-C--:B------:R-:W-:Y:S02]  /*25500*/  LEA.HI.X R41, R22, R3.reuse, R9, 0x4, P2 ;  /* 0x0000000316297211 */ /* 0x080fe400010f2409 */
[-C--:B------:R-:W-:Y:S01]  /*25510*/  LEA.HI.X R45, R18, R3.reuse, R8, 0x4, P3 ;  /* 0x00000003122d7211 */ /* 0x080fe200018f2408 */
[----:B------:R-:W3:Y:S01]  /*25520*/  LDG.E.128 R20, desc[UR6][R20.64] ;  /* 0x0000000614147981 */ /* 0x000ee2000c1e1d00 */
[----:B------:R-:W-:-:S02]  /*25530*/  LEA.HI.X R33, R14, R3, R26, 0x4, P0 ;  /* 0x000000030e217211 */ /* 0x000fc400000f241a */
        /* <DEDUP_REMOVED lines=112> */
.L_x_2173:
[----:B------:R-:W-:Y:S05]  /*25c40*/  BSYNC.RECONVERGENT B3 ;  /* 0x0000000000037941 */ /* 0x000fea0003800200 */
.L_x_2172:
        /* <DEDUP_REMOVED lines=30> */
[----:B------:R-:W-:-:S04]  /*25e30*/  IMAD.WIDE.U32 R28, R12, UR10, RZ ;  /* 0x0000000a0c1c7c25 */ /* 0x000fc8000f8e00ff */
[----:B------:R-:W-:Y:S01]  /*25e40*/  IMAD R31, R12, UR11, R13 ;  /* 0x0000000b0c1f7c24 */ /* 0x000fe2000f8e020d */
[----:B------:R-:W-:Y:S01]  /*25e50*/  IADD3 R13, PT, PT, R25, R21, RZ ;  /* 0x00000015190d7210 */ /* 0x000fe20007ffe0ff */
[----:B------:R-:W-:Y:S01]  /*25e60*/  IMAD R23, R23, UR10, RZ ;  /* 0x0000000a17177c24 */ /* 0x000fe2000f8e02ff */
[-C--:B------:R-:W-:Y:S01]  /*25e70*/  LEA R8, P1, R20, R2.reuse, 0x4 ;  /* 0x0000000214087211 */ /* 0x080fe200078220ff */
[----:B------:R-:W-:Y:S01]  /*25e80*/  IMAD R15, R15, UR10, RZ ;  /* 0x0000000a0f0f7c24 */ /* 0x000fe2000f8e02ff */
[-C--:B------:R-:W-:Y:S01]  /*25e90*/  LEA R16, P2, R26, R2.reuse, 0x4 ;  /* 0x000000021a107211 */ /* 0x080fe200078420ff */
[----:B------:R-:W-:Y:S01]  /*25ea0*/  IMAD R19, R19, UR10, RZ ;  /* 0x0000000a13137c24 */ /* 0x000fe2000f8e02ff */
[----:B------:R-:W-:Y:S02]  /*25eb0*/  IADD3 R17, PT, PT, R27, R17, RZ ;  /* 0x000000111b117210 */ /* 0x000fe40007ffe0ff */
[----:B------:R-:W-:Y:S01]  /*25ec0*/  IADD3 R21, PT, PT, R29, R31, RZ ;  /* 0x0000001f1d157210 */ /* 0x000fe20007ffe0ff */
[----:B------:R-:W-:Y:S01]  /*25ed0*/  IMAD R31, R11, UR10, RZ ;  /* 0x0000000a0b1f7c24 */ /* 0x000fe2000f8e02ff */
[-C--:B------:R-:W-:Y:S01]  /*25ee0*/  LEA.HI.X R9, R20, R3.reuse, R9, 0x4, P1 ;  /* 0x0000000314097211 */ /* 0x080fe200008f2409 */
[----:B------:R-:W-:Y:S01]  /*25ef0*/  IMAD R25, R22, UR11, R23 ;  /* 0x0000000b16197c24 */ /* 0x000fe2000f8e0217 */
[----:B------:R-:W-:Y:S01]  /*25f00*/  LEA.HI.X R17, R26, R3, R17, 0x4, P2 ;  /* 0x000000031a117211 */ /* 0x000fe200010f2411 */
[----:B------:R-:W-:Y:S01]  /*25f10*/  IMAD R11, R14, UR11, R15 ;  /* 0x0000000b0e0b7c24 */ /* 0x000fe2000f8e020f */
[-C--:B------:R-:W-:Y:S01]  /*25f20*/  LEA R12, P1, R24, R2.reuse, 0x4 ;  /* 0x00000002180c7211 */ /* 0x080fe200078220ff */
[----:B------:R-:W-:Y:S01]  /*25f30*/  IMAD.WIDE.U32 R22, R22, UR10, RZ ;  /* 0x0000000a16167c25 */ /* 0x000fe2000f8e00ff */
[----:B------:R-:W-:-:S03]  /*25f40*/  LEA R20, P3, R28, R2, 0x4 ;  /* 0x000000021c147211 */ /* 0x000fc600078620ff */
[----:B------:R-:W-:Y:S02]  /*25f50*/  IMAD R29, R18, UR11, R19 ;  /* 0x0000000b121d7c24 */ /* 0x000fe4000f8e0213 */
[----:B------:R-:W-:-:S04]  /*25f60*/  IMAD.WIDE.U32 R14, R14, UR10, RZ ;  /* 0x0000000a0e0e7c25 */ /* 0x000fc8000f8e00ff */
[----:B------:R-:W-:-:S04]  /*25f70*/  IMAD.WIDE.U32 R26, R10, UR10, RZ ;  /* 0x0000000a0a1a7c25 */ /* 0x000fc8000f8e00ff */
[----:B------:R-:W-:Y:S02]  /*25f80*/  IMAD R31, R10, UR11, R31 ;  /* 0x0000000b0a1f7c24 */ /* 0x000fe4000f8e021f */
[----:B------:R-:W-:Y:S01]  /*25f90*/  IMAD.WIDE.U32 R18, R18, UR10, RZ ;  /* 0x0000000a12127c25 */ /* 0x000fe2000f8e00ff */
[-C--:B------:R-:W-:Y:S02]  /*25fa0*/  LEA.HI.X R13, R24, R3.reuse, R13, 0x4, P1 ;  /* 0x00000003180d7211 */ /* 0x080fe400008f240d */
[----:B------:R-:W-:Y:S01]  /*25fb0*/  LEA.HI.X R21, R28, R3, R21, 0x4, P3 ;  /* 0x000000031c157211 */ /* 0x000fe200018f2415 */
[----:B------:R-:W-:Y:S01]  /*25fc0*/  IMAD.IADD R23, R23, 0x1, R25 ;  /* 0x0000000117177824 */ /* 0x000fe200078e0219 */
[----:B------:R-:W-:Y:S02]  /*25fd0*/  LEA R24, P1, R22, R2, 0x4 ;  /* 0x0000000216187211 */ /* 0x000fe400078220ff */
[----:B------:R-:W-:Y:S02]  /*25fe0*/  IADD3 R11, PT, PT, R15, R11, RZ ;  /* 0x0000000b0f0b7210 */ /* 0x000fe40007ffe0ff */
[----:B------:R-:W-:-:S02]  /*25ff0*/  IADD3 R10, PT, PT, R27, R31, RZ ;  /* 0x0000001f1b0a7210 */ /* 0x000fc40007ffe0ff */
[-C--:B------:R-:W-:Y:S02]  /*26000*/  LEA R28, P2, R18, R2.reuse, 0x4 ;  /* 0x00000002121c7211 */ /* 0x080fe400078420ff */
[-C--:B------:R-:W-:Y:S02]  /*26010*/  LEA R32, P3, R14, R2.reuse, 0x4 ;  /* 0x000000020e207211 */ /* 0x080fe400078620ff */
[----:B------:R-:W-:Y:S02]  /*26020*/  LEA R36, P4, R26, R2, 0x4 ;  /* 0x000000021a247211 */ /* 0x000fe400078820ff */
[----:B------:R-:W-:Y:S02]  /*26030*/  IADD3 R19, PT, PT, R19, R29, RZ ;  /* 0x0000001d13137210 */ /* 0x000fe40007ffe0ff */
[-C--:B------:R-:W-:Y:S02]  /*26040*/  LEA.HI.X R25, R22, R3.reuse, R23, 0x4, P1 ;  /* 0x0000000316197211 */ /* 0x080fe400008f2417 */
[-C--:B------:R-:W-:Y:S01]  /*26050*/  LEA.HI.X R29, R18, R3.reuse, R19, 0x4, P2 ;  /* 0x00000003121d7211 */ /* 0x080fe200010f2413 */
[----:B------:R-:W2:Y:S01]  /*26060*/  LDG.E.128 R20, desc[UR6][R20.64] ;  /* 0x0000000614147981 */ /* 0x000ea2000c1e1d00 */
[----:B------:R-:W-:-:S02]  /*26070*/  LEA.HI.X R33, R14, R3, R11, 0x4, P3 ;  /* 0x000000030e217211 */ /* 0x000fc400018f240b */
        /* <DEDUP_REMOVED lines=86> */
.L_x_2176:
[----:B------:R-:W-:Y:S05]  /*265e0*/  BSYNC.RECONVERGENT B3 ;  /* 0x0000000000037941 */ /* 0x000fea0003800200 */
.L_x_2175:
        /* <DEDUP_REMOVED lines=16> */
[C---:B------:R-:W-:Y:S01]  /*266f0*/  LEA R20, P1, R10.reuse, R2, 0x4 ;  /* 0x000000020a147211 */ /* 0x040fe200078220ff */
[----:B----4-:R-:W-:Y:S02]  /*26700*/  IMAD R15, R15, UR10, RZ ;  /* 0x0000000a0f0f7c24 */ /* 0x010fe4000f8e02ff */
[----:B------:R-:W-:Y:S02]  /*26710*/  IMAD.IADD R9, R11, 0x1, R9 ;  /* 0x000000010b097824 */ /* 0x000fe400078e0209 */
[----:B---3--:R-:W-:Y:S02]  /*26720*/  IMAD R11, R13, UR10, RZ ;  /* 0x0000000a0d0b7c24 */ /* 0x008fe4000f8e02ff */
[----:B-----5:R-:W-:Y:S01]  /*26730*/  IMAD R17, R17, UR10, RZ ;  /* 0x0000000a11117c24 */ /* 0x020fe2000f8e02ff */
[----:B------:R-:W-:Y:S01]  /*26740*/  LEA.HI.X R21, R10, R3, R9, 0x4, P1 ;  /* 0x000000030a157211 */ /* 0x000fe200008f2409 */
[----:B------:R-:W-:-:S02]  /*26750*/  IMAD R19, R12, UR11, R11 ;  /* 0x0000000b0c137c24 */ /* 0x000fc4000f8e020b */
[----:B------:R-:W-:-:S03]  /*26760*/  IMAD.WIDE.U32 R12, R12, UR10, RZ ;  /* 0x0000000a0c0c7c25 */ /* 0x000fc6000f8e00ff */
[----:B------:R-:W2:Y:S01]  /*26770*/  LDG.E.128 R20, desc[UR6][R20.64] ;  /* 0x0000000614147981 */ /* 0x000ea2000c1e1d00 */
[----:B------:R-:W-:Y:S01]  /*26780*/  IMAD.WIDE.U32 R8, R14, UR10, RZ ;  /* 0x0000000a0e087c25 */ /* 0x000fe2000f8e00ff */
[----:B------:R-:W-:-:S03]  /*26790*/  IADD3 R19, PT, PT, R13, R19, RZ ;  /* 0x000000130d137210 */ /* 0x000fc60007ffe0ff */
[----:B------:R-:W-:Y:S01]  /*267a0*/  IMAD R15, R14, UR11, R15 ;  /* 0x0000000b0e0f7c24 */ /* 0x000fe2000f8e020f */
[----:B------:R-:W-:Y:S01]  /*267b0*/  LEA R14, P2, R8, R2, 0x4 ;  /* 0x00000002080e7211 */ /* 0x000fe200078420ff */
[----:B------:R-:W-:-:S03]  /*267c0*/  IMAD.WIDE.U32 R10, R16, UR10, RZ ;  /* 0x0000000a100a7c25 */ /* 0x000fc6000f8e00ff */
[----:B------:R-:W-:Y:S01]  /*267d0*/  IADD3 R15, PT, PT, R9, R15, RZ ;  /* 0x0000000f090f7210 */ /* 0x000fe20007ffe0ff */
[----:B------:R-:W-:Y:S01]  /*267e0*/  IMAD R17, R16, UR11, R17 ;  /* 0x0000000b10117c24 */ /* 0x000fe2000f8e0211 */
[-C--:B------:R-:W-:Y:S02]  /*267f0*/  LEA R16, P1, R12, R2.reuse, 0x4 ;  /* 0x000000020c107211 */ /* 0x080fe400078220ff */
[----:B------:R-:W-:Y:S02]  /*26800*/  LEA R24, P3, R10, R2, 0x4 ;  /* 0x000000020a187211 */ /* 0x000fe400078620ff */
[----:B------:R-:W-:Y:S02]  /*26810*/  IADD3 R9, PT, PT, R11, R17, RZ ;  /* 0x000000110b097210 */ /* 0x000fe40007ffe0ff */
[-C--:B------:R-:W-:Y:S02]  /*26820*/  LEA.HI.X R17, R12, R3.reuse, R19, 0x4, P1 ;  /* 0x000000030c117211 */ /* 0x080fe400008f2413 */
[----:B------:R-:W-:-:S02]  /*26830*/  LEA.HI.X R15, R8, R3, R15, 0x4, P2 ;  /* 0x00000003080f7211 */ /* 0x000fc400010f240f */
[----:B------:R-:W-:Y:S02]  /*26840*/  LEA.HI.X R25, R10, R3, R9, 0x4, P3 ;  /* 0x000000030a197211 */ /* 0x000fe400018f2409 */
        /* <DEDUP_REMOVED lines=41> */
.L_x_2178:
[----:B------:R-:W-:Y:S05]  /*26ae0*/  BSYNC.RECONVERGENT B3 ;  /* 0x0000000000037941 */ /* 0x000fea0003800200 */
.L_x_2177:
[----:B------:R-:W-:Y:S05]  /*26af0*/  @!P0 BRA `(.L_x_2171) ;  /* 0x0000000000d08947 */ /* 0x000fea0003800000 */
[----:B--2---:R-:W2:Y:S01]  /*26b00*/  LDG.E.64 R8, desc[UR6][R40.64] ;  /* 0x0000000628087981 */ /* 0x004ea2000c1e1b00 */
[----:B------:R-:W2:Y:S02]  /*26b10*/  LDC.64 R16, c[0x0][0x758] ;  /* 0x0001d600ff107b82 */ /* 0x000ea40000000a00 */
[-C--:B--2---:R-:W-:Y:S02]  /*26b20*/  IMAD R9, R9, R16.reuse, RZ ;  /* 0x0000001009097224 */ /* 0x084fe400078e02ff */
[----:B-1----:R-:W-:-:S04]  /*26b30*/  IMAD.WIDE.U32 R10, R8, R16, RZ ;  /* 0x00000010080a7225 */ /* 0x002fc800078e00ff */
[----:B------:R-:W-:Y:S01]  /*26b40*/  IMAD R9, R8, R17, R9 ;  /* 0x0000001108097224 */ /* 0x000fe200078e0209 */
[----:B------:R-:W-:-:S03]  /*26b50*/  LEA R8, P0, R10, R2, 0x4 ;  /* 0x000000020a087211 */ /* 0x000fc600078020ff */
[----:B------:R-:W-:-:S05]  /*26b60*/  IMAD.IADD R9, R11, 0x1, R9 ;  /* 0x000000010b097824 */ /* 0x000fca00078e0209 */
        /* <DEDUP_REMOVED lines=18> */
[----:B------:R-:W-:Y:S01]  /*26c90*/  LEA R8, P1, R12, R2, 0x4 ;  /* 0x000000020c087211 */ /* 0x000fe200078220ff */
[-C--:B---3--:R-:W-:Y:S02]  /*26ca0*/  @P0 IMAD R11, R11, R16.reuse, RZ ;  /* 0x000000100b0b0224 */ /* 0x088fe400078e02ff */
[----:B------:R-:W-:Y:S01]  /*26cb0*/  @P0 IMAD.WIDE.U32 R14, R10, R16, RZ ;  /* 0x000000100a0e0225 */ /* 0x000fe200078e00ff */
[----:B------:R-:W-:-:S03]  /*26cc0*/  IADD3 R9, PT, PT, R13, R9, RZ ;  /* 0x000000090d097210 */ /* 0x000fc60007ffe0ff */
        /* <DEDUP_REMOVED lines=23> */
.L_x_2171:
[----:B------:R-:W-:Y:S05]  /*26e40*/  BSYNC.RECONVERGENT B2 ;  /* 0x0000000000027941 */ /* 0x000fea0003800200 */
.L_x_2170:
[----:B------:R-:W5:Y:S01]  /*26e50*/  LDCU.64 UR10, c[0x0][0x710] ;  /* 0x0000e200ff0a77ac */ /* 0x000f620008000a00 */
[----:B------:R-:W-:Y:S02]  /*26e60*/  IADD3 R7, PT, PT, R7, 0x80, RZ ;  /* 0x0000008007077810 */ /* 0x000fe40007ffe0ff */
[----:B-----5:R-:W-:-:S04]  /*26e70*/  IADD3 R2, P0, PT, R5, UR10, RZ ;  /* 0x0000000a05027c10 */ /* 0x020fc8000ff1e0ff */
[----:B------:R-:W-:-:S05]  /*26e80*/  IADD3.X R3, PT, PT, RZ, UR11, RZ, P0, !PT ;  /* 0x0000000bff037c10 */ /* 0x000fca00087fe4ff */
[----:B0---4-:R0:W-:Y:S04]  /*26e90*/  STG.E.128 desc[UR6][R2.64], R44 ;  /* 0x0000002c02007986 */ /* 0x0111e8000c101d06 */
.L_x_2157:
[----:B------:R-:W-:-:S13]  /*26ea0*/  ISETP.GE.AND P0, PT, R7, UR4, PT ;  /* 0x0000000407007c0c */ /* 0x000fda000bf06270 */
[----:B------:R-:W-:Y:S05]  /*26eb0*/  @P0 BREAK.RELIABLE B0 ;  /* 0x0000000000000942 */ /* 0x000fea0003800100 */
        /* <DEDUP_REMOVED lines=26> */
[----:B0-----:R-:W-:-:S04]  /*27060*/  SHF.R.U32.HI R11, RZ, UR10, R10 ;  /* 0x0000000aff0b7c19 */ /* 0x001fc8000801160a */
        /* <DEDUP_REMOVED lines=361> */
[----:B------:R-:W-:-:S03]  /*28700*/  @P0 IMAD.MOV R10, RZ, RZ, -R8 ;  /* 0x000000ffff0a0224 */ /* 0x000fc600078e0a08 */
        /* <DEDUP_REMOVED lines=10> */
.L_x_2180:
        /* <DEDUP_REMOVED lines=38> */
.L_x_2185:
[----:B------:R-:W-:Y:S01]  /*28a10*/  MOV R52, R40 ;  /* 0x0000002800347202 */ /* 0x000fe20000000f00 */
[----:B------:R-:W-:Y:S01]  /*28a20*/  IMAD.MOV.U32 R53, RZ, RZ, R41 ;  /* 0x000000ffff357224 */ /* 0x000fe200078e0029 */
        /* <DEDUP_REMOVED lines=18> */
[----:B------:R-:W-:-:S04]  /*28b50*/  LEA R8, P0, R10, R2, 0x4 ;  /* 0x000000020a087211 */ /* 0x000fc800078020ff */
[----:B------:R-:W-:-:S04]  /*28b60*/  IADD3 R9, PT, PT, R11, R9, RZ ;  /* 0x000000090b097210 */ /* 0x000fc80007ffe0ff */
        /* <DEDUP_REMOVED lines=121> */
[----:B------:R-:W-:Y:S01]  /*29300*/  IMAD R19, R45, UR10, RZ ;  /* 0x0000000a2d137c24 */ /* 0x000fe2000f8e02ff */
[----:B------:R-:W-:Y:S01]  /*29310*/  LEA R10, P0, R58, R2, 0x4 ;  /* 0x000000023a0a7211 */ /* 0x000fe200078020ff */
[----:B------:R-:W-:Y:S01]  /*29320*/  IMAD R23, R61, UR10, RZ ;  /* 0x0000000a3d177c24 */ /* 0x000fe2000f8e02ff */
[----:B------:R-:W-:Y:S01]  /*29330*/  IADD3 R11, PT, PT, R59, R11, RZ ;  /* 0x0000000b3b0b7210 */ /* 0x000fe20007ffe0ff */
[----:B------:R-:W-:Y:S01]  /*29340*/  IMAD.WIDE.U32 R38, R38, UR10, RZ ;  /* 0x0000000a26267c25 */ /* 0x000fe2000f8e00ff */
[----:B------:R-:W-:-:S02]  /*29350*/  LEA.HI.X R25, R14, R3, R22, 0x4, P1 ;  /* 0x000000030e197211 */ /* 0x000fc400008f2416 */
[-C--:B------:R-:W-:Y:S01]  /*29360*/  LEA.HI.X R29, R18, R3.reuse, R15, 0x4, P2 ;  /* 0x00000003121d7211 */ /* 0x080fe200010f240f */
[----:B------:R-:W-:Y:S01]  /*29370*/  IMAD R9, R44, UR11, R19 ;  /* 0x0000000b2c097c24 */ /* 0x000fe2000f8e0213 */
[----:B------:R-:W-:Y:S01]  /*29380*/  LEA.HI.X R11, R58, R3, R11, 0x4, P0 ;  /* 0x000000033a0b7211 */ /* 0x000fe200000f240b */
[----:B------:R-:W-:Y:S01]  /*29390*/  IMAD.WIDE.U32 R14, R36, UR10, RZ ;  /* 0x0000000a240e7c25 */ /* 0x000fe2000f8e00ff */
[----:B------:R-:W-:-:S03]  /*293a0*/  LEA R20, P0, R38, R2, 0x4 ;  /* 0x0000000226147211 */ /* 0x000fc600078020ff */
[----:B------:R-:W-:Y:S02]  /*293b0*/  IMAD R31, R60, UR11, R23 ;  /* 0x0000000b3c1f7c24 */ /* 0x000fe4000f8e0217 */
[----:B------:R-:W-:-:S04]  /*293c0*/  IMAD.WIDE.U32 R18, R8, UR10, RZ ;  /* 0x0000000a08127c25 */ /* 0x000fc8000f8e00ff */
[----:B------:R-:W-:Y:S02]  /*293d0*/  IMAD.IADD R21, R39, 0x1, R21 ;  /* 0x0000000127157824 */ /* 0x000fe400078e0215 */
        /* <DEDUP_REMOVED lines=105> */
[----:B-1----:R-:W-:-:S04]  /*29a70*/  IADD3 R40, P1, PT, R52, 0x80, RZ ;  /* 0x0000008034287810 */ /* 0x002fc80007f3e0ff */
[----:B------:R-:W-:-:S15]  /*29a80*/  IADD3.X R41, PT, PT, RZ, R53, RZ, P1, !PT ;  /* 0x00000035ff297210 */ /* 0x000fde0000ffe4ff */
[----:B------:R-:W-:-:S15]  /*29a90*/  NOP ;  /* 0x0000000000007918 */ /* 0x000fde0000000000 */
[----:B------:R-:W-:-:S15]  /*29aa0*/  NOP ;  /* 0x0000000000007918 */ /* 0x000fde0000000000 */
[----:B------:R-:W-:-:S13]  /*29ab0*/  NOP ;  /* 0x0000000000007918 */ /* 0x000fda0000000000 */
        /* <DEDUP_REMOVED lines=18> */
.L_x_2184:
[----:B------:R-:W-:Y:S05]  /*29be0*/  BSYNC.RECONVERGENT B3 ;  /* 0x0000000000037941 */ /* 0x000fea0003800200 */
.L_x_2183:
        /* <DEDUP_REMOVED lines=32> */
[-C--:B------:R-:W-:Y:S01]  /*29df0*/  LEA R8, P1, R20, R2.reuse, 0x4 ;  /* 0x0000000214087211 */ /* 0x080fe200078220ff */
[----:B------:R-:W-:Y:S01]  /*29e00*/  IMAD.IADD R17, R27, 0x1, R17 ;  /* 0x000000011b117824 */ /* 0x000fe200078e0211 */
[----:B------:R-:W-:Y:S01]  /*29e10*/  IADD3 R13, PT, PT, R25, R21, RZ ;  /* 0x00000015190d7210 */ /* 0x000fe20007ffe0ff */
[----:B------:R-:W-:Y:S01]  /*29e20*/  IMAD R23, R23, UR10, RZ ;  /* 0x0000000a17177c24 */ /* 0x000fe2000f8e02ff */
[-C--:B------:R-:W-:Y:S01]  /*29e30*/  LEA R16, P2, R26, R2.reuse, 0x4 ;  /* 0x000000021a107211 */ /* 0x080fe200078420ff */
[----:B------:R-:W-:Y:S01]  /*29e40*/  IMAD R15, R15, UR10, RZ ;  /* 0x0000000a0f0f7c24 */ /* 0x000fe2000f8e02ff */
[----:B------:R-:W-:Y:S01]  /*29e50*/  IADD3 R21, PT, PT, R29, R31, RZ ;  /* 0x0000001f1d157210 */ /* 0x000fe20007ffe0ff */
        /* <DEDUP_REMOVED lines=114> */
.L_x_2187:
[----:B------:R-:W-:Y:S05]  /*2a580*/  BSYNC.RECONVERGENT B3 ;  /* 0x0000000000037941 */ /* 0x000fea0003800200 */
.L_x_2186:
        /* <DEDUP_REMOVED lines=33> */
[----:B------:R-:W-:Y:S01]  /*2a7a0*/  LEA R24, P3, R10, R2, 0x4 ;  /* 0x000000020a187211 */ /* 0x000fe200078620ff */
[----:B------:R-:W-:Y:S01]  /*2a7b0*/  IMAD.IADD R9, R11, 0x1, R17 ;  /* 0x000000010b097824 */ /* 0x000fe200078e0211 */
        /* <DEDUP_REMOVED lines=44> */
.L_x_2189:
[----:B------:R-:W-:Y:S05]  /*2aa80*/  BSYNC.RECONVERGENT B3 ;  /* 0x0000000000037941 */ /* 0x000fea0003800200 */
.L_x_2188:
        /* <DEDUP_REMOVED lines=53> */
.L_x_2182:
[----:B------:R-:W-:Y:S05]  /*2ade0*/  BSYNC.RECONVERGENT B2 ;  /* 0x0000000000027941 */ /* 0x000fea0003800200 */
.L_x_2181:
[----:B------:R-:W5:Y:S01]  /*2adf0*/  LDCU.64 UR10, c[0x0][0x710] ;  /* 0x0000e200ff0a77ac */ /* 0x000f620008000a00 */
[----:B------:R-:W-:Y:S02]  /*2ae00*/  IADD3 R7, PT, PT, R7, 0x80, RZ ;  /* 0x0000008007077810 */ /* 0x000fe40007ffe0ff */
[----:B-----5:R-:W-:-:S05]  /*2ae10*/  IADD3 R2, P0, PT, R5, UR10, RZ ;  /* 0x0000000a05027c10 */ /* 0x020fca000ff1e0ff */
[----:B------:R-:W-:-:S05]  /*2ae20*/  IMAD.X R3, RZ, RZ, UR11, P0 ;  /* 0x0000000bff037e24 */ /* 0x000fca00080e06ff */
[----:B0---4-:R0:W-:Y:S03]  /*2ae30*/  STG.E.128 desc[UR6][R2.64], R44 ;  /* 0x0000002c02007986 */ /* 0x0111e6000c101d06 */
.L_x_2168:
[----:B------:R-:W-:-:S13]  /*2ae40*/  ISETP.GE.AND P0, PT, R7, UR4, PT ;  /* 0x0000000407007c0c */ /* 0x000fda000bf06270 */
[----:B------:R-:W-:Y:S05]  /*2ae50*/  @P0 BREAK.RELIABLE B0 ;  /* 0x0000000000000942 */ /* 0x000fea0003800100 */
[----:B------:R-:W-:Y:S05]  /*2ae60*/  @P0 BRA `(.L_x_2179) ;  /* 0x0000003c00e00947 */ /* 0x000fea0003800000 */
[----:B------:R-:W-:Y:S05]  /*2ae70*/  BSYNC.RELIABLE B0 ;  /* 0x0000000000007941 */ /* 0x000fea0003800100 */
.L_x_2123:
[----:B------:R-:W1:Y:S01]  /*2ae80*/  LDCU.64 UR10, c[0x0][0x390] ;  /* 0x00007200ff0a77ac */ /* 0x000e620008000a00 */
[----:B0---4-:R-:W-:Y:S02]  /*2ae90*/  MOV R2, RZ ;  /* 0x000000ff00027202 */ /* 0x011fe40000000f00 */
[----:B------:R-:W-:Y:S01]  /*2aea0*/  MOV R3, R7 ;  /* 0x0000000700037202 */ /* 0x000fe20000000f00 */
[----:B------:R-:W0:Y:S01]  /*2aeb0*/  LDCU UR12, c[0x0][0x38c] ;  /* 0x00007180ff0c77ac */ /* 0x000e220008000800 */
[----:B------:R-:W-:Y:S01]  /*2aec0*/  ISETP.NE.AND P0, PT, R6, RZ, PT ;  /* 0x000000ff0600720c */ /* 0x000fe20003f05270 */
[----:B------:R-:W4:Y:S01]  /*2aed0*/  LDCU UR13, c[0x0][0x4b8] ;  /* 0x00009700ff0d77ac */ /* 0x000f220008000800 */
[----:B------:R-:W5:Y:S01]  /*2aee0*/  LDCU.64 UR14, c[0x0][0x4c8] ;  /* 0x00009900ff0e77ac */ /* 0x000f620008000a00 */
[----:B-12---:R-:W-:Y:S01]  /*2aef0*/  IMAD.HI.U32 R10, R7, UR10, R2 ;  /* 0x0000000a070a7c27 */ /* 0x006fe2000f8e0002 */
[----:B------:R-:W1:Y:S04]  /*2af00*/  LDCU UR10, c[0x0][0x4c4] ;  /* 0x00009880ff0a77ac */ /* 0x000e680008000800 */
[----:B------:R-:W-:-:S04]  /*2af10*/  SHF.R.U32.HI R11, RZ, UR11, R10 ;  /* 0x0000000bff0b7c19 */ /* 0x000fc8000801160a */
[----:B------:R-:W-:-:S05]  /*2af20*/  IADD3 R4, PT, PT, -R11, RZ, RZ ;  /* 0x000000ff0b047210 */ /* 0x000fca0007ffe1ff */
[----:B0-----:R-:W-:-:S04]  /*2af30*/  IMAD R4, R4, UR12, R7 ;  /* 0x0000000c04047c24 */ /* 0x001fc8000f8e0207 */
[C---:B-----5:R-:W-:Y:S02]  /*2af40*/  IMAD R5, R4.reuse, UR14, RZ ;  /* 0x0000000e04057c24 */ /* 0x060fe4000f8e02ff */
[C---:B------:R-:W-:Y:S02]  /*2af50*/  IMAD R8, R4.reuse, UR15, RZ ;  /* 0x0000000f04087c24 */ /* 0x040fe4000f8e02ff */
[C---:B----4-:R-:W-:Y:S02]  /*2af60*/  IMAD R2, R4.reuse, UR13, RZ ;  /* 0x0000000d04027c24 */ /* 0x050fe4000f8e02ff */
[----:B-1----:R-:W-:Y:S01]  /*2af70*/  IMAD R4, R4, UR10, RZ ;  /* 0x0000000a04047c24 */ /* 0x002fe2000f8e02ff */
[----:B------:R-:W-:Y:S06]  /*2af80*/  @!P0 BRA `(.L_x_2190) ;  /* 0x0000001400f48947 */ /* 0x000fec0003800000 */
[----:B------:R-:W3:Y:S01]  /*2af90*/  LDCU.64 UR12, c[0x0][0x398] ;  /* 0x00007300ff0c77ac */ /* 0x000ee20008000a00 */
[----:B------:R-:W-:Y:S01]  /*2afa0*/  IMAD.MOV.U32 R10, RZ, RZ, RZ ;  /* 0x000000ffff0a7224 */ /* 0x000fe200078e00ff */
[----:B------:R-:W-:Y:S01]  /*2afb0*/  ISETP.NE.AND P0, PT, R0, 0x2, PT ;  /* 0x000000020000780c */ /* 0x000fe20003f05270 */
[----:B------:R-:W0:Y:S01]  /*2afc0*/  LDCU UR10, c[0x0][0x3a0] ;  /* 0x00007400ff0a77ac */ /* 0x000e220008000800 */
[----:B------:R-:W1:Y:S01]  /*2afd0*/  LDCU UR11, c[0x0][0x4d0] ;  /* 0x00009a00ff0b77ac */ /* 0x000e620008000800 */
[----:B------:R-:W2:Y:S01]  /*2afe0*/  LDCU UR14, c[0x0][0x4dc] ;  /* 0x00009b80ff0e77ac */ /* 0x000ea20008000800 */
[----:B------:R-:W4:Y:S01]  /*2aff0*/  LDCU.64 UR16, c[0x0][0x4e0] ;  /* 0x00009c00ff1077ac */ /* 0x000f220008000a00 */
[----:B---3--:R-:W-:-:S05]  /*2b000*/  IMAD.HI.U32 R12, R11, UR13, R10 ;  /* 0x0000000d0b0c7c27 */ /* 0x008fca000f8e000a */
[----:B0-----:R-:W-:-:S04]  /*2b010*/  SHF.R.U32.HI R13, RZ, UR10, R12 ;  /* 0x0000000aff0d7c19 */ /* 0x001fc8000801160c */
[----:B------:R-:W-:-:S05]  /*2b020*/  IADD3 R3, PT, PT, -R13, RZ, RZ ;  /* 0x000000ff0d037210 */ /* 0x000fca0007ffe1ff */
[----:B------:R-:W-:-:S04]  /*2b030*/  IMAD R11, R3, UR12, R11 ;  /* 0x0000000c030b7c24 */ /* 0x000fc8000f8e020b */
[C---:B-1----:R-:W-:Y:S02]  /*2b040*/  IMAD R2, R11.reuse, UR11, R2 ;  /* 0x0000000b0b027c24 */ /* 0x042fe4000f8e0202 */
[C---:B--2---:R-:W-:Y:S02]  /*2b050*/  IMAD R4, R11.reuse, UR14, R4 ;  /* 0x0000000e0b047c24 */ /* 0x044fe4000f8e0204 */
        /* <DEDUP_REMOVED lines=368> */
.L_x_2190:
        /* <DEDUP_REMOVED lines=29> */
[----:B0-----:R-:W-:-:S05]  /*2c930*/  IADD3 R4, P1, PT, R4, UR10, RZ ;  /* 0x0000000a04047c10 */ /* 0x001fca000ff3e0ff */
[----:B------:R-:W-:Y:S01]  /*2c940*/  IMAD.X R5, RZ, RZ, UR11, P1 ;  /* 0x0000000bff057e24 */ /* 0x000fe200088e06ff */
[----:B-1----:R-:W-:-:S04]  /*2c950*/  LEA R40, P2, R8, UR12, 0x3 ;  /* 0x0000000c08287c11 */ /* 0x002fc8000f8418ff */
[----:B------:R-:W-:Y:S01]  /*2c960*/  LEA.HI.X R41, R8, UR13, R9, 0x3, P2 ;  /* 0x0000000d08297c11 */ /* 0x000fe200090f1c09 */
[----:B------:R-:W-:Y:S08]  /*2c970*/  @!P0 BRA `(.L_x_2194) ;  /* 0x0000001000848947 */ /* 0x000ff00003800000 */
[----:B------:R-:W-:Y:S01]  /*2c980*/  BSSY.RECONVERGENT B4, `(.L_x_2194) ;  /* 0x0000120000047945 */ /* 0x000fe20003800200 */
[----:B------:R-:W-:Y:S02]  /*2c990*/  LOP3.LUT R49, R11, 0x7fffffff, RZ, 0xc0, !PT ;  /* 0x7fffffff0b317812 */ /* 0x000fe400078ec0ff */
[----:B------:R-:W-:Y:S02]  /*2c9a0*/  CS2R R46, SRZ ;  /* 0x00000000002e7805 */ /* 0x000fe4000001ff00 */
[----:B------:R-:W-:-:S07]  /*2c9b0*/  LOP3.LUT R50, R3, 0xfffffff0, RZ, 0xc0, !PT ;  /* 0xfffffff003327812 */ /* 0x000fce00078ec0ff */
.L_x_2195:
[----:B------:R-:W-:Y:S01]  /*2c9c0*/  MOV R52, R40 ;  /* 0x0000002800347202 */ /* 0x000fe20000000f00 */
[----:B------:R-:W0:Y:S01]  /*2c9d0*/  LDCU.64 UR10, c[0x0][0x758] ;  /* 0x0000eb00ff0a77ac */ /* 0x000e220008000a00 */
[----:B------:R-:W-:-:S05]  /*2c9e0*/  MOV R53, R41 ;  /* 0x0000002900357202 */ /* 0x000fca0000000f00 */
[----:B------:R-:W0:Y:S04]  /*2c9f0*/  LDG.E.64 R8, desc[UR6][R52.64] ;  /* 0x0000000634087981 */ /* 0x000e28000c1e1b00 */
[----:B---3--:R-:W2:Y:S04]  /*2ca00*/  LDG.E.64 R12, desc[UR6][R52.64+0x8] ;  /* 0x00000806340c7981 */ /* 0x008ea8000c1e1b00 */
        /* <DEDUP_REMOVED lines=40> */
[-C--:B------:R-:W-:Y:S01]  /*2cc90*/  LEA R16, P0, R14, R4.reuse, 0x4 ;  /* 0x000000040e107211 */ /* 0x080fe200078020ff */
[----:B------:R-:W-:Y:S01]  /*2cca0*/  IMAD.IADD R17, R15, 0x1, R21 ;  /* 0x000000010f117824 */ /* 0x000fe200078e0215 */
[----:B------:R-:W-:Y:S02]  /*2ccb0*/  IADD3 R21, PT, PT, R23, R25, RZ ;  /* 0x0000001917157210 */ /* 0x000fe40007ffe0ff */
[----:B------:R-:W-:Y:S02]  /*2ccc0*/  LEA R28, P3, R26, R4, 0x4 ;  /* 0x000000041a1c7211 */ /* 0x000fe400078620ff */
[----:B------:R-:W-:-:S02]  /*2ccd0*/  IADD3 R15, PT, PT, R27, R31, RZ ;  /* 0x0000001f1b0f7210 */ /* 0x000fc40007ffe0ff */
        /* <DEDUP_REMOVED lines=77> */
[----:B------:R-:W-:-:S04]  /*2d1b0*/  IMAD R13, R42, UR11, R17 ;  /* 0x0000000b2a0d7c24 */ /* 0x000fc8000f8e0211 */
[----:B------:R-:W-:Y:S01]  /*2d1c0*/  IMAD.IADD R13, R15, 0x1, R13 ;  /* 0x000000010f0d7824 */ /* 0x000fe200078e020d */
[----:B------:R-:W-:Y:S01]  /*2d1d0*/  IADD3 R15, PT, PT, R19, R21, RZ ;  /* 0x00000015130f7210 */ /* 0x000fe20007ffe0ff */
[----:B------:R-:W-:-:S03]  /*2d1e0*/  IMAD R19, R39, UR10, RZ ;  /* 0x0000000a27137c24 */ /* 0x000fc6000f8e02ff */
[-C--:B------:R-:W-:Y:S01]  /*2d1f0*/  LEA.HI.X R13, R14, R5.reuse, R13, 0x4, P1 ;  /* 0x000000050e0d7211 */ /* 0x080fe200008f240d */
[----:B------:R-:W-:Y:S01]  /*2d200*/  IMAD R21, R38, UR11, R19 ;  /* 0x0000000b26157c24 */ /* 0x000fe2000f8e0213 */
[----:B------:R-:W-:Y:S01]  /*2d210*/  LEA.HI.X R17, R18, R5, R15, 0x4, P2 ;  /* 0x0000000512117211 */ /* 0x000fe200010f240f */
        /* <DEDUP_REMOVED lines=151> */
.L_x_2194:
[----:B------:R-:W-:Y:S05]  /*2db90*/  BSYNC.RECONVERGENT B3 ;  /* 0x0000000000037941 */ /* 0x000fea0003800200 */
.L_x_2193:
        /* <DEDUP_REMOVED lines=12> */
[----:B------:R-:W4:Y:S04]  /*2dc60*/  LDG.E.64 R24, desc[UR6][R40.64+0x8] ;  /* 0x0000080628187981 */ /* 0x000f28000c1e1b00 */
[----:B------:R-:W5:Y:S04]  /*2dc70*/  LDG.E.64 R16, desc[UR6][R40.64+0x10] ;  /* 0x0000100628107981 */ /* 0x000f68000c1e1b00 */
[----:B---3--:R-:W3:Y:S04]  /*2dc80*/  LDG.E.64 R12, desc[UR6][R40.64+0x18] ;  /* 0x00001806280c7981 */ /* 0x008ee8000c1e1b00 */
[----:B------:R-:W3:Y:S04]  /*2dc90*/  LDG.E.64 R22, desc[UR6][R40.64+0x20] ;  /* 0x0000200628167981 */ /* 0x000ee8000c1e1b00 */
[----:B------:R-:W3:Y:S04]  /*2dca0*/  LDG.E.64 R14, desc[UR6][R40.64+0x30] ;  /* 0x00003006280e7981 */ /* 0x000ee8000c1e1b00 */
[----:B------:R-:W3:Y:S04]  /*2dcb0*/  LDG.E.64 R18, desc[UR6][R40.64+0x28] ;  /* 0x0000280628127981 */ /* 0x000ee8000c1e1b00 */
[----:B------:R-:W3:Y:S01]  /*2dcc0*/  LDG.E.64 R10, desc[UR6][R40.64+0x38] ;  /* 0x00003806280a7981 */ /* 0x000ee2000c1e1b00 */
[----:B--2---:R-:W-:-:S02]  /*2dcd0*/  IMAD R9, R9, UR10, RZ ;  /* 0x0000000a09097c24 */ /* 0x004fc4000f8e02ff */
[----:B------:R-:W-:-:S04]  /*2dce0*/  IMAD.WIDE.U32 R20, R8, UR10, RZ ;  /* 0x0000000a08147c25 */ /* 0x000fc8000f8e00ff */
[----:B------:R-:W-:-:S04]  /*2dcf0*/  IMAD R9, R8, UR11, R9 ;  /* 0x0000000b08097c24 */ /* 0x000fc8000f8e0209 */
[----:B------:R-:W-:Y:S02]  /*2dd00*/  IMAD.IADD R9, R21, 0x1, R9 ;  /* 0x0000000115097824 */ /* 0x000fe400078e0209 */
[----:B----4-:R-:W-:Y:S02]  /*2dd10*/  IMAD R21, R25, UR10, RZ ;  /* 0x0000000a19157c24 */ /* 0x010fe4000f8e02ff */
[----:B-----5:R-:W-:Y:S02]  /*2dd20*/  IMAD R17, R17, UR10, RZ ;  /* 0x0000000a11117c24 */ /* 0x020fe4000f8e02ff */
[----:B---3--:R-:W-:Y:S02]  /*2dd30*/  IMAD R13, R13, UR10, RZ ;  /* 0x0000000a0d0d7c24 */ /* 0x008fe4000f8e02ff */
        /* <DEDUP_REMOVED lines=33> */
[----:B------:R-:W-:Y:S02]  /*2df50*/  IADD3 R10, PT, PT, R27, R31, RZ ;  /* 0x0000001f1b0a7210 */ /* 0x000fe40007ffe0ff */
[-C--:B------:R-:W-:Y:S02]  /*2df60*/  LEA R28, P2, R18, R4.reuse, 0x4 ;  /* 0x00000004121c7211 */ /* 0x080fe400078420ff */
[-C--:B------:R-:W-:Y:S02]  /*2df70*/  LEA R32, P3, R14, R4.reuse, 0x4 ;  /* 0x000000040e207211 */ /* 0x080fe400078620ff */
[----:B------:R-:W-:Y:S02]  /*2df80*/  LEA R36, P4, R26, R4, 0x4 ;  /* 0x000000041a247211 */ /* 0x000fe400078820ff */
        /* <DEDUP_REMOVED lines=90> */
.L_x_2197:
[----:B------:R-:W-:Y:S05]  /*2e530*/  BSYNC.RECONVERGENT B3 ;  /* 0x0000000000037941 */ /* 0x000fea0003800200 */
.L_x_2196:
        /* <DEDUP_REMOVED lines=10> */
[----:B---3--:R-:W3:Y:S04]  /*2e5e0*/  LDG.E.64 R12, desc[UR6][R40.64+0x8] ;  /* 0x00000806280c7981 */ /* 0x008ee8000c1e1b00 */
        /* <DEDUP_REMOVED lines=14> */
[----:B------:R-:W-:-:S04]  /*2e6d0*/  IMAD.WIDE.U32 R8, R14, UR10, RZ ;  /* 0x0000000a0e087c25 */ /* 0x000fc8000f8e00ff */
[----:B------:R-:W-:Y:S01]  /*2e6e0*/  IMAD R15, R14, UR11, R15 ;  /* 0x0000000b0e0f7c24 */ /* 0x000fe2000f8e020f */
[----:B------:R-:W-:Y:S01]  /*2e6f0*/  LEA R14, P2, R8, R4, 0x4 ;  /* 0x00000004080e7211 */ /* 0x000fe200078420ff */
[----:B------:R-:W-:-:S03]  /*2e700*/  IMAD.WIDE.U32 R10, R16, UR10, RZ ;  /* 0x0000000a100a7c25 */ /* 0x000fc6000f8e00ff */
[----:B------:R-:W-:Y:S01]  /*2e710*/  IADD3 R15, PT, PT, R9, R15, RZ ;  /* 0x0000000f090f7210 */ /* 0x000fe20007ffe0ff */
[----:B------:R-:W-:Y:S01]  /*2e720*/  IMAD R17, R16, UR11, R17 ;  /* 0x0000000b10117c24 */ /* 0x000fe2000f8e0211 */
[-C--:B------:R-:W-:Y:S01]  /*2e730*/  LEA R16, P1, R12, R4.reuse, 0x4 ;  /* 0x000000040c107211 */ /* 0x080fe200078220ff */
[----:B------:R-:W-:Y:S01]  /*2e740*/  IMAD.IADD R19, R13, 0x1, R19 ;  /* 0x000000010d137824 */ /* 0x000fe200078e0213 */
        /* <DEDUP_REMOVED lines=45> */
[----:B0---4-:R2:W0:Y:S02]  /*2ea20*/  DADD R46, R18, R10 ;  /* 0x00000000122e7229 */ /* 0x011424000000000a */
.L_x_2199:
[----:B------:R-:W-:Y:S05]  /*2ea30*/  BSYNC.RECONVERGENT B3 ;  /* 0x0000000000037941 */ /* 0x000fea0003800200 */
.L_x_2198:
        /* <DEDUP_REMOVED lines=17> */
[----:B0-----:R4:W0:Y:S02]  /*2eb50*/  DADD R46, R46, R10 ;  /* 0x000000002e2e7229 */ /* 0x001824000000000a */
[----:B01--4-:R-:W-:Y:S05]  /*2eb60*/  @!P0 BRA `(.L_x_2192) ;  /* 0x0000000000888947 */ /* 0x013fea0003800000 */
[----:B------:R-:W-:Y:S01]  /*2eb70*/  ISETP.NE.U32.AND P0, PT, R3, 0x2, PT ;  /* 0x000000020300780c */ /* 0x000fe20003f05070 */
[----:B------:R-:W2:Y:S03]  /*2eb80*/  LDG.E.64 R8, desc[UR6][R40.64+0x8] ;  /* 0x0000080628087981 */ /* 0x000ea6000c1e1b00 */
[----:B------:R-:W-:-:S13]  /*2eb90*/  ISETP.NE.AND.EX P0, PT, RZ, RZ, PT, P0 ;  /* 0x000000ffff00720c */ /* 0x000fda0003f05300 */
[----:B------:R-:W4:Y:S01]  /*2eba0*/  @P0 LDG.E.64 R10, desc[UR6][R40.64+0x10] ;  /* 0x00001006280a0981 */ /* 0x000f22000c1e1b00 */
[-C--:B--2---:R-:W-:Y:S02]  /*2ebb0*/  IMAD R3, R9, R16.reuse, RZ ;  /* 0x0000001009037224 */ /* 0x084fe400078e02ff */
[----:B---3--:R-:W-:-:S04]  /*2ebc0*/  IMAD.WIDE.U32 R12, R8, R16, RZ ;  /* 0x00000010080c7225 */ /* 0x008fc800078e00ff */
[----:B------:R-:W-:Y:S01]  /*2ebd0*/  IMAD R9, R8, R17, R3 ;  /* 0x0000001108097224 */ /* 0x000fe200078e0203 */
[----:B------:R-:W-:-:S03]  /*2ebe0*/  LEA R8, P1, R12, R4, 0x4 ;  /* 0x000000040c087211 */ /* 0x000fc600078220ff */
[----:B------:R-:W-:Y:S02]  /*2ebf0*/  IMAD.IADD R9, R13, 0x1, R9 ;  /* 0x000000010d097824 */ /* 0x000fe400078e0209 */
[-C--:B----4-:R-:W-:Y:S02]  /*2ec00*/  @P0 IMAD R11, R11, R16.reuse, RZ ;  /* 0x000000100b0b0224 */ /* 0x090fe400078e02ff */
        /* <DEDUP_REMOVED lines=24> */
.L_x_2192:
[----:B------:R-:W-:Y:S05]  /*2ed90*/  BSYNC.RECONVERGENT B2 ;  /* 0x0000000000027941 */ /* 0x000fea0003800200 */
.L_x_2191:
[----:B------:R-:W5:Y:S01]  /*2eda0*/  LDCU.64 UR10, c[0x0][0x710] ;  /* 0x0000e200ff0a77ac */ /* 0x000f620008000a00 */
[----:B------:R-:W-:Y:S02]  /*2edb0*/  IADD3 R7, PT, PT, R7, 0x80, RZ ;  /* 0x0000008007077810 */ /* 0x000fe40007ffe0ff */
[----:B-----5:R-:W-:-:S04]  /*2edc0*/  IADD3 R2, P0, PT, R2, UR10, RZ ;  /* 0x0000000a02027c10 */ /* 0x020fc8000ff1e0ff */
[----:B------:R-:W-:-:S05]  /*2edd0*/  IADD3.X R3, PT, PT, RZ, UR11, RZ, P0, !PT ;  /* 0x0000000bff037c10 */ /* 0x000fca00087fe4ff */
[----:B0-----:R0:W-:Y:S04]  /*2ede0*/  STG.E.128 desc[UR6][R2.64], R44 ;  /* 0x0000002c02007986 */ /* 0x0011e8000c101d06 */
.L_x_2179:
[----:B------:R-:W-:Y:S05]  /*2edf0*/  BSYNC.RECONVERGENT B1 ;  /* 0x0000000000017941 */ /* 0x000fea0003800200 */
.L_x_2122:
[----:B------:R-:W-:Y:S05]  /*2ee00*/  WARPSYNC.ALL ;  /* 0x0000000000007948 */ /* 0x000fea0003800000 */
[----:B------:R-:W-:-:S13]  /*2ee10*/  ISETP.GE.AND P0, PT, R7, UR4, PT ;  /* 0x0000000407007c0c */ /* 0x000fda000bf06270 */
[----:B------:R-:W-:Y:S05]  /*2ee20*/  @P0 EXIT ;  /* 0x000000000000094d */ /* 0x000fea0003800000 */
[----:B------:R-:W2:Y:S01]  /*2ee30*/  LDCU.64 UR8, c[0x0][0x390] ;  /* 0x00007200ff0877ac */ /* 0x000ea20008000a00 */
[----:B0---4-:R-:W-:Y:S01]  /*2ee40*/  MOV R2, RZ ;  /* 0x000000ff00027202 */ /* 0x011fe20000000f00 */
[----:B------:R-:W-:Y:S01]  /*2ee50*/  IMAD.MOV.U32 R3, RZ, RZ, R7 ;  /* 0x000000ffff037224 */ /* 0x000fe200078e0007 */
        /* <DEDUP_REMOVED lines=17> */
[----:B------:R-:W2:Y:S01]  /*2ef70*/  LDCU UR4, c[0x0][0x3a0] ;  /* 0x00007400ff0477ac */ /* 0x000ea20008000800 */
[----:B------:R-:W4:Y:S01]  /*2ef80*/  LDCU UR10, c[0x0][0x4d0] ;  /* 0x00009a00ff0a77ac */ /* 0x000f220008000800 */
[----:B------:R-:W5:Y:S01]  /*2ef90*/  LDCU UR11, c[0x0][0x4dc] ;  /* 0x00009b80ff0b77ac */ /* 0x000f620008000800 */
[----:B------:R-:W1:Y:S01]  /*2efa0*/  LDCU.64 UR12, c[0x0][0x4e0] ;  /* 0x00009c00ff0c77ac */ /* 0x000e620008000a00 */
[----:B0-----:R-:W-:-:S05]  /*2efb0*/  IMAD.HI.U32 R6, R9, UR9, R8 ;  /* 0x0000000909067c27 */ /* 0x001fca000f8e0008 */
[----:B--2---:R-:W-:-:S04]  /*2efc0*/  SHF.R.U32.HI R7, RZ, UR4, R6 ;  /* 0x00000004ff077c19 */ /* 0x004fc80008011606 */
[----:B------:R-:W-:-:S05]  /*2efd0*/  IADD3 R5, PT, PT, -R7, RZ, RZ ;  /* 0x000000ff07057210 */ /* 0x000fca0007ffe1ff */
[----:B------:R-:W-:-:S04]  /*2efe0*/  IMAD R9, R5, UR8, R9 ;  /* 0x0000000805097c24 */ /* 0x000fc8000f8e0209 */
[C---:B----4-:R-:W-:Y:S02]  /*2eff0*/  IMAD R52, R9.reuse, UR10, R52 ;  /* 0x0000000a09347c24 */ /* 0x050fe4000f8e0234 */
[C---:B-----5:R-:W-:Y:S02]  /*2f000*/  IMAD R2, R9.reuse, UR11, R2 ;  /* 0x0000000b09027c24 */ /* 0x060fe4000f8e0202 */
[C---:B-1----:R-:W-:Y:S02]  /*2f010*/  IMAD R3, R9.reuse, UR12, R3 ;  /* 0x0000000c09037c24 */ /* 0x042fe4000f8e0203 */
        /* <DEDUP_REMOVED lines=343> */
[----:B------:R-:W4:Y:S01]  /*30590*/  @P0 LDC.64 R10, c[0x0][0x4b0] ;  /* 0x00012c00ff0a0b82 */ /* 0x000f220000000a00 */
[----:B------:R-:W5:Y:S01]  /*305a0*/  LDCU.64 UR12, c[0x0][0x6f0] ;  /* 0x0000de00ff0c77ac */ /* 0x000f620008000a00 */
[----:B0-----:R-:W-:Y:S01]  /*305b0*/  IMAD.HI.U32 R6, R9, UR9, R8 ;  /* 0x0000000909067c27 */ /* 0x001fe2000f8e0008 */
[----:B------:R-:W0:Y:S05]  /*305c0*/  LDCU UR9, c[0x0][0x6e0] ;  /* 0x0000dc00ff0977ac */ /* 0x000e2a0008000800 */
[----:B---3--:R-:W3:Y:S01]  /*305d0*/  @P0 LDC R13, c[0x0][0x4ac] ;  /* 0x00012b00ff0d0b82 */ /* 0x008ee20000000800 */
[----:B-1----:R-:W-:-:S02]  /*305e0*/  SHF.R.U32.HI R7, RZ, UR4, R6 ;  /* 0x00000004ff077c19 */ /* 0x002fc40008011606 */
[----:B------:R-:W-:Y:S02]  /*305f0*/  @P0 MOV R6, RZ ;  /* 0x000000ff00060202 */ /* 0x000fe40000000f00 */
[----:B------:R-:W-:-:S03]  /*30600*/  IADD3 R5, PT, PT, -R7, RZ, RZ ;  /* 0x000000ff07057210 */ /* 0x000fc60007ffe1ff */
[----:B------:R-:W1:Y:S02]  /*30610*/  @P0 LDC R8, c[0x0][0x6f8] ;  /* 0x0001be00ff080b82 */ /* 0x000e640000000800 */
[----:B------:R-:W-:-:S06]  /*30620*/  IMAD R9, R5, UR8, R9 ;  /* 0x0000000805097c24 */ /* 0x000fcc000f8e0209 */
[----:B------:R-:W1:Y:S01]  /*30630*/  @P0 LDC R12, c[0x0][0x704] ;  /* 0x0001c100ff0c0b82 */ /* 0x000e620000000800 */
[----:B----4-:R-:W-:-:S04]  /*30640*/  @P0 IMAD.HI.U32 R0, R7, R10, R6 ;  /* 0x0000000a07000227 */ /* 0x010fc800078e0006 */
[C---:B0-----:R-:W-:Y:S01]  /*30650*/  IMAD R52, R9.reuse, UR9, R52 ;  /* 0x0000000909347c24 */ /* 0x041fe2000f8e0234 */
[----:B------:R-:W-:Y:S01]  /*30660*/  @P0 SHF.R.U32.HI R0, RZ, R11, R0 ;  /* 0x0000000bff000219 */ /* 0x000fe20000011600 */
[C---:B--2---:R-:W-:Y:S01]  /*30670*/  IMAD R2, R9.reuse, UR10, R2 ;  /* 0x0000000a09027c24 */ /* 0x044fe2000f8e0202 */
[----:B------:R-:W0:Y:S01]  /*30680*/  @P0 LDC.64 R14, c[0x0][0x708] ;  /* 0x0001c200ff0e0b82 */ /* 0x000e220000000a00 */
[C---:B-----5:R-:W-:Y:S01]  /*30690*/  IMAD R3, R9.reuse, UR12, R3 ;  /* 0x0000000c09037c24 */ /* 0x060fe2000f8e0203 */
[----:B------:R-:W-:Y:S01]  /*306a0*/  @P0 IADD3 R6, PT, PT, -R0, RZ, RZ ;  /* 0x000000ff00060210 */ /* 0x000fe20007ffe1ff */
[----:B------:R-:W-:-:S04]  /*306b0*/  IMAD R4, R9, UR13, R4 ;  /* 0x0000000d09047c24 */ /* 0x000fc8000f8e0204 */
[----:B---3--:R-:W-:-:S04]  /*306c0*/  @P0 IMAD R7, R13, R6, R7 ;  /* 0x000000060d070224 */ /* 0x008fc800078e0207 */
[C---:B-1----:R-:W-:Y:S02]  /*306d0*/  @P0 IMAD R52, R7.reuse, R8, R52 ;  /* 0x0000000807340224 */ /* 0x042fe400078e0234 */
[C---:B------:R-:W-:Y:S02]  /*306e0*/  @P0 IMAD R2, R7.reuse, R12, R2 ;  /* 0x0000000c07020224 */ /* 0x040fe400078e0202 */
[C---:B0-----:R-:W-:Y:S02]  /*306f0*/  @P0 IMAD R3, R7.reuse, R14, R3 ;  /* 0x0000000e07030224 */ /* 0x041fe400078e0203 */
[----:B------:R-:W-:-:S07]  /*30700*/  @P0 IMAD R4, R7, R15, R4 ;  /* 0x0000000f07040224 */ /* 0x000fce00078e0204 */
.L_x_2200:
[----:B------:R-:W0:Y:S01]  /*30710*/  LDCU.128 UR8, c[0x0][0x730] ;  /* 0x0000e600ff0877ac */ /* 0x000e220008000c00 */
[----:B------:R-:W2:Y:S01]  /*30720*/  LDCU.64 UR12, c[0x0][0x748] ;  /* 0x0000e900ff0c77ac */ /* 0x000ea20008000a00 */
[----:B0-----:R-:W-:-:S05]  /*30730*/  IADD3 R6, P0, PT, R4, UR10, RZ ;  /* 0x0000000a04067c10 */ /* 0x001fca000ff1e0ff */
[----:B------:R-:W-:Y:S01]  /*30740*/  IMAD.X R7, RZ, RZ, UR11, P0 ;  /* 0x0000000bff077e24 */ /* 0x000fe200080e06ff */
[----:B------:R-:W-:Y:S01]  /*30750*/  ISETP.NE.AND P1, PT, RZ, UR5, PT ;  /* 0x00000005ff007c0c */ /* 0x000fe2000bf25270 */
[----:B------:R-:W0:Y:S04]  /*30760*/  LDCU.64 UR10, c[0x0][0x728] ;  /* 0x0000e500ff0a77ac */ /* 0x000e280008000a00 */
[----:B------:R-:W4:Y:S01]  /*30770*/  LDG.E.64 R6, desc[UR6][R6.64] ;  /* 0x0000000606067981 */ /* 0x000f22000c1e1b00 */
[----:B------:R-:W-:Y:S01]  /*30780*/  IADD3 R4, P0, PT, R3, UR8, RZ ;  /* 0x0000000803047c10 */ /* 0x000fe2000ff1e0ff */
[----:B------:R-:W1:Y:S03]  /*30790*/  LDCU.64 UR4, c[0x0][0x758] ;  /* 0x0000eb00ff0477ac */ /* 0x000e660008000a00 */
[----:B------:R-:W-:Y:S01]  /*307a0*/  IADD3.X R5, PT, PT, RZ, UR9, RZ, P0, !PT ;  /* 0x00000009ff057c10 */ /* 0x000fe200087fe4ff */
[----:B------:R-:W5:Y:S05]  /*307b0*/  LDCU.64 UR8, c[0x0][0x710] ;  /* 0x0000e200ff0877ac */ /* 0x000f6a0008000a00 */
[----:B------:R-:W2:Y:S01]  /*307c0*/  LDG.E.64 R4, desc[UR6][R4.64] ;  /* 0x0000000604047981 */ /* 0x000ea2000c1e1b00 */
[----:B------:R-:W-:Y:S01]  /*307d0*/  BSSY.RECONVERGENT B1, `(.L_x_2201) ;  /* 0x000025a000017945 */ /* 0x000fe20003800200 */
[----:B------:R-:W-:-:S02]  /*307e0*/  CS2R R44, SRZ ;  /* 0x00000000002c7805 */ /* 0x000fc4000001ff00 */
[----:B0-----:R-:W-:Y:S02]  /*307f0*/  IADD3 R2, P2, PT, R2, UR10, RZ ;  /* 0x0000000a02027c10 */ /* 0x001fe4000ff5e0ff */
[----:B------:R-:W-:Y:S02]  /*30800*/  CS2R R46, SRZ ;  /* 0x00000000002e7805 */ /* 0x000fe4000001ff00 */
[----:B----4-:R-:W-:-:S04]  /*30810*/  ISETP.LT.U32.AND P0, PT, R6, 0x1, PT ;  /* 0x000000010600780c */ /* 0x010fc80003f01070 */
[----:B------:R-:W-:-:S04]  /*30820*/  ISETP.LT.AND.EX P0, PT, R7, RZ, PT, P0 ;  /* 0x000000ff0700720c */ /* 0x000fc80003f01300 */
[----:B------:R-:W-:Y:S02]  /*30830*/  SEL R3, R6, 0x1, P0 ;  /* 0x0000000106037807 */ /* 0x000fe40000000000 */
[----:B------:R-:W-:Y:S02]  /*30840*/  SEL R9, R7, RZ, P0 ;  /* 0x000000ff07097207 */ /* 0x000fe40000000000 */
[----:B------:R-:W-:Y:S02]  /*30850*/  SEL R0, R3, R6, !P1 ;  /* 0x0000000603007207 */ /* 0x000fe40004800000 */
[----:B------:R-:W-:Y:S02]  /*30860*/  SEL R9, R9, R7, !P1 ;  /* 0x0000000709097207 */ /* 0x000fe40004800000 */
[----:B------:R-:W-:Y:S02]  /*30870*/  ISETP.GE.U32.AND P0, PT, R0, 0x1, PT ;  /* 0x000000010000780c */ /* 0x000fe40003f06070 */
[----:B-----5:R-:W-:-:S02]  /*30880*/  IADD3 R52, P1, PT, R52, UR8, RZ ;  /* 0x0000000834347c10 */ /* 0x020fc4000ff3e0ff */
[----:B------:R-:W-:Y:S02]  /*30890*/  ISETP.GE.AND.EX P0, PT, R9, RZ, PT, P0 ;  /* 0x000000ff0900720c */ /* 0x000fe40003f06300 */
[C---:B--2---:R-:W-:Y:S02]  /*308a0*/  LEA R32, P3, R4.reuse, UR12, 0x3 ;  /* 0x0000000c04207c11 */ /* 0x044fe4000f8618ff */
[----:B------:R-:W-:Y:S02]  /*308b0*/  IADD3.X R53, PT, PT, RZ, UR9, RZ, P1, !PT ;  /* 0x00000009ff357c10 */ /* 0x000fe40008ffe4ff */
[----:B------:R-:W-:Y:S02]  /*308c0*/  LEA.HI.X R33, R4, UR13, R5, 0x3, P3 ;  /* 0x0000000d04217c11 */ /* 0x000fe400098f1c05 */
[----:B------:R-:W-:-:S05]  /*308d0*/  IADD3.X R3, PT, PT, RZ, UR11, RZ, P2, !PT ;  /* 0x0000000bff037c10 */ /* 0x000fca00097fe4ff */
[----:B-1----:R-:W-:Y:S05]  /*308e0*/  @!P0 BRA `(.L_x_2202) ;  /* 0x0000002400208947 */ /* 0x002fea0003800000 */
[C---:B------:R-:W-:Y:S01]  /*308f0*/  ISETP.GE.U32.AND P0, PT, R0.reuse, 0x10, PT ;  /* 0x000000100000780c */ /* 0x040fe20003f06070 */
[----:B------:R-:W-:Y:S01]  /*30900*/  BSSY.RECONVERGENT B2, `(.L_x_2203) ;  /* 0x0000127000027945 */ /* 0x000fe20003800200 */
[----:B------:R-:W-:Y:S02]  /*30910*/  LOP3.LUT R50, R0, 0xf, RZ, 0xc0, !PT ;  /* 0x0000000f00327812 */ /* 0x000fe400078ec0ff */
[----:B------:R-:W-:Y:S02]  /*30920*/  CS2R R46, SRZ ;  /* 0x00000000002e7805 */ /* 0x000fe4000001ff00 */
[----:B------:R-:W-:Y:S02]  /*30930*/  ISETP.GE.U32.AND.EX P0, PT, R9, RZ, PT, P0 ;  /* 0x000000ff0900720c */ /* 0x000fe40003f06100 */
[----:B------:R-:W-:-:S11]  /*30940*/  CS2R R44, SRZ ;  /* 0x00000000002c7805 */ /* 0x000fd6000001ff00 */
[----:B------:R-:W-:Y:S05]  /*30950*/  @!P0 BRA `(.L_x_2204) ;  /* 0x0000001000848947 */ /* 0x000fea0003800000 */
[----:B------:R-:W-:Y:S01]  /*30960*/  BSSY.RECONVERGENT B3, `(.L_x_2204) ;  /* 0x0000120000037945 */ /* 0x000fe20003800200 */
[----:B------:R-:W-:Y:S02]  /*30970*/  LOP3.LUT R49, R9, 0x7fffffff, RZ, 0xc0, !PT ;  /* 0x7fffffff09317812 */ /* 0x000fe400078ec0ff */
[----:B------:R-:W-:Y:S02]  /*30980*/  CS2R R46, SRZ ;  /* 0x00000000002e7805 */ /* 0x000fe4000001ff00 */
[----:B------:R-:W-:-:S07]  /*30990*/  LOP3.LUT R48, R0, 0xfffffff0, RZ, 0xc0, !PT ;  /* 0xfffffff000307812 */ /* 0x000fce00078ec0ff */
.L_x_2205:
[----:B------:R-:W-:Y:S01]  /*309a0*/  MOV R54, R32 ;  /* 0x0000002000367202 */ /* 0x000fe20000000f00 */
[----:B------:R-:W-:-:S05]  /*309b0*/  IMAD.MOV.U32 R55, RZ, RZ, R33 ;  /* 0x000000ffff377224 */ /* 0x000fca00078e0021 */
[----:B------:R-:W2:Y:S04]  /*309c0*/  LDG.E.64 R8, desc[UR6][R54.64] ;  /* 0x0000000636087981 */ /* 0x000ea8000c1e1b00 */
[----:B---3--:R-:W3:Y:S04]  /*309d0*/  LDG.E.64 R12, desc[UR6][R54.64+0x8] ;  /* 0x00000806360c7981 */ /* 0x008ee8000c1e1b00 */
        /* <DEDUP_REMOVED lines=25> */
[----:B-----5:R-:W-:Y:S01]  /*30b70*/  IMAD R11, R11, UR4, RZ ;  /* 0x000000040b0b7c24 */ /* 0x020fe2000f8e02ff */
[----:B------:R-:W-:Y:S01]  /*30b80*/  IADD3 R13, PT, PT, R19, R13, RZ ;  /* 0x0000000d130d7210 */ /* 0x000fe20007ffe0ff */
[----:B------:R-:W-:Y:S02]  /*30b90*/  IMAD R7, R7, UR4, RZ ;  /* 0x0000000407077c24 */ /* 0x000fe4000f8e02ff */
[----:B------:R-:W-:Y:S01]  /*30ba0*/  IMAD R17, R14, UR5, R15 ;  /* 0x000000050e117c24 */ /* 0x000fe2000f8e020f */
[----:B------:R-:W-:Y:S01]  /*30bb0*/  LEA.HI.X R13, R18, R3, R13, 0x4, P1 ;  /* 0x00000003120d7211 */ /* 0x000fe200008f240d */
[----:B------:R-:W-:-:S04]  /*30bc0*/  IMAD.WIDE.U32 R14, R14, UR4, RZ ;  /* 0x000000040e0e7c25 */ /* 0x000fc8000f8e00ff */
[----:B------:R-:W-:Y:S01]  /*30bd0*/  IMAD R21, R10, UR5, R11 ;  /* 0x000000050a157c24 */ /* 0x000fe2000f8e020b */
[----:B------:R-:W-:Y:S01]  /*30be0*/  LEA R16, P0, R14, R2, 0x4 ;  /* 0x000000020e107211 */ /* 0x000fe200078020ff */
[----:B------:R-:W-:Y:S01]  /*30bf0*/  IMAD R23, R5, UR4, RZ ;  /* 0x0000000405177c24 */ /* 0x000fe2000f8e02ff */
[----:B------:R-:W-:Y:S01]  /*30c00*/  IADD3 R15, PT, PT, R15, R17, RZ ;  /* 0x000000110f0f7210 */ /* 0x000fe20007ffe0ff */
[----:B------:R-:W-:-:S03]  /*30c10*/  IMAD.WIDE.U32 R10, R10, UR4, RZ ;  /* 0x000000040a0a7c25 */ /* 0x000fc6000f8e00ff */
[----:B------:R-:W-:Y:S01]  /*30c20*/  LEA.HI.X R17, R14, R3, R15, 0x4, P0 ;  /* 0x000000030e117211 */ /* 0x000fe200000f240f */
[----:B------:R-:W-:Y:S01]  /*30c30*/  IMAD R5, R6, UR5, R7 ;  /* 0x0000000506057c24 */ /* 0x000fe2000f8e0207 */
[-C--:B------:R-:W-:Y:S01]  /*30c40*/  LEA R20, P1, R10, R2.reuse, 0x4 ;  /* 0x000000020a147211 */ /* 0x080fe200078220ff */
[----:B------:R-:W-:Y:S01]  /*30c50*/  IMAD.WIDE.U32 R6, R6, UR4, RZ ;  /* 0x0000000406067c25 */ /* 0x000fe2000f8e00ff */
[----:B------:R-:W-:Y:S01]  /*30c60*/  IADD3 R11, PT, PT, R11, R21, RZ ;  /* 0x000000150b0b7210 */ /* 0x000fe20007ffe0ff */
[----:B------:R-:W2:Y:S02]  /*30c70*/  LDG.E.128 R12, desc[UR6][R12.64] ;  /* 0x000000060c0c7981 */ /* 0x000ea4000c1e1d00 */
[----:B------:R-:W-:Y:S01]  /*30c80*/  IMAD.WIDE.U32 R18, R4, UR4, RZ ;  /* 0x0000000404127c25 */ /* 0x000fe2000f8e00ff */
[-C--:B------:R-:W-:Y:S02]  /*30c90*/  LEA R24, P2, R6, R2.reuse, 0x4 ;  /* 0x0000000206187211 */ /* 0x080fe400078420ff */
[----:B------:R-:W-:Y:S01]  /*30ca0*/  LEA.HI.X R21, R10, R3, R11, 0x4, P1 ;  /* 0x000000030a157211 */ /* 0x000fe200008f240b */
[----:B------:R-:W-:Y:S01]  /*30cb0*/  IMAD R23, R4, UR5, R23 ;  /* 0x0000000504177c24 */ /* 0x000fe2000f8e0217 */
[----:B------:R-:W-:Y:S01]  /*30cc0*/  LEA R4, P3, R18, R2, 0x4 ;  /* 0x0000000212047211 */ /* 0x000fe200078620ff */
[----:B------:R-:W-:Y:S01]  /*30cd0*/  IMAD.IADD R7, R7, 0x1, R5 ;  /* 0x0000000107077824 */ /* 0x000fe200078e0205 */
[----:B------:R-:W3:Y:S02]  /*30ce0*/  LDG.E.128 R8, desc[UR6][R8.64] ;  /* 0x0000000608087981 */ /* 0x000ee4000c1e1d00 */
[----:B------:R-:W-:-:S02]  /*30cf0*/  IADD3 R5, PT, PT, R19, R23, RZ ;  /* 0x0000001713057210 */ /* 0x000fc40007ffe0ff */
[-C--:B------:R-:W-:Y:S01]  /*30d00*/  LEA.HI.X R25, R6, R3.reuse, R7, 0x4, P2 ;  /* 0x0000000306197211 */ /* 0x080fe200010f2407 */
[----:B------:R-:W4:Y:S01]  /*30d10*/  LDG.E.128 R20, desc[UR6][R20.64] ;  /* 0x0000000614147981 */ /* 0x000f22000c1e1d00 */
[----:B------:R-:W-:-:S03]  /*30d20*/  LEA.HI.X R5, R18, R3, R5, 0x4, P3 ;  /* 0x0000000312057211 */ /* 0x000fc600018f2405 */
[----:B------:R-:W5:Y:S04]  /*30d30*/  LDG.E.128 R16, desc[UR6][R16.64] ;  /* 0x0000000610107981 */ /* 0x000f68000c1e1d00 */
[----:B------:R-:W4:Y:S04]  /*30d40*/  LDG.E.128 R24, desc[UR6][R24.64] ;  /* 0x0000000618187981 */ /* 0x000f28000c1e1d00 */
[----:B------:R-:W4:Y:S01]  /*30d50*/  LDG.E.128 R4, desc[UR6][R4.64] ;  /* 0x0000000604047981 */ /* 0x000f22000c1e1d00 */
[----:B---3--:R-:W2:-:S15]  /*30d60*/  DADD R10, R10, R46 ;  /* 0x000000000a0a7229 */ /* 0x008e9e000000002e */
[----:B------:R-:W-:-:S15]  /*30d70*/  NOP ;  /* 0x0000000000007918 */ /* 0x000fde0000000000 */
[----:B------:R-:W-:-:S15]  /*30d80*/  NOP ;  /* 0x0000000000007918 */ /* 0x000fde0000000000 */
[----:B------:R-:W-:-:S15]  /*30d90*/  NOP ;  /* 0x0000000000007918 */ /* 0x000fde0000000000 */
[----:B------:R-:W-:-:S04]  /*30da0*/  NOP ;  /* 0x0000000000007918 */ /* 0x000fc80000000000 */
[----:B--2---:R0:W5:Y:S02]  /*30db0*/  DADD R10, R10, R14 ;  /* 0x000000000a0a7229 */ /* 0x004164000000000e */
[----:B0-----:R-:W-:-:S15]  /*30dc0*/  IMAD.WIDE.U32 R14, R42, UR4, RZ ;  /* 0x000000042a0e7c25 */ /* 0x001fde000f8e00ff */
[----:B------:R-:W-:-:S15]  /*30dd0*/  NOP ;  /* 0x0000000000007918 */ /* 0x000fde0000000000 */
[----:B------:R-:W-:-:S15]  /*30de0*/  NOP ;  /* 0x0000000000007918 */ /* 0x000fde0000000000 */
[----:B------:R-:W-:-:S15]  /*30df0*/  NOP ;  /* 0x0000000000007918 */ /* 0x000fde0000000000 */
[----:B------:R-:W-:-:S02]  /*30e00*/  NOP ;  /* 0x0000000000007918 */ /* 0x000fc40000000000 */
[----:B-----5:R-:W4:-:S15]  /*30e10*/  DADD R10, R10, R18 ;  /* 0x000000000a0a7229 */ /* 0x020f1e0000000012 */
        /* <DEDUP_REMOVED lines=9> */
[----:B----4-:R1:W2:Y:S02]  /*30eb0*/  DADD R10, R10, R22 ;  /* 0x000000000a0a7229 */ /* 0x0102a40000000016 */
[----:B-1----:R-:W-:-:S04]  /*30ec0*/  IMAD R23, R31, UR4, RZ ;  /* 0x000000041f177c24 */ /* 0x002fc8000f8e02ff */
[----:B------:R-:W-:-:S15]  /*30ed0*/  IMAD R23, R30, UR5, R23 ;  /* 0x000000051e177c24 */ /* 0x000fde000f8e0217 */
[----:B------:R-:W-:-:S15]  /*30ee0*/  NOP ;  /* 0x0000000000007918 */ /* 0x000fde0000000000 */
[----:B------:R-:W-:-:S15]  /*30ef0*/  NOP ;  /* 0x0000000000007918 */ /* 0x000fde0000000000 */
[----:B------:R-:W-:-:S13]  /*30f00*/  NOP ;  /* 0x0000000000007918 */ /* 0x000fda0000000000 */
[----:B0-----:R0:W1:Y:S02]  /*30f10*/  DADD R8, R8, R12 ;  /* 0x0000000008087229 */ /* 0x001064000000000c */
[----:B0-----:R-:W-:-:S04]  /*30f20*/  IMAD R13, R59, UR4, RZ ;  /* 0x000000043b0d7c24 */ /* 0x001fc8000f8e02ff */
[----:B------:R-:W-:-:S15]  /*30f30*/  IMAD R13, R58, UR5, R13 ;  /* 0x000000053a0d7c24 */ /* 0x000fde000f8e020d */
[----:B------:R-:W-:-:S15]  /*30f40*/  NOP ;  /* 0x0000000000007918 */ /* 0x000fde0000000000 */
[----:B------:R-:W-:-:S15]  /*30f50*/  NOP ;  /* 0x0000000000007918 */ /* 0x000fde0000000000 */
[----:B------:R-:W-:-:S13]  /*30f60*/  NOP ;  /* 0x0000000000007918 */ /* 0x000fda0000000000 */
[----:B--2---:R0:W-:Y:S02]  /*30f70*/  DADD R56, R10, R26 ;  /* 0x000000000a387229 */ /* 0x0041e4000000001a */
[----:B0-----:R-:W-:-:S15]  /*30f80*/  IMAD R11, R61, UR4, RZ ;  /* 0x000000043d0b7c24 */ /* 0x001fde000f8e02ff */
[----:B------:R-:W-:-:S15]  /*30f90*/  NOP ;  /* 0x0000000000007918 */ /* 0x000fde0000000000 */
[----:B------:R-:W-:-:S15]  /*30fa0*/  NOP ;  /* 0x0000000000007918 */ /* 0x000fde0000000000 */
[----:B------:R-:W-:-:S15]  /*30fb0*/  NOP ;  /* 0x0000000000007918 */ /* 0x000fde0000000000 */
[----:B------:R-:W-:-:S02]  /*30fc0*/  NOP ;  /* 0x0000000000007918 */ /* 0x000fc40000000000 */
[----:B-1----:R0:W1:Y:S02]  /*30fd0*/  DADD R8, R8, R16 ;  /* 0x0000000008087229 */ /* 0x0020640000000010 */
[----:B0-----:R-:W-:-:S04]  /*30fe0*/  IMAD R17, R43, UR4, RZ ;  /* 0x000000042b117c24 */ /* 0x001fc8000f8e02ff */
[----:B------:R-:W-:Y:S01]  /*30ff0*/  IMAD R17, R42, UR5, R17 ;  /* 0x000000052a117c24 */ /* 0x000fe2000f8e0211 */
[----:B------:R-:W-:-:S15]  /*31000*/  LEA R16, P2, R14, R2, 0x4 ;  /* 0x000000020e107211 */ /* 0x000fde00078420ff */
[----:B------:R-:W-:-:S15]  /*31010*/  NOP ;  /* 0x0000000000007918 */ /* 0x000fde0000000000 */
[----:B------:R-:W-:-:S15]  /*31020*/  NOP ;  /* 0x0000000000007918 */ /* 0x000fde0000000000 */
[----:B------:R-:W-:-:S12]  /*31030*/  NOP ;  /* 0x0000000000007918 */ /* 0x000fd80000000000 */
[----:B-1----:R0:W1:Y:S02]  /*31040*/  DADD R8, R8, R20 ;  /* 0x0000000008087229 */ /* 0x0020640000000014 */
[----:B0-----:R-:W-:-:S04]  /*31050*/  IMAD R21, R29, UR4, RZ ;  /* 0x000000041d157c24 */ /* 0x001fc8000f8e02ff */
[----:B------:R-:W-:-:S15]  /*31060*/  IMAD R21, R28, UR5, R21 ;  /* 0x000000051c157c24 */ /* 0x000fde000f8e0215 */
[----:B------:R-:W-:-:S15]  /*31070*/  NOP ;  /* 0x0000000000007918 */ /* 0x000fde0000000000 */
[----:B------:R-:W-:-:S15]  /*31080*/  NOP ;  /* 0x0000000000007918 */ /* 0x000fde0000000000 */
[----:B------:R-:W-:-:S13]  /*31090*/  NOP ;  /* 0x0000000000007918 */ /* 0x000fda0000000000 */
[----:B-1----:R-:W0:-:S15]  /*310a0*/  DADD R8, R8, R24 ;  /* 0x0000000008087229 */ /* 0x002e1e0000000018 */
[----:B------:R-:W-:-:S15]  /*310b0*/  NOP ;  /* 0x0000000000007918 */ /* 0x000fde0000000000 */
[----:B------:R-:W-:-:S15]  /*310c0*/  NOP ;  /* 0x0000000000007918 */ /* 0x000fde0000000000 */
[----:B------:R-:W-:-:S15]  /*310d0*/  NOP ;  /* 0x0000000000007918 */ /* 0x000fde0000000000 */
[----:B------:R-:W-:-:S04]  /*310e0*/  NOP ;  /* 0x0000000000007918 */ /* 0x000fc80000000000 */
[----:B0-----:R0:W1:Y:S02]  /*310f0*/  DADD R4, R8, R4 ;  /* 0x0000000008047229 */ /* 0x0010640000000004 */
[----:B0-----:R-:W-:Y:S02]  /*31100*/  IMAD R9, R60, UR5, R11 ;  /* 0x000000053c097c24 */ /* 0x001fe4000f8e020b */
[----:B------:R-:W-:-:S05]  /*31110*/  IMAD.WIDE.U32 R10, R58, UR4, RZ ;  /* 0x000000043a0a7c25 */ /* 0x000fca000f8e00ff */
[----:B------:R-:W-:Y:S01]  /*31120*/  IADD3 R13, PT, PT, R11, R13, RZ ;  /* 0x0000000d0b0d7210 */ /* 0x000fe20007ffe0ff */
[----:B------:R-:W-:Y:S01]  /*31130*/  IMAD.WIDE.U32 R60, R60, UR4, RZ ;  /* 0x000000043c3c7c25 */ /* 0x000fe2000f8e00ff */
[----:B------:R-:W-:Y:S02]  /*31140*/  IADD3 R11, PT, PT, R15, R17, RZ ;  /* 0x000000110f0b7210 */ /* 0x000fe40007ffe0ff */
[-C--:B------:R-:W-:Y:S01]  /*31150*/  LEA R12, P1, R10, R2.reuse, 0x4 ;  /* 0x000000020a0c7211 */ /* 0x080fe200078220ff */
[----:B------:R-:W-:Y:S01]  /*31160*/  IMAD R15, R41, UR4, RZ ;  /* 0x00000004290f7c24 */ /* 0x000fe2000f8e02ff */
[-C--:B------:R-:W-:Y:S02]  /*31170*/  LEA.HI.X R17, R14, R3.reuse, R11, 0x4, P2 ;  /* 0x000000030e117211 */ /* 0x080fe400010f240b */
[----:B------:R-:W-:Y:S01]  /*31180*/  LEA.HI.X R13, R10, R3, R13, 0x4, P1 ;  /* 0x000000030a0d7211 */ /* 0x000fe200008f240d */
[----:B------:R-:W-:Y:S01]  /*31190*/  IMAD R19, R40, UR5, R15 ;  /* 0x0000000528137c24 */ /* 0x000fe2000f8e020f */
[----:B------:R-:W-:Y:S01]  /*311a0*/  LEA R8, P0, R60, R2, 0x4 ;  /* 0x000000023c087211 */ /* 0x000fe200078020ff */
[----:B------:R-:W-:Y:S01]  /*311b0*/  IMAD.WIDE.U32 R40, R40, UR4, RZ ;  /* 0x0000000428287c25 */ /* 0x000fe2000f8e00ff */
[----:B------:R-:W-:-:S03]  /*311c0*/  IADD3 R9, PT, PT, R61, R9, RZ ;  /* 0x000000093d097210 */ /* 0x000fc60007ffe0ff */
[----:B------:R-:W-:Y:S01]  /*311d0*/  IMAD.WIDE.U32 R10, R28, UR4, RZ ;  /* 0x000000041c0a7c25 */ /* 0x000fe2000f8e00ff */
[----:B------:R-:W-:-:S03]  /*311e0*/  LEA.HI.X R9, R60, R3, R9, 0x4, P0 ;  /* 0x000000033c097211 */ /* 0x000fc600000f2409 */
[----:B------:R-:W-:Y:S01]  /*311f0*/  IMAD.WIDE.U32 R14, R30, UR4, RZ ;  /* 0x000000041e0e7c25 */ /* 0x000fe2000f8e00ff */
[-C--:B------:R-:W-:Y:S02]  /*31200*/  LEA R20, P0, R40, R2.reuse, 0x4 ;  /* 0x0000000228147211 */ /* 0x080fe400078020ff */
[----:B------:R-:W-:Y:S01]  /*31210*/  IADD3 R18, PT, PT, R11, R21, RZ ;  /* 0x000000150b127210 */ /* 0x000fe20007ffe0ff */
[----:B------:R-:W-:Y:S01]  /*31220*/  IMAD.IADD R19, R41, 0x1, R19 ;  /* 0x0000000129137824 */ /* 0x000fe200078e0213 */
[----:B------:R-:W-:Y:S01]  /*31230*/  IADD3 R11, PT, PT, R15, R23, RZ ;  /* 0x000000170f0b7210 */ /* 0x000fe20007ffe0ff */
[----:B------:R-:W-:Y:S01]  /*31240*/  IMAD R15, R33, UR4, RZ ;  /* 0x00000004210f7c24 */ /* 0x000fe2000f8e02ff */
[-C--:B------:R-:W-:Y:S02]  /*31250*/  LEA R24, P1, R10, R2.reuse, 0x4 ;  /* 0x000000020a187211 */ /* 0x080fe400078220ff */
[----:B------:R-:W-:Y:S02]  /*31260*/  LEA R28, P2, R14, R2, 0x4 ;  /* 0x000000020e1c7211 */ /* 0x000fe400078420ff */
[----:B------:R-:W-:Y:S01]  /*31270*/  LEA.HI.X R21, R40, R3, R19, 0x4, P0 ;  /* 0x0000000328157211 */ /* 0x000fe200000f2413 */
[----:B------:R-:W-:-:S02]  /*31280*/  IMAD R19, R35, UR4, RZ ;  /* 0x0000000423137c24 */ /* 0x000fc4000f8e02ff */
[----:B------:R-:W-:Y:S02]  /*31290*/  IMAD R23, R32, UR5, R15 ;  /* 0x0000000520177c24 */ /* 0x000fe4000f8e020f */
[----:B------:R-:W-:Y:S01]  /*312a0*/  IMAD R33, R39, UR4, RZ ;  /* 0x0000000427217c24 */ /* 0x000fe2000f8e02ff */
[-C--:B------:R-:W-:Y:S01]  /*312b0*/  LEA.HI.X R25, R10, R3.reuse, R18, 0x4, P1 ;  /* 0x000000030a197211 */ /* 0x080fe200008f2412 */
[----:B------:R-:W-:Y:S01]  /*312c0*/  IMAD R15, R37, UR4, RZ ;  /* 0x00000004250f7c24 */ /* 0x000fe2000f8e02ff */
[----:B------:R-:W-:Y:S01]  /*312d0*/  LEA.HI.X R29, R14, R3, R11, 0x4, P2 ;  /* 0x000000030e1d7211 */ /* 0x000fe200010f240b */
[----:B------:R-:W-:-:S04]  /*312e0*/  IMAD.WIDE.U32 R10, R32, UR4, RZ ;  /* 0x00000004200a7c25 */ /* 0x000fc8000f8e00ff */
[----:B------:R-:W-:Y:S02]  /*312f0*/  IMAD R27, R34, UR5, R19 ;  /* 0x00000005221b7c24 */ /* 0x000fe4000f8e0213 */
[----:B------:R-:W-:-:S04]  /*31300*/  IMAD.WIDE.U32 R18, R38, UR4, RZ ;  /* 0x0000000426127c25 */ /* 0x000fc8000f8e00ff */
[----:B------:R-:W-:Y:S02]  /*31310*/  IMAD R33, R38, UR5, R33 ;  /* 0x0000000526217c24 */ /* 0x000fe4000f8e0221 */
[C---:B------:R-:W-:Y:S02]  /*31320*/  IMAD R31, R36.reuse, UR5, R15 ;  /* 0x00000005241f7c24 */ /* 0x040fe4000f8e020f */
[----:B------:R-:W-:Y:S01]  /*31330*/  IMAD.WIDE.U32 R14, R36, UR4, RZ ;  /* 0x00000004240e7c25 */ /* 0x000fe2000f8e00ff */
[----:B------:R-:W-:-:S03]  /*31340*/  IADD3 R23, PT, PT, R11, R23, RZ ;  /* 0x000000170b177210 */ /* 0x000fc60007ffe0ff */
[----:B------:R-:W-:Y:S01]  /*31350*/  IMAD.WIDE.U32 R34, R34, UR4, RZ ;  /* 0x0000000422227c25 */ /* 0x000fe2000f8e00ff */
[----:B------:R-:W-:Y:S02]  /*31360*/  IADD3 R11, PT, PT, R19, R33, RZ ;  /* 0x00000021130b7210 */ /* 0x000fe40007ffe0ff */
[-C--:B------:R-:W-:Y:S01]  /*31370*/  LEA R32, P0, R10, R2.reuse, 0x4 ;  /* 0x000000020a207211 */ /* 0x080fe200078020ff */
[----:B------:R-:W-:Y:S01]  /*31380*/  IMAD.IADD R15, R15, 0x1, R31 ;  /* 0x000000010f0f7824 */ /* 0x000fe200078e021f */
[-C--:B------:R-:W-:Y:S01]  /*31390*/  LEA R44, P3, R18, R2.reuse, 0x4 ;  /* 0x00000002122c7211 */ /* 0x080fe200078620ff */
[----:B------:R-:W2:Y:S01]  /*313a0*/  LDG.E.128 R28, desc[UR6][R28.64] ;  /* 0x000000061c1c7981 */ /* 0x000ea2000c1e1d00 */
[-C--:B------:R-:W-:Y:S02]  /*313b0*/  LEA R40, P2, R14, R2.reuse, 0x4 ;  /* 0x000000020e287211 */ /* 0x080fe400078420ff */
[----:B------:R-:W-:Y:S02]  /*313c0*/  LEA R36, P1, R34, R2, 0x4 ;  /* 0x0000000222247211 */ /* 0x000fe400078220ff */
[----:B------:R-:W-:-:S02]  /*313d0*/  IADD3 R22, PT, PT, R35, R27, RZ ;  /* 0x0000001b23167210 */ /* 0x000fc40007ffe0ff */
[-C--:B------:R-:W-:Y:S01]  /*313e0*/  LEA.HI.X R33, R10, R3.reuse, R23, 0x4, P0 ;  /* 0x000000030a217211 */ /* 0x080fe200000f2417 */
[----:B------:R-:W3:Y:S01]  /*313f0*/  LDG.E.128 R24, desc[UR6][R24.64] ;  /* 0x0000000618187981 */ /* 0x000ee2000c1e1d00 */
[-C--:B------:R-:W-:Y:S02]  /*31400*/  LEA.HI.X R45, R18, R3.reuse, R11, 0x4, P3 ;  /* 0x00000003122d7211 */ /* 0x080fe400018f240b */
[-C--:B------:R-:W-:Y:S01]  /*31410*/  LEA.HI.X R41, R14, R3.reuse, R15, 0x4, P2 ;  /* 0x000000030e297211 */ /* 0x080fe200010f240f */
[----:B------:R-:W1:Y:S01]  /*31420*/  LDG.E.128 R8, desc[UR6][R8.64] ;  /* 0x0000000608087981 */ /* 0x000e62000c1e1d00 */
[----:B------:R-:W-:-:S03]  /*31430*/  LEA.HI.X R37, R34, R3, R22, 0x4, P1 ;  /* 0x0000000322257211 */ /* 0x000fc600008f2416 */
[----:B------:R-:W4:Y:S04]  /*31440*/  LDG.E.128 R12, desc[UR6][R12.64] ;  /* 0x000000060c0c7981 */ /* 0x000f28000c1e1d00 */
[----:B------:R-:W5:Y:S04]  /*31450*/  LDG.E.128 R16, desc[UR6][R16.64] ;  /* 0x0000000610107981 */ /* 0x000f68000c1e1d00 */
[----:B------:R-:W2:Y:S04]  /*31460*/  LDG.E.128 R20, desc[UR6][R20.64] ;  /* 0x0000000614147981 */ /* 0x000ea8000c1e1d00 */
[----:B------:R-:W3:Y:S04]  /*31470*/  LDG.E.128 R32, desc[UR6][R32.64] ;  /* 0x0000000620207981 */ /* 0x000ee8000c1e1d00 */
[----:B------:R-:W3:Y:S04]  /*31480*/  LDG.E.128 R36, desc[UR6][R36.64] ;  /* 0x0000000624247981 */ /* 0x000ee8000c1e1d00 */
[----:B------:R-:W3:Y:S04]  /*31490*/  LDG.E.128 R40, desc[UR6][R40.64] ;  /* 0x0000000628287981 */ /* 0x000ee8000c1e1d00 */
[----:B------:R-:W3:Y:S01]  /*314a0*/  LDG.E.128 R44, desc[UR6][R44.64] ;  /* 0x000000062c2c7981 */ /* 0x000ee2000c1e1d00 */
[----:B------:R-:W-:-:S04]  /*314b0*/  IADD3 R48, P0, PT, R48, -0x10, RZ ;  /* 0xfffffff030307810 */ /* 0x000fc80007f1e0ff */
[----:B------:R-:W-:Y:S02]  /*314c0*/  IADD3.X R49, PT, PT, R49, -0x1, RZ, P0, !PT ;  /* 0xffffffff31317810 */ /* 0x000fe400007fe4ff */
[----:B------:R-:W-:Y:S01]  /*314d0*/  ISETP.NE.U32.AND P0, PT, R48, RZ, PT ;  /* 0x000000ff3000720c */ /* 0x000fe20003f05070 */
[----:B------:R-:W0:Y:S03]  /*314e0*/  DADD R6, R56, R6 ;  /* 0x0000000038067229 */ /* 0x000e260000000006 */
[----:B------:R-:W-:-:S15]  /*314f0*/  ISETP.NE.AND.EX P0, PT, R49, RZ, PT, P0 ;  /* 0x000000ff3100720c */ /* 0x000fde0003f05300 */
[----:B------:R-:W-:-:S15]  /*31500*/  NOP ;  /* 0x0000000000007918 */ /* 0x000fde0000000000 */
[----:B------:R-:W-:-:S15]  /*31510*/  NOP ;  /* 0x0000000000007918 */ /* 0x000fde0000000000 */
[----:B------:R-:W-:-:S15]  /*31520*/  NOP ;  /* 0x0000000000007918 */ /* 0x000fde0000000000 */
[----:B------:R-:W-:-:S01]  /*31530*/  NOP ;  /* 0x0000000000007918 */ /* 0x000fc20000000000 */
[----:B-1----:R-:W4:-:S15]  /*31540*/  DADD R4, R4, R8 ;  /* 0x0000000004047229 */ /* 0x002f1e0000000008 */
        /* <DEDUP_REMOVED lines=59> */
[----:B-1----:R1:W2:Y:S02]  /*31900*/  DADD R4, R4, R32 ;  /* 0x0000000004047229 */ /* 0x0022a40000000020 */
        /* <DEDUP_REMOVED lines=38> */
.L_x_2204:
[----:B------:R-:W-:Y:S05]  /*31b70*/  BSYNC.RECONVERGENT B2 ;  /* 0x0000000000027941 */ /* 0x000fea0003800200 */
.L_x_2203:
        /* <DEDUP_REMOVED lines=24> */
[----:B----4-:R-:W-:Y:S01]  /*31d00*/  IMAD R9, R9, UR8, RZ ;  /* 0x0000000809097c24 */ /* 0x010fe2000f8e02ff */
[----:B------:R-:W-:Y:S01]  /*31d10*/  IADD3 R5, PT, PT, R21, R5, RZ ;  /* 0x0000000515057210 */ /* 0x000fe20007ffe0ff */
[----:B-----5:R-:W-:Y:S02]  /*31d20*/  IMAD R17, R17, UR8, RZ ;  /* 0x0000000811117c24 */ /* 0x020fe4000f8e02ff */
[----:B------:R-:W-:Y:S01]  /*31d30*/  IMAD.WIDE.U32 R22, R12, UR8, RZ ;  /* 0x000000080c167c25 */ /* 0x000fe2000f8e00ff */
[----:B------:R-:W-:-:S03]  /*31d40*/  LEA.HI.X R5, R20, R3, R5, 0x4, P1 ;  /* 0x0000000314057211 */ /* 0x000fc600008f2405 */
[----:B------:R-:W-:Y:S02]  /*31d50*/  IMAD R13, R12, UR9, R13 ;  /* 0x000000090c0d7c24 */ /* 0x000fe4000f8e020d */
[C---:B------:R-:W-:Y:S02]  /*31d60*/  IMAD R9, R8.reuse, UR9, R9 ;  /* 0x0000000908097c24 */ /* 0x040fe4000f8e0209 */
[----:B------:R-:W-:Y:S01]  /*31d70*/  IMAD.WIDE.U32 R20, R8, UR8, RZ ;  /* 0x0000000808147c25 */ /* 0x000fe2000f8e00ff */
[----:B------:R-:W-:-:S03]  /*31d80*/  LEA R12, P2, R22, R2, 0x4 ;  /* 0x00000002160c7211 */ /* 0x000fc600078420ff */
[----:B------:R-:W-:-:S04]  /*31d90*/  IMAD.WIDE.U32 R24, R16, UR8, RZ ;  /* 0x0000000810187c25 */ /* 0x000fc8000f8e00ff */
[----:B------:R-:W-:Y:S02]  /*31da0*/  IMAD R17, R16, UR9, R17 ;  /* 0x0000000910117c24 */ /* 0x000fe4000f8e0211 */
[----:B------:R-:W-:Y:S02]  /*31db0*/  IMAD.IADD R13, R23, 0x1, R13 ;  /* 0x00000001170d7824 */ /* 0x000fe400078e020d */
[----:B------:R-:W-:Y:S02]  /*31dc0*/  IMAD R19, R19, UR8, RZ ;  /* 0x0000000813137c24 */ /* 0x000fe4000f8e02ff */
[----:B------:R-:W-:Y:S02]  /*31dd0*/  IMAD R11, R11, UR8, RZ ;  /* 0x000000080b0b7c24 */ /* 0x000fe4000f8e02ff */
[----:B------:R-:W-:Y:S01]  /*31de0*/  IMAD R15, R15, UR8, RZ ;  /* 0x000000080f0f7c24 */ /* 0x000fe2000f8e02ff */
[----:B------:R-:W-:Y:S01]  /*31df0*/  IADD3 R9, PT, PT, R21, R9, RZ ;  /* 0x0000000915097210 */ /* 0x000fe20007ffe0ff */
[----:B------:R-:W-:Y:S01]  /*31e00*/  IMAD R27, R7, UR8, RZ ;  /* 0x00000008071b7c24 */ /* 0x000fe2000f8e02ff */
[----:B------:R-:W-:Y:S01]  /*31e10*/  IADD3 R17, PT, PT, R25, R17, RZ ;  /* 0x0000001119117210 */ /* 0x000fe20007ffe0ff */
        /* <DEDUP_REMOVED lines=111> */
.L_x_2207:
[----:B------:R-:W-:Y:S05]  /*32510*/  BSYNC.RECONVERGENT B2 ;  /* 0x0000000000027941 */ /* 0x000fea0003800200 */
.L_x_2206:
        /* <DEDUP_REMOVED lines=12> */
[----:B---3--:R-:W3:Y:S01]  /*325e0*/  LDG.E.64 R12, desc[UR6][R32.64+0x18] ;  /* 0x00001806200c7981 */ /* 0x008ee2000c1e1b00 */
[----:B--2---:R-:W-:-:S02]  /*325f0*/  IMAD R5, R5, UR8, RZ ;  /* 0x0000000805057c24 */ /* 0x004fc4000f8e02ff */
[----:B-1----:R-:W-:-:S04]  /*32600*/  IMAD.WIDE.U32 R6, R4, UR8, RZ ;  /* 0x0000000804067c25 */ /* 0x002fc8000f8e00ff */
[----:B------:R-:W-:Y:S01]  /*32610*/  IMAD R5, R4, UR9, R5 ;  /* 0x0000000904057c24 */ /* 0x000fe2000f8e0205 */
[----:B------:R-:W-:Y:S01]  /*32620*/  LEA R16, P1, R6, R2, 0x4 ;  /* 0x0000000206107211 */ /* 0x000fe200078220ff */
[----:B-----5:R-:W-:-:S03]  /*32630*/  IMAD R11, R11, UR8, RZ ;  /* 0x000000080b0b7c24 */ /* 0x020fc6000f8e02ff */
[----:B------:R-:W-:Y:S01]  /*32640*/  IADD3 R5, PT, PT, R7, R5, RZ ;  /* 0x0000000507057210 */ /* 0x000fe20007ffe0ff */
[----:B----4-:R-:W-:Y:S02]  /*32650*/  IMAD R7, R9, UR8, RZ ;  /* 0x0000000809077c24 */ /* 0x010fe4000f8e02ff */
[----:B---3--:R-:W-:Y:S01]  /*32660*/  IMAD R13, R13, UR8, RZ ;  /* 0x000000080d0d7c24 */ /* 0x008fe2000f8e02ff */
        /* <DEDUP_REMOVED lines=58> */
.L_x_2209:
[----:B------:R-:W-:Y:S05]  /*32a10*/  BSYNC.RECONVERGENT B2 ;  /* 0x0000000000027941 */ /* 0x000fea0003800200 */
.L_x_2208:
[----:B------:R-:W-:Y:S05]  /*32a20*/  @!P0 BRA `(.L_x_2202) ;  /* 0x0000000000d08947 */ /* 0x000fea0003800000 */
[----:B--2---:R-:W2:Y:S01]  /*32a30*/  LDG.E.64 R4, desc[UR6][R32.64] ;  /* 0x0000000620047981 */ /* 0x004ea2000c1e1b00 */
[----:B---3--:R-:W2:Y:S02]  /*32a40*/  LDC.64 R12, c[0x0][0x758] ;  /* 0x0001d600ff0c7b82 */ /* 0x008ea40000000a00 */
        /* <DEDUP_REMOVED lines=50> */
.L_x_2202:
[----:B------:R-:W-:Y:S05]  /*32d70*/  BSYNC.RECONVERGENT B1 ;  /* 0x0000000000017941 */ /* 0x000fea0003800200 */
.L_x_2201:
[----:B0-----:R-:W-:Y:S01]  /*32d80*/  STG.E.128 desc[UR6][R52.64], R44 ;  /* 0x0000002c34007986 */ /* 0x001fe2000c101d06 */
[----:B------:R-:W-:Y:S05]  /*32d90*/  EXIT ;  /* 0x000000000000794d */ /* 0x000fea0003800000 */
.L_x_2210:
        /* <DEDUP_REMOVED lines=14> */
.L_x_17235:


//--------------------- .text._ZN2at6native73_GLOBAL__N__c8866d80_35_SparseBinaryOpIntersectionKernel_cu_7dd49032_323712apply_kernelILi128ELi8EZNS1_29binary_op_intersection_kernelINS1_9RhsProjOpEflEEvRNS_14TensorIteratorEllRKNS_6TensorEbEUliE_EEviT1_ --------------------------
	.section	.text._ZN2at6native73_GLOBAL__N__c8866d80_35_SparseBinaryOpIntersectionKernel_cu_7dd49032_323712apply_kernelILi128ELi8EZNS1_29binary_op_intersection_kernelINS1_9RhsProjOpEflEEvRNS_14TensorIteratorEllRKNS_6TensorEbEUliE_EEviT1_,"ax",@progbits
	.align	128
.text._ZN2at6native73_GLOBAL__N__c8866d80_35_SparseBinaryOpIntersectionKernel_cu_7dd49032_323712apply_kernelILi128ELi8EZNS1_29binary_op_intersection_kernelINS1_9RhsProjOpEflEEvRNS_14TensorIteratorEllRKNS_6TensorEbEUliE_EEviT1_:
        .type           _ZN2at6native73_GLOBAL__N__c8866d80_35_SparseBinaryOpIntersectionKernel_cu_7dd49032_323712apply_kernelILi128ELi8EZNS1_29binary_op_intersection_kernelINS1_9RhsProjOpEflEEvRNS_14TensorIteratorEllRKNS_6TensorEbEUliE_EEviT1_,@function
        .size           _ZN2at6native73_GLOBAL__N__c8866d80_35_SparseBinaryOpIntersectionKernel_cu_7dd49032_323712apply_kernelILi128ELi8EZNS1_29binary_op_intersection_kernelINS1_9RhsProjOpEflEEvRNS_14TensorIteratorEllRKNS_6TensorEbEUliE_EEviT1_,(.L_x_17236 - _ZN2at6native73_GLOBAL__N__c8866d80_35_SparseBinaryOpIntersectionKernel_cu_7dd49032_323712apply_kernelILi128ELi8EZNS1_29binary_op_intersection_kernelINS1_9RhsProjOpEflEEvRNS_14TensorIteratorEllRKNS_6TensorEbEUliE_EEviT1_)
        .other          _ZN2at6native73_GLOBAL__N__c8866d80_35_SparseBinaryOpIntersectionKernel_cu_7dd49032_323712apply_kernelILi128ELi8EZNS1_29binary_op_intersection_kernelINS1_9RhsProjOpEflEEvRNS_14TensorIteratorEllRKNS_6TensorEbEUliE_EEviT1_,@"STO_CUDA_ENTRY STV_DEFAULT"
_ZN2at6native73_GLOBAL__N__c8866d80_35_SparseBinaryOpIntersectionKernel_cu_7dd49032_323712apply_kernelILi128ELi8EZNS1_29binary_op_intersection_kernelINS1_9RhsProjOpEflEEvRNS_14TensorIteratorEllRKNS_6TensorEbEUliE_EEviT1_:
        /* <DEDUP_REMOVED lines=54> */
.L_x_2217:
        /* <DEDUP_REMOVED lines=41> */
[----:B------:R1:W2:Y:S01]  /*05f0*/  LDG.E R39, desc[UR6][R48.64] ;  /* 0x0000000630277981 */ /* 0x0002a2000c1e1900 */
[----:B------:R-:W-:Y:S01]  /*0600*/  IADD3 R31, PT, PT, R31, R41, RZ ;  /* 0x000000291f1f7210 */ /* 0x000fe20007ffe0ff */
[----:B------:R-:W-:Y:S02]  /*0610*/  IMAD.WIDE.U32 R34, R28, UR28, RZ ;  /* 0x0000001c1c227c25 */ /* 0x000fe4000f8e00ff */
[----:B------:R3:W4:Y:S01]  /*0620*/  LDG.E R42, desc[UR6][R44.64] ;  /* 0x000000062c2a7981 */ /* 0x000722000c1e1900 */
[----:B------:R-:W-:Y:S01]  /*0630*/  LEA.HI.X R41, R30, R7, R31, 0x2, P0 ;  /* 0x000000071e297211 */ /* 0x000fe200000f141f */
[----:B------:R-:W-:-:S02]  /*0640*/  IMAD R31, R32, UR29, R33 ;  /* 0x0000001d201f7c24 */ /* 0x000fc4000f8e0221 */
[----:B------:R-:W-:Y:S01]  /*0650*/  IMAD.WIDE.U32 R32, R32, UR28, RZ ;  /* 0x0000001c20207c25 */ /* 0x000fe2000f8e00ff */
[----:B------:R-:W5:Y:S03]  /*0660*/  LDG.E R38, desc[UR6][R46.64] ;  /* 0x000000062e267981 */ /* 0x000f66000c1e1900 */
[----:B-1----:R-:W-:Y:S01]  /*0670*/  IMAD R49, R28, UR29, R29 ;  /* 0x0000001d1c317c24 */ /* 0x002fe2000f8e021d */
[-C--:B------:R-:W-:Y:S01]  /*0680*/  LEA R28, P0, R32, R6.reuse, 0x2 ;  /* 0x00000006201c7211 */ /* 0x080fe200078010ff */
[----:B------:R-:W-:Y:S01]  /*0690*/  IMAD R21, R21, UR28, RZ ;  /* 0x0000001c15157c24 */ /* 0x000fe2000f8e02ff */
        /* <DEDUP_REMOVED lines=9> */
[----:B------:R-:W3:Y:S02]  /*0730*/  LDG.E R40, desc[UR6][R40.64] ;  /* 0x0000000628287981 */ /* 0x000ee4000c1e1900 */
[----:B------:R-:W-:Y:S01]  /*0740*/  IMAD R25, R23, UR28, RZ ;  /* 0x0000001c17197c24 */ /* 0x000fe2000f8e02ff */
[----:B------:R-:W-:Y:S01]  /*0750*/  IADD3 R23, PT, PT, R33, R45, RZ ;  /* 0x0000002d21177210 */ /* 0x000fe20007ffe0ff */
[----:B------:R-:W-:Y:S01]  /*0760*/  IMAD.WIDE.U32 R34, R22, UR28, RZ ;  /* 0x0000001c16227c25 */ /* 0x000fe2000f8e00ff */
[-C--:B------:R-:W-:Y:S01]  /*0770*/  LEA R24, P0, R32, R6.reuse, 0x2 ;  /* 0x0000000620187211 */ /* 0x080fe200078010ff */
[----:B------:R1:W3:Y:S02]  /*0780*/  LDG.E R30, desc[UR6][R30.64] ;  /* 0x000000061e1e7981 */ /* 0x0002e4000c1e1900 */
[----:B------:R-:W-:Y:S01]  /*0790*/  IMAD R33, R22, UR29, R25 ;  /* 0x0000001d16217c24 */ /* 0x000fe2000f8e0219 */
[----:B------:R-:W-:Y:S01]  /*07a0*/  LEA.HI.X R25, R32, R7, R23, 0x2, P0 ;  /* 0x0000000720197211 */ /* 0x000fe200000f1417 */
[----:B------:R-:W-:Y:S01]  /*07b0*/  IMAD R21, R20, UR29, R21 ;  /* 0x0000001d14157c24 */ /* 0x000fe2000f8e0215 */
[-C--:B------:R-:W-:Y:S01]  /*07c0*/  LEA R22, P0, R34, R6.reuse, 0x2 ;  /* 0x0000000622167211 */ /* 0x080fe200078010ff */
[----:B------:R-:W-:Y:S01]  /*07d0*/  IMAD R11, R10, UR29, R11 ;  /* 0x0000001d0a0b7c24 */ /* 0x000fe2000f8e020b */
[----:B------:R-:W-:Y:S01]  /*07e0*/  IADD3 R23, PT, PT, R35, R33, RZ ;  /* 0x0000002123177210 */ /* 0x000fe20007ffe0ff */
[----:B------:R-:W3:Y:S03]  /*07f0*/  LDG.E R28, desc[UR6][R28.64] ;  /* 0x000000061c1c7981 */ /* 0x000ee6000c1e1900 */
[----:B------:R-:W-:Y:S01]  /*0800*/  LEA.HI.X R23, R34, R7, R23, 0x2, P0 ;  /* 0x0000000722177211 */ /* 0x000fe200000f1417 */
[----:B------:R-:W-:Y:S01]  /*0810*/  IMAD.WIDE.U32 R34, R20, UR28, RZ ;  /* 0x0000001c14227c25 */ /* 0x000fe2000f8e00ff */
[----:B------:R0:W3:Y:S03]  /*0820*/  LDG.E R41, desc[UR6][R24.64] ;  /* 0x0000000618297981 */ /* 0x0000e6000c1e1900 */
[----:B------:R-:W-:Y:S01]  /*0830*/  IMAD.WIDE.U32 R32, R10, UR28, RZ ;  /* 0x0000001c0a207c25 */ /* 0x000fe2000f8e00ff */
[-C--:B------:R-:W-:Y:S01]  /*0840*/  LEA R20, P1, R34, R6.reuse, 0x2 ;  /* 0x0000000622147211 */ /* 0x080fe200078210ff */
[----:B------:R0:W3:Y:S02]  /*0850*/  LDG.E R29, desc[UR6][R22.64] ;  /* 0x00000006161d7981 */ /* 0x0000e4000c1e1900 */
        /* <DEDUP_REMOVED lines=11> */
[----:B------:R0:W3:Y:S01]  /*0910*/  LDG.E R20, desc[UR6][R20.64] ;  /* 0x0000000614147981 */ /* 0x0000e2000c1e1900 */
[-C--:B------:R-:W-:Y:S01]  /*0920*/  LEA R18, P0, R24, R6.reuse, 0x2 ;  /* 0x0000000618127211 */ /* 0x080fe200078010ff */
[----:B------:R-:W-:Y:S02]  /*0930*/  IMAD R25, R16, UR29, R19 ;  /* 0x0000001d10197c24 */ /* 0x000fe4000f8e0213 */
[----:B------:R-:W-:Y:S01]  /*0940*/  IMAD R9, R9, UR28, RZ ;  /* 0x0000001c09097c24 */ /* 0x000fe2000f8e02ff */
[----:B------:R-:W-:Y:S01]  /*0950*/  LEA.HI.X R19, R24, R7, R17, 0x2, P0 ;  /* 0x0000000718137211 */ /* 0x000fe200000f1411 */
[----:B------:R-:W-:Y:S01]  /*0960*/  IMAD R15, R15, UR28, RZ ;  /* 0x0000001c0f0f7c24 */ /* 0x000fe2000f8e02ff */
[----:B------:R-:W-:Y:S01]  /*0970*/  LEA R16, P0, R22, R6, 0x2 ;  /* 0x0000000616107211 */ /* 0x000fe200078010ff */
[----:B------:R1:W3:Y:S01]  /*0980*/  LDG.E R31, desc[UR6][R10.64] ;  /* 0x000000060a1f7981 */ /* 0x0002e2000c1e1900 */
[----:B------:R-:W-:Y:S01]  /*0990*/  IADD3 R17, PT, PT, R23, R25, RZ ;  /* 0x0000001917117210 */ /* 0x000fe20007ffe0ff */
[----:B------:R-:W-:-:S02]  /*09a0*/  IMAD R9, R8, UR29, R9 ;  /* 0x0000001d08097c24 */ /* 0x000fc4000f8e0209 */
[----:B0-----:R-:W-:Y:S01]  /*09b0*/  IMAD R21, R27, UR28, RZ ;  /* 0x0000001c1b157c24 */ /* 0x001fe2000f8e02ff */
[----:B------:R-:W-:Y:S01]  /*09c0*/  LEA.HI.X R17, R22, R7, R17, 0x2, P0 ;  /* 0x0000000716117211 */ /* 0x000fe200000f1411 */
[----:B------:R-:W-:Y:S01]  /*09d0*/  IMAD.WIDE.U32 R22, R8, UR28, RZ ;  /* 0x0000001c08167c25 */ /* 0x000fe2000f8e00ff */
[----:B------:R0:W3:Y:S03]  /*09e0*/  LDG.E R32, desc[UR6][R18.64] ;  /* 0x0000000612207981 */ /* 0x0000e6000c1e1900 */
[----:B------:R-:W-:-:S04]  /*09f0*/  IMAD.WIDE.U32 R24, R14, UR28, RZ ;  /* 0x0000001c0e187c25 */ /* 0x000fc8000f8e00ff */
[----:B------:R-:W-:Y:S01]  /*0a00*/  IMAD R15, R14, UR29, R15 ;  /* 0x0000001d0e0f7c24 */ /* 0x000fe2000f8e020f */
[-C--:B------:R-:W-:Y:S01]  /*0a10*/  LEA R8, P0, R22, R6.reuse, 0x2 ;  /* 0x0000000616087211 */ /* 0x080fe200078010ff */
[C---:B------:R-:W-:Y:S01]  /*0a20*/  IMAD R21, R26.reuse, UR29, R21 ;  /* 0x0000001d1a157c24 */ /* 0x040fe2000f8e0215 */
[----:B------:R-:W-:Y:S01]  /*0a30*/  IADD3 R9, PT, PT, R23, R9, RZ ;  /* 0x0000000917097210 */ /* 0x000fe20007ffe0ff */
[----:B------:R0:W3:Y:S01]  /*0a40*/  LDG.E R33, desc[UR6][R16.64] ;  /* 0x0000000610217981 */ /* 0x0000e2000c1e1900 */
[----:B-1----:R-:W-:Y:S01]  /*0a50*/  IADD3 R11, PT, PT, R25, R15, RZ ;  /* 0x0000000f190b7210 */ /* 0x002fe20007ffe0ff */
[----:B------:R-:W-:Y:S01]  /*0a60*/  IMAD.WIDE.U32 R14, R26, UR28, RZ ;  /* 0x0000001c1a0e7c25 */ /* 0x000fe2000f8e00ff */
[----:B------:R-:W-:Y:S02]  /*0a70*/  LEA.HI.X R9, R22, R7, R9, 0x2, P0 ;  /* 0x0000000716097211 */ /* 0x000fe400000f1409 */
[----:B------:R-:W-:Y:S01]  /*0a80*/  LEA R10, P1, R24, R6, 0x2 ;  /* 0x00000006180a7211 */ /* 0x000fe200078210ff */
[----:B0-----:R-:W-:-:S04]  /*0a90*/  IMAD.WIDE.U32 R18, R4, UR28, RZ ;  /* 0x0000001c04127c25 */ /* 0x001fc8000f8e00ff */
[----:B------:R-:W-:Y:S01]  /*0aa0*/  IMAD R17, R5, UR28, RZ ;  /* 0x0000001c05117c24 */ /* 0x000fe2000f8e02ff */
[----:B------:R-:W-:Y:S01]  /*0ab0*/  IADD3 R5, PT, PT, R15, R21, RZ ;  /* 0x000000150f057210 */ /* 0x000fe20007ffe0ff */
[----:B------:R-:W3:Y:S01]  /*0ac0*/  LDG.E R9, desc[UR6][R8.64] ;  /* 0x0000000608097981 */ /* 0x000ee2000c1e1900 */
[-C--:B------:R-:W-:Y:S01]  /*0ad0*/  LEA R16, P0, R14, R6.reuse, 0x2 ;  /* 0x000000060e107211 */ /* 0x080fe200078010ff */
[----:B------:R-:W-:Y:S01]  /*0ae0*/  IMAD R15, R4, UR29, R17 ;  /* 0x0000001d040f7c24 */ /* 0x000fe2000f8e0211 */
[-C--:B------:R-:W-:Y:S02]  /*0af0*/  LEA.HI.X R11, R24, R7.reuse, R11, 0x2, P1 ;  /* 0x00000007180b7211 */ /* 0x080fe400008f140b */
[----:B------:R-:W-:Y:S02]  /*0b00*/  LEA.HI.X R17, R14, R7, R5, 0x2, P0 ;  /* 0x000000070e117211 */ /* 0x000fe400000f1405 */
[----:B------:R-:W-:Y:S01]  /*0b10*/  LEA R4, P0, R18, R6, 0x2 ;  /* 0x0000000612047211 */ /* 0x000fe200078010ff */
[----:B------:R-:W3:Y:S01]  /*0b20*/  LDG.E R10, desc[UR6][R10.64] ;  /* 0x000000060a0a7981 */ /* 0x000ee2000c1e1900 */
[----:B------:R-:W-:-:S03]  /*0b30*/  IADD3 R5, PT, PT, R19, R15, RZ ;  /* 0x0000000f13057210 */ /* 0x000fc60007ffe0ff */
[----:B------:R-:W3:Y:S01]  /*0b40*/  LDG.E R16, desc[UR6][R16.64] ;  /* 0x0000000610107981 */ /* 0x000ee2000c1e1900 */
[----:B------:R-:W-:-:S05]  /*0b50*/  LEA.HI.X R5, R18, R7, R5, 0x2, P0 ;  /* 0x0000000712057211 */ /* 0x000fca00000f1405 */
[----:B------:R0:W3:Y:S01]  /*0b60*/  LDG.E R4, desc[UR6][R4.64] ;  /* 0x0000000604047981 */ /* 0x0000e2000c1e1900 */
[----:B------:R-:W-:-:S04]  /*0b70*/  IADD3 R43, P0, PT, R43, -0x10, RZ ;  /* 0xfffffff02b2b7810 */ /* 0x000fc80007f1e0ff */
[----:B------:R-:W-:Y:S02]  /*0b80*/  IADD3.X R37, PT, PT, R37, -0x1, RZ, P0, !PT ;  /* 0xffffffff25257810 */ /* 0x000fe400007fe4ff */
[----:B------:R-:W-:-:S04]  /*0b90*/  ISETP.NE.U32.AND P0, PT, R43, RZ, PT ;  /* 0x000000ff2b00720c */ /* 0x000fc80003f05070 */
[----:B------:R-:W-:Y:S02]  /*0ba0*/  ISETP.NE.AND.EX P0, PT, R37, RZ, PT, P0 ;  /* 0x000000ff2500720c */ /* 0x000fe40003f05300 */
[----:B------:R-:W-:-:S04]  /*0bb0*/  IADD3 R12, P1, PT, R12, 0x80, RZ ;  /* 0x000000800c0c7810 */ /* 0x000fc80007f3e0ff */
[----:B0-----:R-:W-:Y:S01]  /*0bc0*/  IADD3.X R5, PT, PT, RZ, R13, RZ, P1, !PT ;  /* 0x0000000dff057210 */ /* 0x001fe20000ffe4ff */
[----:B--2---:R-:W-:-:S04]  /*0bd0*/  FADD.FTZ R39, R39, R36 ;  /* 0x0000002427277221 */ /* 0x004fc80000010000 */
[----:B-----5:R-:W-:-:S04]  /*0be0*/  FADD.FTZ R39, R39, R38 ;  /* 0x0000002627277221 */ /* 0x020fc80000010000 */
[----:B----4-:R-:W-:-:S04]  /*0bf0*/  FADD.FTZ R39, R39, R42 ;  /* 0x0000002a27277221 */ /* 0x010fc80000010000 */
[----:B---3--:R-:W-:-:S04]  /*0c00*/  FADD.FTZ R39, R39, R40 ;  /* 0x0000002827277221 */ /* 0x008fc80000010000 */
        /* <DEDUP_REMOVED lines=12> */
[----:B------:R-:W-:Y:S01]  /*0cd0*/  MOV R4, R12 ;  /* 0x0000000c00047202 */ /* 0x000fe20000000f00 */
[----:B------:R-:W-:Y:S06]  /*0ce0*/  @P0 BRA `(.L_x_2217) ;  /* 0xfffffff4009c0947 */ /* 0x000fec000383ffff */
.L_x_2216:
        /* <DEDUP_REMOVED lines=36> */
[----:B------:R-:W-:Y:S01]  /*0f30*/  IADD3 R2, PT, PT, R25, R23, RZ ;  /* 0x0000001719027210 */ /* 0x000fe20007ffe0ff */
[----:B------:R-:W2:Y:S01]  /*0f40*/  LDG.E R18, desc[UR6][R18.64] ;  /* 0x0000000612127981 */ /* 0x000ea2000c1e1900 */
        /* <DEDUP_REMOVED lines=8> */
[----:B------:R-:W-:-:S03]  /*0fd0*/  IMAD R17, R16, UR29, R17 ;  /* 0x0000001d10117c24 */ /* 0x000fc6000f8e0211 */
[----:B------:R-:W-:Y:S01]  /*0fe0*/  LEA.HI.X R25, R26, R11, R2, 0x2, P1 ;  /* 0x0000000b1a197211 */ /* 0x000fe200008f1402 */
[----:B------:R-:W-:Y:S01]  /*0ff0*/  IMAD.WIDE.U32 R26, R16, UR28, RZ ;  /* 0x0000001c101a7c25 */ /* 0x000fe2000f8e00ff */
[----:B------:R4:W5:Y:S03]  /*1000*/  LDG.E R2, desc[UR6][R22.64] ;  /* 0x0000000616027981 */ /* 0x000966000c1e1900 */
[----:B-1----:R-:W-:Y:S01]  /*1010*/  IMAD.WIDE.U32 R20, R12, UR28, RZ ;  /* 0x0000001c0c147c25 */ /* 0x002fe2000f8e00ff */
[-C--:B------:R-:W-:Y:S01]  /*1020*/  LEA R16, P1, R26, R10.reuse, 0x2 ;  /* 0x0000000a1a107211 */ /* 0x080fe200078210ff */
[----:B------:R-:W5:Y:S02]  /*1030*/  LDG.E R25, desc[UR6][R24.64] ;  /* 0x0000000618197981 */ /* 0x000f64000c1e1900 */
[----:B------:R-:W-:Y:S02]  /*1040*/  IMAD R29, R12, UR29, R13 ;  /* 0x0000001d0c1d7c24 */ /* 0x000fe4000f8e020d */
[----:B------:R-:W-:Y:S01]  /*1050*/  IMAD R19, R7, UR28, RZ ;  /* 0x0000001c07137c24 */ /* 0x000fe2000f8e02ff */
[----:B------:R-:W-:Y:S01]  /*1060*/  IADD3 R13, PT, PT, R27, R17, RZ ;  /* 0x000000111b0d7210 */ /* 0x000fe20007ffe0ff */
[----:B----4-:R-:W-:Y:S01]  /*1070*/  IMAD.WIDE.U32 R22, R6, UR28, RZ ;  /* 0x0000001c06167c25 */ /* 0x010fe2000f8e00ff */
[----:B------:R-:W-:-:S02]  /*1080*/  LEA R12, P2, R20, R10, 0x2 ;  /* 0x0000000a140c7211 */ /* 0x000fc400078410ff */
[----:B------:R-:W-:Y:S01]  /*1090*/  IADD3 R7, PT, PT, R21, R29, RZ ;  /* 0x0000001d15077210 */ /* 0x000fe20007ffe0ff */
[----:B------:R-:W-:Y:S01]  /*10a0*/  IMAD R19, R6, UR29, R19 ;  /* 0x0000001d06137c24 */ /* 0x000fe2000f8e0213 */
[-C--:B------:R-:W-:Y:S01]  /*10b0*/  LEA.HI.X R17, R26, R11.reuse, R13, 0x2, P1 ;  /* 0x0000000b1a117211 */ /* 0x080fe200008f140d */
[----:B------:R-:W-:Y:S01]  /*10c0*/  IMAD R9, R9, UR28, RZ ;  /* 0x0000001c09097c24 */ /* 0x000fe2000f8e02ff */
[----:B------:R-:W-:Y:S01]  /*10d0*/  LEA.HI.X R13, R20, R11, R7, 0x2, P2 ;  /* 0x0000000b140d7211 */ /* 0x000fe200010f1407 */
[----:B------:R-:W-:Y:S01]  /*10e0*/  IMAD.WIDE.U32 R20, R8, UR28, RZ ;  /* 0x0000001c08147c25 */ /* 0x000fe2000f8e00ff */
[----:B------:R-:W-:Y:S02]  /*10f0*/  LEA R6, P1, R22, R10, 0x2 ;  /* 0x0000000a16067211 */ /* 0x000fe400078210ff */
[----:B------:R-:W-:Y:S01]  /*1100*/  IADD3 R7, PT, PT, R23, R19, RZ ;  /* 0x0000001317077210 */ /* 0x000fe20007ffe0ff */
[----:B------:R-:W-:Y:S01]  /*1110*/  IMAD R9, R8, UR29, R9 ;  /* 0x0000001d08097c24 */ /* 0x000fe2000f8e0209 */
[----:B------:R-:W4:Y:S02]  /*1120*/  LDG.E R17, desc[UR6][R16.64] ;  /* 0x0000000610117981 */ /* 0x000f24000c1e1900 */
[----:B------:R-:W-:-:S02]  /*1130*/  LEA.HI.X R7, R22, R11, R7, 0x2, P1 ;  /* 0x0000000b16077211 */ /* 0x000fc400008f1407 */
[----:B------:R-:W-:Y:S01]  /*1140*/  LEA R10, P1, R20, R10, 0x2 ;  /* 0x0000000a140a7211 */ /* 0x000fe200078210ff */
[----:B------:R-:W4:Y:S01]  /*1150*/  LDG.E R13, desc[UR6][R12.64] ;  /* 0x000000060c0d7981 */ /* 0x000f22000c1e1900 */
[----:B------:R-:W-:-:S03]  /*1160*/  IADD3 R8, PT, PT, R21, R9, RZ ;  /* 0x0000000915087210 */ /* 0x000fc60007ffe0ff */
[----:B------:R-:W4:Y:S01]  /*1170*/  LDG.E R7, desc[UR6][R6.64] ;  /* 0x0000000606077981 */ /* 0x000f22000c1e1900 */
[----:B------:R-:W-:-:S06]  /*1180*/  LEA.HI.X R11, R20, R11, R8, 0x2, P1 ;  /* 0x0000000b140b7211 */ /* 0x000fcc00008f1408 */
[----:B------:R-:W4:Y:S01]  /*1190*/  LDG.E R11, desc[UR6][R10.64] ;  /* 0x000000060a0b7981 */ /* 0x000f22000c1e1900 */
[----:B------:R-:W-:-:S04]  /*11a0*/  IADD3 R4, P1, PT, R4, 0x40, RZ ;  /* 0x0000004004047810 */ /* 0x000fc80007f3e0ff */
[----:B------:R-:W-:Y:S01]  /*11b0*/  IADD3.X R5, PT, PT, RZ, R5, RZ, P1, !PT ;  /* 0x00000005ff057210 */ /* 0x000fe20000ffe4ff */
[----:B---3--:R-:W-:-:S04]  /*11c0*/  FADD.FTZ R15, R36, R15 ;  /* 0x0000000f240f7221 */ /* 0x008fc80000010000 */
[----:B--2---:R-:W-:-:S04]  /*11d0*/  FADD.FTZ R15, R15, R18 ;  /* 0x000000120f0f7221 */ /* 0x004fc80000010000 */
[----:B-----5:R-:W-:-:S04]  /*11e0*/  FADD.FTZ R2, R15, R2 ;  /* 0x000000020f027221 */ /* 0x020fc80000010000 */
[----:B------:R-:W-:-:S04]  /*11f0*/  FADD.FTZ R2, R2, R25 ;  /* 0x0000001902027221 */ /* 0x000fc80000010000 */
[----:B----4-:R-:W-:-:S04]  /*1200*/  FADD.FTZ R2, R2, R17 ;  /* 0x0000001102027221 */ /* 0x010fc80000010000 */
[----:B------:R-:W-:-:S04]  /*1210*/  FADD.FTZ R2, R2, R13 ;  /* 0x0000000d02027221 */ /* 0x000fc80000010000 */
[----:B------:R-:W-:-:S04]  /*1220*/  FADD.FTZ R2, R2, R7 ;  /* 0x0000000702027221 */ /* 0x000fc80000010000 */
[----:B------:R-:W-:-:S07]  /*1230*/  FADD.FTZ R36, R2, R11 ;  /* 0x0000000b02247221 */ /* 0x000fce0000010000 */
.L_x_2218:
        /* <DEDUP_REMOVED lines=32> */
[----:B------:R-:W2:Y:S02]  /*1440*/  LDG.E R9, desc[UR6][R8.64] ;  /* 0x0000000608097981 */ /* 0x000ea4000c1e1900 */
[----:B------:R-:W-:Y:S01]  /*1450*/  IMAD R19, R18, UR29, R19 ;  /* 0x0000001d12137c24 */ /* 0x000fe2000f8e0213 */
[----:B------:R-:W-:Y:S01]  /*1460*/  LEA.HI.X R15, R10, R7, R15, 0x2, P1 ;  /* 0x000000070a0f7211 */ /* 0x000fe200008f140f */
[----:B------:R-:W3:Y:S01]  /*1470*/  LDG.E R13, desc[UR6][R12.64] ;  /* 0x000000060c0d7981 */ /* 0x000ee2000c1e1900 */
[----:B------:R-:W-:-:S02]  /*1480*/  LEA R6, P1, R16, R6, 0x2 ;  /* 0x0000000610067211 */ /* 0x000fc400078210ff */
[----:B------:R-:W-:Y:S02]  /*1490*/  IADD3 R19, PT, PT, R17, R19, RZ ;  /* 0x0000001311137210 */ /* 0x000fe40007ffe0ff */
[----:B------:R-:W4:Y:S02]  /*14a0*/  LDG.E R15, desc[UR6][R14.64] ;  /* 0x000000060e0f7981 */ /* 0x000f24000c1e1900 */
[----:B------:R-:W-:-:S06]  /*14b0*/  LEA.HI.X R7, R16, R7, R19, 0x2, P1 ;  /* 0x0000000710077211 */ /* 0x000fcc00008f1413 */
[----:B------:R-:W5:Y:S01]  /*14c0*/  LDG.E R7, desc[UR6][R6.64] ;  /* 0x0000000606077981 */ /* 0x000f62000c1e1900 */
[----:B------:R-:W-:-:S04]  /*14d0*/  IADD3 R4, P1, PT, R4, 0x20, RZ ;  /* 0x0000002004047810 */ /* 0x000fc80007f3e0ff */
[----:B------:R-:W-:Y:S01]  /*14e0*/  IADD3.X R5, PT, PT, RZ, R5, RZ, P1, !PT ;  /* 0x00000005ff057210 */ /* 0x000fe20000ffe4ff */
[----:B--2---:R-:W-:-:S04]  /*14f0*/  FADD.FTZ R36, R36, R9 ;  /* 0x0000000924247221 */ /* 0x004fc80000010000 */
[----:B---3--:R-:W-:-:S04]  /*1500*/  FADD.FTZ R36, R36, R13 ;  /* 0x0000000d24247221 */ /* 0x008fc80000010000 */
[----:B----4-:R-:W-:-:S04]  /*1510*/  FADD.FTZ R36, R36, R15 ;  /* 0x0000000f24247221 */ /* 0x010fc80000010000 */
[----:B-----5:R-:W-:-:S07]  /*1520*/  FADD.FTZ R36, R36, R7 ;  /* 0x0000000724247221 */ /* 0x020fce0000010000 */
.L_x_2219:
        /* <DEDUP_REMOVED lines=10> */
[----:B------:R-:W2:Y:S01]  /*15d0*/  LDG.E R7, desc[UR6][R6.64] ;  /* 0x0000000606077981 */ /* 0x000ea2000c1e1900 */
[----:B------:R-:W-:-:S04]  /*15e0*/  ISETP.NE.U32.AND P0, PT, R0, 0x1, PT ;  /* 0x000000010000780c */ /* 0x000fc80003f05070 */
[----:B------:R-:W-:Y:S01]  /*15f0*/  ISETP.NE.AND.EX P0, PT, RZ, RZ, PT, P0 ;  /* 0x000000ffff00720c */ /* 0x000fe20003f05300 */
[----:B--2---:R-:W-:-:S12]  /*1600*/  FADD.FTZ R36, R36, R7 ;  /* 0x0000000724247221 */ /* 0x004fd80000010000 */
        /* <DEDUP_REMOVED lines=16> */
[----:B------:R-:W2:Y:S02]  /*1710*/  LDG.E R7, desc[UR6][R6.64] ;  /* 0x0000000606077981 */ /* 0x000ea4000c1e1900 */
[----:B------:R-:W-:-:S06]  /*1720*/  @P0 LEA.HI.X R9, R12, R17, R0, 0x2, P1 ;  /* 0x000000110c090211 */ /* 0x000fcc00008f1400 */
[----:B------:R-:W3:Y:S01]  /*1730*/  @P0 LDG.E R9, desc[UR6][R8.64] ;  /* 0x0000000608090981 */ /* 0x000ee2000c1e1900 */
[----:B--2---:R-:W-:-:S04]  /*1740*/  FADD.FTZ R36, R36, R7 ;  /* 0x0000000724247221 */ /* 0x004fc80000010000 */
[----:B---3--:R-:W-:-:S07]  /*1750*/  @P0 FADD.FTZ R36, R36, R9 ;  /* 0x0000000924240221 */ /* 0x008fce0000010000 */
.L_x_2215:
[----:B------:R-:W1:Y:S01]  /*1760*/  LDC.64 R4, c[0x0][0x710] ;  /* 0x0001c400ff047b82 */ /* 0x000e620000000a00 */
[----:B------:R-:W-:-:S04]  /*1770*/  IADD3 R3, PT, PT, R3, 0x80, RZ ;  /* 0x0000008003037810 */ /* 0x000fc80007ffe0ff */
[----:B------:R-:W-:Y:S01]  /*1780*/  ISETP.GE.AND P0, PT, R3, UR4, PT ;  /* 0x0000000403007c0c */ /* 0x000fe2000bf06270 */
[----:B-1----:R1:W-:-:S12]  /*1790*/  STG.E desc[UR6][R4.64], R36 ;  /* 0x0000002404007986 */ /* 0x0023d8000c101906 */
        /* <DEDUP_REMOVED lines=30> */
.L_x_2223:
        /* <DEDUP_REMOVED lines=153> */
.L_x_2222:
        /* <DEDUP_REMOVED lines=85> */
.L_x_2224:
        /* <DEDUP_REMOVED lines=47> */
.L_x_2225:
        /* <DEDUP_REMOVED lines=35> */
.L_x_2221:
[----:B------:R-:W1:Y:S01]  /*2d80*/  LDC.64 R4, c[0x0][0x710] ;  /* 0x0001c400ff047b82 */ /* 0x000e620000000a00 */
[----:B------:R-:W-:Y:S01]  /*2d90*/  IADD3 R3, PT, PT, R3, 0x80, RZ ;  /* 0x0000008003037810 */ /* 0x000fe20007ffe0ff */
[----:B-1----:R1:W-:Y:S06]  /*2da0*/  STG.E desc[UR6][R4.64], R36 ;  /* 0x0000002404007986 */ /* 0x0023ec000c101906 */
.L_x_2214:
        /* <DEDUP_REMOVED lines=30> */
.L_x_2229:
        /* <DEDUP_REMOVED lines=27> */
[----:B----4-:R-:W-:Y:S01]  /*3140*/  IMAD R37, R37, UR16, RZ ;  /* 0x0000001025257c24 */ /* 0x010fe2000f8e02ff */
[----:B------:R-:W-:Y:S01]  /*3150*/  LEA.HI.X R39, R32, UR25, R33, 0x2, P0 ;  /* 0x0000001920277c11 */ /* 0x000fe200080f1421 */
[----:B------:R-:W-:Y:S01]  /*3160*/  IMAD.WIDE.U32 R32, R22, UR16, RZ ;  /* 0x0000001016207c25 */ /* 0x000fe2000f8e00ff */
[----:B------:R-:W-:-:S03]  /*3170*/  IADD3 R23, PT, PT, R41, R43, RZ ;  /* 0x0000002b29177210 */ /* 0x000fc60007ffe0ff */
[----:B------:R-:W-:Y:S01]  /*3180*/  IMAD R45, R22, UR17, R45 ;  /* 0x00000011162d7c24 */ /* 0x000fe2000f8e022d */
[----:B------:R-:W-:Y:S01]  /*3190*/  LEA.HI.X R47, R40, UR25, R23, 0x2, P1 ;  /* 0x00000019282f7c11 */ /* 0x000fe200088f1417 */
[----:B------:R-:W-:Y:S01]  /*31a0*/  IMAD.WIDE.U32 R22, R36, UR16, RZ ;  /* 0x0000001024167c25 */ /* 0x000fe2000f8e00ff */
[----:B------:R-:W-:Y:S01]  /*31b0*/  LEA R44, P0, R32, UR24, 0x2 ;  /* 0x00000018202c7c11 */ /* 0x000fe2000f8010ff */
[----:B------:R-:W2:Y:S01]  /*31c0*/  LDG.E R39, desc[UR6][R38.64] ;  /* 0x0000000626277981 */ /* 0x000ea2000c1e1900 */
[----:B------:R-:W-:Y:S01]  /*31d0*/  IADD3 R33, PT, PT, R33, R45, RZ ;  /* 0x0000002d21217210 */ /* 0x000fe20007ffe0ff */
[----:B------:R-:W-:-:S03]  /*31e0*/  IMAD R37, R36, UR17, R37 ;  /* 0x0000001124257c24 */ /* 0x000fc6000f8e0225 */
[----:B------:R-:W-:Y:S01]  /*31f0*/  LEA.HI.X R45, R32, UR25, R33, 0x2, P0 ;  /* 0x00000019202d7c11 */ /* 0x000fe200080f1421 */
[----:B-----5:R-:W-:Y:S01]  /*3200*/  IMAD R31, R31, UR16, RZ ;  /* 0x000000101f1f7c24 */ /* 0x020fe2000f8e02ff */
[C---:B------:R-:W-:Y:S02]  /*3210*/  LEA R40, P0, R22.reuse, UR24, 0x2 ;  /* 0x0000001816287c11 */ /* 0x040fe4000f8010ff */
[----:B------:R-:W-:Y:S01]  /*3220*/  IADD3 R23, PT, PT, R23, R37, RZ ;  /* 0x0000002517177210 */ /* 0x000fe20007ffe0ff */
[----:B------:R-:W-:Y:S01]  /*3230*/  IMAD R15, R15, UR16, RZ ;  /* 0x000000100f0f7c24 */ /* 0x000fe2000f8e02ff */
[----:B------:R-:W3:Y:S02]  /*3240*/  LDG.E R37, desc[UR6][R46.64] ;  /* 0x000000062e257981 */ /* 0x000ee4000c1e1900 */
[----:B------:R-:W-:Y:S01]  /*3250*/  LEA.HI.X R41, R22, UR25, R23, 0x2, P0 ;  /* 0x0000001916297c11 */ /* 0x000fe200080f1417 */
[C---:B------:R-:W-:Y:S01]  /*3260*/  IMAD R23, R30.reuse, UR17, R31 ;  /* 0x000000111e177c24 */ /* 0x040fe2000f8e021f */
[----:B------:R-:W4:Y:S01]  /*3270*/  LDG.E R36, desc[UR6][R44.64] ;  /* 0x000000062c247981 */ /* 0x000f22000c1e1900 */
[----:B------:R-:W-:-:S03]  /*3280*/  IMAD.WIDE.U32 R30, R30, UR16, RZ ;  /* 0x000000101e1e7c25 */ /* 0x000fc6000f8e00ff */
[----:B------:R0:W5:Y:S01]  /*3290*/  LDG.E R38, desc[UR6][R40.64] ;  /* 0x0000000628267981 */ /* 0x000162000c1e1900 */
[----:B------:R-:W-:-:S04]  /*32a0*/  IMAD.WIDE.U32 R32, R14, UR16, RZ ;  /* 0x000000100e207c25 */ /* 0x000fc8000f8e00ff */
[----:B------:R-:W-:Y:S01]  /*32b0*/  IMAD R43, R14, UR17, R15 ;  /* 0x000000110e2b7c24 */ /* 0x000fe2000f8e020f */
[----:B------:R-:W-:Y:S01]  /*32c0*/  LEA R14, P0, R30, UR24, 0x2 ;  /* 0x000000181e0e7c11 */ /* 0x000fe2000f8010ff */
[----:B------:R-:W-:Y:S01]  /*32d0*/  IMAD R29, R29, UR16, RZ ;  /* 0x000000101d1d7c24 */ /* 0x000fe2000f8e02ff */
[----:B------:R-:W-:Y:S02]  /*32e0*/  IADD3 R15, PT, PT, R31, R23, RZ ;  /* 0x000000171f0f7210 */ /* 0x000fe40007ffe0ff */
        /* <DEDUP_REMOVED lines=11> */
[----:B------:R0:W5:Y:S01]  /*33a0*/  LDG.E R31, desc[UR6][R14.64] ;  /* 0x000000060e1f7981 */ /* 0x000162000c1e1900 */
[----:B------:R-:W-:Y:S01]  /*33b0*/  IMAD R9, R9, UR16, RZ ;  /* 0x0000001009097c24 */ /* 0x000fe2000f8e02ff */
[----:B------:R-:W-:Y:S01]  /*33c0*/  LEA.HI.X R29, R30, UR25, R27, 0x2, P0 ;  /* 0x000000191e1d7c11 */ /* 0x000fe200080f141b */
[----:B------:R-:W-:Y:S01]  /*33d0*/  IMAD R21, R21, UR16, RZ ;  /* 0x0000001015157c24 */ /* 0x000fe2000f8e02ff */
[----:B------:R-:W-:Y:S01]  /*33e0*/  IADD3 R27, PT, PT, R33, R41, RZ ;  /* 0x00000029211b7210 */ /* 0x000fe20007ffe0ff */
[----:B------:R-:W-:Y:S01]  /*33f0*/  IMAD R33, R8, UR17, R9 ;  /* 0x0000001108217c24 */ /* 0x000fe2000f8e0209 */
[----:B------:R-:W-:Y:S01]  /*3400*/  LEA R26, P0, R32, UR24, 0x2 ;  /* 0x00000018201a7c11 */ /* 0x000fe2000f8010ff */
[----:B------:R-:W-:Y:S01]  /*3410*/  IMAD.WIDE.U32 R8, R8, UR16, RZ ;  /* 0x0000001008087c25 */ /* 0x000fe2000f8e00ff */
[----:B------:R1:W5:Y:S03]  /*3420*/  LDG.E R22, desc[UR6][R22.64] ;  /* 0x0000000616167981 */ /* 0x000366000c1e1900 */
[----:B0-----:R-:W-:Y:S01]  /*3430*/  IMAD.WIDE.U32 R14, R20, UR16, RZ ;  /* 0x00000010140e7c25 */ /* 0x001fe2000f8e00ff */
[----:B------:R-:W-:Y:S01]  /*3440*/  LEA.HI.X R27, R32, UR25, R27, 0x2, P0 ;  /* 0x00000019201b7c11 */ /* 0x000fe200080f141b */
[----:B------:R-:W5:Y:S02]  /*3450*/  LDG.E R28, desc[UR6][R28.64] ;  /* 0x000000061c1c7981 */ /* 0x000f64000c1e1900 */
[----:B------:R-:W-:Y:S01]  /*3460*/  IMAD R21, R20, UR17, R21 ;  /* 0x0000001114157c24 */ /* 0x000fe2000f8e0215 */
[----:B------:R-:W-:Y:S01]  /*3470*/  LEA R32, P0, R8, UR24, 0x2 ;  /* 0x0000001808207c11 */ /* 0x000fe2000f8010ff */
[----:B------:R-:W-:Y:S01]  /*3480*/  IMAD R19, R19, UR16, RZ ;  /* 0x0000001013137c24 */ /* 0x000fe2000f8e02ff */
[----:B------:R-:W-:Y:S01]  /*3490*/  IADD3 R9, PT, PT, R9, R33, RZ ;  /* 0x0000002109097210 */ /* 0x000fe20007ffe0ff */
[----:B------:R-:W-:Y:S01]  /*34a0*/  IMAD R7, R7, UR16, RZ ;  /* 0x0000001007077c24 */ /* 0x000fe2000f8e02ff */
[----:B------:R-:W-:Y:S01]  /*34b0*/  LEA R20, P1, R14, UR24, 0x2 ;  /* 0x000000180e147c11 */ /* 0x000fe2000f8210ff */
[----:B------:R-:W5:Y:S01]  /*34c0*/  LDG.E R26, desc[UR6][R26.64] ;  /* 0x000000061a1a7981 */ /* 0x000f62000c1e1900 */
        /* <DEDUP_REMOVED lines=9> */
[----:B------:R-:W5:Y:S02]  /*3560*/  LDG.E R32, desc[UR6][R32.64] ;  /* 0x0000000620207981 */ /* 0x000f64000c1e1900 */
[----:B------:R-:W-:Y:S01]  /*3570*/  IMAD R17, R16, UR17, R15 ;  /* 0x0000001110117c24 */ /* 0x000fe2000f8e020f */
[----:B------:R-:W-:Y:S01]  /*3580*/  LEA.HI.X R15, R8, UR25, R9, 0x2, P0 ;  /* 0x00000019080f7c11 */ /* 0x000fe200080f1409 */
[----:B------:R-:W-:Y:S01]  /*3590*/  IMAD R13, R13, UR16, RZ ;  /* 0x000000100d0d7c24 */ /* 0x000fe2000f8e02ff */
[----:B------:R-:W-:Y:S01]  /*35a0*/  LEA R8, P0, R18, UR24, 0x2 ;  /* 0x0000001812087c11 */ /* 0x000fe2000f8010ff */
[----:B------:R-:W5:Y:S01]  /*35b0*/  LDG.E R20, desc[UR6][R20.64] ;  /* 0x0000000614147981 */ /* 0x000f62000c1e1900 */
[----:B------:R-:W-:Y:S01]  /*35c0*/  IADD3 R9, PT, PT, R19, R17, RZ ;  /* 0x0000001113097210 */ /* 0x000fe20007ffe0ff */
[----:B------:R-:W-:-:S02]  /*35d0*/  IMAD R19, R6, UR17, R7 ;  /* 0x0000001106137c24 */ /* 0x000fc4000f8e0207 */
[----:B------:R-:W-:Y:S01]  /*35e0*/  IMAD.WIDE.U32 R6, R6, UR16, RZ ;  /* 0x0000001006067c25 */ /* 0x000fe2000f8e00ff */
[----:B------:R-:W-:Y:S01]  /*35f0*/  LEA.HI.X R9, R18, UR25, R9, 0x2, P0 ;  /* 0x0000001912097c11 */ /* 0x000fe200080f1409 */
[----:B------:R0:W5:Y:S02]  /*3600*/  LDG.E R14, desc[UR6][R14.64] ;  /* 0x000000060e0e7981 */ /* 0x000164000c1e1900 */
[C---:B------:R-:W-:Y:S01]  /*3610*/  IMAD.WIDE.U32 R16, R12.reuse, UR16, RZ ;  /* 0x000000100c107c25 */ /* 0x040fe2000f8e00ff */
[----:B------:R-:W-:Y:S01]  /*3620*/  IADD3 R7, PT, PT, R7, R19, RZ ;  /* 0x0000001307077210 */ /* 0x000fe20007ffe0ff */
[----:B------:R1:W5:Y:S02]  /*3630*/  LDG.E R23, desc[UR6][R8.64] ;  /* 0x0000000608177981 */ /* 0x000364000c1e1900 */
[----:B------:R-:W-:Y:S01]  /*3640*/  IMAD R13, R12, UR17, R13 ;  /* 0x000000110c0d7c24 */ /* 0x000fe2000f8e020d */
[----:B------:R-:W-:Y:S01]  /*3650*/  LEA R12, P0, R6, UR24, 0x2 ;  /* 0x00000018060c7c11 */ /* 0x000fe2000f8010ff */
[----:B------:R-:W-:-:S03]  /*3660*/  IMAD R19, R25, UR16, RZ ;  /* 0x0000001019137c24 */ /* 0x000fc6000f8e02ff */
[----:B0-----:R-:W-:Y:S01]  /*3670*/  IADD3 R15, PT, PT, R17, R13, RZ ;  /* 0x0000000d110f7210 */ /* 0x001fe20007ffe0ff */
[----:B------:R-:W-:Y:S01]  /*3680*/  IMAD R25, R24, UR17, R19 ;  /* 0x0000001118197c24 */ /* 0x000fe2000f8e0213 */
[----:B------:R-:W-:Y:S01]  /*3690*/  LEA.HI.X R13, R6, UR25, R7, 0x2, P0 ;  /* 0x00000019060d7c11 */ /* 0x000fe200080f1407 */
[----:B------:R-:W-:Y:S01]  /*36a0*/  IMAD.WIDE.U32 R6, R24, UR16, RZ ;  /* 0x0000001018067c25 */ /* 0x000fe2000f8e00ff */
[----:B------:R-:W-:-:S03]  /*36b0*/  LEA R18, P1, R16, UR24, 0x2 ;  /* 0x0000001810127c11 */ /* 0x000fc6000f8210ff */
[----:B-1----:R-:W-:Y:S01]  /*36c0*/  IMAD R9, R5, UR16, RZ ;  /* 0x0000001005097c24 */ /* 0x002fe2000f8e02ff */
[----:B------:R-:W-:Y:S01]  /*36d0*/  LEA.HI.X R19, R16, UR25, R15, 0x2, P1 ;  /* 0x0000001910137c11 */ /* 0x000fe200088f140f */
[----:B------:R-:W-:Y:S01]  /*36e0*/  IMAD.WIDE.U32 R16, R4, UR16, RZ ;  /* 0x0000001004107c25 */ /* 0x000fe2000f8e00ff */
[----:B------:R-:W-:Y:S01]  /*36f0*/  IADD3 R5, PT, PT, R7, R25, RZ ;  /* 0x0000001907057210 */ /* 0x000fe20007ffe0ff */
[----:B------:R-:W5:Y:S01]  /*3700*/  LDG.E R13, desc[UR6][R12.64] ;  /* 0x000000060c0d7981 */ /* 0x000f62000c1e1900 */
[----:B------:R-:W-:Y:S01]  /*3710*/  LEA R8, P0, R6, UR24, 0x2 ;  /* 0x0000001806087c11 */ /* 0x000fe2000f8010ff */
[----:B------:R-:W-:Y:S02]  /*3720*/  IMAD R7, R4, UR17, R9 ;  /* 0x0000001104077c24 */ /* 0x000fe4000f8e0209 */
[----:B------:R-:W5:Y:S01]  /*3730*/  LDG.E R18, desc[UR6][R18.64] ;  /* 0x0000000612127981 */ /* 0x000f62000c1e1900 */
[----:B------:R-:W-:Y:S02]  /*3740*/  LEA.HI.X R9, R6, UR25, R5, 0x2, P0 ;  /* 0x0000001906097c11 */ /* 0x000fe400080f1405 */
[----:B------:R-:W-:-:S02]  /*3750*/  LEA R4, P0, R16, UR24, 0x2 ;  /* 0x0000001810047c11 */ /* 0x000fc4000f8010ff */
[----:B------:R-:W-:Y:S01]  /*3760*/  IADD3 R5, PT, PT, R17, R7, RZ ;  /* 0x0000000711057210 */ /* 0x000fe20007ffe0ff */
[----:B------:R-:W5:Y:S03]  /*3770*/  LDG.E R8, desc[UR6][R8.64] ;  /* 0x0000000608087981 */ /* 0x000f66000c1e1900 */
[----:B------:R-:W-:-:S06]  /*3780*/  LEA.HI.X R5, R16, UR25, R5, 0x2, P0 ;  /* 0x0000001910057c11 */ /* 0x000fcc00080f1405 */
[----:B------:R0:W5:Y:S01]  /*3790*/  LDG.E R5, desc[UR6][R4.64] ;  /* 0x0000000604057981 */ /* 0x000162000c1e1900 */
[----:B------:R-:W-:-:S04]  /*37a0*/  IADD3 R42, P0, PT, R42, -0x10, RZ ;  /* 0xfffffff02a2a7810 */ /* 0x000fc80007f1e0ff */
[----:B------:R-:W-:Y:S02]  /*37b0*/  IADD3.X R35, PT, PT, R35, -0x1, RZ, P0, !PT ;  /* 0xffffffff23237810 */ /* 0x000fe400007fe4ff */
[----:B------:R-:W-:-:S04]  /*37c0*/  ISETP.NE.U32.AND P0, PT, R42, RZ, PT ;  /* 0x000000ff2a00720c */ /* 0x000fc80003f05070 */
[----:B------:R-:W-:Y:S02]  /*37d0*/  ISETP.NE.AND.EX P0, PT, R35, RZ, PT, P0 ;  /* 0x000000ff2300720c */ /* 0x000fe40003f05300 */
[----:B0-----:R-:W-:-:S04]  /*37e0*/  IADD3 R4, P1, PT, R10, 0x80, RZ ;  /* 0x000000800a047810 */ /* 0x001fc80007f3e0ff */
[----:B------:R-:W-:Y:S01]  /*37f0*/  IADD3.X R11, PT, PT, RZ, R11, RZ, P1, !PT ;  /* 0x0000000bff0b7210 */ /* 0x000fe20000ffe4ff */
[----:B--2---:R-:W-:-:S04]  /*3800*/  FADD.FTZ R34, R39, R34 ;  /* 0x0000002227227221 */ /* 0x004fc80000010000 */
[----:B---3--:R-:W-:-:S04]  /*3810*/  FADD.FTZ R37, R34, R37 ;  /* 0x0000002522257221 */ /* 0x008fc80000010000 */
[----:B----4-:R-:W-:-:S04]  /*3820*/  FADD.FTZ R37, R37, R36 ;  /* 0x0000002425257221 */ /* 0x010fc80000010000 */
[----:B-----5:R-:W-:-:S04]  /*3830*/  FADD.FTZ R38, R37, R38 ;  /* 0x0000002625267221 */ /* 0x020fc80000010000 */
        /* <DEDUP_REMOVED lines=14> */
[----:B------:R-:W-:Y:S05]  /*3920*/  BSYNC.RECONVERGENT B2 ;  /* 0x0000000000027941 */ /* 0x000fea0003800200 */
.L_x_2228:
        /* <DEDUP_REMOVED lines=27> */
[----:B------:R-:W-:Y:S01]  /*3ae0*/  IADD3 R19, PT, PT, R23, R17, RZ ;  /* 0x0000001117137210 */ /* 0x000fe20007ffe0ff */
[----:B-----5:R-:W-:Y:S01]  /*3af0*/  IMAD R13, R13, UR28, RZ ;  /* 0x0000001c0d0d7c24 */ /* 0x020fe2000f8e02ff */
[----:B------:R-:W-:Y:S01]  /*3b00*/  LEA R16, P2, R24, UR30, 0x2 ;  /* 0x0000001e18107c11 */ /* 0x000fe2000f8410ff */
[----:B------:R-:W-:Y:S01]  /*3b10*/  IMAD R21, R20, UR29, R21 ;  /* 0x0000001d14157c24 */ /* 0x000fe2000f8e0215 */
[----:B------:R-:W-:Y:S01]  /*3b20*/  LEA.HI.X R19, R22, UR31, R19, 0x2, P1 ;  /* 0x0000001f16137c11 */ /* 0x000fe200088f1413 */
[----:B------:R-:W-:Y:S01]  /*3b30*/  IMAD.WIDE.U32 R22, R20, UR28, RZ ;  /* 0x0000001c14167c25 */ /* 0x000fe2000f8e00ff */
[----:B------:R-:W-:-:S04]  /*3b40*/  IADD3 R17, PT, PT, R25, R27, RZ ;  /* 0x0000001b19117210 */ /* 0x000fc80007ffe0ff */
[----:B------:R-:W-:Y:S01]  /*3b50*/  LEA.HI.X R17, R24, UR31, R17, 0x2, P2 ;  /* 0x0000001f18117c11 */ /* 0x000fe200090f1411 */
[----:B------:R-:W-:Y:S01]  /*3b60*/  IMAD.WIDE.U32 R24, R12, UR28, RZ ;  /* 0x0000001c0c187c25 */ /* 0x000fe2000f8e00ff */
[----:B------:R-:W-:Y:S02]  /*3b70*/  IADD3 R21, PT, PT, R23, R21, RZ ;  /* 0x0000001517157210 */ /* 0x000fe40007ffe0ff */
[----:B------:R-:W-:Y:S01]  /*3b80*/  LEA R20, P1, R22, UR30, 0x2 ;  /* 0x0000001e16147c11 */ /* 0x000fe2000f8210ff */
[----:B------:R-:W-:Y:S01]  /*3b90*/  IMAD R23, R12, UR29, R13 ;  /* 0x0000001d0c177c24 */ /* 0x000fe2000f8e020d */
[----:B------:R-:W2:Y:S02]  /*3ba0*/  LDG.E R16, desc[UR6][R16.64] ;  /* 0x0000000610107981 */ /* 0x000ea4000c1e1900 */
[----:B------:R-:W-:Y:S01]  /*3bb0*/  LEA.HI.X R21, R22, UR31, R21, 0x2, P1 ;  /* 0x0000001f16157c11 */ /* 0x000fe200088f1415 */
[----:B------:R-:W-:Y:S01]  /*3bc0*/  IMAD R15, R15, UR28, RZ ;  /* 0x0000001c0f0f7c24 */ /* 0x000fe2000f8e02ff */
[----:B------:R-:W-:Y:S01]  /*3bd0*/  LEA R22, P1, R24, UR30, 0x2 ;  /* 0x0000001e18167c11 */ /* 0x000fe2000f8210ff */
[----:B------:R-:W-:Y:S01]  /*3be0*/  IMAD R11, R11, UR28, RZ ;  /* 0x0000001c0b0b7c24 */ /* 0x000fe2000f8e02ff */
[----:B------:R-:W-:Y:S01]  /*3bf0*/  IADD3 R23, PT, PT, R25, R23, RZ ;  /* 0x0000001719177210 */ /* 0x000fe20007ffe0ff */
[----:B------:R1:W3:Y:S01]  /*3c00*/  LDG.E R13, desc[UR6][R18.64] ;  /* 0x00000006120d7981 */ /* 0x0002e2000c1e1900 */
[----:B------:R-:W-:-:S02]  /*3c10*/  IMAD R15, R14, UR29, R15 ;  /* 0x0000001d0e0f7c24 */ /* 0x000fc4000f8e020f */
[----:B------:R-:W-:Y:S01]  /*3c20*/  LEA.HI.X R23, R24, UR31, R23, 0x2, P1 ;  /* 0x0000001f18177c11 */ /* 0x000fe200088f1417 */
[----:B------:R-:W-:Y:S01]  /*3c30*/  IMAD.WIDE.U32 R24, R14, UR28, RZ ;  /* 0x0000001c0e187c25 */ /* 0x000fe2000f8e00ff */
[----:B------:R4:W5:Y:S03]  /*3c40*/  LDG.E R2, desc[UR6][R20.64] ;  /* 0x0000000614027981 */ /* 0x000966000c1e1900 */
[C---:B------:R-:W-:Y:S02]  /*3c50*/  IMAD R27, R10.reuse, UR29, R11 ;  /* 0x0000001d0a1b7c24 */ /* 0x040fe4000f8e020b */
[----:B-1----:R-:W-:Y:S01]  /*3c60*/  IMAD.WIDE.U32 R18, R10, UR28, RZ ;  /* 0x0000001c0a127c25 */ /* 0x002fe2000f8e00ff */
[----:B------:R-:W-:Y:S01]  /*3c70*/  LEA R14, P1, R24, UR30, 0x2 ;  /* 0x0000001e180e7c11 */ /* 0x000fe2000f8210ff */
[----:B------:R-:W5:Y:S02]  /*3c80*/  LDG.E R23, desc[UR6][R22.64] ;  /* 0x0000000616177981 */ /* 0x000f64000c1e1900 */
[----:B------:R-:W-:Y:S01]  /*3c90*/  IMAD R17, R7, UR28, RZ ;  /* 0x0000001c07117c24 */ /* 0x000fe2000f8e02ff */
[----:B------:R-:W-:Y:S01]  /*3ca0*/  IADD3 R11, PT, PT, R25, R15, RZ ;  /* 0x0000000f190b7210 */ /* 0x000fe20007ffe0ff */
[----:B----4-:R-:W-:Y:S01]  /*3cb0*/  IMAD.WIDE.U32 R20, R6, UR28, RZ ;  /* 0x0000001c06147c25 */ /* 0x010fe2000f8e00ff */
[----:B------:R-:W-:-:S02]  /*3cc0*/  LEA R10, P2, R18, UR30, 0x2 ;  /* 0x0000001e120a7c11 */ /* 0x000fc4000f8410ff */
[----:B------:R-:W-:Y:S01]  /*3cd0*/  IADD3 R7, PT, PT, R19, R27, RZ ;  /* 0x0000001b13077210 */ /* 0x000fe20007ffe0ff */
[----:B------:R-:W-:Y:S01]  /*3ce0*/  IMAD R17, R6, UR29, R17 ;  /* 0x0000001d06117c24 */ /* 0x000fe2000f8e0211 */
[----:B------:R-:W-:Y:S01]  /*3cf0*/  LEA.HI.X R15, R24, UR31, R11, 0x2, P1 ;  /* 0x0000001f180f7c11 */ /* 0x000fe200088f140b */
[----:B------:R-:W-:Y:S01]  /*3d00*/  IMAD R9, R9, UR28, RZ ;  /* 0x0000001c09097c24 */ /* 0x000fe2000f8e02ff */
[----:B------:R-:W-:Y:S01]  /*3d10*/  LEA.HI.X R11, R18, UR31, R7, 0x2, P2 ;  /* 0x0000001f120b7c11 */ /* 0x000fe200090f1407 */
[----:B------:R-:W-:Y:S01]  /*3d20*/  IMAD.WIDE.U32 R18, R8, UR28, RZ ;  /* 0x0000001c08127c25 */ /* 0x000fe2000f8e00ff */
[----:B------:R-:W-:Y:S02]  /*3d30*/  LEA R6, P1, R20, UR30, 0x2 ;  /* 0x0000001e14067c11 */ /* 0x000fe4000f8210ff */
[----:B------:R-:W-:Y:S01]  /*3d40*/  IADD3 R7, PT, PT, R21, R17, RZ ;  /* 0x0000001115077210 */ /* 0x000fe20007ffe0ff */
[----:B------:R-:W-:Y:S01]  /*3d50*/  IMAD R9, R8, UR29, R9 ;  /* 0x0000001d08097c24 */ /* 0x000fe2000f8e0209 */
[----:B------:R-:W4:Y:S02]  /*3d60*/  LDG.E R15, desc[UR6][R14.64] ;  /* 0x000000060e0f7981 */ /* 0x000f24000c1e1900 */
[----:B------:R-:W-:-:S02]  /*3d70*/  LEA.HI.X R7, R20, UR31, R7, 0x2, P1 ;  /* 0x0000001f14077c11 */ /* 0x000fc400088f1407 */
[----:B------:R-:W-:Y:S01]  /*3d80*/  LEA R8, P1, R18, UR30, 0x2 ;  /* 0x0000001e12087c11 */ /* 0x000fe2000f8210ff */
[----:B------:R-:W4:Y:S01]  /*3d90*/  LDG.E R11, desc[UR6][R10.64] ;  /* 0x000000060a0b7981 */ /* 0x000f22000c1e1900 */
[----:B------:R-:W-:-:S03]  /*3da0*/  IADD3 R9, PT, PT, R19, R9, RZ ;  /* 0x0000000913097210 */ /* 0x000fc60007ffe0ff */
[----:B------:R-:W4:Y:S01]  /*3db0*/  LDG.E R7, desc[UR6][R6.64] ;  /* 0x0000000606077981 */ /* 0x000f22000c1e1900 */
[----:B------:R-:W-:-:S06]  /*3dc0*/  LEA.HI.X R9, R18, UR31, R9, 0x2, P1 ;  /* 0x0000001f12097c11 */ /* 0x000fcc00088f1409 */
        /* <DEDUP_REMOVED lines=11> */
.L_x_2230:
        /* <DEDUP_REMOVED lines=32> */
[----:B------:R-:W2:Y:S02]  /*4080*/  LDG.E R7, desc[UR6][R6.64] ;  /* 0x0000000606077981 */ /* 0x000ea4000c1e1900 */
[----:B------:R-:W-:Y:S01]  /*4090*/  IMAD R17, R16, UR29, R17 ;  /* 0x0000001d10117c24 */ /* 0x000fe2000f8e0211 */
[----:B------:R-:W-:Y:S01]  /*40a0*/  LEA.HI.X R13, R8, UR31, R13, 0x2, P1 ;  /* 0x0000001f080d7c11 */ /* 0x000fe200088f140d */
[----:B------:R-:W3:Y:S01]  /*40b0*/  LDG.E R11, desc[UR6][R10.64] ;  /* 0x000000060a0b7981 */ /* 0x000ee2000c1e1900 */
[----:B------:R-:W-:-:S02]  /*40c0*/  LEA R8, P1, R14, UR30, 0x2 ;  /* 0x0000001e0e087c11 */ /* 0x000fc4000f8210ff */
[----:B------:R-:W-:Y:S02]  /*40d0*/  IADD3 R17, PT, PT, R15, R17, RZ ;  /* 0x000000110f117210 */ /* 0x000fe40007ffe0ff */
[----:B------:R-:W4:Y:S02]  /*40e0*/  LDG.E R13, desc[UR6][R12.64] ;  /* 0x000000060c0d7981 */ /* 0x000f24000c1e1900 */
[----:B------:R-:W-:-:S06]  /*40f0*/  LEA.HI.X R9, R14, UR31, R17, 0x2, P1 ;  /* 0x0000001f0e097c11 */ /* 0x000fcc00088f1411 */
[----:B------:R-:W5:Y:S01]  /*4100*/  LDG.E R9, desc[UR6][R8.64] ;  /* 0x0000000608097981 */ /* 0x000f62000c1e1900 */
[----:B------:R-:W-:-:S04]  /*4110*/  IADD3 R4, P1, PT, R4, 0x20, RZ ;  /* 0x0000002004047810 */ /* 0x000fc80007f3e0ff */
[----:B------:R-:W-:Y:S01]  /*4120*/  IADD3.X R5, PT, PT, RZ, R5, RZ, P1, !PT ;  /* 0x00000005ff057210 */ /* 0x000fe20000ffe4ff */
[----:B--2---:R-:W-:-:S04]  /*4130*/  FADD.FTZ R34, R34, R7 ;  /* 0x0000000722227221 */ /* 0x004fc80000010000 */
[----:B---3--:R-:W-:-:S04]  /*4140*/  FADD.FTZ R34, R34, R11 ;  /* 0x0000000b22227221 */ /* 0x008fc80000010000 */
[----:B----4-:R-:W-:-:S04]  /*4150*/  FADD.FTZ R34, R34, R13 ;  /* 0x0000000d22227221 */ /* 0x010fc80000010000 */
[----:B-----5:R-:W-:-:S07]  /*4160*/  FADD.FTZ R34, R34, R9 ;  /* 0x0000000922227221 */ /* 0x020fce0000010000 */
.L_x_2231:
        /* <DEDUP_REMOVED lines=30> */
[----:B------:R-:W2:Y:S02]  /*4350*/  LDG.E R7, desc[UR6][R6.64] ;  /* 0x0000000606077981 */ /* 0x000ea4000c1e1900 */
[----:B------:R-:W-:-:S06]  /*4360*/  @P0 LEA.HI.X R9, R12, UR31, R5, 0x2, P1 ;  /* 0x0000001f0c090c11 */ /* 0x000fcc00088f1405 */
[----:B------:R-:W3:Y:S01]  /*4370*/  @P0 LDG.E R9, desc[UR6][R8.64] ;  /* 0x0000000608090981 */ /* 0x000ee2000c1e1900 */
[----:B--2---:R-:W-:-:S04]  /*4380*/  FADD.FTZ R34, R34, R7 ;  /* 0x0000000722227221 */ /* 0x004fc80000010000 */
[----:B---3--:R-:W-:-:S07]  /*4390*/  @P0 FADD.FTZ R34, R34, R9 ;  /* 0x0000000922220221 */ /* 0x008fce0000010000 */
.L_x_2227:
[----:B------:R-:W1:Y:S01]  /*43a0*/  LDC.64 R4, c[0x0][0x710] ;  /* 0x0001c400ff047b82 */ /* 0x000e620000000a00 */
[----:B------:R-:W-:Y:S01]  /*43b0*/  IADD3 R3, PT, PT, R3, 0x80, RZ ;  /* 0x0000008003037810 */ /* 0x000fe20007ffe0ff */
[----:B-1----:R2:W-:Y:S06]  /*43c0*/  STG.E desc[UR6][R4.64], R34 ;  /* 0x0000002204007986 */ /* 0x0025ec000c101906 */
.L_x_2220:
        /* <DEDUP_REMOVED lines=30> */
.L_x_2235:
        /* <DEDUP_REMOVED lines=39> */
[----:B------:R-:W-:Y:S01]  /*4820*/  IMAD R31, R31, UR8, RZ ;  /* 0x000000081f1f7c24 */ /* 0x000fe2000f8e02ff */
        /* <DEDUP_REMOVED lines=114> */
.L_x_2234:
        /* <DEDUP_REMOVED lines=85> */
.L_x_2236:
        /* <DEDUP_REMOVED lines=47> */
.L_x_2237:
        /* <DEDUP_REMOVED lines=35> */
.L_x_2233:
[----:B------:R-:W1:Y:S01]  /*59c0*/  LDC.64 R4, c[0x0][0x710] ;  /* 0x0001c400ff047b82 */ /* 0x000e620000000a00 */
[----:B------:R-:W-:Y:S01]  /*59d0*/  IADD3 R3, PT, PT, R3, 0x80, RZ ;  /* 0x0000008003037810 */ /* 0x000fe20007ffe0ff */
[----:B-1----:R2:W-:Y:S06]  /*59e0*/  STG.E desc[UR6][R4.64], R34 ;  /* 0x0000002204007986 */ /* 0x0025ec000c101906 */
.L_x_2226:
        /* <DEDUP_REMOVED lines=30> */
.L_x_2241:
        /* <DEDUP_REMOVED lines=154> */
.L_x_2240:
        /* <DEDUP_REMOVED lines=85> */
.L_x_2242:
        /* <DEDUP_REMOVED lines=47> */
.L_x_2243:
        /* <DEDUP_REMOVED lines=35> */
.L_x_2239:
[----:B------:R-:W1:Y:S01]  /*6fe0*/  LDC.64 R4, c[0x0][0x710] ;  /* 0x0001c400ff047b82 */ /* 0x000e620000000a00 */
[----:B------:R-:W-:Y:S01]  /*6ff0*/  IADD3 R3, PT, PT, R3, 0x80, RZ ;  /* 0x0000008003037810 */ /* 0x000fe20007ffe0ff */
[----:B-1----:R3:W-:Y:S06]  /*7000*/  STG.E desc[UR6][R4.64], R34 ;  /* 0x0000002204007986 */ /* 0x0027ec000c101906 */
.L_x_2232:
        /* <DEDUP_REMOVED lines=31> */
.L_x_2247:
        /* <DEDUP_REMOVED lines=154> */
.L_x_2246:
        /* <DEDUP_REMOVED lines=85> */
.L_x_2248:
        /* <DEDUP_REMOVED lines=47> */
.L_x_2249:
        /* <DEDUP_REMOVED lines=35> */
.L_x_2245:
[----:B------:R-:W1:Y:S01]  /*8610*/  LDC.64 R4, c[0x0][0x710] ;  /* 0x0001c400ff047b82 */ /* 0x000e620000000a00 */
[----:B------:R-:W-:Y:S01]  /*8620*/  IADD3 R3, PT, PT, R3, 0x80, RZ ;  /* 0x0000008003037810 */ /* 0x000fe20007ffe0ff */
[----:B-1----:R3:W-:Y:S06]  /*8630*/  STG.E desc[UR6][R4.64], R34 ;  /* 0x0000002204007986 */ /* 0x0027ec000c101906 */
.L_x_2238:
[----:B------:R-:W-:-:S13]  /*8640*/  ISETP.GE.AND P0, PT, R3, UR4, PT ;  /* 0x0000000403007c0c */ /* 0x000fda000bf06270 */
[----:B------:R-:W-:Y:S05]  /*8650*/  @P0 BREAK.RELIABLE B0 ;  /* 0x0000000000000942 */ /* 0x000fea0003800100 */
[----:B------:R-:W-:Y:S05]  /*8660*/  @P0 BRA `(.L_x_2244) ;  /* 0x0000001400840947 */ /* 0x000fea0003800000 */
[----:B0-----:R-:W-:Y:S05]  /*8670*/  BSYNC.RELIABLE B0 ;  /* 0x0000000000007941 */ /* 0x001fea0003800100 */
.L_x_2213:
        /* <DEDUP_REMOVED lines=28> */
.L_x_2252:
        /* <DEDUP_REMOVED lines=154> */
.L_x_2251:
        /* <DEDUP_REMOVED lines=49> */
[----:B------:R1:W4:Y:S03]  /*94f0*/  LDG.E R2, desc[UR6][R20.64] ;  /* 0x0000000614027981 */ /* 0x000326000c1e1900 */
[C---:B------:R-:W-:Y:S02]  /*9500*/  IMAD R27, R10.reuse, UR29, R11 ;  /* 0x0000001d0a1b7c24 */ /* 0x040fe4000f8e020b */
[----:B0-----:R-:W-:Y:S01]  /*9510*/  IMAD.WIDE.U32 R18, R10, UR28, RZ ;  /* 0x0000001c0a127c25 */ /* 0x001fe2000f8e00ff */
[----:B------:R-:W-:Y:S01]  /*9520*/  LEA R14, P1, R24, UR30, 0x2 ;  /* 0x0000001e180e7c11 */ /* 0x000fe2000f8210ff */
[----:B------:R-:W5:Y:S02]  /*9530*/  LDG.E R23, desc[UR6][R22.64] ;  /* 0x0000000616177981 */ /* 0x000f64000c1e1900 */
[----:B------:R-:W-:Y:S01]  /*9540*/  IMAD R17, R7, UR28, RZ ;  /* 0x0000001c07117c24 */ /* 0x000fe2000f8e02ff */
[----:B------:R-:W-:Y:S01]  /*9550*/  IADD3 R11, PT, PT, R25, R15, RZ ;  /* 0x0000000f190b7210 */ /* 0x000fe20007ffe0ff */
[----:B-1----:R-:W-:Y:S01]  /*9560*/  IMAD.WIDE.U32 R20, R6, UR28, RZ ;  /* 0x0000001c06147c25 */ /* 0x002fe2000f8e00ff */
        /* <DEDUP_REMOVED lines=10> */
[----:B------:R-:W5:Y:S02]  /*9610*/  LDG.E R15, desc[UR6][R14.64] ;  /* 0x000000060e0f7981 */ /* 0x000f64000c1e1900 */
[----:B------:R-:W-:-:S02]  /*9620*/  LEA.HI.X R7, R20, UR31, R7, 0x2, P1 ;  /* 0x0000001f14077c11 */ /* 0x000fc400088f1407 */
[----:B------:R-:W-:Y:S01]  /*9630*/  LEA R8, P1, R18, UR30, 0x2 ;  /* 0x0000001e12087c11 */ /* 0x000fe2000f8210ff */
[----:B------:R-:W5:Y:S01]  /*9640*/  LDG.E R11, desc[UR6][R10.64] ;  /* 0x000000060a0b7981 */ /* 0x000f62000c1e1900 */
[----:B------:R-:W-:-:S03]  /*9650*/  IADD3 R9, PT, PT, R19, R9, RZ ;  /* 0x0000000913097210 */ /* 0x000fc60007ffe0ff */
[----:B------:R-:W5:Y:S01]  /*9660*/  LDG.E R7, desc[UR6][R6.64] ;  /* 0x0000000606077981 */ /* 0x000f62000c1e1900 */
[----:B------:R-:W-:-:S06]  /*9670*/  LEA.HI.X R9, R18, UR31, R9, 0x2, P1 ;  /* 0x0000001f12097c11 */ /* 0x000fcc00088f1409 */
[----:B------:R-:W5:Y:S01]  /*9680*/  LDG.E R9, desc[UR6][R8.64] ;  /* 0x0000000608097981 */ /* 0x000f62000c1e1900 */
[----:B------:R-:W-:-:S04]  /*9690*/  IADD3 R4, P1, PT, R4, 0x40, RZ ;  /* 0x0000004004047810 */ /* 0x000fc80007f3e0ff */
[----:B------:R-:W-:Y:S01]  /*96a0*/  IADD3.X R5, PT, PT, RZ, R5, RZ, P1, !PT ;  /* 0x00000005ff057210 */ /* 0x000fe20000ffe4ff */
[----:B---3--:R-:W-:-:S04]  /*96b0*/  FADD.FTZ R13, R34, R13 ;  /* 0x0000000d220d7221 */ /* 0x008fc80000010000 */
[----:B--2---:R-:W-:-:S04]  /*96c0*/  FADD.FTZ R13, R13, R16 ;  /* 0x000000100d0d7221 */ /* 0x004fc80000010000 */
[----:B----4-:R-:W-:-:S04]  /*96d0*/  FADD.FTZ R2, R13, R2 ;  /* 0x000000020d027221 */ /* 0x010fc80000010000 */
[----:B-----5:R-:W-:-:S04]  /*96e0*/  FADD.FTZ R2, R2, R23 ;  /* 0x0000001702027221 */ /* 0x020fc80000010000 */
[----:B------:R-:W-:-:S04]  /*96f0*/  FADD.FTZ R2, R2, R15 ;  /* 0x0000000f02027221 */ /* 0x000fc80000010000 */
[----:B------:R-:W-:-:S04]  /*9700*/  FADD.FTZ R2, R2, R11 ;  /* 0x0000000b02027221 */ /* 0x000fc80000010000 */
[----:B------:R-:W-:-:S04]  /*9710*/  FADD.FTZ R2, R2, R7 ;  /* 0x0000000702027221 */ /* 0x000fc80000010000 */
[----:B------:R-:W-:-:S07]  /*9720*/  FADD.FTZ R34, R2, R9 ;  /* 0x0000000902227221 */ /* 0x000fce0000010000 */
.L_x_2253:
        /* <DEDUP_REMOVED lines=47> */
.L_x_2254:
        /* <DEDUP_REMOVED lines=35> */
.L_x_2250:
[----:B------:R-:W0:Y:S01]  /*9c50*/  LDC.64 R4, c[0x0][0x710] ;  /* 0x0001c400ff047b82 */ /* 0x000e220000000a00 */
[----:B------:R-:W-:Y:S01]  /*9c60*/  IADD3 R3, PT, PT, R3, 0x80, RZ ;  /* 0x0000008003037810 */ /* 0x000fe20007ffe0ff */
[----:B0-----:R4:W-:Y:S06]  /*9c70*/  STG.E desc[UR6][R4.64], R34 ;  /* 0x0000002204007986 */ /* 0x0019ec000c101906 */
.L_x_2244:
[----:B0-----:R-:W-:Y:S05]  /*9c80*/  BSYNC.RECONVERGENT B1 ;  /* 0x0000000000017941 */ /* 0x001fea0003800200 */
.L_x_2212:
        /* <DEDUP_REMOVED lines=31> */
.L_x_2257:
        /* <DEDUP_REMOVED lines=26> */
[----:B----4-:R-:W-:Y:S01]  /*a020*/  IMAD R37, R37, UR4, RZ ;  /* 0x0000000425257c24 */ /* 0x010fe2000f8e02ff */
[----:B------:R-:W-:Y:S01]  /*a030*/  IADD3 R29, PT, PT, R41, R45, RZ ;  /* 0x0000002d291d7210 */ /* 0x000fe20007ffe0ff */
[----:B------:R-:W-:Y:S01]  /*a040*/  IMAD R41, R28, UR5, R47 ;  /* 0x000000051c297c24 */ /* 0x000fe2000f8e022f */
[-C--:B------:R-:W-:Y:S01]  /*a050*/  LEA.HI.X R39, R32, R3.reuse, R33, 0x2, P0 ;  /* 0x0000000320277211 */ /* 0x080fe200000f1421 */
[----:B------:R-:W-:Y:S01]  /*a060*/  IMAD.WIDE.U32 R32, R28, UR4, RZ ;  /* 0x000000041c207c25 */ /* 0x000fe2000f8e00ff */
[----:B------:R-:W-:-:S03]  /*a070*/  LEA.HI.X R47, R40, R3, R29, 0x2, P1 ;  /* 0x00000003282f7211 */ /* 0x000fc600008f141d */
[----:B------:R-:W-:Y:S01]  /*a080*/  IMAD.WIDE.U32 R28, R36, UR4, RZ ;  /* 0x00000004241c7c25 */ /* 0x000fe2000f8e00ff */
[----:B------:R-:W-:Y:S01]  /*a090*/  LEA R44, P0, R32, R2, 0x2 ;  /* 0x00000002202c7211 */ /* 0x000fe200078010ff */
[----:B------:R-:W2:Y:S01]  /*a0a0*/  LDG.E R39, desc[UR6][R38.64] ;  /* 0x0000000626277981 */ /* 0x000ea2000c1e1900 */
[----:B------:R-:W-:Y:S01]  /*a0b0*/  IADD3 R33, PT, PT, R33, R41, RZ ;  /* 0x0000002921217210 */ /* 0x000fe20007ffe0ff */
[----:B------:R-:W-:-:S03]  /*a0c0*/  IMAD R37, R36, UR5, R37 ;  /* 0x0000000524257c24 */ /* 0x000fc6000f8e0225 */
[----:B------:R-:W-:Y:S01]  /*a0d0*/  LEA.HI.X R45, R32, R3, R33, 0x2, P0 ;  /* 0x00000003202d7211 */ /* 0x000fe200000f1421 */
[----:B-----5:R-:W-:Y:S01]  /*a0e0*/  IMAD R31, R31, UR4, RZ ;  /* 0x000000041f1f7c24 */ /* 0x020fe2000f8e02ff */
[C---:B------:R-:W-:Y:S02]  /*a0f0*/  LEA R40, P0, R28.reuse, R2, 0x2 ;  /* 0x000000021c287211 */ /* 0x040fe400078010ff */
[----:B------:R-:W-:Y:S01]  /*a100*/  IADD3 R29, PT, PT, R29, R37, RZ ;  /* 0x000000251d1d7210 */ /* 0x000fe20007ffe0ff */
[----:B------:R-:W-:Y:S01]  /*a110*/  IMAD R25, R25, UR4, RZ ;  /* 0x0000000419197c24 */ /* 0x000fe2000f8e02ff */
[----:B------:R-:W3:Y:S02]  /*a120*/  LDG.E R37, desc[UR6][R46.64] ;  /* 0x000000062e257981 */ /* 0x000ee4000c1e1900 */
[----:B------:R-:W-:Y:S01]  /*a130*/  LEA.HI.X R41, R28, R3, R29, 0x2, P0 ;  /* 0x000000031c297211 */ /* 0x000fe200000f141d */
[C---:B------:R-:W-:Y:S01]  /*a140*/  IMAD R29, R30.reuse, UR5, R31 ;  /* 0x000000051e1d7c24 */ /* 0x040fe2000f8e021f */
[----:B------:R-:W4:Y:S01]  /*a150*/  LDG.E R36, desc[UR6][R44.64] ;  /* 0x000000062c247981 */ /* 0x000f22000c1e1900 */
[----:B------:R-:W-:-:S03]  /*a160*/  IMAD.WIDE.U32 R30, R30, UR4, RZ ;  /* 0x000000041e1e7c25 */ /* 0x000fc6000f8e00ff */
[----:B------:R0:W5:Y:S01]  /*a170*/  LDG.E R38, desc[UR6][R40.64] ;  /* 0x0000000628267981 */ /* 0x000162000c1e1900 */
[----:B------:R-:W-:Y:S01]  /*a180*/  IMAD.WIDE.U32 R32, R24, UR4, RZ ;  /* 0x0000000418207c25 */ /* 0x000fe2000f8e00ff */
[-C--:B------:R-:W-:Y:S02]  /*a190*/  LEA R28, P0, R30, R2.reuse, 0x2 ;  /* 0x000000021e1c7211 */ /* 0x080fe400078010ff */
[----:B------:R-:W-:Y:S01]  /*a1a0*/  IADD3 R29, PT, PT, R31, R29, RZ ;  /* 0x0000001d1f1d7210 */ /* 0x000fe20007ffe0ff */
[----:B------:R-:W-:Y:S02]  /*a1b0*/  IMAD R25, R24, UR5, R25 ;  /* 0x0000000518197c24 */ /* 0x000fe4000f8e0219 */
        /* <DEDUP_REMOVED lines=9> */
[-C--:B------:R-:W-:Y:S02]  /*a250*/  LEA R26, P0, R30, R2.reuse, 0x2 ;  /* 0x000000021e1a7211 */ /* 0x080fe400078010ff */
[----:B------:R-:W-:Y:S01]  /*a260*/  IADD3 R7, PT, PT, R31, R27, RZ ;  /* 0x0000001b1f077210 */ /* 0x000fe20007ffe0ff */
[----:B------:R-:W-:Y:S01]  /*a270*/  IMAD R41, R6, UR5, R41 ;  /* 0x0000000506297c24 */ /* 0x000fe2000f8e0229 */
[----:B------:R0:W5:Y:S01]  /*a280*/  LDG.E R31, desc[UR6][R28.64] ;  /* 0x000000061c1f7981 */ /* 0x000162000c1e1900 */
[----:B------:R-:W-:Y:S01]  /*a290*/  IMAD R9, R9, UR4, RZ ;  /* 0x0000000409097c24 */ /* 0x000fe2000f8e02ff */
[----:B------:R-:W-:Y:S01]  /*a2a0*/  LEA.HI.X R27, R30, R3, R7, 0x2, P0 ;  /* 0x000000031e1b7211 */ /* 0x000fe200000f1407 */
[----:B------:R-:W-:Y:S01]  /*a2b0*/  IMAD R11, R11, UR4, RZ ;  /* 0x000000040b0b7c24 */ /* 0x000fe2000f8e02ff */
[----:B------:R-:W-:Y:S01]  /*a2c0*/  IADD3 R7, PT, PT, R33, R41, RZ ;  /* 0x0000002921077210 */ /* 0x000fe20007ffe0ff */
[----:B------:R-:W-:Y:S01]  /*a2d0*/  IMAD R33, R8, UR5, R9 ;  /* 0x0000000508217c24 */ /* 0x000fe2000f8e0209 */
[-C--:B------:R-:W-:Y:S01]  /*a2e0*/  LEA R6, P0, R32, R2.reuse, 0x2 ;  /* 0x0000000220067211 */ /* 0x080fe200078010ff */
[----:B------:R-:W-:Y:S01]  /*a2f0*/  IMAD.WIDE.U32 R8, R8, UR4, RZ ;  /* 0x0000000408087c25 */ /* 0x000fe2000f8e00ff */
[----:B------:R-:W5:Y:S03]  /*a300*/  LDG.E R24, desc[UR6][R24.64] ;  /* 0x0000000618187981 */ /* 0x000f66000c1e1900 */
[----:B0-----:R-:W-:Y:S01]  /*a310*/  IMAD.WIDE.U32 R28, R10, UR4, RZ ;  /* 0x000000040a1c7c25 */ /* 0x001fe2000f8e00ff */
[----:B------:R-:W-:Y:S01]  /*a320*/  LEA.HI.X R7, R32, R3, R7, 0x2, P0 ;  /* 0x0000000320077211 */ /* 0x000fe200000f1407 */
[----:B------:R-:W5:Y:S02]  /*a330*/  LDG.E R26, desc[UR6][R26.64] ;  /* 0x000000061a1a7981 */ /* 0x000f64000c1e1900 */
[----:B------:R-:W-:Y:S01]  /*a340*/  IMAD R11, R10, UR5, R11 ;  /* 0x000000050a0b7c24 */ /* 0x000fe2000f8e020b */
[-C--:B------:R-:W-:Y:S01]  /*a350*/  LEA R32, P0, R8, R2.reuse, 0x2 ;  /* 0x0000000208207211 */ /* 0x080fe200078010ff */
[----:B------:R-:W-:Y:S01]  /*a360*/  IMAD R13, R13, UR4, RZ ;  /* 0x000000040d0d7c24 */ /* 0x000fe2000f8e02ff */
[----:B------:R-:W-:Y:S01]  /*a370*/  IADD3 R9, PT, PT, R9, R33, RZ ;  /* 0x0000002109097210 */ /* 0x000fe20007ffe0ff */
[----:B------:R-:W-:Y:S01]  /*a380*/  IMAD R15, R15, UR4, RZ ;  /* 0x000000040f0f7c24 */ /* 0x000fe2000f8e02ff */
[----:B------:R-:W-:Y:S01]  /*a390*/  LEA R10, P1, R28, R2, 0x2 ;  /* 0x000000021c0a7211 */ /* 0x000fe200078210ff */
[----:B------:R0:W5:Y:S01]  /*a3a0*/  LDG.E R6, desc[UR6][R6.64] ;  /* 0x0000000606067981 */ /* 0x000162000c1e1900 */
[----:B------:R-:W-:Y:S01]  /*a3b0*/  IADD3 R11, PT, PT, R29, R11, RZ ;  /* 0x0000000b1d0b7210 */ /* 0x000fe20007ffe0ff */
[----:B------:R-:W-:Y:S01]  /*a3c0*/  IMAD R13, R12, UR5, R13 ;  /* 0x000000050c0d7c24 */ /* 0x000fe2000f8e020d */
[-C--:B------:R-:W-:Y:S01]  /*a3d0*/  LEA.HI.X R33, R8, R3.reuse, R9, 0x2, P0 ;  /* 0x0000000308217211 */ /* 0x080fe200000f1409 */
[----:B------:R-:W-:Y:S01]  /*a3e0*/  IMAD.WIDE.U32 R8, R12, UR4, RZ ;  /* 0x000000040c087c25 */ /* 0x000fe2000f8e00ff */
[----:B------:R-:W-:-:S03]  /*a3f0*/  LEA.HI.X R11, R28, R3, R11, 0x2, P1 ;  /* 0x000000031c0b7211 */ /* 0x000fc600008f140b */
[C---:B------:R-:W-:Y:S01]  /*a400*/  IMAD.WIDE.U32 R28, R14.reuse, UR4, RZ ;  /* 0x000000040e1c7c25 */ /* 0x040fe2000f8e00ff */
[----:B------:R-:W5:Y:S03]  /*a410*/  LDG.E R32, desc[UR6][R32.64] ;  /* 0x0000000620207981 */ /* 0x000f66000c1e1900 */
[----:B------:R-:W-:Y:S01]  /*a420*/  IMAD R15, R14, UR5, R15 ;  /* 0x000000050e0f7c24 */ /* 0x000fe2000f8e020f */
[----:B0-----:R-:W-:Y:S02]  /*a430*/  IADD3 R7, PT, PT, R9, R13, RZ ;  /* 0x0000000d09077210 */ /* 0x001fe40007ffe0ff */
[CC--:B------:R-:W-:Y:S02]  /*a440*/  LEA R12, P0, R8.reuse, R2.reuse, 0x2 ;  /* 0x00000002080c7211 */ /* 0x0c0fe400078010ff */
[----:B------:R-:W-:Y:S01]  /*a450*/  IADD3 R9, PT, PT, R29, R15, RZ ;  /* 0x0000000f1d097210 */ /* 0x000fe20007ffe0ff */
[----:B------:R-:W-:Y:S01]  /*a460*/  IMAD R15, R17, UR4, RZ ;  /* 0x00000004110f7c24 */ /* 0x000fe2000f8e02ff */
[-C--:B------:R-:W-:Y:S01]  /*a470*/  LEA.HI.X R13, R8, R3.reuse, R7, 0x2, P0 ;  /* 0x00000003080d7211 */ /* 0x080fe200000f1407 */
[----:B------:R-:W-:Y:S01]  /*a480*/  IMAD R19, R19, UR4, RZ ;  /* 0x0000000413137c24 */ /* 0x000fe2000f8e02ff */
[----:B------:R-:W-:Y:S01]  /*a490*/  LEA R8, P0, R28, R2, 0x2 ;  /* 0x000000021c087211 */ /* 0x000fe200078010ff */
[C---:B------:R-:W-:Y:S01]  /*a4a0*/  IMAD R27, R16.reuse, UR5, R15 ;  /* 0x00000005101b7c24 */ /* 0x040fe2000f8e020f */
[----:B------:R0:W5:Y:S01]  /*a4b0*/  LDG.E R7, desc[UR6][R10.64] ;  /* 0x000000060a077981 */ /* 0x000162000c1e1900 */
[----:B------:R-:W-:Y:S01]  /*a4c0*/  IMAD.WIDE.U32 R16, R16, UR4, RZ ;  /* 0x0000000410107c25 */ /* 0x000fe2000f8e00ff */
[----:B------:R-:W-:-:S02]  /*a4d0*/  LEA.HI.X R9, R28, R3, R9, 0x2, P0 ;  /* 0x000000031c097211 */ /* 0x000fc400000f1409 */
[----:B------:R1:W5:Y:S01]  /*a4e0*/  LDG.E R25, desc[UR6][R12.64] ;  /* 0x000000060c197981 */ /* 0x000362000c1e1900 */
[C---:B------:R-:W-:Y:S01]  /*a4f0*/  IMAD.WIDE.U32 R14, R18.reuse, UR4, RZ ;  /* 0x00000004120e7c25 */ /* 0x040fe2000f8e00ff */
[----:B------:R-:W-:Y:S02]  /*a500*/  IADD3 R17, PT, PT, R17, R27, RZ ;  /* 0x0000001b11117210 */ /* 0x000fe40007ffe0ff */
[----:B------:R1:W5:Y:S01]  /*a510*/  LDG.E R8, desc[UR6][R8.64] ;  /* 0x0000000608087981 */ /* 0x000362000c1e1900 */
[----:B------:R-:W-:Y:S02]  /*a520*/  IMAD R19, R18, UR5, R19 ;  /* 0x0000000512137c24 */ /* 0x000fe4000f8e0213 */
[----:B------:R-:W-:Y:S01]  /*a530*/  IMAD R21, R21, UR4, RZ ;  /* 0x0000000415157c24 */ /* 0x000fe2000f8e02ff */
[-C--:B------:R-:W-:Y:S02]  /*a540*/  LEA R18, P0, R16, R2.reuse, 0x2 ;  /* 0x0000000210127211 */ /* 0x080fe400078010ff */
[----:B0-----:R-:W-:Y:S01]  /*a550*/  LEA R10, P1, R14, R2, 0x2 ;  /* 0x000000020e0a7211 */ /* 0x001fe200078210ff */
[----:B-1----:R-:W-:Y:S01]  /*a560*/  IMAD.WIDE.U32 R12, R20, UR4, RZ ;  /* 0x00000004140c7c25 */ /* 0x002fe2000f8e00ff */
[----:B------:R-:W-:-:S03]  /*a570*/  IADD3 R11, PT, PT, R15, R19, RZ ;  /* 0x000000130f0b7210 */ /* 0x000fc60007ffe0ff */
        /* <DEDUP_REMOVED lines=8> */
[----:B------:R-:W5:Y:S02]  /*a600*/  LDG.E R19, desc[UR6][R18.64] ;  /* 0x0000000612137981 */ /* 0x000f64000c1e1900 */
[----:B------:R-:W-:-:S02]  /*a610*/  LEA.HI.X R15, R12, R3, R9, 0x2, P0 ;  /* 0x000000030c0f7211 */ /* 0x000fc400000f1409 */
[----:B------:R-:W-:Y:S01]  /*a620*/  LEA R12, P0, R16, R2, 0x2 ;  /* 0x00000002100c7211 */ /* 0x000fe200078010ff */
[----:B------:R-:W5:Y:S01]  /*a630*/  LDG.E R11, desc[UR6][R10.64] ;  /* 0x000000060a0b7981 */ /* 0x000f62000c1e1900 */
[----:B------:R-:W-:-:S03]  /*a640*/  IADD3 R9, PT, PT, R17, R23, RZ ;  /* 0x0000001711097210 */ /* 0x000fc60007ffe0ff */
[----:B------:R-:W5:Y:S01]  /*a650*/  LDG.E R15, desc[UR6][R14.64] ;  /* 0x000000060e0f7981 */ /* 0x000f62000c1e1900 */
[----:B------:R-:W-:-:S06]  /*a660*/  LEA.HI.X R13, R16, R3, R9, 0x2, P0 ;  /* 0x00000003100d7211 */ /* 0x000fcc00000f1409 */
[----:B------:R-:W5:Y:S01]  /*a670*/  LDG.E R13, desc[UR6][R12.64] ;  /* 0x000000060c0d7981 */ /* 0x000f62000c1e1900 */
[----:B------:R-:W-:-:S04]  /*a680*/  IADD3 R43, P0, PT, R43, -0x10, RZ ;  /* 0xfffffff02b2b7810 */ /* 0x000fc80007f1e0ff */
[----:B------:R-:W-:Y:S02]  /*a690*/  IADD3.X R35, PT, PT, R35, -0x1, RZ, P0, !PT ;  /* 0xffffffff23237810 */ /* 0x000fe400007fe4ff */
[----:B------:R-:W-:-:S04]  /*a6a0*/  ISETP.NE.U32.AND P0, PT, R43, RZ, PT ;  /* 0x000000ff2b00720c */ /* 0x000fc80003f05070 */
[----:B------:R-:W-:Y:S02]  /*a6b0*/  ISETP.NE.AND.EX P0, PT, R35, RZ, PT, P0 ;  /* 0x000000ff2300720c */ /* 0x000fe40003f05300 */
[----:B------:R-:W-:-:S04]  /*a6c0*/  IADD3 R4, P1, PT, R4, 0x80, RZ ;  /* 0x0000008004047810 */ /* 0x000fc80007f3e0ff */
        /* <DEDUP_REMOVED lines=18> */
.L_x_2256:
        /* <DEDUP_REMOVED lines=27> */
[----:B------:R-:W-:Y:S01]  /*a9a0*/  IADD3 R19, PT, PT, R23, R17, RZ ;  /* 0x0000001117137210 */ /* 0x000fe20007ffe0ff */
[----:B-----5:R-:W-:Y:S01]  /*a9b0*/  IMAD R13, R13, UR4, RZ ;  /* 0x000000040d0d7c24 */ /* 0x020fe2000f8e02ff */
[----:B------:R-:W-:Y:S01]  /*a9c0*/  LEA R16, P2, R24, R8, 0x2 ;  /* 0x0000000818107211 */ /* 0x000fe200078410ff */
[----:B------:R-:W-:Y:S01]  /*a9d0*/  IMAD R21, R20, UR5, R21 ;  /* 0x0000000514157c24 */ /* 0x000fe2000f8e0215 */
[----:B------:R-:W-:Y:S01]  /*a9e0*/  LEA.HI.X R19, R22, R9, R19, 0x2, P1 ;  /* 0x0000000916137211 */ /* 0x000fe200008f1413 */
[----:B------:R-:W-:Y:S01]  /*a9f0*/  IMAD.WIDE.U32 R22, R20, UR4, RZ ;  /* 0x0000000414167c25 */ /* 0x000fe2000f8e00ff */
[----:B------:R-:W-:-:S04]  /*aa00*/  IADD3 R17, PT, PT, R25, R27, RZ ;  /* 0x0000001b19117210 */ /* 0x000fc80007ffe0ff */
[----:B------:R-:W-:Y:S01]  /*aa10*/  LEA.HI.X R17, R24, R9, R17, 0x2, P2 ;  /* 0x0000000918117211 */ /* 0x000fe200010f1411 */
[----:B------:R-:W-:Y:S01]  /*aa20*/  IMAD.WIDE.U32 R24, R12, UR4, RZ ;  /* 0x000000040c187c25 */ /* 0x000fe2000f8e00ff */
[----:B------:R-:W-:Y:S02]  /*aa30*/  IADD3 R21, PT, PT, R23, R21, RZ ;  /* 0x0000001517157210 */ /* 0x000fe40007ffe0ff */
[-C--:B------:R-:W-:Y:S01]  /*aa40*/  LEA R20, P1, R22, R8.reuse, 0x2 ;  /* 0x0000000816147211 */ /* 0x080fe200078210ff */
[----:B------:R-:W-:Y:S01]  /*aa50*/  IMAD R23, R12, UR5, R13 ;  /* 0x000000050c177c24 */ /* 0x000fe2000f8e020d */
[----:B------:R-:W2:Y:S02]  /*aa60*/  LDG.E R16, desc[UR6][R16.64] ;  /* 0x0000000610107981 */ /* 0x000ea4000c1e1900 */
[----:B------:R-:W-:Y:S01]  /*aa70*/  LEA.HI.X R21, R22, R9, R21, 0x2, P1 ;  /* 0x0000000916157211 */ /* 0x000fe200008f1415 */
[----:B------:R-:W-:Y:S01]  /*aa80*/  IMAD R15, R15, UR4, RZ ;  /* 0x000000040f0f7c24 */ /* 0x000fe2000f8e02ff */
[----:B------:R-:W-:Y:S01]  /*aa90*/  LEA R22, P1, R24, R8, 0x2 ;  /* 0x0000000818167211 */ /* 0x000fe200078210ff */
[----:B------:R-:W-:Y:S01]  /*aaa0*/  IMAD R11, R11, UR4, RZ ;  /* 0x000000040b0b7c24 */ /* 0x000fe2000f8e02ff */
[----:B------:R-:W-:Y:S01]  /*aab0*/  IADD3 R12, PT, PT, R25, R23, RZ ;  /* 0x00000017190c7210 */ /* 0x000fe20007ffe0ff */
[----:B------:R0:W3:Y:S01]  /*aac0*/  LDG.E R13, desc[UR6][R18.64] ;  /* 0x00000006120d7981 */ /* 0x0000e2000c1e1900 */
[----:B------:R-:W-:-:S02]  /*aad0*/  IMAD R15, R14, UR5, R15 ;  /* 0x000000050e0f7c24 */ /* 0x000fc4000f8e020f */
[----:B------:R-:W-:Y:S01]  /*aae0*/  LEA.HI.X R23, R24, R9, R12, 0x2, P1 ;  /* 0x0000000918177211 */ /* 0x000fe200008f140c */
[----:B------:R-:W-:Y:S01]  /*aaf0*/  IMAD.WIDE.U32 R24, R14, UR4, RZ ;  /* 0x000000040e187c25 */ /* 0x000fe2000f8e00ff */
[----:B------:R1:W4:Y:S03]  /*ab00*/  LDG.E R12, desc[UR6][R20.64] ;  /* 0x00000006140c7981 */ /* 0x000326000c1e1900 */
[C---:B------:R-:W-:Y:S02]  /*ab10*/  IMAD R27, R10.reuse, UR5, R11 ;  /* 0x000000050a1b7c24 */ /* 0x040fe4000f8e020b */
[----:B0-----:R-:W-:Y:S01]  /*ab20*/  IMAD.WIDE.U32 R18, R10, UR4, RZ ;  /* 0x000000040a127c25 */ /* 0x001fe2000f8e00ff */
[-C--:B------:R-:W-:Y:S01]  /*ab30*/  LEA R14, P1, R24, R8.reuse, 0x2 ;  /* 0x00000008180e7211 */ /* 0x080fe200078210ff */
[----:B------:R-:W5:Y:S02]  /*ab40*/  LDG.E R23, desc[UR6][R22.64] ;  /* 0x0000000616177981 */ /* 0x000f64000c1e1900 */
[----:B------:R-:W-:Y:S01]  /*ab50*/  IMAD R17, R3, UR4, RZ ;  /* 0x0000000403117c24 */ /* 0x000fe2000f8e02ff */
[----:B------:R-:W-:Y:S01]  /*ab60*/  IADD3 R11, PT, PT, R25, R15, RZ ;  /* 0x0000000f190b7210 */ /* 0x000fe20007ffe0ff */
[----:B-1----:R-:W-:Y:S01]  /*ab70*/  IMAD.WIDE.U32 R20, R2, UR4, RZ ;  /* 0x0000000402147c25 */ /* 0x002fe2000f8e00ff */
        /* <DEDUP_REMOVED lines=28> */
.L_x_2258:
        /* <DEDUP_REMOVED lines=47> */
.L_x_2259:
        /* <DEDUP_REMOVED lines=35> */
.L_x_2255:
[----:B------:R-:W0:Y:S02]  /*b260*/  LDC.64 R2, c[0x0][0x710] ;  /* 0x0001c400ff027b82 */ /* 0x000e240000000a00 */
[----:B0-----:R-:W-:Y:S01]  /*b270*/  STG.E desc[UR6][R2.64], R34 ;  /* 0x0000002202007986 */ /* 0x001fe2000c101906 */
[----:B------:R-:W-:Y:S05]  /*b280*/  EXIT ;  /* 0x000000000000794d */ /* 0x000fea0003800000 */
.L_x_2211:
        /* <DEDUP_REMOVED lines=407> */
.L_x_2263:
        /* <DEDUP_REMOVED lines=37> */
.L_x_2268:
        /* <DEDUP_REMOVED lines=34> */
[----:B------:R-:W2:Y:S01]  /*d070*/  LDG.E R26, desc[UR6][R26.64] ;  /* 0x000000061a1a7981 */ /* 0x000ea2000c1e1900 */
[-C--:B------:R-:W-:Y:S01]  /*d080*/  LEA R44, P0, R38, R6.reuse, 0x2 ;  /* 0x00000006262c7211 */ /* 0x080fe200078010ff */
[----:B------:R-:W-:Y:S01]  /*d090*/  IMAD R41, R40, UR9, R41 ;  /* 0x0000000928297c24 */ /* 0x000fe2000f8e0229 */
[----:B------:R-:W-:Y:S01]  /*d0a0*/  IADD3 R45, PT, PT, R39, R45, RZ ;  /* 0x0000002d272d7210 */ /* 0x000fe20007ffe0ff */
[----:B------:R-:W-:Y:S01]  /*d0b0*/  IMAD R19, R19, UR8, RZ ;  /* 0x0000000813137c24 */ /* 0x000fe2000f8e02ff */
[----:B------:R0:W3:Y:S02]  /*d0c0*/  LDG.E R34, desc[UR6][R34.64] ;  /* 0x0000000622227981 */ /* 0x0000e4000c1e1900 */
        /* <DEDUP_REMOVED lines=9> */
[----:B------:R-:W4:Y:S01]  /*d160*/  LDG.E R44, desc[UR6][R44.64] ;  /* 0x000000062c2c7981 */ /* 0x000f22000c1e1900 */
[----:B------:R-:W-:Y:S01]  /*d170*/  IADD3 R19, PT, PT, R19, R43, RZ ;  /* 0x0000002b13137210 */ /* 0x000fe20007ffe0ff */
[----:B------:R-:W-:Y:S02]  /*d180*/  IMAD R33, R32, UR9, R33 ;  /* 0x0000000920217c24 */ /* 0x000fe4000f8e0221 */
[----:B0-----:R-:W-:Y:S01]  /*d190*/  IMAD R35, R31, UR8, RZ ;  /* 0x000000081f237c24 */ /* 0x001fe2000f8e02ff */
[----:B------:R-:W-:Y:S01]  /*d1a0*/  LEA.HI.X R43, R18, R7, R19, 0x2, P0 ;  /* 0x00000007122b7211 */ /* 0x000fe200000f1413 */
[----:B------:R-:W-:Y:S01]  /*d1b0*/  IMAD.WIDE.U32 R18, R30, UR8, RZ ;  /* 0x000000081e127c25 */ /* 0x000fe2000f8e00ff */
[----:B------:R-:W-:Y:S01]  /*d1c0*/  LEA R32, P1, R40, R6, 0x2 ;  /* 0x0000000628207211 */ /* 0x000fe200078210ff */
[----:B------:R0:W5:Y:S01]  /*d1d0*/  LDG.E R27, desc[UR6][R38.64] ;  /* 0x00000006261b7981 */ /* 0x000162000c1e1900 */
[----:B------:R-:W-:Y:S01]  /*d1e0*/  IADD3 R31, PT, PT, R41, R33, RZ ;  /* 0x00000021291f7210 */ /* 0x000fe20007ffe0ff */
[----:B------:R-:W-:-:S02]  /*d1f0*/  IMAD R35, R30, UR9, R35 ;  /* 0x000000091e237c24 */ /* 0x000fc4000f8e0223 */
[----:B------:R-:W-:Y:S01]  /*d200*/  IMAD R29, R29, UR8, RZ ;  /* 0x000000081d1d7c24 */ /* 0x000fe2000f8e02ff */
[----:B------:R-:W-:Y:S01]  /*d210*/  LEA.HI.X R33, R40, R7, R31, 0x2, P1 ;  /* 0x0000000728217211 */ /* 0x000fe200008f141f */
[----:B------:R-:W-:Y:S01]  /*d220*/  IMAD.WIDE.U32 R30, R28, UR8, RZ ;  /* 0x000000081c1e7c25 */ /* 0x000fe2000f8e00ff */
[----:B------:R-:W-:Y:S01]  /*d230*/  IADD3 R19, PT, PT, R19, R35, RZ ;  /* 0x0000002313137210 */ /* 0x000fe20007ffe0ff */
[----:B------:R-:W5:Y:S01]  /*d240*/  LDG.E R42, desc[UR6][R42.64] ;  /* 0x000000062a2a7981 */ /* 0x000f62000c1e1900 */
[-C--:B0-----:R-:W-:Y:S01]  /*d250*/  LEA R38, P0, R18, R6.reuse, 0x2 ;  /* 0x0000000612267211 */ /* 0x081fe200078010ff */
[----:B------:R-:W-:Y:S02]  /*d260*/  IMAD R29, R28, UR9, R29 ;  /* 0x000000091c1d7c24 */ /* 0x000fe4000f8e021d */
[----:B------:R-:W5:Y:S01]  /*d270*/  LDG.E R32, desc[UR6][R32.64] ;  /* 0x0000000620207981 */ /* 0x000f62000c1e1900 */
[----:B------:R-:W-:Y:S01]  /*d280*/  IMAD R13, R13, UR8, RZ ;  /* 0x000000080d0d7c24 */ /* 0x000fe2000f8e02ff */
[----:B------:R-:W-:Y:S01]  /*d290*/  LEA.HI.X R39, R18, R7, R19, 0x2, P0 ;  /* 0x0000000712277211 */ /* 0x000fe200000f1413 */
[----:B------:R-:W-:Y:S01]  /*d2a0*/  IMAD R25, R25, UR8, RZ ;  /* 0x0000000819197c24 */ /* 0x000fe2000f8e02ff */
[----:B------:R-:W-:Y:S01]  /*d2b0*/  IADD3 R19, PT, PT, R31, R29, RZ ;  /* 0x0000001d1f137210 */ /* 0x000fe20007ffe0ff */
[----:B------:R-:W-:Y:S01]  /*d2c0*/  IMAD R31, R12, UR9, R13 ;  /* 0x000000090c1f7c24 */ /* 0x000fe2000f8e020d */
[----:B------:R-:W-:Y:S01]  /*d2d0*/  LEA R18, P0, R30, R6, 0x2 ;  /* 0x000000061e127211 */ /* 0x000fe200078010ff */
[----:B------:R-:W-:Y:S01]  /*d2e0*/  IMAD.WIDE.U32 R12, R12, UR8, RZ ;  /* 0x000000080c0c7c25 */ /* 0x000fe2000f8e00ff */
[----:B------:R-:W5:Y:S02]  /*d2f0*/  LDG.E R38, desc[UR6][R38.64] ;  /* 0x0000000626267981 */ /* 0x000f64000c1e1900 */
[----:B------:R-:W-:Y:S01]  /*d300*/  LEA.HI.X R19, R30, R7, R19, 0x2, P0 ;  /* 0x000000071e137211 */ /* 0x000fe200000f1413 */
[----:B------:R-:W-:Y:S01]  /*d310*/  IMAD.WIDE.U32 R28, R24, UR8, RZ ;  /* 0x00000008181c7c25 */ /* 0x000fe2000f8e00ff */
[----:B------:R-:W-:-:S03]  /*d320*/  IADD3 R13, PT, PT, R13, R31, RZ ;  /* 0x0000001f0d0d7210 */ /* 0x000fc60007ffe0ff */
[----:B------:R-:W-:Y:S01]  /*d330*/  IMAD R25, R24, UR9, R25 ;  /* 0x0000000918197c24 */ /* 0x000fe2000f8e0219 */
[-C--:B------:R-:W-:Y:S01]  /*d340*/  LEA R24, P0, R12, R6.reuse, 0x2 ;  /* 0x000000060c187211 */ /* 0x080fe200078010ff */
[----:B------:R-:W-:Y:S01]  /*d350*/  IMAD R31, R23, UR8, RZ ;  /* 0x00000008171f7c24 */ /* 0x000fe2000f8e02ff */
[----:B------:R0:W5:Y:S02]  /*d360*/  LDG.E R35, desc[UR6][R18.64] ;  /* 0x0000000612237981 */ /* 0x000164000c1e1900 */
        /* <DEDUP_REMOVED lines=9> */
[----:B------:R-:W5:Y:S02]  /*d400*/  LDG.E R24, desc[UR6][R24.64] ;  /* 0x0000000618187981 */ /* 0x000f64000c1e1900 */
        /* <DEDUP_REMOVED lines=8> */
[----:B------:R-:W5:Y:S03]  /*d490*/  LDG.E R30, desc[UR6][R30.64] ;  /* 0x000000061e1e7981 */ /* 0x000f66000c1e1900 */
[----:B------:R-:W-:Y:S01]  /*d4a0*/  IMAD R17, R17, UR8, RZ ;  /* 0x0000000811117c24 */ /* 0x000fe2000f8e02ff */
[----:B------:R-:W-:Y:S01]  /*d4b0*/  LEA.HI.X R13, R18, R7, R13, 0x2, P0 ;  /* 0x00000007120d7211 */ /* 0x000fe200000f140d */
[----:B------:R-:W-:Y:S01]  /*d4c0*/  IMAD.WIDE.U32 R18, R16, UR8, RZ ;  /* 0x0000000810127c25 */ /* 0x000fe2000f8e00ff */
[----:B------:R-:W-:Y:S01]  /*d4d0*/  LEA R20, P0, R10, R6, 0x2 ;  /* 0x000000060a147211 */ /* 0x000fe200078010ff */
[----:B------:R-:W5:Y:S01]  /*d4e0*/  LDG.E R22, desc[UR6][R22.64] ;  /* 0x0000000616167981 */ /* 0x000f62000c1e1900 */
[----:B------:R-:W-:Y:S01]  /*d4f0*/  IADD3 R11, PT, PT, R11, R21, RZ ;  /* 0x000000150b0b7210 */ /* 0x000fe20007ffe0ff */
[----:B------:R-:W-:-:S02]  /*d500*/  IMAD R17, R16, UR9, R17 ;  /* 0x0000000910117c24 */ /* 0x000fc4000f8e0211 */
[----:B------:R-:W-:Y:S01]  /*d510*/  IMAD R29, R37, UR8, RZ ;  /* 0x00000008251d7c24 */ /* 0x000fe2000f8e02ff */
[----:B------:R-:W-:Y:S01]  /*d520*/  LEA.HI.X R21, R10, R7, R11, 0x2, P0 ;  /* 0x000000070a157211 */ /* 0x000fe200000f140b */
[----:B------:R-:W-:Y:S01]  /*d530*/  IMAD.WIDE.U32 R10, R36, UR8, RZ ;  /* 0x00000008240a7c25 */ /* 0x000fe2000f8e00ff */
[-C--:B------:R-:W-:Y:S01]  /*d540*/  LEA R16, P1, R18, R6.reuse, 0x2 ;  /* 0x0000000612107211 */ /* 0x080fe200078210ff */
[----:B------:R0:W5:Y:S01]  /*d550*/  LDG.E R25, desc[UR6][R12.64] ;  /* 0x000000060c197981 */ /* 0x000162000c1e1900 */
[----:B------:R-:W-:Y:S01]  /*d560*/  IADD3 R17, PT, PT, R19, R17, RZ ;  /* 0x0000001113117210 */ /* 0x000fe20007ffe0ff */
[----:B------:R-:W-:Y:S02]  /*d570*/  IMAD R29, R36, UR9, R29 ;  /* 0x00000009241d7c24 */ /* 0x000fe4000f8e021d */
[----:B------:R-:W-:Y:S01]  /*d580*/  IMAD R19, R9, UR8, RZ ;  /* 0x0000000809137c24 */ /* 0x000fe2000f8e02ff */
[----:B------:R-:W-:Y:S01]  /*d590*/  LEA.HI.X R17, R18, R7, R17, 0x2, P1 ;  /* 0x0000000712117211 */ /* 0x000fe200008f1411 */
[----:B------:R-:W5:Y:S01]  /*d5a0*/  LDG.E R20, desc[UR6][R20.64] ;  /* 0x0000000614147981 */ /* 0x000f62000c1e1900 */
[----:B------:R-:W-:Y:S01]  /*d5b0*/  IADD3 R9, PT, PT, R11, R29, RZ ;  /* 0x0000001d0b097210 */ /* 0x000fe20007ffe0ff */
[----:B------:R-:W-:Y:S01]  /*d5c0*/  IMAD R11, R8, UR9, R19 ;  /* 0x00000009080b7c24 */ /* 0x000fe2000f8e0213 */
[----:B------:R-:W-:Y:S01]  /*d5d0*/  LEA R18, P0, R10, R6, 0x2 ;  /* 0x000000060a127211 */ /* 0x000fe200078010ff */
[----:B0-----:R-:W-:Y:S01]  /*d5e0*/  IMAD.WIDE.U32 R12, R8, UR8, RZ ;  /* 0x00000008080c7c25 */ /* 0x001fe2000f8e00ff */
[----:B------:R-:W5:Y:S02]  /*d5f0*/  LDG.E R17, desc[UR6][R16.64] ;  /* 0x0000000610117981 */ /* 0x000f64000c1e1900 */
[----:B------:R-:W-:-:S02]  /*d600*/  LEA.HI.X R19, R10, R7, R9, 0x2, P0 ;  /* 0x000000070a137211 */ /* 0x000fc400000f1409 */
[C---:B------:R-:W-:Y:S02]  /*d610*/  LEA R8, P0, R12.reuse, R6, 0x2 ;  /* 0x000000060c087211 */ /* 0x040fe400078010ff */
[----:B------:R-:W-:Y:S01]  /*d620*/  IADD3 R9, PT, PT, R13, R11, RZ ;  /* 0x0000000b0d097210 */ /* 0x000fe20007ffe0ff */
[----:B------:R-:W5:Y:S03]  /*d630*/  LDG.E R18, desc[UR6][R18.64] ;  /* 0x0000000612127981 */ /* 0x000f66000c1e1900 */
[----:B------:R-:W-:-:S05]  /*d640*/  LEA.HI.X R9, R12, R7, R9, 0x2, P0 ;  /* 0x000000070c097211 */ /* 0x000fca00000f1409 */
[----:B------:R0:W5:Y:S01]  /*d650*/  LDG.E R8, desc[UR6][R8.64] ;  /* 0x0000000608087981 */ /* 0x000162000c1e1900 */
[----:B------:R-:W-:-:S04]  /*d660*/  IADD3 R49, P0, PT, R49, -0x10, RZ ;  /* 0xfffffff031317810 */ /* 0x000fc80007f1e0ff */
[----:B------:R-:W-:Y:S02]  /*d670*/  IADD3.X R48, PT, PT, R48, -0x1, RZ, P0, !PT ;  /* 0xffffffff30307810 */ /* 0x000fe400007fe4ff */
[----:B------:R-:W-:-:S04]  /*d680*/  ISETP.NE.U32.AND P0, PT, R49, RZ, PT ;  /* 0x000000ff3100720c */ /* 0x000fc80003f05070 */
[----:B------:R-:W-:Y:S02]  /*d690*/  ISETP.NE.AND.EX P0, PT, R48, RZ, PT, P0 ;  /* 0x000000ff3000720c */ /* 0x000fe40003f05300 */
[----:B------:R-:W-:-:S04]  /*d6a0*/  IADD3 R14, P1, PT, R14, 0x80, RZ ;  /* 0x000000800e0e7810 */ /* 0x000fc80007f3e0ff */
[----:B0-----:R-:W-:Y:S01]  /*d6b0*/  IADD3.X R9, PT, PT, RZ, R15, RZ, P1, !PT ;  /* 0x0000000fff097210 */ /* 0x001fe20000ffe4ff */
        /* <DEDUP_REMOVED lines=19> */
.L_x_2267:
[----:B------:R-:W-:Y:S05]  /*d7f0*/  BSYNC.RECONVERGENT B3 ;  /* 0x0000000000037941 */ /* 0x000fea0003800200 */
.L_x_2266:
        /* <DEDUP_REMOVED lines=45> */
[----:B------:R-:W-:-:S02]  /*dad0*/  IMAD R17, R16, UR11, R17 ;  /* 0x0000000b10117c24 */ /* 0x000fc4000f8e0211 */
[----:B------:R1:W3:Y:S01]  /*dae0*/  LDG.E R19, desc[UR6][R20.64] ;  /* 0x0000000614137981 */ /* 0x0002e2000c1e1900 */
[----:B------:R-:W-:Y:S01]  /*daf0*/  LEA.HI.X R27, R22, R7, R23, 0x2, P1 ;  /* 0x00000007161b7211 */ /* 0x000fe200008f1417 */
[----:B------:R-:W-:Y:S02]  /*db00*/  IMAD.WIDE.U32 R22, R16, UR10, RZ ;  /* 0x0000000a10167c25 */ /* 0x000fe4000f8e00ff */
[----:B------:R-:W4:Y:S02]  /*db10*/  LDG.E R28, desc[UR6][R28.64] ;  /* 0x000000061c1c7981 */ /* 0x000f24000c1e1900 */
[C---:B------:R-:W-:Y:S01]  /*db20*/  IMAD R31, R14.reuse, UR11, R15 ;  /* 0x0000000b0e1f7c24 */ /* 0x040fe2000f8e020f */
[----:B------:R-:W-:Y:S01]  /*db30*/  IADD3 R15, PT, PT, R23, R17, RZ ;  /* 0x00000011170f7210 */ /* 0x000fe20007ffe0ff */
[----:B0-----:R-:W-:Y:S01]  /*db40*/  IMAD.WIDE.U32 R24, R14, UR10, RZ ;  /* 0x0000000a0e187c25 */ /* 0x001fe2000f8e00ff */
[-C--:B------:R-:W-:Y:S01]  /*db50*/  LEA R16, P1, R22, R6.reuse, 0x2 ;  /* 0x0000000616107211 */ /* 0x080fe200078210ff */
[----:B------:R-:W5:Y:S02]  /*db60*/  LDG.E R26, desc[UR6][R26.64] ;  /* 0x000000061a1a7981 */ /* 0x000f64000c1e1900 */
        /* <DEDUP_REMOVED lines=11> */
[----:B------:R-:W5:Y:S02]  /*dc20*/  LDG.E R16, desc[UR6][R16.64] ;  /* 0x0000000610107981 */ /* 0x000f64000c1e1900 */
[----:B------:R-:W-:Y:S01]  /*dc30*/  IMAD R25, R10, UR11, R25 ;  /* 0x0000000b0a197c24 */ /* 0x000fe2000f8e0219 */
[----:B------:R-:W-:Y:S01]  /*dc40*/  LEA.HI.X R23, R20, R7, R11, 0x2, P1 ;  /* 0x0000000714177211 */ /* 0x000fe200008f140b */
[----:B------:R-:W5:Y:S01]  /*dc50*/  LDG.E R15, desc[UR6][R14.64] ;  /* 0x000000060e0f7981 */ /* 0x000f62000c1e1900 */
[----:B------:R-:W-:-:S02]  /*dc60*/  LEA R10, P1, R12, R6, 0x2 ;  /* 0x000000060c0a7211 */ /* 0x000fc400078210ff */
[----:B------:R-:W-:Y:S02]  /*dc70*/  IADD3 R11, PT, PT, R13, R25, RZ ;  /* 0x000000190d0b7210 */ /* 0x000fe40007ffe0ff */
[----:B------:R-:W5:Y:S02]  /*dc80*/  LDG.E R23, desc[UR6][R22.64] ;  /* 0x0000000616177981 */ /* 0x000f64000c1e1900 */
[----:B------:R-:W-:-:S06]  /*dc90*/  LEA.HI.X R11, R12, R7, R11, 0x2, P1 ;  /* 0x000000070c0b7211 */ /* 0x000fcc00008f140b */
[----:B------:R-:W5:Y:S01]  /*dca0*/  LDG.E R11, desc[UR6][R10.64] ;  /* 0x000000060a0b7981 */ /* 0x000f62000c1e1900 */
        /* <DEDUP_REMOVED lines=9> */
[----:B------:R-:W-:-:S07]  /*dd40*/  FADD.FTZ R47, R16, R11 ;  /* 0x0000000b102f7221 */ /* 0x000fce0000010000 */
.L_x_2270:
[----:B------:R-:W-:Y:S05]  /*dd50*/  BSYNC.RECONVERGENT B3 ;  /* 0x0000000000037941 */ /* 0x000fea0003800200 */
.L_x_2269:
        /* <DEDUP_REMOVED lines=31> */
[----:B------:R-:W2:Y:S01]  /*df50*/  LDG.E R14, desc[UR6][R14.64] ;  /* 0x000000060e0e7981 */ /* 0x000ea2000c1e1900 */
[----:B------:R-:W-:Y:S01]  /*df60*/  IADD3 R23, PT, PT, R17, R23, RZ ;  /* 0x0000001711177210 */ /* 0x000fe20007ffe0ff */
[----:B------:R-:W-:Y:S02]  /*df70*/  IMAD R11, R10, UR11, R11 ;  /* 0x0000000b0a0b7c24 */ /* 0x000fe4000f8e020b */
[----:B------:R-:W3:Y:S01]  /*df80*/  LDG.E R12, desc[UR6][R12.64] ;  /* 0x000000060c0c7981 */ /* 0x000ee2000c1e1900 */
[----:B------:R-:W-:Y:S02]  /*df90*/  LEA.HI.X R19, R16, R7, R23, 0x2, P1 ;  /* 0x0000000710137211 */ /* 0x000fe400008f1417 */
[C---:B------:R-:W-:Y:S02]  /*dfa0*/  LEA R10, P1, R20.reuse, R6, 0x2 ;  /* 0x00000006140a7211 */ /* 0x040fe400078210ff */
[----:B------:R-:W-:Y:S01]  /*dfb0*/  IADD3 R11, PT, PT, R21, R11, RZ ;  /* 0x0000000b150b7210 */ /* 0x000fe20007ffe0ff */
[----:B------:R-:W4:Y:S03]  /*dfc0*/  LDG.E R18, desc[UR6][R18.64] ;  /* 0x0000000612127981 */ /* 0x000f26000c1e1900 */
[----:B------:R-:W-:-:S05]  /*dfd0*/  LEA.HI.X R11, R20, R7, R11, 0x2, P1 ;  /* 0x00000007140b7211 */ /* 0x000fca00008f140b */
[----:B------:R-:W5:Y:S01]  /*dfe0*/  LDG.E R10, desc[UR6][R10.64] ;  /* 0x000000060a0a7981 */ /* 0x000f62000c1e1900 */
[----:B------:R-:W-:-:S04]  /*dff0*/  IADD3 R8, P1, PT, R8, 0x20, RZ ;  /* 0x0000002008087810 */ /* 0x000fc80007f3e0ff */
[----:B------:R-:W-:Y:S01]  /*e000*/  IADD3.X R9, PT, PT, RZ, R9, RZ, P1, !PT ;  /* 0x00000009ff097210 */ /* 0x000fe20000ffe4ff */
[----:B--2---:R-:W-:-:S04]  /*e010*/  FADD.FTZ R47, R47, R14 ;  /* 0x0000000e2f2f7221 */ /* 0x004fc80000010000 */
[----:B---3--:R-:W-:-:S04]  /*e020*/  FADD.FTZ R47, R47, R12 ;  /* 0x0000000c2f2f7221 */ /* 0x008fc80000010000 */
[----:B----4-:R-:W-:-:S04]  /*e030*/  FADD.FTZ R47, R47, R18 ;  /* 0x000000122f2f7221 */ /* 0x010fc80000010000 */
[----:B-----5:R-:W-:-:S07]  /*e040*/  FADD.FTZ R47, R47, R10 ;  /* 0x0000000a2f2f7221 */ /* 0x020fce0000010000 */
.L_x_2272:
[----:B------:R-:W-:Y:S05]  /*e050*/  BSYNC.RECONVERGENT B3 ;  /* 0x0000000000037941 */ /* 0x000fea0003800200 */
.L_x_2271:
        /* <DEDUP_REMOVED lines=29> */
[----:B------:R-:W2:Y:S03]  /*e230*/  LDG.E R10, desc[UR6][R10.64] ;  /* 0x000000060a0a7981 */ /* 0x000ea6000c1e1900 */
[----:B------:R-:W-:-:S05]  /*e240*/  @P0 LEA.HI.X R7, R16, R7, R5, 0x2, P1 ;  /* 0x0000000710070211 */ /* 0x000fca00008f1405 */
[----:B------:R-:W3:Y:S01]  /*e250*/  @P0 LDG.E R6, desc[UR6][R6.64] ;  /* 0x0000000606060981 */ /* 0x000ee2000c1e1900 */
[----:B--2---:R-:W-:-:S04]  /*e260*/  FADD.FTZ R47, R47, R10 ;  /* 0x0000000a2f2f7221 */ /* 0x004fc80000010000 */
[----:B---3--:R-:W-:-:S07]  /*e270*/  @P0 FADD.FTZ R47, R47, R6 ;  /* 0x000000062f2f0221 */ /* 0x008fce0000010000 */
.L_x_2265:
[----:B------:R-:W-:Y:S05]  /*e280*/  BSYNC.RECONVERGENT B2 ;  /* 0x0000000000027941 */ /* 0x000fea0003800200 */
.L_x_2264:
        /* <DEDUP_REMOVED lines=405> */
.L_x_2274:
        /* <DEDUP_REMOVED lines=37> */
.L_x_2279:
        /* <DEDUP_REMOVED lines=39> */
[----:B-----5:R-:W-:Y:S01]  /*100a0*/  IMAD R19, R19, UR10, RZ ;  /* 0x0000000a13137c24 */ /* 0x020fe2000f8e02ff */
        /* <DEDUP_REMOVED lines=115> */
.L_x_2278:
[----:B------:R-:W-:Y:S05]  /*107e0*/  BSYNC.RECONVERGENT B3 ;  /* 0x0000000000037941 */ /* 0x000fea0003800200 */
.L_x_2277:
        /* <DEDUP_REMOVED lines=85> */
.L_x_2281:
[----:B------:R-:W-:Y:S05]  /*10d40*/  BSYNC.RECONVERGENT B3 ;  /* 0x0000000000037941 */ /* 0x000fea0003800200 */
.L_x_2280:
        /* <DEDUP_REMOVED lines=47> */
.L_x_2283:
[----:B------:R-:W-:Y:S05]  /*11040*/  BSYNC.RECONVERGENT B3 ;  /* 0x0000000000037941 */ /* 0x000fea0003800200 */
.L_x_2282:
        /* <DEDUP_REMOVED lines=34> */
.L_x_2276:
[----:B------:R-:W-:Y:S05]  /*11270*/  BSYNC.RECONVERGENT B2 ;  /* 0x0000000000027941 */ /* 0x000fea0003800200 */
.L_x_2275:
[----:B------:R-:W0:Y:S01]  /*11280*/  LDCU.64 UR10, c[0x0][0x710] ;  /* 0x0000e200ff0a77ac */ /* 0x000e220008000a00 */
[----:B------:R-:W-:Y:S02]  /*11290*/  IADD3 R3, PT, PT, R3, 0x80, RZ ;  /* 0x0000008003037810 */ /* 0x000fe40007ffe0ff */
[----:B0-----:R-:W-:-:S04]  /*112a0*/  IADD3 R4, P0, PT, R4, UR10, RZ ;  /* 0x0000000a04047c10 */ /* 0x001fc8000ff1e0ff */
[----:B------:R-:W-:-:S05]  /*112b0*/  IADD3.X R5, PT, PT, RZ, UR11, RZ, P0, !PT ;  /* 0x0000000bff057c10 */ /* 0x000fca00087fe4ff */
[----:B------:R0:W-:Y:S04]  /*112c0*/  STG.E desc[UR6][R4.64], R47 ;  /* 0x0000002f04007986 */ /* 0x0001e8000c101906 */
.L_x_2262:
        /* <DEDUP_REMOVED lines=400> */
.L_x_2285:
        /* <DEDUP_REMOVED lines=37> */
.L_x_2290:
        /* <DEDUP_REMOVED lines=155> */
.L_x_2289:
[----:B------:R-:W-:Y:S05]  /*137d0*/  BSYNC.RECONVERGENT B3 ;  /* 0x0000000000037941 */ /* 0x000fea0003800200 */
.L_x_2288:
        /* <DEDUP_REMOVED lines=85> */
.L_x_2292:
[----:B------:R-:W-:Y:S05]  /*13d30*/  BSYNC.RECONVERGENT B3 ;  /* 0x0000000000037941 */ /* 0x000fea0003800200 */
.L_x_2291:
        /* <DEDUP_REMOVED lines=47> */
.L_x_2294:
[----:B------:R-:W-:Y:S05]  /*14030*/  BSYNC.RECONVERGENT B3 ;  /* 0x0000000000037941 */ /* 0x000fea0003800200 */
.L_x_2293:
        /* <DEDUP_REMOVED lines=34> */
.L_x_2287:
[----:B------:R-:W-:Y:S05]  /*14260*/  BSYNC.RECONVERGENT B2 ;  /* 0x0000000000027941 */ /* 0x000fea0003800200 */
.L_x_2286:
[----:B------:R-:W0:Y:S01]  /*14270*/  LDCU.64 UR10, c[0x0][0x710] ;  /* 0x0000e200ff0a77ac */ /* 0x000e220008000a00 */
[----:B------:R-:W-:Y:S02]  /*14280*/  IADD3 R3, PT, PT, R3, 0x80, RZ ;  /* 0x0000008003037810 */ /* 0x000fe40007ffe0ff */
[----:B0-----:R-:W-:-:S04]  /*14290*/  IADD3 R4, P0, PT, R4, UR10, RZ ;  /* 0x0000000a04047c10 */ /* 0x001fc8000ff1e0ff */
[----:B------:R-:W-:-:S05]  /*142a0*/  IADD3.X R5, PT, PT, RZ, UR11, RZ, P0, !PT ;  /* 0x0000000bff057c10 */ /* 0x000fca00087fe4ff */
[----:B------:R1:W-:Y:S04]  /*142b0*/  STG.E desc[UR6][R4.64], R47 ;  /* 0x0000002f04007986 */ /* 0x0003e8000c101906 */
.L_x_2273:
        /* <DEDUP_REMOVED lines=400> */
.L_x_2296:
        /* <DEDUP_REMOVED lines=37> */
.L_x_2301:
        /* <DEDUP_REMOVED lines=155> */
.L_x_2300:
[----:B------:R-:W-:Y:S05]  /*167c0*/  BSYNC.RECONVERGENT B3 ;  /* 0x0000000000037941 */ /* 0x000fea0003800200 */
.L_x_2299:
        /* <DEDUP_REMOVED lines=85> */
.L_x_2303:
[----:B------:R-:W-:Y:S05]  /*16d20*/  BSYNC.RECONVERGENT B3 ;  /* 0x0000000000037941 */ /* 0x000fea0003800200 */
.L_x_2302:
        /* <DEDUP_REMOVED lines=47> */
.L_x_2305:
[----:B------:R-:W-:Y:S05]  /*17020*/  BSYNC.RECONVERGENT B3 ;  /* 0x0000000000037941 */ /* 0x000fea0003800200 */
.L_x_2304:
        /* <DEDUP_REMOVED lines=34> */
.L_x_2298:
[----:B------:R-:W-:Y:S05]  /*17250*/  BSYNC.RECONVERGENT B2 ;  /* 0x0000000000027941 */ /* 0x000fea0003800200 */
.L_x_2297:
[----:B------:R-:W0:Y:S01]  /*17260*/  LDCU.64 UR10, c[0x0][0x710] ;  /* 0x0000e200ff0a77ac */ /* 0x000e220008000a00 */
[----:B------:R-:W-:Y:S02]  /*17270*/  IADD3 R3, PT, PT, R3, 0x80, RZ ;  /* 0x0000008003037810 */ /* 0x000fe40007ffe0ff */
[----:B0-----:R-:W-:-:S04]  /*17280*/  IADD3 R4, P0, PT, R4, UR10, RZ ;  /* 0x0000000a04047c10 */ /* 0x001fc8000ff1e0ff */
[----:B------:R-:W-:-:S05]  /*17290*/  IADD3.X R5, PT, PT, RZ, UR11, RZ, P0, !PT ;  /* 0x0000000bff057c10 */ /* 0x000fca00087fe4ff */
[----:B------:R1:W-:Y:S04]  /*172a0*/  STG.E desc[UR6][R4.64], R47 ;  /* 0x0000002f04007986 */ /* 0x0003e8000c101906 */
.L_x_2284:
        /* <DEDUP_REMOVED lines=400> */
.L_x_2307:
        /* <DEDUP_REMOVED lines=37> */
.L_x_2312:
        /* <DEDUP_REMOVED lines=155> */
.L_x_2311:
[----:B------:R-:W-:Y:S05]  /*197b0*/  BSYNC.RECONVERGENT B3 ;  /* 0x0000000000037941 */ /* 0x000fea0003800200 */
.L_x_2310:
        /* <DEDUP_REMOVED lines=85> */
.L_x_2314:
[----:B------:R-:W-:Y:S05]  /*19d10*/  BSYNC.RECONVERGENT B3 ;  /* 0x0000000000037941 */ /* 0x000fea0003800200 */
.L_x_2313:
        /* <DEDUP_REMOVED lines=47> */
.L_x_2316:
[----:B------:R-:W-:Y:S05]  /*1a010*/  BSYNC.RECONVERGENT B3 ;  /* 0x0000000000037941 */ /* 0x000fea0003800200 */
.L_x_2315:
        /* <DEDUP_REMOVED lines=34> */
.L_x_2309:
[----:B------:R-:W-:Y:S05]  /*1a240*/  BSYNC.RECONVERGENT B2 ;  /* 0x0000000000027941 */ /* 0x000fea0003800200 */
.L_x_2308:
[----:B------:R-:W0:Y:S01]  /*1a250*/  LDCU.64 UR10, c[0x0][0x710] ;  /* 0x0000e200ff0a77ac */ /* 0x000e220008000a00 */
[----:B------:R-:W-:Y:S02]  /*1a260*/  IADD3 R3, PT, PT, R3, 0x80, RZ ;  /* 0x0000008003037810 */ /* 0x000fe40007ffe0ff */
[----:B0-----:R-:W-:-:S04]  /*1a270*/  IADD3 R4, P0, PT, R4, UR10, RZ ;  /* 0x0000000a04047c10 */ /* 0x001fc8000ff1e0ff */
[----:B------:R-:W-:-:S05]  /*1a280*/  IADD3.X R5, PT, PT, RZ, UR11, RZ, P0, !PT ;  /* 0x0000000bff057c10 */ /* 0x000fca00087fe4ff */
[----:B------:R2:W-:Y:S04]  /*1a290*/  STG.E desc[UR6][R4.64], R47 ;  /* 0x0000002f04007986 */ /* 0x0005e8000c101906 */
.L_x_2295:
        /* <DEDUP_REMOVED lines=401> */
.L_x_2318:
        /* <DEDUP_REMOVED lines=37> */
.L_x_2323:
        /* <DEDUP_REMOVED lines=155> */
.L_x_2322:
[----:B------:R-:W-:Y:S05]  /*1c7b0*/  BSYNC.RECONVERGENT B3 ;  /* 0x0000000000037941 */ /* 0x000fea0003800200 */
.L_x_2321:
        /* <DEDUP_REMOVED lines=85> */
.L_x_2325:
[----:B------:R-:W-:Y:S05]  /*1cd10*/  BSYNC.RECONVERGENT B3 ;  /* 0x0000000000037941 */ /* 0x000fea0003800200 */
.L_x_2324:
        /* <DEDUP_REMOVED lines=47> */
.L_x_2327:
[----:B------:R-:W-:Y:S05]  /*1d010*/  BSYNC.RECONVERGENT B3 ;  /* 0x0000000000037941 */ /* 0x000fea0003800200 */
.L_x_2326:
        /* <DEDUP_REMOVED lines=34> */
.L_x_2320:
[----:B------:R-:W-:Y:S05]  /*1d240*/  BSYNC.RECONVERGENT B2 ;  /* 0x0000000000027941 */ /* 0x000fea0003800200 */
.L_x_2319:
[----:B------:R-:W0:Y:S01]  /*1d250*/  LDCU.64 UR10, c[0x0][0x710] ;  /* 0x0000e200ff0a77ac */ /* 0x000e220008000a00 */
[----:B------:R-:W-:Y:S02]  /*1d260*/  IADD3 R3, PT, PT, R3, 0x80, RZ ;  /* 0x0000008003037810 */ /* 0x000fe40007ffe0ff */
[----:B0-----:R-:W-:-:S04]  /*1d270*/  IADD3 R4, P0, PT, R4, UR10, RZ ;  /* 0x0000000a04047c10 */ /* 0x001fc8000ff1e0ff */
[----:B------:R-:W-:-:S05]  /*1d280*/  IADD3.X R5, PT, PT, RZ, UR11, RZ, P0, !PT ;  /* 0x0000000bff057c10 */ /* 0x000fca00087fe4ff */
[----:B------:R2:W-:Y:S04]  /*1d290*/  STG.E desc[UR6][R4.64], R47 ;  /* 0x0000002f04007986 */ /* 0x0005e8000c101906 */
.L_x_2306:
[----:B------:R-:W-:-:S13]  /*1d2a0*/  ISETP.GE.AND P0, PT, R3, UR4, PT ;  /* 0x0000000403007c0c */ /* 0x000fda000bf06270 */
[----:B------:R-:W-:Y:S05]  /*1d2b0*/  @P0 BREAK.RELIABLE B0 ;  /* 0x0000000000000942 */ /* 0x000fea0003800100 */
[----:B------:R-:W-:Y:S05]  /*1d2c0*/  @P0 BRA `(.L_x_2317) ;  /* 0x0000002c00f80947 */ /* 0x000fea0003800000 */
[----:B------:R-:W-:Y:S05]  /*1d2d0*/  BSYNC.RELIABLE B0 ;  /* 0x0000000000007941 */ /* 0x000fea0003800100 */
.L_x_2261:
        /* <DEDUP_REMOVED lines=398> */
.L_x_2328:
        /* <DEDUP_REMOVED lines=37> */
.L_x_2333:
        /* <DEDUP_REMOVED lines=155> */
.L_x_2332:
[----:B------:R-:W-:Y:S05]  /*1f7c0*/  BSYNC.RECONVERGENT B3 ;  /* 0x0000000000037941 */ /* 0x000fea0003800200 */
.L_x_2331:
        /* <DEDUP_REMOVED lines=85> */
.L_x_2335:
[----:B------:R-:W-:Y:S05]  /*1fd20*/  BSYNC.RECONVERGENT B3 ;  /* 0x0000000000037941 */ /* 0x000fea0003800200 */
.L_x_2334:
        /* <DEDUP_REMOVED lines=47> */
.L_x_2337:
[----:B------:R-:W-:Y:S05]  /*20020*/  BSYNC.RECONVERGENT B3 ;  /* 0x0000000000037941 */ /* 0x000fea0003800200 */
.L_x_2336:
        /* <DEDUP_REMOVED lines=34> */
.L_x_2330:
[----:B------:R-:W-:Y:S05]  /*20250*/  BSYNC.RECONVERGENT B2 ;  /* 0x0000000000027941 */ /* 0x000fea0003800200 */
.L_x_2329:
[----:B------:R-:W0:Y:S01]  /*20260*/  LDCU.64 UR10, c[0x0][0x710] ;  /* 0x0000e200ff0a77ac */ /* 0x000e220008000a00 */
[----:B------:R-:W-:Y:S02]  /*20270*/  IADD3 R3, PT, PT, R3, 0x80, RZ ;  /* 0x0000008003037810 */ /* 0x000fe40007ffe0ff */
[----:B0-----:R-:W-:-:S04]  /*20280*/  IADD3 R4, P0, PT, R4, UR10, RZ ;  /* 0x0000000a04047c10 */ /* 0x001fc8000ff1e0ff */
[----:B------:R-:W-:-:S05]  /*20290*/  IADD3.X R5, PT, PT, RZ, UR11, RZ, P0, !PT ;  /* 0x0000000bff057c10 */ /* 0x000fca00087fe4ff */
[----:B------:R3:W-:Y:S04]  /*202a0*/  STG.E desc[UR6][R4.64], R47 ;  /* 0x0000002f04007986 */ /* 0x0007e8000c101906 */
.L_x_2317:
[----:B------:R-:W-:Y:S05]  /*202b0*/  BSYNC.RECONVERGENT B1 ;  /* 0x0000000000017941 */ /* 0x000fea0003800200 */
.L_x_2260:
        /* <DEDUP_REMOVED lines=401> */
.L_x_2338:
        /* <DEDUP_REMOVED lines=41> */
.L_x_2343:
        /* <DEDUP_REMOVED lines=34> */
[----:B------:R-:W2:Y:S01]  /*22080*/  LDG.E R32, desc[UR6][R32.64] ;  /* 0x0000000620207981 */ /* 0x000ea2000c1e1900 */
        /* <DEDUP_REMOVED lines=8> */
[----:B------:R0:W3:Y:S02]  /*22110*/  LDG.E R34, desc[UR6][R34.64] ;  /* 0x0000000622227981 */ /* 0x0000e4000c1e1900 */
[----:B------:R-:W-:-:S02]  /*22120*/  IMAD R11, R10, UR5, R11 ;  /* 0x000000050a0b7c24 */ /* 0x000fc4000f8e020b */
[----:B------:R-:W-:Y:S01]  /*22130*/  IMAD R39, R8, UR5, R9 ;  /* 0x0000000508277c24 */ /* 0x000fe2000f8e0209 */
[----:B------:R-:W-:Y:S01]  /*22140*/  LEA.HI.X R7, R38, R45, R7, 0x2, P0 ;  /* 0x0000002d26077211 */ /* 0x000fe200000f1407 */
[----:B------:R-:W-:Y:S01]  /*22150*/  IMAD.WIDE.U32 R8, R8, UR4, RZ ;  /* 0x0000000408087c25 */ /* 0x000fe2000f8e00ff */
[C---:B------:R-:W-:Y:S01]  /*22160*/  LEA R38, P1, R36.reuse, R43, 0x2 ;  /* 0x0000002b24267211 */ /* 0x040fe200078210ff */
[----:B------:R-:W4:Y:S02]  /*22170*/  LDG.E R40, desc[UR6][R40.64] ;  /* 0x0000000628287981 */ /* 0x000f24000c1e1900 */
[----:B0-----:R-:W-:Y:S01]  /*22180*/  IMAD R35, R13, UR4, RZ ;  /* 0x000000040d237c24 */ /* 0x001fe2000f8e02ff */
[----:B------:R-:W-:Y:S01]  /*22190*/  IADD3 R13, PT, PT, R37, R11, RZ ;  /* 0x0000000b250d7210 */ /* 0x000fe20007ffe0ff */
[----:B------:R0:W5:Y:S01]  /*221a0*/  LDG.E R33, desc[UR6][R6.64] ;  /* 0x0000000606217981 */ /* 0x000162000c1e1900 */
        /* <DEDUP_REMOVED lines=8> */
[----:B------:R-:W5:Y:S03]  /*22230*/  LDG.E R38, desc[UR6][R38.64] ;  /* 0x0000000626267981 */ /* 0x000f66000c1e1900 */
[----:B------:R-:W-:Y:S01]  /*22240*/  IMAD.WIDE.U32 R8, R12, UR4, RZ ;  /* 0x000000040c087c25 */ /* 0x000fe2000f8e00ff */
[----:B------:R-:W-:-:S03]  /*22250*/  IADD3 R7, PT, PT, R7, R15, RZ ;  /* 0x0000000f07077210 */ /* 0x000fc60007ffe0ff */
[----:B------:R-:W-:Y:S01]  /*22260*/  IMAD R15, R17, UR4, RZ ;  /* 0x00000004110f7c24 */ /* 0x000fe2000f8e02ff */
[----:B------:R-:W-:Y:S02]  /*22270*/  LEA R12, P0, R8, R43, 0x2 ;  /* 0x0000002b080c7211 */ /* 0x000fe400078010ff */
[----:B------:R-:W-:Y:S01]  /*22280*/  IADD3 R9, PT, PT, R9, R35, RZ ;  /* 0x0000002309097210 */ /* 0x000fe20007ffe0ff */
[C---:B------:R-:W-:Y:S01]  /*22290*/  IMAD R15, R16.reuse, UR5, R15 ;  /* 0x00000005100f7c24 */ /* 0x040fe2000f8e020f */
[----:B------:R0:W5:Y:S01]  /*222a0*/  LDG.E R35, desc[UR6][R10.64] ;  /* 0x000000060a237981 */ /* 0x000162000c1e1900 */
[----:B------:R-:W-:Y:S01]  /*222b0*/  IMAD.WIDE.U32 R16, R16, UR4, RZ ;  /* 0x0000000410107c25 */ /* 0x000fe2000f8e00ff */
[----:B------:R-:W-:Y:S02]  /*222c0*/  LEA.HI.X R13, R8, R45, R9, 0x2, P0 ;  /* 0x0000002d080d7211 */ /* 0x000fe400000f1409 */
[----:B------:R-:W-:Y:S01]  /*222d0*/  LEA R8, P0, R6, R43, 0x2 ;  /* 0x0000002b06087211 */ /* 0x000fe200078010ff */
[----:B------:R-:W-:-:S02]  /*222e0*/  IMAD R37, R19, UR4, RZ ;  /* 0x0000000413257c24 */ /* 0x000fc4000f8e02ff */
[----:B------:R1:W5:Y:S01]  /*222f0*/  LDG.E R36, desc[UR6][R12.64] ;  /* 0x000000060c247981 */ /* 0x000362000c1e1900 */
        /* <DEDUP_REMOVED lines=9> */
[----:B------:R0:W5:Y:S02]  /*22390*/  LDG.E R19, desc[UR6][R8.64] ;  /* 0x0000000608137981 */ /* 0x000164000c1e1900 */
[----:B------:R-:W-:Y:S02]  /*223a0*/  IMAD R21, R20, UR5, R15 ;  /* 0x0000000514157c24 */ /* 0x000fe4000f8e020f */
[----:B------:R-:W-:Y:S01]  /*223b0*/  IMAD R17, R23, UR4, RZ ;  /* 0x0000000417117c24 */ /* 0x000fe2000f8e02ff */
[----:B------:R-:W-:-:S02]  /*223c0*/  LEA.HI.X R11, R16, R45, R11, 0x2, P0 ;  /* 0x0000002d100b7211 */ /* 0x000fc400000f140b */
[----:B------:R-:W-:Y:S01]  /*223d0*/  LEA.HI.X R15, R6, R45, R7, 0x2, P1 ;  /* 0x0000002d060f7211 */ /* 0x000fe200008f1407 */
[----:B------:R-:W-:Y:S01]  /*223e0*/  IMAD.WIDE.U32 R6, R22, UR4, RZ ;  /* 0x0000000416067c25 */ /* 0x000fe2000f8e00ff */
[----:B0-----:R-:W-:Y:S01]  /*223f0*/  LEA R8, P0, R12, R43, 0x2 ;  /* 0x0000002b0c087211 */ /* 0x001fe200078010ff */
[----:B------:R0:W5:Y:S01]  /*22400*/  LDG.E R18, desc[UR6][R10.64] ;  /* 0x000000060a127981 */ /* 0x000162000c1e1900 */
[----:B------:R-:W-:Y:S01]  /*22410*/  IADD3 R9, PT, PT, R13, R21, RZ ;  /* 0x000000150d097210 */ /* 0x000fe20007ffe0ff */
[----:B------:R-:W-:Y:S02]  /*22420*/  IMAD R17, R22, UR5, R17 ;  /* 0x0000000516117c24 */ /* 0x000fe4000f8e0211 */
[----:B------:R-:W-:Y:S01]  /*22430*/  IMAD R23, R27, UR4, RZ ;  /* 0x000000041b177c24 */ /* 0x000fe2000f8e02ff */
[----:B------:R-:W-:Y:S01]  /*22440*/  LEA.HI.X R9, R12, R45, R9, 0x2, P0 ;  /* 0x0000002d0c097211 */ /* 0x000fe200000f1409 */
[----:B------:R1:W5:Y:S01]  /*22450*/  LDG.E R20, desc[UR6][R14.64] ;  /* 0x000000060e147981 */ /* 0x000362000c1e1900 */
[----:B------:R-:W-:-:S02]  /*22460*/  LEA R12, P0, R6, R43, 0x2 ;  /* 0x0000002b060c7211 */ /* 0x000fc400078010ff */
[----:B------:R-:W-:Y:S01]  /*22470*/  IADD3 R7, PT, PT, R7, R17, RZ ;  /* 0x0000001107077210 */ /* 0x000fe20007ffe0ff */
[----:B------:R-:W-:Y:S01]  /*22480*/  IMAD R17, R25, UR4, RZ ;  /* 0x0000000419117c24 */ /* 0x000fe2000f8e02ff */
[----:B------:R1:W5:Y:S02]  /*22490*/  LDG.E R21, desc[UR6][R8.64] ;  /* 0x0000000608157981 */ /* 0x000364000c1e1900 */
[----:B------:R-:W-:Y:S01]  /*224a0*/  LEA.HI.X R13, R6, R45, R7, 0x2, P0 ;  /* 0x0000002d060d7211 */ /* 0x000fe200000f1407 */
[C---:B------:R-:W-:Y:S02]  /*224b0*/  IMAD R7, R24.reuse, UR5, R17 ;  /* 0x0000000518077c24 */ /* 0x040fe4000f8e0211 */
[----:B------:R-:W-:Y:S02]  /*224c0*/  IMAD.WIDE.U32 R24, R24, UR4, RZ ;  /* 0x0000000418187c25 */ /* 0x000fe4000f8e00ff */
[----:B------:R1:W5:Y:S02]  /*224d0*/  LDG.E R22, desc[UR6][R12.64] ;  /* 0x000000060c167981 */ /* 0x000364000c1e1900 */
[----:B------:R-:W-:Y:S01]  /*224e0*/  IMAD.WIDE.U32 R16, R26, UR4, RZ ;  /* 0x000000041a107c25 */ /* 0x000fe2000f8e00ff */
[----:B0-----:R-:W-:-:S03]  /*224f0*/  LEA R10, P0, R24, R43, 0x2 ;  /* 0x0000002b180a7211 */ /* 0x001fc600078010ff */
[----:B------:R-:W-:Y:S02]  /*22500*/  IMAD R23, R26, UR5, R23 ;  /* 0x000000051a177c24 */ /* 0x000fe4000f8e0217 */
[----:B-1----:R-:W-:Y:S01]  /*22510*/  IMAD R15, R29, UR4, RZ ;  /* 0x000000041d0f7c24 */ /* 0x002fe2000f8e02ff */
[----:B------:R-:W-:Y:S01]  /*22520*/  IADD3 R11, PT, PT, R25, R7, RZ ;  /* 0x00000007190b7210 */ /* 0x000fe20007ffe0ff */
[----:B------:R-:W-:Y:S01]  /*22530*/  IMAD.WIDE.U32 R8, R28, UR4, RZ ;  /* 0x000000041c087c25 */ /* 0x000fe2000f8e00ff */
[----:B------:R-:W-:Y:S02]  /*22540*/  IADD3 R7, PT, PT, R17, R23, RZ ;  /* 0x0000001711077210 */ /* 0x000fe40007ffe0ff */
[----:B------:R-:W-:Y:S01]  /*22550*/  LEA R6, P1, R16, R43, 0x2 ;  /* 0x0000002b10067211 */ /* 0x000fe200078210ff */
[----:B------:R-:W-:Y:S01]  /*22560*/  IMAD R15, R28, UR5, R15 ;  /* 0x000000051c0f7c24 */ /* 0x000fe2000f8e020f */
[-C--:B------:R-:W-:Y:S01]  /*22570*/  LEA.HI.X R11, R24, R45.reuse, R11, 0x2, P0 ;  /* 0x0000002d180b7211 */ /* 0x080fe200000f140b */
[----:B------:R-:W-:Y:S01]  /*22580*/  IMAD R17, R31, UR4, RZ ;  /* 0x000000041f117c24 */ /* 0x000fe2000f8e02ff */
[----:B------:R-:W-:Y:S01]  /*22590*/  LEA.HI.X R7, R16, R45, R7, 0x2, P1 ;  /* 0x0000002d10077211 */ /* 0x000fe200008f1407 */
[----:B------:R-:W-:Y:S01]  /*225a0*/  IMAD.WIDE.U32 R12, R30, UR4, RZ ;  /* 0x000000041e0c7c25 */ /* 0x000fe2000f8e00ff */
[----:B------:R-:W-:Y:S01]  /*225b0*/  LEA R14, P0, R8, R43, 0x2 ;  /* 0x0000002b080e7211 */ /* 0x000fe200078010ff */
[----:B------:R-:W5:Y:S01]  /*225c0*/  LDG.E R10, desc[UR6][R10.64] ;  /* 0x000000060a0a7981 */ /* 0x000f62000c1e1900 */
[----:B------:R-:W-:Y:S01]  /*225d0*/  IADD3 R9, PT, PT, R9, R15, RZ ;  /* 0x0000000f09097210 */ /* 0x000fe20007ffe0ff */
[----:B------:R-:W-:-:S02]  /*225e0*/  IMAD R17, R30, UR5, R17 ;  /* 0x000000051e117c24 */ /* 0x000fc4000f8e0211 */
[----:B------:R-:W5:Y:S01]  /*225f0*/  LDG.E R7, desc[UR6][R6.64] ;  /* 0x0000000606077981 */ /* 0x000f62000c1e1900 */
[----:B------:R-:W-:Y:S02]  /*22600*/  LEA.HI.X R15, R8, R45, R9, 0x2, P0 ;  /* 0x0000002d080f7211 */ /* 0x000fe400000f1409 */
[C---:B------:R-:W-:Y:S02]  /*22610*/  LEA R8, P0, R12.reuse, R43, 0x2 ;  /* 0x0000002b0c087211 */ /* 0x040fe400078010ff */
[----:B------:R-:W-:Y:S01]  /*22620*/  IADD3 R9, PT, PT, R13, R17, RZ ;  /* 0x000000110d097210 */ /* 0x000fe20007ffe0ff */
[----:B------:R-:W5:Y:S03]  /*22630*/  LDG.E R14, desc[UR6][R14.64] ;  /* 0x000000060e0e7981 */ /* 0x000f66000c1e1900 */
[----:B------:R-:W-:-:S05]  /*22640*/  LEA.HI.X R9, R12, R45, R9, 0x2, P0 ;  /* 0x0000002d0c097211 */ /* 0x000fca00000f1409 */
        /* <DEDUP_REMOVED lines=25> */
.L_x_2342:
[----:B------:R-:W-:Y:S05]  /*227e0*/  BSYNC.RECONVERGENT B2 ;  /* 0x0000000000027941 */ /* 0x000fea0003800200 */
.L_x_2341:
        /* <DEDUP_REMOVED lines=36> */
[----:B------:R-:W-:Y:S02]  /*22a30*/  LEA R18, P1, R22, R43, 0x2 ;  /* 0x0000002b16127211 */ /* 0x000fe400078210ff */
[----:B------:R-:W-:Y:S01]  /*22a40*/  IADD3 R13, PT, PT, R23, R19, RZ ;  /* 0x00000013170d7210 */ /* 0x000fe20007ffe0ff */
        /* <DEDUP_REMOVED lines=14> */
[----:B------:R-:W-:Y:S01]  /*22b30*/  LEA R14, P1, R24, R43, 0x2 ;  /* 0x0000002b180e7211 */ /* 0x000fe200078210ff */
[----:B------:R-:W5:Y:S01]  /*22b40*/  LDG.E R22, desc[UR6][R22.64] ;  /* 0x0000000616167981 */ /* 0x000f62000c1e1900 */
        /* <DEDUP_REMOVED lines=12> */
[----:B------:R-:W5:Y:S02]  /*22c10*/  LDG.E R14, desc[UR6][R14.64] ;  /* 0x000000060e0e7981 */ /* 0x000f64000c1e1900 */
[----:B------:R-:W-:Y:S01]  /*22c20*/  IMAD R17, R6, UR9, R9 ;  /* 0x0000000906117c24 */ /* 0x000fe2000f8e0209 */
[----:B------:R-:W-:Y:S01]  /*22c30*/  LEA.HI.X R9, R18, R45, R7, 0x2, P1 ;  /* 0x0000002d12097211 */ /* 0x000fe200008f1407 */
[----:B------:R-:W5:Y:S01]  /*22c40*/  LDG.E R10, desc[UR6][R10.64] ;  /* 0x000000060a0a7981 */ /* 0x000f62000c1e1900 */
[----:B------:R-:W-:-:S02]  /*22c50*/  LEA R6, P1, R20, R43, 0x2 ;  /* 0x0000002b14067211 */ /* 0x000fc400078210ff */
[----:B------:R-:W-:Y:S01]  /*22c60*/  IADD3 R7, PT, PT, R21, R17, RZ ;  /* 0x0000001115077210 */ /* 0x000fe20007ffe0ff */
[----:B------:R-:W5:Y:S03]  /*22c70*/  LDG.E R8, desc[UR6][R8.64] ;  /* 0x0000000608087981 */ /* 0x000f66000c1e1900 */
[----:B------:R-:W-:-:S05]  /*22c80*/  LEA.HI.X R7, R20, R45, R7, 0x2, P1 ;  /* 0x0000002d14077211 */ /* 0x000fca00008f1407 */
        /* <DEDUP_REMOVED lines=11> */
.L_x_2345:
[----:B------:R-:W-:Y:S05]  /*22d40*/  BSYNC.RECONVERGENT B2 ;  /* 0x0000000000027941 */ /* 0x000fea0003800200 */
.L_x_2344:
        /* <DEDUP_REMOVED lines=32> */
[----:B------:R-:W2:Y:S02]  /*22f50*/  LDG.E R8, desc[UR6][R8.64] ;  /* 0x0000000608087981 */ /* 0x000ea4000c1e1900 */
[----:B------:R-:W-:Y:S01]  /*22f60*/  IMAD R7, R6, UR9, R7 ;  /* 0x0000000906077c24 */ /* 0x000fe2000f8e0207 */
[----:B------:R-:W-:Y:S01]  /*22f70*/  LEA.HI.X R15, R10, R45, R15, 0x2, P1 ;  /* 0x0000002d0a0f7211 */ /* 0x000fe200008f140f */
[----:B------:R-:W3:Y:S01]  /*22f80*/  LDG.E R12, desc[UR6][R12.64] ;  /* 0x000000060c0c7981 */ /* 0x000ee2000c1e1900 */
[----:B------:R-:W-:-:S02]  /*22f90*/  LEA R6, P1, R16, R43, 0x2 ;  /* 0x0000002b10067211 */ /* 0x000fc400078210ff */
        /* <DEDUP_REMOVED lines=10> */
.L_x_2347:
[----:B------:R-:W-:Y:S05]  /*23040*/  BSYNC.RECONVERGENT B2 ;  /* 0x0000000000027941 */ /* 0x000fea0003800200 */
.L_x_2346:
        /* <DEDUP_REMOVED lines=34> */
.L_x_2340:
[----:B------:R-:W-:Y:S05]  /*23270*/  BSYNC.RECONVERGENT B1 ;  /* 0x0000000000017941 */ /* 0x000fea0003800200 */
.L_x_2339:
[----:B------:R-:W-:Y:S01]  /*23280*/  STG.E desc[UR6][R2.64], R47 ;  /* 0x0000002f02007986 */ /* 0x000fe2000c101906 */
[----:B------:R-:W-:Y:S05]  /*23290*/  EXIT ;  /* 0x000000000000794d */ /* 0x000fea0003800000 */
.L_x_2348:
        /* <DEDUP_REMOVED lines=14> */
.L_x_17236:


//--------------------- .text._ZN2at6native73_GLOBAL__N__c8866d80_35_SparseBinaryOpIntersectionKernel_cu_7dd49032_323712apply_kernelILi128ELi8EZNS1_29binary_op_intersection_kernelINS1_9RhsProjOpEdlEEvRNS_14TensorIteratorEllRKNS_6TensorEbEUliE_EEviT1_ --------------------------
	.section	.text._ZN2at6native73_GLOBAL__N__c8866d80_35_SparseBinaryOpIntersectionKernel_cu_7dd49032_323712apply_kernelILi128ELi8EZNS1_29binary_op_intersection_kernelINS1_9RhsProjOpEdlEEvRNS_14TensorIteratorEllRKNS_6TensorEbEUliE_EEviT1_,"ax",@progbits
	.align	128
.text._ZN2at6native73_GLOBAL__N__c8866d80_35_SparseBinaryOpIntersectionKernel_cu_7dd49032_323712apply_kernelILi128ELi8EZNS1_29binary_op_intersection_kernelINS1_9RhsProjOpEdlEEvRNS_14TensorIteratorEllRKNS_6TensorEbEUliE_EEviT1_:
        .type           _ZN2at6native73_GLOBAL__N__c8866d80_35_SparseBinaryOpIntersectionKernel_cu_7dd49032_323712apply_kernelILi128ELi8EZNS1_29binary_op_intersection_kernelINS1_9RhsProjOpEdlEEvRNS_14TensorIteratorEllRKNS_6TensorEbEUliE_EEviT1_,@function
        .size           _ZN2at6native73_GLOBAL__N__c8866d80_35_SparseBinaryOpIntersectionKernel_cu_7dd49032_323712apply_kernelILi128ELi8EZNS1_29binary_op_intersection_kernelINS1_9RhsProjOpEdlEEvRNS_14TensorIteratorEllRKNS_6TensorEbEUliE_EEviT1_,(.L_x_17237 - _ZN2at6native73_GLOBAL__N__c8866d80_35_SparseBinaryOpIntersectionKernel_cu_7dd49032_323712apply_kernelILi128ELi8EZNS1_29binary_op_intersection_kernelINS1_9RhsProjOpEdlEEvRNS_14TensorIteratorEllRKNS_6TensorEbEUliE_EEviT1_)
        .other          _ZN2at6native73_GLOBAL__N__c8866d80_35_SparseBinaryOpIntersectionKernel_cu_7dd49032_323712apply_kernelILi128ELi8EZNS1_29binary_op_intersection_kernelINS1_9RhsProjOpEdlEEvRNS_14TensorIteratorEllRKNS_6TensorEbEUliE_EEviT1_,@"STO_CUDA_ENTRY STV_DEFAULT"
_ZN2at6native73_GLOBAL__N__c8866d80_35_SparseBinaryOpIntersectionKernel_cu_7dd49032_323712apply_kernelILi128ELi8EZNS1_29binary_op_intersection_kernelINS1_9RhsProjOpEdlEEvRNS_14TensorIteratorEllRKNS_6TensorEbEUliE_EEviT1_:
        /* <DEDUP_REMOVED lines=49> */
[----:B------:R-:W-:Y:S02]  /*0310*/  LOP3.LUT R30, R30, 0x7fffffff, RZ, 0xc0, !PT ;  /* 0x7fffffff1e1e7812 */ /* 0x000fe400078ec0ff */
[----:B------:R-:W-:Y:S02]  /*0320*/  CS2R R4, SRZ ;  /* 0x0000000000047805 */ /* 0x000fe4000001ff00 */
[----:B------:R-:W-:Y:S01]  /*0330*/  LOP3.LUT R31, R0, 0xfffffff0, RZ, 0xc0, !PT ;  /* 0xfffffff0001f7812 */ /* 0x000fe200078ec0ff */
[----:B------:R-:W2:Y:S01]  /*0340*/  LDCU.64 UR28, c[0x0][0x758] ;  /* 0x0000eb00ff1c77ac */ /* 0x000ea20008000a00 */
[----:B------:R-:W-:-:S05]  /*0350*/  NOP ;  /* 0x0000000000007918 */ /* 0x000fca0000000000 */
.L_x_2355:
        /* <DEDUP_REMOVED lines=19> */
[----:B------:R-:W-:Y:S02]  /*0490*/  IMAD R33, R32, UR29, R33 ;  /* 0x0000001d20217c24 */ /* 0x000fe4000f8e0221 */
[----:B------:R-:W-:-:S04]  /*04a0*/  IMAD.WIDE.U32 R42, R34, UR28, RZ ;  /* 0x0000001c222a7c25 */ /* 0x000fc8000f8e00ff */
[----:B------:R-:W-:Y:S01]  /*04b0*/  IMAD R35, R34, UR29, R35 ;  /* 0x0000001d22237c24 */ /* 0x000fe2000f8e0223 */
[-C--:B-1----:R-:W-:Y:S02]  /*04c0*/  LEA R34, P0, R28, R6.reuse, 0x3 ;  /* 0x000000061c227211 */ /* 0x082fe400078018ff */
[----:B------:R-:W-:Y:S02]  /*04d0*/  IADD3 R33, PT, PT, R29, R33, RZ ;  /* 0x000000211d217210 */ /* 0x000fe40007ffe0ff */
[----:B------:R-:W-:Y:S02]  /*04e0*/  LEA R32, P1, R42, R6, 0x3 ;  /* 0x000000062a207211 */ /* 0x000fe400078218ff */
[----:B------:R-:W-:Y:S01]  /*04f0*/  IADD3 R29, PT, PT, R43, R35, RZ ;  /* 0x000000232b1d7210 */ /* 0x000fe20007ffe0ff */
[----:B----4-:R-:W-:Y:S01]  /*0500*/  IMAD R43, R47, UR28, RZ ;  /* 0x0000001c2f2b7c24 */ /* 0x010fe2000f8e02ff */
[-C--:B------:R-:W-:Y:S01]  /*0510*/  LEA.HI.X R35, R28, R7.reuse, R33, 0x3, P0 ;  /* 0x000000071c237211 */ /* 0x080fe200000f1c21 */
[----:B-----5:R-:W-:Y:S01]  /*0520*/  IMAD R27, R27, UR28, RZ ;  /* 0x0000001c1b1b7c24 */ /* 0x020fe2000f8e02ff */
[----:B------:R-:W-:Y:S01]  /*0530*/  LEA.HI.X R33, R42, R7, R29, 0x3, P1 ;  /* 0x000000072a217211 */ /* 0x000fe200008f1c1d */
[----:B------:R-:W-:-:S02]  /*0540*/  IMAD R29, R46, UR29, R43 ;  /* 0x0000001d2e1d7c24 */ /* 0x000fc4000f8e022b */
[C---:B------:R-:W-:Y:S01]  /*0550*/  IMAD.WIDE.U32 R42, R26.reuse, UR28, RZ ;  /* 0x0000001c1a2a7c25 */ /* 0x040fe2000f8e00ff */
[----:B------:R-:W2:Y:S03]  /*0560*/  LDG.E.64 R34, desc[UR6][R34.64] ;  /* 0x0000000622227981 */ /* 0x000ea6000c1e1b00 */
[----:B------:R-:W-:Y:S01]  /*0570*/  IMAD R27, R26, UR29, R27 ;  /* 0x0000001d1a1b7c24 */ /* 0x000fe2000f8e021b */
[----:B------:R-:W3:Y:S01]  /*0580*/  LDG.E.64 R32, desc[UR6][R32.64] ;  /* 0x0000000620207981 */ /* 0x000ee2000c1e1b00 */
[----:B------:R-:W-:Y:S01]  /*0590*/  IMAD.WIDE.U32 R46, R46, UR28, RZ ;  /* 0x0000001c2e2e7c25 */ /* 0x000fe2000f8e00ff */
[----:B------:R-:W-:-:S03]  /*05a0*/  LEA R26, P1, R42, R6, 0x3 ;  /* 0x000000062a1a7211 */ /* 0x000fc600078218ff */
[----:B------:R-:W-:Y:S02]  /*05b0*/  IMAD R13, R13, UR28, RZ ;  /* 0x0000001c0d0d7c24 */ /* 0x000fe4000f8e02ff */
[----:B------:R-:W-:Y:S01]  /*05c0*/  IMAD.IADD R27, R43, 0x1, R27 ;  /* 0x000000012b1b7824 */ /* 0x000fe200078e021b */
[----:B------:R-:W-:Y:S01]  /*05d0*/  LEA R28, P0, R46, R6, 0x3 ;  /* 0x000000062e1c7211 */ /* 0x000fe200078018ff */
[----:B------:R-:W-:Y:S01]  /*05e0*/  IMAD.WIDE.U32 R48, R12, UR28, RZ ;  /* 0x0000001c0c307c25 */ /* 0x000fe2000f8e00ff */
[----:B------:R-:W-:-:S03]  /*05f0*/  IADD3 R29, PT, PT, R47, R29, RZ ;  /* 0x0000001d2f1d7210 */ /* 0x000fc60007ffe0ff */
[----:B------:R-:W-:Y:S02]  /*0600*/  IMAD R13, R12, UR29, R13 ;  /* 0x0000001d0c0d7c24 */ /* 0x000fe4000f8e020d */
[----:B------:R-:W-:Y:S01]  /*0610*/  IMAD R17, R17, UR28, RZ ;  /* 0x0000001c11117c24 */ /* 0x000fe2000f8e02ff */
[----:B------:R-:W-:Y:S01]  /*0620*/  LEA.HI.X R27, R42, R7, R27, 0x3, P1 ;  /* 0x000000072a1b7211 */ /* 0x000fe200008f1c1b */
[----:B------:R-:W-:Y:S01]  /*0630*/  IMAD R19, R19, UR28, RZ ;  /* 0x0000001c13137c24 */ /* 0x000fe2000f8e02ff */
[----:B------:R-:W-:Y:S01]  /*0640*/  LEA R12, P2, R48, R6, 0x3 ;  /* 0x00000006300c7211 */ /* 0x000fe200078418ff */
[----:B------:R-:W-:Y:S01]  /*0650*/  IMAD.WIDE.U32 R42, R16, UR28, RZ ;  /* 0x0000001c102a7c25 */ /* 0x000fe2000f8e00ff */
[----:B------:R-:W-:Y:S02]  /*0660*/  IADD3 R13, PT, PT, R49, R13, RZ ;  /* 0x0000000d310d7210 */ /* 0x000fe40007ffe0ff */
[----:B------:R-:W-:Y:S01]  /*0670*/  LEA.HI.X R29, R46, R7, R29, 0x3, P0 ;  /* 0x000000072e1d7211 */ /* 0x000fe200000f1c1d */
[----:B------:R-:W-:Y:S01]  /*0680*/  IMAD R17, R16, UR29, R17 ;  /* 0x0000001d10117c24 */ /* 0x000fe2000f8e0211 */
[----:B------:R-:W4:Y:S01]  /*0690*/  LDG.E.64 R26, desc[UR6][R26.64] ;  /* 0x000000061a1a7981 */ /* 0x000f22000c1e1b00 */
[----:B------:R-:W-:-:S02]  /*06a0*/  IMAD R19, R18, UR29, R19 ;  /* 0x0000001d12137c24 */ /* 0x000fc4000f8e0213 */
[----:B------:R-:W-:Y:S01]  /*06b0*/  IMAD.WIDE.U32 R46, R18, UR28, RZ ;  /* 0x0000001c122e7c25 */ /* 0x000fe2000f8e00ff */
[----:B------:R-:W-:Y:S01]  /*06c0*/  LEA.HI.X R13, R48, R7, R13, 0x3, P2 ;  /* 0x00000007300d7211 */ /* 0x000fe200010f1c0d */
[----:B------:R-:W5:Y:S02]  /*06d0*/  LDG.E.64 R28, desc[UR6][R28.64] ;  /* 0x000000061c1c7981 */ /* 0x000f64000c1e1b00 */
[----:B------:R-:W-:Y:S01]  /*06e0*/  IMAD R15, R15, UR28, RZ ;  /* 0x0000001c0f0f7c24 */ /* 0x000fe2000f8e02ff */
[-C--:B------:R-:W-:Y:S01]  /*06f0*/  LEA R16, P1, R42, R6.reuse, 0x3 ;  /* 0x000000062a107211 */ /* 0x080fe200078218ff */
[C---:B------:R-:W-:Y:S01]  /*0700*/  IMAD.WIDE.U32 R48, R14.reuse, UR28, RZ ;  /* 0x0000001c0e307c25 */ /* 0x040fe2000f8e00ff */
[----:B------:R-:W-:Y:S01]  /*0710*/  IADD3 R17, PT, PT, R43, R17, RZ ;  /* 0x000000112b117210 */ /* 0x000fe20007ffe0ff */
[----:B------:R-:W4:Y:S02]  /*0720*/  LDG.E.64 R12, desc[UR6][R12.64] ;  /* 0x000000060c0c7981 */ /* 0x000f24000c1e1b00 */
[----:B------:R-:W-:Y:S01]  /*0730*/  IMAD R51, R14, UR29, R15 ;  /* 0x0000001d0e337c24 */ /* 0x000fe2000f8e020f */
[-C--:B------:R-:W-:Y:S01]  /*0740*/  LEA R14, P0, R46, R6.reuse, 0x3 ;  /* 0x000000062e0e7211 */ /* 0x080fe200078018ff */
[----:B------:R-:W-:Y:S01]  /*0750*/  IMAD R23, R23, UR28, RZ ;  /* 0x0000001c17177c24 */ /* 0x000fe2000f8e02ff */
[----:B------:R-:W-:Y:S01]  /*0760*/  IADD3 R15, PT, PT, R47, R19, RZ ;  /* 0x000000132f0f7210 */ /* 0x000fe20007ffe0ff */
[----:B------:R-:W-:Y:S01]  /*0770*/  IMAD R25, R25, UR28, RZ ;  /* 0x0000001c19197c24 */ /* 0x000fe2000f8e02ff */
[-C--:B------:R-:W-:Y:S01]  /*0780*/  LEA.HI.X R17, R42, R7.reuse, R17, 0x3, P1 ;  /* 0x000000072a117211 */ /* 0x080fe200008f1c11 */
[----:B------:R-:W-:Y:S01]  /*0790*/  IMAD.IADD R19, R49, 0x1, R51 ;  /* 0x0000000131137824 */ /* 0x000fe200078e0233 */
[----:B------:R-:W-:Y:S01]  /*07a0*/  LEA R18, P2, R48, R6, 0x3 ;  /* 0x0000000630127211 */ /* 0x000fe200078418ff */
[----:B------:R-:W-:Y:S01]  /*07b0*/  IMAD.WIDE.U32 R42, R22, UR28, RZ ;  /* 0x0000001c162a7c25 */ /* 0x000fe2000f8e00ff */
[----:B------:R-:W-:-:S02]  /*07c0*/  LEA.HI.X R15, R46, R7, R15, 0x3, P0 ;  /* 0x000000072e0f7211 */ /* 0x000fc400000f1c0f */
[----:B------:R-:W4:Y:S01]  /*07d0*/  LDG.E.64 R16, desc[UR6][R16.64] ;  /* 0x0000000610107981 */ /* 0x000f22000c1e1b00 */
[----:B------:R-:W-:Y:S02]  /*07e0*/  IMAD R23, R22, UR29, R23 ;  /* 0x0000001d16177c24 */ /* 0x000fe4000f8e0217 */
[C---:B------:R-:W-:Y:S02]  /*07f0*/  IMAD R25, R24.reuse, UR29, R25 ;  /* 0x0000001d18197c24 */ /* 0x040fe4000f8e0219 */
[----:B------:R-:W-:Y:S02]  /*0800*/  IMAD R21, R21, UR28, RZ ;  /* 0x0000001c15157c24 */ /* 0x000fe4000f8e02ff */
[----:B------:R-:W-:Y:S01]  /*0810*/  IMAD.WIDE.U32 R46, R24, UR28, RZ ;  /* 0x0000001c182e7c25 */ /* 0x000fe2000f8e00ff */
[----:B------:R-:W-:Y:S01]  /*0820*/  LEA.HI.X R19, R48, R7, R19, 0x3, P2 ;  /* 0x0000000730137211 */ /* 0x000fe200010f1c13 */
[----:B------:R-:W4:Y:S01]  /*0830*/  LDG.E.64 R14, desc[UR6][R14.64] ;  /* 0x000000060e0e7981 */ /* 0x000f22000c1e1b00 */
[----:B------:R-:W-:Y:S01]  /*0840*/  IADD3 R23, PT, PT, R43, R23, RZ ;  /* 0x000000172b177210 */ /* 0x000fe20007ffe0ff */
[----:B------:R-:W-:Y:S01]  /*0850*/  IMAD.WIDE.U32 R48, R20, UR28, RZ ;  /* 0x0000001c14307c25 */ /* 0x000fe2000f8e00ff */
[----:B------:R-:W-:-:S02]  /*0860*/  LEA R22, P1, R42, R6, 0x3 ;  /* 0x000000062a167211 */ /* 0x000fc400078218ff */
[----:B------:R-:W4:Y:S01]  /*0870*/  LDG.E.64 R18, desc[UR6][R18.64] ;  /* 0x0000000612127981 */ /* 0x000f22000c1e1b00 */
        /* <DEDUP_REMOVED lines=8> */
[----:B------:R-:W-:Y:S01]  /*0900*/  IMAD R43, R37, UR28, RZ ;  /* 0x0000001c252b7c24 */ /* 0x000fe2000f8e02ff */
[----:B------:R-:W-:Y:S01]  /*0910*/  LEA.HI.X R21, R46, R7, R21, 0x3, P0 ;  /* 0x000000072e157211 */ /* 0x000fe200000f1c15 */
[----:B------:R-:W-:-:S02]  /*0920*/  IMAD R37, R40, UR29, R47 ;  /* 0x0000001d28257c24 */ /* 0x000fc4000f8e022f */
[----:B------:R-:W-:Y:S01]  /*0930*/  IMAD.WIDE.U32 R44, R44, UR28, RZ ;  /* 0x0000001c2c2c7c25 */ /* 0x000fe2000f8e00ff */
[----:B------:R-:W-:-:S03]  /*0940*/  LEA.HI.X R25, R48, R7, R25, 0x3, P2 ;  /* 0x0000000730197211 */ /* 0x000fc600010f1c19 */
[----:B------:R-:W-:Y:S01]  /*0950*/  IMAD R53, R39, UR28, RZ ;  /* 0x0000001c27357c24 */ /* 0x000fe2000f8e02ff */
[----:B------:R-:W-:Y:S01]  /*0960*/  LEA.HI.X R23, R42, R7, R23, 0x3, P1 ;  /* 0x000000072a177211 */ /* 0x000fe200008f1c17 */
[----:B------:R-:W-:Y:S01]  /*0970*/  IMAD.WIDE.U32 R46, R40, UR28, RZ ;  /* 0x0000001c282e7c25 */ /* 0x000fe2000f8e00ff */
[----:B------:R-:W4:Y:S03]  /*0980*/  LDG.E.64 R20, desc[UR6][R20.64] ;  /* 0x0000000614147981 */ /* 0x000f26000c1e1b00 */
[C---:B------:R-:W-:Y:S01]  /*0990*/  IMAD R39, R36.reuse, UR29, R43 ;  /* 0x0000001d24277c24 */ /* 0x040fe2000f8e022b */
[----:B------:R-:W4:Y:S01]  /*09a0*/  LDG.E.64 R22, desc[UR6][R22.64] ;  /* 0x0000000616167981 */ /* 0x000f22000c1e1b00 */
[----:B------:R-:W-:Y:S01]  /*09b0*/  IMAD.WIDE.U32 R48, R36, UR28, RZ ;  /* 0x0000001c24307c25 */ /* 0x000fe2000f8e00ff */
[----:B------:R-:W-:Y:S02]  /*09c0*/  LEA R36, P0, R44, R6, 0x3 ;  /* 0x000000062c247211 */ /* 0x000fe400078018ff */
[----:B------:R-:W4:Y:S01]  /*09d0*/  LDG.E.64 R24, desc[UR6][R24.64] ;  /* 0x0000000618187981 */ /* 0x000f22000c1e1b00 */
[----:B------:R-:W-:-:S04]  /*09e0*/  IMAD.WIDE.U32 R50, R38, UR28, RZ ;  /* 0x0000001c26327c25 */ /* 0x000fc8000f8e00ff */
[----:B------:R-:W-:Y:S01]  /*09f0*/  IMAD R43, R38, UR29, R53 ;  /* 0x0000001d262b7c24 */ /* 0x000fe2000f8e0235 */
[-C--:B------:R-:W-:Y:S01]  /*0a00*/  LEA R38, P1, R46, R6.reuse, 0x3 ;  /* 0x000000062e267211 */ /* 0x080fe200078218ff */
[----:B------:R-:W-:Y:S01]  /*0a10*/  IMAD.IADD R52, R45, 0x1, R41 ;  /* 0x000000012d347824 */ /* 0x000fe200078e0229 */
[----:B------:R-:W-:Y:S01]  /*0a20*/  IADD3 R45, PT, PT, R47, R37, RZ ;  /* 0x000000252f2d7210 */ /* 0x000fe20007ffe0ff */
[----:B------:R-:W-:Y:S01]  /*0a30*/  IMAD R11, R11, UR28, RZ ;  /* 0x0000001c0b0b7c24 */ /* 0x000fe2000f8e02ff */
[----:B------:R-:W-:Y:S02]  /*0a40*/  IADD3 R41, PT, PT, R49, R39, RZ ;  /* 0x0000002731297210 */ /* 0x000fe40007ffe0ff */
[-C--:B------:R-:W-:Y:S01]  /*0a50*/  LEA.HI.X R37, R44, R7.reuse, R52, 0x3, P0 ;  /* 0x000000072c257211 */ /* 0x080fe200000f1c34 */
[----:B------:R-:W-:Y:S01]  /*0a60*/  IMAD R11, R10, UR29, R11 ;  /* 0x0000001d0a0b7c24 */ /* 0x000fe2000f8e020b */
[----:B------:R-:W-:Y:S01]  /*0a70*/  LEA.HI.X R39, R46, R7, R45, 0x3, P1 ;  /* 0x000000072e277211 */ /* 0x000fe200008f1c2d */
[----:B------:R-:W-:Y:S01]  /*0a80*/  IMAD.WIDE.U32 R44, R10, UR28, RZ ;  /* 0x0000001c0a2c7c25 */ /* 0x000fe2000f8e00ff */
[----:B------:R-:W-:-:S02]  /*0a90*/  LEA R40, P2, R48, R6, 0x3 ;  /* 0x0000000630287211 */ /* 0x000fc400078418ff */
[-C--:B------:R-:W-:Y:S01]  /*0aa0*/  LEA R42, P3, R50, R6.reuse, 0x3 ;  /* 0x00000006322a7211 */ /* 0x080fe200078618ff */
[----:B------:R-:W-:Y:S01]  /*0ab0*/  IMAD.IADD R11, R45, 0x1, R11 ;  /* 0x000000012d0b7824 */ /* 0x000fe200078e020b */
[----:B------:R-:W-:Y:S01]  /*0ac0*/  IADD3 R43, PT, PT, R51, R43, RZ ;  /* 0x0000002b332b7210 */ /* 0x000fe20007ffe0ff */
[----:B------:R-:W4:Y:S01]  /*0ad0*/  LDG.E.64 R36, desc[UR6][R36.64] ;  /* 0x0000000624247981 */ /* 0x000f22000c1e1b00 */
[----:B------:R-:W-:Y:S02]  /*0ae0*/  LEA R10, P0, R44, R6, 0x3 ;  /* 0x000000062c0a7211 */ /* 0x000fe400078018ff */
[-C--:B------:R-:W-:Y:S01]  /*0af0*/  LEA.HI.X R41, R48, R7.reuse, R41, 0x3, P2 ;  /* 0x0000000730297211 */ /* 0x080fe200010f1c29 */
[----:B------:R-:W4:Y:S01]  /*0b00*/  LDG.E.64 R38, desc[UR6][R38.64] ;  /* 0x0000000626267981 */ /* 0x000f22000c1e1b00 */
[-C--:B------:R-:W-:Y:S02]  /*0b10*/  LEA.HI.X R43, R50, R7.reuse, R43, 0x3, P3 ;  /* 0x00000007322b7211 */ /* 0x080fe400018f1c2b */
[----:B------:R-:W-:-:S02]  /*0b20*/  LEA.HI.X R11, R44, R7, R11, 0x3, P0 ;  /* 0x000000072c0b7211 */ /* 0x000fc400000f1c0b */
[----:B------:R-:W4:Y:S04]  /*0b30*/  LDG.E.64 R40, desc[UR6][R40.64] ;  /* 0x0000000628287981 */ /* 0x000f28000c1e1b00 */
[----:B------:R-:W4:Y:S04]  /*0b40*/  LDG.E.64 R42, desc[UR6][R42.64] ;  /* 0x000000062a2a7981 */ /* 0x000f28000c1e1b00 */
[----:B------:R-:W4:Y:S01]  /*0b50*/  LDG.E.64 R10, desc[UR6][R10.64] ;  /* 0x000000060a0a7981 */ /* 0x000f22000c1e1b00 */
[----:B------:R-:W-:-:S04]  /*0b60*/  IADD3 R31, P0, PT, R31, -0x10, RZ ;  /* 0xfffffff01f1f7810 */ /* 0x000fc80007f1e0ff */
[----:B------:R-:W-:Y:S02]  /*0b70*/  IADD3.X R30, PT, PT, R30, -0x1, RZ, P0, !PT ;  /* 0xffffffff1e1e7810 */ /* 0x000fe400007fe4ff */
[----:B------:R-:W-:-:S04]  /*0b80*/  ISETP.NE.U32.AND P0, PT, R31, RZ, PT ;  /* 0x000000ff1f00720c */ /* 0x000fc80003f05070 */
[----:B------:R-:W-:Y:S02]  /*0b90*/  ISETP.NE.AND.EX P0, PT, R30, RZ, PT, P0 ;  /* 0x000000ff1e00720c */ /* 0x000fe40003f05300 */
[----:B------:R-:W-:-:S04]  /*0ba0*/  IADD3 R8, P1, PT, R8, 0x80, RZ ;  /* 0x0000008008087810 */ /* 0x000fc80007f3e0ff */
[----:B------:R-:W-:Y:S01]  /*0bb0*/  IADD3.X R9, PT, PT, RZ, R9, RZ, P1, !PT ;  /* 0x00000009ff097210 */ /* 0x000fe20000ffe4ff */
[----:B--2---:R-:W3:-:S15]  /*0bc0*/  DADD R34, R34, R4 ;  /* 0x0000000022227229 */ /* 0x004ede0000000004 */
        /* <DEDUP_REMOVED lines=9> */
[----:B-----5:R-:W4:-:S15]  /*0c60*/  DADD R28, R32, R28 ;  /* 0x00000000201c7229 */ /* 0x020f1e000000001c */
[----:B------:R-:W-:-:S15]  /*0c70*/  NOP ;  /* 0x0000000000007918 */ /* 0x000fde0000000000 */
[----:B------:R-:W-:-:S15]  /*0c80*/  NOP ;  /* 0x0000000000007918 */ /* 0x000fde0000000000 */
[----:B------:R-:W-:-:S15]  /*0c90*/  NOP ;  /* 0x0000000000007918 */ /* 0x000fde0000000000 */
[----:B------:R-:W-:-:S04]  /*0ca0*/  NOP ;  /* 0x0000000000007918 */ /* 0x000fc80000000000 */
[----:B----4-:R-:W1:-:S15]  /*0cb0*/  DADD R26, R28, R26 ;  /* 0x000000001c1a7229 */ /* 0x010e5e000000001a */
        /* <DEDUP_REMOVED lines=59> */
[----:B-1----:R3:W4:Y:S02]  /*1070*/  DADD R4, R12, R10 ;  /* 0x000000000c047229 */ /* 0x002724000000000a */
[----:B---34-:R-:W-:Y:S05]  /*1080*/  @P0 BRA `(.L_x_2355) ;  /* 0xfffffff000b40947 */ /* 0x018fea000383ffff */
.L_x_2354:
        /* <DEDUP_REMOVED lines=24> */
[----:B----4-:R-:W-:Y:S01]  /*1210*/  IMAD R17, R17, UR28, RZ ;  /* 0x0000001c11117c24 */ /* 0x010fe2000f8e02ff */
[----:B------:R-:W-:Y:S01]  /*1220*/  IADD3 R2, PT, PT, R29, R13, RZ ;  /* 0x0000000d1d027210 */ /* 0x000fe20007ffe0ff */
[----:B-----5:R-:W-:Y:S02]  /*1230*/  IMAD R27, R19, UR28, RZ ;  /* 0x0000001c131b7c24 */ /* 0x020fe4000f8e02ff */
[----:B------:R-:W-:Y:S01]  /*1240*/  IMAD R15, R14, UR29, R15 ;  /* 0x0000001d0e0f7c24 */ /* 0x000fe2000f8e020f */
[----:B------:R-:W-:Y:S01]  /*1250*/  LEA.HI.X R13, R28, R7, R2, 0x3, P1 ;  /* 0x000000071c0d7211 */ /* 0x000fe200008f1c02 */
[----:B------:R-:W-:-:S04]  /*1260*/  IMAD.WIDE.U32 R28, R14, UR28, RZ ;  /* 0x0000001c0e1c7c25 */ /* 0x000fc8000f8e00ff */
[----:B------:R-:W-:Y:S01]  /*1270*/  IMAD.WIDE.U32 R30, R16, UR28, RZ ;  /* 0x0000001c101e7c25 */ /* 0x000fe2000f8e00ff */
[----:B------:R-:W2:Y:S03]  /*1280*/  LDG.E.64 R12, desc[UR6][R12.64] ;  /* 0x000000060c0c7981 */ /* 0x000ea6000c1e1b00 */
[----:B------:R-:W-:-:S04]  /*1290*/  IMAD.WIDE.U32 R32, R18, UR28, RZ ;  /* 0x0000001c12207c25 */ /* 0x000fc8000f8e00ff */
[----:B------:R-:W-:Y:S01]  /*12a0*/  IMAD R19, R16, UR29, R17 ;  /* 0x0000001d10137c24 */ /* 0x000fe2000f8e0211 */
[----:B------:R-:W-:Y:S01]  /*12b0*/  IADD3 R17, PT, PT, R29, R15, RZ ;  /* 0x0000000f1d117210 */ /* 0x000fe20007ffe0ff */
[----:B------:R-:W-:Y:S01]  /*12c0*/  IMAD R27, R18, UR29, R27 ;  /* 0x0000001d121b7c24 */ /* 0x000fe2000f8e021b */
[-C--:B------:R-:W-:Y:S01]  /*12d0*/  LEA R18, P1, R28, R6.reuse, 0x3 ;  /* 0x000000061c127211 */ /* 0x080fe200078218ff */
[----:B------:R-:W-:Y:S01]  /*12e0*/  IMAD R25, R25, UR28, RZ ;  /* 0x0000001c19197c24 */ /* 0x000fe2000f8e02ff */
[-C--:B------:R-:W-:Y:S01]  /*12f0*/  LEA R16, P2, R30, R6.reuse, 0x3 ;  /* 0x000000061e107211 */ /* 0x080fe200078418ff */
[----:B------:R-:W-:Y:S01]  /*1300*/  IMAD.IADD R15, R31, 0x1, R19 ;  /* 0x000000011f0f7824 */ /* 0x000fe200078e0213 */
[----:B------:R-:W-:Y:S01]  /*1310*/  IADD3 R2, PT, PT, R33, R27, RZ ;  /* 0x0000001b21027210 */ /* 0x000fe20007ffe0ff */
[----:B------:R-:W-:Y:S01]  /*1320*/  IMAD R27, R24, UR29, R25 ;  /* 0x0000001d181b7c24 */ /* 0x000fe2000f8e0219 */
[----:B------:R-:W-:Y:S01]  /*1330*/  LEA R14, P3, R32, R6, 0x3 ;  /* 0x00000006200e7211 */ /* 0x000fe200078618ff */
[----:B------:R-:W-:Y:S01]  /*1340*/  IMAD.WIDE.U32 R24, R24, UR28, RZ ;  /* 0x0000001c18187c25 */ /* 0x000fe2000f8e00ff */
[----:B------:R-:W-:-:S02]  /*1350*/  LEA.HI.X R19, R28, R7, R17, 0x3, P1 ;  /* 0x000000071c137211 */ /* 0x000fc400008f1c11 */
[-C--:B------:R-:W-:Y:S01]  /*1360*/  LEA.HI.X R17, R30, R7.reuse, R15, 0x3, P2 ;  /* 0x000000071e117211 */ /* 0x080fe200010f1c0f */
[----:B------:R-:W-:Y:S01]  /*1370*/  IMAD R23, R23, UR28, RZ ;  /* 0x0000001c17177c24 */ /* 0x000fe2000f8e02ff */
[----:B------:R-:W-:Y:S01]  /*1380*/  LEA.HI.X R15, R32, R7, R2, 0x3, P3 ;  /* 0x00000007200f7211 */ /* 0x000fe200018f1c02 */
[----:B------:R-:W-:Y:S01]  /*1390*/  IMAD R29, R21, UR28, RZ ;  /* 0x0000001c151d7c24 */ /* 0x000fe2000f8e02ff */
[-C--:B------:R-:W-:Y:S01]  /*13a0*/  LEA R28, P1, R24, R6.reuse, 0x3 ;  /* 0x00000006181c7211 */ /* 0x080fe200078218ff */
[----:B------:R-:W-:Y:S01]  /*13b0*/  IMAD.WIDE.U32 R30, R22, UR28, RZ ;  /* 0x0000001c161e7c25 */ /* 0x000fe2000f8e00ff */
[----:B------:R-:W3:Y:S03]  /*13c0*/  LDG.E.64 R18, desc[UR6][R18.64] ;  /* 0x0000000612127981 */ /* 0x000ee6000c1e1b00 */
[----:B------:R-:W-:Y:S01]  /*13d0*/  IMAD.WIDE.U32 R32, R20, UR28, RZ ;  /* 0x0000001c14207c25 */ /* 0x000fe2000f8e00ff */
[----:B------:R-:W4:Y:S03]  /*13e0*/  LDG.E.64 R16, desc[UR6][R16.64] ;  /* 0x0000000610107981 */ /* 0x000f26000c1e1b00 */
[----:B------:R-:W-:Y:S01]  /*13f0*/  IMAD R21, R22, UR29, R23 ;  /* 0x0000001d16157c24 */ /* 0x000fe2000f8e0217 */
[----:B------:R-:W-:Y:S01]  /*1400*/  IADD3 R23, PT, PT, R25, R27, RZ ;  /* 0x0000001b19177210 */ /* 0x000fe20007ffe0ff */
[----:B------:R-:W-:Y:S01]  /*1410*/  IMAD R29, R20, UR29, R29 ;  /* 0x0000001d141d7c24 */ /* 0x000fe2000f8e021d */
[-C--:B------:R-:W-:Y:S01]  /*1420*/  LEA R22, P2, R30, R6.reuse, 0x3 ;  /* 0x000000061e167211 */ /* 0x080fe200078418ff */
[----:B------:R-:W-:Y:S01]  /*1430*/  IMAD R11, R11, UR28, RZ ;  /* 0x0000001c0b0b7c24 */ /* 0x000fe2000f8e02ff */
[----:B------:R-:W-:Y:S01]  /*1440*/  IADD3 R21, PT, PT, R31, R21, RZ ;  /* 0x000000151f157210 */ /* 0x000fe20007ffe0ff */
[----:B------:R-:W-:Y:S01]  /*1450*/  IMAD.IADD R2, R33, 0x1, R29 ;  /* 0x0000000121027824 */ /* 0x000fe200078e021d */
[-C--:B------:R-:W-:Y:S01]  /*1460*/  LEA.HI.X R29, R24, R7.reuse, R23, 0x3, P1 ;  /* 0x00000007181d7211 */ /* 0x080fe200008f1c17 */
[----:B------:R-:W-:Y:S01]  /*1470*/  IMAD R27, R10, UR29, R11 ;  /* 0x0000001d0a1b7c24 */ /* 0x000fe2000f8e020b */
[----:B------:R-:W-:Y:S01]  /*1480*/  LEA R20, P3, R32, R6, 0x3 ;  /* 0x0000000620147211 */ /* 0x000fe200078618ff */
[----:B------:R-:W-:Y:S01]  /*1490*/  IMAD.WIDE.U32 R24, R10, UR28, RZ ;  /* 0x0000001c0a187c25 */ /* 0x000fe2000f8e00ff */
[-C--:B------:R-:W-:Y:S01]  /*14a0*/  LEA.HI.X R23, R30, R7.reuse, R21, 0x3, P2 ;  /* 0x000000071e177211 */ /* 0x080fe200010f1c15 */
[----:B------:R-:W5:Y:S01]  /*14b0*/  LDG.E.64 R14, desc[UR6][R14.64] ;  /* 0x000000060e0e7981 */ /* 0x000f62000c1e1b00 */
[----:B------:R-:W-:-:S02]  /*14c0*/  LEA.HI.X R21, R32, R7, R2, 0x3, P3 ;  /* 0x0000000720157211 */ /* 0x000fc400018f1c02 */
[----:B------:R-:W-:Y:S01]  /*14d0*/  LEA R6, P1, R24, R6, 0x3 ;  /* 0x0000000618067211 */ /* 0x000fe200078218ff */
[----:B------:R-:W5:Y:S01]  /*14e0*/  LDG.E.64 R10, desc[UR6][R28.64] ;  /* 0x000000061c0a7981 */ /* 0x000f62000c1e1b00 */
[----:B------:R-:W-:-:S03]  /*14f0*/  IADD3 R2, PT, PT, R25, R27, RZ ;  /* 0x0000001b19027210 */ /* 0x000fc60007ffe0ff */
[----:B------:R-:W5:Y:S01]  /*1500*/  LDG.E.64 R22, desc[UR6][R22.64] ;  /* 0x0000000616167981 */ /* 0x000f62000c1e1b00 */
[----:B------:R-:W-:-:S03]  /*1510*/  LEA.HI.X R7, R24, R7, R2, 0x3, P1 ;  /* 0x0000000718077211 */ /* 0x000fc600008f1c02 */
[----:B------:R-:W5:Y:S04]  /*1520*/  LDG.E.64 R20, desc[UR6][R20.64] ;  /* 0x0000000614147981 */ /* 0x000f68000c1e1b00 */
[----:B------:R-:W5:Y:S01]  /*1530*/  LDG.E.64 R6, desc[UR6][R6.64] ;  /* 0x0000000606067981 */ /* 0x000f62000c1e1b00 */
[----:B------:R-:W-:-:S04]  /*1540*/  IADD3 R8, P1, PT, R8, 0x40, RZ ;  /* 0x0000004008087810 */ /* 0x000fc80007f3e0ff */
[----:B------:R-:W-:Y:S01]  /*1550*/  IADD3.X R9, PT, PT, RZ, R9, RZ, P1, !PT ;  /* 0x00000009ff097210 */ /* 0x000fe20000ffe4ff */
        /* <DEDUP_REMOVED lines=35> */
[----:B-1----:R1:W2:Y:S02]  /*1790*/  DADD R4, R10, R6 ;  /* 0x000000000a047229 */ /* 0x0022a40000000006 */
.L_x_2356:
        /* <DEDUP_REMOVED lines=9> */
[----:B-1----:R-:W1:Y:S02]  /*1830*/  LDC.64 R6, c[0x0][0x728] ;  /* 0x0001ca00ff067b82 */ /* 0x002e640000000a00 */
[----:B------:R-:W4:Y:S04]  /*1840*/  LDG.E.64 R10, desc[UR6][R8.64] ;  /* 0x00000006080a7981 */ /* 0x000f28000c1e1b00 */
[----:B------:R-:W5:Y:S04]  /*1850*/  LDG.E.64 R16, desc[UR6][R8.64+0x10] ;  /* 0x0000100608107981 */ /* 0x000f68000c1e1b00 */
[----:B------:R-:W2:Y:S01]  /*1860*/  LDG.E.64 R22, desc[UR6][R8.64+0x18] ;  /* 0x0000180608167981 */ /* 0x000ea2000c1e1b00 */
[----:B---3--:R-:W-:-:S02]  /*1870*/  IMAD R13, R13, UR28, RZ ;  /* 0x0000001c0d0d7c24 */ /* 0x008fc4000f8e02ff */
[----:B------:R-:W-:-:S04]  /*1880*/  IMAD.WIDE.U32 R14, R12, UR28, RZ ;  /* 0x0000001c0c0e7c25 */ /* 0x000fc8000f8e00ff */
[----:B----4-:R-:W-:Y:S02]  /*1890*/  IMAD R11, R11, UR28, RZ ;  /* 0x0000001c0b0b7c24 */ /* 0x010fe4000f8e02ff */
[----:B------:R-:W-:Y:S02]  /*18a0*/  IMAD R13, R12, UR29, R13 ;  /* 0x0000001d0c0d7c24 */ /* 0x000fe4000f8e020d */
[C---:B------:R-:W-:Y:S02]  /*18b0*/  IMAD R21, R10.reuse, UR29, R11 ;  /* 0x0000001d0a157c24 */ /* 0x040fe4000f8e020b */
[----:B------:R-:W-:Y:S02]  /*18c0*/  IMAD.IADD R2, R15, 0x1, R13 ;  /* 0x000000010f027824 */ /* 0x000fe400078e020d */
[----:B------:R-:W-:-:S04]  /*18d0*/  IMAD.WIDE.U32 R10, R10, UR28, RZ ;  /* 0x0000001c0a0a7c25 */ /* 0x000fc8000f8e00ff */
[----:B-----5:R-:W-:Y:S02]  /*18e0*/  IMAD R17, R17, UR28, RZ ;  /* 0x0000001c11117c24 */ /* 0x020fe4000f8e02ff */
[----:B--2---:R-:W-:Y:S01]  /*18f0*/  IMAD R15, R23, UR28, RZ ;  /* 0x0000001c170f7c24 */ /* 0x004fe2000f8e02ff */
[----:B-1----:R-:W-:Y:S01]  /*1900*/  LEA R12, P1, R10, R6, 0x3 ;  /* 0x000000060a0c7211 */ /* 0x002fe200078218ff */
[----:B------:R-:W-:Y:S01]  /*1910*/  IMAD.WIDE.U32 R18, R16, UR28, RZ ;  /* 0x0000001c10127c25 */ /* 0x000fe2000f8e00ff */
[----:B------:R-:W-:-:S03]  /*1920*/  IADD3 R21, PT, PT, R11, R21, RZ ;  /* 0x000000150b157210 */ /* 0x000fc60007ffe0ff */
[----:B------:R-:W-:Y:S02]  /*1930*/  IMAD R17, R16, UR29, R17 ;  /* 0x0000001d10117c24 */ /* 0x000fe4000f8e0211 */
[C---:B------:R-:W-:Y:S02]  /*1940*/  IMAD R15, R22.reuse, UR29, R15 ;  /* 0x0000001d160f7c24 */ /* 0x040fe4000f8e020f */
[----:B------:R-:W-:Y:S01]  /*1950*/  IMAD.WIDE.U32 R22, R22, UR28, RZ ;  /* 0x0000001c16167c25 */ /* 0x000fe2000f8e00ff */
[-C--:B------:R-:W-:Y:S02]  /*1960*/  LEA R16, P2, R14, R6.reuse, 0x3 ;  /* 0x000000060e107211 */ /* 0x080fe400078418ff */
[----:B------:R-:W-:Y:S02]  /*1970*/  LEA R20, P3, R18, R6, 0x3 ;  /* 0x0000000612147211 */ /* 0x000fe400078618ff */
[----:B------:R-:W-:Y:S02]  /*1980*/  IADD3 R11, PT, PT, R19, R17, RZ ;  /* 0x00000011130b7210 */ /* 0x000fe40007ffe0ff */
[----:B------:R-:W-:-:S02]  /*1990*/  LEA.HI.X R13, R10, R7, R21, 0x3, P1 ;  /* 0x000000070a0d7211 */ /* 0x000fc400008f1c15 */
[----:B------:R-:W-:Y:S02]  /*19a0*/  LEA R6, P1, R22, R6, 0x3 ;  /* 0x0000000616067211 */ /* 0x000fe400078218ff */
[----:B------:R-:W-:Y:S02]  /*19b0*/  IADD3 R15, PT, PT, R23, R15, RZ ;  /* 0x0000000f170f7210 */ /* 0x000fe40007ffe0ff */
[-C--:B------:R-:W-:Y:S01]  /*19c0*/  LEA.HI.X R17, R14, R7.reuse, R2, 0x3, P2 ;  /* 0x000000070e117211 */ /* 0x080fe200010f1c02 */
[----:B------:R-:W2:Y:S01]  /*19d0*/  LDG.E.64 R12, desc[UR6][R12.64] ;  /* 0x000000060c0c7981 */ /* 0x000ea2000c1e1b00 */
[-C--:B------:R-:W-:Y:S02]  /*19e0*/  LEA.HI.X R21, R18, R7.reuse, R11, 0x3, P3 ;  /* 0x0000000712157211 */ /* 0x080fe400018f1c0b */
[----:B------:R-:W-:Y:S02]  /*19f0*/  LEA.HI.X R7, R22, R7, R15, 0x3, P1 ;  /* 0x0000000716077211 */ /* 0x000fe400008f1c0f */
[----:B------:R-:W3:Y:S04]  /*1a00*/  LDG.E.64 R16, desc[UR6][R16.64] ;  /* 0x0000000610107981 */ /* 0x000ee8000c1e1b00 */
[----:B------:R-:W4:Y:S04]  /*1a10*/  LDG.E.64 R20, desc[UR6][R20.64] ;  /* 0x0000000614147981 */ /* 0x000f28000c1e1b00 */
        /* <DEDUP_REMOVED lines=18> */
[----:B-----5:R3:W4:Y:S02]  /*1b40*/  DADD R4, R4, R6 ;  /* 0x0000000004047229 */ /* 0x0207240000000006 */
.L_x_2357:
[----:B------:R-:W-:Y:S05]  /*1b50*/  @!P0 BRA `(.L_x_2353) ;  /* 0x0000000000988947 */ /* 0x000fea0003800000 */
[----:B-1-3--:R-:W3:Y:S01]  /*1b60*/  LDG.E.64 R6, desc[UR6][R8.64] ;  /* 0x0000000608067981 */ /* 0x00aee2000c1e1b00 */
[----:B------:R-:W3:Y:S08]  /*1b70*/  LDC.64 R16, c[0x0][0x758] ;  /* 0x0001d600ff107b82 */ /* 0x000ef00000000a00 */
[----:B------:R-:W1:Y:S01]  /*1b80*/  LDC.64 R18, c[0x0][0x728] ;  /* 0x0001ca00ff127b82 */ /* 0x000e620000000a00 */
[----:B---3--:R-:W-:-:S02]  /*1b90*/  IMAD R2, R7, R16, RZ ;  /* 0x0000001007027224 */ /* 0x008fc400078e02ff */
[----:B------:R-:W-:-:S04]  /*1ba0*/  IMAD.WIDE.U32 R10, R6, R16, RZ ;  /* 0x00000010060a7225 */ /* 0x000fc800078e00ff */
[----:B------:R-:W-:Y:S01]  /*1bb0*/  IMAD R7, R6, R17, R2 ;  /* 0x0000001106077224 */ /* 0x000fe200078e0202 */
[----:B-1----:R-:W-:-:S03]  /*1bc0*/  LEA R6, P0, R10, R18, 0x3 ;  /* 0x000000120a067211 */ /* 0x002fc600078018ff */
[----:B------:R-:W-:-:S05]  /*1bd0*/  IMAD.IADD R2, R11, 0x1, R7 ;  /* 0x000000010b027824 */ /* 0x000fca00078e0207 */
[----:B------:R-:W-:-:S06]  /*1be0*/  LEA.HI.X R7, R10, R19, R2, 0x3, P0 ;  /* 0x000000130a077211 */ /* 0x000fcc00000f1c02 */
[----:B------:R-:W2:Y:S01]  /*1bf0*/  LDG.E.64 R6, desc[UR6][R6.64] ;  /* 0x0000000606067981 */ /* 0x000ea2000c1e1b00 */
[----:B------:R-:W-:-:S04]  /*1c00*/  ISETP.NE.U32.AND P0, PT, R0, 0x1, PT ;  /* 0x000000010000780c */ /* 0x000fc80003f05070 */
[----:B------:R-:W-:Y:S01]  /*1c10*/  ISETP.NE.AND.EX P0, PT, RZ, RZ, PT, P0 ;  /* 0x000000ffff00720c */ /* 0x000fe20003f05300 */
[----:B--2-4-:R1:W2:-:S12]  /*1c20*/  DADD R4, R4, R6 ;  /* 0x0000000004047229 */ /* 0x0142980000000006 */
[----:B-12---:R-:W-:Y:S05]  /*1c30*/  @!P0 BRA `(.L_x_2353) ;  /* 0x0000000000608947 */ /* 0x006fea0003800000 */
        /* <DEDUP_REMOVED lines=9> */
[----:B------:R-:W-:-:S04]  /*1cd0*/  @P0 IMAD.WIDE.U32 R14, R10, R16, RZ ;  /* 0x000000100a0e0225 */ /* 0x000fc800078e00ff */
[----:B------:R-:W-:Y:S01]  /*1ce0*/  @P0 IMAD R11, R10, R17, R2 ;  /* 0x000000110a0b0224 */ /* 0x000fe200078e0202 */
[----:B------:R-:W-:Y:S02]  /*1cf0*/  IADD3 R2, PT, PT, R13, R7, RZ ;  /* 0x000000070d027210 */ /* 0x000fe40007ffe0ff */
[----:B------:R-:W-:Y:S02]  /*1d00*/  @P0 LEA R10, P2, R14, R18, 0x3 ;  /* 0x000000120e0a0211 */ /* 0x000fe400078418ff */
[----:B------:R-:W-:Y:S02]  /*1d10*/  @P0 IADD3 R0, PT, PT, R15, R11, RZ ;  /* 0x0000000b0f000210 */ /* 0x000fe40007ffe0ff */
[-C--:B------:R-:W-:Y:S02]  /*1d20*/  LEA.HI.X R7, R12, R19.reuse, R2, 0x3, P1 ;  /* 0x000000130c077211 */ /* 0x080fe400008f1c02 */
[----:B------:R-:W-:-:S04]  /*1d30*/  @P0 LEA.HI.X R11, R14, R19, R0, 0x3, P2 ;  /* 0x000000130e0b0211 */ /* 0x000fc800010f1c00 */
[----:B------:R-:W2:Y:S04]  /*1d40*/  LDG.E.64 R6, desc[UR6][R6.64] ;  /* 0x0000000606067981 */ /* 0x000ea8000c1e1b00 */
[----:B------:R-:W3:Y:S01]  /*1d50*/  @P0 LDG.E.64 R8, desc[UR6][R10.64] ;  /* 0x000000060a080981 */ /* 0x000ee2000c1e1b00 */
[----:B--2---:R-:W3:-:S15]  /*1d60*/  DADD R4, R4, R6 ;  /* 0x0000000004047229 */ /* 0x004ede0000000006 */
[----:B------:R-:W-:-:S15]  /*1d70*/  NOP ;  /* 0x0000000000007918 */ /* 0x000fde0000000000 */
[----:B------:R-:W-:-:S15]  /*1d80*/  NOP ;  /* 0x0000000000007918 */ /* 0x000fde0000000000 */
[----:B------:R-:W-:-:S15]  /*1d90*/  NOP ;  /* 0x0000000000007918 */ /* 0x000fde0000000000 */
[----:B------:R-:W-:-:S04]  /*1da0*/  NOP ;  /* 0x0000000000007918 */ /* 0x000fc80000000000 */
[----:B---3--:R1:W2:Y:S02]  /*1db0*/  @P0 DADD R4, R4, R8 ;  /* 0x0000000004040229 */ /* 0x0082a40000000008 */
.L_x_2353:
[----:B-1-3--:R-:W2:Y:S01]  /*1dc0*/  LDC.64 R6, c[0x0][0x710] ;  /* 0x0001c400ff067b82 */ /* 0x00aea20000000a00 */
[----:B------:R-:W-:-:S04]  /*1dd0*/  IADD3 R3, PT, PT, R3, 0x80, RZ ;  /* 0x0000008003037810 */ /* 0x000fc80007ffe0ff */
[----:B------:R-:W-:Y:S01]  /*1de0*/  ISETP.GE.AND P0, PT, R3, UR4, PT ;  /* 0x0000000403007c0c */ /* 0x000fe2000bf06270 */
[----:B--2-4-:R1:W-:-:S12]  /*1df0*/  STG.E.64 desc[UR6][R6.64], R4 ;  /* 0x0000000406007986 */ /* 0x0143d8000c101b06 */
        /* <DEDUP_REMOVED lines=24> */
[----:B------:R-:W1:Y:S01]  /*1f80*/  LDC.64 R6, c[0x0][0x728] ;  /* 0x0001ca00ff067b82 */ /* 0x000e620000000a00 */
[----:B------:R-:W-:Y:S02]  /*1f90*/  LOP3.LUT R30, R30, 0x7fffffff, RZ, 0xc0, !PT ;  /* 0x7fffffff1e1e7812 */ /* 0x000fe400078ec0ff */
[----:B------:R-:W-:Y:S02]  /*1fa0*/  CS2R R4, SRZ ;  /* 0x0000000000047805 */ /* 0x000fe4000001ff00 */
[----:B------:R-:W-:Y:S01]  /*1fb0*/  LOP3.LUT R31, R0, 0xfffffff0, RZ, 0xc0, !PT ;  /* 0xfffffff0001f7812 */ /* 0x000fe200078ec0ff */
[----:B------:R-:W2:Y:S01]  /*1fc0*/  LDCU.64 UR28, c[0x0][0x758] ;  /* 0x0000eb00ff1c77ac */ /* 0x000ea20008000a00 */
[----:B------:R-:W-:-:S05]  /*1fd0*/  NOP ;  /* 0x0000000000007918 */ /* 0x000fca0000000000 */
.L_x_2361:
        /* <DEDUP_REMOVED lines=22> */
[-C--:B-1----:R-:W-:Y:S01]  /*2140*/  LEA R34, P0, R28, R6.reuse, 0x3 ;  /* 0x000000061c227211 */ /* 0x082fe200078018ff */
[----:B------:R-:W-:Y:S01]  /*2150*/  IMAD.IADD R33, R29, 0x1, R33 ;  /* 0x000000011d217824 */ /* 0x000fe200078e0221 */
        /* <DEDUP_REMOVED lines=11> */
[----:B------:R-:W-:Y:S02]  /*2210*/  IMAD R13, R13, UR28, RZ ;  /* 0x0000001c0d0d7c24 */ /* 0x000fe4000f8e02ff */
[----:B------:R-:W-:Y:S01]  /*2220*/  IMAD.WIDE.U32 R46, R46, UR28, RZ ;  /* 0x0000001c2e2e7c25 */ /* 0x000fe2000f8e00ff */
[-C--:B------:R-:W-:Y:S02]  /*2230*/  LEA R26, P1, R42, R6.reuse, 0x3 ;  /* 0x000000062a1a7211 */ /* 0x080fe400078218ff */
[----:B------:R-:W-:Y:S01]  /*2240*/  IADD3 R27, PT, PT, R43, R27, RZ ;  /* 0x0000001b2b1b7210 */ /* 0x000fe20007ffe0ff */
[----:B------:R-:W-:Y:S01]  /*2250*/  IMAD.WIDE.U32 R48, R12, UR28, RZ ;  /* 0x0000001c0c307c25 */ /* 0x000fe2000f8e00ff */
[----:B------:R-:W-:-:S03]  /*2260*/  LEA R28, P0, R46, R6, 0x3 ;  /* 0x000000062e1c7211 */ /* 0x000fc600078018ff */
[----:B------:R-:W-:Y:S02]  /*2270*/  IMAD R13, R12, UR29, R13 ;  /* 0x0000001d0c0d7c24 */ /* 0x000fe4000f8e020d */
[----:B------:R-:W-:Y:S01]  /*2280*/  IMAD R17, R17, UR28, RZ ;  /* 0x0000001c11117c24 */ /* 0x000fe2000f8e02ff */
[----:B------:R-:W-:Y:S01]  /*2290*/  IADD3 R29, PT, PT, R47, R29, RZ ;  /* 0x0000001d2f1d7210 */ /* 0x000fe20007ffe0ff */
[----:B------:R-:W-:Y:S01]  /*22a0*/  IMAD R19, R19, UR28, RZ ;  /* 0x0000001c13137c24 */ /* 0x000fe2000f8e02ff */
[-C--:B------:R-:W-:Y:S01]  /*22b0*/  LEA.HI.X R27, R42, R7.reuse, R27, 0x3, P1 ;  /* 0x000000072a1b7211 */ /* 0x080fe200008f1c1b */
[----:B------:R-:W-:Y:S01]  /*22c0*/  IMAD.IADD R13, R49, 0x1, R13 ;  /* 0x00000001310d7824 */ /* 0x000fe200078e020d */
[----:B------:R-:W-:Y:S01]  /*22d0*/  LEA R12, P2, R48, R6, 0x3 ;  /* 0x00000006300c7211 */ /* 0x000fe200078418ff */
[----:B------:R-:W-:Y:S01]  /*22e0*/  IMAD.WIDE.U32 R42, R16, UR28, RZ ;  /* 0x0000001c102a7c25 */ /* 0x000fe2000f8e00ff */
[----:B------:R-:W-:Y:S02]  /*22f0*/  LEA.HI.X R29, R46, R7, R29, 0x3, P0 ;  /* 0x000000072e1d7211 */ /* 0x000fe400000f1c1d */
[----:B------:R-:W4:Y:S01]  /*2300*/  LDG.E.64 R26, desc[UR6][R26.64] ;  /* 0x000000061a1a7981 */ /* 0x000f22000c1e1b00 */
[----:B------:R-:W-:-:S02]  /*2310*/  IMAD R17, R16, UR29, R17 ;  /* 0x0000001d10117c24 */ /* 0x000fc4000f8e0211 */
[----:B------:R-:W-:Y:S02]  /*2320*/  IMAD R15, R15, UR28, RZ ;  /* 0x0000001c0f0f7c24 */ /* 0x000fe4000f8e02ff */
[C---:B------:R-:W-:Y:S02]  /*2330*/  IMAD R19, R18.reuse, UR29, R19 ;  /* 0x0000001d12137c24 */ /* 0x040fe4000f8e0213 */
[----:B------:R-:W-:Y:S01]  /*2340*/  IMAD.WIDE.U32 R46, R18, UR28, RZ ;  /* 0x0000001c122e7c25 */ /* 0x000fe2000f8e00ff */
[----:B------:R-:W-:Y:S01]  /*2350*/  LEA.HI.X R13, R48, R7, R13, 0x3, P2 ;  /* 0x00000007300d7211 */ /* 0x000fe200010f1c0d */
[----:B------:R-:W5:Y:S01]  /*2360*/  LDG.E.64 R28, desc[UR6][R28.64] ;  /* 0x000000061c1c7981 */ /* 0x000f62000c1e1b00 */
[----:B------:R-:W-:Y:S01]  /*2370*/  LEA R16, P1, R42, R6, 0x3 ;  /* 0x000000062a107211 */ /* 0x000fe200078218ff */
[C---:B------:R-:W-:Y:S01]  /*2380*/  IMAD.WIDE.U32 R48, R14.reuse, UR28, RZ ;  /* 0x0000001c0e307c25 */ /* 0x040fe2000f8e00ff */
[----:B------:R-:W-:Y:S02]  /*2390*/  IADD3 R17, PT, PT, R43, R17, RZ ;  /* 0x000000112b117210 */ /* 0x000fe40007ffe0ff */
[----:B------:R-:W4:Y:S01]  /*23a0*/  LDG.E.64 R12, desc[UR6][R12.64] ;  /* 0x000000060c0c7981 */ /* 0x000f22000c1e1b00 */
[----:B------:R-:W-:-:S02]  /*23b0*/  IMAD R51, R14, UR29, R15 ;  /* 0x0000001d0e337c24 */ /* 0x000fc4000f8e020f */
[----:B------:R-:W-:Y:S01]  /*23c0*/  IMAD R23, R23, UR28, RZ ;  /* 0x0000001c17177c24 */ /* 0x000fe2000f8e02ff */
[-C--:B------:R-:W-:Y:S01]  /*23d0*/  LEA R14, P0, R46, R6.reuse, 0x3 ;  /* 0x000000062e0e7211 */ /* 0x080fe200078018ff */
[----:B------:R-:W-:Y:S01]  /*23e0*/  IMAD R25, R25, UR28, RZ ;  /* 0x0000001c19197c24 */ /* 0x000fe2000f8e02ff */
[----:B------:R-:W-:Y:S01]  /*23f0*/  IADD3 R15, PT, PT, R47, R19, RZ ;  /* 0x000000132f0f7210 */ /* 0x000fe20007ffe0ff */
[----:B------:R-:W-:Y:S01]  /*2400*/  IMAD R23, R22, UR29, R23 ;  /* 0x0000001d16177c24 */ /* 0x000fe2000f8e0217 */
[----:B------:R-:W-:Y:S01]  /*2410*/  LEA.HI.X R17, R42, R7, R17, 0x3, P1 ;  /* 0x000000072a117211 */ /* 0x000fe200008f1c11 */
[----:B------:R-:W-:Y:S01]  /*2420*/  IMAD.WIDE.U32 R42, R22, UR28, RZ ;  /* 0x0000001c162a7c25 */ /* 0x000fe2000f8e00ff */
[----:B------:R-:W-:Y:S02]  /*2430*/  LEA R18, P2, R48, R6, 0x3 ;  /* 0x0000000630127211 */ /* 0x000fe400078418ff */
[----:B------:R-:W-:Y:S01]  /*2440*/  IADD3 R19, PT, PT, R49, R51, RZ ;  /* 0x0000003331137210 */ /* 0x000fe20007ffe0ff */
[----:B------:R-:W-:Y:S01]  /*2450*/  IMAD R21, R21, UR28, RZ ;  /* 0x0000001c15157c24 */ /* 0x000fe2000f8e02ff */
[-C--:B------:R-:W-:Y:S01]  /*2460*/  LEA.HI.X R15, R46, R7.reuse, R15, 0x3, P0 ;  /* 0x000000072e0f7211 */ /* 0x080fe200000f1c0f */
[C---:B------:R-:W-:Y:S01]  /*2470*/  IMAD R25, R24.reuse, UR29, R25 ;  /* 0x0000001d18197c24 */ /* 0x040fe2000f8e0219 */
[----:B------:R-:W4:Y:S01]  /*2480*/  LDG.E.64 R16, desc[UR6][R16.64] ;  /* 0x0000000610107981 */ /* 0x000f22000c1e1b00 */
[----:B------:R-:W-:Y:S01]  /*2490*/  IMAD.WIDE.U32 R46, R24, UR28, RZ ;  /* 0x0000001c182e7c25 */ /* 0x000fe2000f8e00ff */
[----:B------:R-:W-:-:S02]  /*24a0*/  LEA.HI.X R19, R48, R7, R19, 0x3, P2 ;  /* 0x0000000730137211 */ /* 0x000fc400010f1c13 */
[----:B------:R-:W-:Y:S01]  /*24b0*/  IADD3 R23, PT, PT, R43, R23, RZ ;  /* 0x000000172b177210 */ /* 0x000fe20007ffe0ff */
[----:B------:R-:W-:Y:S01]  /*24c0*/  IMAD.WIDE.U32 R48, R20, UR28, RZ ;  /* 0x0000001c14307c25 */ /* 0x000fe2000f8e00ff */
[-C--:B------:R-:W-:Y:S01]  /*24d0*/  LEA R22, P1, R42, R6.reuse, 0x3 ;  /* 0x000000062a167211 */ /* 0x080fe200078218ff */
[----:B------:R-:W4:Y:S02]  /*24e0*/  LDG.E.64 R14, desc[UR6][R14.64] ;  /* 0x000000060e0e7981 */ /* 0x000f24000c1e1b00 */
[----:B------:R-:W-:Y:S02]  /*24f0*/  IMAD R51, R20, UR29, R21 ;  /* 0x0000001d14337c24 */ /* 0x000fe4000f8e0215 */
[----:B------:R-:W-:Y:S01]  /*2500*/  IMAD R43, R45, UR28, RZ ;  /* 0x0000001c2d2b7c24 */ /* 0x000fe2000f8e02ff */
[-C--:B------:R-:W-:Y:S01]  /*2510*/  LEA R20, P0, R46, R6.reuse, 0x3 ;  /* 0x000000062e147211 */ /* 0x080fe200078018ff */
[----:B------:R-:W-:Y:S01]  /*2520*/  IMAD.IADD R21, R47, 0x1, R25 ;  /* 0x000000012f157824 */ /* 0x000fe200078e0219 */
[----:B------:R-:W4:Y:S01]  /*2530*/  LDG.E.64 R18, desc[UR6][R18.64] ;  /* 0x0000000612127981 */ /* 0x000f22000c1e1b00 */
[----:B------:R-:W-:Y:S01]  /*2540*/  IMAD R47, R41, UR28, RZ ;  /* 0x0000001c292f7c24 */ /* 0x000fe2000f8e02ff */
[----:B------:R-:W-:Y:S01]  /*2550*/  LEA R24, P2, R48, R6, 0x3 ;  /* 0x0000000630187211 */ /* 0x000fe200078418ff */
[C---:B------:R-:W-:Y:S01]  /*2560*/  IMAD R41, R44.reuse, UR29, R43 ;  /* 0x0000001d2c297c24 */ /* 0x040fe2000f8e022b */
[----:B------:R-:W-:Y:S01]  /*2570*/  IADD3 R25, PT, PT, R49, R51, RZ ;  /* 0x0000003331197210 */ /* 0x000fe20007ffe0ff */
[----:B------:R-:W-:Y:S01]  /*2580*/  IMAD.WIDE.U32 R44, R44, UR28, RZ ;  /* 0x0000001c2c2c7c25 */ /* 0x000fe2000f8e00ff */
[----:B------:R-:W-:-:S03]  /*2590*/  LEA.HI.X R21, R46, R7, R21, 0x3, P0 ;  /* 0x000000072e157211 */ /* 0x000fc600000f1c15 */
[----:B------:R-:W-:Y:S02]  /*25a0*/  IMAD R43, R37, UR28, RZ ;  /* 0x0000001c252b7c24 */ /* 0x000fe4000f8e02ff */
[----:B------:R-:W-:Y:S02]  /*25b0*/  IMAD R37, R40, UR29, R47 ;  /* 0x0000001d28257c24 */ /* 0x000fe4000f8e022f */
[----:B------:R-:W-:Y:S01]  /*25c0*/  IMAD R53, R39, UR28, RZ ;  /* 0x0000001c27357c24 */ /* 0x000fe2000f8e02ff */
[----:B------:R-:W-:Y:S01]  /*25d0*/  LEA.HI.X R25, R48, R7, R25, 0x3, P2 ;  /* 0x0000000730197211 */ /* 0x000fe200010f1c19 */
[----:B------:R-:W-:Y:S01]  /*25e0*/  IMAD.WIDE.U32 R46, R40, UR28, RZ ;  /* 0x0000001c282e7c25 */ /* 0x000fe2000f8e00ff */
[----:B------:R-:W-:Y:S01]  /*25f0*/  IADD3 R52, PT, PT, R45, R41, RZ ;  /* 0x000000292d347210 */ /* 0x000fe20007ffe0ff */
[----:B------:R-:W4:Y:S01]  /*2600*/  LDG.E.64 R20, desc[UR6][R20.64] ;  /* 0x0000000614147981 */ /* 0x000f22000c1e1b00 */
[----:B------:R-:W-:Y:S01]  /*2610*/  LEA.HI.X R23, R42, R7, R23, 0x3, P1 ;  /* 0x000000072a177211 */ /* 0x000fe200008f1c17 */
[----:B------:R-:W-:-:S02]  /*2620*/  IMAD R39, R36, UR29, R43 ;  /* 0x0000001d24277c24 */ /* 0x000fc4000f8e022b */
[----:B------:R-:W-:Y:S01]  /*2630*/  IMAD.WIDE.U32 R48, R36, UR28, RZ ;  /* 0x0000001c24307c25 */ /* 0x000fe2000f8e00ff */
[-C--:B------:R-:W-:Y:S01]  /*2640*/  LEA R36, P0, R44, R6.reuse, 0x3 ;  /* 0x000000062c247211 */ /* 0x080fe200078018ff */
[----:B------:R-:W4:Y:S02]  /*2650*/  LDG.E.64 R24, desc[UR6][R24.64] ;  /* 0x0000000618187981 */ /* 0x000f24000c1e1b00 */
[C---:B------:R-:W-:Y:S02]  /*2660*/  IMAD.WIDE.U32 R50, R38.reuse, UR28, RZ ;  /* 0x0000001c26327c25 */ /* 0x040fe4000f8e00ff */
[----:B------:R-:W4:Y:S02]  /*2670*/  LDG.E.64 R22, desc[UR6][R22.64] ;  /* 0x0000000616167981 */ /* 0x000f24000c1e1b00 */
[----:B------:R-:W-:Y:S01]  /*2680*/  IMAD R43, R38, UR29, R53 ;  /* 0x0000001d262b7c24 */ /* 0x000fe2000f8e0235 */
[----:B------:R-:W-:Y:S01]  /*2690*/  LEA R38, P1, R46, R6, 0x3 ;  /* 0x000000062e267211 */ /* 0x000fe200078218ff */
[----:B------:R-:W-:-:S02]  /*26a0*/  IMAD.IADD R45, R47, 0x1, R37 ;  /* 0x000000012f2d7824 */ /* 0x000fc400078e0225 */
[----:B------:R-:W-:Y:S01]  /*26b0*/  IMAD R11, R11, UR28, RZ ;  /* 0x0000001c0b0b7c24 */ /* 0x000fe2000f8e02ff */
[----:B------:R-:W-:Y:S02]  /*26c0*/  IADD3 R41, PT, PT, R49, R39, RZ ;  /* 0x0000002731297210 */ /* 0x000fe40007ffe0ff */
[-C--:B------:R-:W-:Y:S01]  /*26d0*/  LEA.HI.X R37, R44, R7.reuse, R52, 0x3, P0 ;  /* 0x000000072c257211 */ /* 0x080fe200000f1c34 */
[----:B------:R-:W-:Y:S01]  /*26e0*/  IMAD R11, R10, UR29, R11 ;  /* 0x0000001d0a0b7c24 */ /* 0x000fe2000f8e020b */
[----:B------:R-:W-:Y:S01]  /*26f0*/  LEA.HI.X R39, R46, R7, R45, 0x3, P1 ;  /* 0x000000072e277211 */ /* 0x000fe200008f1c2d */
[----:B------:R-:W-:Y:S01]  /*2700*/  IMAD.WIDE.U32 R44, R10, UR28, RZ ;  /* 0x0000001c0a2c7c25 */ /* 0x000fe2000f8e00ff */
[-C--:B------:R-:W-:Y:S02]  /*2710*/  LEA R40, P2, R48, R6.reuse, 0x3 ;  /* 0x0000000630287211 */ /* 0x080fe400078418ff */
[----:B------:R-:W-:Y:S01]  /*2720*/  LEA R42, P3, R50, R6, 0x3 ;  /* 0x00000006322a7211 */ /* 0x000fe200078618ff */
[----:B------:R-:W4:Y:S01]  /*2730*/  LDG.E.64 R36, desc[UR6][R36.64] ;  /* 0x0000000624247981 */ /* 0x000f22000c1e1b00 */
[----:B------:R-:W-:-:S02]  /*2740*/  IADD3 R43, PT, PT, R51, R43, RZ ;  /* 0x0000002b332b7210 */ /* 0x000fc40007ffe0ff */
[----:B------:R-:W-:Y:S01]  /*2750*/  LEA R10, P0, R44, R6, 0x3 ;  /* 0x000000062c0a7211 */ /* 0x000fe200078018ff */
[----:B------:R-:W4:Y:S01]  /*2760*/  LDG.E.64 R38, desc[UR6][R38.64] ;  /* 0x0000000626267981 */ /* 0x000f22000c1e1b00 */
[----:B------:R-:W-:Y:S02]  /*2770*/  IADD3 R11, PT, PT, R45, R11, RZ ;  /* 0x0000000b2d0b7210 */ /* 0x000fe40007ffe0ff */
[-C--:B------:R-:W-:Y:S02]  /*2780*/  LEA.HI.X R41, R48, R7.reuse, R41, 0x3, P2 ;  /* 0x0000000730297211 */ /* 0x080fe400010f1c29 */
[-C--:B------:R-:W-:Y:S02]  /*2790*/  LEA.HI.X R43, R50, R7.reuse, R43, 0x3, P3 ;  /* 0x00000007322b7211 */ /* 0x080fe400018f1c2b */
[----:B------:R-:W-:Y:S02]  /*27a0*/  LEA.HI.X R11, R44, R7, R11, 0x3, P0 ;  /* 0x000000072c0b7211 */ /* 0x000fe400000f1c0b */
[----:B------:R-:W4:Y:S04]  /*27b0*/  LDG.E.64 R40, desc[UR6][R40.64] ;  /* 0x0000000628287981 */ /* 0x000f28000c1e1b00 */
[----:B------:R-:W4:Y:S04]  /*27c0*/  LDG.E.64 R42, desc[UR6][R42.64] ;  /* 0x000000062a2a7981 */ /* 0x000f28000c1e1b00 */
[----:B------:R-:W4:Y:S01]  /*27d0*/  LDG.E.64 R10, desc[UR6][R10.64] ;  /* 0x000000060a0a7981 */ /* 0x000f22000c1e1b00 */
[----:B------:R-:W-:-:S04]  /*27e0*/  IADD3 R31, P0, PT, R31, -0x10, RZ ;  /* 0xfffffff01f1f7810 */ /* 0x000fc80007f1e0ff */
[----:B------:R-:W-:Y:S02]  /*27f0*/  IADD3.X R30, PT, PT, R30, -0x1, RZ, P0, !PT ;  /* 0xffffffff1e1e7810 */ /* 0x000fe400007fe4ff */
[----:B------:R-:W-:-:S04]  /*2800*/  ISETP.NE.U32.AND P0, PT, R31, RZ, PT ;  /* 0x000000ff1f00720c */ /* 0x000fc80003f05070 */
[----:B------:R-:W-:Y:S02]  /*2810*/  ISETP.NE.AND.EX P0, PT, R30, RZ, PT, P0 ;  /* 0x000000ff1e00720c */ /* 0x000fe40003f05300 */
[----:B------:R-:W-:-:S05]  /*2820*/  IADD3 R8, P1, PT, R8, 0x80, RZ ;  /* 0x0000008008087810 */ /* 0x000fca0007f3e0ff */
[----:B------:R-:W-:Y:S01]  /*2830*/  IMAD.X R9, RZ, RZ, R9, P1 ;  /* 0x000000ffff097224 */ /* 0x000fe200008e0609 */
        /* <DEDUP_REMOVED lines=77> */
.L_x_2360:
        /* <DEDUP_REMOVED lines=30> */
[C---:B------:R-:W-:Y:S01]  /*2ef0*/  IMAD.WIDE.U32 R30, R16.reuse, UR28, RZ ;  /* 0x0000001c101e7c25 */ /* 0x040fe2000f8e00ff */
[----:B------:R-:W2:Y:S03]  /*2f00*/  LDG.E.64 R12, desc[UR6][R12.64] ;  /* 0x000000060c0c7981 */ /* 0x000ea6000c1e1b00 */
[----:B------:R-:W-:Y:S01]  /*2f10*/  IMAD R19, R16, UR29, R17 ;  /* 0x0000001d10137c24 */ /* 0x000fe2000f8e0211 */
[----:B------:R-:W-:Y:S01]  /*2f20*/  IADD3 R17, PT, PT, R29, R15, RZ ;  /* 0x0000000f1d117210 */ /* 0x000fe20007ffe0ff */
[----:B------:R-:W-:Y:S01]  /*2f30*/  IMAD.WIDE.U32 R32, R18, UR28, RZ ;  /* 0x0000001c12207c25 */ /* 0x000fe2000f8e00ff */
[-C--:B------:R-:W-:Y:S02]  /*2f40*/  LEA R16, P2, R30, R6.reuse, 0x3 ;  /* 0x000000061e107211 */ /* 0x080fe400078418ff */
[----:B------:R-:W-:Y:S01]  /*2f50*/  IADD3 R15, PT, PT, R31, R19, RZ ;  /* 0x000000131f0f7210 */ /* 0x000fe20007ffe0ff */
[----:B------:R-:W-:Y:S01]  /*2f60*/  IMAD R27, R18, UR29, R27 ;  /* 0x0000001d121b7c24 */ /* 0x000fe2000f8e021b */
[-C--:B------:R-:W-:Y:S01]  /*2f70*/  LEA R18, P1, R28, R6.reuse, 0x3 ;  /* 0x000000061c127211 */ /* 0x080fe200078218ff */
[----:B------:R-:W-:Y:S01]  /*2f80*/  IMAD R25, R25, UR28, RZ ;  /* 0x0000001c19197c24 */ /* 0x000fe2000f8e02ff */
[----:B------:R-:W-:Y:S01]  /*2f90*/  LEA R14, P3, R32, R6, 0x3 ;  /* 0x00000006200e7211 */ /* 0x000fe200078618ff */
[----:B------:R-:W-:Y:S01]  /*2fa0*/  IMAD.IADD R2, R33, 0x1, R27 ;  /* 0x0000000121027824 */ /* 0x000fe200078e021b */
[-C--:B------:R-:W-:Y:S01]  /*2fb0*/  LEA.HI.X R19, R28, R7.reuse, R17, 0x3, P1 ;  /* 0x000000071c137211 */ /* 0x080fe200008f1c11 */
[----:B------:R-:W-:Y:S01]  /*2fc0*/  IMAD R27, R24, UR29, R25 ;  /* 0x0000001d181b7c24 */ /* 0x000fe2000f8e0219 */
[-C--:B------:R-:W-:Y:S01]  /*2fd0*/  LEA.HI.X R17, R30, R7.reuse, R15, 0x3, P2 ;  /* 0x000000071e117211 */ /* 0x080fe200010f1c0f */
[----:B------:R-:W-:Y:S01]  /*2fe0*/  IMAD R23, R23, UR28, RZ ;  /* 0x0000001c17177c24 */ /* 0x000fe2000f8e02ff */
[----:B------:R-:W-:Y:S01]  /*2ff0*/  LEA.HI.X R15, R32, R7, R2, 0x3, P3 ;  /* 0x00000007200f7211 */ /* 0x000fe200018f1c02 */
[----:B------:R-:W-:Y:S01]  /*3000*/  IMAD R29, R21, UR28, RZ ;  /* 0x0000001c151d7c24 */ /* 0x000fe2000f8e02ff */
[----:B------:R-:W3:Y:S01]  /*3010*/  LDG.E.64 R18, desc[UR6][R18.64] ;  /* 0x0000000612127981 */ /* 0x000ee2000c1e1b00 */
[----:B------:R-:W-:-:S03]  /*3020*/  IMAD.WIDE.U32 R24, R24, UR28, RZ ;  /* 0x0000001c18187c25 */ /* 0x000fc6000f8e00ff */
[----:B------:R-:W4:Y:S01]  /*3030*/  LDG.E.64 R16, desc[UR6][R16.64] ;  /* 0x0000000610107981 */ /* 0x000f22000c1e1b00 */
[----:B------:R-:W-:Y:S01]  /*3040*/  IMAD.WIDE.U32 R30, R22, UR28, RZ ;  /* 0x0000001c161e7c25 */ /* 0x000fe2000f8e00ff */
[----:B------:R-:W-:Y:S02]  /*3050*/  LEA R28, P1, R24, R6, 0x3 ;  /* 0x00000006181c7211 */ /* 0x000fe400078218ff */
[----:B------:R-:W5:Y:S01]  /*3060*/  LDG.E.64 R14, desc[UR6][R14.64] ;  /* 0x000000060e0e7981 */ /* 0x000f62000c1e1b00 */
[----:B------:R-:W-:-:S04]  /*3070*/  IMAD.WIDE.U32 R32, R20, UR28, RZ ;  /* 0x0000001c14207c25 */ /* 0x000fc8000f8e00ff */
[----:B------:R-:W-:Y:S01]  /*3080*/  IMAD R21, R22, UR29, R23 ;  /* 0x0000001d16157c24 */ /* 0x000fe2000f8e0217 */
[----:B------:R-:W-:Y:S01]  /*3090*/  IADD3 R23, PT, PT, R25, R27, RZ ;  /* 0x0000001b19177210 */ /* 0x000fe20007ffe0ff */
[----:B------:R-:W-:Y:S01]  /*30a0*/  IMAD R29, R20, UR29, R29 ;  /* 0x0000001d141d7c24 */ /* 0x000fe2000f8e021d */
[-C--:B------:R-:W-:Y:S01]  /*30b0*/  LEA R22, P2, R30, R6.reuse, 0x3 ;  /* 0x000000061e167211 */ /* 0x080fe200078418ff */
[----:B------:R-:W-:Y:S01]  /*30c0*/  IMAD R11, R11, UR28, RZ ;  /* 0x0000001c0b0b7c24 */ /* 0x000fe2000f8e02ff */
[----:B------:R-:W-:Y:S02]  /*30d0*/  IADD3 R21, PT, PT, R31, R21, RZ ;  /* 0x000000151f157210 */ /* 0x000fe40007ffe0ff */
[----:B------:R-:W-:Y:S01]  /*30e0*/  IADD3 R2, PT, PT, R33, R29, RZ ;  /* 0x0000001d21027210 */ /* 0x000fe20007ffe0ff */
[----:B------:R-:W-:Y:S01]  /*30f0*/  IMAD R27, R10, UR29, R11 ;  /* 0x0000001d0a1b7c24 */ /* 0x000fe2000f8e020b */
[----:B------:R-:W-:Y:S02]  /*3100*/  LEA R20, P3, R32, R6, 0x3 ;  /* 0x0000000620147211 */ /* 0x000fe400078618ff */
[-C--:B------:R-:W-:Y:S01]  /*3110*/  LEA.HI.X R29, R24, R7.reuse, R23, 0x3, P1 ;  /* 0x00000007181d7211 */ /* 0x080fe200008f1c17 */
[----:B------:R-:W-:Y:S01]  /*3120*/  IMAD.WIDE.U32 R24, R10, UR28, RZ ;  /* 0x0000001c0a187c25 */ /* 0x000fe2000f8e00ff */
[----:B------:R-:W-:-:S02]  /*3130*/  LEA.HI.X R23, R30, R7, R21, 0x3, P2 ;  /* 0x000000071e177211 */ /* 0x000fc400010f1c15 */
[-C--:B------:R-:W-:Y:S01]  /*3140*/  LEA.HI.X R21, R32, R7.reuse, R2, 0x3, P3 ;  /* 0x0000000720157211 */ /* 0x080fe200018f1c02 */
[----:B------:R-:W-:Y:S01]  /*3150*/  IMAD.IADD R2, R25, 0x1, R27 ;  /* 0x0000000119027824 */ /* 0x000fe200078e021b */
[C---:B------:R-:W-:Y:S01]  /*3160*/  LEA R6, P1, R24.reuse, R6, 0x3 ;  /* 0x0000000618067211 */ /* 0x040fe200078218ff */
[----:B------:R-:W5:Y:S03]  /*3170*/  LDG.E.64 R10, desc[UR6][R28.64] ;  /* 0x000000061c0a7981 */ /* 0x000f66000c1e1b00 */
[----:B------:R-:W-:Y:S01]  /*3180*/  LEA.HI.X R7, R24, R7, R2, 0x3, P1 ;  /* 0x0000000718077211 */ /* 0x000fe200008f1c02 */
[----:B------:R-:W5:Y:S04]  /*3190*/  LDG.E.64 R22, desc[UR6][R22.64] ;  /* 0x0000000616167981 */ /* 0x000f68000c1e1b00 */
        /* <DEDUP_REMOVED lines=40> */
.L_x_2362:
        /* <DEDUP_REMOVED lines=15> */
[----:B------:R-:W-:Y:S02]  /*3510*/  IMAD R13, R12, UR29, R13 ;  /* 0x0000001d0c0d7c24 */ /* 0x000fe4000f8e020d */
[----:B----4-:R-:W-:Y:S02]  /*3520*/  IMAD R11, R11, UR28, RZ ;  /* 0x0000001c0b0b7c24 */ /* 0x010fe4000f8e02ff */
[----:B-----5:R-:W-:Y:S01]  /*3530*/  IMAD R17, R17, UR28, RZ ;  /* 0x0000001c11117c24 */ /* 0x020fe2000f8e02ff */
[----:B------:R-:W-:Y:S01]  /*3540*/  IADD3 R2, PT, PT, R15, R13, RZ ;  /* 0x0000000d0f027210 */ /* 0x000fe20007ffe0ff */
[C---:B------:R-:W-:Y:S02]  /*3550*/  IMAD R21, R10.reuse, UR29, R11 ;  /* 0x0000001d0a157c24 */ /* 0x040fe4000f8e020b */
[----:B------:R-:W-:-:S04]  /*3560*/  IMAD.WIDE.U32 R10, R10, UR28, RZ ;  /* 0x0000001c0a0a7c25 */ /* 0x000fc8000f8e00ff */
        /* <DEDUP_REMOVED lines=8> */
[-C--:B------:R-:W-:Y:S01]  /*35f0*/  LEA R20, P3, R18, R6.reuse, 0x3 ;  /* 0x0000000612147211 */ /* 0x080fe200078618ff */
[----:B------:R-:W-:Y:S01]  /*3600*/  IMAD.IADD R11, R19, 0x1, R17 ;  /* 0x00000001130b7824 */ /* 0x000fe200078e0211 */
[----:B------:R-:W-:Y:S02]  /*3610*/  LEA.HI.X R13, R10, R7, R21, 0x3, P1 ;  /* 0x000000070a0d7211 */ /* 0x000fe400008f1c15 */
[----:B------:R-:W-:-:S02]  /*3620*/  LEA R6, P1, R22, R6, 0x3 ;  /* 0x0000000616067211 */ /* 0x000fc400078218ff */
        /* <DEDUP_REMOVED lines=26> */
.L_x_2363:
[----:B------:R-:W-:Y:S05]  /*37d0*/  @!P0 BRA `(.L_x_2359) ;  /* 0x0000000000988947 */ /* 0x000fea0003800000 */
[----:B-1-3--:R-:W3:Y:S01]  /*37e0*/  LDG.E.64 R6, desc[UR6][R8.64] ;  /* 0x0000000608067981 */ /* 0x00aee2000c1e1b00 */
[----:B------:R-:W3:Y:S08]  /*37f0*/  LDC.64 R16, c[0x0][0x758] ;  /* 0x0001d600ff107b82 */ /* 0x000ef00000000a00 */
[----:B------:R-:W1:Y:S01]  /*3800*/  LDC.64 R18, c[0x0][0x728] ;  /* 0x0001ca00ff127b82 */ /* 0x000e620000000a00 */
[----:B---3--:R-:W-:-:S02]  /*3810*/  IMAD R2, R7, R16, RZ ;  /* 0x0000001007027224 */ /* 0x008fc400078e02ff */
        /* <DEDUP_REMOVED lines=20> */
[----:B------:R-:W-:Y:S02]  /*3960*/  @P0 IMAD R11, R10, R17, R2 ;  /* 0x000000110a0b0224 */ /* 0x000fe400078e0202 */
[----:B------:R-:W-:Y:S01]  /*3970*/  IMAD.IADD R2, R13, 0x1, R7 ;  /* 0x000000010d027824 */ /* 0x000fe200078e0207 */
        /* <DEDUP_REMOVED lines=12> */
.L_x_2359:
[----:B-1-3--:R-:W2:Y:S01]  /*3a40*/  LDC.64 R6, c[0x0][0x710] ;  /* 0x0001c400ff067b82 */ /* 0x00aea20000000a00 */
[----:B------:R-:W-:Y:S01]  /*3a50*/  IADD3 R3, PT, PT, R3, 0x80, RZ ;  /* 0x0000008003037810 */ /* 0x000fe20007ffe0ff */
[----:B--2-4-:R1:W-:Y:S06]  /*3a60*/  STG.E.64 desc[UR6][R6.64], R4 ;  /* 0x0000000406007986 */ /* 0x0143ec000c101b06 */
.L_x_2352:
        /* <DEDUP_REMOVED lines=25> */
[----:B------:R-:W-:Y:S01]  /*3c00*/  BSSY.RECONVERGENT B2, `(.L_x_2366) ;  /* 0x00000d7000027945 */ /* 0x000fe20003800200 */
[----:B------:R-:W-:Y:S02]  /*3c10*/  LOP3.LUT R30, R30, 0x7fffffff, RZ, 0xc0, !PT ;  /* 0x7fffffff1e1e7812 */ /* 0x000fe400078ec0ff */
[----:B------:R-:W-:Y:S02]  /*3c20*/  CS2R R4, SRZ ;  /* 0x0000000000047805 */ /* 0x000fe4000001ff00 */
[----:B------:R-:W-:-:S07]  /*3c30*/  LOP3.LUT R31, R0, 0xfffffff0, RZ, 0xc0, !PT ;  /* 0xfffffff0001f7812 */ /* 0x000fce00078ec0ff */
.L_x_2367:
        /* <DEDUP_REMOVED lines=20> */
[----:B------:R-:W-:Y:S01]  /*3d80*/  IMAD.WIDE.U32 R40, R34, UR16, RZ ;  /* 0x0000001022287c25 */ /* 0x000fe2000f8e00ff */
[----:B------:R-:W-:-:S03]  /*3d90*/  LEA R32, P0, R42, UR24, 0x3 ;  /* 0x000000182a207c11 */ /* 0x000fc6000f8018ff */
[----:B------:R-:W-:Y:S01]  /*3da0*/  IMAD R35, R34, UR17, R35 ;  /* 0x0000001122237c24 */ /* 0x000fe2000f8e0223 */
[----:B------:R-:W-:Y:S01]  /*3db0*/  IADD3 R33, PT, PT, R43, R33, RZ ;  /* 0x000000212b217210 */ /* 0x000fe20007ffe0ff */
[----:B---3--:R-:W-:Y:S02]  /*3dc0*/  IMAD R39, R39, UR16, RZ ;  /* 0x0000001027277c24 */ /* 0x008fe4000f8e02ff */
[----:B------:R-:W-:Y:S02]  /*3dd0*/  IMAD.IADD R35, R41, 0x1, R35 ;  /* 0x0000000129237824 */ /* 0x000fe400078e0223 */
[----:B----4-:R-:W-:Y:S01]  /*3de0*/  IMAD R41, R45, UR16, RZ ;  /* 0x000000102d297c24 */ /* 0x010fe2000f8e02ff */
[----:B------:R-:W-:Y:S01]  /*3df0*/  LEA.HI.X R33, R42, UR25, R33, 0x3, P0 ;  /* 0x000000192a217c11 */ /* 0x000fe200080f1c21 */
[----:B-----5:R-:W-:Y:S01]  /*3e00*/  IMAD R37, R37, UR16, RZ ;  /* 0x0000001025257c24 */ /* 0x020fe2000f8e02ff */
[----:B------:R-:W-:Y:S01]  /*3e10*/  LEA R34, P1, R40, UR24, 0x3 ;  /* 0x0000001828227c11 */ /* 0x000fe2000f8218ff */
[----:B------:R-:W-:-:S04]  /*3e20*/  IMAD.WIDE.U32 R42, R38, UR16, RZ ;  /* 0x00000010262a7c25 */ /* 0x000fc8000f8e00ff */
[----:B------:R-:W-:Y:S02]  /*3e30*/  IMAD R39, R38, UR17, R39 ;  /* 0x0000001126277c24 */ /* 0x000fe4000f8e0227 */
[C---:B------:R-:W-:Y:S01]  /*3e40*/  IMAD R41, R44.reuse, UR17, R41 ;  /* 0x000000112c297c24 */ /* 0x040fe2000f8e0229 */
[----:B------:R-:W2:Y:S01]  /*3e50*/  LDG.E.64 R32, desc[UR6][R32.64] ;  /* 0x0000000620207981 */ /* 0x000ea2000c1e1b00 */
[----:B------:R-:W-:Y:S01]  /*3e60*/  IMAD.WIDE.U32 R44, R44, UR16, RZ ;  /* 0x000000102c2c7c25 */ /* 0x000fe2000f8e00ff */
[----:B------:R-:W-:Y:S02]  /*3e70*/  LEA.HI.X R35, R40, UR25, R35, 0x3, P1 ;  /* 0x0000001928237c11 */ /* 0x000fe400088f1c23 */
[----:B------:R-:W-:Y:S01]  /*3e80*/  LEA R38, P1, R42, UR24, 0x3 ;  /* 0x000000182a267c11 */ /* 0x000fe2000f8218ff */
[----:B------:R-:W-:Y:S01]  /*3e90*/  IMAD.WIDE.U32 R46, R36, UR16, RZ ;  /* 0x00000010242e7c25 */ /* 0x000fe2000f8e00ff */
[----:B------:R-:W-:-:S03]  /*3ea0*/  IADD3 R39, PT, PT, R43, R39, RZ ;  /* 0x000000272b277210 */ /* 0x000fc60007ffe0ff */
[----:B------:R-:W-:Y:S01]  /*3eb0*/  IMAD R37, R36, UR17, R37 ;  /* 0x0000001124257c24 */ /* 0x000fe2000f8e0225 */
[----:B------:R-:W-:Y:S01]  /*3ec0*/  LEA R40, P0, R44, UR24, 0x3 ;  /* 0x000000182c287c11 */ /* 0x000fe2000f8018ff */
[----:B------:R-:W-:Y:S01]  /*3ed0*/  IMAD R17, R17, UR16, RZ ;  /* 0x0000001011117c24 */ /* 0x000fe2000f8e02ff */
[----:B------:R-:W-:Y:S01]  /*3ee0*/  IADD3 R41, PT, PT, R45, R41, RZ ;  /* 0x000000292d297210 */ /* 0x000fe20007ffe0ff */
[----:B------:R-:W-:Y:S01]  /*3ef0*/  IMAD R21, R21, UR16, RZ ;  /* 0x0000001015157c24 */ /* 0x000fe2000f8e02ff */
[----:B------:R-:W-:Y:S01]  /*3f00*/  LEA R36, P2, R46, UR24, 0x3 ;  /* 0x000000182e247c11 */ /* 0x000fe2000f8418ff */
[----:B------:R-:W-:Y:S01]  /*3f10*/  IMAD R19, R19, UR16, RZ ;  /* 0x0000001013137c24 */ /* 0x000fe2000f8e02ff */
[----:B------:R-:W-:Y:S01]  /*3f20*/  IADD3 R37, PT, PT, R47, R37, RZ ;  /* 0x000000252f257210 */ /* 0x000fe20007ffe0ff */
[----:B------:R-:W-:Y:S01]  /*3f30*/  IMAD R17, R16, UR17, R17 ;  /* 0x0000001110117c24 */ /* 0x000fe2000f8e0211 */
[----:B------:R-:W-:Y:S01]  /*3f40*/  LEA.HI.X R39, R42, UR25, R39, 0x3, P1 ;  /* 0x000000192a277c11 */ /* 0x000fe200088f1c27 */
[----:B------:R-:W-:Y:S01]  /*3f50*/  IMAD.WIDE.U32 R42, R16, UR16, RZ ;  /* 0x00000010102a7c25 */ /* 0x000fe2000f8e00ff */
[----:B------:R-:W-:Y:S01]  /*3f60*/  LEA.HI.X R41, R44, UR25, R41, 0x3, P0 ;  /* 0x000000192c297c11 */ /* 0x000fe200080f1c29 */
[----:B------:R-:W3:Y:S01]  /*3f70*/  LDG.E.64 R34, desc[UR6][R34.64] ;  /* 0x0000000622227981 */ /* 0x000ee2000c1e1b00 */
[----:B------:R-:W-:Y:S01]  /*3f80*/  LEA.HI.X R37, R46, UR25, R37, 0x3, P2 ;  /* 0x000000192e257c11 */ /* 0x000fe200090f1c25 */
[----:B------:R-:W-:-:S02]  /*3f90*/  IMAD R21, R20, UR17, R21 ;  /* 0x0000001114157c24 */ /* 0x000fc4000f8e0215 */
[----:B------:R-:W-:Y:S01]  /*3fa0*/  IMAD.WIDE.U32 R44, R20, UR16, RZ ;  /* 0x00000010142c7c25 */ /* 0x000fe2000f8e00ff */
[----:B------:R-:W4:Y:S03]  /*3fb0*/  LDG.E.64 R40, desc[UR6][R40.64] ;  /* 0x0000000628287981 */ /* 0x000f26000c1e1b00 */
[----:B------:R-:W-:Y:S01]  /*3fc0*/  IMAD.WIDE.U32 R46, R18, UR16, RZ ;  /* 0x00000010122e7c25 */ /* 0x000fe2000f8e00ff */
[----:B------:R-:W-:Y:S01]  /*3fd0*/  LEA R20, P0, R44, UR24, 0x3 ;  /* 0x000000182c147c11 */ /* 0x000fe2000f8018ff */
[----:B------:R-:W5:Y:S02]  /*3fe0*/  LDG.E.64 R38, desc[UR6][R38.64] ;  /* 0x0000000626267981 */ /* 0x000f64000c1e1b00 */
[----:B------:R-:W-:Y:S01]  /*3ff0*/  IMAD R49, R18, UR17, R19 ;  /* 0x0000001112317c24 */ /* 0x000fe2000f8e0213 */
[C---:B------:R-:W-:Y:S01]  /*4000*/  LEA R18, P1, R42.reuse, UR24, 0x3 ;  /* 0x000000182a127c11 */ /* 0x040fe2000f8218ff */
[----:B------:R-:W-:Y:S01]  /*4010*/  IMAD.IADD R21, R45, 0x1, R21 ;  /* 0x000000012d157824 */ /* 0x000fe200078e0215 */
[----:B------:R-:W-:Y:S01]  /*4020*/  IADD3 R19, PT, PT, R43, R17, RZ ;  /* 0x000000112b137210 */ /* 0x000fe20007ffe0ff */
[----:B------:R-:W-:Y:S01]  /*4030*/  IMAD R13, R13, UR16, RZ ;  /* 0x000000100d0d7c24 */ /* 0x000fe2000f8e02ff */
[----:B------:R-:W5:Y:S01]  /*4040*/  LDG.E.64 R36, desc[UR6][R36.64] ;  /* 0x0000000624247981 */ /* 0x000f62000c1e1b00 */
[----:B------:R-:W-:Y:S01]  /*4050*/  IMAD R15, R15, UR16, RZ ;  /* 0x000000100f0f7c24 */ /* 0x000fe2000f8e02ff */
[----:B------:R-:W-:Y:S01]  /*4060*/  LEA.HI.X R19, R42, UR25, R19, 0x3, P1 ;  /* 0x000000192a137c11 */ /* 0x000fe200088f1c13 */
[----:B------:R-:W-:Y:S01]  /*4070*/  IMAD.WIDE.U32 R42, R12, UR16, RZ ;  /* 0x000000100c2a7c25 */ /* 0x000fe2000f8e00ff */
[----:B------:R-:W-:-:S03]  /*4080*/  LEA.HI.X R21, R44, UR25, R21, 0x3, P0 ;  /* 0x000000192c157c11 */ /* 0x000fc600080f1c15 */
[----:B------:R-:W-:Y:S01]  /*4090*/  IMAD R13, R12, UR17, R13 ;  /* 0x000000110c0d7c24 */ /* 0x000fe2000f8e020d */
[----:B------:R-:W-:Y:S01]  /*40a0*/  LEA R16, P2, R46, UR24, 0x3 ;  /* 0x000000182e107c11 */ /* 0x000fe2000f8418ff */
[C---:B------:R-:W-:Y:S01]  /*40b0*/  IMAD R15, R14.reuse, UR17, R15 ;  /* 0x000000110e0f7c24 */ /* 0x040fe2000f8e020f */
[----:B------:R-:W-:Y:S01]  /*40c0*/  IADD3 R17, PT, PT, R47, R49, RZ ;  /* 0x000000312f117210 */ /* 0x000fe20007ffe0ff */
[----:B------:R-:W-:Y:S01]  /*40d0*/  IMAD.WIDE.U32 R44, R14, UR16, RZ ;  /* 0x000000100e2c7c25 */ /* 0x000fe2000f8e00ff */
[----:B------:R-:W-:Y:S01]  /*40e0*/  LEA R12, P1, R42, UR24, 0x3 ;  /* 0x000000182a0c7c11 */ /* 0x000fe2000f8218ff */
[----:B------:R-:W5:Y:S02]  /*40f0*/  LDG.E.64 R20, desc[UR6][R20.64] ;  /* 0x0000000614147981 */ /* 0x000f64000c1e1b00 */
[----:B------:R-:W-:Y:S02]  /*4100*/  IMAD.IADD R13, R43, 0x1, R13 ;  /* 0x000000012b0d7824 */ /* 0x000fe400078e020d */
[----:B------:R-:W-:-:S02]  /*4110*/  IMAD R11, R11, UR16, RZ ;  /* 0x000000100b0b7c24 */ /* 0x000fc4000f8e02ff */
[----:B------:R-:W-:Y:S01]  /*4120*/  IMAD R29, R29, UR16, RZ ;  /* 0x000000101d1d7c24 */ /* 0x000fe2000f8e02ff */
[----:B------:R-:W-:Y:S01]  /*4130*/  IADD3 R15, PT, PT, R45, R15, RZ ;  /* 0x0000000f2d0f7210 */ /* 0x000fe20007ffe0ff */
[----:B------:R-:W-:Y:S01]  /*4140*/  IMAD R45, R27, UR16, RZ ;  /* 0x000000101b2d7c24 */ /* 0x000fe2000f8e02ff */
[----:B------:R-:W-:Y:S01]  /*4150*/  LEA.HI.X R17, R46, UR25, R17, 0x3, P2 ;  /* 0x000000192e117c11 */ /* 0x000fe200090f1c11 */
[----:B------:R-:W-:Y:S01]  /*4160*/  IMAD.WIDE.U32 R46, R10, UR16, RZ ;  /* 0x000000100a2e7c25 */ /* 0x000fe2000f8e00ff */
[----:B------:R-:W-:Y:S01]  /*4170*/  LEA R14, P0, R44, UR24, 0x3 ;  /* 0x000000182c0e7c11 */ /* 0x000fe2000f8018ff */
[----:B------:R-:W5:Y:S01]  /*4180*/  LDG.E.64 R18, desc[UR6][R18.64] ;  /* 0x0000000612127981 */ /* 0x000f62000c1e1b00 */
[----:B------:R-:W-:Y:S01]  /*4190*/  LEA.HI.X R13, R42, UR25, R13, 0x3, P1 ;  /* 0x000000192a0d7c11 */ /* 0x000fe200088f1c0d */
[----:B------:R-:W-:Y:S02]  /*41a0*/  IMAD R11, R10, UR17, R11 ;  /* 0x000000110a0b7c24 */ /* 0x000fe4000f8e020b */
[C---:B------:R-:W-:Y:S01]  /*41b0*/  IMAD R27, R28.reuse, UR17, R29 ;  /* 0x000000111c1b7c24 */ /* 0x040fe2000f8e021d */
[----:B------:R-:W5:Y:S01]  /*41c0*/  LDG.E.64 R16, desc[UR6][R16.64] ;  /* 0x0000000610107981 */ /* 0x000f62000c1e1b00 */
[----:B------:R-:W-:Y:S01]  /*41d0*/  IMAD.WIDE.U32 R42, R28, UR16, RZ ;  /* 0x000000101c2a7c25 */ /* 0x000fe2000f8e00ff */
[----:B------:R-:W-:-:S02]  /*41e0*/  LEA.HI.X R15, R44, UR25, R15, 0x3, P0 ;  /* 0x000000192c0f7c11 */ /* 0x000fc400080f1c0f */
[----:B------:R-:W5:Y:S01]  /*41f0*/  LDG.E.64 R12, desc[UR6][R12.64] ;  /* 0x000000060c0c7981 */ /* 0x000f62000c1e1b00 */
[----:B------:R-:W-:Y:S02]  /*4200*/  IMAD R29, R23, UR16, RZ ;  /* 0x00000010171d7c24 */ /* 0x000fe4000f8e02ff */
[----:B------:R-:W-:Y:S01]  /*4210*/  IMAD R23, R26, UR17, R45 ;  /* 0x000000111a177c24 */ /* 0x000fe2000f8e022d */
[----:B------:R-:W-:Y:S01]  /*4220*/  LEA R10, P2, R46, UR24, 0x3 ;  /* 0x000000182e0a7c11 */ /* 0x000fe2000f8418ff */
[----:B------:R-:W-:Y:S01]  /*4230*/  IMAD.WIDE.U32 R44, R26, UR16, RZ ;  /* 0x000000101a2c7c25 */ /* 0x000fe2000f8e00ff */
[----:B------:R-:W-:Y:S01]  /*4240*/  IADD3 R11, PT, PT, R47, R11, RZ ;  /* 0x0000000b2f0b7210 */ /* 0x000fe20007ffe0ff */
[----:B------:R-:W5:Y:S02]  /*4250*/  LDG.E.64 R14, desc[UR6][R14.64] ;  /* 0x000000060e0e7981 */ /* 0x000f64000c1e1b00 */
[----:B------:R-:W-:Y:S01]  /*4260*/  IMAD R25, R25, UR16, RZ ;  /* 0x0000001019197c24 */ /* 0x000fe2000f8e02ff */
[----:B------:R-:W-:Y:S01]  /*4270*/  IADD3 R43, PT, PT, R43, R27, RZ ;  /* 0x0000001b2b2b7210 */ /* 0x000fe20007ffe0ff */
[----:B------:R-:W-:-:S02]  /*4280*/  IMAD R29, R22, UR17, R29 ;  /* 0x00000011161d7c24 */ /* 0x000fc4000f8e021d */
[----:B------:R-:W-:Y:S01]  /*4290*/  IMAD.WIDE.U32 R48, R22, UR16, RZ ;  /* 0x0000001016307c25 */ /* 0x000fe2000f8e00ff */
[----:B------:R-:W-:-:S03]  /*42a0*/  LEA R22, P0, R42, UR24, 0x3 ;  /* 0x000000182a167c11 */ /* 0x000fc6000f8018ff */
[----:B------:R-:W-:Y:S01]  /*42b0*/  IMAD R9, R9, UR16, RZ ;  /* 0x0000001009097c24 */ /* 0x000fe2000f8e02ff */
[----:B------:R-:W-:Y:S01]  /*42c0*/  LEA.HI.X R11, R46, UR25, R11, 0x3, P2 ;  /* 0x000000192e0b7c11 */ /* 0x000fe200090f1c0b */
[C---:B------:R-:W-:Y:S01]  /*42d0*/  IMAD R51, R24.reuse, UR17, R25 ;  /* 0x0000001118337c24 */ /* 0x040fe2000f8e0219 */
[----:B------:R-:W-:Y:S01]  /*42e0*/  IADD3 R25, PT, PT, R45, R23, RZ ;  /* 0x000000172d197210 */ /* 0x000fe20007ffe0ff */
[----:B------:R-:W-:Y:S01]  /*42f0*/  IMAD.WIDE.U32 R46, R24, UR16, RZ ;  /* 0x00000010182e7c25 */ /* 0x000fe2000f8e00ff */
[----:B------:R-:W-:-:S03]  /*4300*/  LEA.HI.X R23, R42, UR25, R43, 0x3, P0 ;  /* 0x000000192a177c11 */ /* 0x000fc600080f1c2b */
[----:B------:R-:W-:Y:S01]  /*4310*/  IMAD R9, R8, UR17, R9 ;  /* 0x0000001108097c24 */ /* 0x000fe2000f8e0209 */
[----:B------:R-:W-:Y:S01]  /*4320*/  LEA R26, P2, R48, UR24, 0x3 ;  /* 0x00000018301a7c11 */ /* 0x000fe2000f8418ff */
[----:B------:R-:W-:Y:S01]  /*4330*/  IMAD.WIDE.U32 R42, R8, UR16, RZ ;  /* 0x00000010082a7c25 */ /* 0x000fe2000f8e00ff */
[----:B------:R-:W-:Y:S01]  /*4340*/  LEA R24, P1, R44, UR24, 0x3 ;  /* 0x000000182c187c11 */ /* 0x000fe2000f8218ff */
[----:B------:R-:W5:Y:S02]  /*4350*/  LDG.E.64 R10, desc[UR6][R10.64] ;  /* 0x000000060a0a7981 */ /* 0x000f64000c1e1b00 */
[----:B------:R-:W-:Y:S01]  /*4360*/  IMAD.IADD R27, R49, 0x1, R29 ;  /* 0x00000001311b7824 */ /* 0x000fe200078e021d */
[----:B------:R-:W-:Y:S01]  /*4370*/  LEA R28, P3, R46, UR24, 0x3 ;  /* 0x000000182e1c7c11 */ /* 0x000fe2000f8618ff */
[----:B------:R-:W5:Y:S01]  /*4380*/  LDG.E.64 R22, desc[UR6][R22.64] ;  /* 0x0000000616167981 */ /* 0x000f62000c1e1b00 */
[----:B------:R-:W-:Y:S02]  /*4390*/  IADD3 R29, PT, PT, R47, R51, RZ ;  /* 0x000000332f1d7210 */ /* 0x000fe40007ffe0ff */
[----:B------:R-:W-:-:S02]  /*43a0*/  LEA R8, P0, R42, UR24, 0x3 ;  /* 0x000000182a087c11 */ /* 0x000fc4000f8018ff */
[----:B------:R-:W-:Y:S02]  /*43b0*/  IADD3 R9, PT, PT, R43, R9, RZ ;  /* 0x000000092b097210 */ /* 0x000fe40007ffe0ff */
[----:B------:R-:W-:Y:S02]  /*43c0*/  LEA.HI.X R25, R44, UR25, R25, 0x3, P1 ;  /* 0x000000192c197c11 */ /* 0x000fe400088f1c19 */
[----:B------:R-:W-:Y:S02]  /*43d0*/  LEA.HI.X R27, R48, UR25, R27, 0x3, P2 ;  /* 0x00000019301b7c11 */ /* 0x000fe400090f1c1b */
[----:B------:R-:W-:Y:S02]  /*43e0*/  LEA.HI.X R29, R46, UR25, R29, 0x3, P3 ;  /* 0x000000192e1d7c11 */ /* 0x000fe400098f1c1d */
[----:B------:R-:W-:Y:S01]  /*43f0*/  LEA.HI.X R9, R42, UR25, R9, 0x3, P0 ;  /* 0x000000192a097c11 */ /* 0x000fe200080f1c09 */
[----:B------:R-:W5:Y:S04]  /*4400*/  LDG.E.64 R24, desc[UR6][R24.64] ;  /* 0x0000000618187981 */ /* 0x000f68000c1e1b00 */
[----:B------:R-:W5:Y:S04]  /*4410*/  LDG.E.64 R26, desc[UR6][R26.64] ;  /* 0x000000061a1a7981 */ /* 0x000f68000c1e1b00 */
[----:B------:R-:W5:Y:S04]  /*4420*/  LDG.E.64 R28, desc[UR6][R28.64] ;  /* 0x000000061c1c7981 */ /* 0x000f68000c1e1b00 */
[----:B------:R-:W5:Y:S01]  /*4430*/  LDG.E.64 R8, desc[UR6][R8.64] ;  /* 0x0000000608087981 */ /* 0x000f62000c1e1b00 */
        /* <DEDUP_REMOVED lines=81> */
[----:B0-----:R1:W2:Y:S02]  /*4950*/  DADD R4, R10, R8 ;  /* 0x000000000a047229 */ /* 0x0012a40000000008 */
[----:B-12---:R-:W-:Y:S05]  /*4960*/  @P0 BRA `(.L_x_2367) ;  /* 0xfffffff000b40947 */ /* 0x006fea000383ffff */
[----:B------:R-:W-:Y:S05]  /*4970*/  BSYNC.RECONVERGENT B2 ;  /* 0x0000000000027941 */ /* 0x000fea0003800200 */
.L_x_2366:
        /* <DEDUP_REMOVED lines=22> */
[C---:B-1----:R-:W-:Y:S01]  /*4ae0*/  LEA R8, P1, R26.reuse, UR30, 0x3 ;  /* 0x0000001e1a087c11 */ /* 0x042fe2000f8218ff */
[----:B---3--:R-:W-:Y:S02]  /*4af0*/  IMAD R13, R13, UR28, RZ ;  /* 0x0000001c0d0d7c24 */ /* 0x008fe4000f8e02ff */
[----:B------:R-:W-:Y:S02]  /*4b00*/  IMAD.IADD R9, R27, 0x1, R9 ;  /* 0x000000011b097824 */ /* 0x000fe400078e0209 */
[----:B----4-:R-:W-:Y:S02]  /*4b10*/  IMAD R21, R21, UR28, RZ ;  /* 0x0000001c15157c24 */ /* 0x010fe4000f8e02ff */
[----:B-----5:R-:W-:Y:S01]  /*4b20*/  IMAD R15, R15, UR28, RZ ;  /* 0x0000001c0f0f7c24 */ /* 0x020fe2000f8e02ff */
[----:B------:R-:W-:Y:S01]  /*4b30*/  LEA.HI.X R9, R26, UR31, R9, 0x3, P1 ;  /* 0x0000001f1a097c11 */ /* 0x000fe200088f1c09 */
[----:B------:R-:W-:-:S02]  /*4b40*/  IMAD R13, R12, UR29, R13 ;  /* 0x0000001d0c0d7c24 */ /* 0x000fc4000f8e020d */
[----:B------:R-:W-:-:S03]  /*4b50*/  IMAD.WIDE.U32 R26, R12, UR28, RZ ;  /* 0x0000001c0c1a7c25 */ /* 0x000fc6000f8e00ff */
[----:B------:R-:W2:Y:S01]  /*4b60*/  LDG.E.64 R8, desc[UR6][R8.64] ;  /* 0x0000000608087981 */ /* 0x000ea2000c1e1b00 */
[----:B------:R-:W-:-:S04]  /*4b70*/  IMAD.WIDE.U32 R30, R20, UR28, RZ ;  /* 0x0000001c141e7c25 */ /* 0x000fc8000f8e00ff */
[----:B------:R-:W-:Y:S02]  /*4b80*/  IMAD R25, R20, UR29, R21 ;  /* 0x0000001d14197c24 */ /* 0x000fe4000f8e0215 */
[----:B------:R-:W-:Y:S01]  /*4b90*/  IMAD.WIDE.U32 R28, R14, UR28, RZ ;  /* 0x0000001c0e1c7c25 */ /* 0x000fe2000f8e00ff */
[----:B------:R-:W-:-:S03]  /*4ba0*/  IADD3 R21, PT, PT, R27, R13, RZ ;  /* 0x0000000d1b157210 */ /* 0x000fc60007ffe0ff */
[----:B------:R-:W-:Y:S02]  /*4bb0*/  IMAD R15, R14, UR29, R15 ;  /* 0x0000001d0e0f7c24 */ /* 0x000fe4000f8e020f */
[----:B------:R-:W-:Y:S01]  /*4bc0*/  IMAD R23, R23, UR28, RZ ;  /* 0x0000001c17177c24 */ /* 0x000fe2000f8e02ff */
[----:B------:R-:W-:Y:S01]  /*4bd0*/  IADD3 R13, PT, PT, R31, R25, RZ ;  /* 0x000000191f0d7210 */ /* 0x000fe20007ffe0ff */
[----:B------:R-:W-:Y:S01]  /*4be0*/  IMAD R19, R19, UR28, RZ ;  /* 0x0000001c13137c24 */ /* 0x000fe2000f8e02ff */
[----:B------:R-:W-:Y:S01]  /*4bf0*/  LEA R20, P1, R26, UR30, 0x3 ;  /* 0x0000001e1a147c11 */ /* 0x000fe2000f8218ff */
[----:B------:R-:W-:Y:S01]  /*4c00*/  IMAD R25, R22, UR29, R23 ;  /* 0x0000001d16197c24 */ /* 0x000fe2000f8e0217 */
[----:B------:R-:W-:Y:S01]  /*4c10*/  LEA R14, P2, R28, UR30, 0x3 ;  /* 0x0000001e1c0e7c11 */ /* 0x000fe2000f8418ff */
[----:B------:R-:W-:Y:S01]  /*4c20*/  IMAD.WIDE.U32 R22, R22, UR28, RZ ;  /* 0x0000001c16167c25 */ /* 0x000fe2000f8e00ff */
[----:B------:R-:W-:Y:S02]  /*4c30*/  IADD3 R15, PT, PT, R29, R15, RZ ;  /* 0x0000000f1d0f7210 */ /* 0x000fe40007ffe0ff */
[----:B------:R-:W-:Y:S01]  /*4c40*/  LEA R12, P3, R30, UR30, 0x3 ;  /* 0x0000001e1e0c7c11 */ /* 0x000fe2000f8618ff */
[----:B------:R-:W-:Y:S01]  /*4c50*/  IMAD R17, R17, UR28, RZ ;  /* 0x0000001c11117c24 */ /* 0x000fe2000f8e02ff */
[----:B------:R-:W-:Y:S01]  /*4c60*/  LEA.HI.X R21, R26, UR31, R21, 0x3, P1 ;  /* 0x0000001f1a157c11 */ /* 0x000fe200088f1c15 */
[----:B------:R-:W-:Y:S01]  /*4c70*/  IMAD.IADD R23, R23, 0x1, R25 ;  /* 0x0000000117177824 */ /* 0x000fe200078e0219 */
[----:B------:R-:W-:Y:S01]  /*4c80*/  LEA.HI.X R15, R28, UR31, R15, 0x3, P2 ;  /* 0x0000001f1c0f7c11 */ /* 0x000fe200090f1c0f */
[----:B------:R-:W-:Y:S01]  /*4c90*/  IMAD.WIDE.U32 R28, R18, UR28, RZ ;  /* 0x0000001c121c7c25 */ /* 0x000fe2000f8e00ff */
[----:B------:R-:W-:-:S03]  /*4ca0*/  LEA R26, P1, R22, UR30, 0x3 ;  /* 0x0000001e161a7c11 */ /* 0x000fc6000f8218ff */
[----:B------:R-:W-:Y:S01]  /*4cb0*/  IMAD R19, R18, UR29, R19 ;  /* 0x0000001d12137c24 */ /* 0x000fe2000f8e0213 */
[----:B------:R-:W-:Y:S01]  /*4cc0*/  LEA.HI.X R13, R30, UR31, R13, 0x3, P3 ;  /* 0x0000001f1e0d7c11 */ /* 0x000fe200098f1c0d */
[----:B------:R-:W-:Y:S01]  /*4cd0*/  IMAD R11, R11, UR28, RZ ;  /* 0x0000001c0b0b7c24 */ /* 0x000fe2000f8e02ff */
[----:B------:R-:W-:Y:S01]  /*4ce0*/  LEA.HI.X R27, R22, UR31, R23, 0x3, P1 ;  /* 0x0000001f161b7c11 */ /* 0x000fe200088f1c17 */
[----:B------:R-:W-:Y:S01]  /*4cf0*/  IMAD.WIDE.U32 R30, R16, UR28, RZ ;  /* 0x0000001c101e7c25 */ /* 0x000fe2000f8e00ff */
[----:B------:R-:W-:Y:S01]  /*4d00*/  LEA R18, P2, R28, UR30, 0x3 ;  /* 0x0000001e1c127c11 */ /* 0x000fe2000f8418ff */
[----:B------:R-:W3:Y:S02]  /*4d10*/  LDG.E.64 R20, desc[UR6][R20.64] ;  /* 0x0000000614147981 */ /* 0x000ee4000c1e1b00 */
[----:B------:R-:W-:Y:S01]  /*4d20*/  IMAD R17, R16, UR29, R17 ;  /* 0x0000001d10117c24 */ /* 0x000fe2000f8e0211 */
[----:B------:R-:W-:Y:S01]  /*4d30*/  IADD3 R19, PT, PT, R29, R19, RZ ;  /* 0x000000131d137210 */ /* 0x000fe20007ffe0ff */
[C---:B------:R-:W-:Y:S01]  /*4d40*/  IMAD R25, R10.reuse, UR29, R11 ;  /* 0x0000001d0a197c24 */ /* 0x040fe2000f8e020b */
[----:B------:R-:W4:Y:S01]  /*4d50*/  LDG.E.64 R14, desc[UR6][R14.64] ;  /* 0x000000060e0e7981 */ /* 0x000f22000c1e1b00 */
[----:B------:R-:W-:Y:S01]  /*4d60*/  IMAD.WIDE.U32 R22, R10, UR28, RZ ;  /* 0x0000001c0a167c25 */ /* 0x000fe2000f8e00ff */
[----:B------:R-:W-:-:S02]  /*4d70*/  LEA R16, P3, R30, UR30, 0x3 ;  /* 0x0000001e1e107c11 */ /* 0x000fc4000f8618ff */
[----:B------:R-:W-:Y:S01]  /*4d80*/  IADD3 R17, PT, PT, R31, R17, RZ ;  /* 0x000000111f117210 */ /* 0x000fe20007ffe0ff */
[----:B------:R-:W5:Y:S01]  /*4d90*/  LDG.E.64 R12, desc[UR6][R12.64] ;  /* 0x000000060c0c7981 */ /* 0x000f62000c1e1b00 */
[----:B------:R-:W-:Y:S02]  /*4da0*/  LEA.HI.X R19, R28, UR31, R19, 0x3, P2 ;  /* 0x0000001f1c137c11 */ /* 0x000fe400090f1c13 */
[----:B------:R-:W-:Y:S01]  /*4db0*/  LEA R28, P1, R22, UR30, 0x3 ;  /* 0x0000001e161c7c11 */ /* 0x000fe2000f8218ff */
[----:B------:R-:W5:Y:S01]  /*4dc0*/  LDG.E.64 R10, desc[UR6][R26.64] ;  /* 0x000000061a0a7981 */ /* 0x000f62000c1e1b00 */
[----:B------:R-:W-:Y:S02]  /*4dd0*/  IADD3 R23, PT, PT, R23, R25, RZ ;  /* 0x0000001917177210 */ /* 0x000fe40007ffe0ff */
[----:B------:R-:W-:Y:S01]  /*4de0*/  LEA.HI.X R17, R30, UR31, R17, 0x3, P3 ;  /* 0x0000001f1e117c11 */ /* 0x000fe200098f1c11 */
[----:B------:R-:W5:Y:S01]  /*4df0*/  LDG.E.64 R18, desc[UR6][R18.64] ;  /* 0x0000000612127981 */ /* 0x000f62000c1e1b00 */
[----:B------:R-:W-:-:S04]  /*4e00*/  LEA.HI.X R29, R22, UR31, R23, 0x3, P1 ;  /* 0x0000001f161d7c11 */ /* 0x000fc800088f1c17 */
[----:B------:R-:W5:Y:S04]  /*4e10*/  LDG.E.64 R16, desc[UR6][R16.64] ;  /* 0x0000000610107981 */ /* 0x000f68000c1e1b00 */
[----:B------:R-:W5:Y:S01]  /*4e20*/  LDG.E.64 R22, desc[UR6][R28.64] ;  /* 0x000000061c167981 */ /* 0x000f62000c1e1b00 */
[----:B------:R-:W-:-:S05]  /*4e30*/  IADD3 R6, P1, PT, R6, 0x40, RZ ;  /* 0x0000004006067810 */ /* 0x000fca0007f3e0ff */
[----:B------:R-:W-:Y:S01]  /*4e40*/  IMAD.X R7, RZ, RZ, R7, P1 ;  /* 0x000000ffff077224 */ /* 0x000fe200008e0607 */
        /* <DEDUP_REMOVED lines=36> */
.L_x_2368:
[----:B------:R-:W-:Y:S05]  /*5090*/  @!P0 BRA `(.L_x_2365) ;  /* 0x0000000400848947 */ /* 0x000fea0003800000 */
[----:B------:R-:W-:Y:S02]  /*50a0*/  ISETP.GE.U32.AND P1, PT, R24, 0x4, PT ;  /* 0x000000041800780c */ /* 0x000fe40003f26070 */
[----:B------:R-:W-:Y:S02]  /*50b0*/  LOP3.LUT R0, R0, 0x3, RZ, 0xc0, !PT ;  /* 0x0000000300007812 */ /* 0x000fe400078ec0ff */
[----:B------:R-:W-:Y:S02]  /*50c0*/  ISETP.GE.U32.AND.EX P1, PT, RZ, RZ, PT, P1 ;  /* 0x000000ffff00720c */ /* 0x000fe40003f26110 */
[----:B------:R-:W-:-:S04]  /*50d0*/  ISETP.NE.U32.AND P0, PT, R0, RZ, PT ;  /* 0x000000ff0000720c */ /* 0x000fc80003f05070 */
[----:B------:R-:W-:-:S07]  /*50e0*/  ISETP.NE.AND.EX P0, PT, RZ, RZ, PT, P0 ;  /* 0x000000ffff00720c */ /* 0x000fce0003f05300 */
[----:B------:R-:W-:Y:S06]  /*50f0*/  @!P1 BRA `(.L_x_2369) ;  /* 0x0000000000d09947 */ /* 0x000fec0003800000 */
[----:B-1----:R-:W3:Y:S01]  /*5100*/  LDG.E.64 R8, desc[UR6][R6.64] ;  /* 0x0000000606087981 */ /* 0x002ee2000c1e1b00 */
[----:B------:R-:W3:Y:S03]  /*5110*/  LDCU.64 UR28, c[0x0][0x758] ;  /* 0x0000eb00ff1c77ac */ /* 0x000ee60008000a00 */
[----:B------:R-:W4:Y:S01]  /*5120*/  LDG.E.64 R10, desc[UR6][R6.64+0x8] ;  /* 0x00000806060a7981 */ /* 0x000f22000c1e1b00 */
[----:B------:R-:W1:Y:S03]  /*5130*/  LDCU.64 UR30, c[0x0][0x728] ;  /* 0x0000e500ff1e77ac */ /* 0x000e660008000a00 */
[----:B------:R-:W5:Y:S04]  /*5140*/  LDG.E.64 R14, desc[UR6][R6.64+0x10] ;  /* 0x00001006060e7981 */ /* 0x000f68000c1e1b00 */
[----:B------:R-:W2:Y:S01]  /*5150*/  LDG.E.64 R20, desc[UR6][R6.64+0x18] ;  /* 0x0000180606147981 */ /* 0x000ea2000c1e1b00 */
[----:B---3--:R-:W-:-:S02]  /*5160*/  IMAD R9, R9, UR28, RZ ;  /* 0x0000001c09097c24 */ /* 0x008fc4000f8e02ff */
[----:B----4-:R-:W-:Y:S02]  /*5170*/  IMAD R11, R11, UR28, RZ ;  /* 0x0000001c0b0b7c24 */ /* 0x010fe4000f8e02ff */
[C---:B------:R-:W-:Y:S02]  /*5180*/  IMAD R19, R8.reuse, UR29, R9 ;  /* 0x0000001d08137c24 */ /* 0x040fe4000f8e0209 */
[----:B-----5:R-:W-:Y:S02]  /*5190*/  IMAD R15, R15, UR28, RZ ;  /* 0x0000001c0f0f7c24 */ /* 0x020fe4000f8e02ff */
[----:B------:R-:W-:-:S04]  /*51a0*/  IMAD.WIDE.U32 R8, R8, UR28, RZ ;  /* 0x0000001c08087c25 */ /* 0x000fc8000f8e00ff */
[----:B------:R-:W-:Y:S01]  /*51b0*/  IMAD.WIDE.U32 R12, R10, UR28, RZ ;  /* 0x0000001c0a0c7c25 */ /* 0x000fe2000f8e00ff */
[----:B------:R-:W-:-:S03]  /*51c0*/  IADD3 R19, PT, PT, R9, R19, RZ ;  /* 0x0000001309137210 */ /* 0x000fc60007ffe0ff */
[----:B------:R-:W-:Y:S01]  /*51d0*/  IMAD R11, R10, UR29, R11 ;  /* 0x0000001d0a0b7c24 */ /* 0x000fe2000f8e020b */
[----:B-1----:R-:W-:Y:S01]  /*51e0*/  LEA R10, P1, R8, UR30, 0x3 ;  /* 0x0000001e080a7c11 */ /* 0x002fe2000f8218ff */
[----:B------:R-:W-:-:S03]  /*51f0*/  IMAD.WIDE.U32 R16, R14, UR28, RZ ;  /* 0x0000001c0e107c25 */ /* 0x000fc6000f8e00ff */
[----:B------:R-:W-:Y:S01]  /*5200*/  IADD3 R9, PT, PT, R13, R11, RZ ;  /* 0x0000000b0d097210 */ /* 0x000fe20007ffe0ff */
[----:B------:R-:W-:Y:S01]  /*5210*/  IMAD R15, R14, UR29, R15 ;  /* 0x0000001d0e0f7c24 */ /* 0x000fe2000f8e020f */
[----:B------:R-:W-:Y:S02]  /*5220*/  LEA R14, P2, R12, UR30, 0x3 ;  /* 0x0000001e0c0e7c11 */ /* 0x000fe4000f8418ff */
[----:B------:R-:W-:Y:S02]  /*5230*/  LEA R18, P3, R16, UR30, 0x3 ;  /* 0x0000001e10127c11 */ /* 0x000fe4000f8618ff */
[----:B------:R-:W-:Y:S01]  /*5240*/  IADD3 R13, PT, PT, R17, R15, RZ ;  /* 0x0000000f110d7210 */ /* 0x000fe20007ffe0ff */
[----:B--2---:R-:W-:Y:S01]  /*5250*/  IMAD R17, R21, UR28, RZ ;  /* 0x0000001c15117c24 */ /* 0x004fe2000f8e02ff */
[----:B------:R-:W-:Y:S02]  /*5260*/  LEA.HI.X R11, R8, UR31, R19, 0x3, P1 ;  /* 0x0000001f080b7c11 */ /* 0x000fe400088f1c13 */
[----:B------:R-:W-:Y:S01]  /*5270*/  LEA.HI.X R15, R12, UR31, R9, 0x3, P2 ;  /* 0x0000001f0c0f7c11 */ /* 0x000fe200090f1c09 */
[----:B------:R-:W-:Y:S01]  /*5280*/  IMAD R17, R20, UR29, R17 ;  /* 0x0000001d14117c24 */ /* 0x000fe2000f8e0211 */
[----:B------:R-:W-:Y:S01]  /*5290*/  LEA.HI.X R19, R16, UR31, R13, 0x3, P3 ;  /* 0x0000001f10137c11 */ /* 0x000fe200098f1c0d */
[----:B------:R-:W-:Y:S01]  /*52a0*/  IMAD.WIDE.U32 R20, R20, UR28, RZ ;  /* 0x0000001c14147c25 */ /* 0x000fe2000f8e00ff */
[----:B------:R-:W2:Y:S03]  /*52b0*/  LDG.E.64 R10, desc[UR6][R10.64] ;  /* 0x000000060a0a7981 */ /* 0x000ea6000c1e1b00 */
[----:B------:R-:W-:Y:S01]  /*52c0*/  IMAD.IADD R17, R21, 0x1, R17 ;  /* 0x0000000115117824 */ /* 0x000fe200078e0211 */
[C---:B------:R-:W-:Y:S01]  /*52d0*/  LEA R8, P1, R20.reuse, UR30, 0x3 ;  /* 0x0000001e14087c11 */ /* 0x040fe2000f8218ff */
[----:B------:R-:W3:Y:S03]  /*52e0*/  LDG.E.64 R14, desc[UR6][R14.64] ;  /* 0x000000060e0e7981 */ /* 0x000ee6000c1e1b00 */
[----:B------:R-:W-:Y:S01]  /*52f0*/  LEA.HI.X R9, R20, UR31, R17, 0x3, P1 ;  /* 0x0000001f14097c11 */ /* 0x000fe200088f1c11 */
[----:B------:R-:W4:Y:S05]  /*5300*/  LDG.E.64 R18, desc[UR6][R18.64] ;  /* 0x0000000612127981 */ /* 0x000f2a000c1e1b00 */
        /* <DEDUP_REMOVED lines=19> */
.L_x_2369:
[----:B------:R-:W-:Y:S05]  /*5440*/  @!P0 BRA `(.L_x_2365) ;  /* 0x0000000000988947 */ /* 0x000fea0003800000 */
[----:B-1-3--:R-:W3:Y:S01]  /*5450*/  LDG.E.64 R8, desc[UR6][R6.64] ;  /* 0x0000000606087981 */ /* 0x00aee2000c1e1b00 */
[----:B------:R-:W3:Y:S01]  /*5460*/  LDCU.64 UR28, c[0x0][0x758] ;  /* 0x0000eb00ff1c77ac */ /* 0x000ee20008000a00 */
[----:B------:R-:W1:Y:S01]  /*5470*/  LDCU.64 UR30, c[0x0][0x728] ;  /* 0x0000e500ff1e77ac */ /* 0x000e620008000a00 */
[----:B---3--:R-:W-:Y:S02]  /*5480*/  IMAD R9, R9, UR28, RZ ;  /* 0x0000001c09097c24 */ /* 0x008fe4000f8e02ff */
        /* <DEDUP_REMOVED lines=14> */
[----:B--2---:R-:W-:Y:S02]  /*5570*/  IMAD R9, R9, UR28, RZ ;  /* 0x0000001c09097c24 */ /* 0x004fe4000f8e02ff */
[----:B------:R-:W-:-:S04]  /*5580*/  IMAD.WIDE.U32 R12, R8, UR28, RZ ;  /* 0x0000001c080c7c25 */ /* 0x000fc8000f8e00ff */
[----:B---3--:R-:W-:Y:S02]  /*5590*/  @P0 IMAD R15, R11, UR28, RZ ;  /* 0x0000001c0b0f0c24 */ /* 0x008fe4000f8e02ff */
        /* <DEDUP_REMOVED lines=8> */
[----:B------:R-:W-:-:S03]  /*5620*/  @P0 LEA.HI.X R15, R8, UR31, R9, 0x3, P2 ;  /* 0x0000001f080f0c11 */ /* 0x000fc600090f1c09 */
        /* <DEDUP_REMOVED lines=8> */
.L_x_2365:
[----:B------:R-:W2:Y:S01]  /*56b0*/  LDC.64 R6, c[0x0][0x710] ;  /* 0x0001c400ff067b82 */ /* 0x000ea20000000a00 */
[----:B------:R-:W-:Y:S01]  /*56c0*/  IADD3 R3, PT, PT, R3, 0x80, RZ ;  /* 0x0000008003037810 */ /* 0x000fe20007ffe0ff */
[----:B--2-4-:R2:W-:Y:S06]  /*56d0*/  STG.E.64 desc[UR6][R6.64], R4 ;  /* 0x0000000406007986 */ /* 0x0145ec000c101b06 */
.L_x_2358:
[----:B------:R-:W-:-:S13]  /*56e0*/  ISETP.GE.AND P0, PT, R3, UR4, PT ;  /* 0x0000000403007c0c */ /* 0x000fda000bf06270 */
[----:B------:R-:W-:Y:S05]  /*56f0*/  @P0 BRA `(.L_x_2370) ;  /* 0x0000003800300947 */ /* 0x000fea0003800000 */
[----:B-12---:R-:W1:Y:S02]  /*5700*/  LDC.64 R6, c[0x0][0x738] ;  /* 0x0001ce00ff067b82 */ /* 0x006e640000000a00 */
[----:B-1----:R-:W2:Y:S01]  /*5710*/  LDG.E.64 R4, desc[UR6][R6.64] ;  /* 0x0000000606047981 */ /* 0x002ea2000c1e1b00 */
[----:B------:R-:W-:Y:S02]  /*5720*/  ISETP.NE.AND P1, PT, RZ, UR5, PT ;  /* 0x00000005ff007c0c */ /* 0x000fe4000bf25270 */
[----:B--2---:R-:W-:-:S04]  /*5730*/  ISETP.LT.U32.AND P0, PT, R4, 0x1, PT ;  /* 0x000000010400780c */ /* 0x004fc80003f01070 */
[----:B------:R-:W-:-:S04]  /*5740*/  ISETP.LT.AND.EX P0, PT, R5, RZ, PT, P0 ;  /* 0x000000ff0500720c */ /* 0x000fc80003f01300 */
[----:B---3--:R-:W-:Y:S02]  /*5750*/  SEL R9, R4, 0x1, P0 ;  /* 0x0000000104097807 */ /* 0x008fe40000000000 */
        /* <DEDUP_REMOVED lines=21> */
.L_x_2373:
        /* <DEDUP_REMOVED lines=22> */
[C---:B0-----:R-:W-:Y:S01]  /*5a10*/  LEA R32, P0, R42.reuse, UR18, 0x3 ;  /* 0x000000122a207c11 */ /* 0x041fe2000f8018ff */
[----:B----4-:R-:W-:Y:S01]  /*5a20*/  IMAD R39, R39, UR8, RZ ;  /* 0x0000000827277c24 */ /* 0x010fe2000f8e02ff */
[----:B------:R-:W-:Y:S02]  /*5a30*/  IADD3 R33, PT, PT, R43, R33, RZ ;  /* 0x000000212b217210 */ /* 0x000fe40007ffe0ff */
[----:B------:R-:W-:Y:S01]  /*5a40*/  IADD3 R35, PT, PT, R41, R35, RZ ;  /* 0x0000002329237210 */ /* 0x000fe20007ffe0ff */
[----:B-----5:R-:W-:Y:S01]  /*5a50*/  IMAD R41, R45, UR8, RZ ;  /* 0x000000082d297c24 */ /* 0x020fe2000f8e02ff */
[----:B------:R-:W-:Y:S01]  /*5a60*/  LEA.HI.X R33, R42, UR19, R33, 0x3, P0 ;  /* 0x000000132a217c11 */ /* 0x000fe200080f1c21 */
[----:B------:R-:W-:Y:S01]  /*5a70*/  IMAD R37, R37, UR8, RZ ;  /* 0x0000000825257c24 */ /* 0x000fe2000f8e02ff */
        /* <DEDUP_REMOVED lines=12> */
[----:B------:R-:W-:Y:S02]  /*5b40*/  IMAD.IADD R41, R45, 0x1, R41 ;  /* 0x000000012d297824 */ /* 0x000fe400078e0229 */
[----:B------:R-:W-:Y:S01]  /*5b50*/  IMAD R17, R17, UR8, RZ ;  /* 0x0000000811117c24 */ /* 0x000fe2000f8e02ff */
[----:B------:R-:W-:Y:S01]  /*5b60*/  LEA R36, P2, R46, UR18, 0x3 ;  /* 0x000000122e247c11 */ /* 0x000fe2000f8418ff */
[----:B------:R-:W-:Y:S01]  /*5b70*/  IMAD R21, R21, UR8, RZ ;  /* 0x0000000815157c24 */ /* 0x000fe2000f8e02ff */
[----:B------:R-:W-:Y:S01]  /*5b80*/  IADD3 R37, PT, PT, R47, R37, RZ ;  /* 0x000000252f257210 */ /* 0x000fe20007ffe0ff */
[----:B------:R-:W-:Y:S01]  /*5b90*/  IMAD R19, R19, UR8, RZ ;  /* 0x0000000813137c24 */ /* 0x000fe2000f8e02ff */
[----:B------:R-:W-:Y:S01]  /*5ba0*/  LEA.HI.X R39, R42, UR19, R39, 0x3, P1 ;  /* 0x000000132a277c11 */ /* 0x000fe200088f1c27 */
[----:B------:R-:W-:Y:S01]  /*5bb0*/  IMAD.WIDE.U32 R42, R16, UR8, RZ ;  /* 0x00000008102a7c25 */ /* 0x000fe2000f8e00ff */
[----:B------:R-:W-:Y:S01]  /*5bc0*/  LEA.HI.X R41, R44, UR19, R41, 0x3, P0 ;  /* 0x000000132c297c11 */ /* 0x000fe200080f1c29 */
[----:B------:R-:W3:Y:S02]  /*5bd0*/  LDG.E.64 R34, desc[UR6][R34.64] ;  /* 0x0000000622227981 */ /* 0x000ee4000c1e1b00 */
[----:B------:R-:W-:Y:S01]  /*5be0*/  IMAD R17, R16, UR9, R17 ;  /* 0x0000000910117c24 */ /* 0x000fe2000f8e0211 */
[----:B------:R-:W-:Y:S01]  /*5bf0*/  LEA.HI.X R37, R46, UR19, R37, 0x3, P2 ;  /* 0x000000132e257c11 */ /* 0x000fe200090f1c25 */
[C---:B------:R-:W-:Y:S01]  /*5c00*/  IMAD R21, R20.reuse, UR9, R21 ;  /* 0x0000000914157c24 */ /* 0x040fe2000f8e0215 */
[----:B------:R-:W4:Y:S01]  /*5c10*/  LDG.E.64 R40, desc[UR6][R40.64] ;  /* 0x0000000628287981 */ /* 0x000f22000c1e1b00 */
[----:B------:R-:W-:-:S03]  /*5c20*/  IMAD.WIDE.U32 R44, R20, UR8, RZ ;  /* 0x00000008142c7c25 */ /* 0x000fc6000f8e00ff */
[----:B------:R-:W5:Y:S01]  /*5c30*/  LDG.E.64 R38, desc[UR6][R38.64] ;  /* 0x0000000626267981 */ /* 0x000f62000c1e1b00 */
[C---:B------:R-:W-:Y:S02]  /*5c40*/  IMAD R49, R18.reuse, UR9, R19 ;  /* 0x0000000912317c24 */ /* 0x040fe4000f8e0213 */
[----:B------:R-:W-:Y:S01]  /*5c50*/  IMAD.WIDE.U32 R46, R18, UR8, RZ ;  /* 0x00000008122e7c25 */ /* 0x000fe2000f8e00ff */
[----:B------:R-:W-:Y:S01]  /*5c60*/  LEA R18, P1, R42, UR18, 0x3 ;  /* 0x000000122a127c11 */ /* 0x000fe2000f8218ff */
[----:B------:R-:W5:Y:S02]  /*5c70*/  LDG.E.64 R36, desc[UR6][R36.64] ;  /* 0x0000000624247981 */ /* 0x000f64000c1e1b00 */
[----:B------:R-:W-:Y:S01]  /*5c80*/  IMAD.IADD R19, R43, 0x1, R17 ;  /* 0x000000012b137824 */ /* 0x000fe200078e0211 */
[----:B------:R-:W-:Y:S01]  /*5c90*/  LEA R20, P0, R44, UR18, 0x3 ;  /* 0x000000122c147c11 */ /* 0x000fe2000f8018ff */
[----:B------:R-:W-:Y:S01]  /*5ca0*/  IMAD R13, R13, UR8, RZ ;  /* 0x000000080d0d7c24 */ /* 0x000fe2000f8e02ff */
[----:B------:R-:W-:Y:S01]  /*5cb0*/  IADD3 R21, PT, PT, R45, R21, RZ ;  /* 0x000000152d157210 */ /* 0x000fe20007ffe0ff */
        /* <DEDUP_REMOVED lines=10> */
[----:B------:R-:W5:Y:S01]  /*5d60*/  LDG.E.64 R20, desc[UR6][R20.64] ;  /* 0x0000000614147981 */ /* 0x000f62000c1e1b00 */
[----:B------:R-:W-:Y:S01]  /*5d70*/  IADD3 R13, PT, PT, R43, R13, RZ ;  /* 0x0000000d2b0d7210 */ /* 0x000fe20007ffe0ff */
[----:B------:R-:W-:Y:S02]  /*5d80*/  IMAD R11, R11, UR8, RZ ;  /* 0x000000080b0b7c24 */ /* 0x000fe4000f8e02ff */
        /* <DEDUP_REMOVED lines=8> */
[----:B------:R-:W-:-:S02]  /*5e10*/  IMAD R11, R10, UR9, R11 ;  /* 0x000000090a0b7c24 */ /* 0x000fc4000f8e020b */
[C---:B------:R-:W-:Y:S01]  /*5e20*/  IMAD R27, R28.reuse, UR9, R29 ;  /* 0x000000091c1b7c24 */ /* 0x040fe2000f8e021d */
[----:B------:R-:W5:Y:S01]  /*5e30*/  LDG.E.64 R16, desc[UR6][R16.64] ;  /* 0x0000000610107981 */ /* 0x000f62000c1e1b00 */
[----:B------:R-:W-:Y:S01]  /*5e40*/  IMAD.WIDE.U32 R42, R28, UR8, RZ ;  /* 0x000000081c2a7c25 */ /* 0x000fe2000f8e00ff */
[----:B------:R-:W-:Y:S02]  /*5e50*/  LEA.HI.X R15, R44, UR19, R15, 0x3, P0 ;  /* 0x000000132c0f7c11 */ /* 0x000fe400080f1c0f */
[----:B------:R-:W5:Y:S01]  /*5e60*/  LDG.E.64 R12, desc[UR6][R12.64] ;  /* 0x000000060c0c7981 */ /* 0x000f62000c1e1b00 */
[----:B------:R-:W-:Y:S02]  /*5e70*/  IMAD R29, R23, UR8, RZ ;  /* 0x00000008171d7c24 */ /* 0x000fe4000f8e02ff */
[----:B------:R-:W-:Y:S01]  /*5e80*/  IMAD R23, R26, UR9, R45 ;  /* 0x000000091a177c24 */ /* 0x000fe2000f8e022d */
[----:B------:R-:W-:Y:S01]  /*5e90*/  LEA R10, P2, R46, UR18, 0x3 ;  /* 0x000000122e0a7c11 */ /* 0x000fe2000f8418ff */
[----:B------:R-:W-:-:S02]  /*5ea0*/  IMAD.IADD R11, R47, 0x1, R11 ;  /* 0x000000012f0b7824 */ /* 0x000fc400078e020b */
[----:B------:R-:W-:Y:S01]  /*5eb0*/  IMAD R25, R25, UR8, RZ ;  /* 0x0000000819197c24 */ /* 0x000fe2000f8e02ff */
[----:B------:R-:W-:Y:S01]  /*5ec0*/  IADD3 R43, PT, PT, R43, R27, RZ ;  /* 0x0000001b2b2b7210 */ /* 0x000fe20007ffe0ff */
[----:B------:R-:W-:Y:S01]  /*5ed0*/  IMAD.WIDE.U32 R44, R26, UR8, RZ ;  /* 0x000000081a2c7c25 */ /* 0x000fe2000f8e00ff */
[----:B------:R-:W5:Y:S03]  /*5ee0*/  LDG.E.64 R14, desc[UR6][R14.64] ;  /* 0x000000060e0e7981 */ /* 0x000f66000c1e1b00 */
[C---:B------:R-:W-:Y:S02]  /*5ef0*/  IMAD R29, R22.reuse, UR9, R29 ;  /* 0x00000009161d7c24 */ /* 0x040fe4000f8e021d */
        /* <DEDUP_REMOVED lines=8> */
[C---:B------:R-:W-:Y:S01]  /*5f80*/  IMAD R9, R8.reuse, UR9, R9 ;  /* 0x0000000908097c24 */ /* 0x040fe2000f8e0209 */
[----:B------:R-:W-:Y:S01]  /*5f90*/  IADD3 R27, PT, PT, R49, R29, RZ ;  /* 0x0000001d311b7210 */ /* 0x000fe20007ffe0ff */
[----:B------:R-:W-:Y:S01]  /*5fa0*/  IMAD.WIDE.U32 R42, R8, UR8, RZ ;  /* 0x00000008082a7c25 */ /* 0x000fe2000f8e00ff */
[----:B------:R-:W-:Y:S01]  /*5fb0*/  LEA R24, P1, R44, UR18, 0x3 ;  /* 0x000000122c187c11 */ /* 0x000fe2000f8218ff */
[----:B------:R-:W5:Y:S01]  /*5fc0*/  LDG.E.64 R10, desc[UR6][R10.64] ;  /* 0x000000060a0a7981 */ /* 0x000f62000c1e1b00 */
[----:B------:R-:W-:Y:S01]  /*5fd0*/  LEA R26, P2, R48, UR18, 0x3 ;  /* 0x00000012301a7c11 */ /* 0x000fe2000f8418ff */
[----:B------:R-:W-:Y:S01]  /*5fe0*/  IMAD.IADD R29, R47, 0x1, R51 ;  /* 0x000000012f1d7824 */ /* 0x000fe200078e0233 */
[----:B------:R-:W-:Y:S01]  /*5ff0*/  LEA R28, P3, R46, UR18, 0x3 ;  /* 0x000000122e1c7c11 */ /* 0x000fe2000f8618ff */
[----:B------:R-:W5:Y:S01]  /*6000*/  LDG.E.64 R22, desc[UR6][R22.64] ;  /* 0x0000000616167981 */ /* 0x000f62000c1e1b00 */
[----:B------:R-:W-:Y:S02]  /*6010*/  LEA R8, P0, R42, UR18, 0x3 ;  /* 0x000000122a087c11 */ /* 0x000fe4000f8018ff */
[----:B------:R-:W-:-:S02]  /*6020*/  IADD3 R9, PT, PT, R43, R9, RZ ;  /* 0x000000092b097210 */ /* 0x000fc40007ffe0ff */
        /* <DEDUP_REMOVED lines=92> */
.L_x_2372:
        /* <DEDUP_REMOVED lines=30> */
[C---:B------:R-:W-:Y:S01]  /*67d0*/  IMAD.WIDE.U32 R30, R20.reuse, UR28, RZ ;  /* 0x0000001c141e7c25 */ /* 0x040fe2000f8e00ff */
[----:B------:R-:W2:Y:S03]  /*67e0*/  LDG.E.64 R8, desc[UR6][R8.64] ;  /* 0x0000000608087981 */ /* 0x000ea6000c1e1b00 */
[----:B------:R-:W-:Y:S02]  /*67f0*/  IMAD R25, R20, UR29, R21 ;  /* 0x0000001d14197c24 */ /* 0x000fe4000f8e0215 */
[----:B------:R-:W-:-:S04]  /*6800*/  IMAD.WIDE.U32 R28, R14, UR28, RZ ;  /* 0x0000001c0e1c7c25 */ /* 0x000fc8000f8e00ff */
[----:B------:R-:W-:Y:S02]  /*6810*/  IMAD R15, R14, UR29, R15 ;  /* 0x0000001d0e0f7c24 */ /* 0x000fe4000f8e020f */
[----:B------:R-:W-:Y:S02]  /*6820*/  IMAD R23, R23, UR28, RZ ;  /* 0x0000001c17177c24 */ /* 0x000fe4000f8e02ff */
[----:B------:R-:W-:Y:S01]  /*6830*/  IMAD.IADD R21, R27, 0x1, R13 ;  /* 0x000000011b157824 */ /* 0x000fe200078e020d */
[----:B------:R-:W-:Y:S01]  /*6840*/  IADD3 R13, PT, PT, R31, R25, RZ ;  /* 0x000000191f0d7210 */ /* 0x000fe20007ffe0ff */
[----:B------:R-:W-:Y:S01]  /*6850*/  IMAD R25, R22, UR29, R23 ;  /* 0x0000001d16197c24 */ /* 0x000fe2000f8e0217 */
[----:B------:R-:W-:Y:S01]  /*6860*/  LEA R20, P1, R26, UR30, 0x3 ;  /* 0x0000001e1a147c11 */ /* 0x000fe2000f8218ff */
[----:B------:R-:W-:Y:S01]  /*6870*/  IMAD.WIDE.U32 R22, R22, UR28, RZ ;  /* 0x0000001c16167c25 */ /* 0x000fe2000f8e00ff */
[----:B------:R-:W-:Y:S02]  /*6880*/  LEA R14, P2, R28, UR30, 0x3 ;  /* 0x0000001e1c0e7c11 */ /* 0x000fe4000f8418ff */
[----:B------:R-:W-:Y:S01]  /*6890*/  IADD3 R15, PT, PT, R29, R15, RZ ;  /* 0x0000000f1d0f7210 */ /* 0x000fe20007ffe0ff */
[----:B------:R-:W-:Y:S01]  /*68a0*/  IMAD R19, R19, UR28, RZ ;  /* 0x0000001c13137c24 */ /* 0x000fe2000f8e02ff */
[----:B------:R-:W-:Y:S01]  /*68b0*/  LEA R12, P3, R30, UR30, 0x3 ;  /* 0x0000001e1e0c7c11 */ /* 0x000fe2000f8618ff */
[----:B------:R-:W-:Y:S01]  /*68c0*/  IMAD R17, R17, UR28, RZ ;  /* 0x0000001c11117c24 */ /* 0x000fe2000f8e02ff */
[----:B------:R-:W-:Y:S01]  /*68d0*/  LEA.HI.X R21, R26, UR31, R21, 0x3, P1 ;  /* 0x0000001f1a157c11 */ /* 0x000fe200088f1c15 */
[----:B------:R-:W-:Y:S01]  /*68e0*/  IMAD R19, R18, UR29, R19 ;  /* 0x0000001d12137c24 */ /* 0x000fe2000f8e0213 */
[----:B------:R-:W-:Y:S01]  /*68f0*/  LEA.HI.X R15, R28, UR31, R15, 0x3, P2 ;  /* 0x0000001f1c0f7c11 */ /* 0x000fe200090f1c0f */
[----:B------:R-:W-:Y:S01]  /*6900*/  IMAD.WIDE.U32 R28, R18, UR28, RZ ;  /* 0x0000001c121c7c25 */ /* 0x000fe2000f8e00ff */
[----:B------:R-:W-:-:S02]  /*6910*/  LEA R26, P1, R22, UR30, 0x3 ;  /* 0x0000001e161a7c11 */ /* 0x000fc4000f8218ff */
[----:B------:R-:W-:Y:S01]  /*6920*/  IADD3 R23, PT, PT, R23, R25, RZ ;  /* 0x0000001917177210 */ /* 0x000fe20007ffe0ff */
[----:B------:R-:W-:Y:S01]  /*6930*/  IMAD R11, R11, UR28, RZ ;  /* 0x0000001c0b0b7c24 */ /* 0x000fe2000f8e02ff */
[----:B------:R-:W-:Y:S01]  /*6940*/  LEA.HI.X R13, R30, UR31, R13, 0x3, P3 ;  /* 0x0000001f1e0d7c11 */ /* 0x000fe200098f1c0d */
[----:B------:R-:W-:Y:S01]  /*6950*/  IMAD.WIDE.U32 R30, R16, UR28, RZ ;  /* 0x0000001c101e7c25 */ /* 0x000fe2000f8e00ff */
[----:B------:R-:W-:Y:S01]  /*6960*/  LEA.HI.X R27, R22, UR31, R23, 0x3, P1 ;  /* 0x0000001f161b7c11 */ /* 0x000fe200088f1c17 */
[----:B------:R-:W3:Y:S02]  /*6970*/  LDG.E.64 R20, desc[UR6][R20.64] ;  /* 0x0000000614147981 */ /* 0x000ee4000c1e1b00 */
[----:B------:R-:W-:Y:S01]  /*6980*/  IMAD R17, R16, UR29, R17 ;  /* 0x0000001d10117c24 */ /* 0x000fe2000f8e0211 */
[----:B------:R-:W-:Y:S01]  /*6990*/  LEA R18, P2, R28, UR30, 0x3 ;  /* 0x0000001e1c127c11 */ /* 0x000fe2000f8418ff */
[----:B------:R-:W-:Y:S01]  /*69a0*/  IMAD.IADD R19, R29, 0x1, R19 ;  /* 0x000000011d137824 */ /* 0x000fe200078e0213 */
[----:B------:R-:W4:Y:S01]  /*69b0*/  LDG.E.64 R14, desc[UR6][R14.64] ;  /* 0x000000060e0e7981 */ /* 0x000f22000c1e1b00 */
[----:B------:R-:W-:-:S02]  /*69c0*/  IMAD R25, R10, UR29, R11 ;  /* 0x0000001d0a197c24 */ /* 0x000fc4000f8e020b */
[----:B------:R-:W-:Y:S01]  /*69d0*/  IMAD.WIDE.U32 R22, R10, UR28, RZ ;  /* 0x0000001c0a167c25 */ /* 0x000fe2000f8e00ff */
[----:B------:R-:W-:Y:S01]  /*69e0*/  LEA R16, P3, R30, UR30, 0x3 ;  /* 0x0000001e1e107c11 */ /* 0x000fe2000f8618ff */
[----:B------:R-:W5:Y:S01]  /*69f0*/  LDG.E.64 R12, desc[UR6][R12.64] ;  /* 0x000000060c0c7981 */ /* 0x000f62000c1e1b00 */
[----:B------:R-:W-:Y:S02]  /*6a00*/  IADD3 R17, PT, PT, R31, R17, RZ ;  /* 0x000000111f117210 */ /* 0x000fe40007ffe0ff */
[----:B------:R-:W-:Y:S01]  /*6a10*/  LEA.HI.X R19, R28, UR31, R19, 0x3, P2 ;  /* 0x0000001f1c137c11 */ /* 0x000fe200090f1c13 */
[----:B------:R-:W5:Y:S01]  /*6a20*/  LDG.E.64 R10, desc[UR6][R26.64] ;  /* 0x000000061a0a7981 */ /* 0x000f62000c1e1b00 */
[----:B------:R-:W-:Y:S02]  /*6a30*/  LEA R28, P1, R22, UR30, 0x3 ;  /* 0x0000001e161c7c11 */ /* 0x000fe4000f8218ff */
[----:B------:R-:W-:Y:S02]  /*6a40*/  IADD3 R23, PT, PT, R23, R25, RZ ;  /* 0x0000001917177210 */ /* 0x000fe40007ffe0ff */
[----:B------:R-:W-:Y:S01]  /*6a50*/  LEA.HI.X R17, R30, UR31, R17, 0x3, P3 ;  /* 0x0000001f1e117c11 */ /* 0x000fe200098f1c11 */
[----:B------:R-:W5:Y:S01]  /*6a60*/  LDG.E.64 R18, desc[UR6][R18.64] ;  /* 0x0000000612127981 */ /* 0x000f62000c1e1b00 */
[----:B------:R-:W-:-:S04]  /*6a70*/  LEA.HI.X R29, R22, UR31, R23, 0x3, P1 ;  /* 0x0000001f161d7c11 */ /* 0x000fc800088f1c17 */
        /* <DEDUP_REMOVED lines=40> */
.L_x_2374:
        /* <DEDUP_REMOVED lines=18> */
[----:B------:R-:W-:-:S04]  /*6e20*/  IMAD.WIDE.U32 R12, R10, UR28, RZ ;  /* 0x0000001c0a0c7c25 */ /* 0x000fc8000f8e00ff */
[----:B------:R-:W-:Y:S01]  /*6e30*/  IMAD R11, R10, UR29, R11 ;  /* 0x0000001d0a0b7c24 */ /* 0x000fe2000f8e020b */
[----:B-1----:R-:W-:Y:S01]  /*6e40*/  LEA R10, P1, R8, UR30, 0x3 ;  /* 0x0000001e080a7c11 */ /* 0x002fe2000f8218ff */
[----:B------:R-:W-:-:S04]  /*6e50*/  IMAD.WIDE.U32 R16, R14, UR28, RZ ;  /* 0x0000001c0e107c25 */ /* 0x000fc8000f8e00ff */
[----:B------:R-:W-:Y:S01]  /*6e60*/  IMAD R15, R14, UR29, R15 ;  /* 0x0000001d0e0f7c24 */ /* 0x000fe2000f8e020f */
[----:B------:R-:W-:Y:S01]  /*6e70*/  LEA R14, P2, R12, UR30, 0x3 ;  /* 0x0000001e0c0e7c11 */ /* 0x000fe2000f8418ff */
[----:B------:R-:W-:Y:S01]  /*6e80*/  IMAD.IADD R19, R9, 0x1, R19 ;  /* 0x0000000109137824 */ /* 0x000fe200078e0213 */
[----:B------:R-:W-:Y:S02]  /*6e90*/  IADD3 R9, PT, PT, R13, R11, RZ ;  /* 0x0000000b0d097210 */ /* 0x000fe40007ffe0ff */
[----:B------:R-:W-:Y:S01]  /*6ea0*/  IADD3 R13, PT, PT, R17, R15, RZ ;  /* 0x0000000f110d7210 */ /* 0x000fe20007ffe0ff */
[----:B--2---:R-:W-:Y:S01]  /*6eb0*/  IMAD R17, R21, UR28, RZ ;  /* 0x0000001c15117c24 */ /* 0x004fe2000f8e02ff */
[----:B------:R-:W-:Y:S02]  /*6ec0*/  LEA R18, P3, R16, UR30, 0x3 ;  /* 0x0000001e10127c11 */ /* 0x000fe4000f8618ff */
[----:B------:R-:W-:Y:S01]  /*6ed0*/  LEA.HI.X R11, R8, UR31, R19, 0x3, P1 ;  /* 0x0000001f080b7c11 */ /* 0x000fe200088f1c13 */
[----:B------:R-:W-:Y:S01]  /*6ee0*/  IMAD R17, R20, UR29, R17 ;  /* 0x0000001d14117c24 */ /* 0x000fe2000f8e0211 */
[----:B------:R-:W-:Y:S01]  /*6ef0*/  LEA.HI.X R15, R12, UR31, R9, 0x3, P2 ;  /* 0x0000001f0c0f7c11 */ /* 0x000fe200090f1c09 */
[----:B------:R-:W-:Y:S01]  /*6f00*/  IMAD.WIDE.U32 R20, R20, UR28, RZ ;  /* 0x0000001c14147c25 */ /* 0x000fe2000f8e00ff */
[----:B------:R-:W-:-:S02]  /*6f10*/  LEA.HI.X R19, R16, UR31, R13, 0x3, P3 ;  /* 0x0000001f10137c11 */ /* 0x000fc400098f1c0d */
[----:B------:R-:W2:Y:S01]  /*6f20*/  LDG.E.64 R10, desc[UR6][R10.64] ;  /* 0x000000060a0a7981 */ /* 0x000ea2000c1e1b00 */
[C---:B------:R-:W-:Y:S02]  /*6f30*/  LEA R8, P1, R20.reuse, UR30, 0x3 ;  /* 0x0000001e14087c11 */ /* 0x040fe4000f8218ff */
[----:B------:R-:W-:Y:S01]  /*6f40*/  IADD3 R17, PT, PT, R21, R17, RZ ;  /* 0x0000001115117210 */ /* 0x000fe20007ffe0ff */
[----:B------:R-:W3:Y:S03]  /*6f50*/  LDG.E.64 R14, desc[UR6][R14.64] ;  /* 0x000000060e0e7981 */ /* 0x000ee6000c1e1b00 */
[----:B------:R-:W-:Y:S01]  /*6f60*/  LEA.HI.X R9, R20, UR31, R17, 0x3, P1 ;  /* 0x0000001f14097c11 */ /* 0x000fe200088f1c11 */
[----:B------:R-:W4:Y:S05]  /*6f70*/  LDG.E.64 R18, desc[UR6][R18.64] ;  /* 0x0000000612127981 */ /* 0x000f2a000c1e1b00 */
        /* <DEDUP_REMOVED lines=19> */
.L_x_2375:
        /* <DEDUP_REMOVED lines=39> */
.L_x_2371:
[----:B------:R-:W2:Y:S01]  /*7320*/  LDC.64 R6, c[0x0][0x710] ;  /* 0x0001c400ff067b82 */ /* 0x000ea20000000a00 */
[----:B------:R-:W-:Y:S01]  /*7330*/  VIADD R3, R3, 0x80 ;  /* 0x0000008003037836 */ /* 0x000fe20000000000 */
[----:B--2-4-:R2:W-:Y:S06]  /*7340*/  STG.E.64 desc[UR6][R6.64], R4 ;  /* 0x0000000406007986 */ /* 0x0145ec000c101b06 */
.L_x_2364:
        /* <DEDUP_REMOVED lines=29> */
.L_x_2379:
        /* <DEDUP_REMOVED lines=38> */
[----:B------:R-:W-:-:S03]  /*7780*/  LEA R40, P0, R44, UR20, 0x3 ;  /* 0x000000142c287c11 */ /* 0x000fc6000f8018ff */
[----:B------:R-:W-:Y:S02]  /*7790*/  IMAD R37, R36, UR11, R37 ;  /* 0x0000000b24257c24 */ /* 0x000fe4000f8e0225 */
[----:B------:R-:W-:Y:S01]  /*77a0*/  IMAD.IADD R39, R43, 0x1, R39 ;  /* 0x000000012b277824 */ /* 0x000fe200078e0227 */
[----:B------:R-:W-:Y:S01]  /*77b0*/  IADD3 R41, PT, PT, R45, R41, RZ ;  /* 0x000000292d297210 */ /* 0x000fe20007ffe0ff */
        /* <DEDUP_REMOVED lines=15> */
[----:B------:R-:W-:Y:S01]  /*78b0*/  IMAD.WIDE.U32 R46, R18, UR10, RZ ;  /* 0x0000000a122e7c25 */ /* 0x000fe2000f8e00ff */
[----:B------:R-:W-:-:S03]  /*78c0*/  LEA R20, P0, R44, UR20, 0x3 ;  /* 0x000000142c147c11 */ /* 0x000fc6000f8018ff */
[----:B------:R-:W-:Y:S01]  /*78d0*/  IMAD R49, R18, UR11, R19 ;  /* 0x0000000b12317c24 */ /* 0x000fe2000f8e0213 */
[----:B------:R-:W-:Y:S01]  /*78e0*/  LEA R18, P1, R42, UR20, 0x3 ;  /* 0x000000142a127c11 */ /* 0x000fe2000f8218ff */
[----:B------:R-:W-:Y:S01]  /*78f0*/  IMAD R13, R13, UR10, RZ ;  /* 0x0000000a0d0d7c24 */ /* 0x000fe2000f8e02ff */
[----:B------:R-:W-:Y:S01]  /*7900*/  IADD3 R19, PT, PT, R43, R17, RZ ;  /* 0x000000112b137210 */ /* 0x000fe20007ffe0ff */
[----:B------:R-:W-:Y:S01]  /*7910*/  IMAD R15, R15, UR10, RZ ;  /* 0x0000000a0f0f7c24 */ /* 0x000fe2000f8e02ff */
[----:B------:R-:W-:Y:S01]  /*7920*/  IADD3 R21, PT, PT, R45, R21, RZ ;  /* 0x000000152d157210 */ /* 0x000fe20007ffe0ff */
[----:B------:R-:W-:Y:S01]  /*7930*/  IMAD R13, R12, UR11, R13 ;  /* 0x0000000b0c0d7c24 */ /* 0x000fe2000f8e020d */
[----:B------:R-:W-:Y:S01]  /*7940*/  LEA.HI.X R19, R42, UR21, R19, 0x3, P1 ;  /* 0x000000152a137c11 */ /* 0x000fe200088f1c13 */
[----:B------:R-:W-:Y:S01]  /*7950*/  IMAD.WIDE.U32 R42, R12, UR10, RZ ;  /* 0x0000000a0c2a7c25 */ /* 0x000fe2000f8e00ff */
[----:B------:R-:W-:Y:S01]  /*7960*/  LEA.HI.X R21, R44, UR21, R21, 0x3, P0 ;  /* 0x000000152c157c11 */ /* 0x000fe200080f1c15 */
[----:B------:R-:W5:Y:S02]  /*7970*/  LDG.E.64 R36, desc[UR6][R36.64] ;  /* 0x0000000624247981 */ /* 0x000f64000c1e1b00 */
[----:B------:R-:W-:-:S02]  /*7980*/  IMAD R15, R14, UR11, R15 ;  /* 0x0000000b0e0f7c24 */ /* 0x000fc4000f8e020f */
        /* <DEDUP_REMOVED lines=24> */
[----:B------:R-:W-:Y:S01]  /*7b10*/  IMAD.WIDE.U32 R44, R26, UR10, RZ ;  /* 0x0000000a1a2c7c25 */ /* 0x000fe2000f8e00ff */
[----:B------:R-:W-:Y:S01]  /*7b20*/  IADD3 R11, PT, PT, R47, R11, RZ ;  /* 0x0000000b2f0b7210 */ /* 0x000fe20007ffe0ff */
[----:B------:R-:W5:Y:S02]  /*7b30*/  LDG.E.64 R14, desc[UR6][R14.64] ;  /* 0x000000060e0e7981 */ /* 0x000f64000c1e1b00 */
[----:B------:R-:W-:-:S02]  /*7b40*/  IMAD R25, R25, UR10, RZ ;  /* 0x0000000a19197c24 */ /* 0x000fc4000f8e02ff */
[C---:B------:R-:W-:Y:S02]  /*7b50*/  IMAD R29, R22.reuse, UR11, R29 ;  /* 0x0000000b161d7c24 */ /* 0x040fe4000f8e021d */
[----:B------:R-:W-:Y:S01]  /*7b60*/  IMAD.WIDE.U32 R48, R22, UR10, RZ ;  /* 0x0000000a16307c25 */ /* 0x000fe2000f8e00ff */
[----:B------:R-:W-:-:S03]  /*7b70*/  LEA R22, P0, R42, UR20, 0x3 ;  /* 0x000000142a167c11 */ /* 0x000fc6000f8018ff */
[----:B------:R-:W-:Y:S02]  /*7b80*/  IMAD.IADD R43, R43, 0x1, R27 ;  /* 0x000000012b2b7824 */ /* 0x000fe400078e021b */
        /* <DEDUP_REMOVED lines=10> */
[----:B------:R-:W5:Y:S01]  /*7c30*/  LDG.E.64 R10, desc[UR6][R10.64] ;  /* 0x000000060a0a7981 */ /* 0x000f62000c1e1b00 */
[----:B------:R-:W-:Y:S01]  /*7c40*/  IADD3 R27, PT, PT, R49, R29, RZ ;  /* 0x0000001d311b7210 */ /* 0x000fe20007ffe0ff */
[----:B------:R-:W-:Y:S01]  /*7c50*/  IMAD.IADD R9, R43, 0x1, R9 ;  /* 0x000000012b097824 */ /* 0x000fe200078e0209 */
[----:B------:R-:W-:Y:S01]  /*7c60*/  LEA R28, P3, R46, UR20, 0x3 ;  /* 0x000000142e1c7c11 */ /* 0x000fe2000f8618ff */
[----:B------:R-:W5:Y:S01]  /*7c70*/  LDG.E.64 R22, desc[UR6][R22.64] ;  /* 0x0000000616167981 */ /* 0x000f62000c1e1b00 */
[----:B------:R-:W-:Y:S02]  /*7c80*/  IADD3 R29, PT, PT, R47, R51, RZ ;  /* 0x000000332f1d7210 */ /* 0x000fe40007ffe0ff */
[----:B------:R-:W-:-:S02]  /*7c90*/  LEA R8, P0, R42, UR20, 0x3 ;  /* 0x000000142a087c11 */ /* 0x000fc4000f8018ff */
        /* <DEDUP_REMOVED lines=92> */
.L_x_2378:
        /* <DEDUP_REMOVED lines=23> */
[----:B---3--:R-:W-:-:S03]  /*83d0*/  IMAD R13, R13, UR28, RZ ;  /* 0x0000001c0d0d7c24 */ /* 0x008fc6000f8e02ff */
[----:B------:R-:W-:Y:S01]  /*83e0*/  IADD3 R9, PT, PT, R27, R9, RZ ;  /* 0x000000091b097210 */ /* 0x000fe20007ffe0ff */
[----:B----4-:R-:W-:Y:S02]  /*83f0*/  IMAD R21, R21, UR28, RZ ;  /* 0x0000001c15157c24 */ /* 0x010fe4000f8e02ff */
[----:B-----5:R-:W-:Y:S01]  /*8400*/  IMAD R15, R15, UR28, RZ ;  /* 0x0000001c0f0f7c24 */ /* 0x020fe2000f8e02ff */
[----:B------:R-:W-:Y:S01]  /*8410*/  LEA.HI.X R9, R26, UR31, R9, 0x3, P1 ;  /* 0x0000001f1a097c11 */ /* 0x000fe200088f1c09 */
[C---:B------:R-:W-:Y:S02]  /*8420*/  IMAD R13, R12.reuse, UR29, R13 ;  /* 0x0000001d0c0d7c24 */ /* 0x040fe4000f8e020d */
        /* <DEDUP_REMOVED lines=9> */
[----:B------:R-:W-:Y:S01]  /*84c0*/  IMAD.IADD R15, R29, 0x1, R15 ;  /* 0x000000011d0f7824 */ /* 0x000fe200078e020f */
[----:B------:R-:W-:Y:S01]  /*84d0*/  LEA R20, P1, R26, UR30, 0x3 ;  /* 0x0000001e1a147c11 */ /* 0x000fe2000f8218ff */
[----:B------:R-:W-:Y:S01]  /*84e0*/  IMAD R25, R22, UR29, R23 ;  /* 0x0000001d16197c24 */ /* 0x000fe2000f8e0217 */
[----:B------:R-:W-:Y:S01]  /*84f0*/  LEA R14, P2, R28, UR30, 0x3 ;  /* 0x0000001e1c0e7c11 */ /* 0x000fe2000f8418ff */
[----:B------:R-:W-:Y:S01]  /*8500*/  IMAD.WIDE.U32 R22, R22, UR28, RZ ;  /* 0x0000001c16167c25 */ /* 0x000fe2000f8e00ff */
[----:B------:R-:W-:-:S03]  /*8510*/  LEA R12, P3, R30, UR30, 0x3 ;  /* 0x0000001e1e0c7c11 */ /* 0x000fc6000f8618ff */
[----:B------:R-:W-:Y:S01]  /*8520*/  IMAD R19, R19, UR28, RZ ;  /* 0x0000001c13137c24 */ /* 0x000fe2000f8e02ff */
[----:B------:R-:W-:Y:S01]  /*8530*/  LEA.HI.X R21, R26, UR31, R21, 0x3, P1 ;  /* 0x0000001f1a157c11 */ /* 0x000fe200088f1c15 */
[----:B------:R-:W-:Y:S01]  /*8540*/  IMAD R17, R17, UR28, RZ ;  /* 0x0000001c11117c24 */ /* 0x000fe2000f8e02ff */
[----:B------:R-:W-:Y:S01]  /*8550*/  LEA.HI.X R15, R28, UR31, R15, 0x3, P2 ;  /* 0x0000001f1c0f7c11 */ /* 0x000fe200090f1c0f */
[----:B------:R-:W-:Y:S01]  /*8560*/  IMAD.WIDE.U32 R28, R18, UR28, RZ ;  /* 0x0000001c121c7c25 */ /* 0x000fe2000f8e00ff */
        /* <DEDUP_REMOVED lines=15> */
[----:B------:R-:W5:Y:S01]  /*8660*/  LDG.E.64 R12, desc[UR6][R12.64] ;  /* 0x000000060c0c7981 */ /* 0x000f62000c1e1b00 */
[----:B------:R-:W-:Y:S01]  /*8670*/  IMAD.IADD R17, R31, 0x1, R17 ;  /* 0x000000011f117824 */ /* 0x000fe200078e0211 */
        /* <DEDUP_REMOVED lines=47> */
.L_x_2380:
        /* <DEDUP_REMOVED lines=20> */
[----:B------:R-:W-:-:S04]  /*8ab0*/  IMAD.WIDE.U32 R16, R14, UR28, RZ ;  /* 0x0000001c0e107c25 */ /* 0x000fc8000f8e00ff */
[----:B------:R-:W-:Y:S01]  /*8ac0*/  IMAD R11, R10, UR29, R11 ;  /* 0x0000001d0a0b7c24 */ /* 0x000fe2000f8e020b */
[----:B-1----:R-:W-:Y:S01]  /*8ad0*/  LEA R10, P1, R8, UR30, 0x3 ;  /* 0x0000001e080a7c11 */ /* 0x002fe2000f8218ff */
[----:B------:R-:W-:Y:S01]  /*8ae0*/  IMAD R15, R14, UR29, R15 ;  /* 0x0000001d0e0f7c24 */ /* 0x000fe2000f8e020f */
[----:B------:R-:W-:Y:S01]  /*8af0*/  LEA R14, P2, R12, UR30, 0x3 ;  /* 0x0000001e0c0e7c11 */ /* 0x000fe2000f8418ff */
[----:B------:R-:W-:Y:S01]  /*8b00*/  IMAD.IADD R9, R13, 0x1, R11 ;  /* 0x000000010d097824 */ /* 0x000fe200078e020b */
        /* <DEDUP_REMOVED lines=8> */
[----:B------:R-:W2:Y:S02]  /*8b90*/  LDG.E.64 R10, desc[UR6][R10.64] ;  /* 0x000000060a0a7981 */ /* 0x000ea4000c1e1b00 */
[----:B------:R-:W-:-:S02]  /*8ba0*/  LEA R8, P1, R20, UR30, 0x3 ;  /* 0x0000001e14087c11 */ /* 0x000fc4000f8218ff */
[----:B------:R-:W3:Y:S01]  /*8bb0*/  LDG.E.64 R14, desc[UR6][R14.64] ;  /* 0x000000060e0e7981 */ /* 0x000ee2000c1e1b00 */
[----:B------:R-:W-:-:S03]  /*8bc0*/  IADD3 R17, PT, PT, R21, R17, RZ ;  /* 0x0000001115117210 */ /* 0x000fc60007ffe0ff */
[----:B------:R-:W4:Y:S01]  /*8bd0*/  LDG.E.64 R18, desc[UR6][R18.64] ;  /* 0x0000000612127981 */ /* 0x000f22000c1e1b00 */
[----:B------:R-:W-:-:S06]  /*8be0*/  LEA.HI.X R9, R20, UR31, R17, 0x3, P1 ;  /* 0x0000001f14097c11 */ /* 0x000fcc00088f1c11 */
        /* <DEDUP_REMOVED lines=19> */
.L_x_2381:
[----:B------:R-:W-:Y:S05]  /*8d20*/  @!P0 BRA `(.L_x_2377) ;  /* 0x0000000000988947 */ /* 0x000fea0003800000 */
[----:B-1-3--:R-:W3:Y:S01]  /*8d30*/  LDG.E.64 R8, desc[UR6][R6.64] ;  /* 0x0000000606087981 */ /* 0x00aee2000c1e1b00 */
[----:B------:R-:W3:Y:S01]  /*8d40*/  LDCU.64 UR28, c[0x0][0x758] ;  /* 0x0000eb00ff1c77ac */ /* 0x000ee20008000a00 */
[----:B------:R-:W1:Y:S01]  /*8d50*/  LDCU.64 UR30, c[0x0][0x728] ;  /* 0x0000e500ff1e77ac */ /* 0x000e620008000a00 */
[----:B---3--:R-:W-:Y:S02]  /*8d60*/  IMAD R9, R9, UR28, RZ ;  /* 0x0000001c09097c24 */ /* 0x008fe4000f8e02ff */
[----:B------:R-:W-:-:S04]  /*8d70*/  IMAD.WIDE.U32 R10, R8, UR28, RZ ;  /* 0x0000001c080a7c25 */ /* 0x000fc8000f8e00ff */
[----:B------:R-:W-:Y:S01]  /*8d80*/  IMAD R9, R8, UR29, R9 ;  /* 0x0000001d08097c24 */ /* 0x000fe2000f8e0209 */
[----:B-1----:R-:W-:-:S03]  /*8d90*/  LEA R8, P0, R10, UR30, 0x3 ;  /* 0x0000001e0a087c11 */ /* 0x002fc6000f8018ff */
[----:B------:R-:W-:-:S05]  /*8da0*/  IMAD.IADD R9, R11, 0x1, R9 ;  /* 0x000000010b097824 */ /* 0x000fca00078e0209 */
        /* <DEDUP_REMOVED lines=30> */
.L_x_2377:
[----:B------:R-:W2:Y:S01]  /*8f90*/  LDC.64 R6, c[0x0][0x710] ;  /* 0x0001c400ff067b82 */ /* 0x000ea20000000a00 */
[----:B------:R-:W-:Y:S01]  /*8fa0*/  IADD3 R3, PT, PT, R3, 0x80, RZ ;  /* 0x0000008003037810 */ /* 0x000fe20007ffe0ff */
[----:B--2-4-:R4:W-:Y:S06]  /*8fb0*/  STG.E.64 desc[UR6][R6.64], R4 ;  /* 0x0000000406007986 */ /* 0x0149ec000c101b06 */
.L_x_2370:
[----:B------:R-:W-:-:S13]  /*8fc0*/  ISETP.GE.AND P0, PT, R3, UR4, PT ;  /* 0x0000000403007c0c */ /* 0x000fda000bf06270 */
[----:B------:R-:W-:Y:S05]  /*8fd0*/  @P0 BREAK.RELIABLE B0 ;  /* 0x0000000000000942 */ /* 0x000fea0003800100 */
[----:B------:R-:W-:Y:S05]  /*8fe0*/  @P0 BRA `(.L_x_2382) ;  /* 0x0000003800380947 */ /* 0x000fea0003800000 */
[----:B-12-4-:R-:W1:Y:S02]  /*8ff0*/  LDC.64 R6, c[0x0][0x738] ;  /* 0x0001ce00ff067b82 */ /* 0x016e640000000a00 */
        /* <DEDUP_REMOVED lines=26> */
.L_x_2385:
        /* <DEDUP_REMOVED lines=20> */
[----:B------:R-:W-:Y:S01]  /*92e0*/  IMAD.WIDE.U32 R40, R34, UR12, RZ ;  /* 0x0000000c22287c25 */ /* 0x000fe2000f8e00ff */
[----:B0-----:R-:W-:-:S03]  /*92f0*/  LEA R32, P0, R42, UR26, 0x3 ;  /* 0x0000001a2a207c11 */ /* 0x001fc6000f8018ff */
[----:B------:R-:W-:Y:S02]  /*9300*/  IMAD R35, R34, UR13, R35 ;  /* 0x0000000d22237c24 */ /* 0x000fe4000f8e0223 */
[----:B------:R-:W-:Y:S02]  /*9310*/  IMAD.IADD R33, R43, 0x1, R33 ;  /* 0x000000012b217824 */ /* 0x000fe400078e0221 */
[----:B----4-:R-:W-:Y:S01]  /*9320*/  IMAD R39, R39, UR12, RZ ;  /* 0x0000000c27277c24 */ /* 0x010fe2000f8e02ff */
[----:B------:R-:W-:Y:S01]  /*9330*/  IADD3 R35, PT, PT, R41, R35, RZ ;  /* 0x0000002329237210 */ /* 0x000fe20007ffe0ff */
[----:B-----5:R-:W-:Y:S01]  /*9340*/  IMAD R41, R45, UR12, RZ ;  /* 0x0000000c2d297c24 */ /* 0x020fe2000f8e02ff */
[----:B------:R-:W-:Y:S01]  /*9350*/  LEA.HI.X R33, R42, UR27, R33, 0x3, P0 ;  /* 0x0000001b2a217c11 */ /* 0x000fe200080f1c21 */
[----:B------:R-:W-:Y:S01]  /*9360*/  IMAD R37, R37, UR12, RZ ;  /* 0x0000000c25257c24 */ /* 0x000fe2000f8e02ff */
[----:B------:R-:W-:Y:S01]  /*9370*/  LEA R34, P1, R40, UR26, 0x3 ;  /* 0x0000001a28227c11 */ /* 0x000fe2000f8218ff */
[----:B------:R-:W-:-:S04]  /*9380*/  IMAD.WIDE.U32 R42, R38, UR12, RZ ;  /* 0x0000000c262a7c25 */ /* 0x000fc8000f8e00ff */
[----:B------:R-:W-:Y:S02]  /*9390*/  IMAD R39, R38, UR13, R39 ;  /* 0x0000000d26277c24 */ /* 0x000fe4000f8e0227 */
[----:B------:R-:W-:Y:S01]  /*93a0*/  IMAD R41, R44, UR13, R41 ;  /* 0x0000000d2c297c24 */ /* 0x000fe2000f8e0229 */
[----:B------:R-:W-:Y:S01]  /*93b0*/  LEA.HI.X R35, R40, UR27, R35, 0x3, P1 ;  /* 0x0000001b28237c11 */ /* 0x000fe200088f1c23 */
[----:B------:R-:W-:Y:S01]  /*93c0*/  IMAD.WIDE.U32 R44, R44, UR12, RZ ;  /* 0x0000000c2c2c7c25 */ /* 0x000fe2000f8e00ff */
[----:B------:R-:W-:Y:S01]  /*93d0*/  LEA R38, P1, R42, UR26, 0x3 ;  /* 0x0000001a2a267c11 */ /* 0x000fe2000f8218ff */
[----:B------:R-:W2:Y:S01]  /*93e0*/  LDG.E.64 R32, desc[UR6][R32.64] ;  /* 0x0000000620207981 */ /* 0x000ea2000c1e1b00 */
[----:B------:R-:W-:Y:S01]  /*93f0*/  IADD3 R39, PT, PT, R43, R39, RZ ;  /* 0x000000272b277210 */ /* 0x000fe20007ffe0ff */
[----:B------:R-:W-:-:S04]  /*9400*/  IMAD.WIDE.U32 R46, R36, UR12, RZ ;  /* 0x0000000c242e7c25 */ /* 0x000fc8000f8e00ff */
[----:B------:R-:W-:Y:S02]  /*9410*/  IMAD R37, R36, UR13, R37 ;  /* 0x0000000d24257c24 */ /* 0x000fe4000f8e0225 */
[----:B------:R-:W-:Y:S01]  /*9420*/  IMAD R17, R17, UR12, RZ ;  /* 0x0000000c11117c24 */ /* 0x000fe2000f8e02ff */
[----:B------:R-:W-:Y:S01]  /*9430*/  LEA R40, P0, R44, UR26, 0x3 ;  /* 0x0000001a2c287c11 */ /* 0x000fe2000f8018ff */
[----:B------:R-:W-:Y:S01]  /*9440*/  IMAD.IADD R37, R47, 0x1, R37 ;  /* 0x000000012f257824 */ /* 0x000fe200078e0225 */
[----:B------:R-:W-:Y:S01]  /*9450*/  IADD3 R41, PT, PT, R45, R41, RZ ;  /* 0x000000292d297210 */ /* 0x000fe20007ffe0ff */
[----:B------:R-:W-:Y:S01]  /*9460*/  IMAD R21, R21, UR12, RZ ;  /* 0x0000000c15157c24 */ /* 0x000fe2000f8e02ff */
[----:B------:R-:W-:Y:S01]  /*9470*/  LEA R36, P2, R46, UR26, 0x3 ;  /* 0x0000001a2e247c11 */ /* 0x000fe2000f8418ff */
        /* <DEDUP_REMOVED lines=11> */
[----:B------:R-:W-:-:S04]  /*9530*/  IMAD.WIDE.U32 R46, R18, UR12, RZ ;  /* 0x0000000c122e7c25 */ /* 0x000fc8000f8e00ff */
        /* <DEDUP_REMOVED lines=12> */
[----:B------:R-:W5:Y:S01]  /*9600*/  LDG.E.64 R36, desc[UR6][R36.64] ;  /* 0x0000000624247981 */ /* 0x000f62000c1e1b00 */
[----:B------:R-:W-:Y:S01]  /*9610*/  LEA R16, P2, R46, UR26, 0x3 ;  /* 0x0000001a2e107c11 */ /* 0x000fe2000f8418ff */
[C---:B------:R-:W-:Y:S01]  /*9620*/  IMAD R15, R14.reuse, UR13, R15 ;  /* 0x0000000d0e0f7c24 */ /* 0x040fe2000f8e020f */
[----:B------:R-:W-:Y:S01]  /*9630*/  IADD3 R17, PT, PT, R47, R49, RZ ;  /* 0x000000312f117210 */ /* 0x000fe20007ffe0ff */
[----:B------:R-:W-:Y:S01]  /*9640*/  IMAD.WIDE.U32 R44, R14, UR12, RZ ;  /* 0x0000000c0e2c7c25 */ /* 0x000fe2000f8e00ff */
[----:B------:R-:W-:Y:S01]  /*9650*/  LEA R12, P1, R42, UR26, 0x3 ;  /* 0x0000001a2a0c7c11 */ /* 0x000fe2000f8218ff */
[----:B------:R-:W5:Y:S01]  /*9660*/  LDG.E.64 R20, desc[UR6][R20.64] ;  /* 0x0000000614147981 */ /* 0x000f62000c1e1b00 */
[----:B------:R-:W-:Y:S01]  /*9670*/  IADD3 R13, PT, PT, R43, R13, RZ ;  /* 0x0000000d2b0d7210 */ /* 0x000fe20007ffe0ff */
[----:B------:R-:W-:Y:S01]  /*9680*/  IMAD R29, R29, UR12, RZ ;  /* 0x0000000c1d1d7c24 */ /* 0x000fe2000f8e02ff */
[----:B------:R-:W-:Y:S01]  /*9690*/  LEA.HI.X R17, R46, UR27, R17, 0x3, P2 ;  /* 0x0000001b2e117c11 */ /* 0x000fe200090f1c11 */
[----:B------:R-:W-:Y:S01]  /*96a0*/  IMAD.IADD R15, R45, 0x1, R15 ;  /* 0x000000012d0f7824 */ /* 0x000fe200078e020f */
[----:B------:R-:W-:Y:S01]  /*96b0*/  LEA R14, P0, R44, UR26, 0x3 ;  /* 0x0000001a2c0e7c11 */ /* 0x000fe2000f8018ff */
[----:B------:R-:W-:Y:S01]  /*96c0*/  IMAD R45, R27, UR12, RZ ;  /* 0x0000000c1b2d7c24 */ /* 0x000fe2000f8e02ff */
[----:B------:R-:W-:Y:S01]  /*96d0*/  LEA.HI.X R13, R42, UR27, R13, 0x3, P1 ;  /* 0x0000001b2a0d7c11 */ /* 0x000fe200088f1c0d */
[C---:B------:R-:W-:Y:S01]  /*96e0*/  IMAD.WIDE.U32 R46, R10.reuse, UR12, RZ ;  /* 0x0000000c0a2e7c25 */ /* 0x040fe2000f8e00ff */
[----:B------:R-:W5:Y:S03]  /*96f0*/  LDG.E.64 R18, desc[UR6][R18.64] ;  /* 0x0000000612127981 */ /* 0x000f66000c1e1b00 */
[----:B------:R-:W-:Y:S01]  /*9700*/  IMAD R11, R10, UR13, R11 ;  /* 0x0000000d0a0b7c24 */ /* 0x000fe2000f8e020b */
[----:B------:R-:W5:Y:S01]  /*9710*/  LDG.E.64 R16, desc[UR6][R16.64] ;  /* 0x0000000610107981 */ /* 0x000f62000c1e1b00 */
[----:B------:R-:W-:-:S02]  /*9720*/  IMAD R27, R28, UR13, R29 ;  /* 0x0000000d1c1b7c24 */ /* 0x000fc4000f8e021d */
[----:B------:R-:W-:Y:S01]  /*9730*/  IMAD.WIDE.U32 R42, R28, UR12, RZ ;  /* 0x0000000c1c2a7c25 */ /* 0x000fe2000f8e00ff */
[----:B------:R-:W-:Y:S01]  /*9740*/  LEA.HI.X R15, R44, UR27, R15, 0x3, P0 ;  /* 0x0000001b2c0f7c11 */ /* 0x000fe200080f1c0f */
[----:B------:R-:W5:Y:S02]  /*9750*/  LDG.E.64 R12, desc[UR6][R12.64] ;  /* 0x000000060c0c7981 */ /* 0x000f64000c1e1b00 */
[----:B------:R-:W-:Y:S01]  /*9760*/  IMAD R29, R23, UR12, RZ ;  /* 0x0000000c171d7c24 */ /* 0x000fe2000f8e02ff */
[----:B------:R-:W-:Y:S01]  /*9770*/  LEA R10, P2, R46, UR26, 0x3 ;  /* 0x0000001a2e0a7c11 */ /* 0x000fe2000f8418ff */
[C---:B------:R-:W-:Y:S01]  /*9780*/  IMAD R23, R26.reuse, UR13, R45 ;  /* 0x0000000d1a177c24 */ /* 0x040fe2000f8e022d */
[----:B------:R-:W-:Y:S01]  /*9790*/  IADD3 R11, PT, PT, R47, R11, RZ ;  /* 0x0000000b2f0b7210 */ /* 0x000fe20007ffe0ff */
[----:B------:R-:W-:Y:S01]  /*97a0*/  IMAD R25, R25, UR12, RZ ;  /* 0x0000000c19197c24 */ /* 0x000fe2000f8e02ff */
[----:B------:R-:W-:Y:S01]  /*97b0*/  IADD3 R43, PT, PT, R43, R27, RZ ;  /* 0x0000001b2b2b7210 */ /* 0x000fe20007ffe0ff */
[----:B------:R-:W-:Y:S01]  /*97c0*/  IMAD.WIDE.U32 R44, R26, UR12, RZ ;  /* 0x0000000c1a2c7c25 */ /* 0x000fe2000f8e00ff */
[----:B------:R-:W5:Y:S03]  /*97d0*/  LDG.E.64 R14, desc[UR6][R14.64] ;  /* 0x000000060e0e7981 */ /* 0x000f66000c1e1b00 */
[----:B------:R-:W-:-:S02]  /*97e0*/  IMAD R29, R22, UR13, R29 ;  /* 0x0000000d161d7c24 */ /* 0x000fc4000f8e021d */
[----:B------:R-:W-:Y:S01]  /*97f0*/  IMAD.WIDE.U32 R48, R22, UR12, RZ ;  /* 0x0000000c16307c25 */ /* 0x000fe2000f8e00ff */
[----:B------:R-:W-:-:S03]  /*9800*/  LEA R22, P0, R42, UR26, 0x3 ;  /* 0x0000001a2a167c11 */ /* 0x000fc6000f8018ff */
[----:B------:R-:W-:Y:S01]  /*9810*/  IMAD R9, R9, UR12, RZ ;  /* 0x0000000c09097c24 */ /* 0x000fe2000f8e02ff */
[----:B------:R-:W-:Y:S01]  /*9820*/  LEA.HI.X R11, R46, UR27, R11, 0x3, P2 ;  /* 0x0000001b2e0b7c11 */ /* 0x000fe200090f1c0b */
[----:B------:R-:W-:Y:S02]  /*9830*/  IMAD R51, R24, UR13, R25 ;  /* 0x0000000d18337c24 */ /* 0x000fe4000f8e0219 */
[----:B------:R-:W-:Y:S01]  /*9840*/  IMAD.IADD R25, R45, 0x1, R23 ;  /* 0x000000012d197824 */ /* 0x000fe200078e0217 */
[----:B------:R-:W-:Y:S01]  /*9850*/  LEA.HI.X R23, R42, UR27, R43, 0x3, P0 ;  /* 0x0000001b2a177c11 */ /* 0x000fe200080f1c2b */
[----:B------:R-:W-:Y:S01]  /*9860*/  IMAD.WIDE.U32 R46, R24, UR12, RZ ;  /* 0x0000000c182e7c25 */ /* 0x000fe2000f8e00ff */
[----:B------:R-:W-:Y:S01]  /*9870*/  LEA R24, P1, R44, UR26, 0x3 ;  /* 0x0000001a2c187c11 */ /* 0x000fe2000f8218ff */
[----:B------:R-:W5:Y:S02]  /*9880*/  LDG.E.64 R10, desc[UR6][R10.64] ;  /* 0x000000060a0a7981 */ /* 0x000f64000c1e1b00 */
[----:B------:R-:W-:Y:S01]  /*9890*/  IMAD.WIDE.U32 R42, R8, UR12, RZ ;  /* 0x0000000c082a7c25 */ /* 0x000fe2000f8e00ff */
[----:B------:R-:W-:Y:S01]  /*98a0*/  LEA R26, P2, R48, UR26, 0x3 ;  /* 0x0000001a301a7c11 */ /* 0x000fe2000f8418ff */
[----:B------:R-:W5:Y:S02]  /*98b0*/  LDG.E.64 R22, desc[UR6][R22.64] ;  /* 0x0000000616167981 */ /* 0x000f64000c1e1b00 */
[----:B------:R-:W-:Y:S01]  /*98c0*/  IMAD R9, R8, UR13, R9 ;  /* 0x0000000d08097c24 */ /* 0x000fe2000f8e0209 */
[----:B------:R-:W-:-:S02]  /*98d0*/  IADD3 R27, PT, PT, R49, R29, RZ ;  /* 0x0000001d311b7210 */ /* 0x000fc40007ffe0ff */
[----:B------:R-:W-:Y:S02]  /*98e0*/  LEA R28, P3, R46, UR26, 0x3 ;  /* 0x0000001a2e1c7c11 */ /* 0x000fe4000f8618ff */
[----:B------:R-:W-:Y:S02]  /*98f0*/  IADD3 R29, PT, PT, R47, R51, RZ ;  /* 0x000000332f1d7210 */ /* 0x000fe40007ffe0ff */
[----:B------:R-:W-:Y:S02]  /*9900*/  LEA R8, P0, R42, UR26, 0x3 ;  /* 0x0000001a2a087c11 */ /* 0x000fe4000f8018ff */
[----:B------:R-:W-:Y:S02]  /*9910*/  IADD3 R9, PT, PT, R43, R9, RZ ;  /* 0x000000092b097210 */ /* 0x000fe40007ffe0ff */
[----:B------:R-:W-:Y:S02]  /*9920*/  LEA.HI.X R25, R44, UR27, R25, 0x3, P1 ;  /* 0x0000001b2c197c11 */ /* 0x000fe400088f1c19 */
[----:B------:R-:W-:-:S02]  /*9930*/  LEA.HI.X R27, R48, UR27, R27, 0x3, P2 ;  /* 0x0000001b301b7c11 */ /* 0x000fc400090f1c1b */
        /* <DEDUP_REMOVED lines=90> */
.L_x_2384:
        /* <DEDUP_REMOVED lines=36> */
[----:B------:R-:W-:Y:S02]  /*a120*/  IMAD R23, R23, UR28, RZ ;  /* 0x0000001c17177c24 */ /* 0x000fe4000f8e02ff */
[----:B------:R-:W-:Y:S01]  /*a130*/  IMAD.IADD R13, R31, 0x1, R25 ;  /* 0x000000011f0d7824 */ /* 0x000fe200078e0219 */
[----:B------:R-:W-:Y:S01]  /*a140*/  LEA R20, P1, R26, UR30, 0x3 ;  /* 0x0000001e1a147c11 */ /* 0x000fe2000f8218ff */
[----:B------:R-:W-:Y:S01]  /*a150*/  IMAD R25, R22, UR29, R23 ;  /* 0x0000001d16197c24 */ /* 0x000fe2000f8e0217 */
[----:B------:R-:W-:Y:S01]  /*a160*/  LEA R14, P2, R28, UR30, 0x3 ;  /* 0x0000001e1c0e7c11 */ /* 0x000fe2000f8418ff */
[----:B------:R-:W-:Y:S01]  /*a170*/  IMAD.WIDE.U32 R22, R22, UR28, RZ ;  /* 0x0000001c16167c25 */ /* 0x000fe2000f8e00ff */
[----:B------:R-:W-:-:S03]  /*a180*/  IADD3 R15, PT, PT, R29, R15, RZ ;  /* 0x0000000f1d0f7210 */ /* 0x000fc60007ffe0ff */
[----:B------:R-:W-:Y:S01]  /*a190*/  IMAD R19, R19, UR28, RZ ;  /* 0x0000001c13137c24 */ /* 0x000fe2000f8e02ff */
[----:B------:R-:W-:Y:S01]  /*a1a0*/  LEA R12, P3, R30, UR30, 0x3 ;  /* 0x0000001e1e0c7c11 */ /* 0x000fe2000f8618ff */
[----:B------:R-:W-:Y:S01]  /*a1b0*/  IMAD R17, R17, UR28, RZ ;  /* 0x0000001c11117c24 */ /* 0x000fe2000f8e02ff */
[----:B------:R-:W-:Y:S01]  /*a1c0*/  LEA.HI.X R21, R26, UR31, R21, 0x3, P1 ;  /* 0x0000001f1a157c11 */ /* 0x000fe200088f1c15 */
[----:B------:R-:W-:Y:S01]  /*a1d0*/  IMAD R19, R18, UR29, R19 ;  /* 0x0000001d12137c24 */ /* 0x000fe2000f8e0213 */
[----:B------:R-:W-:Y:S01]  /*a1e0*/  LEA.HI.X R15, R28, UR31, R15, 0x3, P2 ;  /* 0x0000001f1c0f7c11 */ /* 0x000fe200090f1c0f */
[----:B------:R-:W-:Y:S01]  /*a1f0*/  IMAD.WIDE.U32 R28, R18, UR28, RZ ;  /* 0x0000001c121c7c25 */ /* 0x000fe2000f8e00ff */
[----:B------:R-:W-:Y:S02]  /*a200*/  LEA R26, P1, R22, UR30, 0x3 ;  /* 0x0000001e161a7c11 */ /* 0x000fe4000f8218ff */
        /* <DEDUP_REMOVED lines=8> */
[C---:B------:R-:W-:Y:S01]  /*a290*/  IMAD R25, R10.reuse, UR29, R11 ;  /* 0x0000001d0a197c24 */ /* 0x040fe2000f8e020b */
[----:B------:R-:W-:Y:S01]  /*a2a0*/  IADD3 R19, PT, PT, R29, R19, RZ ;  /* 0x000000131d137210 */ /* 0x000fe20007ffe0ff */
[----:B------:R-:W-:Y:S01]  /*a2b0*/  IMAD.WIDE.U32 R22, R10, UR28, RZ ;  /* 0x0000001c0a167c25 */ /* 0x000fe2000f8e00ff */
[----:B------:R-:W-:Y:S01]  /*a2c0*/  LEA R16, P3, R30, UR30, 0x3 ;  /* 0x0000001e1e107c11 */ /* 0x000fe2000f8618ff */
[----:B------:R-:W4:Y:S01]  /*a2d0*/  LDG.E.64 R14, desc[UR6][R14.64] ;  /* 0x000000060e0e7981 */ /* 0x000f22000c1e1b00 */
[----:B------:R-:W-:-:S02]  /*a2e0*/  IADD3 R17, PT, PT, R31, R17, RZ ;  /* 0x000000111f117210 */ /* 0x000fc40007ffe0ff */
[----:B------:R-:W-:Y:S01]  /*a2f0*/  LEA.HI.X R19, R28, UR31, R19, 0x3, P2 ;  /* 0x0000001f1c137c11 */ /* 0x000fe200090f1c13 */
[----:B------:R-:W5:Y:S01]  /*a300*/  LDG.E.64 R12, desc[UR6][R12.64] ;  /* 0x000000060c0c7981 */ /* 0x000f62000c1e1b00 */
[----:B------:R-:W-:Y:S02]  /*a310*/  LEA R28, P1, R22, UR30, 0x3 ;  /* 0x0000001e161c7c11 */ /* 0x000fe4000f8218ff */
[----:B------:R-:W-:Y:S01]  /*a320*/  IADD3 R23, PT, PT, R23, R25, RZ ;  /* 0x0000001917177210 */ /* 0x000fe20007ffe0ff */
[----:B------:R-:W5:Y:S01]  /*a330*/  LDG.E.64 R10, desc[UR6][R26.64] ;  /* 0x000000061a0a7981 */ /* 0x000f62000c1e1b00 */
[----:B------:R-:W-:Y:S02]  /*a340*/  LEA.HI.X R17, R30, UR31, R17, 0x3, P3 ;  /* 0x0000001f1e117c11 */ /* 0x000fe400098f1c11 */
[----:B------:R-:W-:Y:S01]  /*a350*/  LEA.HI.X R29, R22, UR31, R23, 0x3, P1 ;  /* 0x0000001f161d7c11 */ /* 0x000fe200088f1c17 */
[----:B------:R-:W5:Y:S04]  /*a360*/  LDG.E.64 R18, desc[UR6][R18.64] ;  /* 0x0000000612127981 */ /* 0x000f68000c1e1b00 */
        /* <DEDUP_REMOVED lines=40> */
.L_x_2386:
        /* <DEDUP_REMOVED lines=59> */
.L_x_2387:
        /* <DEDUP_REMOVED lines=39> */
.L_x_2383:
[----:B------:R-:W2:Y:S01]  /*ac10*/  LDC.64 R6, c[0x0][0x710] ;  /* 0x0001c400ff067b82 */ /* 0x000ea20000000a00 */
[----:B------:R-:W-:Y:S01]  /*ac20*/  IADD3 R3, PT, PT, R3, 0x80, RZ ;  /* 0x0000008003037810 */ /* 0x000fe20007ffe0ff */
[----:B--2-4-:R4:W-:Y:S06]  /*ac30*/  STG.E.64 desc[UR6][R6.64], R4 ;  /* 0x0000000406007986 */ /* 0x0149ec000c101b06 */
.L_x_2376:
[----:B------:R-:W-:-:S13]  /*ac40*/  ISETP.GE.AND P0, PT, R3, UR4, PT ;  /* 0x0000000403007c0c */ /* 0x000fda000bf06270 */
[----:B------:R-:W-:Y:S05]  /*ac50*/  @P0 BREAK.RELIABLE B0 ;  /* 0x0000000000000942 */ /* 0x000fea0003800100 */
[----:B------:R-:W-:Y:S05]  /*ac60*/  @P0 BRA `(.L_x_2382) ;  /* 0x0000001c00180947 */ /* 0x000fea0003800000 */
[----:B0-----:R-:W-:Y:S05]  /*ac70*/  BSYNC.RELIABLE B0 ;  /* 0x0000000000007941 */ /* 0x001fea0003800100 */
.L_x_2351:
[----:B-12-4-:R-:W0:Y:S02]  /*ac80*/  LDC.64 R6, c[0x0][0x738] ;  /* 0x0001ce00ff067b82 */ /* 0x016e240000000a00 */
[----:B0-----:R-:W2:Y:S01]  /*ac90*/  LDG.E.64 R4, desc[UR6][R6.64] ;  /* 0x0000000606047981 */ /* 0x001ea2000c1e1b00 */
        /* <DEDUP_REMOVED lines=21> */
[----:B------:R-:W-:Y:S01]  /*adf0*/  BSSY.RECONVERGENT B2, `(.L_x_2389) ;  /* 0x00000d7000027945 */ /* 0x000fe20003800200 */
[----:B------:R-:W-:Y:S02]  /*ae00*/  LOP3.LUT R30, R30, 0x7fffffff, RZ, 0xc0, !PT ;  /* 0x7fffffff1e1e7812 */ /* 0x000fe400078ec0ff */
[----:B------:R-:W-:Y:S02]  /*ae10*/  CS2R R4, SRZ ;  /* 0x0000000000047805 */ /* 0x000fe4000001ff00 */
[----:B------:R-:W-:-:S07]  /*ae20*/  LOP3.LUT R31, R0, 0xfffffff0, RZ, 0xc0, !PT ;  /* 0xfffffff0001f7812 */ /* 0x000fce00078ec0ff */
.L_x_2390:
        /* <DEDUP_REMOVED lines=22> */
[C---:B------:R-:W-:Y:S01]  /*af90*/  LEA R32, P0, R42.reuse, UR22, 0x3 ;  /* 0x000000162a207c11 */ /* 0x040fe2000f8018ff */
        /* <DEDUP_REMOVED lines=188> */
[----:B------:R-:W-:Y:S05]  /*bb60*/  BSYNC.RECONVERGENT B2 ;  /* 0x0000000000027941 */ /* 0x000fea0003800200 */
.L_x_2389:
        /* <DEDUP_REMOVED lines=113> */
.L_x_2391:
[----:B------:R-:W-:Y:S05]  /*c280*/  @!P0 BRA `(.L_x_2388) ;  /* 0x0000000400848947 */ /* 0x000fea0003800000 */
[----:B------:R-:W-:Y:S02]  /*c290*/  ISETP.GE.U32.AND P1, PT, R24, 0x4, PT ;  /* 0x000000041800780c */ /* 0x000fe40003f26070 */
[----:B------:R-:W-:Y:S02]  /*c2a0*/  LOP3.LUT R0, R0, 0x3, RZ, 0xc0, !PT ;  /* 0x0000000300007812 */ /* 0x000fe400078ec0ff */
[----:B------:R-:W-:Y:S02]  /*c2b0*/  ISETP.GE.U32.AND.EX P1, PT, RZ, RZ, PT, P1 ;  /* 0x000000ffff00720c */ /* 0x000fe40003f26110 */
[----:B------:R-:W-:-:S04]  /*c2c0*/  ISETP.NE.U32.AND P0, PT, R0, RZ, PT ;  /* 0x000000ff0000720c */ /* 0x000fc80003f05070 */
[----:B------:R-:W-:-:S07]  /*c2d0*/  ISETP.NE.AND.EX P0, PT, RZ, RZ, PT, P0 ;  /* 0x000000ffff00720c */ /* 0x000fce0003f05300 */
[----:B------:R-:W-:Y:S06]  /*c2e0*/  @!P1 BRA `(.L_x_2392) ;  /* 0x0000000000d09947 */ /* 0x000fec0003800000 */
[----:B0-----:R-:W2:Y:S01]  /*c2f0*/  LDG.E.64 R8, desc[UR6][R6.64] ;  /* 0x0000000606087981 */ /* 0x001ea2000c1e1b00 */
[----:B------:R-:W2:Y:S03]  /*c300*/  LDCU.64 UR28, c[0x0][0x758] ;  /* 0x0000eb00ff1c77ac */ /* 0x000ea60008000a00 */
[----:B------:R-:W3:Y:S01]  /*c310*/  LDG.E.64 R10, desc[UR6][R6.64+0x8] ;  /* 0x00000806060a7981 */ /* 0x000ee2000c1e1b00 */
[----:B------:R-:W0:Y:S03]  /*c320*/  LDCU.64 UR30, c[0x0][0x728] ;  /* 0x0000e500ff1e77ac */ /* 0x000e260008000a00 */
[----:B------:R-:W4:Y:S04]  /*c330*/  LDG.E.64 R14, desc[UR6][R6.64+0x10] ;  /* 0x00001006060e7981 */ /* 0x000f28000c1e1b00 */
[----:B------:R-:W5:Y:S01]  /*c340*/  LDG.E.64 R20, desc[UR6][R6.64+0x18] ;  /* 0x0000180606147981 */ /* 0x000f62000c1e1b00 */
[----:B--2---:R-:W-:-:S02]  /*c350*/  IMAD R9, R9, UR28, RZ ;  /* 0x0000001c09097c24 */ /* 0x004fc4000f8e02ff */
[----:B---3--:R-:W-:Y:S02]  /*c360*/  IMAD R11, R11, UR28, RZ ;  /* 0x0000001c0b0b7c24 */ /* 0x008fe4000f8e02ff */
[C---:B------:R-:W-:Y:S02]  /*c370*/  IMAD R19, R8.reuse, UR29, R9 ;  /* 0x0000001d08137c24 */ /* 0x040fe4000f8e0209 */
[----:B----4-:R-:W-:Y:S02]  /*c380*/  IMAD R15, R15, UR28, RZ ;  /* 0x0000001c0f0f7c24 */ /* 0x010fe4000f8e02ff */
[----:B------:R-:W-:-:S04]  /*c390*/  IMAD.WIDE.U32 R8, R8, UR28, RZ ;  /* 0x0000001c08087c25 */ /* 0x000fc8000f8e00ff */
[----:B------:R-:W-:Y:S01]  /*c3a0*/  IMAD.WIDE.U32 R12, R10, UR28, RZ ;  /* 0x0000001c0a0c7c25 */ /* 0x000fe2000f8e00ff */
[----:B------:R-:W-:-:S03]  /*c3b0*/  IADD3 R19, PT, PT, R9, R19, RZ ;  /* 0x0000001309137210 */ /* 0x000fc60007ffe0ff */
[----:B------:R-:W-:Y:S01]  /*c3c0*/  IMAD R11, R10, UR29, R11 ;  /* 0x0000001d0a0b7c24 */ /* 0x000fe2000f8e020b */
[----:B0-----:R-:W-:Y:S01]  /*c3d0*/  LEA R10, P1, R8, UR30, 0x3 ;  /* 0x0000001e080a7c11 */ /* 0x001fe2000f8218ff */
[----:B------:R-:W-:-:S03]  /*c3e0*/  IMAD.WIDE.U32 R16, R14, UR28, RZ ;  /* 0x0000001c0e107c25 */ /* 0x000fc6000f8e00ff */
[----:B------:R-:W-:Y:S01]  /*c3f0*/  IADD3 R9, PT, PT, R13, R11, RZ ;  /* 0x0000000b0d097210 */ /* 0x000fe20007ffe0ff */
[----:B------:R-:W-:Y:S01]  /*c400*/  IMAD R15, R14, UR29, R15 ;  /* 0x0000001d0e0f7c24 */ /* 0x000fe2000f8e020f */
[----:B------:R-:W-:Y:S02]  /*c410*/  LEA R14, P2, R12, UR30, 0x3 ;  /* 0x0000001e0c0e7c11 */ /* 0x000fe4000f8418ff */
[----:B------:R-:W-:Y:S02]  /*c420*/  LEA R18, P3, R16, UR30, 0x3 ;  /* 0x0000001e10127c11 */ /* 0x000fe4000f8618ff */
[----:B------:R-:W-:Y:S01]  /*c430*/  IADD3 R13, PT, PT, R17, R15, RZ ;  /* 0x0000000f110d7210 */ /* 0x000fe20007ffe0ff */
[----:B-----5:R-:W-:Y:S01]  /*c440*/  IMAD R17, R21, UR28, RZ ;  /* 0x0000001c15117c24 */ /* 0x020fe2000f8e02ff */
[----:B------:R-:W-:Y:S02]  /*c450*/  LEA.HI.X R11, R8, UR31, R19, 0x3, P1 ;  /* 0x0000001f080b7c11 */ /* 0x000fe400088f1c13 */
[----:B------:R-:W-:Y:S01]  /*c460*/  LEA.HI.X R15, R12, UR31, R9, 0x3, P2 ;  /* 0x0000001f0c0f7c11 */ /* 0x000fe200090f1c09 */
[----:B------:R-:W-:Y:S01]  /*c470*/  IMAD R17, R20, UR29, R17 ;  /* 0x0000001d14117c24 */ /* 0x000fe2000f8e0211 */
[----:B------:R-:W-:Y:S01]  /*c480*/  LEA.HI.X R19, R16, UR31, R13, 0x3, P3 ;  /* 0x0000001f10137c11 */ /* 0x000fe200098f1c0d */
[----:B------:R-:W-:Y:S01]  /*c490*/  IMAD.WIDE.U32 R20, R20, UR28, RZ ;  /* 0x0000001c14147c25 */ /* 0x000fe2000f8e00ff */
[----:B------:R-:W1:Y:S02]  /*c4a0*/  LDG.E.64 R10, desc[UR6][R10.64] ;  /* 0x000000060a0a7981 */ /* 0x000e64000c1e1b00 */
[----:B------:R-:W-:-:S02]  /*c4b0*/  LEA R8, P1, R20, UR30, 0x3 ;  /* 0x0000001e14087c11 */ /* 0x000fc4000f8218ff */
[----:B------:R-:W2:Y:S01]  /*c4c0*/  LDG.E.64 R14, desc[UR6][R14.64] ;  /* 0x000000060e0e7981 */ /* 0x000ea2000c1e1b00 */
[----:B------:R-:W-:-:S03]  /*c4d0*/  IADD3 R17, PT, PT, R21, R17, RZ ;  /* 0x0000001115117210 */ /* 0x000fc60007ffe0ff */
[----:B------:R-:W3:Y:S01]  /*c4e0*/  LDG.E.64 R18, desc[UR6][R18.64] ;  /* 0x0000000612127981 */ /* 0x000ee2000c1e1b00 */
[----:B------:R-:W-:-:S06]  /*c4f0*/  LEA.HI.X R9, R20, UR31, R17, 0x3, P1 ;  /* 0x0000001f14097c11 */ /* 0x000fcc00088f1c11 */
[----:B------:R-:W4:Y:S01]  /*c500*/  LDG.E.64 R8, desc[UR6][R8.64] ;  /* 0x0000000608087981 */ /* 0x000f22000c1e1b00 */
[----:B------:R-:W-:-:S05]  /*c510*/  IADD3 R6, P1, PT, R6, 0x20, RZ ;  /* 0x0000002006067810 */ /* 0x000fca0007f3e0ff */
[----:B------:R-:W-:Y:S01]  /*c520*/  IMAD.X R7, RZ, RZ, R7, P1 ;  /* 0x000000ffff077224 */ /* 0x000fe200008e0607 */
[----:B-1----:R-:W2:-:S15]  /*c530*/  DADD R4, R4, R10 ;  /* 0x0000000004047229 */ /* 0x002e9e000000000a */
        /* <DEDUP_REMOVED lines=14> */
[----:B----4-:R2:W3:Y:S02]  /*c620*/  DADD R4, R4, R8 ;  /* 0x0000000004047229 */ /* 0x0104e40000000008 */
.L_x_2392:
[----:B------:R-:W-:Y:S05]  /*c630*/  @!P0 BRA `(.L_x_2388) ;  /* 0x0000000000988947 */ /* 0x000fea0003800000 */
[----:B0-2---:R-:W2:Y:S01]  /*c640*/  LDG.E.64 R8, desc[UR6][R6.64] ;  /* 0x0000000606087981 */ /* 0x005ea2000c1e1b00 */
        /* <DEDUP_REMOVED lines=8> */
[----:B------:R-:W1:Y:S01]  /*c6d0*/  LDG.E.64 R8, desc[UR6][R8.64] ;  /* 0x0000000608087981 */ /* 0x000e62000c1e1b00 */
[----:B------:R-:W-:-:S04]  /*c6e0*/  ISETP.NE.U32.AND P0, PT, R0, 0x1, PT ;  /* 0x000000010000780c */ /* 0x000fc80003f05070 */
[----:B------:R-:W-:Y:S01]  /*c6f0*/  ISETP.NE.AND.EX P0, PT, RZ, RZ, PT, P0 ;  /* 0x000000ffff00720c */ /* 0x000fe20003f05300 */
[----:B-1-3--:R4:W0:-:S12]  /*c700*/  DADD R4, R4, R8 ;  /* 0x0000000004047229 */ /* 0x00a8180000000008 */
[----:B0---4-:R-:W-:Y:S05]  /*c710*/  @!P0 BRA `(.L_x_2388) ;  /* 0x0000000000608947 */ /* 0x011fea0003800000 */
        /* <DEDUP_REMOVED lines=23> */
[----:B---3--:R4:W0:Y:S02]  /*c890*/  @P0 DADD R4, R4, R8 ;  /* 0x0000000004040229 */ /* 0x0088240000000008 */
.L_x_2388:
[----:B------:R-:W0:Y:S01]  /*c8a0*/  LDC.64 R6, c[0x0][0x710] ;  /* 0x0001c400ff067b82 */ /* 0x000e220000000a00 */
[----:B------:R-:W-:Y:S01]  /*c8b0*/  IADD3 R3, PT, PT, R3, 0x80, RZ ;  /* 0x0000008003037810 */ /* 0x000fe20007ffe0ff */
[----:B01-3--:R0:W-:Y:S06]  /*c8c0*/  STG.E.64 desc[UR6][R6.64], R4 ;  /* 0x0000000406007986 */ /* 0x00b1ec000c101b06 */
.L_x_2382:
[----:B0-----:R-:W-:Y:S05]  /*c8d0*/  BSYNC.RECONVERGENT B1 ;  /* 0x0000000000017941 */ /* 0x001fea0003800200 */
.L_x_2350:
[----:B------:R-:W-:Y:S05]  /*c8e0*/  WARPSYNC.ALL ;  /* 0x0000000000007948 */ /* 0x000fea0003800000 */
[----:B------:R-:W-:-:S13]  /*c8f0*/  ISETP.GE.AND P0, PT, R3, UR4, PT ;  /* 0x0000000403007c0c */ /* 0x000fda000bf06270 */
[----:B------:R-:W-:Y:S05]  /*c900*/  @P0 EXIT ;  /* 0x000000000000094d */ /* 0x000fea0003800000 */
[----:B-12-4-:R-:W0:Y:S08]  /*c910*/  LDC.64 R4, c[0x0][0x738] ;  /* 0x0001ce00ff047b82 */ /* 0x016e300000000a00 */
[----:B------:R-:W1:Y:S08]  /*c920*/  LDC.64 R2, c[0x0][0x730] ;  /* 0x0001cc00ff027b82 */ /* 0x000e700000000a00 */
[----:B------:R-:W2:Y:S01]  /*c930*/  LDC.64 R10, c[0x0][0x748] ;  /* 0x0001d200ff0a7b82 */ /* 0x000ea20000000a00 */
[----:B0-----:R-:W4:Y:S04]  /*c940*/  LDG.E.64 R4, desc[UR6][R4.64] ;  /* 0x0000000604047981 */ /* 0x001f28000c1e1b00 */
[----:B-1----:R-:W2:Y:S01]  /*c950*/  LDG.E.64 R2, desc[UR6][R2.64] ;  /* 0x0000000602027981 */ /* 0x002ea2000c1e1b00 */
[----:B------:R-:W-:-:S02]  /*c960*/  ISETP.NE.AND P1, PT, RZ, UR5, PT ;  /* 0x00000005ff007c0c */ /* 0x000fc4000bf25270 */
[----:B----4-:R-:W-:-:S04]  /*c970*/  ISETP.LT.U32.AND P0, PT, R4, 0x1, PT ;  /* 0x000000010400780c */ /* 0x010fc80003f01070 */
[----:B------:R-:W-:-:S04]  /*c980*/  ISETP.LT.AND.EX P0, PT, R5, RZ, PT, P0 ;  /* 0x000000ff0500720c */ /* 0x000fc80003f01300 */
[----:B------:R-:W-:Y:S02]  /*c990*/  SEL R7, R4, 0x1, P0 ;  /* 0x0000000104077807 */ /* 0x000fe40000000000 */
[----:B---3--:R-:W-:Y:S02]  /*c9a0*/  SEL R9, R5, RZ, P0 ;  /* 0x000000ff05097207 */ /* 0x008fe40000000000 */
        /* <DEDUP_REMOVED lines=14> */
[----:B------:R-:W-:Y:S02]  /*ca90*/  LOP3.LUT R30, R30, 0x7fffffff, RZ, 0xc0, !PT ;  /* 0x7fffffff1e1e7812 */ /* 0x000fe400078ec0ff */
[----:B------:R-:W-:Y:S02]  /*caa0*/  CS2R R2, SRZ ;  /* 0x0000000000027805 */ /* 0x000fe4000001ff00 */
[----:B------:R-:W-:Y:S01]  /*cab0*/  LOP3.LUT R42, R0, 0xfffffff0, RZ, 0xc0, !PT ;  /* 0xfffffff0002a7812 */ /* 0x000fe200078ec0ff */
[----:B------:R-:W1:Y:S06]  /*cac0*/  LDCU.64 UR4, c[0x0][0x758] ;  /* 0x0000eb00ff0477ac */ /* 0x000e6c0008000a00 */
.L_x_2395:
        /* <DEDUP_REMOVED lines=20> */
[----:B------:R-:W-:Y:S01]  /*cc10*/  IMAD.WIDE.U32 R40, R34, UR4, RZ ;  /* 0x0000000422287c25 */ /* 0x000fe2000f8e00ff */
[----:B0-----:R-:W-:-:S03]  /*cc20*/  LEA R32, P0, R44, R4, 0x3 ;  /* 0x000000042c207211 */ /* 0x001fc600078018ff */
[----:B------:R-:W-:Y:S02]  /*cc30*/  IMAD R35, R34, UR5, R35 ;  /* 0x0000000522237c24 */ /* 0x000fe4000f8e0223 */
[----:B------:R-:W-:Y:S02]  /*cc40*/  IMAD.IADD R33, R45, 0x1, R33 ;  /* 0x000000012d217824 */ /* 0x000fe400078e0221 */
[----:B---3--:R-:W-:Y:S01]  /*cc50*/  IMAD R39, R39, UR4, RZ ;  /* 0x0000000427277c24 */ /* 0x008fe2000f8e02ff */
[----:B------:R-:W-:Y:S01]  /*cc60*/  IADD3 R35, PT, PT, R41, R35, RZ ;  /* 0x0000002329237210 */ /* 0x000fe20007ffe0ff */
[----:B----4-:R-:W-:Y:S01]  /*cc70*/  IMAD R41, R47, UR4, RZ ;  /* 0x000000042f297c24 */ /* 0x010fe2000f8e02ff */
[----:B------:R-:W-:Y:S01]  /*cc80*/  LEA.HI.X R33, R44, R5, R33, 0x3, P0 ;  /* 0x000000052c217211 */ /* 0x000fe200000f1c21 */
[----:B-----5:R-:W-:Y:S01]  /*cc90*/  IMAD R37, R37, UR4, RZ ;  /* 0x0000000425257c24 */ /* 0x020fe2000f8e02ff */
[----:B------:R-:W-:Y:S01]  /*cca0*/  LEA R34, P1, R40, R4, 0x3 ;  /* 0x0000000428227211 */ /* 0x000fe200078218ff */
[----:B------:R-:W-:-:S04]  /*ccb0*/  IMAD.WIDE.U32 R44, R38, UR4, RZ ;  /* 0x00000004262c7c25 */ /* 0x000fc8000f8e00ff */
[----:B------:R-:W-:Y:S02]  /*ccc0*/  IMAD R39, R38, UR5, R39 ;  /* 0x0000000526277c24 */ /* 0x000fe4000f8e0227 */
[----:B------:R-:W-:Y:S01]  /*ccd0*/  IMAD R41, R46, UR5, R41 ;  /* 0x000000052e297c24 */ /* 0x000fe2000f8e0229 */
[----:B------:R-:W-:Y:S01]  /*cce0*/  LEA.HI.X R35, R40, R5, R35, 0x3, P1 ;  /* 0x0000000528237211 */ /* 0x000fe200008f1c23 */
[----:B------:R-:W-:Y:S01]  /*ccf0*/  IMAD.WIDE.U32 R46, R46, UR4, RZ ;  /* 0x000000042e2e7c25 */ /* 0x000fe2000f8e00ff */
[----:B------:R-:W-:Y:S01]  /*cd00*/  LEA R38, P1, R44, R4, 0x3 ;  /* 0x000000042c267211 */ /* 0x000fe200078218ff */
[----:B------:R-:W2:Y:S01]  /*cd10*/  LDG.E.64 R32, desc[UR6][R32.64] ;  /* 0x0000000620207981 */ /* 0x000ea2000c1e1b00 */
[----:B------:R-:W-:Y:S01]  /*cd20*/  IADD3 R39, PT, PT, R45, R39, RZ ;  /* 0x000000272d277210 */ /* 0x000fe20007ffe0ff */
[----:B------:R-:W-:-:S04]  /*cd30*/  IMAD.WIDE.U32 R48, R36, UR4, RZ ;  /* 0x0000000424307c25 */ /* 0x000fc8000f8e00ff */
[----:B------:R-:W-:Y:S02]  /*cd40*/  IMAD R37, R36, UR5, R37 ;  /* 0x0000000524257c24 */ /* 0x000fe4000f8e0225 */
[----:B------:R-:W-:Y:S01]  /*cd50*/  IMAD R17, R17, UR4, RZ ;  /* 0x0000000411117c24 */ /* 0x000fe2000f8e02ff */
[-C--:B------:R-:W-:Y:S01]  /*cd60*/  LEA R40, P0, R46, R4.reuse, 0x3 ;  /* 0x000000042e287211 */ /* 0x080fe200078018ff */
[----:B------:R-:W-:Y:S01]  /*cd70*/  IMAD R21, R21, UR4, RZ ;  /* 0x0000000415157c24 */ /* 0x000fe2000f8e02ff */
[----:B------:R-:W-:Y:S01]  /*cd80*/  IADD3 R41, PT, PT, R47, R41, RZ ;  /* 0x000000292f297210 */ /* 0x000fe20007ffe0ff */
[----:B------:R-:W-:Y:S01]  /*cd90*/  IMAD R19, R19, UR4, RZ ;  /* 0x0000000413137c24 */ /* 0x000fe2000f8e02ff */
[----:B------:R-:W-:Y:S01]  /*cda0*/  LEA R36, P2, R48, R4, 0x3 ;  /* 0x0000000430247211 */ /* 0x000fe200078418ff */
[----:B------:R-:W-:Y:S01]  /*cdb0*/  IMAD R17, R16, UR5, R17 ;  /* 0x0000000510117c24 */ /* 0x000fe2000f8e0211 */
[----:B------:R-:W-:Y:S01]  /*cdc0*/  IADD3 R37, PT, PT, R49, R37, RZ ;  /* 0x0000002531257210 */ /* 0x000fe20007ffe0ff */
[----:B------:R-:W-:Y:S01]  /*cdd0*/  IMAD R13, R13, UR4, RZ ;  /* 0x000000040d0d7c24 */ /* 0x000fe2000f8e02ff */
[-C--:B------:R-:W-:Y:S01]  /*cde0*/  LEA.HI.X R39, R44, R5.reuse, R39, 0x3, P1 ;  /* 0x000000052c277211 */ /* 0x080fe200008f1c27 */
[----:B------:R-:W-:Y:S01]  /*cdf0*/  IMAD.WIDE.U32 R44, R16, UR4, RZ ;  /* 0x00000004102c7c25 */ /* 0x000fe2000f8e00ff */
[-C--:B------:R-:W-:Y:S01]  /*ce00*/  LEA.HI.X R41, R46, R5.reuse, R41, 0x3, P0 ;  /* 0x000000052e297211 */ /* 0x080fe200000f1c29 */
[----:B------:R-:W3:Y:S01]  /*ce10*/  LDG.E.64 R34, desc[UR6][R34.64] ;  /* 0x0000000622227981 */ /* 0x000ee2000c1e1b00 */
[----:B------:R-:W-:Y:S01]  /*ce20*/  LEA.HI.X R37, R48, R5, R37, 0x3, P2 ;  /* 0x0000000530257211 */ /* 0x000fe200010f1c25 */
[----:B------:R-:W-:-:S02]  /*ce30*/  IMAD R21, R20, UR5, R21 ;  /* 0x0000000514157c24 */ /* 0x000fc4000f8e0215 */
[----:B------:R-:W-:Y:S01]  /*ce40*/  IMAD.WIDE.U32 R46, R20, UR4, RZ ;  /* 0x00000004142e7c25 */ /* 0x000fe2000f8e00ff */
[----:B------:R-:W4:Y:S03]  /*ce50*/  LDG.E.64 R40, desc[UR6][R40.64] ;  /* 0x0000000628287981 */ /* 0x000f26000c1e1b00 */
[----:B------:R-:W-:-:S04]  /*ce60*/  IMAD.WIDE.U32 R48, R18, UR4, RZ ;  /* 0x0000000412307c25 */ /* 0x000fc8000f8e00ff */
[----:B------:R-:W-:Y:S01]  /*ce70*/  IMAD R43, R18, UR5, R19 ;  /* 0x00000005122b7c24 */ /* 0x000fe2000f8e0213 */
[-C--:B------:R-:W-:Y:S01]  /*ce80*/  LEA R18, P1, R44, R4.reuse, 0x3 ;  /* 0x000000042c127211 */ /* 0x080fe200078218ff */
[----:B------:R-:W-:Y:S01]  /*ce90*/  IMAD R15, R15, UR4, RZ ;  /* 0x000000040f0f7c24 */ /* 0x000fe2000f8e02ff */
[----:B------:R-:W-:Y:S01]  /*cea0*/  IADD3 R19, PT, PT, R45, R17, RZ ;  /* 0x000000112d137210 */ /* 0x000fe20007ffe0ff */
[----:B------:R-:W-:Y:S01]  /*ceb0*/  IMAD.IADD R21, R47, 0x1, R21 ;  /* 0x000000012f157824 */ /* 0x000fe200078e0215 */
[-C--:B------:R-:W-:Y:S01]  /*cec0*/  LEA R20, P0, R46, R4.reuse, 0x3 ;  /* 0x000000042e147211 */ /* 0x080fe200078018ff */
[----:B------:R-:W-:Y:S01]  /*ced0*/  IMAD R13, R12, UR5, R13 ;  /* 0x000000050c0d7c24 */ /* 0x000fe2000f8e020d */
[-C--:B------:R-:W-:Y:S01]  /*cee0*/  LEA.HI.X R19, R44, R5.reuse, R19, 0x3, P1 ;  /* 0x000000052c137211 */ /* 0x080fe200008f1c13 */
[----:B------:R-:W-:Y:S01]  /*cef0*/  IMAD.WIDE.U32 R44, R12, UR4, RZ ;  /* 0x000000040c2c7c25 */ /* 0x000fe2000f8e00ff */
[----:B------:R-:W-:Y:S01]  /*cf00*/  LEA.HI.X R21, R46, R5, R21, 0x3, P0 ;  /* 0x000000052e157211 */ /* 0x000fe200000f1c15 */
[----:B------:R-:W5:Y:S01]  /*cf10*/  LDG.E.64 R38, desc[UR6][R38.64] ;  /* 0x0000000626267981 */ /* 0x000f62000c1e1b00 */
[-C--:B------:R-:W-:Y:S01]  /*cf20*/  LEA R16, P2, R48, R4.reuse, 0x3 ;  /* 0x0000000430107211 */ /* 0x080fe200078418ff */
[C---:B------:R-:W-:Y:S01]  /*cf30*/  IMAD R15, R14.reuse, UR5, R15 ;  /* 0x000000050e0f7c24 */ /* 0x040fe2000f8e020f */
[----:B------:R-:W-:Y:S01]  /*cf40*/  IADD3 R17, PT, PT, R49, R43, RZ ;  /* 0x0000002b31117210 */ /* 0x000fe20007ffe0ff */
[----:B------:R-:W-:Y:S01]  /*cf50*/  IMAD.WIDE.U32 R46, R14, UR4, RZ ;  /* 0x000000040e2e7c25 */ /* 0x000fe2000f8e00ff */
[----:B------:R-:W-:Y:S01]  /*cf60*/  LEA R12, P1, R44, R4, 0x3 ;  /* 0x000000042c0c7211 */ /* 0x000fe200078218ff */
[----:B------:R-:W5:Y:S01]  /*cf70*/  LDG.E.64 R36, desc[UR6][R36.64] ;  /* 0x0000000624247981 */ /* 0x000f62000c1e1b00 */
[----:B------:R-:W-:Y:S01]  /*cf80*/  IADD3 R13, PT, PT, R45, R13, RZ ;  /* 0x0000000d2d0d7210 */ /* 0x000fe20007ffe0ff */
[----:B------:R-:W-:-:S02]  /*cf90*/  IMAD R11, R11, UR4, RZ ;  /* 0x000000040b0b7c24 */ /* 0x000fc4000f8e02ff */
[----:B------:R-:W-:Y:S01]  /*cfa0*/  IMAD R29, R29, UR4, RZ ;  /* 0x000000041d1d7c24 */ /* 0x000fe2000f8e02ff */
[----:B------:R-:W-:Y:S01]  /*cfb0*/  LEA.HI.X R17, R48, R5, R17, 0x3, P2 ;  /* 0x0000000530117211 */ /* 0x000fe200010f1c11 */
[----:B------:R-:W-:Y:S01]  /*cfc0*/  IMAD R43, R27, UR4, RZ ;  /* 0x000000041b2b7c24 */ /* 0x000fe2000f8e02ff */
[----:B------:R-:W-:Y:S01]  /*cfd0*/  LEA R14, P0, R46, R4, 0x3 ;  /* 0x000000042e0e7211 */ /* 0x000fe200078018ff */
[----:B------:R-:W-:Y:S01]  /*cfe0*/  IMAD.WIDE.U32 R48, R10, UR4, RZ ;  /* 0x000000040a307c25 */ /* 0x000fe2000f8e00ff */
[----:B------:R-:W-:Y:S01]  /*cff0*/  IADD3 R15, PT, PT, R47, R15, RZ ;  /* 0x0000000f2f0f7210 */ /* 0x000fe20007ffe0ff */
[----:B------:R-:W5:Y:S01]  /*d000*/  LDG.E.64 R20, desc[UR6][R20.64] ;  /* 0x0000000614147981 */ /* 0x000f62000c1e1b00 */
[-C--:B------:R-:W-:Y:S01]  /*d010*/  LEA.HI.X R13, R44, R5.reuse, R13, 0x3, P1 ;  /* 0x000000052c0d7211 */ /* 0x080fe200008f1c0d */
[----:B------:R-:W-:Y:S02]  /*d020*/  IMAD R11, R10, UR5, R11 ;  /* 0x000000050a0b7c24 */ /* 0x000fe4000f8e020b */
[C---:B------:R-:W-:Y:S01]  /*d030*/  IMAD R27, R28.reuse, UR5, R29 ;  /* 0x000000051c1b7c24 */ /* 0x040fe2000f8e021d */
[----:B------:R-:W5:Y:S01]  /*d040*/  LDG.E.64 R18, desc[UR6][R18.64] ;  /* 0x0000000612127981 */ /* 0x000f62000c1e1b00 */
[----:B------:R-:W-:Y:S01]  /*d050*/  IMAD.WIDE.U32 R44, R28, UR4, RZ ;  /* 0x000000041c2c7c25 */ /* 0x000fe2000f8e00ff */
[----:B------:R-:W-:-:S02]  /*d060*/  LEA.HI.X R15, R46, R5, R15, 0x3, P0 ;  /* 0x000000052e0f7211 */ /* 0x000fc400000f1c0f */
[----:B------:R-:W5:Y:S01]  /*d070*/  LDG.E.64 R16, desc[UR6][R16.64] ;  /* 0x0000000610107981 */ /* 0x000f62000c1e1b00 */
[----:B------:R-:W-:Y:S01]  /*d080*/  IMAD R29, R23, UR4, RZ ;  /* 0x00000004171d7c24 */ /* 0x000fe2000f8e02ff */
[----:B------:R-:W-:Y:S01]  /*d090*/  LEA R10, P2, R48, R4, 0x3 ;  /* 0x00000004300a7211 */ /* 0x000fe200078418ff */
[----:B------:R-:W-:Y:S01]  /*d0a0*/  IMAD.IADD R11, R49, 0x1, R11 ;  /* 0x00000001310b7824 */ /* 0x000fe200078e020b */
[----:B------:R-:W5:Y:S01]  /*d0b0*/  LDG.E.64 R14, desc[UR6][R14.64] ;  /* 0x000000060e0e7981 */ /* 0x000f62000c1e1b00 */
[C---:B------:R-:W-:Y:S02]  /*d0c0*/  IMAD R23, R26.reuse, UR5, R43 ;  /* 0x000000051a177c24 */ /* 0x040fe4000f8e022b */
[----:B------:R-:W-:Y:S01]  /*d0d0*/  IMAD.WIDE.U32 R46, R26, UR4, RZ ;  /* 0x000000041a2e7c25 */ /* 0x000fe2000f8e00ff */
[----:B------:R-:W-:Y:S01]  /*d0e0*/  IADD3 R43, PT, PT, R45, R27, RZ ;  /* 0x0000001b2d2b7210 */ /* 0x000fe20007ffe0ff */
[----:B------:R-:W5:Y:S02]  /*d0f0*/  LDG.E.64 R12, desc[UR6][R12.64] ;  /* 0x000000060c0c7981 */ /* 0x000f64000c1e1b00 */
[----:B------:R-:W-:-:S02]  /*d100*/  IMAD R25, R25, UR4, RZ ;  /* 0x0000000419197c24 */ /* 0x000fc4000f8e02ff */
[C---:B------:R-:W-:Y:S02]  /*d110*/  IMAD R29, R22.reuse, UR5, R29 ;  /* 0x00000005161d7c24 */ /* 0x040fe4000f8e021d */
[----:B------:R-:W-:Y:S01]  /*d120*/  IMAD.WIDE.U32 R50, R22, UR4, RZ ;  /* 0x0000000416327c25 */ /* 0x000fe2000f8e00ff */
[----:B------:R-:W-:-:S03]  /*d130*/  LEA R22, P0, R44, R4, 0x3 ;  /* 0x000000042c167211 */ /* 0x000fc600078018ff */
[----:B------:R-:W-:Y:S01]  /*d140*/  IMAD R9, R9, UR4, RZ ;  /* 0x0000000409097c24 */ /* 0x000fe2000f8e02ff */
[----:B------:R-:W-:Y:S01]  /*d150*/  LEA.HI.X R11, R48, R5, R11, 0x3, P2 ;  /* 0x00000005300b7211 */ /* 0x000fe200010f1c0b */
[C---:B------:R-:W-:Y:S01]  /*d160*/  IMAD R53, R24.reuse, UR5, R25 ;  /* 0x0000000518357c24 */ /* 0x040fe2000f8e0219 */
[----:B------:R-:W-:Y:S01]  /*d170*/  IADD3 R25, PT, PT, R47, R23, RZ ;  /* 0x000000172f197210 */ /* 0x000fe20007ffe0ff */
[----:B------:R-:W-:Y:S01]  /*d180*/  IMAD.WIDE.U32 R48, R24, UR4, RZ ;  /* 0x0000000418307c25 */ /* 0x000fe2000f8e00ff */
[----:B------:R-:W-:-:S03]  /*d190*/  LEA.HI.X R23, R44, R5, R43, 0x3, P0 ;  /* 0x000000052c177211 */ /* 0x000fc600000f1c2b */
[----:B------:R-:W-:Y:S01]  /*d1a0*/  IMAD R9, R8, UR5, R9 ;  /* 0x0000000508097c24 */ /* 0x000fe2000f8e0209 */
[-C--:B------:R-:W-:Y:S01]  /*d1b0*/  LEA R26, P2, R50, R4.reuse, 0x3 ;  /* 0x00000004321a7211 */ /* 0x080fe200078418ff */
[----:B------:R-:W-:Y:S01]  /*d1c0*/  IMAD.WIDE.U32 R44, R8, UR4, RZ ;  /* 0x00000004082c7c25 */ /* 0x000fe2000f8e00ff */
[-C--:B------:R-:W-:Y:S01]  /*d1d0*/  LEA R24, P1, R46, R4.reuse, 0x3 ;  /* 0x000000042e187211 */ /* 0x080fe200078218ff */
[----:B------:R-:W5:Y:S01]  /*d1e0*/  LDG.E.64 R10, desc[UR6][R10.64] ;  /* 0x000000060a0a7981 */ /* 0x000f62000c1e1b00 */
[----:B------:R-:W-:Y:S01]  /*d1f0*/  IADD3 R27, PT, PT, R51, R29, RZ ;  /* 0x0000001d331b7210 */ /* 0x000fe20007ffe0ff */
[----:B------:R-:W-:Y:S01]  /*d200*/  IMAD.IADD R9, R45, 0x1, R9 ;  /* 0x000000012d097824 */ /* 0x000fe200078e0209 */
[-C--:B------:R-:W-:Y:S01]  /*d210*/  LEA R28, P3, R48, R4.reuse, 0x3 ;  /* 0x00000004301c7211 */ /* 0x080fe200078618ff */
[----:B------:R-:W5:Y:S01]  /*d220*/  LDG.E.64 R22, desc[UR6][R22.64] ;  /* 0x0000000616167981 */ /* 0x000f62000c1e1b00 */
[----:B------:R-:W-:Y:S02]  /*d230*/  IADD3 R29, PT, PT, R49, R53, RZ ;  /* 0x00000035311d7210 */ /* 0x000fe40007ffe0ff */
[----:B------:R-:W-:-:S02]  /*d240*/  LEA R8, P0, R44, R4, 0x3 ;  /* 0x000000042c087211 */ /* 0x000fc400078018ff */
[-C--:B------:R-:W-:Y:S02]  /*d250*/  LEA.HI.X R25, R46, R5.reuse, R25, 0x3, P1 ;  /* 0x000000052e197211 */ /* 0x080fe400008f1c19 */
[-C--:B------:R-:W-:Y:S02]  /*d260*/  LEA.HI.X R27, R50, R5.reuse, R27, 0x3, P2 ;  /* 0x00000005321b7211 */ /* 0x080fe400010f1c1b */
[-C--:B------:R-:W-:Y:S02]  /*d270*/  LEA.HI.X R29, R48, R5.reuse, R29, 0x3, P3 ;  /* 0x00000005301d7211 */ /* 0x080fe400018f1c1d */
[----:B------:R-:W-:Y:S01]  /*d280*/  LEA.HI.X R9, R44, R5, R9, 0x3, P0 ;  /* 0x000000052c097211 */ /* 0x000fe200000f1c09 */
        /* <DEDUP_REMOVED lines=85> */
[----:B0-----:R2:W3:Y:S02]  /*d7e0*/  DADD R2, R10, R8 ;  /* 0x000000000a027229 */ /* 0x0014e40000000008 */
[----:B--23--:R-:W-:Y:S05]  /*d7f0*/  @P0 BRA `(.L_x_2395) ;  /* 0xfffffff000b40947 */ /* 0x00cfea000383ffff */
.L_x_2394:
        /* <DEDUP_REMOVED lines=23> */
[----:B---3--:R-:W-:-:S03]  /*d970*/  IMAD R13, R13, UR4, RZ ;  /* 0x000000040d0d7c24 */ /* 0x008fc6000f8e02ff */
[----:B------:R-:W-:Y:S01]  /*d980*/  IADD3 R11, PT, PT, R27, R11, RZ ;  /* 0x0000000b1b0b7210 */ /* 0x000fe20007ffe0ff */
[----:B----4-:R-:W-:Y:S02]  /*d990*/  IMAD R21, R21, UR4, RZ ;  /* 0x0000000415157c24 */ /* 0x010fe4000f8e02ff */
[----:B------:R-:W-:Y:S01]  /*d9a0*/  IMAD R13, R12, UR5, R13 ;  /* 0x000000050c0d7c24 */ /* 0x000fe2000f8e020d */
[----:B------:R-:W-:Y:S01]  /*d9b0*/  LEA.HI.X R11, R26, R5, R11, 0x3, P1 ;  /* 0x000000051a0b7211 */ /* 0x000fe200008f1c0b */
[----:B------:R-:W-:-:S04]  /*d9c0*/  IMAD.WIDE.U32 R26, R12, UR4, RZ ;  /* 0x000000040c1a7c25 */ /* 0x000fc8000f8e00ff */
[----:B-----5:R-:W-:Y:S01]  /*d9d0*/  IMAD R15, R15, UR4, RZ ;  /* 0x000000040f0f7c24 */ /* 0x020fe2000f8e02ff */
[----:B------:R-:W2:Y:S01]  /*d9e0*/  LDG.E.64 R10, desc[UR6][R10.64] ;  /* 0x000000060a0a7981 */ /* 0x000ea2000c1e1b00 */
[----:B------:R-:W-:-:S04]  /*d9f0*/  IMAD.WIDE.U32 R30, R20, UR4, RZ ;  /* 0x00000004141e7c25 */ /* 0x000fc8000f8e00ff */
[----:B------:R-:W-:Y:S02]  /*da00*/  IMAD R25, R20, UR5, R21 ;  /* 0x0000000514197c24 */ /* 0x000fe4000f8e0215 */
[----:B------:R-:W-:Y:S01]  /*da10*/  IMAD R23, R23, UR4, RZ ;  /* 0x0000000417177c24 */ /* 0x000fe2000f8e02ff */
[----:B------:R-:W-:Y:S01]  /*da20*/  IADD3 R21, PT, PT, R27, R13, RZ ;  /* 0x0000000d1b157210 */ /* 0x000fe20007ffe0ff */
[----:B------:R-:W-:Y:S01]  /*da30*/  IMAD.WIDE.U32 R28, R14, UR4, RZ ;  /* 0x000000040e1c7c25 */ /* 0x000fe2000f8e00ff */
[----:B------:R-:W-:-:S03]  /*da40*/  LEA R20, P1, R26, R4, 0x3 ;  /* 0x000000041a147211 */ /* 0x000fc600078218ff */
[----:B------:R-:W-:Y:S02]  /*da50*/  IMAD R15, R14, UR5, R15 ;  /* 0x000000050e0f7c24 */ /* 0x000fe4000f8e020f */
[----:B------:R-:W-:Y:S02]  /*da60*/  IMAD.IADD R13, R31, 0x1, R25 ;  /* 0x000000011f0d7824 */ /* 0x000fe400078e0219 */
[C---:B------:R-:W-:Y:S02]  /*da70*/  IMAD R25, R22.reuse, UR5, R23 ;  /* 0x0000000516197c24 */ /* 0x040fe4000f8e0217 */
[----:B------:R-:W-:Y:S01]  /*da80*/  IMAD.WIDE.U32 R22, R22, UR4, RZ ;  /* 0x0000000416167c25 */ /* 0x000fe2000f8e00ff */
[-C--:B------:R-:W-:Y:S02]  /*da90*/  LEA R14, P2, R28, R4.reuse, 0x3 ;  /* 0x000000041c0e7211 */ /* 0x080fe400078418ff */
[----:B------:R-:W-:Y:S01]  /*daa0*/  IADD3 R15, PT, PT, R29, R15, RZ ;  /* 0x0000000f1d0f7210 */ /* 0x000fe20007ffe0ff */
[----:B------:R-:W-:Y:S01]  /*dab0*/  IMAD R19, R19, UR4, RZ ;  /* 0x0000000413137c24 */ /* 0x000fe2000f8e02ff */
[-C--:B------:R-:W-:Y:S01]  /*dac0*/  LEA R12, P3, R30, R4.reuse, 0x3 ;  /* 0x000000041e0c7211 */ /* 0x080fe200078618ff */
[----:B------:R-:W-:Y:S01]  /*dad0*/  IMAD R17, R17, UR4, RZ ;  /* 0x0000000411117c24 */ /* 0x000fe2000f8e02ff */
[----:B------:R-:W-:Y:S01]  /*dae0*/  LEA.HI.X R21, R26, R5, R21, 0x3, P1 ;  /* 0x000000051a157211 */ /* 0x000fe200008f1c15 */
[----:B------:R-:W-:Y:S01]  /*daf0*/  IMAD R9, R9, UR4, RZ ;  /* 0x0000000409097c24 */ /* 0x000fe2000f8e02ff */
[----:B------:R-:W-:-:S02]  /*db00*/  LEA R26, P1, R22, R4, 0x3 ;  /* 0x00000004161a7211 */ /* 0x000fc400078218ff */
[----:B------:R-:W-:Y:S01]  /*db10*/  IADD3 R23, PT, PT, R23, R25, RZ ;  /* 0x0000001917177210 */ /* 0x000fe20007ffe0ff */
[----:B------:R-:W-:Y:S01]  /*db20*/  IMAD R19, R18, UR5, R19 ;  /* 0x0000000512137c24 */ /* 0x000fe2000f8e0213 */
[-C--:B------:R-:W-:Y:S01]  /*db30*/  LEA.HI.X R15, R28, R5.reuse, R15, 0x3, P2 ;  /* 0x000000051c0f7211 */ /* 0x080fe200010f1c0f */
[----:B------:R-:W-:Y:S01]  /*db40*/  IMAD.WIDE.U32 R28, R18, UR4, RZ ;  /* 0x00000004121c7c25 */ /* 0x000fe2000f8e00ff */
[-C--:B------:R-:W-:Y:S01]  /*db50*/  LEA.HI.X R13, R30, R5.reuse, R13, 0x3, P3 ;  /* 0x000000051e0d7211 */ /* 0x080fe200018f1c0d */
[----:B------:R-:W3:Y:S01]  /*db60*/  LDG.E.64 R20, desc[UR6][R20.64] ;  /* 0x0000000614147981 */ /* 0x000ee2000c1e1b00 */
[----:B------:R-:W-:Y:S01]  /*db70*/  LEA.HI.X R27, R22, R5, R23, 0x3, P1 ;  /* 0x00000005161b7211 */ /* 0x000fe200008f1c17 */
[----:B------:R-:W-:-:S04]  /*db80*/  IMAD.WIDE.U32 R30, R16, UR4, RZ ;  /* 0x00000004101e7c25 */ /* 0x000fc8000f8e00ff */
[----:B------:R-:W-:Y:S02]  /*db90*/  IMAD R17, R16, UR5, R17 ;  /* 0x0000000510117c24 */ /* 0x000fe4000f8e0211 */
[----:B------:R-:W-:Y:S01]  /*dba0*/  IMAD R25, R8, UR5, R9 ;  /* 0x0000000508197c24 */ /* 0x000fe2000f8e0209 */
[-C--:B------:R-:W-:Y:S01]  /*dbb0*/  LEA R18, P2, R28, R4.reuse, 0x3 ;  /* 0x000000041c127211 */ /* 0x080fe200078418ff */
[----:B------:R-:W-:Y:S01]  /*dbc0*/  IMAD.WIDE.U32 R22, R8, UR4, RZ ;  /* 0x0000000408167c25 */ /* 0x000fe2000f8e00ff */
[----:B------:R-:W-:Y:S01]  /*dbd0*/  IADD3 R19, PT, PT, R29, R19, RZ ;  /* 0x000000131d137210 */ /* 0x000fe20007ffe0ff */
[----:B------:R-:W4:Y:S01]  /*dbe0*/  LDG.E.64 R14, desc[UR6][R14.64] ;  /* 0x000000060e0e7981 */ /* 0x000f22000c1e1b00 */
[-C--:B------:R-:W-:Y:S02]  /*dbf0*/  LEA R16, P3, R30, R4.reuse, 0x3 ;  /* 0x000000041e107211 */ /* 0x080fe400078618ff */
[----:B------:R-:W-:Y:S01]  /*dc00*/  IADD3 R17, PT, PT, R31, R17, RZ ;  /* 0x000000111f117210 */ /* 0x000fe20007ffe0ff */
[----:B------:R-:W5:Y:S01]  /*dc10*/  LDG.E.64 R12, desc[UR6][R12.64] ;  /* 0x000000060c0c7981 */ /* 0x000f62000c1e1b00 */
[----:B------:R-:W-:-:S02]  /*dc20*/  LEA R4, P1, R22, R4, 0x3 ;  /* 0x0000000416047211 */ /* 0x000fc400078218ff */
[----:B------:R-:W-:Y:S01]  /*dc30*/  IADD3 R23, PT, PT, R23, R25, RZ ;  /* 0x0000001917177210 */ /* 0x000fe20007ffe0ff */
[----:B------:R-:W5:Y:S01]  /*dc40*/  LDG.E.64 R8, desc[UR6][R26.64] ;  /* 0x000000061a087981 */ /* 0x000f62000c1e1b00 */
[-C--:B------:R-:W-:Y:S02]  /*dc50*/  LEA.HI.X R19, R28, R5.reuse, R19, 0x3, P2 ;  /* 0x000000051c137211 */ /* 0x080fe400010f1c13 */
[-C--:B------:R-:W-:Y:S02]  /*dc60*/  LEA.HI.X R17, R30, R5.reuse, R17, 0x3, P3 ;  /* 0x000000051e117211 */ /* 0x080fe400018f1c11 */
[----:B------:R-:W-:Y:S02]  /*dc70*/  LEA.HI.X R5, R22, R5, R23, 0x3, P1 ;  /* 0x0000000516057211 */ /* 0x000fe400008f1c17 */
        /* <DEDUP_REMOVED lines=41> */
.L_x_2396:
        /* <DEDUP_REMOVED lines=8> */
[----:B------:R-:W2:Y:S01]  /*df90*/  LDCU.64 UR4, c[0x0][0x758] ;  /* 0x0000eb00ff0477ac */ /* 0x000ea20008000a00 */
[----:B------:R-:W0:Y:S02]  /*dfa0*/  LDC.64 R4, c[0x0][0x728] ;  /* 0x0001ca00ff047b82 */ /* 0x000e240000000a00 */
[----:B------:R-:W3:Y:S04]  /*dfb0*/  LDG.E.64 R10, desc[UR6][R6.64+0x8] ;  /* 0x00000806060a7981 */ /* 0x000ee8000c1e1b00 */
        /* <DEDUP_REMOVED lines=10> */
[----:B0-----:R-:W-:Y:S01]  /*e060*/  LEA R10, P1, R8, R4, 0x3 ;  /* 0x00000004080a7211 */ /* 0x001fe200078218ff */
[----:B------:R-:W-:-:S03]  /*e070*/  IMAD.WIDE.U32 R16, R14, UR4, RZ ;  /* 0x000000040e107c25 */ /* 0x000fc6000f8e00ff */
[----:B------:R-:W-:Y:S01]  /*e080*/  IADD3 R9, PT, PT, R13, R11, RZ ;  /* 0x0000000b0d097210 */ /* 0x000fe20007ffe0ff */
[----:B------:R-:W-:Y:S01]  /*e090*/  IMAD R15, R14, UR5, R15 ;  /* 0x000000050e0f7c24 */ /* 0x000fe2000f8e020f */
[-C--:B------:R-:W-:Y:S02]  /*e0a0*/  LEA R14, P2, R12, R4.reuse, 0x3 ;  /* 0x000000040c0e7211 */ /* 0x080fe400078418ff */
[-C--:B------:R-:W-:Y:S02]  /*e0b0*/  LEA R18, P3, R16, R4.reuse, 0x3 ;  /* 0x0000000410127211 */ /* 0x080fe400078618ff */
[----:B------:R-:W-:Y:S01]  /*e0c0*/  IADD3 R13, PT, PT, R17, R15, RZ ;  /* 0x0000000f110d7210 */ /* 0x000fe20007ffe0ff */
[----:B-----5:R-:W-:Y:S01]  /*e0d0*/  IMAD R17, R21, UR4, RZ ;  /* 0x0000000415117c24 */ /* 0x020fe2000f8e02ff */
[-C--:B------:R-:W-:Y:S02]  /*e0e0*/  LEA.HI.X R11, R8, R5.reuse, R19, 0x3, P1 ;  /* 0x00000005080b7211 */ /* 0x080fe400008f1c13 */
[-C--:B------:R-:W-:Y:S01]  /*e0f0*/  LEA.HI.X R15, R12, R5.reuse, R9, 0x3, P2 ;  /* 0x000000050c0f7211 */ /* 0x080fe200010f1c09 */
[----:B------:R-:W-:Y:S01]  /*e100*/  IMAD R17, R20, UR5, R17 ;  /* 0x0000000514117c24 */ /* 0x000fe2000f8e0211 */
[----:B------:R-:W-:Y:S01]  /*e110*/  LEA.HI.X R19, R16, R5, R13, 0x3, P3 ;  /* 0x0000000510137211 */ /* 0x000fe200018f1c0d */
[----:B------:R-:W-:Y:S01]  /*e120*/  IMAD.WIDE.U32 R20, R20, UR4, RZ ;  /* 0x0000000414147c25 */ /* 0x000fe2000f8e00ff */
[----:B------:R-:W1:Y:S02]  /*e130*/  LDG.E.64 R10, desc[UR6][R10.64] ;  /* 0x000000060a0a7981 */ /* 0x000e64000c1e1b00 */
[----:B------:R-:W-:-:S02]  /*e140*/  LEA R4, P1, R20, R4, 0x3 ;  /* 0x0000000414047211 */ /* 0x000fc400078218ff */
[----:B------:R-:W2:Y:S01]  /*e150*/  LDG.E.64 R14, desc[UR6][R14.64] ;  /* 0x000000060e0e7981 */ /* 0x000ea2000c1e1b00 */
[----:B------:R-:W-:-:S03]  /*e160*/  IADD3 R17, PT, PT, R21, R17, RZ ;  /* 0x0000001115117210 */ /* 0x000fc60007ffe0ff */
[----:B------:R-:W3:Y:S01]  /*e170*/  LDG.E.64 R18, desc[UR6][R18.64] ;  /* 0x0000000612127981 */ /* 0x000ee2000c1e1b00 */
[----:B------:R-:W-:-:S06]  /*e180*/  LEA.HI.X R5, R20, R5, R17, 0x3, P1 ;  /* 0x0000000514057211 */ /* 0x000fcc00008f1c11 */
        /* <DEDUP_REMOVED lines=19> */
.L_x_2397:
[----:B------:R-:W-:Y:S05]  /*e2c0*/  @!P0 BRA `(.L_x_2393) ;  /* 0x0000000000988947 */ /* 0x000fea0003800000 */
[----:B0-2---:R-:W2:Y:S01]  /*e2d0*/  LDG.E.64 R4, desc[UR6][R6.64] ;  /* 0x0000000606047981 */ /* 0x005ea2000c1e1b00 */
        /* <DEDUP_REMOVED lines=37> */
.L_x_2393:
[----:B0-2---:R-:W1:Y:S02]  /*e530*/  LDC.64 R4, c[0x0][0x710] ;  /* 0x0001c400ff047b82 */ /* 0x005e640000000a00 */
[----:B-1-3--:R-:W-:Y:S01]  /*e540*/  STG.E.64 desc[UR6][R4.64], R2 ;  /* 0x0000000204007986 */ /* 0x00afe2000c101b06 */
[----:B------:R-:W-:Y:S05]  /*e550*/  EXIT ;  /* 0x000000000000794d */ /* 0x000fea0003800000 */
.L_x_2349:
        /* <DEDUP_REMOVED lines=407> */
.L_x_2401:
        /* <DEDUP_REMOVED lines=32> */
[----:B------:R-:W-:Y:S01]  /*100d0*/  BSSY.RECONVERGENT B4, `(.L_x_2405) ;  /* 0x00000d7000047945 */ /* 0x000fe20003800200 */
[----:B------:R-:W-:Y:S02]  /*100e0*/  LOP3.LUT R54, R54, 0x7fffffff, RZ, 0xc0, !PT ;  /* 0x7fffffff36367812 */ /* 0x000fe400078ec0ff */
[----:B------:R-:W-:Y:S02]  /*100f0*/  CS2R R10, SRZ ;  /* 0x00000000000a7805 */ /* 0x000fe4000001ff00 */
[----:B------:R-:W-:-:S07]  /*10100*/  LOP3.LUT R9, R5, 0xfffffff0, RZ, 0xc0, !PT ;  /* 0xfffffff005097812 */ /* 0x000fce00078ec0ff */
.L_x_2406:
        /* <DEDUP_REMOVED lines=22> */
[CC--:B------:R-:W-:Y:S01]  /*10270*/  LEA R18, P1, R36.reuse, R6.reuse, 0x3 ;  /* 0x0000000624127211 */ /* 0x0c0fe200078218ff */
[----:B------:R-:W-:Y:S02]  /*10280*/  IMAD.IADD R17, R25, 0x1, R19 ;  /* 0x0000000119117824 */ /* 0x000fe400078e0213 */
[----:B----4-:R-:W-:Y:S01]  /*10290*/  IMAD R25, R27, UR8, RZ ;  /* 0x000000081b197c24 */ /* 0x010fe2000f8e02ff */
[----:B------:R-:W-:Y:S01]  /*102a0*/  IADD3 R19, PT, PT, R37, R45, RZ ;  /* 0x0000002d25137210 */ /* 0x000fe20007ffe0ff */
[----:B-----5:R-:W-:Y:S02]  /*102b0*/  IMAD R23, R23, UR8, RZ ;  /* 0x0000000817177c24 */ /* 0x020fe4000f8e02ff */
[----:B------:R-:W-:Y:S01]  /*102c0*/  IMAD R21, R21, UR8, RZ ;  /* 0x0000000815157c24 */ /* 0x000fe2000f8e02ff */
[----:B------:R-:W-:Y:S01]  /*102d0*/  LEA.HI.X R19, R36, R7, R19, 0x3, P1 ;  /* 0x0000000724137211 */ /* 0x000fe200008f1c13 */
[----:B------:R-:W-:Y:S01]  /*102e0*/  IMAD R25, R26, UR9, R25 ;  /* 0x000000091a197c24 */ /* 0x000fe2000f8e0219 */
[----:B------:R-:W-:Y:S01]  /*102f0*/  LEA R16, P0, R24, R6, 0x3 ;  /* 0x0000000618107211 */ /* 0x000fe200078018ff */
[----:B------:R-:W-:-:S04]  /*10300*/  IMAD.WIDE.U32 R26, R26, UR8, RZ ;  /* 0x000000081a1a7c25 */ /* 0x000fc8000f8e00ff */
[----:B------:R-:W-:-:S04]  /*10310*/  IMAD.WIDE.U32 R36, R22, UR8, RZ ;  /* 0x0000000816247c25 */ /* 0x000fc8000f8e00ff */
[----:B------:R-:W-:Y:S02]  /*10320*/  IMAD R23, R22, UR9, R23 ;  /* 0x0000000916177c24 */ /* 0x000fe4000f8e0217 */
[----:B------:R-:W-:-:S04]  /*10330*/  IMAD.WIDE.U32 R44, R20, UR8, RZ ;  /* 0x00000008142c7c25 */ /* 0x000fc8000f8e00ff */
[----:B------:R-:W-:Y:S01]  /*10340*/  IMAD R53, R20, UR9, R21 ;  /* 0x0000000914357c24 */ /* 0x000fe2000f8e0215 */
[----:B------:R-:W-:Y:S01]  /*10350*/  LEA.HI.X R17, R24, R7, R17, 0x3, P0 ;  /* 0x0000000718117211 */ /* 0x000fe200000f1c11 */
[----:B------:R-:W-:Y:S01]  /*10360*/  IMAD R31, R31, UR8, RZ ;  /* 0x000000081f1f7c24 */ /* 0x000fe2000f8e02ff */
[-C--:B------:R-:W-:Y:S01]  /*10370*/  LEA R22, P1, R36, R6.reuse, 0x3 ;  /* 0x0000000624167211 */ /* 0x080fe200078218ff */
[----:B------:R-:W-:Y:S01]  /*10380*/  IMAD R29, R29, UR8, RZ ;  /* 0x000000081d1d7c24 */ /* 0x000fe2000f8e02ff */
[----:B------:R-:W-:Y:S01]  /*10390*/  IADD3 R21, PT, PT, R27, R25, RZ ;  /* 0x000000191b157210 */ /* 0x000fe20007ffe0ff */
[----:B------:R-:W-:Y:S01]  /*103a0*/  IMAD R27, R47, UR8, RZ ;  /* 0x000000082f1b7c24 */ /* 0x000fe2000f8e02ff */
[----:B------:R-:W-:Y:S01]  /*103b0*/  IADD3 R23, PT, PT, R37, R23, RZ ;  /* 0x0000001725177210 */ /* 0x000fe20007ffe0ff */
[----:B------:R-:W-:Y:S01]  /*103c0*/  IMAD R33, R33, UR8, RZ ;  /* 0x0000000821217c24 */ /* 0x000fe2000f8e02ff */
[-C--:B------:R-:W-:Y:S01]  /*103d0*/  LEA R24, P2, R44, R6.reuse, 0x3 ;  /* 0x000000062c187211 */ /* 0x080fe200078418ff */
[----:B------:R-:W-:Y:S01]  /*103e0*/  IMAD R35, R35, UR8, RZ ;  /* 0x0000000823237c24 */ /* 0x000fe2000f8e02ff */
[----:B------:R-:W-:Y:S01]  /*103f0*/  IADD3 R25, PT, PT, R45, R53, RZ ;  /* 0x000000352d197210 */ /* 0x000fe20007ffe0ff */
[----:B------:R-:W-:Y:S01]  /*10400*/  IMAD R27, R46, UR9, R27 ;  /* 0x000000092e1b7c24 */ /* 0x000fe2000f8e021b */
[-C--:B------:R-:W-:Y:S01]  /*10410*/  LEA.HI.X R23, R36, R7.reuse, R23, 0x3, P1 ;  /* 0x0000000724177211 */ /* 0x080fe200008f1c17 */
[----:B------:R-:W-:Y:S01]  /*10420*/  IMAD.WIDE.U32 R36, R46, UR8, RZ ;  /* 0x000000082e247c25 */ /* 0x000fe2000f8e00ff */
[----:B------:R-:W-:Y:S01]  /*10430*/  LEA.HI.X R25, R44, R7, R25, 0x3, P2 ;  /* 0x000000072c197211 */ /* 0x000fe200010f1c19 */
[----:B------:R-:W2:Y:S02]  /*10440*/  LDG.E.64 R16, desc[UR6][R16.64] ;  /* 0x0000000610107981 */ /* 0x000ea4000c1e1b00 */
[----:B------:R-:W-:Y:S01]  /*10450*/  IMAD.WIDE.U32 R44, R30, UR8, RZ ;  /* 0x000000081e2c7c25 */ /* 0x000fe2000f8e00ff */
[----:B------:R-:W-:Y:S01]  /*10460*/  LEA R20, P0, R26, R6, 0x3 ;  /* 0x000000061a147211 */ /* 0x000fe200078018ff */
[----:B------:R-:W3:Y:S02]  /*10470*/  LDG.E.64 R18, desc[UR6][R18.64] ;  /* 0x0000000612127981 */ /* 0x000ee4000c1e1b00 */
[----:B------:R-:W-:-:S02]  /*10480*/  IMAD R31, R30, UR9, R31 ;  /* 0x000000091e1f7c24 */ /* 0x000fc4000f8e021f */
[C---:B------:R-:W-:Y:S01]  /*10490*/  IMAD.WIDE.U32 R46, R28.reuse, UR8, RZ ;  /* 0x000000081c2e7c25 */ /* 0x040fe2000f8e00ff */
[----:B------:R-:W4:Y:S03]  /*104a0*/  LDG.E.64 R22, desc[UR6][R22.64] ;  /* 0x0000000616167981 */ /* 0x000f26000c1e1b00 */
[----:B------:R-:W-:Y:S02]  /*104b0*/  IMAD R53, R28, UR9, R29 ;  /* 0x000000091c357c24 */ /* 0x000fe4000f8e021d */
[----:B------:R-:W-:Y:S01]  /*104c0*/  IMAD.IADD R27, R37, 0x1, R27 ;  /* 0x00000001251b7824 */ /* 0x000fe200078e021b */
[----:B------:R-:W-:Y:S01]  /*104d0*/  IADD3 R29, PT, PT, R45, R31, RZ ;  /* 0x0000001f2d1d7210 */ /* 0x000fe20007ffe0ff */
[----:B------:R-:W-:Y:S01]  /*104e0*/  IMAD R37, R51, UR8, RZ ;  /* 0x0000000833257c24 */ /* 0x000fe2000f8e02ff */
[-C--:B------:R-:W-:Y:S01]  /*104f0*/  LEA R30, P2, R46, R6.reuse, 0x3 ;  /* 0x000000062e1e7211 */ /* 0x080fe200078418ff */
[----:B------:R-:W-:Y:S01]  /*10500*/  IMAD R35, R34, UR9, R35 ;  /* 0x0000000922237c24 */ /* 0x000fe2000f8e0223 */
[----:B------:R-:W-:Y:S01]  /*10510*/  IADD3 R31, PT, PT, R47, R53, RZ ;  /* 0x000000352f1f7210 */ /* 0x000fe20007ffe0ff */
[----:B------:R-:W-:Y:S01]  /*10520*/  IMAD R37, R50, UR9, R37 ;  /* 0x0000000932257c24 */ /* 0x000fe2000f8e0225 */
[----:B------:R-:W-:Y:S01]  /*10530*/  LEA R28, P1, R44, R6, 0x3 ;  /* 0x000000062c1c7211 */ /* 0x000fe200078218ff */
[----:B------:R-:W-:Y:S01]  /*10540*/  IMAD.WIDE.U32 R50, R50, UR8, RZ ;  /* 0x0000000832327c25 */ /* 0x000fe2000f8e00ff */
[-C--:B------:R-:W-:Y:S01]  /*10550*/  LEA.HI.X R31, R46, R7.reuse, R31, 0x3, P2 ;  /* 0x000000072e1f7211 */ /* 0x080fe200010f1c1f */
[----:B------:R-:W5:Y:S01]  /*10560*/  LDG.E.64 R24, desc[UR6][R24.64] ;  /* 0x0000000618187981 */ /* 0x000f62000c1e1b00 */
[-C--:B------:R-:W-:Y:S01]  /*10570*/  LEA.HI.X R29, R44, R7.reuse, R29, 0x3, P1 ;  /* 0x000000072c1d7211 */ /* 0x080fe200008f1c1d */
[----:B------:R-:W-:Y:S01]  /*10580*/  IMAD.WIDE.U32 R46, R32, UR8, RZ ;  /* 0x00000008202e7c25 */ /* 0x000fe2000f8e00ff */
[----:B------:R-:W-:-:S02]  /*10590*/  LEA.HI.X R21, R26, R7, R21, 0x3, P0 ;  /* 0x000000071a157211 */ /* 0x000fc400000f1c15 */
[----:B------:R-:W5:Y:S01]  /*105a0*/  LDG.E.64 R30, desc[UR6][R30.64] ;  /* 0x000000061e1e7981 */ /* 0x000f62000c1e1b00 */
[----:B------:R-:W-:Y:S02]  /*105b0*/  IMAD R53, R32, UR9, R33 ;  /* 0x0000000920357c24 */ /* 0x000fe4000f8e0221 */
[----:B------:R-:W-:Y:S01]  /*105c0*/  IMAD.WIDE.U32 R44, R34, UR8, RZ ;  /* 0x00000008222c7c25 */ /* 0x000fe2000f8e00ff */
[----:B------:R-:W-:Y:S01]  /*105d0*/  IADD3 R33, PT, PT, R51, R37, RZ ;  /* 0x0000002533217210 */ /* 0x000fe20007ffe0ff */
[----:B------:R-:W4:Y:S02]  /*105e0*/  LDG.E.64 R20, desc[UR6][R20.64] ;  /* 0x0000000614147981 */ /* 0x000f24000c1e1b00 */
[----:B------:R-:W-:Y:S01]  /*105f0*/  IMAD.IADD R37, R47, 0x1, R53 ;  /* 0x000000012f257824 */ /* 0x000fe200078e0235 */
[-C--:B------:R-:W-:Y:S01]  /*10600*/  LEA R26, P0, R36, R6.reuse, 0x3 ;  /* 0x00000006241a7211 */ /* 0x080fe200078018ff */
        /* <DEDUP_REMOVED lines=8> */
[----:B------:R-:W5:Y:S01]  /*10690*/  LDG.E.64 R28, desc[UR6][R28.64] ;  /* 0x000000061c1c7981 */ /* 0x000f62000c1e1b00 */
[-C--:B------:R-:W-:Y:S01]  /*106a0*/  LEA R32, P0, R50, R6.reuse, 0x3 ;  /* 0x0000000632207211 */ /* 0x080fe200078018ff */
[----:B------:R-:W-:Y:S01]  /*106b0*/  IMAD.WIDE.U32 R44, R48, UR8, RZ ;  /* 0x00000008302c7c25 */ /* 0x000fe2000f8e00ff */
[----:B------:R-:W-:Y:S01]  /*106c0*/  LEA R36, P2, R46, R6, 0x3 ;  /* 0x000000062e247211 */ /* 0x000fe200078418ff */
[----:B------:R-:W5:Y:S02]  /*106d0*/  LDG.E.64 R26, desc[UR6][R26.64] ;  /* 0x000000061a1a7981 */ /* 0x000f64000c1e1b00 */
[----:B------:R-:W-:-:S02]  /*106e0*/  IMAD R53, R48, UR9, R53 ;  /* 0x0000000930357c24 */ /* 0x000fc4000f8e0235 */
[----:B------:R-:W-:Y:S01]  /*106f0*/  IMAD R51, R41, UR8, RZ ;  /* 0x0000000829337c24 */ /* 0x000fe2000f8e02ff */
[-C--:B------:R-:W-:Y:S01]  /*10700*/  LEA.HI.X R33, R50, R7.reuse, R33, 0x3, P0 ;  /* 0x0000000732217211 */ /* 0x080fe200000f1c21 */
[----:B------:R-:W-:Y:S01]  /*10710*/  IMAD R43, R43, UR8, RZ ;  /* 0x000000082b2b7c24 */ /* 0x000fe2000f8e02ff */
[----:B------:R-:W-:Y:S02]  /*10720*/  LEA.HI.X R37, R46, R7, R37, 0x3, P2 ;  /* 0x000000072e257211 */ /* 0x000fe400010f1c25 */
[----:B------:R-:W-:Y:S01]  /*10730*/  IADD3 R47, PT, PT, R39, R47, RZ ;  /* 0x0000002f272f7210 */ /* 0x000fe20007ffe0ff */
[----:B------:R-:W-:Y:S01]  /*10740*/  IMAD R51, R40, UR9, R51 ;  /* 0x0000000928337c24 */ /* 0x000fe2000f8e0233 */
[-C--:B------:R-:W-:Y:S01]  /*10750*/  LEA R46, P0, R38, R6.reuse, 0x3 ;  /* 0x00000006262e7211 */ /* 0x080fe200078018ff */
[----:B------:R-:W-:Y:S01]  /*10760*/  IMAD R15, R15, UR8, RZ ;  /* 0x000000080f0f7c24 */ /* 0x000fe2000f8e02ff */
[-C--:B------:R-:W-:Y:S01]  /*10770*/  LEA R52, P3, R44, R6.reuse, 0x3 ;  /* 0x000000062c347211 */ /* 0x080fe200078618ff */
[----:B------:R-:W-:Y:S01]  /*10780*/  IMAD R49, R42, UR9, R43 ;  /* 0x000000092a317c24 */ /* 0x000fe2000f8e022b */
[----:B------:R-:W-:Y:S01]  /*10790*/  IADD3 R39, PT, PT, R45, R53, RZ ;  /* 0x000000352d277210 */ /* 0x000fe20007ffe0ff */
[----:B------:R-:W-:Y:S01]  /*107a0*/  IMAD.WIDE.U32 R40, R40, UR8, RZ ;  /* 0x0000000828287c25 */ /* 0x000fe2000f8e00ff */
[-C--:B------:R-:W-:Y:S01]  /*107b0*/  LEA.HI.X R47, R38, R7.reuse, R47, 0x3, P0 ;  /* 0x00000007262f7211 */ /* 0x080fe200000f1c2f */
[----:B------:R-:W5:Y:S01]  /*107c0*/  LDG.E.64 R32, desc[UR6][R32.64] ;  /* 0x0000000620207981 */ /* 0x000f62000c1e1b00 */
[----:B------:R-:W-:Y:S01]  /*107d0*/  LEA.HI.X R53, R44, R7, R39, 0x3, P3 ;  /* 0x000000072c357211 */ /* 0x000fe200018f1c27 */
[----:B------:R-:W-:Y:S01]  /*107e0*/  IMAD.WIDE.U32 R42, R42, UR8, RZ ;  /* 0x000000082a2a7c25 */ /* 0x000fe2000f8e00ff */
[-C--:B------:R-:W-:Y:S01]  /*107f0*/  LEA R48, P1, R40, R6.reuse, 0x3 ;  /* 0x0000000628307211 */ /* 0x080fe200078218ff */
[----:B------:R-:W5:Y:S02]  /*10800*/  LDG.E.64 R34, desc[UR6][R34.64] ;  /* 0x0000000622227981 */ /* 0x000f64000c1e1b00 */
[C---:B------:R-:W-:Y:S01]  /*10810*/  IMAD.WIDE.U32 R38, R14.reuse, UR8, RZ ;  /* 0x000000080e267c25 */ /* 0x040fe2000f8e00ff */
[----:B------:R-:W-:Y:S01]  /*10820*/  IADD3 R51, PT, PT, R41, R51, RZ ;  /* 0x0000003329337210 */ /* 0x000fe20007ffe0ff */
[----:B------:R-:W5:Y:S02]  /*10830*/  LDG.E.64 R36, desc[UR6][R36.64] ;  /* 0x0000000624247981 */ /* 0x000f64000c1e1b00 */
[----:B------:R-:W-:Y:S01]  /*10840*/  IMAD R15, R14, UR9, R15 ;  /* 0x000000090e0f7c24 */ /* 0x000fe2000f8e020f */
[-C--:B------:R-:W-:Y:S01]  /*10850*/  LEA R50, P2, R42, R6.reuse, 0x3 ;  /* 0x000000062a327211 */ /* 0x080fe200078418ff */
[----:B------:R-:W5:Y:S01]  /*10860*/  LDG.E.64 R46, desc[UR6][R46.64] ;  /* 0x000000062e2e7981 */ /* 0x000f62000c1e1b00 */
[----:B------:R-:W-:Y:S01]  /*10870*/  IADD3 R41, PT, PT, R43, R49, RZ ;  /* 0x000000312b297210 */ /* 0x000fe20007ffe0ff */
[----:B------:R-:W-:Y:S01]  /*10880*/  IMAD.IADD R15, R39, 0x1, R15 ;  /* 0x00000001270f7824 */ /* 0x000fe200078e020f */
[----:B------:R-:W-:Y:S01]  /*10890*/  LEA R14, P0, R38, R6, 0x3 ;  /* 0x00000006260e7211 */ /* 0x000fe200078018ff */
[----:B------:R-:W5:Y:S01]  /*108a0*/  LDG.E.64 R52, desc[UR6][R52.64] ;  /* 0x0000000634347981 */ /* 0x000f62000c1e1b00 */
[----:B------:R-:W-:-:S02]  /*108b0*/  LEA.HI.X R49, R40, R7, R51, 0x3, P1 ;  /* 0x0000000728317211 */ /* 0x000fc400008f1c33 */
[-C--:B------:R-:W-:Y:S02]  /*108c0*/  LEA.HI.X R51, R42, R7.reuse, R41, 0x3, P2 ;  /* 0x000000072a337211 */ /* 0x080fe400010f1c29 */
[----:B------:R-:W-:Y:S02]  /*108d0*/  LEA.HI.X R15, R38, R7, R15, 0x3, P0 ;  /* 0x00000007260f7211 */ /* 0x000fe400000f1c0f */
        /* <DEDUP_REMOVED lines=19> */
[----:B----4-:R-:W0:-:S15]  /*10a10*/  DADD R16, R16, R20 ;  /* 0x0000000010107229 */ /* 0x010e1e0000000014 */
[----:B------:R-:W-:-:S15]  /*10a20*/  NOP ;  /* 0x0000000000007918 */ /* 0x000fde0000000000 */
[----:B------:R-:W-:-:S15]  /*10a30*/  NOP ;  /* 0x0000000000007918 */ /* 0x000fde0000000000 */
[----:B------:R-:W-:-:S15]  /*10a40*/  NOP ;  /* 0x0000000000007918 */ /* 0x000fde0000000000 */
[----:B------:R-:W-:-:S04]  /*10a50*/  NOP ;  /* 0x0000000000007918 */ /* 0x000fc80000000000 */
[----:B0-----:R-:W5:-:S15]  /*10a60*/  DADD R16, R16, R22 ;  /* 0x0000000010107229 */ /* 0x001f5e0000000016 */
        /* <DEDUP_REMOVED lines=62> */
.L_x_2405:
[----:B------:R-:W-:Y:S05]  /*10e50*/  BSYNC.RECONVERGENT B3 ;  /* 0x0000000000037941 */ /* 0x000fea0003800200 */
.L_x_2404:
        /* <DEDUP_REMOVED lines=22> */
[----:B---3--:R-:W-:-:S03]  /*10fc0*/  IMAD R19, R19, UR10, RZ ;  /* 0x0000000a13137c24 */ /* 0x008fc6000f8e02ff */
[----:B------:R-:W-:Y:S01]  /*10fd0*/  IADD3 R15, PT, PT, R21, R15, RZ ;  /* 0x0000000f150f7210 */ /* 0x000fe20007ffe0ff */
[----:B----4-:R-:W-:Y:S02]  /*10fe0*/  IMAD R21, R33, UR10, RZ ;  /* 0x0000000a21157c24 */ /* 0x010fe4000f8e02ff */
[----:B------:R-:W-:Y:S01]  /*10ff0*/  IMAD.WIDE.U32 R28, R18, UR10, RZ ;  /* 0x0000000a121c7c25 */ /* 0x000fe2000f8e00ff */
[----:B------:R-:W-:-:S03]  /*11000*/  LEA R14, P1, R20, R6, 0x3 ;  /* 0x00000006140e7211 */ /* 0x000fc600078218ff */
[----:B------:R-:W-:Y:S02]  /*11010*/  IMAD R19, R18, UR11, R19 ;  /* 0x0000000b12137c24 */ /* 0x000fe4000f8e0213 */
[C---:B------:R-:W-:Y:S02]  /*11020*/  IMAD R21, R32.reuse, UR11, R21 ;  /* 0x0000000b20157c24 */ /* 0x040fe4000f8e0215 */
[----:B-----5:R-:W-:Y:S02]  /*11030*/  IMAD R17, R17, UR10, RZ ;  /* 0x0000000a11117c24 */ /* 0x020fe4000f8e02ff */
[----:B------:R-:W-:Y:S01]  /*11040*/  IMAD.WIDE.U32 R32, R32, UR10, RZ ;  /* 0x0000000a20207c25 */ /* 0x000fe2000f8e00ff */
[----:B------:R-:W-:Y:S02]  /*11050*/  LEA R18, P2, R28, R6, 0x3 ;  /* 0x000000061c127211 */ /* 0x000fe400078418ff */
[----:B------:R-:W-:Y:S01]  /*11060*/  IADD3 R19, PT, PT, R29, R19, RZ ;  /* 0x000000131d137210 */ /* 0x000fe20007ffe0ff */
[----:B------:R-:W-:Y:S01]  /*11070*/  IMAD.WIDE.U32 R30, R16, UR10, RZ ;  /* 0x0000000a101e7c25 */ /* 0x000fe2000f8e00ff */
[----:B------:R-:W-:-:S03]  /*11080*/  LEA.HI.X R15, R20, R7, R15, 0x3, P1 ;  /* 0x00000007140f7211 */ /* 0x000fc600008f1c0f */
        /* <DEDUP_REMOVED lines=9> */
[----:B------:R-:W-:Y:S01]  /*11120*/  LEA.HI.X R21, R32, R7, R21, 0x3, P1 ;  /* 0x0000000720157211 */ /* 0x000fe200008f1c15 */
[----:B------:R-:W2:Y:S02]  /*11130*/  LDG.E.64 R14, desc[UR6][R14.64] ;  /* 0x000000060e0e7981 */ /* 0x000ea4000c1e1b00 */
[----:B------:R-:W-:-:S02]  /*11140*/  IMAD R25, R24, UR11, R25 ;  /* 0x0000000b18197c24 */ /* 0x000fc4000f8e0219 */
[----:B------:R-:W-:Y:S01]  /*11150*/  IMAD R23, R23, UR10, RZ ;  /* 0x0000000a17177c24 */ /* 0x000fe2000f8e02ff */
[----:B------:R-:W3:Y:S01]  /*11160*/  LDG.E.64 R18, desc[UR6][R18.64] ;  /* 0x0000000612127981 */ /* 0x000ee2000c1e1b00 */
[C---:B------:R-:W-:Y:S02]  /*11170*/  IMAD R27, R26.reuse, UR11, R27 ;  /* 0x0000000b1a1b7c24 */ /* 0x040fe4000f8e021b */
[----:B------:R-:W-:Y:S01]  /*11180*/  IMAD.WIDE.U32 R32, R26, UR10, RZ ;  /* 0x0000000a1a207c25 */ /* 0x000fe2000f8e00ff */
[----:B------:R-:W-:Y:S01]  /*11190*/  LEA.HI.X R17, R30, R7, R17, 0x3, P3 ;  /* 0x000000071e117211 */ /* 0x000fe200018f1c11 */
[----:B------:R-:W4:Y:S02]  /*111a0*/  LDG.E.64 R20, desc[UR6][R20.64] ;  /* 0x0000000614147981 */ /* 0x000f24000c1e1b00 */
[----:B------:R-:W-:Y:S01]  /*111b0*/  IMAD R9, R9, UR10, RZ ;  /* 0x0000000a09097c24 */ /* 0x000fe2000f8e02ff */
[----:B------:R-:W-:Y:S01]  /*111c0*/  IADD3 R25, PT, PT, R29, R25, RZ ;  /* 0x000000191d197210 */ /* 0x000fe20007ffe0ff */
[----:B------:R-:W-:Y:S01]  /*111d0*/  IMAD.WIDE.U32 R30, R22, UR10, RZ ;  /* 0x0000000a161e7c25 */ /* 0x000fe2000f8e00ff */
[-C--:B------:R-:W-:Y:S01]  /*111e0*/  LEA R26, P1, R32, R6.reuse, 0x3 ;  /* 0x00000006201a7211 */ /* 0x080fe200078218ff */
[----:B------:R-:W5:Y:S02]  /*111f0*/  LDG.E.64 R16, desc[UR6][R16.64] ;  /* 0x0000000610107981 */ /* 0x000f64000c1e1b00 */
[----:B------:R-:W-:Y:S01]  /*11200*/  IMAD R23, R22, UR11, R23 ;  /* 0x0000000b16177c24 */ /* 0x000fe2000f8e0217 */
[-C--:B------:R-:W-:Y:S01]  /*11210*/  LEA R24, P2, R28, R6.reuse, 0x3 ;  /* 0x000000061c187211 */ /* 0x080fe200078418ff */
[C---:B------:R-:W-:Y:S01]  /*11220*/  IMAD R29, R8.reuse, UR11, R9 ;  /* 0x0000000b081d7c24 */ /* 0x040fe2000f8e0209 */
[----:B------:R-:W-:Y:S01]  /*11230*/  IADD3 R27, PT, PT, R33, R27, RZ ;  /* 0x0000001b211b7210 */ /* 0x000fe20007ffe0ff */
[----:B------:R-:W-:Y:S01]  /*11240*/  IMAD.WIDE.U32 R8, R8, UR10, RZ ;  /* 0x0000000a08087c25 */ /* 0x000fe2000f8e00ff */
[----:B------:R-:W-:-:S02]  /*11250*/  LEA R22, P3, R30, R6, 0x3 ;  /* 0x000000061e167211 */ /* 0x000fc400078618ff */
[----:B------:R-:W-:Y:S02]  /*11260*/  IADD3 R23, PT, PT, R31, R23, RZ ;  /* 0x000000171f177210 */ /* 0x000fe40007ffe0ff */
[-C--:B------:R-:W-:Y:S02]  /*11270*/  LEA.HI.X R27, R32, R7.reuse, R27, 0x3, P1 ;  /* 0x00000007201b7211 */ /* 0x080fe400008f1c1b */
[----:B------:R-:W-:Y:S02]  /*11280*/  LEA.HI.X R25, R28, R7, R25, 0x3, P2 ;  /* 0x000000071c197211 */ /* 0x000fe400010f1c19 */
[----:B------:R-:W-:Y:S02]  /*11290*/  LEA R28, P1, R8, R6, 0x3 ;  /* 0x00000006081c7211 */ /* 0x000fe400078218ff */
[----:B------:R-:W-:Y:S01]  /*112a0*/  IADD3 R9, PT, PT, R9, R29, RZ ;  /* 0x0000001d09097210 */ /* 0x000fe20007ffe0ff */
[----:B------:R-:W5:Y:S01]  /*112b0*/  LDG.E.64 R26, desc[UR6][R26.64] ;  /* 0x000000061a1a7981 */ /* 0x000f62000c1e1b00 */
[----:B------:R-:W-:-:S02]  /*112c0*/  LEA.HI.X R23, R30, R7, R23, 0x3, P3 ;  /* 0x000000071e177211 */ /* 0x000fc400018f1c17 */
[----:B------:R-:W-:Y:S01]  /*112d0*/  LEA.HI.X R29, R8, R7, R9, 0x3, P1 ;  /* 0x00000007081d7211 */ /* 0x000fe200008f1c09 */
[----:B------:R-:W5:Y:S04]  /*112e0*/  LDG.E.64 R24, desc[UR6][R24.64] ;  /* 0x0000000618187981 */ /* 0x000f68000c1e1b00 */
[----:B------:R-:W5:Y:S04]  /*112f0*/  LDG.E.64 R22, desc[UR6][R22.64] ;  /* 0x0000000616167981 */ /* 0x000f68000c1e1b00 */
[----:B------:R-:W5:Y:S01]  /*11300*/  LDG.E.64 R8, desc[UR6][R28.64] ;  /* 0x000000061c087981 */ /* 0x000f62000c1e1b00 */
[----:B------:R-:W-:-:S05]  /*11310*/  IADD3 R12, P1, PT, R12, 0x40, RZ ;  /* 0x000000400c0c7810 */ /* 0x000fca0007f3e0ff */
[----:B------:R-:W-:Y:S01]  /*11320*/  IMAD.X R13, RZ, RZ, R13, P1 ;  /* 0x000000ffff0d7224 */ /* 0x000fe200008e060d */
        /* <DEDUP_REMOVED lines=36> */
.L_x_2408:
[----:B------:R-:W-:Y:S05]  /*11570*/  BSYNC.RECONVERGENT B3 ;  /* 0x0000000000037941 */ /* 0x000fea0003800200 */
.L_x_2407:
        /* <DEDUP_REMOVED lines=8> */
[----:B0-----:R-:W2:Y:S01]  /*11600*/  LDG.E.64 R8, desc[UR6][R12.64] ;  /* 0x000000060c087981 */ /* 0x001ea2000c1e1b00 */
[----:B------:R-:W2:Y:S03]  /*11610*/  LDCU.64 UR10, c[0x0][0x758] ;  /* 0x0000eb00ff0a77ac */ /* 0x000ea60008000a00 */
        /* <DEDUP_REMOVED lines=49> */
.L_x_2410:
[----:B------:R-:W-:Y:S05]  /*11930*/  BSYNC.RECONVERGENT B3 ;  /* 0x0000000000037941 */ /* 0x000fea0003800200 */
.L_x_2409:
[----:B------:R-:W-:Y:S05]  /*11940*/  @!P0 BRA `(.L_x_2403) ;  /* 0x0000000000948947 */ /* 0x000fea0003800000 */
[----:B0-2---:R-:W2:Y:S01]  /*11950*/  LDG.E.64 R8, desc[UR6][R12.64] ;  /* 0x000000060c087981 */ /* 0x005ea2000c1e1b00 */
[----:B------:R-:W2:Y:S02]  /*11960*/  LDC.64 R18, c[0x0][0x758] ;  /* 0x0001d600ff127b82 */ /* 0x000ea40000000a00 */
[-C--:B--2---:R-:W-:Y:S02]  /*11970*/  IMAD R9, R9, R18.reuse, RZ ;  /* 0x0000001209097224 */ /* 0x084fe400078e02ff */
[----:B------:R-:W-:-:S04]  /*11980*/  IMAD.WIDE.U32 R14, R8, R18, RZ ;  /* 0x00000012080e7225 */ /* 0x000fc800078e00ff */
[----:B------:R-:W-:Y:S01]  /*11990*/  IMAD R9, R8, R19, R9 ;  /* 0x0000001308097224 */ /* 0x000fe200078e0209 */
[----:B------:R-:W-:-:S04]  /*119a0*/  LEA R8, P0, R14, R6, 0x3 ;  /* 0x000000060e087211 */ /* 0x000fc800078018ff */
        /* <DEDUP_REMOVED lines=13> */
[----:B------:R-:W-:Y:S02]  /*11a80*/  IMAD R5, R8, R19, R5 ;  /* 0x0000001308057224 */ /* 0x000fe400078e0205 */
[-C--:B---3--:R-:W-:Y:S02]  /*11a90*/  @P0 IMAD R15, R15, R18.reuse, RZ ;  /* 0x000000120f0f0224 */ /* 0x088fe400078e02ff */
[----:B------:R-:W-:-:S04]  /*11aa0*/  @P0 IMAD.WIDE.U32 R8, R14, R18, RZ ;  /* 0x000000120e080225 */ /* 0x000fc800078e00ff */
[----:B------:R-:W-:Y:S01]  /*11ab0*/  @P0 IMAD R19, R14, R19, R15 ;  /* 0x000000130e130224 */ /* 0x000fe200078e020f */
[-C--:B------:R-:W-:Y:S02]  /*11ac0*/  LEA R14, P1, R16, R6.reuse, 0x3 ;  /* 0x00000006100e7211 */ /* 0x080fe400078218ff */
[----:B------:R-:W-:Y:S02]  /*11ad0*/  IADD3 R15, PT, PT, R17, R5, RZ ;  /* 0x00000005110f7210 */ /* 0x000fe40007ffe0ff */
[----:B------:R-:W-:Y:S02]  /*11ae0*/  @P0 LEA R18, P2, R8, R6, 0x3 ;  /* 0x0000000608120211 */ /* 0x000fe400078418ff */
[----:B------:R-:W-:Y:S02]  /*11af0*/  @P0 IADD3 R5, PT, PT, R9, R19, RZ ;  /* 0x0000001309050210 */ /* 0x000fe40007ffe0ff */
[-C--:B------:R-:W-:Y:S02]  /*11b00*/  LEA.HI.X R15, R16, R7.reuse, R15, 0x3, P1 ;  /* 0x00000007100f7211 */ /* 0x080fe400008f1c0f */
[----:B------:R-:W-:-:S03]  /*11b10*/  @P0 LEA.HI.X R19, R8, R7, R5, 0x3, P2 ;  /* 0x0000000708130211 */ /* 0x000fc600010f1c05 */
        /* <DEDUP_REMOVED lines=8> */
.L_x_2403:
[----:B------:R-:W-:Y:S05]  /*11ba0*/  BSYNC.RECONVERGENT B2 ;  /* 0x0000000000027941 */ /* 0x000fea0003800200 */
.L_x_2402:
[----:B------:R-:W5:Y:S01]  /*11bb0*/  LDCU.64 UR10, c[0x0][0x710] ;  /* 0x0000e200ff0a77ac */ /* 0x000f620008000a00 */
[----:B------:R-:W-:Y:S01]  /*11bc0*/  VIADD R3, R3, 0x80 ;  /* 0x0000008003037836 */ /* 0x000fe20000000000 */
[----:B-----5:R-:W-:-:S04]  /*11bd0*/  IADD3 R4, P0, PT, R4, UR10, RZ ;  /* 0x0000000a04047c10 */ /* 0x020fc8000ff1e0ff */
[----:B------:R-:W-:Y:S02]  /*11be0*/  IADD3.X R5, PT, PT, RZ, UR11, RZ, P0, !PT ;  /* 0x0000000bff057c10 */ /* 0x000fe400087fe4ff */
[----:B------:R-:W-:-:S03]  /*11bf0*/  ISETP.GE.AND P0, PT, R3, UR4, PT ;  /* 0x0000000403007c0c */ /* 0x000fc6000bf06270 */
[----:B01-3--:R0:W-:Y:S10]  /*11c00*/  STG.E.64 desc[UR6][R4.64], R10 ;  /* 0x0000000a04007986 */ /* 0x00b1f4000c101b06 */
[----:B------:R-:W-:Y:S05]  /*11c10*/  @P0 BRA `(.L_x_2411) ;  /* 0x0000006c00180947 */ /* 0x000fea0003800000 */
[----:B------:R-:W1:Y:S01]  /*11c20*/  LDCU.64 UR10, c[0x0][0x390] ;  /* 0x00007200ff0a77ac */ /* 0x000e620008000a00 */
[----:B0-----:R-:W-:Y:S02]  /*11c30*/  MOV R4, RZ ;  /* 0x000000ff00047202 */ /* 0x001fe40000000f00 */
[----:B------:R-:W-:Y:S01]  /*11c40*/  MOV R5, R3 ;  /* 0x0000000300057202 */ /* 0x000fe20000000f00 */
[----:B------:R-:W0:Y:S01]  /*11c50*/  LDCU UR12, c[0x0][0x38c] ;  /* 0x00007180ff0c77ac */ /* 0x000e220008000800 */
[----:B------:R-:W-:Y:S01]  /*11c60*/  ISETP.NE.AND P0, PT, R0, RZ, PT ;  /* 0x000000ff0000720c */ /* 0x000fe20003f05270 */
[----:B------:R-:W3:Y:S01]  /*11c70*/  LDCU UR13, c[0x0][0x4b8] ;  /* 0x00009700ff0d77ac */ /* 0x000ee20008000800 */
[----:B------:R-:W5:Y:S01]  /*11c80*/  LDCU.64 UR14, c[0x0][0x4c8] ;  /* 0x00009900ff0e77ac */ /* 0x000f620008000a00 */
[----:B-1----:R-:W-:Y:S01]  /*11c90*/  IMAD.HI.U32 R10, R3, UR10, R4 ;  /* 0x0000000a030a7c27 */ /* 0x002fe2000f8e0004 */
[----:B------:R-:W1:Y:S04]  /*11ca0*/  LDCU UR10, c[0x0][0x4c4] ;  /* 0x00009880ff0a77ac */ /* 0x000e680008000800 */
[----:B------:R-:W-:-:S04]  /*11cb0*/  SHF.R.U32.HI R11, RZ, UR11, R10 ;  /* 0x0000000bff0b7c19 */ /* 0x000fc8000801160a */
[----:B------:R-:W-:-:S05]  /*11cc0*/  IADD3 R6, PT, PT, -R11, RZ, RZ ;  /* 0x000000ff0b067210 */ /* 0x000fca0007ffe1ff */
[----:B0-----:R-:W-:-:S04]  /*11cd0*/  IMAD R6, R6, UR12, R3 ;  /* 0x0000000c06067c24 */ /* 0x001fc8000f8e0203 */
[C---:B-----5:R-:W-:Y:S02]  /*11ce0*/  IMAD R7, R6.reuse, UR14, RZ ;  /* 0x0000000e06077c24 */ /* 0x060fe4000f8e02ff */
[C---:B--2-4-:R-:W-:Y:S02]  /*11cf0*/  IMAD R8, R6.reuse, UR15, RZ ;  /* 0x0000000f06087c24 */ /* 0x054fe4000f8e02ff */
        /* <DEDUP_REMOVED lines=384> */
.L_x_2412:
        /* <DEDUP_REMOVED lines=36> */
.L_x_2417:
        /* <DEDUP_REMOVED lines=23> */
[----:B------:R-:W-:Y:S01]  /*138b0*/  LEA R18, P1, R36, R6, 0x3 ;  /* 0x0000000624127211 */ /* 0x000fe200078218ff */
[----:B------:R-:W-:Y:S02]  /*138c0*/  IMAD.IADD R17, R25, 0x1, R19 ;  /* 0x0000000119117824 */ /* 0x000fe400078e0213 */
[----:B----4-:R-:W-:Y:S01]  /*138d0*/  IMAD R25, R31, UR10, RZ ;  /* 0x0000000a1f197c24 */ /* 0x010fe2000f8e02ff */
[----:B------:R-:W-:Y:S01]  /*138e0*/  IADD3 R19, PT, PT, R37, R45, RZ ;  /* 0x0000002d25137210 */ /* 0x000fe20007ffe0ff */
[----:B-----5:R-:W-:Y:S02]  /*138f0*/  IMAD R23, R23, UR10, RZ ;  /* 0x0000000a17177c24 */ /* 0x020fe4000f8e02ff */
[----:B------:R-:W-:Y:S01]  /*13900*/  IMAD R25, R30, UR11, R25 ;  /* 0x0000000b1e197c24 */ /* 0x000fe2000f8e0219 */
[----:B------:R-:W-:Y:S01]  /*13910*/  LEA.HI.X R19, R36, R7, R19, 0x3, P1 ;  /* 0x0000000724137211 */ /* 0x000fe200008f1c13 */
[----:B------:R-:W-:-:S02]  /*13920*/  IMAD R21, R21, UR10, RZ ;  /* 0x0000000a15157c24 */ /* 0x000fc4000f8e02ff */
[----:B------:R-:W-:Y:S01]  /*13930*/  IMAD.WIDE.U32 R30, R30, UR10, RZ ;  /* 0x0000000a1e1e7c25 */ /* 0x000fe2000f8e00ff */
[----:B------:R-:W-:Y:S02]  /*13940*/  LEA R16, P0, R24, R6, 0x3 ;  /* 0x0000000618107211 */ /* 0x000fe400078018ff */
[----:B------:R-:W2:Y:S01]  /*13950*/  LDG.E.64 R18, desc[UR6][R18.64] ;  /* 0x0000000612127981 */ /* 0x000ea2000c1e1b00 */
[----:B------:R-:W-:-:S04]  /*13960*/  IMAD.WIDE.U32 R36, R22, UR10, RZ ;  /* 0x0000000a16247c25 */ /* 0x000fc8000f8e00ff */
[----:B------:R-:W-:Y:S02]  /*13970*/  IMAD R23, R22, UR11, R23 ;  /* 0x0000000b16177c24 */ /* 0x000fe4000f8e0217 */
[----:B------:R-:W-:Y:S01]  /*13980*/  IMAD.WIDE.U32 R44, R20, UR10, RZ ;  /* 0x0000000a142c7c25 */ /* 0x000fe2000f8e00ff */
[----:B------:R-:W-:-:S03]  /*13990*/  LEA R22, P1, R36, R6, 0x3 ;  /* 0x0000000624167211 */ /* 0x000fc600078218ff */
[----:B------:R-:W-:Y:S01]  /*139a0*/  IMAD R53, R20, UR11, R21 ;  /* 0x0000000b14357c24 */ /* 0x000fe2000f8e0215 */
[----:B------:R-:W-:Y:S01]  /*139b0*/  IADD3 R21, PT, PT, R31, R25, RZ ;  /* 0x000000191f157210 */ /* 0x000fe20007ffe0ff */
[----:B------:R-:W-:Y:S01]  /*139c0*/  IMAD R31, R47, UR10, RZ ;  /* 0x0000000a2f1f7c24 */ /* 0x000fe2000f8e02ff */
[----:B------:R-:W-:Y:S01]  /*139d0*/  IADD3 R23, PT, PT, R37, R23, RZ ;  /* 0x0000001725177210 */ /* 0x000fe20007ffe0ff */
[----:B------:R-:W-:Y:S01]  /*139e0*/  IMAD R27, R27, UR10, RZ ;  /* 0x0000000a1b1b7c24 */ /* 0x000fe2000f8e02ff */
[----:B------:R-:W-:Y:S01]  /*139f0*/  LEA.HI.X R17, R24, R7, R17, 0x3, P0 ;  /* 0x0000000718117211 */ /* 0x000fe200000f1c11 */
[----:B------:R-:W-:Y:S01]  /*13a00*/  IMAD R29, R29, UR10, RZ ;  /* 0x0000000a1d1d7c24 */ /* 0x000fe2000f8e02ff */
[-C--:B------:R-:W-:Y:S02]  /*13a10*/  LEA R24, P2, R44, R6.reuse, 0x3 ;  /* 0x000000062c187211 */ /* 0x080fe400078418ff */
[----:B------:R-:W-:Y:S01]  /*13a20*/  IADD3 R25, PT, PT, R45, R53, RZ ;  /* 0x000000352d197210 */ /* 0x000fe20007ffe0ff */
[----:B------:R-:W-:Y:S01]  /*13a30*/  IMAD R31, R46, UR11, R31 ;  /* 0x0000000b2e1f7c24 */ /* 0x000fe2000f8e021f */
[-C--:B------:R-:W-:Y:S01]  /*13a40*/  LEA.HI.X R23, R36, R7.reuse, R23, 0x3, P1 ;  /* 0x0000000724177211 */ /* 0x080fe200008f1c17 */
[----:B------:R-:W-:Y:S01]  /*13a50*/  IMAD.WIDE.U32 R36, R46, UR10, RZ ;  /* 0x0000000a2e247c25 */ /* 0x000fe2000f8e00ff */
[----:B------:R-:W-:Y:S01]  /*13a60*/  LEA R20, P0, R30, R6, 0x3 ;  /* 0x000000061e147211 */ /* 0x000fe200078018ff */
[----:B------:R-:W3:Y:S01]  /*13a70*/  LDG.E.64 R16, desc[UR6][R16.64] ;  /* 0x0000000610107981 */ /* 0x000ee2000c1e1b00 */
[----:B------:R-:W-:Y:S01]  /*13a80*/  LEA.HI.X R25, R44, R7, R25, 0x3, P2 ;  /* 0x000000072c197211 */ /* 0x000fe200010f1c19 */
[----:B------:R-:W-:-:S04]  /*13a90*/  IMAD.WIDE.U32 R46, R26, UR10, RZ ;  /* 0x0000000a1a2e7c25 */ /* 0x000fc8000f8e00ff */
[----:B------:R-:W-:Y:S02]  /*13aa0*/  IMAD R53, R26, UR11, R27 ;  /* 0x0000000b1a357c24 */ /* 0x000fe4000f8e021b */
[----:B------:R-:W-:Y:S01]  /*13ab0*/  IMAD R29, R28, UR11, R29 ;  /* 0x0000000b1c1d7c24 */ /* 0x000fe2000f8e021d */
[----:B------:R-:W-:Y:S01]  /*13ac0*/  LEA.HI.X R21, R30, R7, R21, 0x3, P0 ;  /* 0x000000071e157211 */ /* 0x000fe200000f1c15 */
[----:B------:R-:W-:Y:S01]  /*13ad0*/  IMAD.WIDE.U32 R44, R28, UR10, RZ ;  /* 0x0000000a1c2c7c25 */ /* 0x000fe2000f8e00ff */
[-C--:B------:R-:W-:Y:S01]  /*13ae0*/  LEA R30, P2, R46, R6.reuse, 0x3 ;  /* 0x000000062e1e7211 */ /* 0x080fe200078418ff */
[----:B------:R-:W4:Y:S02]  /*13af0*/  LDG.E.64 R22, desc[UR6][R22.64] ;  /* 0x0000000616167981 */ /* 0x000f24000c1e1b00 */
[----:B------:R-:W-:Y:S02]  /*13b00*/  IMAD.IADD R27, R37, 0x1, R31 ;  /* 0x00000001251b7824 */ /* 0x000fe400078e021f */
        /* <DEDUP_REMOVED lines=10> */
[----:B------:R-:W5:Y:S02]  /*13bb0*/  LDG.E.64 R20, desc[UR6][R20.64] ;  /* 0x0000000614147981 */ /* 0x000f64000c1e1b00 */
[----:B------:R-:W-:Y:S01]  /*13bc0*/  IMAD.WIDE.U32 R46, R32, UR10, RZ ;  /* 0x0000000a202e7c25 */ /* 0x000fe2000f8e00ff */
[----:B------:R-:W-:Y:S01]  /*13bd0*/  LEA R26, P0, R36, R6, 0x3 ;  /* 0x00000006241a7211 */ /* 0x000fe200078018ff */
[----:B------:R-:W4:Y:S02]  /*13be0*/  LDG.E.64 R24, desc[UR6][R24.64] ;  /* 0x0000000618187981 */ /* 0x000f24000c1e1b00 */
[----:B------:R-:W-:-:S02]  /*13bf0*/  IMAD R53, R32, UR11, R33 ;  /* 0x0000000b20357c24 */ /* 0x000fc4000f8e0221 */
[C---:B------:R-:W-:Y:S01]  /*13c00*/  IMAD.WIDE.U32 R44, R34.reuse, UR10, RZ ;  /* 0x0000000a222c7c25 */ /* 0x040fe2000f8e00ff */
[----:B------:R-:W-:Y:S01]  /*13c10*/  IADD3 R33, PT, PT, R51, R37, RZ ;  /* 0x0000002533217210 */ /* 0x000fe20007ffe0ff */
[----:B------:R-:W4:Y:S02]  /*13c20*/  LDG.E.64 R28, desc[UR6][R28.64] ;  /* 0x000000061c1c7981 */ /* 0x000f24000c1e1b00 */
[----:B------:R-:W-:Y:S02]  /*13c30*/  IMAD R35, R34, UR11, R35 ;  /* 0x0000000b22237c24 */ /* 0x000fe4000f8e0223 */
[----:B------:R-:W-:Y:S01]  /*13c40*/  IMAD.IADD R37, R47, 0x1, R53 ;  /* 0x000000012f257824 */ /* 0x000fe200078e0235 */
        /* <DEDUP_REMOVED lines=8> */
[-C--:B------:R-:W-:Y:S01]  /*13cd0*/  LEA R32, P0, R50, R6.reuse, 0x3 ;  /* 0x0000000632207211 */ /* 0x080fe200078018ff */
[----:B------:R-:W4:Y:S01]  /*13ce0*/  LDG.E.64 R30, desc[UR6][R30.64] ;  /* 0x000000061e1e7981 */ /* 0x000f22000c1e1b00 */
[----:B------:R-:W-:Y:S01]  /*13cf0*/  LEA R36, P2, R46, R6, 0x3 ;  /* 0x000000062e247211 */ /* 0x000fe200078418ff */
[----:B------:R-:W-:-:S04]  /*13d00*/  IMAD.WIDE.U32 R44, R48, UR10, RZ ;  /* 0x0000000a302c7c25 */ /* 0x000fc8000f8e00ff */
[----:B------:R-:W-:Y:S02]  /*13d10*/  IMAD R53, R48, UR11, R53 ;  /* 0x0000000b30357c24 */ /* 0x000fe4000f8e0235 */
[----:B------:R-:W-:Y:S01]  /*13d20*/  IMAD R51, R41, UR10, RZ ;  /* 0x0000000a29337c24 */ /* 0x000fe2000f8e02ff */
[-C--:B------:R-:W-:Y:S01]  /*13d30*/  LEA.HI.X R33, R50, R7.reuse, R33, 0x3, P0 ;  /* 0x0000000732217211 */ /* 0x080fe200000f1c21 */
[----:B------:R-:W-:Y:S01]  /*13d40*/  IMAD R43, R43, UR10, RZ ;  /* 0x0000000a2b2b7c24 */ /* 0x000fe2000f8e02ff */
[----:B------:R-:W-:Y:S01]  /*13d50*/  LEA.HI.X R37, R46, R7, R37, 0x3, P2 ;  /* 0x000000072e257211 */ /* 0x000fe200010f1c25 */
[----:B------:R-:W-:Y:S01]  /*13d60*/  IMAD R15, R15, UR10, RZ ;  /* 0x0000000a0f0f7c24 */ /* 0x000fe2000f8e02ff */
[----:B------:R-:W-:Y:S01]  /*13d70*/  IADD3 R47, PT, PT, R39, R47, RZ ;  /* 0x0000002f272f7210 */ /* 0x000fe20007ffe0ff */
[----:B------:R-:W-:Y:S01]  /*13d80*/  IMAD R51, R40, UR11, R51 ;  /* 0x0000000b28337c24 */ /* 0x000fe2000f8e0233 */
[-C--:B------:R-:W-:Y:S01]  /*13d90*/  LEA R46, P0, R38, R6.reuse, 0x3 ;  /* 0x00000006262e7211 */ /* 0x080fe200078018ff */
[----:B------:R-:W4:Y:S01]  /*13da0*/  LDG.E.64 R26, desc[UR6][R26.64] ;  /* 0x000000061a1a7981 */ /* 0x000f22000c1e1b00 */
[----:B------:R-:W-:-:S02]  /*13db0*/  LEA R52, P3, R44, R6, 0x3 ;  /* 0x000000062c347211 */ /* 0x000fc400078618ff */
[----:B------:R-:W-:Y:S01]  /*13dc0*/  IADD3 R39, PT, PT, R45, R53, RZ ;  /* 0x000000352d277210 */ /* 0x000fe20007ffe0ff */
[----:B------:R-:W-:Y:S01]  /*13dd0*/  IMAD.WIDE.U32 R40, R40, UR10, RZ ;  /* 0x0000000a28287c25 */ /* 0x000fe2000f8e00ff */
[-C--:B------:R-:W-:Y:S01]  /*13de0*/  LEA.HI.X R47, R38, R7.reuse, R47, 0x3, P0 ;  /* 0x00000007262f7211 */ /* 0x080fe200000f1c2f */
[----:B------:R-:W4:Y:S02]  /*13df0*/  LDG.E.64 R32, desc[UR6][R32.64] ;  /* 0x0000000620207981 */ /* 0x000f24000c1e1b00 */
[----:B------:R-:W-:Y:S01]  /*13e00*/  IMAD R49, R42, UR11, R43 ;  /* 0x0000000b2a317c24 */ /* 0x000fe2000f8e022b */
[----:B------:R-:W-:Y:S01]  /*13e10*/  LEA.HI.X R53, R44, R7, R39, 0x3, P3 ;  /* 0x000000072c357211 */ /* 0x000fe200018f1c27 */
[----:B------:R-:W-:Y:S01]  /*13e20*/  IMAD.WIDE.U32 R42, R42, UR10, RZ ;  /* 0x0000000a2a2a7c25 */ /* 0x000fe2000f8e00ff */
[-C--:B------:R-:W-:Y:S01]  /*13e30*/  LEA R48, P1, R40, R6.reuse, 0x3 ;  /* 0x0000000628307211 */ /* 0x080fe200078218ff */
[----:B------:R-:W4:Y:S02]  /*13e40*/  LDG.E.64 R34, desc[UR6][R34.64] ;  /* 0x0000000622227981 */ /* 0x000f24000c1e1b00 */
[C---:B------:R-:W-:Y:S01]  /*13e50*/  IMAD.WIDE.U32 R38, R14.reuse, UR10, RZ ;  /* 0x0000000a0e267c25 */ /* 0x040fe2000f8e00ff */
[----:B------:R-:W-:Y:S01]  /*13e60*/  IADD3 R51, PT, PT, R41, R51, RZ ;  /* 0x0000003329337210 */ /* 0x000fe20007ffe0ff */
[----:B------:R-:W4:Y:S02]  /*13e70*/  LDG.E.64 R36, desc[UR6][R36.64] ;  /* 0x0000000624247981 */ /* 0x000f24000c1e1b00 */
[----:B------:R-:W-:Y:S01]  /*13e80*/  IMAD R15, R14, UR11, R15 ;  /* 0x0000000b0e0f7c24 */ /* 0x000fe2000f8e020f */
[-C--:B------:R-:W-:Y:S01]  /*13e90*/  LEA R50, P2, R42, R6.reuse, 0x3 ;  /* 0x000000062a327211 */ /* 0x080fe200078418ff */
[----:B------:R-:W4:Y:S01]  /*13ea0*/  LDG.E.64 R46, desc[UR6][R46.64] ;  /* 0x000000062e2e7981 */ /* 0x000f22000c1e1b00 */
[----:B------:R-:W-:Y:S01]  /*13eb0*/  IADD3 R41, PT, PT, R43, R49, RZ ;  /* 0x000000312b297210 */ /* 0x000fe20007ffe0ff */
[----:B------:R-:W-:Y:S01]  /*13ec0*/  IMAD.IADD R15, R39, 0x1, R15 ;  /* 0x00000001270f7824 */ /* 0x000fe200078e020f */
[----:B------:R-:W-:Y:S01]  /*13ed0*/  LEA R14, P0, R38, R6, 0x3 ;  /* 0x00000006260e7211 */ /* 0x000fe200078018ff */
[----:B------:R-:W4:Y:S01]  /*13ee0*/  LDG.E.64 R52, desc[UR6][R52.64] ;  /* 0x0000000634347981 */ /* 0x000f22000c1e1b00 */
[----:B------:R-:W-:-:S02]  /*13ef0*/  LEA.HI.X R49, R40, R7, R51, 0x3, P1 ;  /* 0x0000000728317211 */ /* 0x000fc400008f1c33 */
        /* <DEDUP_REMOVED lines=11> */
[----:B---3--:R-:W2:-:S15]  /*13fb0*/  DADD R16, R16, R10 ;  /* 0x0000000010107229 */ /* 0x008e9e000000000a */
        /* <DEDUP_REMOVED lines=77> */
.L_x_2416:
[----:B------:R-:W-:Y:S05]  /*14490*/  BSYNC.RECONVERGENT B3 ;  /* 0x0000000000037941 */ /* 0x000fea0003800200 */
.L_x_2415:
        /* <DEDUP_REMOVED lines=113> */
.L_x_2419:
[----:B------:R-:W-:Y:S05]  /*14bb0*/  BSYNC.RECONVERGENT B3 ;  /* 0x0000000000037941 */ /* 0x000fea0003800200 */
.L_x_2418:
        /* <DEDUP_REMOVED lines=59> */
.L_x_2421:
[----:B------:R-:W-:Y:S05]  /*14f70*/  BSYNC.RECONVERGENT B3 ;  /* 0x0000000000037941 */ /* 0x000fea0003800200 */
.L_x_2420:
        /* <DEDUP_REMOVED lines=38> */
.L_x_2414:
[----:B------:R-:W-:Y:S05]  /*151e0*/  BSYNC.RECONVERGENT B2 ;  /* 0x0000000000027941 */ /* 0x000fea0003800200 */
.L_x_2413:
[----:B------:R-:W5:Y:S01]  /*151f0*/  LDCU.64 UR10, c[0x0][0x710] ;  /* 0x0000e200ff0a77ac */ /* 0x000f620008000a00 */
[----:B------:R-:W-:Y:S01]  /*15200*/  VIADD R3, R3, 0x80 ;  /* 0x0000008003037836 */ /* 0x000fe20000000000 */
[----:B-----5:R-:W-:-:S04]  /*15210*/  IADD3 R4, P0, PT, R4, UR10, RZ ;  /* 0x0000000a04047c10 */ /* 0x020fc8000ff1e0ff */
[----:B------:R-:W-:-:S05]  /*15220*/  IADD3.X R5, PT, PT, RZ, UR11, RZ, P0, !PT ;  /* 0x0000000bff057c10 */ /* 0x000fca00087fe4ff */
[----:B01-3--:R0:W-:Y:S04]  /*15230*/  STG.E.64 desc[UR6][R4.64], R10 ;  /* 0x0000000a04007986 */ /* 0x00b1e8000c101b06 */
.L_x_2400:
[----:B------:R-:W-:-:S13]  /*15240*/  ISETP.GE.AND P0, PT, R3, UR4, PT ;  /* 0x0000000403007c0c */ /* 0x000fda000bf06270 */
        /* <DEDUP_REMOVED lines=399> */
.L_x_2423:
        /* <DEDUP_REMOVED lines=36> */
.L_x_2428:
        /* <DEDUP_REMOVED lines=213> */
.L_x_2427:
[----:B------:R-:W-:Y:S05]  /*17ad0*/  BSYNC.RECONVERGENT B3 ;  /* 0x0000000000037941 */ /* 0x000fea0003800200 */
.L_x_2426:
        /* <DEDUP_REMOVED lines=113> */
.L_x_2430:
[----:B------:R-:W-:Y:S05]  /*181f0*/  BSYNC.RECONVERGENT B3 ;  /* 0x0000000000037941 */ /* 0x000fea0003800200 */
.L_x_2429:
        /* <DEDUP_REMOVED lines=59> */
.L_x_2432:
[----:B------:R-:W-:Y:S05]  /*185b0*/  BSYNC.RECONVERGENT B3 ;  /* 0x0000000000037941 */ /* 0x000fea0003800200 */
.L_x_2431:
        /* <DEDUP_REMOVED lines=38> */
.L_x_2425:
[----:B------:R-:W-:Y:S05]  /*18820*/  BSYNC.RECONVERGENT B2 ;  /* 0x0000000000027941 */ /* 0x000fea0003800200 */
.L_x_2424:
[----:B------:R-:W5:Y:S01]  /*18830*/  LDCU.64 UR10, c[0x0][0x710] ;  /* 0x0000e200ff0a77ac */ /* 0x000f620008000a00 */
[----:B------:R-:W-:Y:S01]  /*18840*/  VIADD R3, R3, 0x80 ;  /* 0x0000008003037836 */ /* 0x000fe20000000000 */
[----:B-----5:R-:W-:-:S04]  /*18850*/  IADD3 R4, P0, PT, R4, UR10, RZ ;  /* 0x0000000a04047c10 */ /* 0x020fc8000ff1e0ff */
[----:B------:R-:W-:-:S05]  /*18860*/  IADD3.X R5, PT, PT, RZ, UR11, RZ, P0, !PT ;  /* 0x0000000bff057c10 */ /* 0x000fca00087fe4ff */
[----:B01-3--:R1:W-:Y:S04]  /*18870*/  STG.E.64 desc[UR6][R4.64], R10 ;  /* 0x0000000a04007986 */ /* 0x00b3e8000c101b06 */
.L_x_2411:
[----:B------:R-:W-:-:S13]  /*18880*/  ISETP.GE.AND P0, PT, R3, UR4, PT ;  /* 0x0000000403007c0c */ /* 0x000fda000bf06270 */
[----:B------:R-:W-:Y:S05]  /*18890*/  @P0 BRA `(.L_x_2433) ;  /* 0x0000006c00180947 */ /* 0x000fea0003800000 */
[----:B------:R-:W3:Y:S01]  /*188a0*/  LDCU.64 UR10, c[0x0][0x390] ;  /* 0x00007200ff0a77ac */ /* 0x000ee20008000a00 */
[----:B01----:R-:W-:Y:S02]  /*188b0*/  MOV R4, RZ ;  /* 0x000000ff00047202 */ /* 0x003fe40000000f00 */
[----:B------:R-:W-:Y:S01]  /*188c0*/  MOV R5, R3 ;  /* 0x0000000300057202 */ /* 0x000fe20000000f00 */
[----:B------:R-:W0:Y:S01]  /*188d0*/  LDCU UR12, c[0x0][0x38c] ;  /* 0x00007180ff0c77ac */ /* 0x000e220008000800 */
[----:B------:R-:W-:Y:S01]  /*188e0*/  ISETP.NE.AND P0, PT, R0, RZ, PT ;  /* 0x000000ff0000720c */ /* 0x000fe20003f05270 */
[----:B------:R-:W1:Y:S01]  /*188f0*/  LDCU UR13, c[0x0][0x4b8] ;  /* 0x00009700ff0d77ac */ /* 0x000e620008000800 */
[----:B------:R-:W5:Y:S01]  /*18900*/  LDCU.64 UR14, c[0x0][0x4c8] ;  /* 0x00009900ff0e77ac */ /* 0x000f620008000a00 */
[----:B---3--:R-:W-:Y:S01]  /*18910*/  IMAD.HI.U32 R10, R3, UR10, R4 ;  /* 0x0000000a030a7c27 */ /* 0x008fe2000f8e0004 */
[----:B------:R-:W3:Y:S04]  /*18920*/  LDCU UR10, c[0x0][0x4c4] ;  /* 0x00009880ff0a77ac */ /* 0x000ee80008000800 */
[----:B------:R-:W-:-:S04]  /*18930*/  SHF.R.U32.HI R11, RZ, UR11, R10 ;  /* 0x0000000bff0b7c19 */ /* 0x000fc8000801160a */
[----:B------:R-:W-:-:S05]  /*18940*/  IADD3 R6, PT, PT, -R11, RZ, RZ ;  /* 0x000000ff0b067210 */ /* 0x000fca0007ffe1ff */
[----:B0-----:R-:W-:-:S04]  /*18950*/  IMAD R6, R6, UR12, R3 ;  /* 0x0000000c06067c24 */ /* 0x001fc8000f8e0203 */
[C---:B-----5:R-:W-:Y:S02]  /*18960*/  IMAD R7, R6.reuse, UR14, RZ ;  /* 0x0000000e06077c24 */ /* 0x060fe4000f8e02ff */
[C---:B--2-4-:R-:W-:Y:S02]  /*18970*/  IMAD R8, R6.reuse, UR15, RZ ;  /* 0x0000000f06087c24 */ /* 0x054fe4000f8e02ff */
        /* <DEDUP_REMOVED lines=384> */
.L_x_2434:
        /* <DEDUP_REMOVED lines=36> */
.L_x_2439:
        /* <DEDUP_REMOVED lines=213> */
.L_x_2438:
[----:B------:R-:W-:Y:S05]  /*1b110*/  BSYNC.RECONVERGENT B3 ;  /* 0x0000000000037941 */ /* 0x000fea0003800200 */
.L_x_2437:
        /* <DEDUP_REMOVED lines=113> */
.L_x_2441:
[----:B------:R-:W-:Y:S05]  /*1b830*/  BSYNC.RECONVERGENT B3 ;  /* 0x0000000000037941 */ /* 0x000fea0003800200 */
.L_x_2440:
        /* <DEDUP_REMOVED lines=59> */
.L_x_2443:
[----:B------:R-:W-:Y:S05]  /*1bbf0*/  BSYNC.RECONVERGENT B3 ;  /* 0x0000000000037941 */ /* 0x000fea0003800200 */
.L_x_2442:
        /* <DEDUP_REMOVED lines=38> */
.L_x_2436:
[----:B------:R-:W-:Y:S05]  /*1be60*/  BSYNC.RECONVERGENT B2 ;  /* 0x0000000000027941 */ /* 0x000fea0003800200 */
.L_x_2435:
[----:B------:R-:W5:Y:S01]  /*1be70*/  LDCU.64 UR10, c[0x0][0x710] ;  /* 0x0000e200ff0a77ac */ /* 0x000f620008000a00 */
[----:B------:R-:W-:Y:S01]  /*1be80*/  VIADD R3, R3, 0x80 ;  /* 0x0000008003037836 */ /* 0x000fe20000000000 */
[----:B-----5:R-:W-:-:S04]  /*1be90*/  IADD3 R4, P0, PT, R4, UR10, RZ ;  /* 0x0000000a04047c10 */ /* 0x020fc8000ff1e0ff */
[----:B------:R-:W-:-:S05]  /*1bea0*/  IADD3.X R5, PT, PT, RZ, UR11, RZ, P0, !PT ;  /* 0x0000000bff057c10 */ /* 0x000fca00087fe4ff */
[----:B01-3--:R1:W-:Y:S04]  /*1beb0*/  STG.E.64 desc[UR6][R4.64], R10 ;  /* 0x0000000a04007986 */ /* 0x00b3e8000c101b06 */
.L_x_2422:
        /* <DEDUP_REMOVED lines=400> */
.L_x_2445:
        /* <DEDUP_REMOVED lines=36> */
.L_x_2450:
        /* <DEDUP_REMOVED lines=213> */
.L_x_2449:
[----:B------:R-:W-:Y:S05]  /*1e750*/  BSYNC.RECONVERGENT B3 ;  /* 0x0000000000037941 */ /* 0x000fea0003800200 */
.L_x_2448:
        /* <DEDUP_REMOVED lines=113> */
.L_x_2452:
[----:B------:R-:W-:Y:S05]  /*1ee70*/  BSYNC.RECONVERGENT B3 ;  /* 0x0000000000037941 */ /* 0x000fea0003800200 */
.L_x_2451:
        /* <DEDUP_REMOVED lines=59> */
.L_x_2454:
[----:B------:R-:W-:Y:S05]  /*1f230*/  BSYNC.RECONVERGENT B3 ;  /* 0x0000000000037941 */ /* 0x000fea0003800200 */
.L_x_2453:
        /* <DEDUP_REMOVED lines=38> */
.L_x_2447:
[----:B------:R-:W-:Y:S05]  /*1f4a0*/  BSYNC.RECONVERGENT B2 ;  /* 0x0000000000027941 */ /* 0x000fea0003800200 */
.L_x_2446:
[----:B------:R-:W5:Y:S01]  /*1f4b0*/  LDCU.64 UR10, c[0x0][0x710] ;  /* 0x0000e200ff0a77ac */ /* 0x000f620008000a00 */
[----:B------:R-:W-:Y:S01]  /*1f4c0*/  VIADD R3, R3, 0x80 ;  /* 0x0000008003037836 */ /* 0x000fe20000000000 */
[----:B-----5:R-:W-:-:S04]  /*1f4d0*/  IADD3 R4, P0, PT, R4, UR10, RZ ;  /* 0x0000000a04047c10 */ /* 0x020fc8000ff1e0ff */
[----:B------:R-:W-:-:S05]  /*1f4e0*/  IADD3.X R5, PT, PT, RZ, UR11, RZ, P0, !PT ;  /* 0x0000000bff057c10 */ /* 0x000fca00087fe4ff */
[----:B01-3--:R3:W-:Y:S04]  /*1f4f0*/  STG.E.64 desc[UR6][R4.64], R10 ;  /* 0x0000000a04007986 */ /* 0x00b7e8000c101b06 */
.L_x_2433:
[----:B------:R-:W-:-:S13]  /*1f500*/  ISETP.GE.AND P0, PT, R3, UR4, PT ;  /* 0x0000000403007c0c */ /* 0x000fda000bf06270 */
[----:B------:R-:W-:Y:S05]  /*1f510*/  @P0 BREAK.RELIABLE B0 ;  /* 0x0000000000000942 */ /* 0x000fea0003800100 */
[----:B------:R-:W-:Y:S05]  /*1f520*/  @P0 BRA `(.L_x_2455) ;  /* 0x0000006c00200947 */ /* 0x000fea0003800000 */
[----:B------:R-:W5:Y:S01]  /*1f530*/  LDCU.64 UR10, c[0x0][0x390] ;  /* 0x00007200ff0a77ac */ /* 0x000f620008000a00 */
[----:B01-3--:R-:W-:Y:S02]  /*1f540*/  MOV R4, RZ ;  /* 0x000000ff00047202 */ /* 0x00bfe40000000f00 */
[----:B------:R-:W-:Y:S01]  /*1f550*/  MOV R5, R3 ;  /* 0x0000000300057202 */ /* 0x000fe20000000f00 */
[----:B------:R-:W0:Y:S01]  /*1f560*/  LDCU UR12, c[0x0][0x38c] ;  /* 0x00007180ff0c77ac */ /* 0x000e220008000800 */
[----:B------:R-:W-:Y:S01]  /*1f570*/  ISETP.NE.AND P0, PT, R0, RZ, PT ;  /* 0x000000ff0000720c */ /* 0x000fe20003f05270 */
[----:B------:R-:W1:Y:S01]  /*1f580*/  LDCU UR13, c[0x0][0x4b8] ;  /* 0x00009700ff0d77ac */ /* 0x000e620008000800 */
[----:B------:R-:W3:Y:S01]  /*1f590*/  LDCU.64 UR14, c[0x0][0x4c8] ;  /* 0x00009900ff0e77ac */ /* 0x000ee20008000a00 */
[----:B-----5:R-:W-:Y:S01]  /*1f5a0*/  IMAD.HI.U32 R10, R3, UR10, R4 ;  /* 0x0000000a030a7c27 */ /* 0x020fe2000f8e0004 */
[----:B------:R-:W5:Y:S04]  /*1f5b0*/  LDCU UR10, c[0x0][0x4c4] ;  /* 0x00009880ff0a77ac */ /* 0x000f680008000800 */
[----:B------:R-:W-:-:S04]  /*1f5c0*/  SHF.R.U32.HI R11, RZ, UR11, R10 ;  /* 0x0000000bff0b7c19 */ /* 0x000fc8000801160a */
[----:B------:R-:W-:-:S05]  /*1f5d0*/  IADD3 R6, PT, PT, -R11, RZ, RZ ;  /* 0x000000ff0b067210 */ /* 0x000fca0007ffe1ff */
[----:B0-----:R-:W-:-:S04]  /*1f5e0*/  IMAD R6, R6, UR12, R3 ;  /* 0x0000000c06067c24 */ /* 0x001fc8000f8e0203 */
[C---:B---3--:R-:W-:Y:S02]  /*1f5f0*/  IMAD R7, R6.reuse, UR14, RZ ;  /* 0x0000000e06077c24 */ /* 0x048fe4000f8e02ff */
[C---:B--2-4-:R-:W-:Y:S02]  /*1f600*/  IMAD R8, R6.reuse, UR15, RZ ;  /* 0x0000000f06087c24 */ /* 0x054fe4000f8e02ff */
[C---:B-1----:R-:W-:Y:S02]  /*1f610*/  IMAD R4, R6.reuse, UR13, RZ ;  /* 0x0000000d06047c24 */ /* 0x042fe4000f8e02ff */
[----:B-----5:R-:W-:Y:S01]  /*1f620*/  IMAD R6, R6, UR10, RZ ;  /* 0x0000000a06067c24 */ /* 0x020fe2000f8e02ff */
        /* <DEDUP_REMOVED lines=382> */
.L_x_2456:
        /* <DEDUP_REMOVED lines=36> */
.L_x_2461:
        /* <DEDUP_REMOVED lines=213> */
.L_x_2460:
[----:B------:R-:W-:Y:S05]  /*21da0*/  BSYNC.RECONVERGENT B3 ;  /* 0x0000000000037941 */ /* 0x000fea0003800200 */
.L_x_2459:
        /* <DEDUP_REMOVED lines=113> */
.L_x_2463:
[----:B------:R-:W-:Y:S05]  /*224c0*/  BSYNC.RECONVERGENT B3 ;  /* 0x0000000000037941 */ /* 0x000fea0003800200 */
.L_x_2462:
        /* <DEDUP_REMOVED lines=59> */
.L_x_2465:
[----:B------:R-:W-:Y:S05]  /*22880*/  BSYNC.RECONVERGENT B3 ;  /* 0x0000000000037941 */ /* 0x000fea0003800200 */
.L_x_2464:
        /* <DEDUP_REMOVED lines=38> */
.L_x_2458:
[----:B------:R-:W-:Y:S05]  /*22af0*/  BSYNC.RECONVERGENT B2 ;  /* 0x0000000000027941 */ /* 0x000fea0003800200 */
.L_x_2457:
[----:B------:R-:W5:Y:S01]  /*22b00*/  LDCU.64 UR10, c[0x0][0x710] ;  /* 0x0000e200ff0a77ac */ /* 0x000f620008000a00 */
[----:B------:R-:W-:Y:S01]  /*22b10*/  VIADD R3, R3, 0x80 ;  /* 0x0000008003037836 */ /* 0x000fe20000000000 */
[----:B-----5:R-:W-:-:S04]  /*22b20*/  IADD3 R4, P0, PT, R4, UR10, RZ ;  /* 0x0000000a04047c10 */ /* 0x020fc8000ff1e0ff */
[----:B------:R-:W-:-:S05]  /*22b30*/  IADD3.X R5, PT, PT, RZ, UR11, RZ, P0, !PT ;  /* 0x0000000bff057c10 */ /* 0x000fca00087fe4ff */
[----:B01-3--:R3:W-:Y:S04]  /*22b40*/  STG.E.64 desc[UR6][R4.64], R10 ;  /* 0x0000000a04007986 */ /* 0x00b7e8000c101b06 */
.L_x_2444:
[----:B------:R-:W-:-:S13]  /*22b50*/  ISETP.GE.AND P0, PT, R3, UR4, PT ;  /* 0x0000000403007c0c */ /* 0x000fda000bf06270 */
[----:B------:R-:W-:Y:S05]  /*22b60*/  @P0 BREAK.RELIABLE B0 ;  /* 0x0000000000000942 */ /* 0x000fea0003800100 */
[----:B------:R-:W-:Y:S05]  /*22b70*/  @P0 BRA `(.L_x_2455) ;  /* 0x00000034008c0947 */ /* 0x000fea0003800000 */
[----:B------:R-:W-:Y:S05]  /*22b80*/  BSYNC.RELIABLE B0 ;  /* 0x0000000000007941 */ /* 0x000fea0003800100 */
.L_x_2399:
        /* <DEDUP_REMOVED lines=398> */
.L_x_2466:
        /* <DEDUP_REMOVED lines=36> */
.L_x_2471:
        /* <DEDUP_REMOVED lines=213> */
.L_x_2470:
[----:B------:R-:W-:Y:S05]  /*25400*/  BSYNC.RECONVERGENT B3 ;  /* 0x0000000000037941 */ /* 0x000fea0003800200 */
.L_x_2469:
        /* <DEDUP_REMOVED lines=113> */
.L_x_2473:
[----:B------:R-:W-:Y:S05]  /*25b20*/  BSYNC.RECONVERGENT B3 ;  /* 0x0000000000037941 */ /* 0x000fea0003800200 */
.L_x_2472:
        /* <DEDUP_REMOVED lines=59> */
.L_x_2475:
[----:B------:R-:W-:Y:S05]  /*25ee0*/  BSYNC.RECONVERGENT B3 ;  /* 0x0000000000037941 */ /* 0x000fea0003800200 */
.L_x_2474:
        /* <DEDUP_REMOVED lines=38> */
.L_x_2468:
[----:B------:R-:W-:Y:S05]  /*26150*/  BSYNC.RECONVERGENT B2 ;  /* 0x0000000000027941 */ /* 0x000fea0003800200 */
.L_x_2467:
[----:B------:R-:W5:Y:S01]  /*26160*/  LDCU.64 UR10, c[0x0][0x710] ;  /* 0x0000e200ff0a77ac */ /* 0x000f620008000a00 */
[----:B------:R-:W-:Y:S01]  /*26170*/  VIADD R3, R3, 0x80 ;  /* 0x0000008003037836 */ /* 0x000fe20000000000 */
[----:B-----5:R-:W-:-:S04]  /*26180*/  IADD3 R4, P0, PT, R4, UR10, RZ ;  /* 0x0000000a04047c10 */ /* 0x020fc8000ff1e0ff */
[----:B------:R-:W-:-:S05]  /*26190*/  IADD3.X R5, PT, PT, RZ, UR11, RZ, P0, !PT ;  /* 0x0000000bff057c10 */ /* 0x000fca00087fe4ff */
[----:B01-3--:R0:W-:Y:S04]  /*261a0*/  STG.E.64 desc[UR6][R4.64], R10 ;  /* 0x0000000a04007986 */ /* 0x00b1e8000c101b06 */
.L_x_2455:
[----:B------:R-:W-:Y:S05]  /*261b0*/  BSYNC.RECONVERGENT B1 ;  /* 0x0000000000017941 */ /* 0x000fea0003800200 */
.L_x_2398:
[----:B------:R-:W-:Y:S05]  /*261c0*/  WARPSYNC.ALL ;  /* 0x0000000000007948 */ /* 0x000fea0003800000 */
[----:B------:R-:W-:-:S13]  /*261d0*/  ISETP.GE.AND P0, PT, R3, UR4, PT ;  /* 0x0000000403007c0c */ /* 0x000fda000bf06270 */
[----:B------:R-:W-:Y:S05]  /*261e0*/  @P0 EXIT ;  /* 0x000000000000094d */ /* 0x000fea0003800000 */
        /* <DEDUP_REMOVED lines=13> */
[C---:B------:R-:W-:Y:S02]  /*262c0*/  IMAD R0, R36.reuse, UR13, RZ ;  /* 0x0000000d24007c24 */ /* 0x040fe4000f8e02ff */
[C---:B-1----:R-:W-:Y:S02]  /*262d0*/  IMAD R3, R36.reuse, UR10, RZ ;  /* 0x0000000a24037c24 */ /* 0x042fe4000f8e02ff */
[----:B-----5:R-:W-:Y:S01]  /*262e0*/  IMAD R36, R36, UR8, RZ ;  /* 0x0000000824247c24 */ /* 0x020fe2000f8e02ff */
[----:B------:R-:W-:Y:S06]  /*262f0*/  @!P0 BRA `(.L_x_2476) ;  /* 0x0000001400f48947 */ /* 0x000fec0003800000 */
[----:B------:R-:W2:Y:S01]  /*26300*/  LDCU.64 UR8, c[0x0][0x398] ;  /* 0x00007300ff0877ac */ /* 0x000ea20008000a00 */
[----:B------:R-:W-:Y:S01]  /*26310*/  HFMA2 R6, -RZ, RZ, 0, 0 ;  /* 0x00000000ff067431 */ /* 0x000fe200000001ff */
[----:B------:R-:W-:Y:S01]  /*26320*/  ISETP.NE.AND P0, PT, R2, 0x2, PT ;  /* 0x000000020200780c */ /* 0x000fe20003f05270 */
[----:B------:R-:W0:Y:S01]  /*26330*/  LDCU UR4, c[0x0][0x3a0] ;  /* 0x00007400ff0477ac */ /* 0x000e220008000800 */
[----:B------:R-:W1:Y:S01]  /*26340*/  LDCU UR10, c[0x0][0x4d0] ;  /* 0x00009a00ff0a77ac */ /* 0x000e620008000800 */
[----:B------:R-:W3:Y:S01]  /*26350*/  LDCU UR11, c[0x0][0x4dc] ;  /* 0x00009b80ff0b77ac */ /* 0x000ee20008000800 */
[----:B------:R-:W5:Y:S01]  /*26360*/  LDCU.64 UR12, c[0x0][0x4e0] ;  /* 0x00009c00ff0c77ac */ /* 0x000f620008000a00 */
[----:B--2-4-:R-:W-:-:S05]  /*26370*/  IMAD.HI.U32 R8, R7, UR9, R6 ;  /* 0x0000000907087c27 */ /* 0x014fca000f8e0006 */
[----:B0-----:R-:W-:-:S05]  /*26380*/  SHF.R.U32.HI R9, RZ, UR4, R8 ;  /* 0x00000004ff097c19 */ /* 0x001fca0008011608 */
[----:B------:R-:W-:-:S04]  /*26390*/  IMAD.MOV R6, RZ, RZ, -R9 ;  /* 0x000000ffff067224 */ /* 0x000fc800078e0a09 */
[----:B------:R-:W-:-:S04]  /*263a0*/  IMAD R6, R6, UR8, R7 ;  /* 0x0000000806067c24 */ /* 0x000fc8000f8e0207 */
[C---:B-1----:R-:W-:Y:S02]  /*263b0*/  IMAD R3, R6.reuse, UR10, R3 ;  /* 0x0000000a06037c24 */ /* 0x042fe4000f8e0203 */
[C---:B---3--:R-:W-:Y:S02]  /*263c0*/  IMAD R36, R6.reuse, UR11, R36 ;  /* 0x0000000b06247c24 */ /* 0x048fe4000f8e0224 */
        /* <DEDUP_REMOVED lines=368> */
.L_x_2476:
[----:B------:R-:W0:Y:S01]  /*27ad0*/  LDCU.128 UR8, c[0x0][0x730] ;  /* 0x0000e600ff0877ac */ /* 0x000e220008000c00 */
[----:B------:R-:W1:Y:S01]  /*27ae0*/  LDCU.64 UR12, c[0x0][0x748] ;  /* 0x0000e900ff0c77ac */ /* 0x000e620008000a00 */
[----:B0-----:R-:W-:-:S04]  /*27af0*/  IADD3 R6, P0, PT, R0, UR10, RZ ;  /* 0x0000000a00067c10 */ /* 0x001fc8000ff1e0ff */
[----:B------:R-:W-:Y:S01]  /*27b00*/  IADD3.X R7, PT, PT, RZ, UR11, RZ, P0, !PT ;  /* 0x0000000bff077c10 */ /* 0x000fe200087fe4ff */
[----:B------:R-:W0:Y:S05]  /*27b10*/  LDCU.64 UR10, c[0x0][0x728] ;  /* 0x0000e500ff0a77ac */ /* 0x000e2a0008000a00 */
[----:B------:R-:W3:Y:S01]  /*27b20*/  LDG.E.64 R6, desc[UR6][R6.64] ;  /* 0x0000000606067981 */ /* 0x000ee2000c1e1b00 */
[----:B------:R-:W-:-:S04]  /*27b30*/  IADD3 R4, P0, PT, R5, UR8, RZ ;  /* 0x0000000805047c10 */ /* 0x000fc8000ff1e0ff */
[----:B------:R-:W-:Y:S01]  /*27b40*/  IADD3.X R5, PT, PT, RZ, UR9, RZ, P0, !PT ;  /* 0x00000009ff057c10 */ /* 0x000fe200087fe4ff */
[----:B------:R-:W5:Y:S05]  /*27b50*/  LDCU.64 UR8, c[0x0][0x710] ;  /* 0x0000e200ff0877ac */ /* 0x000f6a0008000a00 */
[----:B------:R-:W1:Y:S01]  /*27b60*/  LDG.E.64 R4, desc[UR6][R4.64] ;  /* 0x0000000604047981 */ /* 0x000e62000c1e1b00 */
[----:B------:R-:W-:Y:S01]  /*27b70*/  ISETP.NE.AND P1, PT, RZ, UR5, PT ;  /* 0x00000005ff007c0c */ /* 0x000fe2000bf25270 */
[----:B------:R-:W1:Y:S01]  /*27b80*/  LDCU.64 UR4, c[0x0][0x758] ;  /* 0x0000eb00ff0477ac */ /* 0x000e620008000a00 */
[----:B0-----:R-:W-:Y:S01]  /*27b90*/  IADD3 R36, P2, PT, R36, UR10, RZ ;  /* 0x0000000a24247c10 */ /* 0x001fe2000ff5e0ff */
[----:B------:R-:W-:Y:S04]  /*27ba0*/  BSSY.RECONVERGENT B1, `(.L_x_2477) ;  /* 0x00001c3000017945 */ /* 0x000fe80003800200 */
[----:B------:R-:W-:Y:S01]  /*27bb0*/  IMAD.X R37, RZ, RZ, UR11, P2 ;  /* 0x0000000bff257e24 */ /* 0x000fe200090e06ff */
[----:B---3--:R-:W-:-:S04]  /*27bc0*/  ISETP.LT.U32.AND P0, PT, R6, 0x1, PT ;  /* 0x000000010600780c */ /* 0x008fc80003f01070 */
[----:B------:R-:W-:-:S04]  /*27bd0*/  ISETP.LT.AND.EX P0, PT, R7, RZ, PT, P0 ;  /* 0x000000ff0700720c */ /* 0x000fc80003f01300 */
[----:B--2-4-:R-:W-:Y:S02]  /*27be0*/  SEL R9, R6, 0x1, P0 ;  /* 0x0000000106097807 */ /* 0x014fe40000000000 */
[----:B------:R-:W-:Y:S02]  /*27bf0*/  SEL R11, R7, RZ, P0 ;  /* 0x000000ff070b7207 */ /* 0x000fe40000000000 */
[----:B------:R-:W-:Y:S02]  /*27c00*/  SEL R0, R9, R6, !P1 ;  /* 0x0000000609007207 */ /* 0x000fe40004800000 */
[----:B------:R-:W-:Y:S02]  /*27c10*/  SEL R11, R11, R7, !P1 ;  /* 0x000000070b0b7207 */ /* 0x000fe40004800000 */
[----:B------:R-:W-:Y:S02]  /*27c20*/  ISETP.GE.U32.AND P0, PT, R0, 0x1, PT ;  /* 0x000000010000780c */ /* 0x000fe40003f06070 */
[----:B-----5:R-:W-:-:S02]  /*27c30*/  IADD3 R2, P1, PT, R3, UR8, RZ ;  /* 0x0000000803027c10 */ /* 0x020fc4000ff3e0ff */
[----:B------:R-:W-:Y:S02]  /*27c40*/  ISETP.GE.AND.EX P0, PT, R11, RZ, PT, P0 ;  /* 0x000000ff0b00720c */ /* 0x000fe40003f06300 */
[C---:B-1----:R-:W-:Y:S02]  /*27c50*/  LEA R6, P3, R4.reuse, UR12, 0x3 ;  /* 0x0000000c04067c11 */ /* 0x042fe4000f8618ff */
[----:B------:R-:W-:Y:S02]  /*27c60*/  IADD3.X R3, PT, PT, RZ, UR9, RZ, P1, !PT ;  /* 0x00000009ff037c10 */ /* 0x000fe40008ffe4ff */
[----:B------:R-:W-:Y:S02]  /*27c70*/  LEA.HI.X R7, R4, UR13, R5, 0x3, P3 ;  /* 0x0000000d04077c11 */ /* 0x000fe400098f1c05 */
[----:B------:R-:W-:-:S05]  /*27c80*/  CS2R R4, SRZ ;  /* 0x0000000000047805 */ /* 0x000fca000001ff00 */
[----:B------:R-:W-:Y:S05]  /*27c90*/  @!P0 BRA `(.L_x_2478) ;  /* 0x0000001800cc8947 */ /* 0x000fea0003800000 */
[C---:B------:R-:W-:Y:S01]  /*27ca0*/  ISETP.GE.U32.AND P0, PT, R0.reuse, 0x10, PT ;  /* 0x000000100000780c */ /* 0x040fe20003f06070 */
[----:B------:R-:W-:Y:S01]  /*27cb0*/  BSSY.RECONVERGENT B2, `(.L_x_2479) ;  /* 0x00000dd000027945 */ /* 0x000fe20003800200 */
[----:B------:R-:W-:Y:S02]  /*27cc0*/  LOP3.LUT R39, R0, 0xf, RZ, 0xc0, !PT ;  /* 0x0000000f00277812 */ /* 0x000fe400078ec0ff */
[----:B------:R-:W-:Y:S02]  /*27cd0*/  CS2R R4, SRZ ;  /* 0x0000000000047805 */ /* 0x000fe4000001ff00 */
[----:B------:R-:W-:-:S13]  /*27ce0*/  ISETP.GE.U32.AND.EX P0, PT, R11, RZ, PT, P0 ;  /* 0x000000ff0b00720c */ /* 0x000fda0003f06100 */
[----:B------:R-:W-:Y:S05]  /*27cf0*/  @!P0 BRA `(.L_x_2480) ;  /* 0x0000000c00608947 */ /* 0x000fea0003800000 */
[----:B------:R-:W-:Y:S01]  /*27d00*/  BSSY.RECONVERGENT B3, `(.L_x_2480) ;  /* 0x00000d7000037945 */ /* 0x000fe20003800200 */
[----:B------:R-:W-:Y:S02]  /*27d10*/  LOP3.LUT R38, R11, 0x7fffffff, RZ, 0xc0, !PT ;  /* 0x7fffffff0b267812 */ /* 0x000fe400078ec0ff */
[----:B------:R-:W-:Y:S02]  /*27d20*/  CS2R R4, SRZ ;  /* 0x0000000000047805 */ /* 0x000fe4000001ff00 */
[----:B------:R-:W-:-:S07]  /*27d30*/  LOP3.LUT R48, R0, 0xfffffff0, RZ, 0xc0, !PT ;  /* 0xfffffff000307812 */ /* 0x000fce00078ec0ff */
.L_x_2481:
        /* <DEDUP_REMOVED lines=28> */
[----:B------:R-:W-:Y:S01]  /*27f00*/  IMAD R23, R23, UR4, RZ ;  /* 0x0000000417177c24 */ /* 0x000fe2000f8e02ff */
[-C--:B------:R-:W-:Y:S01]  /*27f10*/  LEA.HI.X R35, R30, R37.reuse, R31, 0x3, P0 ;  /* 0x000000251e237211 */ /* 0x080fe200000f1c1f */
[----:B------:R-:W-:Y:S01]  /*27f20*/  IMAD R31, R52, UR5, R33 ;  /* 0x00000005341f7c24 */ /* 0x000fe2000f8e0221 */
[----:B------:R-:W-:Y:S01]  /*27f30*/  LEA.HI.X R43, R28, R37, R29, 0x3, P1 ;  /* 0x000000251c2b7211 */ /* 0x000fe200008f1c1d */
[----:B------:R-:W-:-:S02]  /*27f40*/  IMAD R33, R25, UR4, RZ ;  /* 0x0000000419217c24 */ /* 0x000fc4000f8e02ff */
[----:B------:R-:W-:Y:S01]  /*27f50*/  IMAD.WIDE.U32 R52, R52, UR4, RZ ;  /* 0x0000000434347c25 */ /* 0x000fe2000f8e00ff */
[----:B------:R-:W2:Y:S03]  /*27f60*/  LDG.E.64 R34, desc[UR6][R34.64] ;  /* 0x0000000622227981 */ /* 0x000ea6000c1e1b00 */
[----:B------:R-:W-:Y:S01]  /*27f70*/  IMAD.WIDE.U32 R28, R26, UR4, RZ ;  /* 0x000000041a1c7c25 */ /* 0x000fe2000f8e00ff */
[-C--:B------:R-:W-:Y:S01]  /*27f80*/  LEA R40, P0, R52, R36.reuse, 0x3 ;  /* 0x0000002434287211 */ /* 0x080fe200078018ff */
[----:B------:R-:W3:Y:S01]  /*27f90*/  LDG.E.64 R42, desc[UR6][R42.64] ;  /* 0x000000062a2a7981 */ /* 0x000ee2000c1e1b00 */
[----:B------:R-:W-:Y:S01]  /*27fa0*/  IADD3 R31, PT, PT, R53, R31, RZ ;  /* 0x0000001f351f7210 */ /* 0x000fe20007ffe0ff */
[----:B------:R-:W-:Y:S01]  /*27fb0*/  IMAD R25, R26, UR5, R27 ;  /* 0x000000051a197c24 */ /* 0x000fe2000f8e021b */
[----:B------:R-:W-:Y:S01]  /*27fc0*/  LEA R32, P1, R28, R36, 0x3 ;  /* 0x000000241c207211 */ /* 0x000fe200078218ff */
[----:B------:R-:W-:Y:S01]  /*27fd0*/  IMAD.WIDE.U32 R26, R24, UR4, RZ ;  /* 0x00000004181a7c25 */ /* 0x000fe2000f8e00ff */
[----:B------:R-:W-:-:S02]  /*27fe0*/  LEA.HI.X R41, R52, R37, R31, 0x3, P0 ;  /* 0x0000002534297211 */ /* 0x000fc400000f1c1f */
[----:B------:R-:W-:Y:S01]  /*27ff0*/  IADD3 R25, PT, PT, R29, R25, RZ ;  /* 0x000000191d197210 */ /* 0x000fe20007ffe0ff */
[----:B------:R-:W-:Y:S01]  /*28000*/  IMAD R33, R24, UR5, R33 ;  /* 0x0000000518217c24 */ /* 0x000fe2000f8e0221 */
[-C--:B------:R-:W-:Y:S01]  /*28010*/  LEA R30, P2, R26, R36.reuse, 0x3 ;  /* 0x000000241a1e7211 */ /* 0x080fe200078418ff */
[----:B------:R-:W-:Y:S01]  /*28020*/  IMAD R21, R21, UR4, RZ ;  /* 0x0000000415157c24 */ /* 0x000fe2000f8e02ff */
[----:B------:R-:W4:Y:S01]  /*28030*/  LDG.E.64 R40, desc[UR6][R40.64] ;  /* 0x0000000628287981 */ /* 0x000f22000c1e1b00 */
[----:B------:R-:W-:Y:S01]  /*28040*/  IMAD.IADD R24, R27, 0x1, R33 ;  /* 0x000000011b187824 */ /* 0x000fe200078e0221 */
[-C--:B------:R-:W-:Y:S01]  /*28050*/  LEA.HI.X R33, R28, R37.reuse, R25, 0x3, P1 ;  /* 0x000000251c217211 */ /* 0x080fe200008f1c19 */
[----:B------:R-:W-:Y:S02]  /*28060*/  IMAD R27, R19, UR4, RZ ;  /* 0x00000004131b7c24 */ /* 0x000fe4000f8e02ff */
[----:B------:R-:W-:Y:S01]  /*28070*/  IMAD R25, R22, UR5, R23 ;  /* 0x0000000516197c24 */ /* 0x000fe2000f8e0217 */
[----:B------:R-:W-:Y:S01]  /*28080*/  LEA.HI.X R31, R26, R37, R24, 0x3, P2 ;  /* 0x000000251a1f7211 */ /* 0x000fe200010f1c18 */
[----:B------:R-:W-:Y:S01]  /*28090*/  IMAD.WIDE.U32 R52, R22, UR4, RZ ;  /* 0x0000000416347c25 */ /* 0x000fe2000f8e00ff */
[----:B------:R-:W5:Y:S03]  /*280a0*/  LDG.E.64 R32, desc[UR6][R32.64] ;  /* 0x0000000620207981 */ /* 0x000f66000c1e1b00 */
[----:B------:R-:W-:Y:S01]  /*280b0*/  IMAD.WIDE.U32 R22, R20, UR4, RZ ;  /* 0x0000000414167c25 */ /* 0x000fe2000f8e00ff */
[-C--:B------:R-:W-:Y:S01]  /*280c0*/  LEA R28, P0, R52, R36.reuse, 0x3 ;  /* 0x00000024341c7211 */ /* 0x080fe200078018ff */
[----:B------:R-:W5:Y:S01]  /*280d0*/  LDG.E.64 R30, desc[UR6][R30.64] ;  /* 0x000000061e1e7981 */ /* 0x000f62000c1e1b00 */
[----:B------:R-:W-:Y:S01]  /*280e0*/  IADD3 R25, PT, PT, R53, R25, RZ ;  /* 0x0000001935197210 */ /* 0x000fe20007ffe0ff */
[----:B------:R-:W-:Y:S01]  /*280f0*/  IMAD R19, R20, UR5, R21 ;  /* 0x0000000514137c24 */ /* 0x000fe2000f8e0215 */
[----:B------:R-:W-:Y:S01]  /*28100*/  LEA R26, P1, R22, R36, 0x3 ;  /* 0x00000024161a7211 */ /* 0x000fe200078218ff */
[----:B------:R-:W-:Y:S01]  /*28110*/  IMAD.WIDE.U32 R20, R18, UR4, RZ ;  /* 0x0000000412147c25 */ /* 0x000fe2000f8e00ff */
[----:B------:R-:W-:-:S02]  /*28120*/  LEA.HI.X R29, R52, R37, R25, 0x3, P0 ;  /* 0x00000025341d7211 */ /* 0x000fc400000f1c19 */
[----:B------:R-:W-:Y:S01]  /*28130*/  IADD3 R19, PT, PT, R23, R19, RZ ;  /* 0x0000001317137210 */ /* 0x000fe20007ffe0ff */
[----:B------:R-:W-:Y:S01]  /*28140*/  IMAD R27, R18, UR5, R27 ;  /* 0x00000005121b7c24 */ /* 0x000fe2000f8e021b */
[----:B------:R-:W-:Y:S01]  /*28150*/  LEA R24, P2, R20, R36, 0x3 ;  /* 0x0000002414187211 */ /* 0x000fe200078418ff */
[----:B------:R-:W-:Y:S01]  /*28160*/  IMAD R17, R17, UR4, RZ ;  /* 0x0000000411117c24 */ /* 0x000fe2000f8e02ff */
[----:B------:R-:W5:Y:S01]  /*28170*/  LDG.E.64 R28, desc[UR6][R28.64] ;  /* 0x000000061c1c7981 */ /* 0x000f62000c1e1b00 */
[----:B------:R-:W-:Y:S01]  /*28180*/  IMAD R15, R15, UR4, RZ ;  /* 0x000000040f0f7c24 */ /* 0x000fe2000f8e02ff */
[----:B------:R-:W-:Y:S01]  /*28190*/  IADD3 R18, PT, PT, R21, R27, RZ ;  /* 0x0000001b15127210 */ /* 0x000fe20007ffe0ff */
[----:B------:R-:W-:Y:S01]  /*281a0*/  IMAD R21, R13, UR4, RZ ;  /* 0x000000040d157c24 */ /* 0x000fe2000f8e02ff */
[-C--:B------:R-:W-:Y:S01]  /*281b0*/  LEA.HI.X R27, R22, R37.reuse, R19, 0x3, P1 ;  /* 0x00000025161b7211 */ /* 0x080fe200008f1c13 */
[----:B------:R-:W-:Y:S01]  /*281c0*/  IMAD R19, R16, UR5, R17 ;  /* 0x0000000510137c24 */ /* 0x000fe2000f8e0211 */
[----:B------:R-:W-:Y:S01]  /*281d0*/  LEA.HI.X R25, R20, R37, R18, 0x3, P2 ;  /* 0x0000002514197211 */ /* 0x000fe200010f1c12 */
[----:B------:R-:W-:-:S03]  /*281e0*/  IMAD.WIDE.U32 R52, R16, UR4, RZ ;  /* 0x0000000410347c25 */ /* 0x000fc6000f8e00ff */
[----:B------:R-:W5:Y:S01]  /*281f0*/  LDG.E.64 R26, desc[UR6][R26.64] ;  /* 0x000000061a1a7981 */ /* 0x000f62000c1e1b00 */
[----:B------:R-:W-:Y:S01]  /*28200*/  IMAD.WIDE.U32 R16, R14, UR4, RZ ;  /* 0x000000040e107c25 */ /* 0x000fe2000f8e00ff */
[-C--:B------:R-:W-:Y:S02]  /*28210*/  LEA R22, P0, R52, R36.reuse, 0x3 ;  /* 0x0000002434167211 */ /* 0x080fe400078018ff */
[----:B------:R-:W-:Y:S01]  /*28220*/  IADD3 R19, PT, PT, R53, R19, RZ ;  /* 0x0000001335137210 */ /* 0x000fe20007ffe0ff */
[----:B------:R-:W-:Y:S01]  /*28230*/  IMAD R13, R14, UR5, R15 ;  /* 0x000000050e0d7c24 */ /* 0x000fe2000f8e020f */
[-C--:B------:R-:W-:Y:S01]  /*28240*/  LEA R20, P1, R16, R36.reuse, 0x3 ;  /* 0x0000002410147211 */ /* 0x080fe200078218ff */
[----:B------:R-:W-:Y:S01]  /*28250*/  IMAD.WIDE.U32 R14, R12, UR4, RZ ;  /* 0x000000040c0e7c25 */ /* 0x000fe2000f8e00ff */
[----:B------:R-:W-:Y:S01]  /*28260*/  LEA.HI.X R23, R52, R37, R19, 0x3, P0 ;  /* 0x0000002534177211 */ /* 0x000fe200000f1c13 */
[----:B------:R-:W5:Y:S02]  /*28270*/  LDG.E.64 R24, desc[UR6][R24.64] ;  /* 0x0000000618187981 */ /* 0x000f64000c1e1b00 */
[----:B------:R-:W-:Y:S01]  /*28280*/  IMAD R21, R12, UR5, R21 ;  /* 0x000000050c157c24 */ /* 0x000fe2000f8e0215 */
[----:B------:R-:W-:Y:S01]  /*28290*/  LEA R18, P2, R14, R36, 0x3 ;  /* 0x000000240e127211 */ /* 0x000fe200078418ff */
[----:B------:R-:W-:Y:S01]  /*282a0*/  IMAD.IADD R13, R17, 0x1, R13 ;  /* 0x00000001110d7824 */ /* 0x000fe200078e020d */
[----:B------:R-:W5:Y:S01]  /*282b0*/  LDG.E.64 R22, desc[UR6][R22.64] ;  /* 0x0000000616167981 */ /* 0x000f62000c1e1b00 */
[----:B------:R-:W-:Y:S01]  /*282c0*/  IMAD R17, R47, UR4, RZ ;  /* 0x000000042f117c24 */ /* 0x000fe2000f8e02ff */
[----:B------:R-:W-:Y:S01]  /*282d0*/  IADD3 R12, PT, PT, R15, R21, RZ ;  /* 0x000000150f0c7210 */ /* 0x000fe20007ffe0ff */
[----:B------:R-:W-:Y:S01]  /*282e0*/  IMAD R15, R45, UR4, RZ ;  /* 0x000000042d0f7c24 */ /* 0x000fe2000f8e02ff */
[-C--:B------:R-:W-:Y:S01]  /*282f0*/  LEA.HI.X R21, R16, R37.reuse, R13, 0x3, P1 ;  /* 0x0000002510157211 */ /* 0x080fe200008f1c0d */
[----:B------:R-:W-:Y:S01]  /*28300*/  IMAD R49, R51, UR4, RZ ;  /* 0x0000000433317c24 */ /* 0x000fe2000f8e02ff */
[----:B------:R-:W-:Y:S01]  /*28310*/  LEA.HI.X R19, R14, R37, R12, 0x3, P2 ;  /* 0x000000250e137211 */ /* 0x000fe200010f1c0c */
[----:B------:R-:W-:-:S02]  /*28320*/  IMAD R13, R44, UR5, R15 ;  /* 0x000000052c0d7c24 */ /* 0x000fc4000f8e020f */
[----:B------:R-:W-:Y:S01]  /*28330*/  IMAD R15, R46, UR5, R17 ;  /* 0x000000052e0f7c24 */ /* 0x000fe2000f8e0211 */
[----:B------:R-:W5:Y:S01]  /*28340*/  LDG.E.64 R20, desc[UR6][R20.64] ;  /* 0x0000000614147981 */ /* 0x000f62000c1e1b00 */
[----:B------:R-:W-:-:S03]  /*28350*/  IMAD.WIDE.U32 R44, R44, UR4, RZ ;  /* 0x000000042c2c7c25 */ /* 0x000fc6000f8e00ff */
[----:B------:R-:W5:Y:S01]  /*28360*/  LDG.E.64 R18, desc[UR6][R18.64] ;  /* 0x0000000612127981 */ /* 0x000f62000c1e1b00 */
[----:B------:R-:W-:Y:S01]  /*28370*/  IMAD R17, R11, UR4, RZ ;  /* 0x000000040b117c24 */ /* 0x000fe2000f8e02ff */
[----:B------:R-:W-:Y:S01]  /*28380*/  LEA R16, P0, R44, R36, 0x3 ;  /* 0x000000242c107211 */ /* 0x000fe200078018ff */
[----:B------:R-:W-:Y:S02]  /*28390*/  IMAD R11, R50, UR5, R49 ;  /* 0x00000005320b7c24 */ /* 0x000fe4000f8e0231 */
[----:B------:R-:W-:Y:S01]  /*283a0*/  IMAD R49, R10, UR5, R17 ;  /* 0x000000050a317c24 */ /* 0x000fe2000f8e0211 */
[----:B------:R-:W-:Y:S01]  /*283b0*/  IADD3 R17, PT, PT, R45, R13, RZ ;  /* 0x0000000d2d117210 */ /* 0x000fe20007ffe0ff */
[----:B------:R-:W-:Y:S02]  /*283c0*/  IMAD R9, R9, UR4, RZ ;  /* 0x0000000409097c24 */ /* 0x000fe4000f8e02ff */
[----:B------:R-:W-:Y:S01]  /*283d0*/  IMAD.WIDE.U32 R46, R46, UR4, RZ ;  /* 0x000000042e2e7c25 */ /* 0x000fe2000f8e00ff */
[----:B------:R-:W-:-:S03]  /*283e0*/  LEA.HI.X R17, R44, R37, R17, 0x3, P0 ;  /* 0x000000252c117211 */ /* 0x000fc600000f1c11 */
[----:B------:R-:W-:Y:S01]  /*283f0*/  IMAD.WIDE.U32 R50, R50, UR4, RZ ;  /* 0x0000000432327c25 */ /* 0x000fe2000f8e00ff */
[-C--:B------:R-:W-:Y:S02]  /*28400*/  LEA R14, P1, R46, R36.reuse, 0x3 ;  /* 0x000000242e0e7211 */ /* 0x080fe400078218ff */
[----:B------:R-:W-:Y:S01]  /*28410*/  IADD3 R15, PT, PT, R47, R15, RZ ;  /* 0x0000000f2f0f7210 */ /* 0x000fe20007ffe0ff */
[----:B------:R-:W-:Y:S01]  /*28420*/  IMAD.WIDE.U32 R52, R10, UR4, RZ ;  /* 0x000000040a347c25 */ /* 0x000fe2000f8e00ff */
[----:B------:R-:W-:Y:S01]  /*28430*/  IADD3 R13, PT, PT, R51, R11, RZ ;  /* 0x0000000b330d7210 */ /* 0x000fe20007ffe0ff */
[----:B------:R-:W5:Y:S01]  /*28440*/  LDG.E.64 R16, desc[UR6][R16.64] ;  /* 0x0000000610107981 */ /* 0x000f62000c1e1b00 */
[-C--:B------:R-:W-:Y:S01]  /*28450*/  LEA R12, P2, R50, R36.reuse, 0x3 ;  /* 0x00000024320c7211 */ /* 0x080fe200078418ff */
[----:B------:R-:W-:Y:S01]  /*28460*/  IMAD.WIDE.U32 R44, R8, UR4, RZ ;  /* 0x00000004082c7c25 */ /* 0x000fe2000f8e00ff */
[----:B------:R-:W-:Y:S02]  /*28470*/  LEA R10, P3, R52, R36, 0x3 ;  /* 0x00000024340a7211 */ /* 0x000fe400078618ff */
[----:B------:R-:W-:Y:S01]  /*28480*/  LEA.HI.X R15, R46, R37, R15, 0x3, P1 ;  /* 0x000000252e0f7211 */ /* 0x000fe200008f1c0f */
[----:B------:R-:W-:-:S02]  /*28490*/  IMAD R9, R8, UR5, R9 ;  /* 0x0000000508097c24 */ /* 0x000fc4000f8e0209 */
[----:B------:R-:W-:Y:S01]  /*284a0*/  IMAD.IADD R11, R53, 0x1, R49 ;  /* 0x00000001350b7824 */ /* 0x000fe200078e0231 */
[----:B------:R-:W-:Y:S02]  /*284b0*/  LEA R8, P0, R44, R36, 0x3 ;  /* 0x000000242c087211 */ /* 0x000fe400078018ff */
        /* <DEDUP_REMOVED lines=92> */
.L_x_2480:
[----:B------:R-:W-:Y:S05]  /*28a80*/  BSYNC.RECONVERGENT B2 ;  /* 0x0000000000027941 */ /* 0x000fea0003800200 */
.L_x_2479:
        /* <DEDUP_REMOVED lines=33> */
[----:B------:R-:W-:Y:S01]  /*28ca0*/  LEA R14, P2, R28, R36, 0x3 ;  /* 0x000000241c0e7211 */ /* 0x000fe200078418ff */
[----:B------:R-:W-:-:S04]  /*28cb0*/  IMAD.WIDE.U32 R30, R16, UR8, RZ ;  /* 0x00000008101e7c25 */ /* 0x000fc8000f8e00ff */
[----:B------:R-:W-:Y:S01]  /*28cc0*/  IMAD R25, R16, UR9, R17 ;  /* 0x0000000910197c24 */ /* 0x000fe2000f8e0211 */
[-C--:B------:R-:W-:Y:S01]  /*28cd0*/  LEA R16, P1, R26, R36.reuse, 0x3 ;  /* 0x000000241a107211 */ /* 0x080fe200078218ff */
[----:B------:R-:W-:Y:S01]  /*28ce0*/  IMAD.IADD R15, R29, 0x1, R15 ;  /* 0x000000011d0f7824 */ /* 0x000fe200078e020f */
[----:B------:R-:W-:Y:S01]  /*28cf0*/  IADD3 R17, PT, PT, R27, R13, RZ ;  /* 0x0000000d1b117210 */ /* 0x000fe20007ffe0ff */
[----:B------:R-:W-:Y:S01]  /*28d00*/  IMAD R23, R23, UR8, RZ ;  /* 0x0000000817177c24 */ /* 0x000fe2000f8e02ff */
[----:B------:R-:W-:Y:S01]  /*28d10*/  LEA R12, P3, R30, R36, 0x3 ;  /* 0x000000241e0c7211 */ /* 0x000fe200078618ff */
[----:B------:R-:W-:Y:S01]  /*28d20*/  IMAD R21, R21, UR8, RZ ;  /* 0x0000000815157c24 */ /* 0x000fe2000f8e02ff */
[----:B------:R-:W-:Y:S01]  /*28d30*/  IADD3 R13, PT, PT, R31, R25, RZ ;  /* 0x000000191f0d7210 */ /* 0x000fe20007ffe0ff */
[----:B------:R-:W-:Y:S01]  /*28d40*/  IMAD R19, R19, UR8, RZ ;  /* 0x0000000813137c24 */ /* 0x000fe2000f8e02ff */
[-C--:B------:R-:W-:Y:S01]  /*28d50*/  LEA.HI.X R17, R26, R37.reuse, R17, 0x3, P1 ;  /* 0x000000251a117211 */ /* 0x080fe200008f1c11 */
[----:B------:R-:W-:Y:S01]  /*28d60*/  IMAD R23, R22, UR9, R23 ;  /* 0x0000000916177c24 */ /* 0x000fe2000f8e0217 */
[-C--:B------:R-:W-:Y:S01]  /*28d70*/  LEA.HI.X R15, R28, R37.reuse, R15, 0x3, P2 ;  /* 0x000000251c0f7211 */ /* 0x080fe200010f1c0f */
[----:B------:R-:W-:Y:S01]  /*28d80*/  IMAD.WIDE.U32 R26, R22, UR8, RZ ;  /* 0x00000008161a7c25 */ /* 0x000fe2000f8e00ff */
[----:B------:R-:W-:-:S02]  /*28d90*/  LEA.HI.X R13, R30, R37, R13, 0x3, P3 ;  /* 0x000000251e0d7211 */ /* 0x000fc400018f1c0d */
[----:B------:R-:W3:Y:S01]  /*28da0*/  LDG.E.64 R16, desc[UR6][R16.64] ;  /* 0x0000000610107981 */ /* 0x000ee2000c1e1b00 */
[----:B------:R-:W-:Y:S01]  /*28db0*/  IMAD R11, R11, UR8, RZ ;  /* 0x000000080b0b7c24 */ /* 0x000fe2000f8e02ff */
[-C--:B------:R-:W-:Y:S01]  /*28dc0*/  LEA R22, P1, R26, R36.reuse, 0x3 ;  /* 0x000000241a167211 */ /* 0x080fe200078218ff */
[C---:B------:R-:W-:Y:S01]  /*28dd0*/  IMAD.WIDE.U32 R28, R20.reuse, UR8, RZ ;  /* 0x00000008141c7c25 */ /* 0x040fe2000f8e00ff */
[----:B------:R-:W-:Y:S01]  /*28de0*/  IADD3 R23, PT, PT, R27, R23, RZ ;  /* 0x000000171b177210 */ /* 0x000fe20007ffe0ff */
[----:B------:R-:W4:Y:S02]  /*28df0*/  LDG.E.64 R14, desc[UR6][R14.64] ;  /* 0x000000060e0e7981 */ /* 0x000f24000c1e1b00 */
[----:B------:R-:W-:Y:S01]  /*28e00*/  IMAD R21, R20, UR9, R21 ;  /* 0x0000000914157c24 */ /* 0x000fe2000f8e0215 */
[-C--:B------:R-:W-:Y:S01]  /*28e10*/  LEA R20, P2, R28, R36.reuse, 0x3 ;  /* 0x000000241c147211 */ /* 0x080fe200078418ff */
[----:B------:R-:W-:Y:S01]  /*28e20*/  IMAD.WIDE.U32 R30, R18, UR8, RZ ;  /* 0x00000008121e7c25 */ /* 0x000fe2000f8e00ff */
[----:B------:R-:W-:Y:S01]  /*28e30*/  LEA.HI.X R23, R26, R37, R23, 0x3, P1 ;  /* 0x000000251a177211 */ /* 0x000fe200008f1c17 */
[----:B------:R-:W5:Y:S01]  /*28e40*/  LDG.E.64 R12, desc[UR6][R12.64] ;  /* 0x000000060c0c7981 */ /* 0x000f62000c1e1b00 */
[----:B------:R-:W-:Y:S01]  /*28e50*/  IADD3 R21, PT, PT, R29, R21, RZ ;  /* 0x000000151d157210 */ /* 0x000fe20007ffe0ff */
[----:B------:R-:W-:Y:S01]  /*28e60*/  IMAD R19, R18, UR9, R19 ;  /* 0x0000000912137c24 */ /* 0x000fe2000f8e0213 */
[-C--:B------:R-:W-:Y:S01]  /*28e70*/  LEA R18, P3, R30, R36.reuse, 0x3 ;  /* 0x000000241e127211 */ /* 0x080fe200078618ff */
[----:B------:R-:W-:Y:S01]  /*28e80*/  IMAD R25, R10, UR9, R11 ;  /* 0x000000090a197c24 */ /* 0x000fe2000f8e020b */
[----:B------:R-:W-:Y:S01]  /*28e90*/  LEA.HI.X R21, R28, R37, R21, 0x3, P2 ;  /* 0x000000251c157211 */ /* 0x000fe200010f1c15 */
[----:B------:R-:W-:Y:S01]  /*28ea0*/  IMAD.WIDE.U32 R10, R10, UR8, RZ ;  /* 0x000000080a0a7c25 */ /* 0x000fe2000f8e00ff */
[----:B------:R-:W-:Y:S01]  /*28eb0*/  IADD3 R19, PT, PT, R31, R19, RZ ;  /* 0x000000131f137210 */ /* 0x000fe20007ffe0ff */
[----:B------:R-:W5:Y:S02]  /*28ec0*/  LDG.E.64 R22, desc[UR6][R22.64] ;  /* 0x0000000616167981 */ /* 0x000f64000c1e1b00 */
[----:B------:R-:W-:Y:S01]  /*28ed0*/  IMAD.IADD R11, R11, 0x1, R25 ;  /* 0x000000010b0b7824 */ /* 0x000fe200078e0219 */
[----:B------:R-:W-:Y:S01]  /*28ee0*/  LEA R26, P1, R10, R36, 0x3 ;  /* 0x000000240a1a7211 */ /* 0x000fe200078218ff */
[----:B------:R-:W5:Y:S01]  /*28ef0*/  LDG.E.64 R20, desc[UR6][R20.64] ;  /* 0x0000000614147981 */ /* 0x000f62000c1e1b00 */
[----:B------:R-:W-:-:S02]  /*28f00*/  LEA.HI.X R19, R30, R37, R19, 0x3, P3 ;  /* 0x000000251e137211 */ /* 0x000fc400018f1c13 */
[----:B------:R-:W-:-:S04]  /*28f10*/  LEA.HI.X R27, R10, R37, R11, 0x3, P1 ;  /* 0x000000250a1b7211 */ /* 0x000fc800008f1c0b */
        /* <DEDUP_REMOVED lines=40> */
.L_x_2483:
[----:B------:R-:W-:Y:S05]  /*291a0*/  BSYNC.RECONVERGENT B2 ;  /* 0x0000000000027941 */ /* 0x000fea0003800200 */
.L_x_2482:
        /* <DEDUP_REMOVED lines=32> */
[-C--:B------:R-:W-:Y:S01]  /*293b0*/  LEA.HI.X R19, R16, R37.reuse, R13, 0x3, P3 ;  /* 0x0000002510137211 */ /* 0x080fe200018f1c0d */
[----:B------:R-:W-:Y:S01]  /*293c0*/  IMAD.WIDE.U32 R20, R20, UR8, RZ ;  /* 0x0000000814147c25 */ /* 0x000fe2000f8e00ff */
[----:B------:R-:W1:Y:S03]  /*293d0*/  LDG.E.64 R10, desc[UR6][R10.64] ;  /* 0x000000060a0a7981 */ /* 0x000e66000c1e1b00 */
[----:B------:R-:W-:Y:S01]  /*293e0*/  IMAD.IADD R17, R21, 0x1, R17 ;  /* 0x0000000115117824 */ /* 0x000fe200078e0211 */
[C---:B------:R-:W-:Y:S01]  /*293f0*/  LEA R8, P1, R20.reuse, R36, 0x3 ;  /* 0x0000002414087211 */ /* 0x040fe200078218ff */
[----:B------:R-:W2:Y:S03]  /*29400*/  LDG.E.64 R14, desc[UR6][R14.64] ;  /* 0x000000060e0e7981 */ /* 0x000ea6000c1e1b00 */
[----:B------:R-:W-:Y:S01]  /*29410*/  LEA.HI.X R9, R20, R37, R17, 0x3, P1 ;  /* 0x0000002514097211 */ /* 0x000fe200008f1c11 */
[----:B------:R-:W3:Y:S05]  /*29420*/  LDG.E.64 R18, desc[UR6][R18.64] ;  /* 0x0000000612127981 */ /* 0x000eea000c1e1b00 */
[----:B------:R-:W4:Y:S01]  /*29430*/  LDG.E.64 R8, desc[UR6][R8.64] ;  /* 0x0000000608087981 */ /* 0x000f22000c1e1b00 */
[----:B------:R-:W-:-:S04]  /*29440*/  IADD3 R6, P1, PT, R6, 0x20, RZ ;  /* 0x0000002006067810 */ /* 0x000fc80007f3e0ff */
[----:B------:R-:W-:Y:S01]  /*29450*/  IADD3.X R7, PT, PT, RZ, R7, RZ, P1, !PT ;  /* 0x00000007ff077210 */ /* 0x000fe20000ffe4ff */
        /* <DEDUP_REMOVED lines=16> */
.L_x_2485:
[----:B------:R-:W-:Y:S05]  /*29560*/  BSYNC.RECONVERGENT B2 ;  /* 0x0000000000027941 */ /* 0x000fea0003800200 */
.L_x_2484:
        /* <DEDUP_REMOVED lines=38> */
.L_x_2478:
[----:B------:R-:W-:Y:S05]  /*297d0*/  BSYNC.RECONVERGENT B1 ;  /* 0x0000000000017941 */ /* 0x000fea0003800200 */
.L_x_2477:
[----:B01-3--:R-:W-:Y:S01]  /*297e0*/  STG.E.64 desc[UR6][R2.64], R4 ;  /* 0x0000000402007986 */ /* 0x00bfe2000c101b06 */
[----:B------:R-:W-:Y:S05]  /*297f0*/  EXIT ;  /* 0x000000000000794d */ /* 0x000fea0003800000 */
.L_x_2486:
        /* <DEDUP_REMOVED lines=16> */
.L_x_17237:


//--------------------- .text._ZN2at6native73_GLOBAL__N__c8866d80_35_SparseBinaryOpIntersectionKernel_cu_7dd49032_323712apply_kernelILi128ELi8EZNS1_29binary_op_intersection_kernelINS1_9RhsProjOpEslEEvRNS_14TensorIteratorEllRKNS_6TensorEbEUliE_EEviT1_ --------------------------
	.section	.text._ZN2at6native73_GLOBAL__N__c8866d80_35_SparseBinaryOpIntersectionKernel_cu_7dd49032_323712apply_kernelILi128ELi8EZNS1_29binary_op_intersection_kernelINS1_9RhsProjOpEslEEvRNS_14TensorIteratorEllRKNS_6TensorEbEUliE_EEviT1_,"ax",@progbits
	.align	128
.text._ZN2at6native73_GLOBAL__N__c8866d80_35_SparseBinaryOpIntersectionKernel_cu_7dd49032_323712apply_kernelILi128ELi8EZNS1_29binary_op_intersection_kernelINS1_9RhsProjOpEslEEvRNS_14TensorIteratorEllRKNS_6TensorEbEUliE_EEviT1_:
        .type           _ZN2at6native73_GLOBAL__N__c8866d80_35_SparseBinaryOpIntersectionKernel_cu_7dd49032_323712apply_kernelILi128ELi8EZNS1_29binary_op_intersection_kernelINS1_9RhsProjOpEslEEvRNS_14TensorIteratorEllRKNS_6TensorEbEUliE_EEviT1_,@function
        .size           _ZN2at6native73_GLOBAL__N__c8866d80_35_SparseBinaryOpIntersectionKernel_cu_7dd49032_323712apply_kernelILi128ELi8EZNS1_29binary_op_intersection_kernelINS1_9RhsProjOpEslEEvRNS_14TensorIteratorEllRKNS_6TensorEbEUliE_EEviT1_,(.L_x_17238 - _ZN2at6native73_GLOBAL__N__c8866d80_35_SparseBinaryOpIntersectionKernel_cu_7dd49032_323712apply_kernelILi128ELi8EZNS1_29binary_op_intersection_kernelINS1_9RhsProjOpEslEEvRNS_14TensorIteratorEllRKNS_6TensorEbEUliE_EEviT1_)
        .other          _ZN2at6native73_GLOBAL__N__c8866d80_35_SparseBinaryOpIntersectionKernel_cu_7dd49032_323712apply_kernelILi128ELi8EZNS1_29binary_op_intersection_kernelINS1_9RhsProjOpEslEEvRNS_14TensorIteratorEllRKNS_6TensorEbEUliE_EEviT1_,@"STO_CUDA_ENTRY STV_DEFAULT"
_ZN2at6native73_GLOBAL__N__c8866d80_35_SparseBinaryOpIntersectionKernel_cu_7dd49032_323712apply_kernelILi128ELi8EZNS1_29binary_op_intersection_kernelINS1_9RhsProjOpEslEEvRNS_14TensorIteratorEllRKNS_6TensorEbEUliE_EEviT1_:
        /* <DEDUP_REMOVED lines=41> */
[C---:B------:R-:W-:Y:S01]  /*0290*/  ISETP.GE.U32.AND P0, PT, R0.reuse, 0x10, PT ;  /* 0x000000100000780c */ /* 0x040fe20003f06070 */
[----:B------:R-:W-:Y:S01]  /*02a0*/  HFMA2 R32, -RZ, RZ, 0, 0 ;  /* 0x00000000ff207431 */ /* 0x000fe200000001ff */
[----:B------:R-:W-:-:S02]  /*02b0*/  LOP3.LUT R2, R0, 0xf, RZ, 0xc0, !PT ;  /* 0x0000000f00027812 */ /* 0x000fc400078ec0ff */
[----:B------:R-:W-:Y:S02]  /*02c0*/  ISETP.GE.U32.AND.EX P0, PT, R30, RZ, PT, P0 ;  /* 0x000000ff1e00720c */ /* 0x000fe40003f06100 */
[----:B--2---:R-:W-:-:S04]  /*02d0*/  LEA R4, P1, R6, R4, 0x3 ;  /* 0x0000000406047211 */ /* 0x004fc800078218ff */
[----:B------:R-:W-:-:S07]  /*02e0*/  LEA.HI.X R5, R6, R5, R7, 0x3, P1 ;  /* 0x0000000506057211 */ /* 0x000fce00008f1c07 */
[----:B------:R-:W-:Y:S05]  /*02f0*/  @!P0 BRA `(.L_x_2492) ;  /* 0x0000000800588947 */ /* 0x000fea0003800000 */
[----:B------:R-:W1:Y:S01]  /*0300*/  LDC.64 R6, c[0x0][0x728] ;  /* 0x0001ca00ff067b82 */ /* 0x000e620000000a00 */
[----:B------:R-:W-:Y:S01]  /*0310*/  LOP3.LUT R30, R30, 0x7fffffff, RZ, 0xc0, !PT ;  /* 0x7fffffff1e1e7812 */ /* 0x000fe200078ec0ff */
[----:B------:R-:W2:Y:S01]  /*0320*/  LDCU.64 UR28, c[0x0][0x758] ;  /* 0x0000eb00ff1c77ac */ /* 0x000ea20008000a00 */
[----:B------:R-:W-:Y:S02]  /*0330*/  LOP3.LUT R31, R0, 0xfffffff0, RZ, 0xc0, !PT ;  /* 0xfffffff0001f7812 */ /* 0x000fe400078ec0ff */
[----:B------:R-:W-:-:S07]  /*0340*/  MOV R32, RZ ;  /* 0x000000ff00207202 */ /* 0x000fce0000000f00 */
.L_x_2493:
[----:B------:R-:W-:Y:S01]  /*0350*/  IMAD.MOV.U32 R14, RZ, RZ, R4 ;  /* 0x000000ffff0e7224 */ /* 0x000fe200078e0004 */
        /* <DEDUP_REMOVED lines=22> */
[----:B-1----:R-:W-:-:S03]  /*04c0*/  LEA R46, P0, R44, R6, 0x1 ;  /* 0x000000062c2e7211 */ /* 0x002fc600078008ff */
[----:B------:R-:W-:Y:S01]  /*04d0*/  IMAD R37, R36, UR29, R37 ;  /* 0x0000001d24257c24 */ /* 0x000fe2000f8e0225 */
[----:B------:R-:W-:Y:S01]  /*04e0*/  IADD3 R33, PT, PT, R45, R33, RZ ;  /* 0x000000212d217210 */ /* 0x000fe20007ffe0ff */
[----:B----4-:R-:W-:Y:S02]  /*04f0*/  IMAD R41, R41, UR28, RZ ;  /* 0x0000001c29297c24 */ /* 0x010fe4000f8e02ff */
[----:B------:R-:W-:Y:S01]  /*0500*/  IMAD.IADD R35, R35, 0x1, R37 ;  /* 0x0000000123237824 */ /* 0x000fe200078e0225 */
[----:B------:R-:W-:Y:S01]  /*0510*/  LEA.HI.X R47, R44, R7, R33, 0x1, P0 ;  /* 0x000000072c2f7211 */ /* 0x000fe200000f0c21 */
[----:B-----5:R-:W-:Y:S01]  /*0520*/  IMAD R37, R43, UR28, RZ ;  /* 0x0000001c2b257c24 */ /* 0x020fe2000f8e02ff */
[----:B------:R-:W-:Y:S01]  /*0530*/  LEA R44, P0, R34, R6, 0x1 ;  /* 0x00000006222c7211 */ /* 0x000fe200078008ff */
[C---:B------:R-:W-:Y:S02]  /*0540*/  IMAD R49, R40.reuse, UR29, R41 ;  /* 0x0000001d28317c24 */ /* 0x040fe4000f8e0229 */
[----:B------:R-:W-:Y:S01]  /*0550*/  IMAD.WIDE.U32 R40, R40, UR28, RZ ;  /* 0x0000001c28287c25 */ /* 0x000fe2000f8e00ff */
[----:B------:R1:W2:Y:S03]  /*0560*/  LDG.E.S16 R33, desc[UR6][R46.64] ;  /* 0x000000062e217981 */ /* 0x0002a6000c1e1700 */
[----:B------:R-:W-:-:S02]  /*0570*/  IMAD R39, R39, UR28, RZ ;  /* 0x0000001c27277c24 */ /* 0x000fc4000f8e02ff */
[----:B------:R-:W-:Y:S01]  /*0580*/  IMAD R37, R42, UR29, R37 ;  /* 0x0000001d2a257c24 */ /* 0x000fe2000f8e0225 */
[----:B------:R-:W-:Y:S01]  /*0590*/  LEA.HI.X R45, R34, R7, R35, 0x1, P0 ;  /* 0x00000007222d7211 */ /* 0x000fe200000f0c23 */
[----:B------:R-:W-:Y:S01]  /*05a0*/  IMAD.WIDE.U32 R42, R42, UR28, RZ ;  /* 0x0000001c2a2a7c25 */ /* 0x000fe2000f8e00ff */
[----:B------:R-:W-:Y:S02]  /*05b0*/  LEA R36, P0, R40, R6, 0x1 ;  /* 0x0000000628247211 */ /* 0x000fe400078008ff */
[----:B------:R-:W-:Y:S01]  /*05c0*/  IADD3 R41, PT, PT, R41, R49, RZ ;  /* 0x0000003129297210 */ /* 0x000fe20007ffe0ff */
[C---:B------:R-:W-:Y:S01]  /*05d0*/  IMAD.WIDE.U32 R34, R38.reuse, UR28, RZ ;  /* 0x0000001c26227c25 */ /* 0x040fe2000f8e00ff */
[----:B------:R-:W2:Y:S03]  /*05e0*/  LDG.E.S16 R44, desc[UR6][R44.64] ;  /* 0x000000062c2c7981 */ /* 0x000ea6000c1e1700 */
[----:B-1----:R-:W-:Y:S01]  /*05f0*/  IMAD R47, R38, UR29, R39 ;  /* 0x0000001d262f7c24 */ /* 0x002fe2000f8e0227 */
[----:B------:R-:W-:-:S02]  /*0600*/  IADD3 R39, PT, PT, R43, R37, RZ ;  /* 0x000000252b277210 */ /* 0x000fc40007ffe0ff */
[-C--:B------:R-:W-:Y:S01]  /*0610*/  LEA.HI.X R37, R40, R7.reuse, R41, 0x1, P0 ;  /* 0x0000000728257211 */ /* 0x080fe200000f0c29 */
[----:B------:R-:W-:Y:S01]  /*0620*/  IMAD.IADD R35, R35, 0x1, R47 ;  /* 0x0000000123237824 */ /* 0x000fe200078e022f */
[CC--:B------:R-:W-:Y:S01]  /*0630*/  LEA R40, P0, R34.reuse, R6.reuse, 0x1 ;  /* 0x0000000622287211 */ /* 0x0c0fe200078008ff */
[----:B------:R-:W-:Y:S02]  /*0640*/  IMAD R21, R21, UR28, RZ ;  /* 0x0000001c15157c24 */ /* 0x000fe4000f8e02ff */
[----:B------:R-:W-:Y:S01]  /*0650*/  IMAD R23, R23, UR28, RZ ;  /* 0x0000001c17177c24 */ /* 0x000fe2000f8e02ff */
[----:B------:R-:W-:Y:S01]  /*0660*/  LEA.HI.X R41, R34, R7, R35, 0x1, P0 ;  /* 0x0000000722297211 */ /* 0x000fe200000f0c23 */
[----:B------:R-:W-:Y:S01]  /*0670*/  IMAD.WIDE.U32 R34, R20, UR28, RZ ;  /* 0x0000001c14227c25 */ /* 0x000fe2000f8e00ff */
[-C--:B------:R-:W-:Y:S01]  /*0680*/  LEA R38, P1, R42, R6.reuse, 0x1 ;  /* 0x000000062a267211 */ /* 0x080fe200078208ff */
[----:B------:R1:W3:Y:S02]  /*0690*/  LDG.E.S16 R46, desc[UR6][R36.64] ;  /* 0x00000006242e7981 */ /* 0x0002e4000c1e1700 */
[----:B------:R-:W-:Y:S01]  /*06a0*/  IMAD R21, R20, UR29, R21 ;  /* 0x0000001d14157c24 */ /* 0x000fe2000f8e0215 */
[----:B------:R-:W-:Y:S01]  /*06b0*/  LEA R20, P0, R34, R6, 0x1 ;  /* 0x0000000622147211 */ /* 0x000fe200078008ff */
[----:B------:R-:W-:-:S02]  /*06c0*/  IMAD R5, R5, UR28, RZ ;  /* 0x0000001c05057c24 */ /* 0x000fc4000f8e02ff */
[C---:B------:R-:W-:Y:S01]  /*06d0*/  IMAD R23, R22.reuse, UR29, R23 ;  /* 0x0000001d16177c24 */ /* 0x040fe2000f8e0217 */
[----:B------:R-:W-:Y:S01]  /*06e0*/  IADD3 R21, PT, PT, R35, R21, RZ ;  /* 0x0000001523157210 */ /* 0x000fe20007ffe0ff */
[----:B------:R-:W-:Y:S01]  /*06f0*/  IMAD R27, R27, UR28, RZ ;  /* 0x0000001c1b1b7c24 */ /* 0x000fe2000f8e02ff */
[----:B------:R4:W5:Y:S01]  /*0700*/  LDG.E.S16 R40, desc[UR6][R40.64] ;  /* 0x0000000628287981 */ /* 0x000962000c1e1700 */
[----:B-1----:R-:W-:Y:S01]  /*0710*/  IMAD.WIDE.U32 R36, R22, UR28, RZ ;  /* 0x0000001c16247c25 */ /* 0x002fe2000f8e00ff */
[-C--:B------:R-:W-:Y:S02]  /*0720*/  LEA.HI.X R39, R42, R7.reuse, R39, 0x1, P1 ;  /* 0x000000072a277211 */ /* 0x080fe400008f0c27 */
[----:B------:R-:W-:Y:S01]  /*0730*/  LEA.HI.X R21, R34, R7, R21, 0x1, P0 ;  /* 0x0000000722157211 */ /* 0x000fe200000f0c15 */
[----:B------:R-:W-:Y:S01]  /*0740*/  IMAD.WIDE.U32 R42, R4, UR28, RZ ;  /* 0x0000001c042a7c25 */ /* 0x000fe2000f8e00ff */
[----:B------:R-:W-:Y:S02]  /*0750*/  LEA R22, P0, R36, R6, 0x1 ;  /* 0x0000000624167211 */ /* 0x000fe400078008ff */
[----:B------:R-:W3:Y:S01]  /*0760*/  LDG.E.S16 R39, desc[UR6][R38.64] ;  /* 0x0000000626277981 */ /* 0x000ee2000c1e1700 */
[----:B------:R-:W-:-:S02]  /*0770*/  IMAD R5, R4, UR29, R5 ;  /* 0x0000001d04057c24 */ /* 0x000fc4000f8e0205 */
[----:B------:R-:W-:Y:S02]  /*0780*/  IMAD.IADD R23, R37, 0x1, R23 ;  /* 0x0000000125177824 */ /* 0x000fe400078e0217 */
[----:B------:R-:W-:Y:S01]  /*0790*/  IMAD.WIDE.U32 R34, R26, UR28, RZ ;  /* 0x0000001c1a227c25 */ /* 0x000fe2000f8e00ff */
[-C--:B------:R-:W-:Y:S01]  /*07a0*/  LEA R4, P1, R42, R6.reuse, 0x1 ;  /* 0x000000062a047211 */ /* 0x080fe200078208ff */
[----:B------:R-:W5:Y:S02]  /*07b0*/  LDG.E.S16 R21, desc[UR6][R20.64] ;  /* 0x0000000614157981 */ /* 0x000f64000c1e1700 */
[----:B------:R-:W-:Y:S01]  /*07c0*/  IMAD R27, R26, UR29, R27 ;  /* 0x0000001d1a1b7c24 */ /* 0x000fe2000f8e021b */
[----:B------:R-:W-:Y:S01]  /*07d0*/  IADD3 R5, PT, PT, R43, R5, RZ ;  /* 0x000000052b057210 */ /* 0x000fe20007ffe0ff */
        /* <DEDUP_REMOVED lines=8> */
[----:B------:R-:W-:Y:S01]  /*0860*/  LEA.HI.X R27, R34, R7, R27, 0x1, P0 ;  /* 0x00000007221b7211 */ /* 0x000fe200000f0c1b */
[----:B------:R-:W5:Y:S02]  /*0870*/  LDG.E.S16 R23, desc[UR6][R22.64] ;  /* 0x0000000616177981 */ /* 0x000f64000c1e1700 */
[----:B------:R-:W-:Y:S02]  /*0880*/  IMAD R11, R11, UR28, RZ ;  /* 0x0000001c0b0b7c24 */ /* 0x000fe4000f8e02ff */
[C---:B------:R-:W-:Y:S01]  /*0890*/  IMAD.WIDE.U32 R34, R18.reuse, UR28, RZ ;  /* 0x0000001c12227c25 */ /* 0x040fe2000f8e00ff */
[----:B------:R1:W5:Y:S03]  /*08a0*/  LDG.E.S16 R36, desc[UR6][R4.64] ;  /* 0x0000000604247981 */ /* 0x000366000c1e1700 */
[----:B------:R-:W-:Y:S01]  /*08b0*/  IMAD R37, R18, UR29, R37 ;  /* 0x0000001d12257c24 */ /* 0x000fe2000f8e0225 */
[----:B------:R-:W-:Y:S01]  /*08c0*/  LEA R18, P1, R34, R6, 0x1 ;  /* 0x0000000622127211 */ /* 0x000fe200078208ff */
[C---:B----4-:R-:W-:Y:S01]  /*08d0*/  IMAD R41, R10.reuse, UR29, R11 ;  /* 0x0000001d0a297c24 */ /* 0x050fe2000f8e020b */
[----:B------:R-:W4:Y:S01]  /*08e0*/  LDG.E.S16 R26, desc[UR6][R26.64] ;  /* 0x000000061a1a7981 */ /* 0x000f22000c1e1700 */
[----:B------:R-:W-:Y:S01]  /*08f0*/  IMAD.WIDE.U32 R10, R10, UR28, RZ ;  /* 0x0000001c0a0a7c25 */ /* 0x000fe2000f8e00ff */
[----:B-1----:R-:W-:-:S03]  /*0900*/  IADD3 R5, PT, PT, R9, R19, RZ ;  /* 0x0000001309057210 */ /* 0x002fc60007ffe0ff */
[----:B------:R-:W-:Y:S01]  /*0910*/  IMAD.IADD R9, R35, 0x1, R37 ;  /* 0x0000000123097824 */ /* 0x000fe200078e0225 */
[----:B------:R-:W-:-:S04]  /*0920*/  LEA R4, P0, R8, R6, 0x1 ;  /* 0x0000000608047211 */ /* 0x000fc800078008ff */
[----:B------:R-:W-:Y:S02]  /*0930*/  LEA.HI.X R19, R34, R7, R9, 0x1, P1 ;  /* 0x0000000722137211 */ /* 0x000fe400008f0c09 */
[----:B------:R-:W-:Y:S01]  /*0940*/  IADD3 R9, PT, PT, R11, R41, RZ ;  /* 0x000000290b097210 */ /* 0x000fe20007ffe0ff */
[----:B------:R-:W-:Y:S01]  /*0950*/  IMAD R11, R25, UR28, RZ ;  /* 0x0000001c190b7c24 */ /* 0x000fe2000f8e02ff */
[-C--:B------:R-:W-:Y:S01]  /*0960*/  LEA.HI.X R5, R8, R7.reuse, R5, 0x1, P0 ;  /* 0x0000000708057211 */ /* 0x080fe200000f0c05 */
[----:B------:R-:W-:Y:S01]  /*0970*/  IMAD.WIDE.U32 R34, R24, UR28, RZ ;  /* 0x0000001c18227c25 */ /* 0x000fe2000f8e00ff */
[-C--:B------:R-:W-:Y:S01]  /*0980*/  LEA R8, P0, R10, R6.reuse, 0x1 ;  /* 0x000000060a087211 */ /* 0x080fe200078008ff */
[----:B------:R1:W4:Y:S02]  /*0990*/  LDG.E.S16 R20, desc[UR6][R18.64] ;  /* 0x0000000612147981 */ /* 0x000324000c1e1700 */
        /* <DEDUP_REMOVED lines=8> */
[----:B------:R0:W4:Y:S03]  /*0a20*/  LDG.E.S16 R25, desc[UR6][R4.64] ;  /* 0x0000000604197981 */ /* 0x000126000c1e1700 */
[----:B-1----:R-:W-:Y:S01]  /*0a30*/  IMAD R19, R13, UR28, RZ ;  /* 0x0000001c0d137c24 */ /* 0x002fe2000f8e02ff */
[----:B------:R-:W-:Y:S01]  /*0a40*/  LEA.HI.X R11, R34, R7, R11, 0x1, P0 ;  /* 0x00000007220b7211 */ /* 0x000fe200000f0c0b */
[----:B------:R-:W-:Y:S01]  /*0a50*/  IMAD.IADD R13, R29, 0x1, R35 ;  /* 0x000000011d0d7824 */ /* 0x000fe200078e0223 */
[----:B------:R-:W-:Y:S01]  /*0a60*/  LEA R18, P0, R28, R6, 0x1 ;  /* 0x000000061c127211 */ /* 0x000fe200078008ff */
[----:B------:R-:W-:Y:S01]  /*0a70*/  IMAD R37, R16, UR29, R17 ;  /* 0x0000001d10257c24 */ /* 0x000fe2000f8e0211 */
[----:B------:R1:W4:Y:S01]  /*0a80*/  LDG.E.S16 R27, desc[UR6][R8.64] ;  /* 0x00000006081b7981 */ /* 0x000322000c1e1700 */
[----:B------:R-:W-:-:S02]  /*0a90*/  IMAD R29, R12, UR29, R19 ;  /* 0x0000001d0c1d7c24 */ /* 0x000fc4000f8e0213 */
[----:B0-----:R-:W-:Y:S01]  /*0aa0*/  IMAD.WIDE.U32 R4, R12, UR28, RZ ;  /* 0x0000001c0c047c25 */ /* 0x001fe2000f8e00ff */
[----:B------:R-:W-:Y:S01]  /*0ab0*/  LEA.HI.X R19, R28, R7, R13, 0x1, P0 ;  /* 0x000000071c137211 */ /* 0x000fe200000f0c0d */
[----:B------:R-:W4:Y:S02]  /*0ac0*/  LDG.E.S16 R10, desc[UR6][R10.64] ;  /* 0x000000060a0a7981 */ /* 0x000f24000c1e1700 */
[----:B------:R-:W-:Y:S01]  /*0ad0*/  IMAD.WIDE.U32 R16, R16, UR28, RZ ;  /* 0x0000001c10107c25 */ /* 0x000fe2000f8e00ff */
[-C--:B------:R-:W-:Y:S02]  /*0ae0*/  LEA R12, P0, R4, R6.reuse, 0x1 ;  /* 0x00000006040c7211 */ /* 0x080fe400078008ff */
[----:B------:R-:W-:Y:S01]  /*0af0*/  IADD3 R5, PT, PT, R5, R29, RZ ;  /* 0x0000001d05057210 */ /* 0x000fe20007ffe0ff */
[----:B------:R-:W4:Y:S01]  /*0b00*/  LDG.E.S16 R19, desc[UR6][R18.64] ;  /* 0x0000000612137981 */ /* 0x000f22000c1e1700 */
[----:B-1----:R-:W-:Y:S02]  /*0b10*/  LEA R8, P1, R16, R6, 0x1 ;  /* 0x0000000610087211 */ /* 0x002fe400078208ff */
[----:B------:R-:W-:-:S02]  /*0b20*/  IADD3 R9, PT, PT, R17, R37, RZ ;  /* 0x0000002511097210 */ /* 0x000fc40007ffe0ff */
[-C--:B------:R-:W-:Y:S02]  /*0b30*/  LEA.HI.X R13, R4, R7.reuse, R5, 0x1, P0 ;  /* 0x00000007040d7211 */ /* 0x080fe400000f0c05 */
[----:B------:R-:W-:-:S04]  /*0b40*/  LEA.HI.X R9, R16, R7, R9, 0x1, P1 ;  /* 0x0000000710097211 */ /* 0x000fc800008f0c09 */
[----:B------:R-:W4:Y:S04]  /*0b50*/  LDG.E.S16 R13, desc[UR6][R12.64] ;  /* 0x000000060c0d7981 */ /* 0x000f28000c1e1700 */
[----:B------:R-:W4:Y:S01]  /*0b60*/  LDG.E.S16 R8, desc[UR6][R8.64] ;  /* 0x0000000608087981 */ /* 0x000f22000c1e1700 */
[----:B------:R-:W-:-:S04]  /*0b70*/  IADD3 R31, P0, PT, R31, -0x10, RZ ;  /* 0xfffffff01f1f7810 */ /* 0x000fc80007f1e0ff */
[----:B------:R-:W-:Y:S02]  /*0b80*/  IADD3.X R30, PT, PT, R30, -0x1, RZ, P0, !PT ;  /* 0xffffffff1e1e7810 */ /* 0x000fe400007fe4ff */
[----:B------:R-:W-:-:S04]  /*0b90*/  ISETP.NE.U32.AND P0, PT, R31, RZ, PT ;  /* 0x000000ff1f00720c */ /* 0x000fc80003f05070 */
[----:B------:R-:W-:Y:S02]  /*0ba0*/  ISETP.NE.AND.EX P0, PT, R30, RZ, PT, P0 ;  /* 0x000000ff1e00720c */ /* 0x000fe40003f05300 */
[----:B------:R-:W-:-:S05]  /*0bb0*/  IADD3 R4, P1, PT, R14, 0x80, RZ ;  /* 0x000000800e047810 */ /* 0x000fca0007f3e0ff */
[----:B------:R-:W-:Y:S01]  /*0bc0*/  IMAD.X R5, RZ, RZ, R15, P1 ;  /* 0x000000ffff057224 */ /* 0x000fe200008e060f */
[----:B--2---:R-:W-:-:S04]  /*0bd0*/  IADD3 R33, PT, PT, R44, R32, R33 ;  /* 0x000000202c217210 */ /* 0x004fc80007ffe021 */
[----:B---3--:R-:W-:-:S04]  /*0be0*/  IADD3 R39, PT, PT, R39, R33, R46 ;  /* 0x0000002127277210 */ /* 0x008fc80007ffe02e */
[----:B-----5:R-:W-:-:S04]  /*0bf0*/  IADD3 R21, PT, PT, R21, R39, R40 ;  /* 0x0000002715157210 */ /* 0x020fc80007ffe028 */
[----:B------:R-:W-:-:S04]  /*0c00*/  IADD3 R23, PT, PT, R23, R21, R36 ;  /* 0x0000001517177210 */ /* 0x000fc80007ffe024 */
[----:B----4-:R-:W-:-:S04]  /*0c10*/  IADD3 R25, PT, PT, R25, R23, R26 ;  /* 0x0000001719197210 */ /* 0x010fc80007ffe01a */
[----:B------:R-:W-:-:S04]  /*0c20*/  IADD3 R20, PT, PT, R27, R25, R20 ;  /* 0x000000191b147210 */ /* 0x000fc80007ffe014 */
[----:B------:R-:W-:-:S04]  /*0c30*/  IADD3 R10, PT, PT, R19, R20, R10 ;  /* 0x00000014130a7210 */ /* 0x000fc80007ffe00a */
[----:B------:R-:W-:Y:S01]  /*0c40*/  IADD3 R32, PT, PT, R13, R10, R8 ;  /* 0x0000000a0d207210 */ /* 0x000fe20007ffe008 */
[----:B------:R-:W-:Y:S06]  /*0c50*/  @P0 BRA `(.L_x_2493) ;  /* 0xfffffff400bc0947 */ /* 0x000fec000383ffff */
.L_x_2492:
        /* <DEDUP_REMOVED lines=31> */
[----:B------:R-:W-:Y:S01]  /*0e50*/  IADD3 R19, PT, PT, R21, R19, RZ ;  /* 0x0000001315137210 */ /* 0x000fe20007ffe0ff */
[----:B------:R-:W2:Y:S02]  /*0e60*/  LDG.E.S16 R15, desc[UR6][R14.64] ;  /* 0x000000060e0f7981 */ /* 0x000ea4000c1e1700 */
[----:B------:R-:W-:Y:S01]  /*0e70*/  IMAD R23, R22, UR29, R23 ;  /* 0x0000001d16177c24 */ /* 0x000fe2000f8e0217 */
[-C--:B------:R-:W-:Y:S01]  /*0e80*/  LEA R22, P1, R20, R6.reuse, 0x1 ;  /* 0x0000000614167211 */ /* 0x080fe200078208ff */
[C---:B------:R-:W-:Y:S02]  /*0e90*/  IMAD R29, R18.reuse, UR29, R27 ;  /* 0x0000001d121d7c24 */ /* 0x040fe4000f8e021b */
[----:B------:R-:W-:Y:S01]  /*0ea0*/  IMAD.WIDE.U32 R26, R18, UR28, RZ ;  /* 0x0000001c121a7c25 */ /* 0x000fe2000f8e00ff */
[----:B------:R-:W-:-:S03]  /*0eb0*/  LEA R18, P2, R24, R6, 0x1 ;  /* 0x0000000618127211 */ /* 0x000fc600078408ff */
[----:B------:R-:W-:Y:S02]  /*0ec0*/  IMAD.IADD R2, R25, 0x1, R23 ;  /* 0x0000000119027824 */ /* 0x000fe400078e0217 */
[----:B------:R-:W-:Y:S01]  /*0ed0*/  IMAD R17, R17, UR28, RZ ;  /* 0x0000001c11117c24 */ /* 0x000fe2000f8e02ff */
[-C--:B------:R-:W-:Y:S02]  /*0ee0*/  LEA.HI.X R23, R20, R7.reuse, R19, 0x1, P1 ;  /* 0x0000000714177211 */ /* 0x080fe400008f0c13 */
[----:B------:R-:W-:Y:S01]  /*0ef0*/  LEA.HI.X R19, R24, R7, R2, 0x1, P2 ;  /* 0x0000000718137211 */ /* 0x000fe200010f0c02 */
[----:B------:R-:W-:Y:S01]  /*0f00*/  IMAD.WIDE.U32 R24, R16, UR28, RZ ;  /* 0x0000001c10187c25 */ /* 0x000fe2000f8e00ff */
[----:B------:R-:W-:Y:S01]  /*0f10*/  LEA R20, P1, R26, R6, 0x1 ;  /* 0x000000061a147211 */ /* 0x000fe200078208ff */
[----:B------:R1:W2:Y:S01]  /*0f20*/  LDG.E.S16 R2, desc[UR6][R22.64] ;  /* 0x0000000616027981 */ /* 0x0002a2000c1e1700 */
[----:B------:R-:W-:Y:S01]  /*0f30*/  IADD3 R21, PT, PT, R27, R29, RZ ;  /* 0x0000001d1b157210 */ /* 0x000fe20007ffe0ff */
[----:B------:R-:W-:-:S02]  /*0f40*/  IMAD R17, R16, UR29, R17 ;  /* 0x0000001d10117c24 */ /* 0x000fc4000f8e0211 */
[----:B------:R-:W-:Y:S01]  /*0f50*/  IMAD R27, R13, UR28, RZ ;  /* 0x0000001c0d1b7c24 */ /* 0x000fe2000f8e02ff */
[----:B------:R-:W-:Y:S02]  /*0f60*/  LEA.HI.X R21, R26, R7, R21, 0x1, P1 ;  /* 0x000000071a157211 */ /* 0x000fe400008f0c15 */
[-C--:B------:R-:W-:Y:S01]  /*0f70*/  LEA R16, P1, R24, R6.reuse, 0x1 ;  /* 0x0000000618107211 */ /* 0x080fe200078208ff */
[----:B------:R-:W-:Y:S01]  /*0f80*/  IMAD R9, R9, UR28, RZ ;  /* 0x0000001c09097c24 */ /* 0x000fe2000f8e02ff */
[----:B------:R-:W-:Y:S01]  /*0f90*/  IADD3 R13, PT, PT, R25, R17, RZ ;  /* 0x00000011190d7210 */ /* 0x000fe20007ffe0ff */
[----:B------:R-:W-:Y:S01]  /*0fa0*/  IMAD R25, R11, UR28, RZ ;  /* 0x0000001c0b197c24 */ /* 0x000fe2000f8e02ff */
[----:B------:R3:W4:Y:S01]  /*0fb0*/  LDG.E.S16 R26, desc[UR6][R18.64] ;  /* 0x00000006121a7981 */ /* 0x000722000c1e1700 */
[----:B------:R-:W-:Y:S01]  /*0fc0*/  IMAD R11, R12, UR29, R27 ;  /* 0x0000001d0c0b7c24 */ /* 0x000fe2000f8e021b */
[----:B------:R-:W-:Y:S01]  /*0fd0*/  LEA.HI.X R17, R24, R7, R13, 0x1, P1 ;  /* 0x0000000718117211 */ /* 0x000fe200008f0c0d */
[----:B------:R-:W-:Y:S01]  /*0fe0*/  IMAD.WIDE.U32 R12, R12, UR28, RZ ;  /* 0x0000001c0c0c7c25 */ /* 0x000fe2000f8e00ff */
[----:B------:R-:W4:Y:S03]  /*0ff0*/  LDG.E.S16 R21, desc[UR6][R20.64] ;  /* 0x0000000614157981 */ /* 0x000f26000c1e1700 */
[C---:B------:R-:W-:Y:S01]  /*1000*/  IMAD R25, R10.reuse, UR29, R25 ;  /* 0x0000001d0a197c24 */ /* 0x040fe2000f8e0219 */
[----:B------:R-:W5:Y:S01]  /*1010*/  LDG.E.S16 R16, desc[UR6][R16.64] ;  /* 0x0000000610107981 */ /* 0x000f62000c1e1700 */
[----:B-1----:R-:W-:Y:S01]  /*1020*/  IMAD.WIDE.U32 R22, R10, UR28, RZ ;  /* 0x0000001c0a167c25 */ /* 0x002fe2000f8e00ff */
[----:B------:R-:W-:-:S03]  /*1030*/  LEA R10, P1, R12, R6, 0x1 ;  /* 0x000000060c0a7211 */ /* 0x000fc600078208ff */
[----:B------:R-:W-:Y:S02]  /*1040*/  IMAD.IADD R11, R13, 0x1, R11 ;  /* 0x000000010d0b7824 */ /* 0x000fe400078e020b */
[----:B---3--:R-:W-:-:S04]  /*1050*/  IMAD.WIDE.U32 R18, R8, UR28, RZ ;  /* 0x0000001c08127c25 */ /* 0x008fc8000f8e00ff */
[----:B------:R-:W-:Y:S01]  /*1060*/  IMAD R13, R8, UR29, R9 ;  /* 0x0000001d080d7c24 */ /* 0x000fe2000f8e0209 */
[-C--:B------:R-:W-:Y:S02]  /*1070*/  LEA R8, P2, R22, R6.reuse, 0x1 ;  /* 0x0000000616087211 */ /* 0x080fe400078408ff */
[----:B------:R-:W-:Y:S02]  /*1080*/  IADD3 R9, PT, PT, R23, R25, RZ ;  /* 0x0000001917097210 */ /* 0x000fe40007ffe0ff */
[----:B------:R-:W-:Y:S02]  /*1090*/  LEA.HI.X R11, R12, R7, R11, 0x1, P1 ;  /* 0x000000070c0b7211 */ /* 0x000fe400008f0c0b */
[----:B------:R-:W-:Y:S02]  /*10a0*/  LEA R6, P1, R18, R6, 0x1 ;  /* 0x0000000612067211 */ /* 0x000fe400078208ff */
[----:B------:R-:W-:Y:S02]  /*10b0*/  IADD3 R12, PT, PT, R19, R13, RZ ;  /* 0x0000000d130c7210 */ /* 0x000fe40007ffe0ff */
[-C--:B------:R-:W-:Y:S01]  /*10c0*/  LEA.HI.X R9, R22, R7.reuse, R9, 0x1, P2 ;  /* 0x0000000716097211 */ /* 0x080fe200010f0c09 */
[----:B------:R-:W5:Y:S01]  /*10d0*/  LDG.E.S16 R11, desc[UR6][R10.64] ;  /* 0x000000060a0b7981 */ /* 0x000f62000c1e1700 */
[----:B------:R-:W-:-:S03]  /*10e0*/  LEA.HI.X R7, R18, R7, R12, 0x1, P1 ;  /* 0x0000000712077211 */ /* 0x000fc600008f0c0c */
[----:B------:R-:W3:Y:S04]  /*10f0*/  LDG.E.S16 R8, desc[UR6][R8.64] ;  /* 0x0000000608087981 */ /* 0x000ee8000c1e1700 */
[----:B------:R-:W3:Y:S01]  /*1100*/  LDG.E.S16 R7, desc[UR6][R6.64] ;  /* 0x0000000606077981 */ /* 0x000ee2000c1e1700 */
[----:B------:R-:W-:-:S05]  /*1110*/  IADD3 R4, P1, PT, R4, 0x40, RZ ;  /* 0x0000004004047810 */ /* 0x000fca0007f3e0ff */
[----:B------:R-:W-:Y:S01]  /*1120*/  IMAD.X R5, RZ, RZ, R5, P1 ;  /* 0x000000ffff057224 */ /* 0x000fe200008e0605 */
[----:B--2---:R-:W-:-:S04]  /*1130*/  IADD3 R2, PT, PT, R2, R32, R15 ;  /* 0x0000002002027210 */ /* 0x004fc80007ffe00f */
[----:B----4-:R-:W-:-:S04]  /*1140*/  IADD3 R21, PT, PT, R21, R2, R26 ;  /* 0x0000000215157210 */ /* 0x010fc80007ffe01a */
[----:B-----5:R-:W-:-:S04]  /*1150*/  IADD3 R32, PT, PT, R11, R21, R16 ;  /* 0x000000150b207210 */ /* 0x020fc80007ffe010 */
[----:B---3--:R-:W-:-:S07]  /*1160*/  IADD3 R32, PT, PT, R7, R32, R8 ;  /* 0x0000002007207210 */ /* 0x008fce0007ffe008 */
.L_x_2495:
        /* <DEDUP_REMOVED lines=17> */
[----:B----4-:R-:W-:-:S03]  /*1280*/  IMAD R15, R15, UR28, RZ ;  /* 0x0000001c0f0f7c24 */ /* 0x010fc6000f8e02ff */
[----:B------:R-:W-:Y:S01]  /*1290*/  IADD3 R9, PT, PT, R11, R9, RZ ;  /* 0x000000090b097210 */ /* 0x000fe20007ffe0ff */
[----:B---3--:R-:W-:Y:S02]  /*12a0*/  IMAD R11, R13, UR28, RZ ;  /* 0x0000001c0d0b7c24 */ /* 0x008fe4000f8e02ff */
[----:B-----5:R-:W-:Y:S01]  /*12b0*/  IMAD R17, R17, UR28, RZ ;  /* 0x0000001c11117c24 */ /* 0x020fe2000f8e02ff */
[----:B------:R-:W-:Y:S01]  /*12c0*/  LEA.HI.X R9, R10, R7, R9, 0x1, P1 ;  /* 0x000000070a097211 */ /* 0x000fe200008f0c09 */
[C---:B------:R-:W-:Y:S02]  /*12d0*/  IMAD R11, R12.reuse, UR29, R11 ;  /* 0x0000001d0c0b7c24 */ /* 0x040fe4000f8e020b */
[----:B------:R-:W-:-:S03]  /*12e0*/  IMAD.WIDE.U32 R12, R12, UR28, RZ ;  /* 0x0000001c0c0c7c25 */ /* 0x000fc6000f8e00ff */
[----:B------:R-:W2:Y:S01]  /*12f0*/  LDG.E.S16 R9, desc[UR6][R8.64] ;  /* 0x0000000608097981 */ /* 0x000ea2000c1e1700 */
[----:B------:R-:W-:Y:S01]  /*1300*/  IMAD R21, R14, UR29, R15 ;  /* 0x0000001d0e157c24 */ /* 0x000fe2000f8e020f */
[----:B------:R-:W-:Y:S01]  /*1310*/  LEA R10, P1, R12, R6, 0x1 ;  /* 0x000000060c0a7211 */ /* 0x000fe200078208ff */
[----:B------:R-:W-:Y:S01]  /*1320*/  IMAD.WIDE.U32 R14, R14, UR28, RZ ;  /* 0x0000001c0e0e7c25 */ /* 0x000fe2000f8e00ff */
[----:B------:R-:W-:-:S03]  /*1330*/  IADD3 R11, PT, PT, R13, R11, RZ ;  /* 0x0000000b0d0b7210 */ /* 0x000fc60007ffe0ff */
[----:B------:R-:W-:Y:S01]  /*1340*/  IMAD.WIDE.U32 R18, R16, UR28, RZ ;  /* 0x0000001c10127c25 */ /* 0x000fe2000f8e00ff */
[----:B------:R-:W-:-:S03]  /*1350*/  LEA.HI.X R11, R12, R7, R11, 0x1, P1 ;  /* 0x000000070c0b7211 */ /* 0x000fc600008f0c0b */
[----:B------:R-:W-:Y:S01]  /*1360*/  IMAD R17, R16, UR29, R17 ;  /* 0x0000001d10117c24 */ /* 0x000fe2000f8e0211 */
[-C--:B------:R-:W-:Y:S01]  /*1370*/  LEA R16, P2, R14, R6.reuse, 0x1 ;  /* 0x000000060e107211 */ /* 0x080fe200078408ff */
[----:B------:R-:W-:Y:S01]  /*1380*/  IMAD.IADD R21, R15, 0x1, R21 ;  /* 0x000000010f157824 */ /* 0x000fe200078e0215 */
[----:B------:R-:W-:Y:S01]  /*1390*/  LEA R6, P1, R18, R6, 0x1 ;  /* 0x0000000612067211 */ /* 0x000fe200078208ff */
[----:B------:R-:W2:Y:S01]  /*13a0*/  LDG.E.S16 R10, desc[UR6][R10.64] ;  /* 0x000000060a0a7981 */ /* 0x000ea2000c1e1700 */
[----:B------:R-:W-:Y:S02]  /*13b0*/  IADD3 R2, PT, PT, R19, R17, RZ ;  /* 0x0000001113027210 */ /* 0x000fe40007ffe0ff */
[-C--:B------:R-:W-:Y:S02]  /*13c0*/  LEA.HI.X R17, R14, R7.reuse, R21, 0x1, P2 ;  /* 0x000000070e117211 */ /* 0x080fe400010f0c15 */
[----:B------:R-:W-:-:S04]  /*13d0*/  LEA.HI.X R7, R18, R7, R2, 0x1, P1 ;  /* 0x0000000712077211 */ /* 0x000fc800008f0c02 */
[----:B------:R-:W3:Y:S04]  /*13e0*/  LDG.E.S16 R17, desc[UR6][R16.64] ;  /* 0x0000000610117981 */ /* 0x000ee8000c1e1700 */
[----:B------:R-:W3:Y:S01]  /*13f0*/  LDG.E.S16 R6, desc[UR6][R6.64] ;  /* 0x0000000606067981 */ /* 0x000ee2000c1e1700 */
[----:B------:R-:W-:-:S04]  /*1400*/  IADD3 R4, P1, PT, R4, 0x20, RZ ;  /* 0x0000002004047810 */ /* 0x000fc80007f3e0ff */
[----:B------:R-:W-:Y:S02]  /*1410*/  IADD3.X R5, PT, PT, RZ, R5, RZ, P1, !PT ;  /* 0x00000005ff057210 */ /* 0x000fe40000ffe4ff */
[----:B--2---:R-:W-:-:S04]  /*1420*/  IADD3 R32, PT, PT, R10, R32, R9 ;  /* 0x000000200a207210 */ /* 0x004fc80007ffe009 */
[----:B---3--:R-:W-:-:S07]  /*1430*/  IADD3 R32, PT, PT, R6, R32, R17 ;  /* 0x0000002006207210 */ /* 0x008fce0007ffe011 */
.L_x_2496:
        /* <DEDUP_REMOVED lines=9> */
[----:B------:R-:W-:-:S06]  /*14d0*/  LEA.HI.X R7, R8, R17, R2, 0x1, P0 ;  /* 0x0000001108077211 */ /* 0x000fcc00000f0c02 */
[----:B------:R-:W2:Y:S01]  /*14e0*/  LDG.E.S16 R7, desc[UR6][R6.64] ;  /* 0x0000000606077981 */ /* 0x000ea2000c1e1700 */
[----:B------:R-:W-:-:S04]  /*14f0*/  ISETP.NE.U32.AND P0, PT, R0, 0x1, PT ;  /* 0x000000010000780c */ /* 0x000fc80003f05070 */
[----:B------:R-:W-:Y:S02]  /*1500*/  ISETP.NE.AND.EX P0, PT, RZ, RZ, PT, P0 ;  /* 0x000000ffff00720c */ /* 0x000fe40003f05300 */
[----:B--2---:R-:W-:-:S11]  /*1510*/  IADD3 R32, PT, PT, R7, R32, RZ ;  /* 0x0000002007207210 */ /* 0x004fd60007ffe0ff */
        /* <DEDUP_REMOVED lines=11> */
[----:B------:R-:W-:Y:S01]  /*15d0*/  @P0 IMAD.WIDE.U32 R12, R8, R14, RZ ;  /* 0x0000000e080c0225 */ /* 0x000fe200078e00ff */
[----:B------:R-:W-:-:S03]  /*15e0*/  LEA.HI.X R7, R10, R17, R0, 0x1, P1 ;  /* 0x000000110a077211 */ /* 0x000fc600008f0c00 */
[----:B------:R-:W-:Y:S01]  /*15f0*/  @P0 IMAD R9, R8, R15, R2 ;  /* 0x0000000f08090224 */ /* 0x000fe200078e0202 */
[----:B------:R-:W-:Y:S02]  /*1600*/  @P0 LEA R8, P1, R12, R16, 0x1 ;  /* 0x000000100c080211 */ /* 0x000fe400078208ff */
[----:B------:R-:W2:Y:S01]  /*1610*/  LDG.E.S16 R7, desc[UR6][R6.64] ;  /* 0x0000000606077981 */ /* 0x000ea2000c1e1700 */
[----:B------:R-:W-:-:S05]  /*1620*/  @P0 IMAD.IADD R0, R13, 0x1, R9 ;  /* 0x000000010d000824 */ /* 0x000fca00078e0209 */
[----:B------:R-:W-:-:S06]  /*1630*/  @P0 LEA.HI.X R9, R12, R17, R0, 0x1, P1 ;  /* 0x000000110c090211 */ /* 0x000fcc00008f0c00 */
[----:B------:R-:W3:Y:S01]  /*1640*/  @P0 LDG.E.S16 R9, desc[UR6][R8.64] ;  /* 0x0000000608090981 */ /* 0x000ee2000c1e1700 */
[----:B--2---:R-:W-:-:S04]  /*1650*/  IADD3 R32, PT, PT, R7, R32, RZ ;  /* 0x0000002007207210 */ /* 0x004fc80007ffe0ff */
[----:B---3--:R-:W-:-:S07]  /*1660*/  @P0 IADD3 R32, PT, PT, R9, R32, RZ ;  /* 0x0000002009200210 */ /* 0x008fce0007ffe0ff */
.L_x_2494:
[----:B------:R-:W-:-:S07]  /*1670*/  PRMT R2, R32, 0x7610, R2 ;  /* 0x0000761020027816 */ /* 0x000fce0000000002 */
.L_x_2491:
[----:B------:R-:W1:Y:S01]  /*1680*/  LDC.64 R4, c[0x0][0x710] ;  /* 0x0001c400ff047b82 */ /* 0x000e620000000a00 */
[----:B------:R-:W-:-:S05]  /*1690*/  VIADD R3, R3, 0x80 ;  /* 0x0000008003037836 */ /* 0x000fca0000000000 */
[----:B------:R-:W-:Y:S01]  /*16a0*/  ISETP.GE.AND P0, PT, R3, UR4, PT ;  /* 0x0000000403007c0c */ /* 0x000fe2000bf06270 */
[----:B-1----:R1:W-:-:S12]  /*16b0*/  STG.E.U16 desc[UR6][R4.64], R2 ;  /* 0x0000000204007986 */ /* 0x0023d8000c101506 */
        /* <DEDUP_REMOVED lines=29> */
.L_x_2500:
        /* <DEDUP_REMOVED lines=145> */
.L_x_2499:
        /* <DEDUP_REMOVED lines=81> */
.L_x_2502:
        /* <DEDUP_REMOVED lines=45> */
.L_x_2503:
        /* <DEDUP_REMOVED lines=35> */
.L_x_2501:
[----:B------:R-:W-:-:S07]  /*2bb0*/  PRMT R2, R32, 0x7610, R2 ;  /* 0x0000761020027816 */ /* 0x000fce0000000002 */
.L_x_2498:
[----:B------:R-:W1:Y:S01]  /*2bc0*/  LDC.64 R4, c[0x0][0x710] ;  /* 0x0001c400ff047b82 */ /* 0x000e620000000a00 */
[----:B------:R-:W-:Y:S01]  /*2bd0*/  VIADD R3, R3, 0x80 ;  /* 0x0000008003037836 */ /* 0x000fe20000000000 */
[----:B-1----:R1:W-:Y:S06]  /*2be0*/  STG.E.U16 desc[UR6][R4.64], R2 ;  /* 0x0000000204007986 */ /* 0x0023ec000c101506 */
.L_x_2490:
        /* <DEDUP_REMOVED lines=25> */
[----:B------:R-:W-:Y:S01]  /*2d80*/  BSSY.RECONVERGENT B2, `(.L_x_2506) ;  /* 0x0000096000027945 */ /* 0x000fe20003800200 */
[----:B------:R-:W-:Y:S01]  /*2d90*/  MOV R10, R4 ;  /* 0x00000004000a7202 */ /* 0x000fe20000000f00 */
[----:B------:R-:W-:Y:S01]  /*2da0*/  IMAD.MOV.U32 R38, RZ, RZ, RZ ;  /* 0x000000ffff267224 */ /* 0x000fe200078e00ff */
[----:B------:R-:W-:Y:S02]  /*2db0*/  LOP3.LUT R35, R35, 0x7fffffff, RZ, 0xc0, !PT ;  /* 0x7fffffff23237812 */ /* 0x000fe400078ec0ff */
[----:B------:R-:W-:-:S07]  /*2dc0*/  LOP3.LUT R36, R0, 0xfffffff0, RZ, 0xc0, !PT ;  /* 0xfffffff000247812 */ /* 0x000fce00078ec0ff */
.L_x_2507:
        /* <DEDUP_REMOVED lines=22> */
[----:B---3--:R-:W-:Y:S01]  /*2f30*/  IMAD R33, R33, UR16, RZ ;  /* 0x0000001021217c24 */ /* 0x008fe2000f8e02ff */
[----:B------:R-:W-:Y:S01]  /*2f40*/  IADD3 R37, PT, PT, R45, R25, RZ ;  /* 0x000000192d257210 */ /* 0x000fe20007ffe0ff */
[----:B------:R-:W-:-:S04]  /*2f50*/  IMAD.WIDE.U32 R24, R46, UR16, RZ ;  /* 0x000000102e187c25 */ /* 0x000fc8000f8e00ff */
[----:B------:R-:W-:Y:S01]  /*2f60*/  IMAD R39, R46, UR17, R39 ;  /* 0x000000112e277c24 */ /* 0x000fe2000f8e0227 */
[----:B------:R-:W-:Y:S01]  /*2f70*/  LEA.HI.X R43, R44, UR25, R37, 0x1, P0 ;  /* 0x000000192c2b7c11 */ /* 0x000fe200080f0c25 */
[----:B----4-:R-:W-:Y:S01]  /*2f80*/  IMAD R27, R27, UR16, RZ ;  /* 0x000000101b1b7c24 */ /* 0x010fe2000f8e02ff */
[----:B------:R-:W-:Y:S01]  /*2f90*/  LEA R46, P0, R24, UR24, 0x1 ;  /* 0x00000018182e7c11 */ /* 0x000fe2000f8008ff */
[----:B------:R-:W-:Y:S02]  /*2fa0*/  IMAD.IADD R25, R25, 0x1, R39 ;  /* 0x0000000119197824 */ /* 0x000fe400078e0227 */
[C---:B------:R-:W-:Y:S01]  /*2fb0*/  IMAD R37, R32.reuse, UR17, R33 ;  /* 0x0000001120257c24 */ /* 0x040fe2000f8e0221 */
[----:B------:R0:W2:Y:S01]  /*2fc0*/  LDG.E.S16 R34, desc[UR6][R42.64] ;  /* 0x000000062a227981 */ /* 0x0000a2000c1e1700 */
[----:B------:R-:W-:Y:S01]  /*2fd0*/  IMAD.WIDE.U32 R32, R32, UR16, RZ ;  /* 0x0000001020207c25 */ /* 0x000fe2000f8e00ff */
[----:B------:R-:W-:-:S03]  /*2fe0*/  LEA.HI.X R47, R24, UR25, R25, 0x1, P0 ;  /* 0x00000019182f7c11 */ /* 0x000fc600080f0c19 */
[----:B-----5:R-:W-:Y:S02]  /*2ff0*/  IMAD R41, R41, UR16, RZ ;  /* 0x0000001029297c24 */ /* 0x020fe4000f8e02ff */
[----:B------:R-:W-:Y:S01]  /*3000*/  IMAD R39, R26, UR17, R27 ;  /* 0x000000111a277c24 */ /* 0x000fe2000f8e021b */
[----:B------:R-:W-:Y:S01]  /*3010*/  LEA R44, P0, R32, UR24, 0x1 ;  /* 0x00000018202c7c11 */ /* 0x000fe2000f8008ff */
[----:B------:R-:W-:Y:S01]  /*3020*/  IMAD.WIDE.U32 R26, R26, UR16, RZ ;  /* 0x000000101a1a7c25 */ /* 0x000fe2000f8e00ff */
[----:B------:R-:W-:-:S03]  /*3030*/  IADD3 R33, PT, PT, R33, R37, RZ ;  /* 0x0000002521217210 */ /* 0x000fc60007ffe0ff */
[----:B------:R-:W-:-:S04]  /*3040*/  IMAD.WIDE.U32 R24, R40, UR16, RZ ;  /* 0x0000001028187c25 */ /* 0x000fc8000f8e00ff */
[----:B------:R-:W-:Y:S01]  /*3050*/  IMAD R41, R40, UR17, R41 ;  /* 0x0000001128297c24 */ /* 0x000fe2000f8e0229 */
[----:B0-----:R-:W-:Y:S01]  /*3060*/  LEA R42, P1, R26, UR24, 0x1 ;  /* 0x000000181a2a7c11 */ /* 0x001fe2000f8208ff */
[----:B------:R-:W-:Y:S01]  /*3070*/  IMAD R29, R29, UR16, RZ ;  /* 0x000000101d1d7c24 */ /* 0x000fe2000f8e02ff */
[----:B------:R-:W-:Y:S01]  /*3080*/  IADD3 R27, PT, PT, R27, R39, RZ ;  /* 0x000000271b1b7210 */ /* 0x000fe20007ffe0ff */
[----:B------:R-:W-:Y:S01]  /*3090*/  IMAD.IADD R25, R25, 0x1, R41 ;  /* 0x0000000119197824 */ /* 0x000fe200078e0229 */
[----:B------:R-:W-:Y:S01]  /*30a0*/  LEA.HI.X R45, R32, UR25, R33, 0x1, P0 ;  /* 0x00000019202d7c11 */ /* 0x000fe200080f0c21 */
[----:B------:R-:W-:Y:S01]  /*30b0*/  IMAD R31, R31, UR16, RZ ;  /* 0x000000101f1f7c24 */ /* 0x000fe2000f8e02ff */
[----:B------:R-:W-:Y:S01]  /*30c0*/  LEA R32, P0, R24, UR24, 0x1 ;  /* 0x0000001818207c11 */ /* 0x000fe2000f8008ff */
[----:B------:R-:W-:Y:S01]  /*30d0*/  IMAD R29, R28, UR17, R29 ;  /* 0x000000111c1d7c24 */ /* 0x000fe2000f8e021d */
[----:B------:R-:W-:Y:S01]  /*30e0*/  LEA.HI.X R43, R26, UR25, R27, 0x1, P1 ;  /* 0x000000191a2b7c11 */ /* 0x000fe200088f0c1b */
[----:B------:R-:W-:Y:S01]  /*30f0*/  IMAD.WIDE.U32 R26, R28, UR16, RZ ;  /* 0x000000101c1a7c25 */ /* 0x000fe2000f8e00ff */
[----:B------:R-:W-:Y:S01]  /*3100*/  LEA.HI.X R33, R24, UR25, R25, 0x1, P0 ;  /* 0x0000001918217c11 */ /* 0x000fe200080f0c19 */
[----:B------:R0:W2:Y:S02]  /*3110*/  LDG.E.S16 R39, desc[UR6][R46.64] ;  /* 0x000000062e277981 */ /* 0x0000a4000c1e1700 */
[----:B------:R-:W-:-:S02]  /*3120*/  IMAD.WIDE.U32 R24, R30, UR16, RZ ;  /* 0x000000101e187c25 */ /* 0x000fc4000f8e00ff */
[----:B------:R-:W3:Y:S02]  /*3130*/  LDG.E.S16 R37, desc[UR6][R44.64] ;  /* 0x000000062c257981 */ /* 0x000ee4000c1e1700 */
[----:B------:R-:W-:Y:S01]  /*3140*/  IMAD R31, R30, UR17, R31 ;  /* 0x000000111e1f7c24 */ /* 0x000fe2000f8e021f */
[----:B------:R-:W-:Y:S01]  /*3150*/  LEA R28, P1, R26, UR24, 0x1 ;  /* 0x000000181a1c7c11 */ /* 0x000fe2000f8208ff */
[----:B------:R1:W4:Y:S01]  /*3160*/  LDG.E.S16 R41, desc[UR6][R32.64] ;  /* 0x0000000620297981 */ /* 0x000322000c1e1700 */
[----:B0-----:R-:W-:Y:S01]  /*3170*/  IMAD R47, R17, UR16, RZ ;  /* 0x00000010112f7c24 */ /* 0x001fe2000f8e02ff */
[----:B------:R-:W-:Y:S01]  /*3180*/  IADD3 R17, PT, PT, R27, R29, RZ ;  /* 0x0000001d1b117210 */ /* 0x000fe20007ffe0ff */
[----:B------:R-:W-:Y:S01]  /*3190*/  IMAD R21, R21, UR16, RZ ;  /* 0x0000001015157c24 */ /* 0x000fe2000f8e02ff */
[----:B------:R-:W-:Y:S01]  /*31a0*/  LEA R30, P0, R24, UR24, 0x1 ;  /* 0x00000018181e7c11 */ /* 0x000fe2000f8008ff */
[C---:B------:R-:W-:Y:S01]  /*31b0*/  IMAD R47, R16.reuse, UR17, R47 ;  /* 0x00000011102f7c24 */ /* 0x040fe2000f8e022f */
[----:B------:R-:W-:Y:S01]  /*31c0*/  IADD3 R25, PT, PT, R25, R31, RZ ;  /* 0x0000001f19197210 */ /* 0x000fe20007ffe0ff */
[----:B------:R-:W-:Y:S01]  /*31d0*/  IMAD R5, R5, UR16, RZ ;  /* 0x0000001005057c24 */ /* 0x000fe2000f8e02ff */
[----:B------:R-:W3:Y:S01]  /*31e0*/  LDG.E.S16 R40, desc[UR6][R42.64] ;  /* 0x000000062a287981 */ /* 0x000ee2000c1e1700 */
[----:B-1----:R-:W-:Y:S01]  /*31f0*/  IMAD.WIDE.U32 R32, R16, UR16, RZ ;  /* 0x0000001010207c25 */ /* 0x002fe2000f8e00ff */
[----:B------:R-:W-:-:S02]  /*3200*/  LEA.HI.X R29, R26, UR25, R17, 0x1, P1 ;  /* 0x000000191a1d7c11 */ /* 0x000fc400088f0c11 */
[----:B------:R-:W-:Y:S01]  /*3210*/  LEA.HI.X R31, R24, UR25, R25, 0x1, P0 ;  /* 0x00000019181f7c11 */ /* 0x000fe200080f0c19 */
[----:B------:R-:W-:Y:S01]  /*3220*/  IMAD.IADD R17, R33, 0x1, R47 ;  /* 0x0000000121117824 */ /* 0x000fe200078e022f */
[----:B------:R-:W-:Y:S01]  /*3230*/  LEA R16, P0, R32, UR24, 0x1 ;  /* 0x0000001820107c11 */ /* 0x000fe2000f8008ff */
[C---:B------:R-:W-:Y:S01]  /*3240*/  IMAD.WIDE.U32 R24, R20.reuse, UR16, RZ ;  /* 0x0000001014187c25 */ /* 0x040fe2000f8e00ff */
[----:B------:R0:W5:Y:S03]  /*3250*/  LDG.E.S16 R28, desc[UR6][R28.64] ;  /* 0x000000061c1c7981 */ /* 0x000166000c1e1700 */
[----:B------:R-:W-:Y:S01]  /*3260*/  IMAD R21, R20, UR17, R21 ;  /* 0x0000001114157c24 */ /* 0x000fe2000f8e0215 */
[----:B------:R-:W-:Y:S01]  /*3270*/  LEA.HI.X R17, R32, UR25, R17, 0x1, P0 ;  /* 0x0000001920117c11 */ /* 0x000fe200080f0c11 */
[----:B------:R-:W-:Y:S01]  /*3280*/  IMAD R15, R15, UR16, RZ ;  /* 0x000000100f0f7c24 */ /* 0x000fe2000f8e02ff */
[----:B------:R-:W-:Y:S01]  /*3290*/  LEA R20, P0, R24, UR24, 0x1 ;  /* 0x0000001818147c11 */ /* 0x000fe2000f8008ff */
[----:B------:R-:W-:Y:S01]  /*32a0*/  IMAD R27, R7, UR16, RZ ;  /* 0x00000010071b7c24 */ /* 0x000fe2000f8e02ff */
[----:B------:R-:W-:Y:S01]  /*32b0*/  IADD3 R21, PT, PT, R25, R21, RZ ;  /* 0x0000001519157210 */ /* 0x000fe20007ffe0ff */
[C---:B------:R-:W-:Y:S01]  /*32c0*/  IMAD R7, R4.reuse, UR17, R5 ;  /* 0x0000001104077c24 */ /* 0x040fe2000f8e0205 */
[----:B------:R-:W4:Y:S01]  /*32d0*/  LDG.E.S16 R30, desc[UR6][R30.64] ;  /* 0x000000061e1e7981 */ /* 0x000f22000c1e1700 */
[----:B------:R-:W-:Y:S01]  /*32e0*/  IMAD.WIDE.U32 R4, R4, UR16, RZ ;  /* 0x0000001004047c25 */ /* 0x000fe2000f8e00ff */
[----:B------:R-:W-:-:S02]  /*32f0*/  LEA.HI.X R21, R24, UR25, R21, 0x1, P0 ;  /* 0x0000001918157c11 */ /* 0x000fc400080f0c15 */
[----:B------:R-:W5:Y:S01]  /*3300*/  LDG.E.S16 R17, desc[UR6][R16.64] ;  /* 0x0000000610117981 */ /* 0x000f62000c1e1700 */
[C---:B------:R-:W-:Y:S01]  /*3310*/  IMAD.WIDE.U32 R24, R14.reuse, UR16, RZ ;  /* 0x000000100e187c25 */ /* 0x040fe2000f8e00ff */
[----:B------:R-:W-:Y:S02]  /*3320*/  IADD3 R7, PT, PT, R5, R7, RZ ;  /* 0x0000000705077210 */ /* 0x000fe40007ffe0ff */
[----:B------:R1:W5:Y:S01]  /*3330*/  LDG.E.S16 R20, desc[UR6][R20.64] ;  /* 0x0000000614147981 */ /* 0x000362000c1e1700 */
[----:B------:R-:W-:Y:S01]  /*3340*/  IMAD R15, R14, UR17, R15 ;  /* 0x000000110e0f7c24 */ /* 0x000fe2000f8e020f */
[----:B------:R-:W-:Y:S01]  /*3350*/  LEA R14, P0, R4, UR24, 0x1 ;  /* 0x00000018040e7c11 */ /* 0x000fe2000f8008ff */
[C---:B0-----:R-:W-:Y:S02]  /*3360*/  IMAD R29, R6.reuse, UR17, R27 ;  /* 0x00000011061d7c24 */ /* 0x041fe4000f8e021b */
[----:B------:R-:W-:Y:S01]  /*3370*/  IMAD.WIDE.U32 R26, R6, UR16, RZ ;  /* 0x00000010061a7c25 */ /* 0x000fe2000f8e00ff */
[----:B------:R-:W-:-:S03]  /*3380*/  LEA R6, P1, R24, UR24, 0x1 ;  /* 0x0000001818067c11 */ /* 0x000fc6000f8208ff */
[----:B------:R-:W-:Y:S01]  /*3390*/  IMAD.IADD R5, R25, 0x1, R15 ;  /* 0x0000000119057824 */ /* 0x000fe200078e020f */
[----:B------:R-:W-:Y:S01]  /*33a0*/  LEA.HI.X R15, R4, UR25, R7, 0x1, P0 ;  /* 0x00000019040f7c11 */ /* 0x000fe200080f0c07 */
[----:B------:R-:W-:-:S03]  /*33b0*/  IMAD R19, R19, UR16, RZ ;  /* 0x0000001013137c24 */ /* 0x000fc6000f8e02ff */
[----:B------:R-:W-:Y:S02]  /*33c0*/  LEA.HI.X R7, R24, UR25, R5, 0x1, P1 ;  /* 0x0000001918077c11 */ /* 0x000fe400088f0c05 */
[----:B------:R-:W-:Y:S02]  /*33d0*/  LEA R24, P0, R26, UR24, 0x1 ;  /* 0x000000181a187c11 */ /* 0x000fe4000f8008ff */
[----:B------:R-:W-:Y:S01]  /*33e0*/  IADD3 R5, PT, PT, R27, R29, RZ ;  /* 0x0000001d1b057210 */ /* 0x000fe20007ffe0ff */
[----:B------:R-:W-:Y:S01]  /*33f0*/  IMAD R19, R18, UR17, R19 ;  /* 0x0000001112137c24 */ /* 0x000fe2000f8e0213 */
[----:B------:R0:W5:Y:S01]  /*3400*/  LDG.E.S16 R29, desc[UR6][R14.64] ;  /* 0x000000060e1d7981 */ /* 0x000162000c1e1700 */
[----:B-1----:R-:W-:Y:S01]  /*3410*/  IMAD R21, R23, UR16, RZ ;  /* 0x0000001017157c24 */ /* 0x002fe2000f8e02ff */
[----:B------:R-:W-:Y:S01]  /*3420*/  LEA.HI.X R25, R26, UR25, R5, 0x1, P0 ;  /* 0x000000191a197c11 */ /* 0x000fe200080f0c05 */
[----:B------:R-:W-:Y:S01]  /*3430*/  IMAD.WIDE.U32 R26, R18, UR16, RZ ;  /* 0x00000010121a7c25 */ /* 0x000fe2000f8e00ff */
[----:B------:R1:W5:Y:S03]  /*3440*/  LDG.E.S16 R16, desc[UR6][R6.64] ;  /* 0x0000000606107981 */ /* 0x000366000c1e1700 */
[----:B------:R-:W-:Y:S01]  /*3450*/  IMAD R13, R13, UR16, RZ ;  /* 0x000000100d0d7c24 */ /* 0x000fe2000f8e02ff */
[----:B------:R-:W-:Y:S01]  /*3460*/  LEA R4, P0, R26, UR24, 0x1 ;  /* 0x000000181a047c11 */ /* 0x000fe2000f8008ff */
[----:B------:R-:W-:Y:S01]  /*3470*/  IMAD R9, R9, UR16, RZ ;  /* 0x0000001009097c24 */ /* 0x000fe2000f8e02ff */
[----:B------:R-:W-:Y:S01]  /*3480*/  IADD3 R5, PT, PT, R27, R19, RZ ;  /* 0x000000131b057210 */ /* 0x000fe20007ffe0ff */
[C---:B0-----:R-:W-:Y:S01]  /*3490*/  IMAD R15, R22.reuse, UR17, R21 ;  /* 0x00000011160f7c24 */ /* 0x041fe2000f8e0215 */
[----:B------:R-:W5:Y:S01]  /*34a0*/  LDG.E.S16 R25, desc[UR6][R24.64] ;  /* 0x0000000618197981 */ /* 0x000f62000c1e1700 */
[----:B------:R-:W-:Y:S01]  /*34b0*/  IMAD.WIDE.U32 R22, R22, UR16, RZ ;  /* 0x0000001016167c25 */ /* 0x000fe2000f8e00ff */
[----:B------:R-:W-:-:S03]  /*34c0*/  LEA.HI.X R5, R26, UR25, R5, 0x1, P0 ;  /* 0x000000191a057c11 */ /* 0x000fc600080f0c05 */
[----:B------:R-:W-:Y:S01]  /*34d0*/  IMAD.IADD R15, R23, 0x1, R15 ;  /* 0x00000001170f7824 */ /* 0x000fe200078e020f */
[----:B------:R-:W-:Y:S01]  /*34e0*/  LEA R14, P0, R22, UR24, 0x1 ;  /* 0x00000018160e7c11 */ /* 0x000fe2000f8008ff */
[----:B------:R-:W-:Y:S01]  /*34f0*/  IMAD R19, R12, UR17, R13 ;  /* 0x000000110c137c24 */ /* 0x000fe2000f8e020d */
[----:B------:R0:W5:Y:S01]  /*3500*/  LDG.E.S16 R4, desc[UR6][R4.64] ;  /* 0x0000000604047981 */ /* 0x000162000c1e1700 */
[----:B-1----:R-:W-:-:S04]  /*3510*/  IMAD.WIDE.U32 R6, R8, UR16, RZ ;  /* 0x0000001008067c25 */ /* 0x002fc8000f8e00ff */
[----:B------:R-:W-:Y:S02]  /*3520*/  IMAD R21, R8, UR17, R9 ;  /* 0x0000001108157c24 */ /* 0x000fe4000f8e0209 */
[----:B------:R-:W-:Y:S01]  /*3530*/  IMAD.WIDE.U32 R12, R12, UR16, RZ ;  /* 0x000000100c0c7c25 */ /* 0x000fe2000f8e00ff */
[----:B------:R-:W-:Y:S02]  /*3540*/  LEA.HI.X R15, R22, UR25, R15, 0x1, P0 ;  /* 0x00000019160f7c11 */ /* 0x000fe400080f0c0f */
[----:B------:R-:W-:Y:S02]  /*3550*/  LEA R18, P0, R6, UR24, 0x1 ;  /* 0x0000001806127c11 */ /* 0x000fe4000f8008ff */
[----:B------:R-:W-:Y:S02]  /*3560*/  IADD3 R7, PT, PT, R7, R21, RZ ;  /* 0x0000001507077210 */ /* 0x000fe40007ffe0ff */
[----:B------:R-:W-:Y:S01]  /*3570*/  LEA R8, P1, R12, UR24, 0x1 ;  /* 0x000000180c087c11 */ /* 0x000fe2000f8208ff */
[----:B------:R-:W5:Y:S01]  /*3580*/  LDG.E.S16 R15, desc[UR6][R14.64] ;  /* 0x000000060e0f7981 */ /* 0x000f62000c1e1700 */
[----:B------:R-:W-:-:S02]  /*3590*/  IADD3 R9, PT, PT, R13, R19, RZ ;  /* 0x000000130d097210 */ /* 0x000fc40007ffe0ff */
[----:B------:R-:W-:Y:S02]  /*35a0*/  LEA.HI.X R19, R6, UR25, R7, 0x1, P0 ;  /* 0x0000001906137c11 */ /* 0x000fe400080f0c07 */
[----:B------:R-:W-:-:S04]  /*35b0*/  LEA.HI.X R9, R12, UR25, R9, 0x1, P1 ;  /* 0x000000190c097c11 */ /* 0x000fc800088f0c09 */
[----:B------:R-:W5:Y:S04]  /*35c0*/  LDG.E.S16 R19, desc[UR6][R18.64] ;  /* 0x0000000612137981 */ /* 0x000f68000c1e1700 */
[----:B------:R-:W5:Y:S01]  /*35d0*/  LDG.E.S16 R8, desc[UR6][R8.64] ;  /* 0x0000000608087981 */ /* 0x000f62000c1e1700 */
[----:B------:R-:W-:-:S04]  /*35e0*/  IADD3 R36, P0, PT, R36, -0x10, RZ ;  /* 0xfffffff024247810 */ /* 0x000fc80007f1e0ff */
[----:B------:R-:W-:Y:S02]  /*35f0*/  IADD3.X R35, PT, PT, R35, -0x1, RZ, P0, !PT ;  /* 0xffffffff23237810 */ /* 0x000fe400007fe4ff */
[----:B------:R-:W-:-:S04]  /*3600*/  ISETP.NE.U32.AND P0, PT, R36, RZ, PT ;  /* 0x000000ff2400720c */ /* 0x000fc80003f05070 */
[----:B------:R-:W-:Y:S02]  /*3610*/  ISETP.NE.AND.EX P0, PT, R35, RZ, PT, P0 ;  /* 0x000000ff2300720c */ /* 0x000fe40003f05300 */
[----:B------:R-:W-:-:S05]  /*3620*/  IADD3 R10, P1, PT, R10, 0x80, RZ ;  /* 0x000000800a0a7810 */ /* 0x000fca0007f3e0ff */
[----:B0-----:R-:W-:Y:S01]  /*3630*/  IMAD.X R5, RZ, RZ, R11, P1 ;  /* 0x000000ffff057224 */ /* 0x001fe200008e060b */
[----:B--2---:R-:W-:-:S04]  /*3640*/  IADD3 R34, PT, PT, R39, R38, R34 ;  /* 0x0000002627227210 */ /* 0x004fc80007ffe022 */
[----:B---3--:R-:W-:-:S04]  /*3650*/  IADD3 R37, PT, PT, R40, R34, R37 ;  /* 0x0000002228257210 */ /* 0x008fc80007ffe025 */
[----:B----4-:R-:W-:-:S04]  /*3660*/  IADD3 R30, PT, PT, R30, R37, R41 ;  /* 0x000000251e1e7210 */ /* 0x010fc80007ffe029 */
[----:B-----5:R-:W-:-:S04]  /*3670*/  IADD3 R17, PT, PT, R17, R30, R28 ;  /* 0x0000001e11117210 */ /* 0x020fc80007ffe01c */
[----:B------:R-:W-:-:S04]  /*3680*/  IADD3 R20, PT, PT, R29, R17, R20 ;  /* 0x000000111d147210 */ /* 0x000fc80007ffe014 */
[----:B------:R-:W-:-:S04]  /*3690*/  IADD3 R16, PT, PT, R25, R20, R16 ;  /* 0x0000001419107210 */ /* 0x000fc80007ffe010 */
[----:B------:R-:W-:-:S04]  /*36a0*/  IADD3 R4, PT, PT, R15, R16, R4 ;  /* 0x000000100f047210 */ /* 0x000fc80007ffe004 */
[----:B------:R-:W-:Y:S02]  /*36b0*/  IADD3 R38, PT, PT, R19, R4, R8 ;  /* 0x0000000413267210 */ /* 0x000fe40007ffe008 */
[----:B------:R-:W-:Y:S01]  /*36c0*/  MOV R4, R10 ;  /* 0x0000000a00047202 */ /* 0x000fe20000000f00 */
[----:B------:R-:W-:Y:S06]  /*36d0*/  @P0 BRA `(.L_x_2507) ;  /* 0xfffffff400bc0947 */ /* 0x000fec000383ffff */
[----:B------:R-:W-:Y:S05]  /*36e0*/  BSYNC.RECONVERGENT B2 ;  /* 0x0000000000027941 */ /* 0x000fea0003800200 */
.L_x_2506:
        /* <DEDUP_REMOVED lines=30> */
[C---:B------:R-:W-:Y:S01]  /*38d0*/  IMAD R27, R18.reuse, UR29, R19 ;  /* 0x0000001d121b7c24 */ /* 0x040fe2000f8e0213 */
[----:B------:R-:W2:Y:S01]  /*38e0*/  LDG.E.S16 R13, desc[UR6][R12.64] ;  /* 0x000000060c0d7981 */ /* 0x000ea2000c1e1700 */
[----:B------:R-:W-:Y:S01]  /*38f0*/  IMAD.WIDE.U32 R24, R18, UR28, RZ ;  /* 0x0000001c12187c25 */ /* 0x000fe2000f8e00ff */
[----:B------:R-:W-:-:S03]  /*3900*/  LEA R18, P1, R22, UR30, 0x1 ;  /* 0x0000001e16127c11 */ /* 0x000fc6000f8208ff */
[----:B------:R-:W-:Y:S01]  /*3910*/  IMAD R29, R20, UR29, R21 ;  /* 0x0000001d141d7c24 */ /* 0x000fe2000f8e0215 */
[----:B------:R-:W-:Y:S01]  /*3920*/  LEA R16, P2, R24, UR30, 0x1 ;  /* 0x0000001e18107c11 */ /* 0x000fe2000f8408ff */
[----:B------:R-:W-:Y:S01]  /*3930*/  IMAD.IADD R19, R23, 0x1, R17 ;  /* 0x0000000117137824 */ /* 0x000fe200078e0211 */
[----:B------:R-:W-:Y:S01]  /*3940*/  IADD3 R17, PT, PT, R25, R27, RZ ;  /* 0x0000001b19117210 */ /* 0x000fe20007ffe0ff */
[----:B------:R-:W-:-:S03]  /*3950*/  IMAD.WIDE.U32 R20, R20, UR28, RZ ;  /* 0x0000001c14147c25 */ /* 0x000fc6000f8e00ff */
[----:B------:R-:W-:Y:S01]  /*3960*/  LEA.HI.X R19, R22, UR31, R19, 0x1, P1 ;  /* 0x0000001f16137c11 */ /* 0x000fe200088f0c13 */
[----:B------:R-:W-:Y:S01]  /*3970*/  IMAD R15, R15, UR28, RZ ;  /* 0x0000001c0f0f7c24 */ /* 0x000fe2000f8e02ff */
[----:B------:R-:W-:Y:S02]  /*3980*/  LEA R22, P1, R20, UR30, 0x1 ;  /* 0x0000001e14167c11 */ /* 0x000fe4000f8208ff */
[----:B------:R-:W-:Y:S01]  /*3990*/  IADD3 R21, PT, PT, R21, R29, RZ ;  /* 0x0000001d15157210 */ /* 0x000fe20007ffe0ff */
[----:B------:R-:W-:Y:S02]  /*39a0*/  IMAD R15, R14, UR29, R15 ;  /* 0x0000001d0e0f7c24 */ /* 0x000fe4000f8e020f */
[----:B------:R-:W-:Y:S01]  /*39b0*/  IMAD R25, R11, UR28, RZ ;  /* 0x0000001c0b197c24 */ /* 0x000fe2000f8e02ff */
[----:B------:R-:W-:Y:S01]  /*39c0*/  LEA.HI.X R23, R20, UR31, R21, 0x1, P1 ;  /* 0x0000001f14177c11 */ /* 0x000fe200088f0c15 */
[----:B------:R-:W-:Y:S01]  /*39d0*/  IMAD.WIDE.U32 R20, R14, UR28, RZ ;  /* 0x0000001c0e147c25 */ /* 0x000fe2000f8e00ff */
[----:B------:R-:W-:Y:S01]  /*39e0*/  LEA.HI.X R17, R24, UR31, R17, 0x1, P2 ;  /* 0x0000001f18117c11 */ /* 0x000fe200090f0c11 */
[----:B------:R1:W2:Y:S02]  /*39f0*/  LDG.E.S16 R2, desc[UR6][R18.64] ;  /* 0x0000000612027981 */ /* 0x0002a4000c1e1700 */
[----:B------:R-:W-:Y:S01]  /*3a00*/  IMAD.IADD R11, R21, 0x1, R15 ;  /* 0x00000001150b7824 */ /* 0x000fe200078e020f */
[----:B------:R-:W-:Y:S01]  /*3a10*/  LEA R14, P1, R20, UR30, 0x1 ;  /* 0x0000001e140e7c11 */ /* 0x000fe2000f8208ff */
[----:B------:R-:W-:Y:S01]  /*3a20*/  IMAD R21, R9, UR28, RZ ;  /* 0x0000001c09157c24 */ /* 0x000fe2000f8e02ff */
[----:B------:R3:W4:Y:S01]  /*3a30*/  LDG.E.S16 R24, desc[UR6][R16.64] ;  /* 0x0000000610187981 */ /* 0x000722000c1e1700 */
[----:B------:R-:W-:Y:S01]  /*3a40*/  IMAD R9, R10, UR29, R25 ;  /* 0x0000001d0a097c24 */ /* 0x000fe2000f8e0219 */
[----:B------:R-:W-:Y:S01]  /*3a50*/  LEA.HI.X R15, R20, UR31, R11, 0x1, P1 ;  /* 0x0000001f140f7c11 */ /* 0x000fe200088f0c0b */
[----:B------:R-:W-:Y:S01]  /*3a60*/  IMAD.WIDE.U32 R10, R10, UR28, RZ ;  /* 0x0000001c0a0a7c25 */ /* 0x000fe2000f8e00ff */
[----:B------:R-:W4:Y:S03]  /*3a70*/  LDG.E.S16 R23, desc[UR6][R22.64] ;  /* 0x0000000616177981 */ /* 0x000f26000c1e1700 */
[----:B------:R-:W-:Y:S01]  /*3a80*/  IMAD R7, R7, UR28, RZ ;  /* 0x0000001c07077c24 */ /* 0x000fe2000f8e02ff */
[----:B------:R-:W-:Y:S01]  /*3a90*/  IADD3 R9, PT, PT, R11, R9, RZ ;  /* 0x000000090b097210 */ /* 0x000fe20007ffe0ff */
[C---:B------:R-:W-:Y:S01]  /*3aa0*/  IMAD R21, R8.reuse, UR29, R21 ;  /* 0x0000001d08157c24 */ /* 0x040fe2000f8e0215 */
[----:B------:R-:W5:Y:S01]  /*3ab0*/  LDG.E.S16 R14, desc[UR6][R14.64] ;  /* 0x000000060e0e7981 */ /* 0x000f62000c1e1700 */
[----:B-1----:R-:W-:Y:S01]  /*3ac0*/  IMAD.WIDE.U32 R18, R8, UR28, RZ ;  /* 0x0000001c08127c25 */ /* 0x002fe2000f8e00ff */
[----:B------:R-:W-:-:S03]  /*3ad0*/  LEA R8, P1, R10, UR30, 0x1 ;  /* 0x0000001e0a087c11 */ /* 0x000fc6000f8208ff */
[----:B---3--:R-:W-:-:S04]  /*3ae0*/  IMAD.WIDE.U32 R16, R6, UR28, RZ ;  /* 0x0000001c06107c25 */ /* 0x008fc8000f8e00ff */
[----:B------:R-:W-:Y:S01]  /*3af0*/  IMAD R11, R6, UR29, R7 ;  /* 0x0000001d060b7c24 */ /* 0x000fe2000f8e0207 */
[----:B------:R-:W-:Y:S02]  /*3b00*/  LEA.HI.X R9, R10, UR31, R9, 0x1, P1 ;  /* 0x0000001f0a097c11 */ /* 0x000fe400088f0c09 */
[----:B------:R-:W-:Y:S01]  /*3b10*/  LEA R10, P1, R16, UR30, 0x1 ;  /* 0x0000001e100a7c11 */ /* 0x000fe2000f8208ff */
[----:B------:R-:W-:Y:S01]  /*3b20*/  IMAD.IADD R11, R17, 0x1, R11 ;  /* 0x00000001110b7824 */ /* 0x000fe200078e020b */
[----:B------:R-:W-:Y:S02]  /*3b30*/  LEA R6, P2, R18, UR30, 0x1 ;  /* 0x0000001e12067c11 */ /* 0x000fe4000f8408ff */
[----:B------:R-:W-:Y:S01]  /*3b40*/  IADD3 R7, PT, PT, R19, R21, RZ ;  /* 0x0000001513077210 */ /* 0x000fe20007ffe0ff */
[----:B------:R-:W5:Y:S01]  /*3b50*/  LDG.E.S16 R9, desc[UR6][R8.64] ;  /* 0x0000000608097981 */ /* 0x000f62000c1e1700 */
[----:B------:R-:W-:Y:S02]  /*3b60*/  LEA.HI.X R11, R16, UR31, R11, 0x1, P1 ;  /* 0x0000001f100b7c11 */ /* 0x000fe400088f0c0b */
[----:B------:R-:W-:-:S04]  /*3b70*/  LEA.HI.X R7, R18, UR31, R7, 0x1, P2 ;  /* 0x0000001f12077c11 */ /* 0x000fc800090f0c07 */
[----:B------:R-:W3:Y:S04]  /*3b80*/  LDG.E.S16 R11, desc[UR6][R10.64] ;  /* 0x000000060a0b7981 */ /* 0x000ee8000c1e1700 */
[----:B------:R-:W3:Y:S01]  /*3b90*/  LDG.E.S16 R6, desc[UR6][R6.64] ;  /* 0x0000000606067981 */ /* 0x000ee2000c1e1700 */
[----:B------:R-:W-:-:S04]  /*3ba0*/  IADD3 R4, P1, PT, R4, 0x40, RZ ;  /* 0x0000004004047810 */ /* 0x000fc80007f3e0ff */
[----:B------:R-:W-:Y:S02]  /*3bb0*/  IADD3.X R5, PT, PT, RZ, R5, RZ, P1, !PT ;  /* 0x00000005ff057210 */ /* 0x000fe40000ffe4ff */
[----:B--2---:R-:W-:-:S04]  /*3bc0*/  IADD3 R2, PT, PT, R2, R38, R13 ;  /* 0x0000002602027210 */ /* 0x004fc80007ffe00d */
[----:B----4-:R-:W-:-:S04]  /*3bd0*/  IADD3 R23, PT, PT, R23, R2, R24 ;  /* 0x0000000217177210 */ /* 0x010fc80007ffe018 */
[----:B-----5:R-:W-:-:S04]  /*3be0*/  IADD3 R38, PT, PT, R9, R23, R14 ;  /* 0x0000001709267210 */ /* 0x020fc80007ffe00e */
[----:B---3--:R-:W-:-:S07]  /*3bf0*/  IADD3 R38, PT, PT, R11, R38, R6 ;  /* 0x000000260b267210 */ /* 0x008fce0007ffe006 */
.L_x_2509:
        /* <DEDUP_REMOVED lines=17> */
[----:B----4-:R-:W-:-:S03]  /*3d10*/  IMAD R13, R13, UR28, RZ ;  /* 0x0000001c0d0d7c24 */ /* 0x010fc6000f8e02ff */
[----:B------:R-:W-:Y:S01]  /*3d20*/  IADD3 R7, PT, PT, R9, R7, RZ ;  /* 0x0000000709077210 */ /* 0x000fe20007ffe0ff */
[----:B---3--:R-:W-:Y:S02]  /*3d30*/  IMAD R9, R11, UR28, RZ ;  /* 0x0000001c0b097c24 */ /* 0x008fe4000f8e02ff */
[----:B-----5:R-:W-:Y:S01]  /*3d40*/  IMAD R15, R15, UR28, RZ ;  /* 0x0000001c0f0f7c24 */ /* 0x020fe2000f8e02ff */
[----:B------:R-:W-:Y:S01]  /*3d50*/  LEA.HI.X R7, R8, UR31, R7, 0x1, P1 ;  /* 0x0000001f08077c11 */ /* 0x000fe200088f0c07 */
[C---:B------:R-:W-:Y:S02]  /*3d60*/  IMAD R9, R10.reuse, UR29, R9 ;  /* 0x0000001d0a097c24 */ /* 0x040fe4000f8e0209 */
[----:B------:R-:W-:-:S03]  /*3d70*/  IMAD.WIDE.U32 R10, R10, UR28, RZ ;  /* 0x0000001c0a0a7c25 */ /* 0x000fc6000f8e00ff */
[----:B------:R-:W2:Y:S01]  /*3d80*/  LDG.E.S16 R7, desc[UR6][R6.64] ;  /* 0x0000000606077981 */ /* 0x000ea2000c1e1700 */
[----:B------:R-:W-:Y:S01]  /*3d90*/  IMAD R19, R12, UR29, R13 ;  /* 0x0000001d0c137c24 */ /* 0x000fe2000f8e020d */
[----:B------:R-:W-:Y:S01]  /*3da0*/  LEA R8, P1, R10, UR30, 0x1 ;  /* 0x0000001e0a087c11 */ /* 0x000fe2000f8208ff */
[----:B------:R-:W-:-:S04]  /*3db0*/  IMAD.WIDE.U32 R12, R12, UR28, RZ ;  /* 0x0000001c0c0c7c25 */ /* 0x000fc8000f8e00ff */
[----:B------:R-:W-:Y:S01]  /*3dc0*/  IMAD.IADD R9, R11, 0x1, R9 ;  /* 0x000000010b097824 */ /* 0x000fe200078e0209 */
[----:B------:R-:W-:Y:S01]  /*3dd0*/  IADD3 R19, PT, PT, R13, R19, RZ ;  /* 0x000000130d137210 */ /* 0x000fe20007ffe0ff */
[----:B------:R-:W-:-:S03]  /*3de0*/  IMAD.WIDE.U32 R16, R14, UR28, RZ ;  /* 0x0000001c0e107c25 */ /* 0x000fc6000f8e00ff */
[----:B------:R-:W-:Y:S01]  /*3df0*/  LEA.HI.X R9, R10, UR31, R9, 0x1, P1 ;  /* 0x0000001f0a097c11 */ /* 0x000fe200088f0c09 */
[----:B------:R-:W-:Y:S01]  /*3e00*/  IMAD R15, R14, UR29, R15 ;  /* 0x0000001d0e0f7c24 */ /* 0x000fe2000f8e020f */
[----:B------:R-:W-:Y:S02]  /*3e10*/  LEA R14, P2, R12, UR30, 0x1 ;  /* 0x0000001e0c0e7c11 */ /* 0x000fe4000f8408ff */
[----:B------:R-:W-:Y:S01]  /*3e20*/  LEA R10, P1, R16, UR30, 0x1 ;  /* 0x0000001e100a7c11 */ /* 0x000fe2000f8208ff */
[----:B------:R-:W2:Y:S01]  /*3e30*/  LDG.E.S16 R8, desc[UR6][R8.64] ;  /* 0x0000000608087981 */ /* 0x000ea2000c1e1700 */
[----:B------:R-:W-:Y:S02]  /*3e40*/  IADD3 R11, PT, PT, R17, R15, RZ ;  /* 0x0000000f110b7210 */ /* 0x000fe40007ffe0ff */
[----:B------:R-:W-:Y:S02]  /*3e50*/  LEA.HI.X R15, R12, UR31, R19, 0x1, P2 ;  /* 0x0000001f0c0f7c11 */ /* 0x000fe400090f0c13 */
[----:B------:R-:W-:-:S04]  /*3e60*/  LEA.HI.X R11, R16, UR31, R11, 0x1, P1 ;  /* 0x0000001f100b7c11 */ /* 0x000fc800088f0c0b */
[----:B------:R-:W3:Y:S04]  /*3e70*/  LDG.E.S16 R15, desc[UR6][R14.64] ;  /* 0x000000060e0f7981 */ /* 0x000ee8000c1e1700 */
[----:B------:R-:W3:Y:S01]  /*3e80*/  LDG.E.S16 R10, desc[UR6][R10.64] ;  /* 0x000000060a0a7981 */ /* 0x000ee2000c1e1700 */
[----:B------:R-:W-:-:S05]  /*3e90*/  IADD3 R4, P1, PT, R4, 0x20, RZ ;  /* 0x0000002004047810 */ /* 0x000fca0007f3e0ff */
[----:B------:R-:W-:Y:S01]  /*3ea0*/  IMAD.X R5, RZ, RZ, R5, P1 ;  /* 0x000000ffff057224 */ /* 0x000fe200008e0605 */
[----:B--2---:R-:W-:-:S04]  /*3eb0*/  IADD3 R38, PT, PT, R8, R38, R7 ;  /* 0x0000002608267210 */ /* 0x004fc80007ffe007 */
[----:B---3--:R-:W-:-:S07]  /*3ec0*/  IADD3 R38, PT, PT, R10, R38, R15 ;  /* 0x000000260a267210 */ /* 0x008fce0007ffe00f */
.L_x_2510:
        /* <DEDUP_REMOVED lines=22> */
[----:B------:R-:W-:-:S03]  /*4030*/  LEA R6, P1, R10, UR30, 0x1 ;  /* 0x0000001e0a067c11 */ /* 0x000fc6000f8208ff */
[----:B------:R-:W-:Y:S02]  /*4040*/  IMAD.IADD R7, R11, 0x1, R7 ;  /* 0x000000010b077824 */ /* 0x000fe400078e0207 */
[----:B---3--:R-:W-:Y:S02]  /*4050*/  @P0 IMAD R9, R9, UR28, RZ ;  /* 0x0000001c09090c24 */ /* 0x008fe4000f8e02ff */
[----:B------:R-:W-:-:S04]  /*4060*/  @P0 IMAD.WIDE.U32 R12, R8, UR28, RZ ;  /* 0x0000001c080c0c25 */ /* 0x000fc8000f8e00ff */
[----:B------:R-:W-:Y:S01]  /*4070*/  @P0 IMAD R9, R8, UR29, R9 ;  /* 0x0000001d08090c24 */ /* 0x000fe2000f8e0209 */
[----:B------:R-:W-:Y:S02]  /*4080*/  LEA.HI.X R7, R10, UR31, R7, 0x1, P1 ;  /* 0x0000001f0a077c11 */ /* 0x000fe400088f0c07 */
[C---:B------:R-:W-:Y:S02]  /*4090*/  @P0 LEA R8, P1, R12.reuse, UR30, 0x1 ;  /* 0x0000001e0c080c11 */ /* 0x040fe4000f8208ff */
[----:B------:R-:W-:Y:S02]  /*40a0*/  @P0 IADD3 R5, PT, PT, R13, R9, RZ ;  /* 0x000000090d050210 */ /* 0x000fe40007ffe0ff */
[----:B------:R-:W2:Y:S02]  /*40b0*/  LDG.E.S16 R7, desc[UR6][R6.64] ;  /* 0x0000000606077981 */ /* 0x000ea4000c1e1700 */
[----:B------:R-:W-:-:S06]  /*40c0*/  @P0 LEA.HI.X R9, R12, UR31, R5, 0x1, P1 ;  /* 0x0000001f0c090c11 */ /* 0x000fcc00088f0c05 */
[----:B------:R-:W3:Y:S01]  /*40d0*/  @P0 LDG.E.S16 R9, desc[UR6][R8.64] ;  /* 0x0000000608090981 */ /* 0x000ee2000c1e1700 */
[----:B--2---:R-:W-:-:S05]  /*40e0*/  IADD3 R38, PT, PT, R7, R38, RZ ;  /* 0x0000002607267210 */ /* 0x004fca0007ffe0ff */
[----:B---3--:R-:W-:-:S07]  /*40f0*/  @P0 IMAD.IADD R38, R9, 0x1, R38 ;  /* 0x0000000109260824 */ /* 0x008fce00078e0226 */
.L_x_2508:
[----:B------:R-:W-:-:S07]  /*4100*/  PRMT R2, R38, 0x7610, R2 ;  /* 0x0000761026027816 */ /* 0x000fce0000000002 */
.L_x_2505:
[----:B------:R-:W1:Y:S01]  /*4110*/  LDC.64 R4, c[0x0][0x710] ;  /* 0x0001c400ff047b82 */ /* 0x000e620000000a00 */
[----:B------:R-:W-:Y:S01]  /*4120*/  IADD3 R3, PT, PT, R3, 0x80, RZ ;  /* 0x0000008003037810 */ /* 0x000fe20007ffe0ff */
[----:B-1----:R2:W-:Y:S06]  /*4130*/  STG.E.U16 desc[UR6][R4.64], R2 ;  /* 0x0000000204007986 */ /* 0x0025ec000c101506 */
.L_x_2497:
        /* <DEDUP_REMOVED lines=26> */
[----:B------:R-:W-:Y:S01]  /*42e0*/  IMAD.MOV.U32 R10, RZ, RZ, R4 ;  /* 0x000000ffff0a7224 */ /* 0x000fe200078e0004 */
[----:B------:R-:W-:Y:S02]  /*42f0*/  LOP3.LUT R35, R35, 0x7fffffff, RZ, 0xc0, !PT ;  /* 0x7fffffff23237812 */ /* 0x000fe400078ec0ff */
[----:B------:R-:W-:Y:S02]  /*4300*/  LOP3.LUT R36, R0, 0xfffffff0, RZ, 0xc0, !PT ;  /* 0xfffffff000247812 */ /* 0x000fe400078ec0ff */
[----:B------:R-:W-:-:S07]  /*4310*/  MOV R38, RZ ;  /* 0x000000ff00267202 */ /* 0x000fce0000000f00 */
.L_x_2514:
        /* <DEDUP_REMOVED lines=28> */
[----:B-----5:R-:W-:Y:S01]  /*44e0*/  IMAD R27, R27, UR8, RZ ;  /* 0x000000081b1b7c24 */ /* 0x020fe2000f8e02ff */
[----:B------:R-:W-:Y:S01]  /*44f0*/  IADD3 R25, PT, PT, R25, R39, RZ ;  /* 0x0000002719197210 */ /* 0x000fe20007ffe0ff */
[C---:B------:R-:W-:Y:S01]  /*4500*/  IMAD R37, R32.reuse, UR9, R33 ;  /* 0x0000000920257c24 */ /* 0x040fe2000f8e0221 */
[----:B------:R0:W2:Y:S01]  /*4510*/  LDG.E.S16 R34, desc[UR6][R42.64] ;  /* 0x000000062a227981 */ /* 0x0000a2000c1e1700 */
[----:B------:R-:W-:Y:S01]  /*4520*/  IMAD.WIDE.U32 R32, R32, UR8, RZ ;  /* 0x0000000820207c25 */ /* 0x000fe2000f8e00ff */
[----:B------:R-:W-:-:S03]  /*4530*/  LEA.HI.X R47, R24, UR19, R25, 0x1, P0 ;  /* 0x00000013182f7c11 */ /* 0x000fc600080f0c19 */
[----:B------:R-:W-:Y:S01]  /*4540*/  IMAD R41, R41, UR8, RZ ;  /* 0x0000000829297c24 */ /* 0x000fe2000f8e02ff */
[----:B------:R-:W-:Y:S01]  /*4550*/  LEA R44, P0, R32, UR18, 0x1 ;  /* 0x00000012202c7c11 */ /* 0x000fe2000f8008ff */
[C---:B------:R-:W-:Y:S01]  /*4560*/  IMAD R39, R26.reuse, UR9, R27 ;  /* 0x000000091a277c24 */ /* 0x040fe2000f8e021b */
[----:B------:R-:W-:Y:S01]  /*4570*/  IADD3 R33, PT, PT, R33, R37, RZ ;  /* 0x0000002521217210 */ /* 0x000fe20007ffe0ff */
[----:B------:R-:W-:-:S03]  /*4580*/  IMAD.WIDE.U32 R26, R26, UR8, RZ ;  /* 0x000000081a1a7c25 */ /* 0x000fc6000f8e00ff */
[----:B------:R-:W-:Y:S01]  /*4590*/  LEA.HI.X R45, R32, UR19, R33, 0x1, P0 ;  /* 0x00000013202d7c11 */ /* 0x000fe200080f0c21 */
[----:B------:R-:W-:Y:S01]  /*45a0*/  IMAD.WIDE.U32 R24, R40, UR8, RZ ;  /* 0x0000000828187c25 */ /* 0x000fe2000f8e00ff */
[----:B0-----:R-:W-:-:S03]  /*45b0*/  LEA R42, P1, R26, UR18, 0x1 ;  /* 0x000000121a2a7c11 */ /* 0x001fc6000f8208ff */
[----:B------:R-:W-:Y:S01]  /*45c0*/  IMAD R41, R40, UR9, R41 ;  /* 0x0000000928297c24 */ /* 0x000fe2000f8e0229 */
[----:B------:R-:W-:Y:S01]  /*45d0*/  LEA R32, P0, R24, UR18, 0x1 ;  /* 0x0000001218207c11 */ /* 0x000fe2000f8008ff */
[----:B------:R-:W-:Y:S01]  /*45e0*/  IMAD.IADD R27, R27, 0x1, R39 ;  /* 0x000000011b1b7824 */ /* 0x000fe200078e0227 */
[----:B------:R-:W3:Y:S01]  /*45f0*/  LDG.E.S16 R37, desc[UR6][R44.64] ;  /* 0x000000062c257981 */ /* 0x000ee2000c1e1700 */
[----:B------:R-:W-:Y:S01]  /*4600*/  IMAD R31, R31, UR8, RZ ;  /* 0x000000081f1f7c24 */ /* 0x000fe2000f8e02ff */
[----:B------:R-:W-:Y:S01]  /*4610*/  IADD3 R25, PT, PT, R25, R41, RZ ;  /* 0x0000002919197210 */ /* 0x000fe20007ffe0ff */
[----:B------:R-:W-:Y:S01]  /*4620*/  IMAD R29, R29, UR8, RZ ;  /* 0x000000081d1d7c24 */ /* 0x000fe2000f8e02ff */
[----:B------:R-:W-:Y:S01]  /*4630*/  LEA.HI.X R43, R26, UR19, R27, 0x1, P1 ;  /* 0x000000131a2b7c11 */ /* 0x000fe200088f0c1b */
[----:B------:R0:W2:Y:S01]  /*4640*/  LDG.E.S16 R39, desc[UR6][R46.64] ;  /* 0x000000062e277981 */ /* 0x0000a2000c1e1700 */
[----:B------:R-:W-:Y:S01]  /*4650*/  LEA.HI.X R33, R24, UR19, R25, 0x1, P0 ;  /* 0x0000001318217c11 */ /* 0x000fe200080f0c19 */
[----:B------:R-:W-:-:S02]  /*4660*/  IMAD.WIDE.U32 R24, R30, UR8, RZ ;  /* 0x000000081e187c25 */ /* 0x000fc4000f8e00ff */
[----:B------:R-:W3:Y:S02]  /*4670*/  LDG.E.S16 R40, desc[UR6][R42.64] ;  /* 0x000000062a287981 */ /* 0x000ee4000c1e1700 */
[----:B------:R-:W-:Y:S02]  /*4680*/  IMAD.WIDE.U32 R26, R28, UR8, RZ ;  /* 0x000000081c1a7c25 */ /* 0x000fe4000f8e00ff */
[----:B------:R1:W4:Y:S02]  /*4690*/  LDG.E.S16 R41, desc[UR6][R32.64] ;  /* 0x0000000620297981 */ /* 0x000324000c1e1700 */
[----:B------:R-:W-:Y:S02]  /*46a0*/  IMAD R31, R30, UR9, R31 ;  /* 0x000000091e1f7c24 */ /* 0x000fe4000f8e021f */
[----:B------:R-:W-:Y:S02]  /*46b0*/  IMAD R29, R28, UR9, R29 ;  /* 0x000000091c1d7c24 */ /* 0x000fe4000f8e021d */
[----:B0-----:R-:W-:Y:S01]  /*46c0*/  IMAD R47, R17, UR8, RZ ;  /* 0x00000008112f7c24 */ /* 0x001fe2000f8e02ff */
[----:B------:R-:W-:Y:S01]  /*46d0*/  LEA R30, P0, R24, UR18, 0x1 ;  /* 0x00000012181e7c11 */ /* 0x000fe2000f8008ff */
[----:B------:R-:W-:Y:S01]  /*46e0*/  IMAD.IADD R17, R27, 0x1, R29 ;  /* 0x000000011b117824 */ /* 0x000fe200078e021d */
[----:B------:R-:W-:Y:S01]  /*46f0*/  LEA R28, P1, R26, UR18, 0x1 ;  /* 0x000000121a1c7c11 */ /* 0x000fe2000f8208ff */
[----:B-1----:R-:W-:Y:S01]  /*4700*/  IMAD.WIDE.U32 R32, R16, UR8, RZ ;  /* 0x0000000810207c25 */ /* 0x002fe2000f8e00ff */
[----:B------:R-:W-:-:S03]  /*4710*/  IADD3 R25, PT, PT, R25, R31, RZ ;  /* 0x0000001f19197210 */ /* 0x000fc60007ffe0ff */
[----:B------:R-:W-:Y:S02]  /*4720*/  IMAD R47, R16, UR9, R47 ;  /* 0x00000009102f7c24 */ /* 0x000fe4000f8e022f */
[----:B------:R-:W-:Y:S01]  /*4730*/  IMAD R21, R21, UR8, RZ ;  /* 0x0000000815157c24 */ /* 0x000fe2000f8e02ff */
[----:B------:R-:W-:Y:S01]  /*4740*/  LEA.HI.X R31, R24, UR19, R25, 0x1, P0 ;  /* 0x00000013181f7c11 */ /* 0x000fe200080f0c19 */
[----:B------:R-:W-:Y:S01]  /*4750*/  IMAD.WIDE.U32 R24, R20, UR8, RZ ;  /* 0x0000000814187c25 */ /* 0x000fe2000f8e00ff */
[----:B------:R-:W-:Y:S02]  /*4760*/  LEA.HI.X R29, R26, UR19, R17, 0x1, P1 ;  /* 0x000000131a1d7c11 */ /* 0x000fe400088f0c11 */
[----:B------:R-:W-:Y:S01]  /*4770*/  LEA R16, P0, R32, UR18, 0x1 ;  /* 0x0000001220107c11 */ /* 0x000fe2000f8008ff */
[----:B------:R-:W-:Y:S01]  /*4780*/  IMAD R21, R20, UR9, R21 ;  /* 0x0000000914157c24 */ /* 0x000fe2000f8e0215 */
[----:B------:R-:W-:Y:S01]  /*4790*/  IADD3 R17, PT, PT, R33, R47, RZ ;  /* 0x0000002f21117210 */ /* 0x000fe20007ffe0ff */
[----:B------:R-:W-:Y:S01]  /*47a0*/  IMAD R5, R5, UR8, RZ ;  /* 0x0000000805057c24 */ /* 0x000fe2000f8e02ff */
[----:B------:R0:W5:Y:S02]  /*47b0*/  LDG.E.S16 R28, desc[UR6][R28.64] ;  /* 0x000000061c1c7981 */ /* 0x000164000c1e1700 */
        /* <DEDUP_REMOVED lines=10> */
[----:B------:R-:W-:-:S03]  /*4860*/  IMAD.WIDE.U32 R24, R14, UR8, RZ ;  /* 0x000000080e187c25 */ /* 0x000fc6000f8e00ff */
[----:B------:R1:W5:Y:S01]  /*4870*/  LDG.E.S16 R20, desc[UR6][R20.64] ;  /* 0x0000000614147981 */ /* 0x000362000c1e1700 */
[----:B------:R-:W-:Y:S01]  /*4880*/  IMAD R15, R14, UR9, R15 ;  /* 0x000000090e0f7c24 */ /* 0x000fe2000f8e020f */
[----:B------:R-:W-:Y:S01]  /*4890*/  LEA R14, P0, R4, UR18, 0x1 ;  /* 0x00000012040e7c11 */ /* 0x000fe2000f8008ff */
[C---:B0-----:R-:W-:Y:S02]  /*48a0*/  IMAD R29, R6.reuse, UR9, R27 ;  /* 0x00000009061d7c24 */ /* 0x041fe4000f8e021b */
[----:B------:R-:W-:Y:S01]  /*48b0*/  IMAD.IADD R7, R5, 0x1, R7 ;  /* 0x0000000105077824 */ /* 0x000fe200078e0207 */
[----:B------:R-:W-:Y:S01]  /*48c0*/  IADD3 R5, PT, PT, R25, R15, RZ ;  /* 0x0000000f19057210 */ /* 0x000fe20007ffe0ff */
[----:B------:R-:W-:Y:S01]  /*48d0*/  IMAD.WIDE.U32 R26, R6, UR8, RZ ;  /* 0x00000008061a7c25 */ /* 0x000fe2000f8e00ff */
[----:B------:R-:W-:Y:S02]  /*48e0*/  LEA R6, P1, R24, UR18, 0x1 ;  /* 0x0000001218067c11 */ /* 0x000fe4000f8208ff */
[----:B------:R-:W-:-:S02]  /*48f0*/  LEA.HI.X R15, R4, UR19, R7, 0x1, P0 ;  /* 0x00000013040f7c11 */ /* 0x000fc400080f0c07 */
[----:B------:R-:W-:Y:S01]  /*4900*/  LEA.HI.X R7, R24, UR19, R5, 0x1, P1 ;  /* 0x0000001318077c11 */ /* 0x000fe200088f0c05 */
[----:B------:R-:W-:Y:S01]  /*4910*/  IMAD R19, R19, UR8, RZ ;  /* 0x0000000813137c24 */ /* 0x000fe2000f8e02ff */
        /* <DEDUP_REMOVED lines=8> */
[----:B------:R-:W-:Y:S01]  /*49a0*/  IMAD.IADD R5, R27, 0x1, R19 ;  /* 0x000000011b057824 */ /* 0x000fe200078e0213 */
[----:B------:R-:W-:Y:S01]  /*49b0*/  LEA R4, P0, R26, UR18, 0x1 ;  /* 0x000000121a047c11 */ /* 0x000fe2000f8008ff */
[----:B------:R-:W-:Y:S01]  /*49c0*/  IMAD R13, R13, UR8, RZ ;  /* 0x000000080d0d7c24 */ /* 0x000fe2000f8e02ff */
[----:B------:R-:W5:Y:S01]  /*49d0*/  LDG.E.S16 R25, desc[UR6][R24.64] ;  /* 0x0000000618197981 */ /* 0x000f62000c1e1700 */
[----:B0-----:R-:W-:-:S02]  /*49e0*/  IMAD R15, R22, UR9, R21 ;  /* 0x00000009160f7c24 */ /* 0x001fc4000f8e0215 */
[----:B------:R-:W-:Y:S01]  /*49f0*/  IMAD.WIDE.U32 R22, R22, UR8, RZ ;  /* 0x0000000816167c25 */ /* 0x000fe2000f8e00ff */
[----:B------:R-:W-:-:S03]  /*4a00*/  LEA.HI.X R5, R26, UR19, R5, 0x1, P0 ;  /* 0x000000131a057c11 */ /* 0x000fc600080f0c05 */
[----:B------:R-:W-:Y:S01]  /*4a10*/  IMAD R9, R9, UR8, RZ ;  /* 0x0000000809097c24 */ /* 0x000fe2000f8e02ff */
[----:B------:R-:W-:Y:S01]  /*4a20*/  LEA R14, P0, R22, UR18, 0x1 ;  /* 0x00000012160e7c11 */ /* 0x000fe2000f8008ff */
[----:B------:R-:W-:Y:S01]  /*4a30*/  IMAD R19, R12, UR9, R13 ;  /* 0x000000090c137c24 */ /* 0x000fe2000f8e020d */
[----:B------:R-:W-:Y:S01]  /*4a40*/  IADD3 R15, PT, PT, R23, R15, RZ ;  /* 0x0000000f170f7210 */ /* 0x000fe20007ffe0ff */
[C---:B-1----:R-:W-:Y:S01]  /*4a50*/  IMAD.WIDE.U32 R6, R8.reuse, UR8, RZ ;  /* 0x0000000808067c25 */ /* 0x042fe2000f8e00ff */
[----:B------:R0:W5:Y:S03]  /*4a60*/  LDG.E.S16 R4, desc[UR6][R4.64] ;  /* 0x0000000604047981 */ /* 0x000166000c1e1700 */
[----:B------:R-:W-:Y:S02]  /*4a70*/  IMAD R21, R8, UR9, R9 ;  /* 0x0000000908157c24 */ /* 0x000fe4000f8e0209 */
[----:B------:R-:W-:Y:S01]  /*4a80*/  IMAD.WIDE.U32 R12, R12, UR8, RZ ;  /* 0x000000080c0c7c25 */ /* 0x000fe2000f8e00ff */
[----:B------:R-:W-:-:S02]  /*4a90*/  LEA.HI.X R15, R22, UR19, R15, 0x1, P0 ;  /* 0x00000013160f7c11 */ /* 0x000fc400080f0c0f */
[----:B------:R-:W-:Y:S01]  /*4aa0*/  LEA R18, P0, R6, UR18, 0x1 ;  /* 0x0000001206127c11 */ /* 0x000fe2000f8008ff */
[----:B------:R-:W-:Y:S01]  /*4ab0*/  IMAD.IADD R7, R7, 0x1, R21 ;  /* 0x0000000107077824 */ /* 0x000fe200078e0215 */
[----:B------:R-:W-:Y:S02]  /*4ac0*/  LEA R8, P1, R12, UR18, 0x1 ;  /* 0x000000120c087c11 */ /* 0x000fe4000f8208ff */
[----:B------:R-:W-:Y:S01]  /*4ad0*/  IADD3 R9, PT, PT, R13, R19, RZ ;  /* 0x000000130d097210 */ /* 0x000fe20007ffe0ff */
[----:B------:R-:W5:Y:S01]  /*4ae0*/  LDG.E.S16 R15, desc[UR6][R14.64] ;  /* 0x000000060e0f7981 */ /* 0x000f62000c1e1700 */
        /* <DEDUP_REMOVED lines=8> */
[----:B------:R-:W-:-:S04]  /*4b70*/  IADD3 R10, P1, PT, R10, 0x80, RZ ;  /* 0x000000800a0a7810 */ /* 0x000fc80007f3e0ff */
[----:B0-----:R-:W-:Y:S02]  /*4b80*/  IADD3.X R5, PT, PT, RZ, R11, RZ, P1, !PT ;  /* 0x0000000bff057210 */ /* 0x001fe40000ffe4ff */
        /* <DEDUP_REMOVED lines=11> */
.L_x_2513:
        /* <DEDUP_REMOVED lines=30> */
[----:B------:R-:W2:Y:S01]  /*4e20*/  LDG.E.S16 R13, desc[UR6][R12.64] ;  /* 0x000000060c0d7981 */ /* 0x000ea2000c1e1700 */
[----:B------:R-:W-:-:S04]  /*4e30*/  IMAD.WIDE.U32 R24, R18, UR28, RZ ;  /* 0x0000001c12187c25 */ /* 0x000fc8000f8e00ff */
[----:B------:R-:W-:Y:S01]  /*4e40*/  IMAD R27, R18, UR29, R19 ;  /* 0x0000001d121b7c24 */ /* 0x000fe2000f8e0213 */
[----:B------:R-:W-:Y:S01]  /*4e50*/  LEA R18, P1, R22, UR30, 0x1 ;  /* 0x0000001e16127c11 */ /* 0x000fe2000f8208ff */
[C---:B------:R-:W-:Y:S01]  /*4e60*/  IMAD R29, R20.reuse, UR29, R21 ;  /* 0x0000001d141d7c24 */ /* 0x040fe2000f8e0215 */
[----:B------:R-:W-:Y:S01]  /*4e70*/  IADD3 R19, PT, PT, R23, R17, RZ ;  /* 0x0000001117137210 */ /* 0x000fe20007ffe0ff */
[----:B------:R-:W-:Y:S01]  /*4e80*/  IMAD.WIDE.U32 R20, R20, UR28, RZ ;  /* 0x0000001c14147c25 */ /* 0x000fe2000f8e00ff */
[----:B------:R-:W-:Y:S02]  /*4e90*/  IADD3 R17, PT, PT, R25, R27, RZ ;  /* 0x0000001b19117210 */ /* 0x000fe40007ffe0ff */
[----:B------:R-:W-:Y:S01]  /*4ea0*/  LEA.HI.X R19, R22, UR31, R19, 0x1, P1 ;  /* 0x0000001f16137c11 */ /* 0x000fe200088f0c13 */
[----:B------:R-:W-:Y:S01]  /*4eb0*/  IMAD.IADD R21, R21, 0x1, R29 ;  /* 0x0000000115157824 */ /* 0x000fe200078e021d */
[----:B------:R-:W-:Y:S01]  /*4ec0*/  LEA R22, P1, R20, UR30, 0x1 ;  /* 0x0000001e14167c11 */ /* 0x000fe2000f8208ff */
[----:B------:R-:W-:Y:S01]  /*4ed0*/  IMAD R15, R15, UR28, RZ ;  /* 0x0000001c0f0f7c24 */ /* 0x000fe2000f8e02ff */
[----:B------:R-:W-:Y:S01]  /*4ee0*/  LEA R16, P2, R24, UR30, 0x1 ;  /* 0x0000001e18107c11 */ /* 0x000fe2000f8408ff */
[----:B------:R-:W-:Y:S01]  /*4ef0*/  IMAD R25, R11, UR28, RZ ;  /* 0x0000001c0b197c24 */ /* 0x000fe2000f8e02ff */
[----:B------:R-:W-:Y:S01]  /*4f00*/  LEA.HI.X R23, R20, UR31, R21, 0x1, P1 ;  /* 0x0000001f14177c11 */ /* 0x000fe200088f0c15 */
[C---:B------:R-:W-:Y:S01]  /*4f10*/  IMAD.WIDE.U32 R20, R14.reuse, UR28, RZ ;  /* 0x0000001c0e147c25 */ /* 0x040fe2000f8e00ff */
[----:B------:R1:W2:Y:S03]  /*4f20*/  LDG.E.S16 R2, desc[UR6][R18.64] ;  /* 0x0000000612027981 */ /* 0x0002a6000c1e1700 */
[----:B------:R-:W-:Y:S01]  /*4f30*/  IMAD R15, R14, UR29, R15 ;  /* 0x0000001d0e0f7c24 */ /* 0x000fe2000f8e020f */
[----:B------:R-:W-:Y:S01]  /*4f40*/  LEA R14, P1, R20, UR30, 0x1 ;  /* 0x0000001e140e7c11 */ /* 0x000fe2000f8208ff */
[----:B------:R-:W-:Y:S01]  /*4f50*/  IMAD R7, R7, UR28, RZ ;  /* 0x0000001c07077c24 */ /* 0x000fe2000f8e02ff */
[----:B------:R-:W-:Y:S01]  /*4f60*/  LEA.HI.X R17, R24, UR31, R17, 0x1, P2 ;  /* 0x0000001f18117c11 */ /* 0x000fe200090f0c11 */
[----:B------:R-:W3:Y:S01]  /*4f70*/  LDG.E.S16 R23, desc[UR6][R22.64] ;  /* 0x0000000616177981 */ /* 0x000ee2000c1e1700 */
[----:B------:R-:W-:Y:S01]  /*4f80*/  IADD3 R11, PT, PT, R21, R15, RZ ;  /* 0x0000000f150b7210 */ /* 0x000fe20007ffe0ff */
[----:B------:R-:W-:-:S02]  /*4f90*/  IMAD R21, R9, UR28, RZ ;  /* 0x0000001c09157c24 */ /* 0x000fc4000f8e02ff */
[----:B------:R-:W-:Y:S01]  /*4fa0*/  IMAD R9, R10, UR29, R25 ;  /* 0x0000001d0a097c24 */ /* 0x000fe2000f8e0219 */
[----:B------:R-:W-:Y:S01]  /*4fb0*/  LEA.HI.X R15, R20, UR31, R11, 0x1, P1 ;  /* 0x0000001f140f7c11 */ /* 0x000fe200088f0c0b */
[----:B------:R-:W-:Y:S01]  /*4fc0*/  IMAD.WIDE.U32 R10, R10, UR28, RZ ;  /* 0x0000001c0a0a7c25 */ /* 0x000fe2000f8e00ff */
[----:B------:R4:W3:Y:S03]  /*4fd0*/  LDG.E.S16 R24, desc[UR6][R16.64] ;  /* 0x0000000610187981 */ /* 0x0008e6000c1e1700 */
[C---:B------:R-:W-:Y:S01]  /*4fe0*/  IMAD R21, R8.reuse, UR29, R21 ;  /* 0x0000001d08157c24 */ /* 0x040fe2000f8e0215 */
[----:B------:R-:W-:Y:S01]  /*4ff0*/  IADD3 R9, PT, PT, R11, R9, RZ ;  /* 0x000000090b097210 */ /* 0x000fe20007ffe0ff */
[----:B-1----:R-:W-:Y:S01]  /*5000*/  IMAD.WIDE.U32 R18, R8, UR28, RZ ;  /* 0x0000001c08127c25 */ /* 0x002fe2000f8e00ff */
[----:B------:R-:W-:Y:S01]  /*5010*/  LEA R8, P1, R10, UR30, 0x1 ;  /* 0x0000001e0a087c11 */ /* 0x000fe2000f8208ff */
[----:B------:R-:W5:Y:S02]  /*5020*/  LDG.E.S16 R14, desc[UR6][R14.64] ;  /* 0x000000060e0e7981 */ /* 0x000f64000c1e1700 */
[----:B------:R-:W-:-:S02]  /*5030*/  IMAD R11, R6, UR29, R7 ;  /* 0x0000001d060b7c24 */ /* 0x000fc4000f8e0207 */
[----:B----4-:R-:W-:Y:S01]  /*5040*/  IMAD.WIDE.U32 R16, R6, UR28, RZ ;  /* 0x0000001c06107c25 */ /* 0x010fe2000f8e00ff */
[----:B------:R-:W-:Y:S02]  /*5050*/  LEA.HI.X R9, R10, UR31, R9, 0x1, P1 ;  /* 0x0000001f0a097c11 */ /* 0x000fe400088f0c09 */
[----:B------:R-:W-:Y:S01]  /*5060*/  LEA R6, P2, R18, UR30, 0x1 ;  /* 0x0000001e12067c11 */ /* 0x000fe2000f8408ff */
[----:B------:R-:W-:Y:S01]  /*5070*/  IMAD.IADD R7, R19, 0x1, R21 ;  /* 0x0000000113077824 */ /* 0x000fe200078e0215 */
[----:B------:R-:W-:Y:S02]  /*5080*/  LEA R10, P1, R16, UR30, 0x1 ;  /* 0x0000001e100a7c11 */ /* 0x000fe4000f8208ff */
[----:B------:R-:W-:Y:S01]  /*5090*/  IADD3 R11, PT, PT, R17, R11, RZ ;  /* 0x0000000b110b7210 */ /* 0x000fe20007ffe0ff */
[----:B------:R-:W5:Y:S01]  /*50a0*/  LDG.E.S16 R9, desc[UR6][R8.64] ;  /* 0x0000000608097981 */ /* 0x000f62000c1e1700 */
[----:B------:R-:W-:Y:S02]  /*50b0*/  LEA.HI.X R7, R18, UR31, R7, 0x1, P2 ;  /* 0x0000001f12077c11 */ /* 0x000fe400090f0c07 */
[----:B------:R-:W-:-:S03]  /*50c0*/  LEA.HI.X R11, R16, UR31, R11, 0x1, P1 ;  /* 0x0000001f100b7c11 */ /* 0x000fc600088f0c0b */
[----:B------:R-:W4:Y:S04]  /*50d0*/  LDG.E.S16 R6, desc[UR6][R6.64] ;  /* 0x0000000606067981 */ /* 0x000f28000c1e1700 */
[----:B------:R-:W4:Y:S01]  /*50e0*/  LDG.E.S16 R11, desc[UR6][R10.64] ;  /* 0x000000060a0b7981 */ /* 0x000f22000c1e1700 */
[----:B------:R-:W-:-:S04]  /*50f0*/  IADD3 R4, P1, PT, R4, 0x40, RZ ;  /* 0x0000004004047810 */ /* 0x000fc80007f3e0ff */
[----:B------:R-:W-:Y:S02]  /*5100*/  IADD3.X R5, PT, PT, RZ, R5, RZ, P1, !PT ;  /* 0x00000005ff057210 */ /* 0x000fe40000ffe4ff */
[----:B--2---:R-:W-:-:S04]  /*5110*/  IADD3 R2, PT, PT, R2, R38, R13 ;  /* 0x0000002602027210 */ /* 0x004fc80007ffe00d */
[----:B---3--:R-:W-:-:S04]  /*5120*/  IADD3 R23, PT, PT, R23, R2, R24 ;  /* 0x0000000217177210 */ /* 0x008fc80007ffe018 */
[----:B-----5:R-:W-:-:S04]  /*5130*/  IADD3 R38, PT, PT, R9, R23, R14 ;  /* 0x0000001709267210 */ /* 0x020fc80007ffe00e */
[----:B----4-:R-:W-:-:S07]  /*5140*/  IADD3 R38, PT, PT, R11, R38, R6 ;  /* 0x000000260b267210 */ /* 0x010fce0007ffe006 */
.L_x_2516:
        /* <DEDUP_REMOVED lines=16> */
[C---:B-1----:R-:W-:Y:S01]  /*5250*/  LEA R6, P1, R8.reuse, UR30, 0x1 ;  /* 0x0000001e08067c11 */ /* 0x042fe2000f8208ff */
[----:B----4-:R-:W-:Y:S02]  /*5260*/  IMAD R13, R13, UR28, RZ ;  /* 0x0000001c0d0d7c24 */ /* 0x010fe4000f8e02ff */
[----:B------:R-:W-:Y:S02]  /*5270*/  IMAD.IADD R7, R9, 0x1, R7 ;  /* 0x0000000109077824 */ /* 0x000fe400078e0207 */
[----:B---3--:R-:W-:Y:S02]  /*5280*/  IMAD R9, R11, UR28, RZ ;  /* 0x0000001c0b097c24 */ /* 0x008fe4000f8e02ff */
[----:B-----5:R-:W-:Y:S01]  /*5290*/  IMAD R15, R15, UR28, RZ ;  /* 0x0000001c0f0f7c24 */ /* 0x020fe2000f8e02ff */
[----:B------:R-:W-:Y:S01]  /*52a0*/  LEA.HI.X R7, R8, UR31, R7, 0x1, P1 ;  /* 0x0000001f08077c11 */ /* 0x000fe200088f0c07 */
[----:B------:R-:W-:-:S02]  /*52b0*/  IMAD R9, R10, UR29, R9 ;  /* 0x0000001d0a097c24 */ /* 0x000fc4000f8e0209 */
[----:B------:R-:W-:-:S03]  /*52c0*/  IMAD.WIDE.U32 R10, R10, UR28, RZ ;  /* 0x0000001c0a0a7c25 */ /* 0x000fc6000f8e00ff */
[----:B------:R-:W2:Y:S01]  /*52d0*/  LDG.E.S16 R7, desc[UR6][R6.64] ;  /* 0x0000000606077981 */ /* 0x000ea2000c1e1700 */
[----:B------:R-:W-:Y:S01]  /*52e0*/  IMAD R19, R12, UR29, R13 ;  /* 0x0000001d0c137c24 */ /* 0x000fe2000f8e020d */
[----:B------:R-:W-:Y:S01]  /*52f0*/  LEA R8, P1, R10, UR30, 0x1 ;  /* 0x0000001e0a087c11 */ /* 0x000fe2000f8208ff */
[----:B------:R-:W-:Y:S01]  /*5300*/  IMAD.WIDE.U32 R12, R12, UR28, RZ ;  /* 0x0000001c0c0c7c25 */ /* 0x000fe2000f8e00ff */
[----:B------:R-:W-:-:S03]  /*5310*/  IADD3 R9, PT, PT, R11, R9, RZ ;  /* 0x000000090b097210 */ /* 0x000fc60007ffe0ff */
[----:B------:R-:W-:Y:S01]  /*5320*/  IMAD.WIDE.U32 R16, R14, UR28, RZ ;  /* 0x0000001c0e107c25 */ /* 0x000fe2000f8e00ff */
[----:B------:R-:W-:Y:S02]  /*5330*/  IADD3 R19, PT, PT, R13, R19, RZ ;  /* 0x000000130d137210 */ /* 0x000fe40007ffe0ff */
[----:B------:R-:W-:Y:S01]  /*5340*/  LEA.HI.X R9, R10, UR31, R9, 0x1, P1 ;  /* 0x0000001f0a097c11 */ /* 0x000fe200088f0c09 */
[----:B------:R-:W-:Y:S01]  /*5350*/  IMAD R15, R14, UR29, R15 ;  /* 0x0000001d0e0f7c24 */ /* 0x000fe2000f8e020f */
[----:B------:R-:W-:Y:S02]  /*5360*/  LEA R14, P2, R12, UR30, 0x1 ;  /* 0x0000001e0c0e7c11 */ /* 0x000fe4000f8408ff */
[----:B------:R-:W-:Y:S01]  /*5370*/  LEA R10, P1, R16, UR30, 0x1 ;  /* 0x0000001e100a7c11 */ /* 0x000fe2000f8208ff */
[----:B------:R-:W-:Y:S01]  /*5380*/  IMAD.IADD R11, R17, 0x1, R15 ;  /* 0x00000001110b7824 */ /* 0x000fe200078e020f */
[----:B------:R-:W-:Y:S01]  /*5390*/  LEA.HI.X R15, R12, UR31, R19, 0x1, P2 ;  /* 0x0000001f0c0f7c11 */ /* 0x000fe200090f0c13 */
[----:B------:R-:W2:Y:S03]  /*53a0*/  LDG.E.S16 R8, desc[UR6][R8.64] ;  /* 0x0000000608087981 */ /* 0x000ea6000c1e1700 */
[----:B------:R-:W-:-:S02]  /*53b0*/  LEA.HI.X R11, R16, UR31, R11, 0x1, P1 ;  /* 0x0000001f100b7c11 */ /* 0x000fc400088f0c0b */
[----:B------:R-:W3:Y:S04]  /*53c0*/  LDG.E.S16 R15, desc[UR6][R14.64] ;  /* 0x000000060e0f7981 */ /* 0x000ee8000c1e1700 */
[----:B------:R-:W3:Y:S01]  /*53d0*/  LDG.E.S16 R10, desc[UR6][R10.64] ;  /* 0x000000060a0a7981 */ /* 0x000ee2000c1e1700 */
[----:B------:R-:W-:-:S04]  /*53e0*/  IADD3 R4, P1, PT, R4, 0x20, RZ ;  /* 0x0000002004047810 */ /* 0x000fc80007f3e0ff */
[----:B------:R-:W-:Y:S02]  /*53f0*/  IADD3.X R5, PT, PT, RZ, R5, RZ, P1, !PT ;  /* 0x00000005ff057210 */ /* 0x000fe40000ffe4ff */
[----:B--2---:R-:W-:-:S04]  /*5400*/  IADD3 R38, PT, PT, R8, R38, R7 ;  /* 0x0000002608267210 */ /* 0x004fc80007ffe007 */
[----:B---3--:R-:W-:-:S07]  /*5410*/  IADD3 R38, PT, PT, R10, R38, R15 ;  /* 0x000000260a267210 */ /* 0x008fce0007ffe00f */
.L_x_2517:
        /* <DEDUP_REMOVED lines=12> */
[----:B------:R-:W-:Y:S01]  /*54e0*/  ISETP.NE.AND.EX P0, PT, RZ, RZ, PT, P0 ;  /* 0x000000ffff00720c */ /* 0x000fe20003f05300 */
[----:B--2---:R-:W-:-:S12]  /*54f0*/  IMAD.IADD R38, R7, 0x1, R38 ;  /* 0x0000000107267824 */ /* 0x004fd800078e0226 */
        /* <DEDUP_REMOVED lines=19> */
[----:B--2---:R-:W-:-:S05]  /*5630*/  IMAD.IADD R38, R7, 0x1, R38 ;  /* 0x0000000107267824 */ /* 0x004fca00078e0226 */
[----:B---3--:R-:W-:-:S07]  /*5640*/  @P0 IADD3 R38, PT, PT, R9, R38, RZ ;  /* 0x0000002609260210 */ /* 0x008fce0007ffe0ff */
.L_x_2515:
[----:B------:R-:W-:-:S07]  /*5650*/  PRMT R2, R38, 0x7610, R2 ;  /* 0x0000761026027816 */ /* 0x000fce0000000002 */
.L_x_2512:
[----:B------:R-:W1:Y:S01]  /*5660*/  LDC.64 R4, c[0x0][0x710] ;  /* 0x0001c400ff047b82 */ /* 0x000e620000000a00 */
[----:B------:R-:W-:Y:S01]  /*5670*/  IADD3 R3, PT, PT, R3, 0x80, RZ ;  /* 0x0000008003037810 */ /* 0x000fe20007ffe0ff */
[----:B-1----:R2:W-:Y:S06]  /*5680*/  STG.E.U16 desc[UR6][R4.64], R2 ;  /* 0x0000000204007986 */ /* 0x0025ec000c101506 */
.L_x_2504:
        /* <DEDUP_REMOVED lines=19> */
[----:B------:R-:W-:Y:S01]  /*57c0*/  IMAD.MOV.U32 R38, RZ, RZ, RZ ;  /* 0x000000ffff267224 */ /* 0x000fe200078e00ff */
[----:B------:R-:W-:-:S02]  /*57d0*/  LOP3.LUT R2, R0, 0xf, RZ, 0xc0, !PT ;  /* 0x0000000f00027812 */ /* 0x000fc400078ec0ff */
[----:B------:R-:W-:Y:S02]  /*57e0*/  ISETP.GE.U32.AND.EX P0, PT, R35, RZ, PT, P0 ;  /* 0x000000ff2300720c */ /* 0x000fe40003f06100 */
[----:B--2---:R-:W-:-:S04]  /*57f0*/  LEA R4, P1, R6, R4, 0x3 ;  /* 0x0000000406047211 */ /* 0x004fc800078218ff */
[----:B------:R-:W-:-:S07]  /*5800*/  LEA.HI.X R5, R6, R5, R7, 0x3, P1 ;  /* 0x0000000506057211 */ /* 0x000fce00008f1c07 */
[----:B------:R-:W-:Y:S05]  /*5810*/  @!P0 BRA `(.L_x_2520) ;  /* 0x00000008005c8947 */ /* 0x000fea0003800000 */
[----:B------:R-:W-:Y:S01]  /*5820*/  HFMA2 R38, -RZ, RZ, 0, 0 ;  /* 0x00000000ff267431 */ /* 0x000fe200000001ff */
[----:B------:R-:W-:Y:S01]  /*5830*/  BSSY.RECONVERGENT B2, `(.L_x_2520) ;  /* 0x0000095000027945 */ /* 0x000fe20003800200 */
[----:B------:R-:W-:Y:S02]  /*5840*/  MOV R10, R4 ;  /* 0x00000004000a7202 */ /* 0x000fe40000000f00 */
[----:B------:R-:W-:Y:S02]  /*5850*/  LOP3.LUT R35, R35, 0x7fffffff, RZ, 0xc0, !PT ;  /* 0x7fffffff23237812 */ /* 0x000fe400078ec0ff */
[----:B------:R-:W-:-:S07]  /*5860*/  LOP3.LUT R36, R0, 0xfffffff0, RZ, 0xc0, !PT ;  /* 0xfffffff000247812 */ /* 0x000fce00078ec0ff */
.L_x_2521:
[----:B------:R-:W-:-:S05]  /*5870*/  IMAD.MOV.U32 R11, RZ, RZ, R5 ;  /* 0x000000ffff0b7224 */ /* 0x000fca00078e0005 */
        /* <DEDUP_REMOVED lines=23> */
[----:B------:R-:W-:-:S03]  /*59f0*/  IMAD.WIDE.U32 R24, R46, UR10, RZ ;  /* 0x0000000a2e187c25 */ /* 0x000fc6000f8e00ff */
[----:B------:R-:W-:Y:S01]  /*5a00*/  LEA.HI.X R43, R44, UR21, R37, 0x1, P0 ;  /* 0x000000152c2b7c11 */ /* 0x000fe200080f0c25 */
[----:B------:R-:W-:Y:S01]  /*5a10*/  IMAD R39, R46, UR11, R39 ;  /* 0x0000000b2e277c24 */ /* 0x000fe2000f8e0227 */
[----:B------:R-:W-:Y:S01]  /*5a20*/  LEA R46, P0, R24, UR20, 0x1 ;  /* 0x00000014182e7c11 */ /* 0x000fe2000f8008ff */
[C---:B------:R-:W-:Y:S02]  /*5a30*/  IMAD R37, R32.reuse, UR11, R33 ;  /* 0x0000000b20257c24 */ /* 0x040fe4000f8e0221 */
[----:B-----5:R-:W-:Y:S01]  /*5a40*/  IMAD R27, R27, UR10, RZ ;  /* 0x0000000a1b1b7c24 */ /* 0x020fe2000f8e02ff */
[----:B------:R-:W-:Y:S01]  /*5a50*/  IADD3 R25, PT, PT, R25, R39, RZ ;  /* 0x0000002719197210 */ /* 0x000fe20007ffe0ff */
[----:B------:R-:W-:Y:S01]  /*5a60*/  IMAD.WIDE.U32 R32, R32, UR10, RZ ;  /* 0x0000000a20207c25 */ /* 0x000fe2000f8e00ff */
[----:B------:R0:W2:Y:S02]  /*5a70*/  LDG.E.S16 R34, desc[UR6][R42.64] ;  /* 0x000000062a227981 */ /* 0x0000a4000c1e1700 */
[----:B------:R-:W-:Y:S01]  /*5a80*/  LEA.HI.X R47, R24, UR21, R25, 0x1, P0 ;  /* 0x00000015182f7c11 */ /* 0x000fe200080f0c19 */
[----:B------:R-:W-:Y:S01]  /*5a90*/  IMAD R41, R41, UR10, RZ ;  /* 0x0000000a29297c24 */ /* 0x000fe2000f8e02ff */
[----:B------:R-:W-:Y:S01]  /*5aa0*/  LEA R44, P0, R32, UR20, 0x1 ;  /* 0x00000014202c7c11 */ /* 0x000fe2000f8008ff */
[----:B------:R-:W-:-:S02]  /*5ab0*/  IMAD R39, R26, UR11, R27 ;  /* 0x0000000b1a277c24 */ /* 0x000fc4000f8e021b */
[----:B------:R-:W-:Y:S02]  /*5ac0*/  IMAD.IADD R33, R33, 0x1, R37 ;  /* 0x0000000121217824 */ /* 0x000fe400078e0225 */
[----:B------:R-:W-:-:S03]  /*5ad0*/  IMAD.WIDE.U32 R26, R26, UR10, RZ ;  /* 0x0000000a1a1a7c25 */ /* 0x000fc6000f8e00ff */
[----:B------:R-:W-:Y:S01]  /*5ae0*/  LEA.HI.X R45, R32, UR21, R33, 0x1, P0 ;  /* 0x00000015202d7c11 */ /* 0x000fe200080f0c21 */
[----:B------:R-:W-:Y:S01]  /*5af0*/  IMAD.WIDE.U32 R24, R40, UR10, RZ ;  /* 0x0000000a28187c25 */ /* 0x000fe2000f8e00ff */
[----:B0-----:R-:W-:Y:S02]  /*5b00*/  LEA R42, P1, R26, UR20, 0x1 ;  /* 0x000000141a2a7c11 */ /* 0x001fe4000f8208ff */
[----:B------:R-:W-:Y:S01]  /*5b10*/  IADD3 R27, PT, PT, R27, R39, RZ ;  /* 0x000000271b1b7210 */ /* 0x000fe20007ffe0ff */
[----:B------:R-:W-:Y:S01]  /*5b20*/  IMAD R41, R40, UR11, R41 ;  /* 0x0000000b28297c24 */ /* 0x000fe2000f8e0229 */
[----:B------:R-:W-:Y:S01]  /*5b30*/  LEA R32, P0, R24, UR20, 0x1 ;  /* 0x0000001418207c11 */ /* 0x000fe2000f8008ff */
[----:B------:R-:W-:Y:S01]  /*5b40*/  IMAD R31, R31, UR10, RZ ;  /* 0x0000000a1f1f7c24 */ /* 0x000fe2000f8e02ff */
[----:B------:R-:W-:Y:S01]  /*5b50*/  LEA.HI.X R43, R26, UR21, R27, 0x1, P1 ;  /* 0x000000151a2b7c11 */ /* 0x000fe200088f0c1b */
[----:B------:R-:W-:Y:S01]  /*5b60*/  IMAD R29, R29, UR10, RZ ;  /* 0x0000000a1d1d7c24 */ /* 0x000fe2000f8e02ff */
[----:B------:R-:W-:Y:S01]  /*5b70*/  IADD3 R25, PT, PT, R25, R41, RZ ;  /* 0x0000002919197210 */ /* 0x000fe20007ffe0ff */
[----:B------:R0:W2:Y:S01]  /*5b80*/  LDG.E.S16 R39, desc[UR6][R46.64] ;  /* 0x000000062e277981 */ /* 0x0000a2000c1e1700 */
[----:B------:R-:W-:-:S02]  /*5b90*/  IMAD.WIDE.U32 R26, R28, UR10, RZ ;  /* 0x0000000a1c1a7c25 */ /* 0x000fc4000f8e00ff */
[----:B------:R-:W-:Y:S01]  /*5ba0*/  LEA.HI.X R33, R24, UR21, R25, 0x1, P0 ;  /* 0x0000001518217c11 */ /* 0x000fe200080f0c19 */
[----:B------:R-:W3:Y:S01]  /*5bb0*/  LDG.E.S16 R37, desc[UR6][R44.64] ;  /* 0x000000062c257981 */ /* 0x000ee2000c1e1700 */
[----:B------:R-:W-:-:S03]  /*5bc0*/  IMAD.WIDE.U32 R24, R30, UR10, RZ ;  /* 0x0000000a1e187c25 */ /* 0x000fc6000f8e00ff */
[----:B------:R1:W4:Y:S01]  /*5bd0*/  LDG.E.S16 R41, desc[UR6][R32.64] ;  /* 0x0000000620297981 */ /* 0x000322000c1e1700 */
[----:B------:R-:W-:Y:S02]  /*5be0*/  IMAD R31, R30, UR11, R31 ;  /* 0x0000000b1e1f7c24 */ /* 0x000fe4000f8e021f */
[----:B------:R-:W-:Y:S01]  /*5bf0*/  IMAD R29, R28, UR11, R29 ;  /* 0x0000000b1c1d7c24 */ /* 0x000fe2000f8e021d */
[----:B------:R-:W3:Y:S01]  /*5c00*/  LDG.E.S16 R40, desc[UR6][R42.64] ;  /* 0x000000062a287981 */ /* 0x000ee2000c1e1700 */
[----:B0-----:R-:W-:Y:S01]  /*5c10*/  IMAD R47, R17, UR10, RZ ;  /* 0x0000000a112f7c24 */ /* 0x001fe2000f8e02ff */
[----:B------:R-:W-:Y:S01]  /*5c20*/  LEA R30, P0, R24, UR20, 0x1 ;  /* 0x00000014181e7c11 */ /* 0x000fe2000f8008ff */
[----:B------:R-:W-:Y:S01]  /*5c30*/  IMAD.IADD R25, R25, 0x1, R31 ;  /* 0x0000000119197824 */ /* 0x000fe200078e021f */
[----:B------:R-:W-:Y:S01]  /*5c40*/  LEA R28, P1, R26, UR20, 0x1 ;  /* 0x000000141a1c7c11 */ /* 0x000fe2000f8208ff */
[C---:B------:R-:W-:Y:S01]  /*5c50*/  IMAD R47, R16.reuse, UR11, R47 ;  /* 0x0000000b102f7c24 */ /* 0x040fe2000f8e022f */
[----:B------:R-:W-:Y:S01]  /*5c60*/  IADD3 R17, PT, PT, R27, R29, RZ ;  /* 0x0000001d1b117210 */ /* 0x000fe20007ffe0ff */
[----:B-1----:R-:W-:Y:S01]  /*5c70*/  IMAD.WIDE.U32 R32, R16, UR10, RZ ;  /* 0x0000000a10207c25 */ /* 0x002fe2000f8e00ff */
[----:B------:R-:W-:-:S03]  /*5c80*/  LEA.HI.X R31, R24, UR21, R25, 0x1, P0 ;  /* 0x00000015181f7c11 */ /* 0x000fc600080f0c19 */
[----:B------:R-:W-:Y:S01]  /*5c90*/  IMAD R21, R21, UR10, RZ ;  /* 0x0000000a15157c24 */ /* 0x000fe2000f8e02ff */
[----:B------:R-:W-:Y:S01]  /*5ca0*/  LEA.HI.X R29, R26, UR21, R17, 0x1, P1 ;  /* 0x000000151a1d7c11 */ /* 0x000fe200088f0c11 */
[----:B------:R-:W-:Y:S01]  /*5cb0*/  IMAD.WIDE.U32 R24, R20, UR10, RZ ;  /* 0x0000000a14187c25 */ /* 0x000fe2000f8e00ff */
[----:B------:R-:W-:Y:S01]  /*5cc0*/  LEA R16, P0, R32, UR20, 0x1 ;  /* 0x0000001420107c11 */ /* 0x000fe2000f8008ff */
[----:B------:R-:W4:Y:S01]  /*5cd0*/  LDG.E.S16 R30, desc[UR6][R30.64] ;  /* 0x000000061e1e7981 */ /* 0x000f22000c1e1700 */
[----:B------:R-:W-:Y:S01]  /*5ce0*/  IADD3 R17, PT, PT, R33, R47, RZ ;  /* 0x0000002f21117210 */ /* 0x000fe20007ffe0ff */
[----:B------:R-:W-:Y:S02]  /*5cf0*/  IMAD R21, R20, UR11, R21 ;  /* 0x0000000b14157c24 */ /* 0x000fe4000f8e0215 */
[----:B------:R-:W-:Y:S01]  /*5d00*/  IMAD R5, R5, UR10, RZ ;  /* 0x0000000a05057c24 */ /* 0x000fe2000f8e02ff */
[----:B------:R-:W-:Y:S01]  /*5d10*/  LEA.HI.X R17, R32, UR21, R17, 0x1, P0 ;  /* 0x0000001520117c11 */ /* 0x000fe200080f0c11 */
[----:B------:R-:W-:Y:S01]  /*5d20*/  IMAD.IADD R21, R25, 0x1, R21 ;  /* 0x0000000119157824 */ /* 0x000fe200078e0215 */
[C---:B------:R-:W-:Y:S01]  /*5d30*/  LEA R20, P0, R24.reuse, UR20, 0x1 ;  /* 0x0000001418147c11 */ /* 0x040fe2000f8008ff */
[----:B------:R-:W-:Y:S01]  /*5d40*/  IMAD R15, R15, UR10, RZ ;  /* 0x0000000a0f0f7c24 */ /* 0x000fe2000f8e02ff */
[----:B------:R0:W5:Y:S01]  /*5d50*/  LDG.E.S16 R28, desc[UR6][R28.64] ;  /* 0x000000061c1c7981 */ /* 0x000162000c1e1700 */
[----:B------:R-:W-:Y:S01]  /*5d60*/  IMAD R27, R7, UR10, RZ ;  /* 0x0000000a071b7c24 */ /* 0x000fe2000f8e02ff */
[----:B------:R-:W-:Y:S01]  /*5d70*/  LEA.HI.X R21, R24, UR21, R21, 0x1, P0 ;  /* 0x0000001518157c11 */ /* 0x000fe200080f0c15 */
[C---:B------:R-:W-:Y:S01]  /*5d80*/  IMAD R7, R4.reuse, UR11, R5 ;  /* 0x0000000b04077c24 */ /* 0x040fe2000f8e0205 */
[----:B------:R-:W5:Y:S01]  /*5d90*/  LDG.E.S16 R17, desc[UR6][R16.64] ;  /* 0x0000000610117981 */ /* 0x000f62000c1e1700 */
[----:B------:R-:W-:-:S03]  /*5da0*/  IMAD.WIDE.U32 R4, R4, UR10, RZ ;  /* 0x0000000a04047c25 */ /* 0x000fc6000f8e00ff */
[----:B------:R1:W5:Y:S01]  /*5db0*/  LDG.E.S16 R20, desc[UR6][R20.64] ;  /* 0x0000000614147981 */ /* 0x000362000c1e1700 */
[----:B------:R-:W-:-:S04]  /*5dc0*/  IMAD.WIDE.U32 R24, R14, UR10, RZ ;  /* 0x0000000a0e187c25 */ /* 0x000fc8000f8e00ff */
[----:B------:R-:W-:Y:S01]  /*5dd0*/  IMAD R15, R14, UR11, R15 ;  /* 0x0000000b0e0f7c24 */ /* 0x000fe2000f8e020f */
[----:B------:R-:W-:Y:S01]  /*5de0*/  LEA R14, P0, R4, UR20, 0x1 ;  /* 0x00000014040e7c11 */ /* 0x000fe2000f8008ff */
[C---:B0-----:R-:W-:Y:S01]  /*5df0*/  IMAD R29, R6.reuse, UR11, R27 ;  /* 0x0000000b061d7c24 */ /* 0x041fe2000f8e021b */
[----:B------:R-:W-:Y:S01]  /*5e00*/  IADD3 R7, PT, PT, R5, R7, RZ ;  /* 0x0000000705077210 */ /* 0x000fe20007ffe0ff */
[----:B------:R-:W-:Y:S01]  /*5e10*/  IMAD.WIDE.U32 R26, R6, UR10, RZ ;  /* 0x0000000a061a7c25 */ /* 0x000fe2000f8e00ff */
[----:B------:R-:W-:Y:S02]  /*5e20*/  LEA R6, P1, R24, UR20, 0x1 ;  /* 0x0000001418067c11 */ /* 0x000fe4000f8208ff */
[----:B------:R-:W-:Y:S02]  /*5e30*/  IADD3 R5, PT, PT, R25, R15, RZ ;  /* 0x0000000f19057210 */ /* 0x000fe40007ffe0ff */
[----:B------:R-:W-:Y:S02]  /*5e40*/  LEA.HI.X R15, R4, UR21, R7, 0x1, P0 ;  /* 0x00000015040f7c11 */ /* 0x000fe400080f0c07 */
[----:B------:R-:W-:Y:S01]  /*5e50*/  LEA.HI.X R7, R24, UR21, R5, 0x1, P1 ;  /* 0x0000001518077c11 */ /* 0x000fe200088f0c05 */
[----:B------:R-:W-:Y:S01]  /*5e60*/  IMAD.IADD R5, R27, 0x1, R29 ;  /* 0x000000011b057824 */ /* 0x000fe200078e021d */
[C---:B------:R-:W-:Y:S01]  /*5e70*/  LEA R24, P0, R26.reuse, UR20, 0x1 ;  /* 0x000000141a187c11 */ /* 0x040fe2000f8008ff */
[----:B------:R-:W-:Y:S01]  /*5e80*/  IMAD R19, R19, UR10, RZ ;  /* 0x0000000a13137c24 */ /* 0x000fe2000f8e02ff */
[----:B------:R0:W5:Y:S01]  /*5e90*/  LDG.E.S16 R29, desc[UR6][R14.64] ;  /* 0x000000060e1d7981 */ /* 0x000162000c1e1700 */
[----:B-1----:R-:W-:Y:S01]  /*5ea0*/  IMAD R21, R23, UR10, RZ ;  /* 0x0000000a17157c24 */ /* 0x002fe2000f8e02ff */
[----:B------:R-:W-:Y:S01]  /*5eb0*/  LEA.HI.X R25, R26, UR21, R5, 0x1, P0 ;  /* 0x000000151a197c11 */ /* 0x000fe200080f0c05 */
[C---:B------:R-:W-:Y:S01]  /*5ec0*/  IMAD.WIDE.U32 R26, R18.reuse, UR10, RZ ;  /* 0x0000000a121a7c25 */ /* 0x040fe2000f8e00ff */
[----:B------:R1:W5:Y:S03]  /*5ed0*/  LDG.E.S16 R16, desc[UR6][R6.64] ;  /* 0x0000000606107981 */ /* 0x000366000c1e1700 */
[----:B------:R-:W-:Y:S01]  /*5ee0*/  IMAD R19, R18, UR11, R19 ;  /* 0x0000000b12137c24 */ /* 0x000fe2000f8e0213 */
[----:B------:R-:W-:Y:S01]  /*5ef0*/  LEA R4, P0, R26, UR20, 0x1 ;  /* 0x000000141a047c11 */ /* 0x000fe2000f8008ff */
[----:B------:R-:W-:Y:S01]  /*5f00*/  IMAD R13, R13, UR10, RZ ;  /* 0x0000000a0d0d7c24 */ /* 0x000fe2000f8e02ff */
[----:B------:R-:W5:Y:S01]  /*5f10*/  LDG.E.S16 R25, desc[UR6][R24.64] ;  /* 0x0000000618197981 */ /* 0x000f62000c1e1700 */
[C---:B0-----:R-:W-:Y:S01]  /*5f20*/  IMAD R15, R22.reuse, UR11, R21 ;  /* 0x0000000b160f7c24 */ /* 0x041fe2000f8e0215 */
[----:B------:R-:W-:Y:S01]  /*5f30*/  IADD3 R5, PT, PT, R27, R19, RZ ;  /* 0x000000131b057210 */ /* 0x000fe20007ffe0ff */
[----:B------:R-:W-:-:S04]  /*5f40*/  IMAD.WIDE.U32 R22, R22, UR10, RZ ;  /* 0x0000000a16167c25 */ /* 0x000fc8000f8e00ff */
[----:B------:R-:W-:Y:S01]  /*5f50*/  IMAD R9, R9, UR10, RZ ;  /* 0x0000000a09097c24 */ /* 0x000fe2000f8e02ff */
[----:B------:R-:W-:Y:S01]  /*5f60*/  LEA.HI.X R5, R26, UR21, R5, 0x1, P0 ;  /* 0x000000151a057c11 */ /* 0x000fe200080f0c05 */
[----:B------:R-:W-:Y:S01]  /*5f70*/  IMAD R19, R12, UR11, R13 ;  /* 0x0000000b0c137c24 */ /* 0x000fe2000f8e020d */
[----:B------:R-:W-:Y:S01]  /*5f80*/  LEA R14, P0, R22, UR20, 0x1 ;  /* 0x00000014160e7c11 */ /* 0x000fe2000f8008ff */
[C---:B-1----:R-:W-:Y:S01]  /*5f90*/  IMAD.WIDE.U32 R6, R8.reuse, UR10, RZ ;  /* 0x0000000a08067c25 */ /* 0x042fe2000f8e00ff */
[----:B------:R-:W-:Y:S01]  /*5fa0*/  IADD3 R15, PT, PT, R23, R15, RZ ;  /* 0x0000000f170f7210 */ /* 0x000fe20007ffe0ff */
[----:B------:R0:W5:Y:S02]  /*5fb0*/  LDG.E.S16 R4, desc[UR6][R4.64] ;  /* 0x0000000604047981 */ /* 0x000164000c1e1700 */
[----:B------:R-:W-:Y:S02]  /*5fc0*/  IMAD R21, R8, UR11, R9 ;  /* 0x0000000b08157c24 */ /* 0x000fe4000f8e0209 */
[----:B------:R-:W-:Y:S01]  /*5fd0*/  IMAD.WIDE.U32 R12, R12, UR10, RZ ;  /* 0x0000000a0c0c7c25 */ /* 0x000fe2000f8e00ff */
[----:B------:R-:W-:-:S02]  /*5fe0*/  LEA.HI.X R15, R22, UR21, R15, 0x1, P0 ;  /* 0x00000015160f7c11 */ /* 0x000fc400080f0c0f */
[----:B------:R-:W-:Y:S01]  /*5ff0*/  LEA R18, P0, R6, UR20, 0x1 ;  /* 0x0000001406127c11 */ /* 0x000fe2000f8008ff */
[----:B------:R-:W-:Y:S01]  /*6000*/  IMAD.IADD R9, R13, 0x1, R19 ;  /* 0x000000010d097824 */ /* 0x000fe200078e0213 */
[----:B------:R-:W-:Y:S02]  /*6010*/  IADD3 R7, PT, PT, R7, R21, RZ ;  /* 0x0000001507077210 */ /* 0x000fe40007ffe0ff */
[----:B------:R-:W-:Y:S01]  /*6020*/  LEA R8, P1, R12, UR20, 0x1 ;  /* 0x000000140c087c11 */ /* 0x000fe2000f8208ff */
        /* <DEDUP_REMOVED lines=18> */
[----:B------:R-:W-:Y:S01]  /*6150*/  IADD3 R38, PT, PT, R19, R4, R8 ;  /* 0x0000000413267210 */ /* 0x000fe20007ffe008 */
[----:B------:R-:W-:Y:S01]  /*6160*/  IMAD.MOV.U32 R4, RZ, RZ, R10 ;  /* 0x000000ffff047224 */ /* 0x000fe200078e000a */
[----:B------:R-:W-:Y:S06]  /*6170*/  @P0 BRA `(.L_x_2521) ;  /* 0xfffffff400bc0947 */ /* 0x000fec000383ffff */
[----:B------:R-:W-:Y:S05]  /*6180*/  BSYNC.RECONVERGENT B2 ;  /* 0x0000000000027941 */ /* 0x000fea0003800200 */
.L_x_2520:
        /* <DEDUP_REMOVED lines=31> */
[----:B------:R-:W2:Y:S03]  /*6380*/  LDG.E.S16 R13, desc[UR6][R12.64] ;  /* 0x000000060c0d7981 */ /* 0x000ea6000c1e1700 */
[----:B------:R-:W-:Y:S01]  /*6390*/  IMAD R27, R18, UR29, R19 ;  /* 0x0000001d121b7c24 */ /* 0x000fe2000f8e0213 */
[----:B------:R-:W-:Y:S01]  /*63a0*/  LEA R18, P1, R22, UR30, 0x1 ;  /* 0x0000001e16127c11 */ /* 0x000fe2000f8208ff */
[C---:B------:R-:W-:Y:S01]  /*63b0*/  IMAD R29, R20.reuse, UR29, R21 ;  /* 0x0000001d141d7c24 */ /* 0x040fe2000f8e0215 */
[----:B------:R-:W-:Y:S01]  /*63c0*/  IADD3 R19, PT, PT, R23, R17, RZ ;  /* 0x0000001117137210 */ /* 0x000fe20007ffe0ff */
[----:B------:R-:W-:Y:S01]  /*63d0*/  IMAD.WIDE.U32 R20, R20, UR28, RZ ;  /* 0x0000001c14147c25 */ /* 0x000fe2000f8e00ff */
[----:B------:R-:W-:Y:S02]  /*63e0*/  LEA R16, P2, R24, UR30, 0x1 ;  /* 0x0000001e18107c11 */ /* 0x000fe4000f8408ff */
[----:B------:R-:W-:Y:S01]  /*63f0*/  LEA.HI.X R19, R22, UR31, R19, 0x1, P1 ;  /* 0x0000001f16137c11 */ /* 0x000fe200088f0c13 */
[----:B------:R-:W-:Y:S01]  /*6400*/  IMAD R15, R15, UR28, RZ ;  /* 0x0000001c0f0f7c24 */ /* 0x000fe2000f8e02ff */
[----:B------:R-:W-:Y:S01]  /*6410*/  LEA R22, P1, R20, UR30, 0x1 ;  /* 0x0000001e14167c11 */ /* 0x000fe2000f8208ff */
[----:B------:R-:W-:Y:S01]  /*6420*/  IMAD.IADD R17, R25, 0x1, R27 ;  /* 0x0000000119117824 */ /* 0x000fe200078e021b */
[----:B------:R-:W-:Y:S01]  /*6430*/  IADD3 R21, PT, PT, R21, R29, RZ ;  /* 0x0000001d15157210 */ /* 0x000fe20007ffe0ff */
[----:B------:R-:W-:Y:S01]  /*6440*/  IMAD R15, R14, UR29, R15 ;  /* 0x0000001d0e0f7c24 */ /* 0x000fe2000f8e020f */
[----:B------:R1:W2:Y:S02]  /*6450*/  LDG.E.S16 R2, desc[UR6][R18.64] ;  /* 0x0000000612027981 */ /* 0x0002a4000c1e1700 */
[----:B------:R-:W-:Y:S01]  /*6460*/  LEA.HI.X R23, R20, UR31, R21, 0x1, P1 ;  /* 0x0000001f14177c11 */ /* 0x000fe200088f0c15 */
[----:B------:R-:W-:-:S04]  /*6470*/  IMAD.WIDE.U32 R20, R14, UR28, RZ ;  /* 0x0000001c0e147c25 */ /* 0x000fc8000f8e00ff */
[----:B------:R-:W-:Y:S01]  /*6480*/  IMAD R25, R11, UR28, RZ ;  /* 0x0000001c0b197c24 */ /* 0x000fe2000f8e02ff */
[----:B------:R-:W-:Y:S01]  /*6490*/  LEA R14, P1, R20, UR30, 0x1 ;  /* 0x0000001e140e7c11 */ /* 0x000fe2000f8208ff */
[----:B------:R-:W-:Y:S01]  /*64a0*/  IMAD R7, R7, UR28, RZ ;  /* 0x0000001c07077c24 */ /* 0x000fe2000f8e02ff */
[----:B------:R-:W-:Y:S01]  /*64b0*/  IADD3 R11, PT, PT, R21, R15, RZ ;  /* 0x0000000f150b7210 */ /* 0x000fe20007ffe0ff */
[----:B------:R-:W-:Y:S01]  /*64c0*/  IMAD R21, R9, UR28, RZ ;  /* 0x0000001c09157c24 */ /* 0x000fe2000f8e02ff */
[----:B------:R-:W-:Y:S01]  /*64d0*/  LEA.HI.X R17, R24, UR31, R17, 0x1, P2 ;  /* 0x0000001f18117c11 */ /* 0x000fe200090f0c11 */
[----:B------:R-:W-:Y:S01]  /*64e0*/  IMAD R9, R10, UR29, R25 ;  /* 0x0000001d0a097c24 */ /* 0x000fe2000f8e0219 */
[----:B------:R-:W-:Y:S01]  /*64f0*/  LEA.HI.X R15, R20, UR31, R11, 0x1, P1 ;  /* 0x0000001f140f7c11 */ /* 0x000fe200088f0c0b */
[----:B------:R-:W-:Y:S01]  /*6500*/  IMAD.WIDE.U32 R10, R10, UR28, RZ ;  /* 0x0000001c0a0a7c25 */ /* 0x000fe2000f8e00ff */
[----:B------:R-:W3:Y:S03]  /*6510*/  LDG.E.S16 R23, desc[UR6][R22.64] ;  /* 0x0000000616177981 */ /* 0x000ee6000c1e1700 */
[C---:B------:R-:W-:Y:S01]  /*6520*/  IMAD R21, R8.reuse, UR29, R21 ;  /* 0x0000001d08157c24 */ /* 0x040fe2000f8e0215 */
[----:B------:R4:W3:Y:S01]  /*6530*/  LDG.E.S16 R24, desc[UR6][R16.64] ;  /* 0x0000000610187981 */ /* 0x0008e2000c1e1700 */
[----:B-1----:R-:W-:Y:S01]  /*6540*/  IMAD.WIDE.U32 R18, R8, UR28, RZ ;  /* 0x0000001c08127c25 */ /* 0x002fe2000f8e00ff */
[----:B------:R-:W-:-:S02]  /*6550*/  LEA R8, P1, R10, UR30, 0x1 ;  /* 0x0000001e0a087c11 */ /* 0x000fc4000f8208ff */
[----:B------:R-:W5:Y:S01]  /*6560*/  LDG.E.S16 R14, desc[UR6][R14.64] ;  /* 0x000000060e0e7981 */ /* 0x000f62000c1e1700 */
[----:B------:R-:W-:Y:S02]  /*6570*/  IMAD.IADD R9, R11, 0x1, R9 ;  /* 0x000000010b097824 */ /* 0x000fe400078e0209 */
[C---:B------:R-:W-:Y:S02]  /*6580*/  IMAD R11, R6.reuse, UR29, R7 ;  /* 0x0000001d060b7c24 */ /* 0x040fe4000f8e0207 */
[----:B----4-:R-:W-:Y:S01]  /*6590*/  IMAD.WIDE.U32 R16, R6, UR28, RZ ;  /* 0x0000001c06107c25 */ /* 0x010fe2000f8e00ff */
[----:B------:R-:W-:Y:S02]  /*65a0*/  LEA.HI.X R9, R10, UR31, R9, 0x1, P1 ;  /* 0x0000001f0a097c11 */ /* 0x000fe400088f0c09 */
[----:B------:R-:W-:Y:S02]  /*65b0*/  LEA R6, P2, R18, UR30, 0x1 ;  /* 0x0000001e12067c11 */ /* 0x000fe4000f8408ff */
[----:B------:R-:W-:-:S02]  /*65c0*/  LEA R10, P1, R16, UR30, 0x1 ;  /* 0x0000001e100a7c11 */ /* 0x000fc4000f8208ff */
[----:B------:R-:W-:Y:S01]  /*65d0*/  IADD3 R11, PT, PT, R17, R11, RZ ;  /* 0x0000000b110b7210 */ /* 0x000fe20007ffe0ff */
[----:B------:R-:W5:Y:S01]  /*65e0*/  LDG.E.S16 R9, desc[UR6][R8.64] ;  /* 0x0000000608097981 */ /* 0x000f62000c1e1700 */
[----:B------:R-:W-:Y:S02]  /*65f0*/  IADD3 R7, PT, PT, R19, R21, RZ ;  /* 0x0000001513077210 */ /* 0x000fe40007ffe0ff */
[----:B------:R-:W-:Y:S02]  /*6600*/  LEA.HI.X R11, R16, UR31, R11, 0x1, P1 ;  /* 0x0000001f100b7c11 */ /* 0x000fe400088f0c0b */
[----:B------:R-:W-:-:S04]  /*6610*/  LEA.HI.X R7, R18, UR31, R7, 0x1, P2 ;  /* 0x0000001f12077c11 */ /* 0x000fc800090f0c07 */
[----:B------:R-:W4:Y:S04]  /*6620*/  LDG.E.S16 R11, desc[UR6][R10.64] ;  /* 0x000000060a0b7981 */ /* 0x000f28000c1e1700 */
[----:B------:R-:W4:Y:S01]  /*6630*/  LDG.E.S16 R6, desc[UR6][R6.64] ;  /* 0x0000000606067981 */ /* 0x000f22000c1e1700 */
[----:B------:R-:W-:-:S05]  /*6640*/  IADD3 R4, P1, PT, R4, 0x40, RZ ;  /* 0x0000004004047810 */ /* 0x000fca0007f3e0ff */
[----:B------:R-:W-:Y:S01]  /*6650*/  IMAD.X R5, RZ, RZ, R5, P1 ;  /* 0x000000ffff057224 */ /* 0x000fe200008e0605 */
[----:B--2---:R-:W-:-:S04]  /*6660*/  IADD3 R2, PT, PT, R2, R38, R13 ;  /* 0x0000002602027210 */ /* 0x004fc80007ffe00d */
[----:B---3--:R-:W-:-:S04]  /*6670*/  IADD3 R23, PT, PT, R23, R2, R24 ;  /* 0x0000000217177210 */ /* 0x008fc80007ffe018 */
[----:B-----5:R-:W-:-:S04]  /*6680*/  IADD3 R38, PT, PT, R9, R23, R14 ;  /* 0x0000001709267210 */ /* 0x020fc80007ffe00e */
[----:B----4-:R-:W-:-:S07]  /*6690*/  IADD3 R38, PT, PT, R11, R38, R6 ;  /* 0x000000260b267210 */ /* 0x010fce0007ffe006 */
.L_x_2523:
        /* <DEDUP_REMOVED lines=27> */
[----:B------:R-:W-:Y:S01]  /*6850*/  IMAD.WIDE.U32 R12, R12, UR28, RZ ;  /* 0x0000001c0c0c7c25 */ /* 0x000fe2000f8e00ff */
[----:B------:R-:W-:-:S03]  /*6860*/  IADD3 R9, PT, PT, R11, R9, RZ ;  /* 0x000000090b097210 */ /* 0x000fc60007ffe0ff */
[----:B------:R-:W-:Y:S01]  /*6870*/  IMAD.WIDE.U32 R16, R14, UR28, RZ ;  /* 0x0000001c0e107c25 */ /* 0x000fe2000f8e00ff */
[----:B------:R-:W-:-:S03]  /*6880*/  LEA.HI.X R9, R10, UR31, R9, 0x1, P1 ;  /* 0x0000001f0a097c11 */ /* 0x000fc600088f0c09 */
[----:B------:R-:W-:Y:S01]  /*6890*/  IMAD R15, R14, UR29, R15 ;  /* 0x0000001d0e0f7c24 */ /* 0x000fe2000f8e020f */
[----:B------:R-:W-:Y:S01]  /*68a0*/  LEA R14, P2, R12, UR30, 0x1 ;  /* 0x0000001e0c0e7c11 */ /* 0x000fe2000f8408ff */
[----:B------:R-:W-:Y:S01]  /*68b0*/  IMAD.IADD R19, R13, 0x1, R19 ;  /* 0x000000010d137824 */ /* 0x000fe200078e0213 */
[----:B------:R-:W-:Y:S01]  /*68c0*/  LEA R10, P1, R16, UR30, 0x1 ;  /* 0x0000001e100a7c11 */ /* 0x000fe2000f8208ff */
[----:B------:R-:W2:Y:S01]  /*68d0*/  LDG.E.S16 R8, desc[UR6][R8.64] ;  /* 0x0000000608087981 */ /* 0x000ea2000c1e1700 */
[----:B------:R-:W-:Y:S02]  /*68e0*/  IADD3 R11, PT, PT, R17, R15, RZ ;  /* 0x0000000f110b7210 */ /* 0x000fe40007ffe0ff */
[----:B------:R-:W-:Y:S02]  /*68f0*/  LEA.HI.X R15, R12, UR31, R19, 0x1, P2 ;  /* 0x0000001f0c0f7c11 */ /* 0x000fe400090f0c13 */
[----:B------:R-:W-:-:S04]  /*6900*/  LEA.HI.X R11, R16, UR31, R11, 0x1, P1 ;  /* 0x0000001f100b7c11 */ /* 0x000fc800088f0c0b */
[----:B------:R-:W3:Y:S04]  /*6910*/  LDG.E.S16 R15, desc[UR6][R14.64] ;  /* 0x000000060e0f7981 */ /* 0x000ee8000c1e1700 */
[----:B------:R-:W3:Y:S01]  /*6920*/  LDG.E.S16 R10, desc[UR6][R10.64] ;  /* 0x000000060a0a7981 */ /* 0x000ee2000c1e1700 */
[----:B------:R-:W-:-:S04]  /*6930*/  IADD3 R4, P1, PT, R4, 0x20, RZ ;  /* 0x0000002004047810 */ /* 0x000fc80007f3e0ff */
[----:B------:R-:W-:Y:S02]  /*6940*/  IADD3.X R5, PT, PT, RZ, R5, RZ, P1, !PT ;  /* 0x00000005ff057210 */ /* 0x000fe40000ffe4ff */
[----:B--2---:R-:W-:-:S04]  /*6950*/  IADD3 R38, PT, PT, R8, R38, R7 ;  /* 0x0000002608267210 */ /* 0x004fc80007ffe007 */
[----:B---3--:R-:W-:-:S07]  /*6960*/  IADD3 R38, PT, PT, R10, R38, R15 ;  /* 0x000000260a267210 */ /* 0x008fce0007ffe00f */
.L_x_2524:
        /* <DEDUP_REMOVED lines=28> */
[----:B------:R-:W-:Y:S01]  /*6b30*/  @P0 LEA R8, P1, R12, UR30, 0x1 ;  /* 0x0000001e0c080c11 */ /* 0x000fe2000f8208ff */
[----:B------:R-:W-:-:S03]  /*6b40*/  @P0 IMAD.IADD R5, R13, 0x1, R9 ;  /* 0x000000010d050824 */ /* 0x000fc600078e0209 */
[----:B------:R-:W2:Y:S02]  /*6b50*/  LDG.E.S16 R7, desc[UR6][R6.64] ;  /* 0x0000000606077981 */ /* 0x000ea4000c1e1700 */
[----:B------:R-:W-:-:S06]  /*6b60*/  @P0 LEA.HI.X R9, R12, UR31, R5, 0x1, P1 ;  /* 0x0000001f0c090c11 */ /* 0x000fcc00088f0c05 */
[----:B------:R-:W3:Y:S01]  /*6b70*/  @P0 LDG.E.S16 R9, desc[UR6][R8.64] ;  /* 0x0000000608090981 */ /* 0x000ee2000c1e1700 */
[----:B--2---:R-:W-:-:S04]  /*6b80*/  IADD3 R38, PT, PT, R7, R38, RZ ;  /* 0x0000002607267210 */ /* 0x004fc80007ffe0ff */
[----:B---3--:R-:W-:-:S07]  /*6b90*/  @P0 IADD3 R38, PT, PT, R9, R38, RZ ;  /* 0x0000002609260210 */ /* 0x008fce0007ffe0ff */
.L_x_2522:
[----:B------:R-:W-:-:S07]  /*6ba0*/  PRMT R2, R38, 0x7610, R2 ;  /* 0x0000761026027816 */ /* 0x000fce0000000002 */
.L_x_2519:
[----:B------:R-:W1:Y:S01]  /*6bb0*/  LDC.64 R4, c[0x0][0x710] ;  /* 0x0001c400ff047b82 */ /* 0x000e620000000a00 */
[----:B------:R-:W-:Y:S01]  /*6bc0*/  VIADD R3, R3, 0x80 ;  /* 0x0000008003037836 */ /* 0x000fe20000000000 */
[----:B-1----:R3:W-:Y:S06]  /*6bd0*/  STG.E.U16 desc[UR6][R4.64], R2 ;  /* 0x0000000204007986 */ /* 0x0027ec000c101506 */
.L_x_2511:
        /* <DEDUP_REMOVED lines=31> */
.L_x_2528:
        /* <DEDUP_REMOVED lines=22> */
[----:B----4-:R-:W-:Y:S01]  /*6f30*/  IMAD R33, R33, UR12, RZ ;  /* 0x0000000c21217c24 */ /* 0x010fe2000f8e02ff */
[----:B------:R-:W-:Y:S01]  /*6f40*/  IADD3 R37, PT, PT, R45, R25, RZ ;  /* 0x000000192d257210 */ /* 0x000fe20007ffe0ff */
[----:B------:R-:W-:-:S04]  /*6f50*/  IMAD.WIDE.U32 R24, R46, UR12, RZ ;  /* 0x0000000c2e187c25 */ /* 0x000fc8000f8e00ff */
[----:B------:R-:W-:Y:S01]  /*6f60*/  IMAD R39, R46, UR13, R39 ;  /* 0x0000000d2e277c24 */ /* 0x000fe2000f8e0227 */
[----:B------:R-:W-:Y:S01]  /*6f70*/  LEA.HI.X R43, R44, UR27, R37, 0x1, P0 ;  /* 0x0000001b2c2b7c11 */ /* 0x000fe200080f0c25 */
[----:B-----5:R-:W-:Y:S01]  /*6f80*/  IMAD R27, R27, UR12, RZ ;  /* 0x0000000c1b1b7c24 */ /* 0x020fe2000f8e02ff */
[----:B------:R-:W-:Y:S01]  /*6f90*/  LEA R46, P0, R24, UR26, 0x1 ;  /* 0x0000001a182e7c11 */ /* 0x000fe2000f8008ff */
[----:B------:R-:W-:Y:S02]  /*6fa0*/  IMAD.IADD R25, R25, 0x1, R39 ;  /* 0x0000000119197824 */ /* 0x000fe400078e0227 */
[C---:B------:R-:W-:Y:S01]  /*6fb0*/  IMAD R37, R32.reuse, UR13, R33 ;  /* 0x0000000d20257c24 */ /* 0x040fe2000f8e0221 */
[----:B------:R0:W2:Y:S01]  /*6fc0*/  LDG.E.S16 R34, desc[UR6][R42.64] ;  /* 0x000000062a227981 */ /* 0x0000a2000c1e1700 */
[----:B------:R-:W-:Y:S01]  /*6fd0*/  IMAD.WIDE.U32 R32, R32, UR12, RZ ;  /* 0x0000000c20207c25 */ /* 0x000fe2000f8e00ff */
[----:B------:R-:W-:-:S03]  /*6fe0*/  LEA.HI.X R47, R24, UR27, R25, 0x1, P0 ;  /* 0x0000001b182f7c11 */ /* 0x000fc600080f0c19 */
[----:B------:R-:W-:Y:S02]  /*6ff0*/  IMAD R41, R41, UR12, RZ ;  /* 0x0000000c29297c24 */ /* 0x000fe4000f8e02ff */
        /* <DEDUP_REMOVED lines=111> */
.L_x_2527:
        /* <DEDUP_REMOVED lines=81> */
.L_x_2530:
        /* <DEDUP_REMOVED lines=45> */
.L_x_2531:
        /* <DEDUP_REMOVED lines=35> */
.L_x_2529:
[----:B------:R-:W-:-:S07]  /*8100*/  PRMT R2, R38, 0x7610, R2 ;  /* 0x0000761026027816 */ /* 0x000fce0000000002 */
.L_x_2526:
[----:B------:R-:W1:Y:S01]  /*8110*/  LDC.64 R4, c[0x0][0x710] ;  /* 0x0001c400ff047b82 */ /* 0x000e620000000a00 */
[----:B------:R-:W-:Y:S01]  /*8120*/  IADD3 R3, PT, PT, R3, 0x80, RZ ;  /* 0x0000008003037810 */ /* 0x000fe20007ffe0ff */
[----:B-1----:R3:W-:Y:S06]  /*8130*/  STG.E.U16 desc[UR6][R4.64], R2 ;  /* 0x0000000204007986 */ /* 0x0027ec000c101506 */
.L_x_2518:
[----:B------:R-:W-:-:S13]  /*8140*/  ISETP.GE.AND P0, PT, R3, UR4, PT ;  /* 0x0000000403007c0c */ /* 0x000fda000bf06270 */
[----:B------:R-:W-:Y:S05]  /*8150*/  @P0 BREAK.RELIABLE B0 ;  /* 0x0000000000000942 */ /* 0x000fea0003800100 */
[----:B------:R-:W-:Y:S05]  /*8160*/  @P0 BRA `(.L_x_2525) ;  /* 0x0000001400500947 */ /* 0x000fea0003800000 */
[----:B0-----:R-:W-:Y:S05]  /*8170*/  BSYNC.RELIABLE B0 ;  /* 0x0000000000007941 */ /* 0x001fea0003800100 */
.L_x_2489:
        /* <DEDUP_REMOVED lines=16> */
[C---:B------:R-:W-:Y:S01]  /*8280*/  ISETP.GE.U32.AND P0, PT, R0.reuse, 0x10, PT ;  /* 0x000000100000780c */ /* 0x040fe20003f06070 */
[----:B------:R-:W-:Y:S01]  /*8290*/  HFMA2 R38, -RZ, RZ, 0, 0 ;  /* 0x00000000ff267431 */ /* 0x000fe200000001ff */
[----:B------:R-:W-:-:S02]  /*82a0*/  LOP3.LUT R2, R0, 0xf, RZ, 0xc0, !PT ;  /* 0x0000000f00027812 */ /* 0x000fc400078ec0ff */
[----:B------:R-:W-:Y:S02]  /*82b0*/  ISETP.GE.U32.AND.EX P0, PT, R35, RZ, PT, P0 ;  /* 0x000000ff2300720c */ /* 0x000fe40003f06100 */
[----:B-1----:R-:W-:-:S04]  /*82c0*/  LEA R4, P1, R6, R4, 0x3 ;  /* 0x0000000406047211 */ /* 0x002fc800078218ff */
[----:B------:R-:W-:-:S07]  /*82d0*/  LEA.HI.X R5, R6, R5, R7, 0x3, P1 ;  /* 0x0000000506057211 */ /* 0x000fce00008f1c07 */
[----:B------:R-:W-:Y:S05]  /*82e0*/  @!P0 BRA `(.L_x_2533) ;  /* 0x00000008005c8947 */ /* 0x000fea0003800000 */
[----:B------:R-:W-:Y:S01]  /*82f0*/  BSSY.RECONVERGENT B2, `(.L_x_2533) ;  /* 0x0000096000027945 */ /* 0x000fe20003800200 */
[----:B------:R-:W-:Y:S01]  /*8300*/  IMAD.MOV.U32 R10, RZ, RZ, R4 ;  /* 0x000000ffff0a7224 */ /* 0x000fe200078e0004 */
[----:B------:R-:W-:Y:S02]  /*8310*/  LOP3.LUT R35, R35, 0x7fffffff, RZ, 0xc0, !PT ;  /* 0x7fffffff23237812 */ /* 0x000fe400078ec0ff */
[----:B------:R-:W-:Y:S02]  /*8320*/  LOP3.LUT R36, R0, 0xfffffff0, RZ, 0xc0, !PT ;  /* 0xfffffff000247812 */ /* 0x000fe400078ec0ff */
[----:B------:R-:W-:-:S07]  /*8330*/  MOV R38, RZ ;  /* 0x000000ff00267202 */ /* 0x000fce0000000f00 */
.L_x_2534:
        /* <DEDUP_REMOVED lines=146> */
.L_x_2533:
        /* <DEDUP_REMOVED lines=60> */
[----:B0-----:R-:W-:Y:S01]  /*9020*/  IMAD.WIDE.U32 R18, R8, UR28, RZ ;  /* 0x0000001c08127c25 */ /* 0x001fe2000f8e00ff */
[----:B------:R-:W-:Y:S01]  /*9030*/  LEA R8, P1, R10, UR30, 0x1 ;  /* 0x0000001e0a087c11 */ /* 0x000fe2000f8208ff */
[----:B------:R-:W4:Y:S02]  /*9040*/  LDG.E.S16 R14, desc[UR6][R14.64] ;  /* 0x000000060e0e7981 */ /* 0x000f24000c1e1700 */
[----:B------:R-:W-:-:S02]  /*9050*/  IMAD R11, R6, UR29, R7 ;  /* 0x0000001d060b7c24 */ /* 0x000fc4000f8e0207 */
[----:B-1----:R-:W-:Y:S01]  /*9060*/  IMAD.WIDE.U32 R16, R6, UR28, RZ ;  /* 0x0000001c06107c25 */ /* 0x002fe2000f8e00ff */
[----:B------:R-:W-:Y:S02]  /*9070*/  LEA.HI.X R9, R10, UR31, R9, 0x1, P1 ;  /* 0x0000001f0a097c11 */ /* 0x000fe400088f0c09 */
[----:B------:R-:W-:Y:S01]  /*9080*/  LEA R6, P2, R18, UR30, 0x1 ;  /* 0x0000001e12067c11 */ /* 0x000fe2000f8408ff */
[----:B------:R-:W-:Y:S01]  /*9090*/  IMAD.IADD R7, R19, 0x1, R21 ;  /* 0x0000000113077824 */ /* 0x000fe200078e0215 */
[----:B------:R-:W-:Y:S02]  /*90a0*/  LEA R10, P1, R16, UR30, 0x1 ;  /* 0x0000001e100a7c11 */ /* 0x000fe4000f8208ff */
[----:B------:R-:W-:Y:S01]  /*90b0*/  IADD3 R11, PT, PT, R17, R11, RZ ;  /* 0x0000000b110b7210 */ /* 0x000fe20007ffe0ff */
[----:B------:R-:W4:Y:S01]  /*90c0*/  LDG.E.S16 R9, desc[UR6][R8.64] ;  /* 0x0000000608097981 */ /* 0x000f22000c1e1700 */
[----:B------:R-:W-:Y:S02]  /*90d0*/  LEA.HI.X R7, R18, UR31, R7, 0x1, P2 ;  /* 0x0000001f12077c11 */ /* 0x000fe400090f0c07 */
[----:B------:R-:W-:-:S03]  /*90e0*/  LEA.HI.X R11, R16, UR31, R11, 0x1, P1 ;  /* 0x0000001f100b7c11 */ /* 0x000fc600088f0c0b */
[----:B------:R-:W5:Y:S04]  /*90f0*/  LDG.E.S16 R6, desc[UR6][R6.64] ;  /* 0x0000000606067981 */ /* 0x000f68000c1e1700 */
[----:B------:R-:W5:Y:S01]  /*9100*/  LDG.E.S16 R11, desc[UR6][R10.64] ;  /* 0x000000060a0b7981 */ /* 0x000f62000c1e1700 */
[----:B------:R-:W-:-:S04]  /*9110*/  IADD3 R4, P1, PT, R4, 0x40, RZ ;  /* 0x0000004004047810 */ /* 0x000fc80007f3e0ff */
[----:B------:R-:W-:Y:S02]  /*9120*/  IADD3.X R5, PT, PT, RZ, R5, RZ, P1, !PT ;  /* 0x00000005ff057210 */ /* 0x000fe40000ffe4ff */
[----:B--2---:R-:W-:-:S04]  /*9130*/  IADD3 R2, PT, PT, R2, R38, R13 ;  /* 0x0000002602027210 */ /* 0x004fc80007ffe00d */
[----:B---3--:R-:W-:-:S04]  /*9140*/  IADD3 R23, PT, PT, R23, R2, R24 ;  /* 0x0000000217177210 */ /* 0x008fc80007ffe018 */
[----:B----4-:R-:W-:-:S04]  /*9150*/  IADD3 R38, PT, PT, R9, R23, R14 ;  /* 0x0000001709267210 */ /* 0x010fc80007ffe00e */
[----:B-----5:R-:W-:-:S07]  /*9160*/  IADD3 R38, PT, PT, R11, R38, R6 ;  /* 0x000000260b267210 */ /* 0x020fce0007ffe006 */
.L_x_2536:
        /* <DEDUP_REMOVED lines=16> */
[C---:B0-----:R-:W-:Y:S01]  /*9270*/  LEA R6, P1, R8.reuse, UR30, 0x1 ;  /* 0x0000001e08067c11 */ /* 0x041fe2000f8208ff */
        /* <DEDUP_REMOVED lines=28> */
.L_x_2537:
        /* <DEDUP_REMOVED lines=35> */
.L_x_2535:
[----:B------:R-:W-:-:S07]  /*9670*/  PRMT R2, R38, 0x7610, R2 ;  /* 0x0000761026027816 */ /* 0x000fce0000000002 */
.L_x_2532:
[----:B------:R-:W0:Y:S01]  /*9680*/  LDC.64 R4, c[0x0][0x710] ;  /* 0x0001c400ff047b82 */ /* 0x000e220000000a00 */
[----:B------:R-:W-:Y:S01]  /*9690*/  IADD3 R3, PT, PT, R3, 0x80, RZ ;  /* 0x0000008003037810 */ /* 0x000fe20007ffe0ff */
[----:B0-----:R4:W-:Y:S06]  /*96a0*/  STG.E.U16 desc[UR6][R4.64], R2 ;  /* 0x0000000204007986 */ /* 0x0019ec000c101506 */
.L_x_2525:
[----:B0-----:R-:W-:Y:S05]  /*96b0*/  BSYNC.RECONVERGENT B1 ;  /* 0x0000000000017941 */ /* 0x001fea0003800200 */
.L_x_2488:
        /* <DEDUP_REMOVED lines=21> */
[C---:B------:R-:W-:Y:S01]  /*9810*/  ISETP.GE.U32.AND P0, PT, R0.reuse, 0x10, PT ;  /* 0x000000100000780c */ /* 0x040fe20003f06070 */
[----:B------:R-:W-:Y:S01]  /*9820*/  IMAD.MOV.U32 R38, RZ, RZ, RZ ;  /* 0x000000ffff267224 */ /* 0x000fe200078e00ff */
        /* <DEDUP_REMOVED lines=9> */
.L_x_2540:
[----:B------:R-:W-:-:S05]  /*98c0*/  IMAD.MOV.U32 R11, RZ, RZ, R5 ;  /* 0x000000ffff0b7224 */ /* 0x000fca00078e0005 */
        /* <DEDUP_REMOVED lines=21> */
[----:B---3--:R-:W-:Y:S01]  /*9a20*/  IMAD R33, R33, UR4, RZ ;  /* 0x0000000421217c24 */ /* 0x008fe2000f8e02ff */
[----:B------:R-:W-:Y:S01]  /*9a30*/  IADD3 R34, PT, PT, R47, R25, RZ ;  /* 0x000000192f227210 */ /* 0x000fe20007ffe0ff */
[----:B------:R-:W-:-:S03]  /*9a40*/  IMAD.WIDE.U32 R24, R48, UR4, RZ ;  /* 0x0000000430187c25 */ /* 0x000fc6000f8e00ff */
[----:B------:R-:W-:Y:S01]  /*9a50*/  LEA.HI.X R43, R46, R3, R34, 0x1, P0 ;  /* 0x000000032e2b7211 */ /* 0x000fe200000f0c22 */
[----:B------:R-:W-:Y:S01]  /*9a60*/  IMAD R37, R48, UR5, R37 ;  /* 0x0000000530257c24 */ /* 0x000fe2000f8e0225 */
[----:B------:R-:W-:Y:S01]  /*9a70*/  LEA R48, P0, R24, R2, 0x1 ;  /* 0x0000000218307211 */ /* 0x000fe200078008ff */
[----:B----4-:R-:W-:Y:S02]  /*9a80*/  IMAD R27, R27, UR4, RZ ;  /* 0x000000041b1b7c24 */ /* 0x010fe4000f8e02ff */
[----:B-----5:R-:W-:Y:S01]  /*9a90*/  IMAD R41, R41, UR4, RZ ;  /* 0x0000000429297c24 */ /* 0x020fe2000f8e02ff */
[----:B------:R-:W-:Y:S01]  /*9aa0*/  IADD3 R25, PT, PT, R25, R37, RZ ;  /* 0x0000002519197210 */ /* 0x000fe20007ffe0ff */
[C---:B------:R-:W-:Y:S01]  /*9ab0*/  IMAD R37, R32.reuse, UR5, R33 ;  /* 0x0000000520257c24 */ /* 0x040fe2000f8e0221 */
[----:B------:R0:W2:Y:S01]  /*9ac0*/  LDG.E.S16 R34, desc[UR6][R42.64] ;  /* 0x000000062a227981 */ /* 0x0000a2000c1e1700 */
[----:B------:R-:W-:Y:S01]  /*9ad0*/  IMAD.WIDE.U32 R32, R32, UR4, RZ ;  /* 0x0000000420207c25 */ /* 0x000fe2000f8e00ff */
[----:B------:R-:W-:-:S03]  /*9ae0*/  LEA.HI.X R49, R24, R3, R25, 0x1, P0 ;  /* 0x0000000318317211 */ /* 0x000fc600000f0c19 */
[----:B------:R-:W-:Y:S01]  /*9af0*/  IMAD R39, R26, UR5, R27 ;  /* 0x000000051a277c24 */ /* 0x000fe2000f8e021b */
[----:B------:R-:W-:Y:S01]  /*9b00*/  LEA R46, P0, R32, R2, 0x1 ;  /* 0x00000002202e7211 */ /* 0x000fe200078008ff */
[----:B------:R-:W-:Y:S02]  /*9b10*/  IMAD.IADD R33, R33, 0x1, R37 ;  /* 0x0000000121217824 */ /* 0x000fe400078e0225 */
[----:B------:R-:W-:-:S03]  /*9b20*/  IMAD.WIDE.U32 R26, R26, UR4, RZ ;  /* 0x000000041a1a7c25 */ /* 0x000fc6000f8e00ff */
[----:B------:R-:W-:Y:S01]  /*9b30*/  LEA.HI.X R47, R32, R3, R33, 0x1, P0 ;  /* 0x00000003202f7211 */ /* 0x000fe200000f0c21 */
[----:B------:R-:W-:Y:S01]  /*9b40*/  IMAD.WIDE.U32 R24, R40, UR4, RZ ;  /* 0x0000000428187c25 */ /* 0x000fe2000f8e00ff */
[-C--:B0-----:R-:W-:Y:S02]  /*9b50*/  LEA R42, P1, R26, R2.reuse, 0x1 ;  /* 0x000000021a2a7211 */ /* 0x081fe400078208ff */
[----:B------:R-:W-:Y:S01]  /*9b60*/  IADD3 R27, PT, PT, R27, R39, RZ ;  /* 0x000000271b1b7210 */ /* 0x000fe20007ffe0ff */
[----:B------:R-:W-:Y:S01]  /*9b70*/  IMAD R41, R40, UR5, R41 ;  /* 0x0000000528297c24 */ /* 0x000fe2000f8e0229 */
[----:B------:R-:W-:Y:S01]  /*9b80*/  LEA R32, P0, R24, R2, 0x1 ;  /* 0x0000000218207211 */ /* 0x000fe200078008ff */
[----:B------:R-:W-:Y:S01]  /*9b90*/  IMAD R29, R29, UR4, RZ ;  /* 0x000000041d1d7c24 */ /* 0x000fe2000f8e02ff */
[----:B------:R-:W-:Y:S01]  /*9ba0*/  LEA.HI.X R43, R26, R3, R27, 0x1, P1 ;  /* 0x000000031a2b7211 */ /* 0x000fe200008f0c1b */
[----:B------:R-:W-:Y:S01]  /*9bb0*/  IMAD R31, R31, UR4, RZ ;  /* 0x000000041f1f7c24 */ /* 0x000fe2000f8e02ff */
[----:B------:R-:W-:Y:S01]  /*9bc0*/  IADD3 R25, PT, PT, R25, R41, RZ ;  /* 0x0000002919197210 */ /* 0x000fe20007ffe0ff */
[----:B------:R-:W-:Y:S01]  /*9bd0*/  IMAD.WIDE.U32 R26, R30, UR4, RZ ;  /* 0x000000041e1a7c25 */ /* 0x000fe2000f8e00ff */
[----:B------:R-:W2:Y:S02]  /*9be0*/  LDG.E.S16 R39, desc[UR6][R48.64] ;  /* 0x0000000630277981 */ /* 0x000ea4000c1e1700 */
[----:B------:R-:W-:Y:S01]  /*9bf0*/  LEA.HI.X R33, R24, R3, R25, 0x1, P0 ;  /* 0x0000000318217211 */ /* 0x000fe200000f0c19 */
[C---:B------:R-:W-:Y:S01]  /*9c00*/  IMAD.WIDE.U32 R24, R28.reuse, UR4, RZ ;  /* 0x000000041c187c25 */ /* 0x040fe2000f8e00ff */
[----:B------:R-:W3:Y:S03]  /*9c10*/  LDG.E.S16 R37, desc[UR6][R46.64] ;  /* 0x000000062e257981 */ /* 0x000ee6000c1e1700 */
[----:B------:R-:W-:Y:S01]  /*9c20*/  IMAD R29, R28, UR5, R29 ;  /* 0x000000051c1d7c24 */ /* 0x000fe2000f8e021d */
[----:B------:R0:W4:Y:S01]  /*9c30*/  LDG.E.S16 R41, desc[UR6][R32.64] ;  /* 0x0000000620297981 */ /* 0x000122000c1e1700 */
[----:B------:R-:W-:-:S02]  /*9c40*/  IMAD R31, R30, UR5, R31 ;  /* 0x000000051e1f7c24 */ /* 0x000fc4000f8e021f */
[----:B------:R-:W-:Y:S01]  /*9c50*/  IMAD R45, R17, UR4, RZ ;  /* 0x00000004112d7c24 */ /* 0x000fe2000f8e02ff */
[-C--:B------:R-:W-:Y:S01]  /*9c60*/  LEA R28, P0, R24, R2.reuse, 0x1 ;  /* 0x00000002181c7211 */ /* 0x080fe200078008ff */
[----:B------:R-:W-:Y:S01]  /*9c70*/  IMAD.IADD R25, R25, 0x1, R29 ;  /* 0x0000000119197824 */ /* 0x000fe200078e021d */
[-C--:B------:R-:W-:Y:S01]  /*9c80*/  LEA R30, P1, R26, R2.reuse, 0x1 ;  /* 0x000000021a1e7211 */ /* 0x080fe200078208ff */
[C---:B------:R-:W-:Y:S01]  /*9c90*/  IMAD R45, R16.reuse, UR5, R45 ;  /* 0x00000005102d7c24 */ /* 0x040fe2000f8e022d */
[----:B------:R-:W-:Y:S01]  /*9ca0*/  IADD3 R17, PT, PT, R27, R31, RZ ;  /* 0x0000001f1b117210 */ /* 0x000fe20007ffe0ff */
[----:B------:R-:W-:Y:S01]  /*9cb0*/  IMAD R21, R21, UR4, RZ ;  /* 0x0000000415157c24 */ /* 0x000fe2000f8e02ff */
[----:B------:R-:W3:Y:S01]  /*9cc0*/  LDG.E.S16 R40, desc[UR6][R42.64] ;  /* 0x000000062a287981 */ /* 0x000ee2000c1e1700 */
[----:B0-----:R-:W-:Y:S01]  /*9cd0*/  IMAD.WIDE.U32 R32, R16, UR4, RZ ;  /* 0x0000000410207c25 */ /* 0x001fe2000f8e00ff */
[-C--:B------:R-:W-:Y:S02]  /*9ce0*/  LEA.HI.X R29, R24, R3.reuse, R25, 0x1, P0 ;  /* 0x00000003181d7211 */ /* 0x080fe400000f0c19 */
[----:B------:R-:W-:Y:S01]  /*9cf0*/  LEA.HI.X R31, R26, R3, R17, 0x1, P1 ;  /* 0x000000031a1f7211 */ /* 0x000fe200008f0c11 */
[----:B------:R-:W-:Y:S01]  /*9d00*/  IMAD.WIDE.U32 R24, R20, UR4, RZ ;  /* 0x0000000414187c25 */ /* 0x000fe2000f8e00ff */
[----:B------:R-:W-:Y:S01]  /*9d10*/  LEA R16, P0, R32, R2, 0x1 ;  /* 0x0000000220107211 */ /* 0x000fe200078008ff */
[----:B------:R0:W4:Y:S01]  /*9d20*/  LDG.E.S16 R28, desc[UR6][R28.64] ;  /* 0x000000061c1c7981 */ /* 0x000122000c1e1700 */
[----:B------:R-:W-:Y:S01]  /*9d30*/  IADD3 R17, PT, PT, R33, R45, RZ ;  /* 0x0000002d21117210 */ /* 0x000fe20007ffe0ff */
[----:B------:R-:W-:-:S02]  /*9d40*/  IMAD R21, R20, UR5, R21 ;  /* 0x0000000514157c24 */ /* 0x000fc4000f8e0215 */
[----:B------:R-:W-:Y:S01]  /*9d50*/  IMAD R5, R5, UR4, RZ ;  /* 0x0000000405057c24 */ /* 0x000fe2000f8e02ff */
[-C--:B------:R-:W-:Y:S01]  /*9d60*/  LEA.HI.X R17, R32, R3.reuse, R17, 0x1, P0 ;  /* 0x0000000320117211 */ /* 0x080fe200000f0c11 */
[----:B------:R-:W-:Y:S01]  /*9d70*/  IMAD.IADD R21, R25, 0x1, R21 ;  /* 0x0000000119157824 */ /* 0x000fe200078e0215 */
[C---:B------:R-:W-:Y:S01]  /*9d80*/  LEA R20, P0, R24.reuse, R2, 0x1 ;  /* 0x0000000218147211 */ /* 0x040fe200078008ff */
[----:B------:R-:W-:Y:S01]  /*9d90*/  IMAD R15, R15, UR4, RZ ;  /* 0x000000040f0f7c24 */ /* 0x000fe2000f8e02ff */
[----:B------:R-:W5:Y:S01]  /*9da0*/  LDG.E.S16 R30, desc[UR6][R30.64] ;  /* 0x000000061e1e7981 */ /* 0x000f62000c1e1700 */
[----:B------:R-:W-:Y:S01]  /*9db0*/  IMAD R27, R7, UR4, RZ ;  /* 0x00000004071b7c24 */ /* 0x000fe2000f8e02ff */
[----:B------:R-:W-:Y:S01]  /*9dc0*/  LEA.HI.X R21, R24, R3, R21, 0x1, P0 ;  /* 0x0000000318157211 */ /* 0x000fe200000f0c15 */
[C---:B------:R-:W-:Y:S01]  /*9dd0*/  IMAD R7, R4.reuse, UR5, R5 ;  /* 0x0000000504077c24 */ /* 0x040fe2000f8e0205 */
[----:B------:R-:W5:Y:S01]  /*9de0*/  LDG.E.S16 R17, desc[UR6][R16.64] ;  /* 0x0000000610117981 */ /* 0x000f62000c1e1700 */
[----:B------:R-:W-:-:S03]  /*9df0*/  IMAD.WIDE.U32 R4, R4, UR4, RZ ;  /* 0x0000000404047c25 */ /* 0x000fc6000f8e00ff */
[----:B------:R-:W5:Y:S01]  /*9e00*/  LDG.E.S16 R20, desc[UR6][R20.64] ;  /* 0x0000000614147981 */ /* 0x000f62000c1e1700 */
[----:B------:R-:W-:-:S04]  /*9e10*/  IMAD.WIDE.U32 R24, R14, UR4, RZ ;  /* 0x000000040e187c25 */ /* 0x000fc8000f8e00ff */
[----:B------:R-:W-:Y:S01]  /*9e20*/  IMAD R15, R14, UR5, R15 ;  /* 0x000000050e0f7c24 */ /* 0x000fe2000f8e020f */
[-C--:B------:R-:W-:Y:S01]  /*9e30*/  LEA R14, P0, R4, R2.reuse, 0x1 ;  /* 0x00000002040e7211 */ /* 0x080fe200078008ff */
[C---:B0-----:R-:W-:Y:S01]  /*9e40*/  IMAD R29, R6.reuse, UR5, R27 ;  /* 0x00000005061d7c24 */ /* 0x041fe2000f8e021b */
[----:B------:R-:W-:Y:S01]  /*9e50*/  IADD3 R7, PT, PT, R5, R7, RZ ;  /* 0x0000000705077210 */ /* 0x000fe20007ffe0ff */
[----:B------:R-:W-:Y:S01]  /*9e60*/  IMAD.WIDE.U32 R26, R6, UR4, RZ ;  /* 0x00000004061a7c25 */ /* 0x000fe2000f8e00ff */
[-C--:B------:R-:W-:Y:S02]  /*9e70*/  LEA R6, P1, R24, R2.reuse, 0x1 ;  /* 0x0000000218067211 */ /* 0x080fe400078208ff */
[----:B------:R-:W-:Y:S02]  /*9e80*/  IADD3 R5, PT, PT, R25, R15, RZ ;  /* 0x0000000f19057210 */ /* 0x000fe40007ffe0ff */
[-C--:B------:R-:W-:Y:S01]  /*9e90*/  LEA.HI.X R15, R4, R3.reuse, R7, 0x1, P0 ;  /* 0x00000003040f7211 */ /* 0x080fe200000f0c07 */
[----:B------:R-:W-:Y:S01]  /*9ea0*/  IMAD.IADD R4, R27, 0x1, R29 ;  /* 0x000000011b047824 */ /* 0x000fe200078e021d */
[-C--:B------:R-:W-:Y:S01]  /*9eb0*/  LEA.HI.X R7, R24, R3.reuse, R5, 0x1, P1 ;  /* 0x0000000318077211 */ /* 0x080fe200008f0c05 */
[----:B------:R-:W-:Y:S01]  /*9ec0*/  IMAD R5, R19, UR4, RZ ;  /* 0x0000000413057c24 */ /* 0x000fe2000f8e02ff */
[-C--:B------:R-:W-:Y:S01]  /*9ed0*/  LEA R24, P0, R26, R2.reuse, 0x1 ;  /* 0x000000021a187211 */ /* 0x080fe200078008ff */
[----:B------:R-:W-:Y:S01]  /*9ee0*/  IMAD R19, R23, UR4, RZ ;  /* 0x0000000417137c24 */ /* 0x000fe2000f8e02ff */
[----:B------:R0:W5:Y:S01]  /*9ef0*/  LDG.E.S16 R29, desc[UR6][R14.64] ;  /* 0x000000060e1d7981 */ /* 0x000162000c1e1700 */
[----:B------:R-:W-:Y:S01]  /*9f00*/  IMAD R5, R18, UR5, R5 ;  /* 0x0000000512057c24 */ /* 0x000fe2000f8e0205 */
[----:B------:R-:W-:Y:S01]  /*9f10*/  LEA.HI.X R25, R26, R3, R4, 0x1, P0 ;  /* 0x000000031a197211 */ /* 0x000fe200000f0c04 */
[----:B------:R-:W-:Y:S01]  /*9f20*/  IMAD.WIDE.U32 R26, R18, UR4, RZ ;  /* 0x00000004121a7c25 */ /* 0x000fe2000f8e00ff */
[----:B------:R1:W5:Y:S03]  /*9f30*/  LDG.E.S16 R16, desc[UR6][R6.64] ;  /* 0x0000000606107981 */ /* 0x000366000c1e1700 */
[----:B------:R-:W-:Y:S01]  /*9f40*/  IMAD R13, R13, UR4, RZ ;  /* 0x000000040d0d7c24 */ /* 0x000fe2000f8e02ff */
[----:B------:R-:W-:Y:S01]  /*9f50*/  LEA R4, P0, R26, R2, 0x1 ;  /* 0x000000021a047211 */ /* 0x000fe200078008ff */
[----:B------:R-:W-:Y:S01]  /*9f60*/  IMAD R9, R9, UR4, RZ ;  /* 0x0000000409097c24 */ /* 0x000fe2000f8e02ff */
[----:B------:R-:W-:Y:S01]  /*9f70*/  IADD3 R5, PT, PT, R27, R5, RZ ;  /* 0x000000051b057210 */ /* 0x000fe20007ffe0ff */
[C---:B0-----:R-:W-:Y:S01]  /*9f80*/  IMAD R15, R22.reuse, UR5, R19 ;  /* 0x00000005160f7c24 */ /* 0x041fe2000f8e0213 */
[----:B------:R-:W5:Y:S01]  /*9f90*/  LDG.E.S16 R25, desc[UR6][R24.64] ;  /* 0x0000000618197981 */ /* 0x000f62000c1e1700 */
[----:B------:R-:W-:Y:S01]  /*9fa0*/  IMAD.WIDE.U32 R22, R22, UR4, RZ ;  /* 0x0000000416167c25 */ /* 0x000fe2000f8e00ff */
[----:B------:R-:W-:-:S03]  /*9fb0*/  LEA.HI.X R5, R26, R3, R5, 0x1, P0 ;  /* 0x000000031a057211 */ /* 0x000fc600000f0c05 */
[----:B------:R-:W-:Y:S01]  /*9fc0*/  IMAD R19, R12, UR5, R13 ;  /* 0x000000050c137c24 */ /* 0x000fe2000f8e020d */
[-C--:B------:R-:W-:Y:S01]  /*9fd0*/  LEA R14, P0, R22, R2.reuse, 0x1 ;  /* 0x00000002160e7211 */ /* 0x080fe200078008ff */
[C---:B-1----:R-:W-:Y:S01]  /*9fe0*/  IMAD.WIDE.U32 R6, R8.reuse, UR4, RZ ;  /* 0x0000000408067c25 */ /* 0x042fe2000f8e00ff */
[----:B------:R-:W-:Y:S01]  /*9ff0*/  IADD3 R15, PT, PT, R23, R15, RZ ;  /* 0x0000000f170f7210 */ /* 0x000fe20007ffe0ff */
[----:B------:R0:W5:Y:S02]  /*a000*/  LDG.E.S16 R4, desc[UR6][R4.64] ;  /* 0x0000000604047981 */ /* 0x000164000c1e1700 */
[----:B------:R-:W-:Y:S02]  /*a010*/  IMAD R21, R8, UR5, R9 ;  /* 0x0000000508157c24 */ /* 0x000fe4000f8e0209 */
[----:B------:R-:W-:Y:S01]  /*a020*/  IMAD.WIDE.U32 R12, R12, UR4, RZ ;  /* 0x000000040c0c7c25 */ /* 0x000fe2000f8e00ff */
[----:B------:R-:W-:Y:S02]  /*a030*/  LEA.HI.X R15, R22, R3, R15, 0x1, P0 ;  /* 0x00000003160f7211 */ /* 0x000fe400000f0c0f */
[----:B------:R-:W-:Y:S01]  /*a040*/  LEA R18, P0, R6, R2, 0x1 ;  /* 0x0000000206127211 */ /* 0x000fe200078008ff */
[----:B------:R-:W-:Y:S01]  /*a050*/  IMAD.IADD R9, R13, 0x1, R19 ;  /* 0x000000010d097824 */ /* 0x000fe200078e0213 */
[----:B------:R-:W-:-:S02]  /*a060*/  IADD3 R7, PT, PT, R7, R21, RZ ;  /* 0x0000001507077210 */ /* 0x000fc40007ffe0ff */
[----:B------:R-:W-:Y:S01]  /*a070*/  LEA R8, P1, R12, R2, 0x1 ;  /* 0x000000020c087211 */ /* 0x000fe200078208ff */
[----:B------:R-:W5:Y:S01]  /*a080*/  LDG.E.S16 R15, desc[UR6][R14.64] ;  /* 0x000000060e0f7981 */ /* 0x000f62000c1e1700 */
[-C--:B------:R-:W-:Y:S02]  /*a090*/  LEA.HI.X R19, R6, R3.reuse, R7, 0x1, P0 ;  /* 0x0000000306137211 */ /* 0x080fe400000f0c07 */
[----:B------:R-:W-:-:S04]  /*a0a0*/  LEA.HI.X R9, R12, R3, R9, 0x1, P1 ;  /* 0x000000030c097211 */ /* 0x000fc800008f0c09 */
        /* <DEDUP_REMOVED lines=18> */
.L_x_2539:
        /* <DEDUP_REMOVED lines=31> */
[----:B------:R-:W2:Y:S03]  /*a3c0*/  LDG.E.S16 R13, desc[UR6][R12.64] ;  /* 0x000000060c0d7981 */ /* 0x000ea6000c1e1700 */
[----:B------:R-:W-:Y:S01]  /*a3d0*/  IMAD R27, R18, UR5, R19 ;  /* 0x00000005121b7c24 */ /* 0x000fe2000f8e0213 */
[-C--:B------:R-:W-:Y:S01]  /*a3e0*/  LEA R18, P1, R22, R6.reuse, 0x1 ;  /* 0x0000000616127211 */ /* 0x080fe200078208ff */
[C---:B------:R-:W-:Y:S01]  /*a3f0*/  IMAD R29, R20.reuse, UR5, R21 ;  /* 0x00000005141d7c24 */ /* 0x040fe2000f8e0215 */
[----:B------:R-:W-:Y:S01]  /*a400*/  IADD3 R19, PT, PT, R23, R17, RZ ;  /* 0x0000001117137210 */ /* 0x000fe20007ffe0ff */
[----:B------:R-:W-:Y:S01]  /*a410*/  IMAD.WIDE.U32 R20, R20, UR4, RZ ;  /* 0x0000000414147c25 */ /* 0x000fe2000f8e00ff */
[-C--:B------:R-:W-:Y:S02]  /*a420*/  LEA R16, P2, R24, R6.reuse, 0x1 ;  /* 0x0000000618107211 */ /* 0x080fe400078408ff */
[----:B------:R-:W-:Y:S01]  /*a430*/  LEA.HI.X R19, R22, R7, R19, 0x1, P1 ;  /* 0x0000000716137211 */ /* 0x000fe200008f0c13 */
[----:B------:R-:W-:Y:S01]  /*a440*/  IMAD R15, R15, UR4, RZ ;  /* 0x000000040f0f7c24 */ /* 0x000fe2000f8e02ff */
[----:B------:R-:W-:Y:S01]  /*a450*/  LEA R22, P1, R20, R6, 0x1 ;  /* 0x0000000614167211 */ /* 0x000fe200078208ff */
[----:B------:R-:W-:Y:S01]  /*a460*/  IMAD.IADD R17, R25, 0x1, R27 ;  /* 0x0000000119117824 */ /* 0x000fe200078e021b */
[----:B------:R-:W-:Y:S01]  /*a470*/  IADD3 R21, PT, PT, R21, R29, RZ ;  /* 0x0000001d15157210 */ /* 0x000fe20007ffe0ff */
[----:B------:R-:W-:Y:S01]  /*a480*/  IMAD R15, R14, UR5, R15 ;  /* 0x000000050e0f7c24 */ /* 0x000fe2000f8e020f */
[----:B------:R0:W2:Y:S02]  /*a490*/  LDG.E.S16 R18, desc[UR6][R18.64] ;  /* 0x0000000612127981 */ /* 0x0000a4000c1e1700 */
[----:B------:R-:W-:Y:S01]  /*a4a0*/  LEA.HI.X R23, R20, R7, R21, 0x1, P1 ;  /* 0x0000000714177211 */ /* 0x000fe200008f0c15 */
[----:B------:R-:W-:-:S04]  /*a4b0*/  IMAD.WIDE.U32 R20, R14, UR4, RZ ;  /* 0x000000040e147c25 */ /* 0x000fc8000f8e00ff */
[----:B------:R-:W-:Y:S01]  /*a4c0*/  IMAD R25, R11, UR4, RZ ;  /* 0x000000040b197c24 */ /* 0x000fe2000f8e02ff */
        /* <DEDUP_REMOVED lines=8> */
[----:B------:R-:W3:Y:S03]  /*a550*/  LDG.E.S16 R23, desc[UR6][R22.64] ;  /* 0x0000000616177981 */ /* 0x000ee6000c1e1700 */
[C---:B0-----:R-:W-:Y:S01]  /*a560*/  IMAD R19, R8.reuse, UR5, R21 ;  /* 0x0000000508137c24 */ /* 0x041fe2000f8e0215 */
[----:B------:R0:W3:Y:S01]  /*a570*/  LDG.E.S16 R24, desc[UR6][R16.64] ;  /* 0x0000000610187981 */ /* 0x0000e2000c1e1700 */
[----:B------:R-:W-:Y:S01]  /*a580*/  IMAD.WIDE.U32 R20, R8, UR4, RZ ;  /* 0x0000000408147c25 */ /* 0x000fe2000f8e00ff */
[----:B------:R-:W-:-:S02]  /*a590*/  LEA R8, P1, R10, R6, 0x1 ;  /* 0x000000060a087211 */ /* 0x000fc400078208ff */
[----:B------:R-:W4:Y:S01]  /*a5a0*/  LDG.E.S16 R14, desc[UR6][R14.64] ;  /* 0x000000060e0e7981 */ /* 0x000f22000c1e1700 */
[----:B------:R-:W-:Y:S02]  /*a5b0*/  IMAD.IADD R9, R11, 0x1, R9 ;  /* 0x000000010b097824 */ /* 0x000fe400078e0209 */
[C---:B------:R-:W-:Y:S02]  /*a5c0*/  IMAD R11, R2.reuse, UR5, R3 ;  /* 0x00000005020b7c24 */ /* 0x040fe4000f8e0203 */
[----:B0-----:R-:W-:Y:S01]  /*a5d0*/  IMAD.WIDE.U32 R16, R2, UR4, RZ ;  /* 0x0000000402107c25 */ /* 0x001fe2000f8e00ff */
[----:B------:R-:W-:Y:S02]  /*a5e0*/  LEA R2, P2, R20, R6, 0x1 ;  /* 0x0000000614027211 */ /* 0x000fe400078408ff */
[----:B------:R-:W-:Y:S02]  /*a5f0*/  IADD3 R3, PT, PT, R21, R19, RZ ;  /* 0x0000001315037210 */ /* 0x000fe40007ffe0ff */
[----:B------:R-:W-:-:S02]  /*a600*/  LEA.HI.X R9, R10, R7, R9, 0x1, P1 ;  /* 0x000000070a097211 */ /* 0x000fc400008f0c09 */
[----:B------:R-:W-:Y:S02]  /*a610*/  LEA R6, P1, R16, R6, 0x1 ;  /* 0x0000000610067211 */ /* 0x000fe400078208ff */
[----:B------:R-:W-:Y:S02]  /*a620*/  IADD3 R10, PT, PT, R17, R11, RZ ;  /* 0x0000000b110a7210 */ /* 0x000fe40007ffe0ff */
[-C--:B------:R-:W-:Y:S01]  /*a630*/  LEA.HI.X R3, R20, R7.reuse, R3, 0x1, P2 ;  /* 0x0000000714037211 */ /* 0x080fe200010f0c03 */
[----:B------:R-:W4:Y:S01]  /*a640*/  LDG.E.S16 R9, desc[UR6][R8.64] ;  /* 0x0000000608097981 */ /* 0x000f22000c1e1700 */
[----:B------:R-:W-:-:S03]  /*a650*/  LEA.HI.X R7, R16, R7, R10, 0x1, P1 ;  /* 0x0000000710077211 */ /* 0x000fc600008f0c0a */
[----:B------:R-:W5:Y:S04]  /*a660*/  LDG.E.S16 R2, desc[UR6][R2.64] ;  /* 0x0000000602027981 */ /* 0x000f68000c1e1700 */
[----:B------:R-:W5:Y:S01]  /*a670*/  LDG.E.S16 R7, desc[UR6][R6.64] ;  /* 0x0000000606077981 */ /* 0x000f62000c1e1700 */
[----:B------:R-:W-:-:S05]  /*a680*/  IADD3 R4, P1, PT, R4, 0x40, RZ ;  /* 0x0000004004047810 */ /* 0x000fca0007f3e0ff */
[----:B------:R-:W-:Y:S01]  /*a690*/  IMAD.X R5, RZ, RZ, R5, P1 ;  /* 0x000000ffff057224 */ /* 0x000fe200008e0605 */
[----:B--2---:R-:W-:-:S04]  /*a6a0*/  IADD3 R13, PT, PT, R18, R38, R13 ;  /* 0x00000026120d7210 */ /* 0x004fc80007ffe00d */
[----:B---3--:R-:W-:-:S04]  /*a6b0*/  IADD3 R23, PT, PT, R23, R13, R24 ;  /* 0x0000000d17177210 */ /* 0x008fc80007ffe018 */
[----:B----4-:R-:W-:-:S04]  /*a6c0*/  IADD3 R38, PT, PT, R9, R23, R14 ;  /* 0x0000001709267210 */ /* 0x010fc80007ffe00e */
[----:B-----5:R-:W-:-:S07]  /*a6d0*/  IADD3 R38, PT, PT, R7, R38, R2 ;  /* 0x0000002607267210 */ /* 0x020fce0007ffe002 */
.L_x_2541:
        /* <DEDUP_REMOVED lines=45> */
.L_x_2542:
        /* <DEDUP_REMOVED lines=35> */
.L_x_2538:
[----:B------:R-:W0:Y:S02]  /*abe0*/  LDC.64 R2, c[0x0][0x710] ;  /* 0x0001c400ff027b82 */ /* 0x000e240000000a00 */
[----:B0-----:R-:W-:Y:S01]  /*abf0*/  STG.E.U16 desc[UR6][R2.64], R38 ;  /* 0x0000002602007986 */ /* 0x001fe2000c101506 */
[----:B------:R-:W-:Y:S05]  /*ac00*/  EXIT ;  /* 0x000000000000794d */ /* 0x000fea0003800000 */
.L_x_2487:
[----:B------:R-:W0:Y:S01]  /*ac10*/  LDCU UR4, c[0x0][0x380] ;  /* 0x00007000ff0477ac */ /* 0x000e220008000800 */
[----:B------:R-:W-:Y:S01]  /*ac20*/  VIADD R0, R0, 0xffffffff ;  /* 0xffffffff00007836 */ /* 0x000fe20000000000 */
        /* <DEDUP_REMOVED lines=405> */
.L_x_2546:
[----:B------:R-:W0:Y:S02]  /*c580*/  LDCU.64 UR10, c[0x0][0x738] ;  /* 0x0000e700ff0a77ac */ /* 0x000e240008000a00 */
[----:B0-----:R-:W-:-:S04]  /*c590*/  IADD3 R8, P0, PT, R8, UR10, RZ ;  /* 0x0000000a08087c10 */ /* 0x001fc8000ff1e0ff */
[----:B------:R-:W-:-:S06]  /*c5a0*/  IADD3.X R9, PT, PT, RZ, UR11, RZ, P0, !PT ;  /* 0x0000000bff097c10 */ /* 0x000fcc00087fe4ff */
[----:B------:R-:W2:Y:S01]  /*c5b0*/  LDG.E.64 R8, desc[UR6][R8.64] ;  /* 0x0000000608087981 */ /* 0x000ea2000c1e1b00 */
[----:B------:R-:W-:Y:S01]  /*c5c0*/  ISETP.NE.AND P1, PT, RZ, UR5, PT ;  /* 0x00000005ff007c0c */ /* 0x000fe2000bf25270 */
[----:B------:R-:W-:Y:S01]  /*c5d0*/  BSSY.RECONVERGENT B2, `(.L_x_2547) ;  /* 0x0000154000027945 */ /* 0x000fe20003800200 */
        /* <DEDUP_REMOVED lines=14> */
[----:B------:R-:W0:Y:S04]  /*c6c0*/  LDCU.64 UR10, c[0x0][0x728] ;  /* 0x0000e500ff0a77ac */ /* 0x000e280008000a00 */
[----:B------:R-:W1:Y:S01]  /*c6d0*/  LDG.E.64 R8, desc[UR6][R12.64] ;  /* 0x000000060c087981 */ /* 0x000e62000c1e1b00 */
[----:B------:R-:W-:Y:S01]  /*c6e0*/  ISETP.GE.U32.AND P0, PT, R5, 0x10, PT ;  /* 0x000000100500780c */ /* 0x000fe20003f06070 */
[----:B------:R-:W-:Y:S01]  /*c6f0*/  BSSY.RECONVERGENT B3, `(.L_x_2549) ;  /* 0x000009d000037945 */ /* 0x000fe20003800200 */
[----:B------:R-:W-:Y:S02]  /*c700*/  HFMA2 R47, -RZ, RZ, 0, 0 ;  /* 0x00000000ff2f7431 */ /* 0x000fe400000001ff */
        /* <DEDUP_REMOVED lines=8> */
[----:B------:R-:W-:Y:S01]  /*c790*/  LOP3.LUT R46, R46, 0x7fffffff, RZ, 0xc0, !PT ;  /* 0x7fffffff2e2e7812 */ /* 0x000fe200078ec0ff */
[----:B------:R-:W-:Y:S01]  /*c7a0*/  IMAD.MOV.U32 R47, RZ, RZ, RZ ;  /* 0x000000ffff2f7224 */ /* 0x000fe200078e00ff */
[----:B------:R-:W-:-:S07]  /*c7b0*/  LOP3.LUT R9, R5, 0xfffffff0, RZ, 0xc0, !PT ;  /* 0xfffffff005097812 */ /* 0x000fce00078ec0ff */
.L_x_2551:
        /* <DEDUP_REMOVED lines=23> */
[----:B------:R-:W-:-:S03]  /*c930*/  IMAD.WIDE.U32 R40, R42, UR8, RZ ;  /* 0x000000082a287c25 */ /* 0x000fc6000f8e00ff */
[----:B------:R-:W-:Y:S01]  /*c940*/  LEA.HI.X R51, R34, R7, R35, 0x1, P0 ;  /* 0x0000000722337211 */ /* 0x000fe200000f0c23 */
[----:B------:R-:W-:Y:S01]  /*c950*/  IMAD R43, R42, UR9, R43 ;  /* 0x000000092a2b7c24 */ /* 0x000fe2000f8e022b */
[----:B------:R-:W-:Y:S01]  /*c960*/  LEA R34, P0, R40, R6, 0x1 ;  /* 0x0000000628227211 */ /* 0x000fe200078008ff */
[C---:B------:R-:W-:Y:S02]  /*c970*/  IMAD R49, R36.reuse, UR9, R49 ;  /* 0x0000000924317c24 */ /* 0x040fe4000f8e0231 */
[----:B-----5:R-:W-:Y:S01]  /*c980*/  IMAD R45, R45, UR8, RZ ;  /* 0x000000082d2d7c24 */ /* 0x020fe2000f8e02ff */
[----:B------:R-:W-:Y:S01]  /*c990*/  IADD3 R35, PT, PT, R41, R43, RZ ;  /* 0x0000002b29237210 */ /* 0x000fe20007ffe0ff */
[----:B------:R-:W-:Y:S01]  /*c9a0*/  IMAD R43, R39, UR8, RZ ;  /* 0x00000008272b7c24 */ /* 0x000fe2000f8e02ff */
[----:B------:R-:W2:Y:S01]  /*c9b0*/  LDG.E.S16 R48, desc[UR6][R50.64] ;  /* 0x0000000632307981 */ /* 0x000ea2000c1e1700 */
[----:B------:R-:W-:Y:S01]  /*c9c0*/  IMAD.WIDE.U32 R36, R36, UR8, RZ ;  /* 0x0000000824247c25 */ /* 0x000fe2000f8e00ff */
[----:B------:R-:W-:-:S03]  /*c9d0*/  LEA.HI.X R35, R40, R7, R35, 0x1, P0 ;  /* 0x0000000728237211 */ /* 0x000fc600000f0c23 */
[----:B------:R-:W-:Y:S01]  /*c9e0*/  IMAD R43, R38, UR9, R43 ;  /* 0x00000009262b7c24 */ /* 0x000fe2000f8e022b */
[----:B------:R-:W-:Y:S01]  /*c9f0*/  LEA R42, P0, R36, R6, 0x1 ;  /* 0x00000006242a7211 */ /* 0x000fe200078008ff */
[----:B------:R-:W-:Y:S01]  /*ca00*/  IMAD.WIDE.U32 R38, R38, UR8, RZ ;  /* 0x0000000826267c25 */ /* 0x000fe2000f8e00ff */
[----:B------:R0:W2:Y:S03]  /*ca10*/  LDG.E.S16 R34, desc[UR6][R34.64] ;  /* 0x0000000622227981 */ /* 0x0000a6000c1e1700 */
[----:B------:R-:W-:Y:S01]  /*ca20*/  IMAD.IADD R49, R37, 0x1, R49 ;  /* 0x0000000125317824 */ /* 0x000fe200078e0231 */
[----:B------:R-:W-:Y:S01]  /*ca30*/  IADD3 R37, PT, PT, R39, R43, RZ ;  /* 0x0000002b27257210 */ /* 0x000fe20007ffe0ff */
[----:B------:R-:W-:-:S03]  /*ca40*/  IMAD.WIDE.U32 R40, R44, UR8, RZ ;  /* 0x000000082c287c25 */ /* 0x000fc6000f8e00ff */
[----:B------:R-:W-:Y:S01]  /*ca50*/  LEA.HI.X R43, R36, R7, R49, 0x1, P0 ;  /* 0x00000007242b7211 */ /* 0x000fe200000f0c31 */
[----:B------:R-:W-:Y:S01]  /*ca60*/  IMAD R45, R44, UR9, R45 ;  /* 0x000000092c2d7c24 */ /* 0x000fe2000f8e022d */
[-C--:B------:R-:W-:Y:S01]  /*ca70*/  LEA R44, P1, R38, R6.reuse, 0x1 ;  /* 0x00000006262c7211 */ /* 0x080fe200078208ff */
[----:B------:R-:W-:Y:S01]  /*ca80*/  IMAD R13, R13, UR8, RZ ;  /* 0x000000080d0d7c24 */ /* 0x000fe2000f8e02ff */
[-C--:B------:R-:W-:Y:S01]  /*ca90*/  LEA R36, P0, R40, R6.reuse, 0x1 ;  /* 0x0000000628247211 */ /* 0x080fe200078008ff */
[----:B------:R-:W-:Y:S01]  /*caa0*/  IMAD R15, R15, UR8, RZ ;  /* 0x000000080f0f7c24 */ /* 0x000fe2000f8e02ff */
[----:B------:R-:W-:Y:S01]  /*cab0*/  IADD3 R39, PT, PT, R41, R45, RZ ;  /* 0x0000002d29277210 */ /* 0x000fe20007ffe0ff */
[----:B0-----:R-:W-:Y:S01]  /*cac0*/  IMAD R35, R17, UR8, RZ ;  /* 0x0000000811237c24 */ /* 0x001fe2000f8e02ff */
[-C--:B------:R-:W-:Y:S01]  /*cad0*/  LEA.HI.X R45, R38, R7.reuse, R37, 0x1, P1 ;  /* 0x00000007262d7211 */ /* 0x080fe200008f0c25 */
[----:B------:R-:W-:Y:S01]  /*cae0*/  IMAD R13, R12, UR9, R13 ;  /* 0x000000090c0d7c24 */ /* 0x000fe2000f8e020d */
[----:B------:R-:W-:Y:S01]  /*caf0*/  LEA.HI.X R37, R40, R7, R39, 0x1, P0 ;  /* 0x0000000728257211 */ /* 0x000fe200000f0c27 */
[----:B------:R-:W-:Y:S01]  /*cb00*/  IMAD.WIDE.U32 R40, R12, UR8, RZ ;  /* 0x000000080c287c25 */ /* 0x000fe2000f8e00ff */
[----:B------:R-:W3:Y:S03]  /*cb10*/  LDG.E.S16 R42, desc[UR6][R42.64] ;  /* 0x000000062a2a7981 */ /* 0x000ee6000c1e1700 */
[----:B------:R-:W-:Y:S01]  /*cb20*/  IMAD.WIDE.U32 R38, R14, UR8, RZ ;  /* 0x000000080e267c25 */ /* 0x000fe2000f8e00ff */
[----:B------:R-:W-:Y:S01]  /*cb30*/  LEA R50, P0, R40, R6, 0x1 ;  /* 0x0000000628327211 */ /* 0x000fe200078008ff */
[----:B------:R0:W4:Y:S02]  /*cb40*/  LDG.E.S16 R36, desc[UR6][R36.64] ;  /* 0x0000000624247981 */ /* 0x000124000c1e1700 */
[----:B------:R-:W-:-:S02]  /*cb50*/  IMAD R15, R14, UR9, R15 ;  /* 0x000000090e0f7c24 */ /* 0x000fc4000f8e020f */
[----:B------:R-:W-:Y:S01]  /*cb60*/  IMAD.IADD R17, R41, 0x1, R13 ;  /* 0x0000000129117824 */ /* 0x000fe200078e020d */
[-C--:B------:R-:W-:Y:S01]  /*cb70*/  LEA R12, P1, R38, R6.reuse, 0x1 ;  /* 0x00000006260c7211 */ /* 0x080fe200078208ff */
[C---:B------:R-:W-:Y:S01]  /*cb80*/  IMAD R35, R16.reuse, UR9, R35 ;  /* 0x0000000910237c24 */ /* 0x040fe2000f8e0223 */
[----:B------:R-:W-:Y:S01]  /*cb90*/  IADD3 R13, PT, PT, R39, R15, RZ ;  /* 0x0000000f270d7210 */ /* 0x000fe20007ffe0ff */
[----:B------:R-:W-:Y:S01]  /*cba0*/  IMAD.WIDE.U32 R14, R16, UR8, RZ ;  /* 0x00000008100e7c25 */ /* 0x000fe2000f8e00ff */
[-C--:B------:R-:W-:Y:S01]  /*cbb0*/  LEA.HI.X R51, R40, R7.reuse, R17, 0x1, P0 ;  /* 0x0000000728337211 */ /* 0x080fe200000f0c11 */
[----:B------:R-:W3:Y:S02]  /*cbc0*/  LDG.E.S16 R45, desc[UR6][R44.64] ;  /* 0x000000062c2d7981 */ /* 0x000ee4000c1e1700 */
[----:B------:R-:W-:Y:S01]  /*cbd0*/  IMAD R17, R19, UR8, RZ ;  /* 0x0000000813117c24 */ /* 0x000fe2000f8e02ff */
[----:B------:R-:W-:Y:S01]  /*cbe0*/  LEA.HI.X R13, R38, R7, R13, 0x1, P1 ;  /* 0x00000007260d7211 */ /* 0x000fe200008f0c0d */
[----:B------:R-:W-:Y:S01]  /*cbf0*/  IMAD.WIDE.U32 R38, R18, UR8, RZ ;  /* 0x0000000812267c25 */ /* 0x000fe2000f8e00ff */
[----:B------:R-:W-:Y:S01]  /*cc00*/  LEA R16, P0, R14, R6, 0x1 ;  /* 0x000000060e107211 */ /* 0x000fe200078008ff */
[----:B------:R-:W4:Y:S01]  /*cc10*/  LDG.E.S16 R51, desc[UR6][R50.64] ;  /* 0x0000000632337981 */ /* 0x000f22000c1e1700 */
[----:B------:R-:W-:Y:S01]  /*cc20*/  IADD3 R15, PT, PT, R15, R35, RZ ;  /* 0x000000230f0f7210 */ /* 0x000fe20007ffe0ff */
[----:B------:R-:W-:-:S02]  /*cc30*/  IMAD R19, R18, UR9, R17 ;  /* 0x0000000912137c24 */ /* 0x000fc4000f8e0211 */
[----:B0-----:R-:W-:Y:S01]  /*cc40*/  IMAD R37, R23, UR8, RZ ;  /* 0x0000000817257c24 */ /* 0x001fe2000f8e02ff */
[----:B------:R-:W-:Y:S01]  /*cc50*/  LEA.HI.X R17, R14, R7, R15, 0x1, P0 ;  /* 0x000000070e117211 */ /* 0x000fe200000f0c0f */
[----:B------:R-:W-:Y:S01]  /*cc60*/  IMAD.IADD R15, R39, 0x1, R19 ;  /* 0x00000001270f7824 */ /* 0x000fe200078e0213 */
[----:B------:R0:W5:Y:S01]  /*cc70*/  LDG.E.S16 R35, desc[UR6][R12.64] ;  /* 0x000000060c237981 */ /* 0x000162000c1e1700 */
[----:B------:R-:W-:Y:S02]  /*cc80*/  IMAD R19, R21, UR8, RZ ;  /* 0x0000000815137c24 */ /* 0x000fe4000f8e02ff */
[----:B------:R-:W-:Y:S01]  /*cc90*/  IMAD R25, R25, UR8, RZ ;  /* 0x0000000819197c24 */ /* 0x000fe2000f8e02ff */
[----:B------:R-:W-:Y:S01]  /*cca0*/  LEA R14, P0, R38, R6, 0x1 ;  /* 0x00000006260e7211 */ /* 0x000fe200078008ff */
[C---:B------:R-:W-:Y:S01]  /*ccb0*/  IMAD R23, R20.reuse, UR9, R19 ;  /* 0x0000000914177c24 */ /* 0x040fe2000f8e0213 */
[----:B------:R1:W5:Y:S01]  /*ccc0*/  LDG.E.S16 R40, desc[UR6][R16.64] ;  /* 0x0000000610287981 */ /* 0x000362000c1e1700 */
[----:B------:R-:W-:-:S04]  /*ccd0*/  IMAD.WIDE.U32 R20, R20, UR8, RZ ;  /* 0x0000000814147c25 */ /* 0x000fc8000f8e00ff */
[----:B------:R-:W-:-:S04]  /*cce0*/  IMAD.WIDE.U32 R18, R22, UR8, RZ ;  /* 0x0000000816127c25 */ /* 0x000fc8000f8e00ff */
[----:B0-----:R-:W-:Y:S02]  /*ccf0*/  IMAD R13, R22, UR9, R37 ;  /* 0x00000009160d7c24 */ /* 0x001fe4000f8e0225 */
[C---:B------:R-:W-:Y:S02]  /*cd00*/  IMAD R37, R24.reuse, UR9, R25 ;  /* 0x0000000918257c24 */ /* 0x040fe4000f8e0219 */
[----:B------:R-:W-:Y:S01]  /*cd10*/  IMAD.WIDE.U32 R24, R24, UR8, RZ ;  /* 0x0000000818187c25 */ /* 0x000fe2000f8e00ff */
[----:B------:R-:W-:Y:S02]  /*cd20*/  LEA.HI.X R15, R38, R7, R15, 0x1, P0 ;  /* 0x00000007260f7211 */ /* 0x000fe400000f0c0f */
[-C--:B-1----:R-:W-:Y:S02]  /*cd30*/  LEA R16, P0, R20, R6.reuse, 0x1 ;  /* 0x0000000614107211 */ /* 0x082fe400078008ff */
[----:B------:R-:W-:Y:S01]  /*cd40*/  IADD3 R17, PT, PT, R21, R23, RZ ;  /* 0x0000001715117210 */ /* 0x000fe20007ffe0ff */
[----:B------:R0:W5:Y:S01]  /*cd50*/  LDG.E.S16 R22, desc[UR6][R14.64] ;  /* 0x000000060e167981 */ /* 0x000162000c1e1700 */
[----:B------:R-:W-:Y:S01]  /*cd60*/  IADD3 R13, PT, PT, R19, R13, RZ ;  /* 0x0000000d130d7210 */ /* 0x000fe20007ffe0ff */
[----:B------:R-:W-:Y:S01]  /*cd70*/  IMAD.IADD R19, R25, 0x1, R37 ;  /* 0x0000000119137824 */ /* 0x000fe200078e0225 */
[----:B------:R-:W-:Y:S01]  /*cd80*/  LEA R12, P1, R18, R6, 0x1 ;  /* 0x00000006120c7211 */ /* 0x000fe200078208ff */
[----:B------:R-:W-:Y:S01]  /*cd90*/  IMAD R25, R27, UR8, RZ ;  /* 0x000000081b197c24 */ /* 0x000fe2000f8e02ff */
[-C--:B------:R-:W-:Y:S01]  /*cda0*/  LEA.HI.X R17, R20, R7.reuse, R17, 0x1, P0 ;  /* 0x0000000714117211 */ /* 0x080fe200000f0c11 */
[----:B------:R-:W-:Y:S01]  /*cdb0*/  IMAD.WIDE.U32 R20, R26, UR8, RZ ;  /* 0x000000081a147c25 */ /* 0x000fe2000f8e00ff */
[----:B------:R-:W-:-:S02]  /*cdc0*/  LEA.HI.X R13, R18, R7, R13, 0x1, P1 ;  /* 0x00000007120d7211 */ /* 0x000fc400008f0c0d */
[-C--:B------:R-:W-:Y:S01]  /*cdd0*/  LEA R18, P0, R24, R6.reuse, 0x1 ;  /* 0x0000000618127211 */ /* 0x080fe200078008ff */
[----:B------:R-:W-:Y:S01]  /*cde0*/  IMAD R25, R26, UR9, R25 ;  /* 0x000000091a197c24 */ /* 0x000fe2000f8e0219 */
[----:B------:R1:W5:Y:S01]  /*cdf0*/  LDG.E.S16 R23, desc[UR6][R16.64] ;  /* 0x0000000610177981 */ /* 0x000362000c1e1700 */
[----:B------:R-:W-:Y:S01]  /*ce00*/  IMAD R27, R29, UR8, RZ ;  /* 0x000000081d1b7c24 */ /* 0x000fe2000f8e02ff */
[----:B------:R-:W-:Y:S02]  /*ce10*/  LEA.HI.X R19, R24, R7, R19, 0x1, P0 ;  /* 0x0000000718137211 */ /* 0x000fe400000f0c13 */
[----:B0-----:R-:W-:Y:S01]  /*ce20*/  LEA R14, P0, R20, R6, 0x1 ;  /* 0x00000006140e7211 */ /* 0x001fe200078008ff */
[----:B------:R0:W5:Y:S01]  /*ce30*/  LDG.E.S16 R24, desc[UR6][R12.64] ;  /* 0x000000060c187981 */ /* 0x000162000c1e1700 */
[----:B------:R-:W-:Y:S01]  /*ce40*/  IADD3 R15, PT, PT, R21, R25, RZ ;  /* 0x00000019150f7210 */ /* 0x000fe20007ffe0ff */
[----:B------:R-:W-:Y:S02]  /*ce50*/  IMAD R21, R31, UR8, RZ ;  /* 0x000000081f157c24 */ /* 0x000fe4000f8e02ff */
[----:B------:R0:W5:Y:S01]  /*ce60*/  LDG.E.S16 R25, desc[UR6][R18.64] ;  /* 0x0000000612197981 */ /* 0x000162000c1e1700 */
[----:B-1----:R-:W-:-:S02]  /*ce70*/  IMAD R17, R28, UR9, R27 ;  /* 0x000000091c117c24 */ /* 0x002fc4000f8e021b */
[----:B------:R-:W-:Y:S01]  /*ce80*/  IMAD.WIDE.U32 R28, R28, UR8, RZ ;  /* 0x000000081c1c7c25 */ /* 0x000fe2000f8e00ff */
[----:B------:R-:W-:-:S03]  /*ce90*/  LEA.HI.X R15, R20, R7, R15, 0x1, P0 ;  /* 0x00000007140f7211 */ /* 0x000fc600000f0c0f */
[----:B------:R-:W-:Y:S01]  /*cea0*/  IMAD R27, R33, UR8, RZ ;  /* 0x00000008211b7c24 */ /* 0x000fe2000f8e02ff */
[----:B------:R-:W-:Y:S01]  /*ceb0*/  LEA R16, P0, R28, R6, 0x1 ;  /* 0x000000061c107211 */ /* 0x000fe200078008ff */
[----:B------:R-:W-:Y:S01]  /*cec0*/  IMAD R21, R30, UR9, R21 ;  /* 0x000000091e157c24 */ /* 0x000fe2000f8e0215 */
[----:B------:R-:W-:Y:S01]  /*ced0*/  IADD3 R17, PT, PT, R29, R17, RZ ;  /* 0x000000111d117210 */ /* 0x000fe20007ffe0ff */
[C---:B0-----:R-:W-:Y:S01]  /*cee0*/  IMAD.WIDE.U32 R12, R32.reuse, UR8, RZ ;  /* 0x00000008200c7c25 */ /* 0x041fe2000f8e00ff */
[----:B------:R-:W5:Y:S03]  /*cef0*/  LDG.E.S16 R14, desc[UR6][R14.64] ;  /* 0x000000060e0e7981 */ /* 0x000f66000c1e1700 */
[----:B------:R-:W-:Y:S02]  /*cf00*/  IMAD R27, R32, UR9, R27 ;  /* 0x00000009201b7c24 */ /* 0x000fe4000f8e021b */
[----:B------:R-:W-:Y:S01]  /*cf10*/  IMAD.WIDE.U32 R30, R30, UR8, RZ ;  /* 0x000000081e1e7c25 */ /* 0x000fe2000f8e00ff */
[----:B------:R-:W-:-:S02]  /*cf20*/  LEA.HI.X R17, R28, R7, R17, 0x1, P0 ;  /* 0x000000071c117211 */ /* 0x000fc400000f0c11 */
[-C--:B------:R-:W-:Y:S01]  /*cf30*/  LEA R20, P0, R12, R6.reuse, 0x1 ;  /* 0x000000060c147211 */ /* 0x080fe200078008ff */
[----:B------:R-:W-:Y:S01]  /*cf40*/  IMAD.IADD R19, R31, 0x1, R21 ;  /* 0x000000011f137824 */ /* 0x000fe200078e0215 */
[----:B------:R-:W-:Y:S02]  /*cf50*/  IADD3 R13, PT, PT, R13, R27, RZ ;  /* 0x0000001b0d0d7210 */ /* 0x000fe40007ffe0ff */
        /* <DEDUP_REMOVED lines=11> */
[----:B------:R-:W-:Y:S02]  /*d010*/  IADD3.X R11, PT, PT, RZ, R11, RZ, P1, !PT ;  /* 0x0000000bff0b7210 */ /* 0x000fe40000ffe4ff */
        /* <DEDUP_REMOVED lines=8> */
[----:B------:R-:W-:Y:S06]  /*d0a0*/  @P0 BRA `(.L_x_2551) ;  /* 0xfffffff400c40947 */ /* 0x000fec000383ffff */
[----:B------:R-:W-:Y:S05]  /*d0b0*/  BSYNC.RECONVERGENT B4 ;  /* 0x0000000000047941 */ /* 0x000fea0003800200 */
.L_x_2550:
[----:B------:R-:W-:Y:S05]  /*d0c0*/  BSYNC.RECONVERGENT B3 ;  /* 0x0000000000037941 */ /* 0x000fea0003800200 */
.L_x_2549:
[----:B------:R-:W-:Y:S01]  /*d0d0*/  ISETP.NE.U32.AND P0, PT, R8, RZ, PT ;  /* 0x000000ff0800720c */ /* 0x000fe20003f05070 */
[----:B------:R-:W-:Y:S03]  /*d0e0*/  BSSY.RECONVERGENT B3, `(.L_x_2548) ;  /* 0x00000a2000037945 */ /* 0x000fe60003800200 */
        /* <DEDUP_REMOVED lines=28> */
[----:B------:R-:W-:-:S04]  /*d2b0*/  IMAD.WIDE.U32 R26, R26, UR10, RZ ;  /* 0x0000000a1a1a7c25 */ /* 0x000fc8000f8e00ff */
[----:B------:R-:W-:Y:S01]  /*d2c0*/  IMAD R33, R18, UR11, R33 ;  /* 0x0000000b12217c24 */ /* 0x000fe2000f8e0221 */
[-C--:B------:R-:W-:Y:S01]  /*d2d0*/  LEA R30, P1, R26, R6.reuse, 0x1 ;  /* 0x000000061a1e7211 */ /* 0x080fe200078208ff */
[----:B------:R-:W-:Y:S01]  /*d2e0*/  IMAD.WIDE.U32 R24, R18, UR10, RZ ;  /* 0x0000000a12187c25 */ /* 0x000fe2000f8e00ff */
[----:B------:R-:W-:Y:S01]  /*d2f0*/  IADD3 R21, PT, PT, R27, R21, RZ ;  /* 0x000000151b157210 */ /* 0x000fe20007ffe0ff */
[----:B------:R0:W2:Y:S02]  /*d300*/  LDG.E.S16 R18, desc[UR6][R22.64] ;  /* 0x0000000616127981 */ /* 0x0000a4000c1e1700 */
[----:B------:R-:W-:Y:S01]  /*d310*/  IMAD R19, R20, UR11, R31 ;  /* 0x0000000b14137c24 */ /* 0x000fe2000f8e021f */
[----:B------:R-:W-:Y:S01]  /*d320*/  LEA.HI.X R31, R26, R7, R21, 0x1, P1 ;  /* 0x000000071a1f7211 */ /* 0x000fe200008f0c15 */
[----:B------:R-:W-:Y:S01]  /*d330*/  IMAD.IADD R25, R25, 0x1, R33 ;  /* 0x0000000119197824 */ /* 0x000fe200078e0221 */
[----:B------:R-:W-:Y:S01]  /*d340*/  LEA R26, P1, R24, R6, 0x1 ;  /* 0x00000006181a7211 */ /* 0x000fe200078208ff */
[----:B------:R-:W-:-:S02]  /*d350*/  IMAD R17, R17, UR10, RZ ;  /* 0x0000000a11117c24 */ /* 0x000fc4000f8e02ff */
[----:B------:R-:W-:Y:S01]  /*d360*/  IMAD.WIDE.U32 R28, R20, UR10, RZ ;  /* 0x0000000a141c7c25 */ /* 0x000fe2000f8e00ff */
[----:B------:R-:W-:-:S03]  /*d370*/  LEA.HI.X R27, R24, R7, R25, 0x1, P1 ;  /* 0x00000007181b7211 */ /* 0x000fc600008f0c19 */
[----:B------:R-:W-:Y:S01]  /*d380*/  IMAD.WIDE.U32 R24, R16, UR10, RZ ;  /* 0x0000000a10187c25 */ /* 0x000fe2000f8e00ff */
[-C--:B------:R-:W-:Y:S02]  /*d390*/  LEA R20, P2, R28, R6.reuse, 0x1 ;  /* 0x000000061c147211 */ /* 0x080fe400078408ff */
[----:B------:R-:W-:Y:S01]  /*d3a0*/  IADD3 R19, PT, PT, R29, R19, RZ ;  /* 0x000000131d137210 */ /* 0x000fe20007ffe0ff */
[----:B------:R-:W-:Y:S01]  /*d3b0*/  IMAD R17, R16, UR11, R17 ;  /* 0x0000000b10117c24 */ /* 0x000fe2000f8e0211 */
[----:B------:R-:W-:Y:S01]  /*d3c0*/  LEA R16, P1, R24, R6, 0x1 ;  /* 0x0000000618107211 */ /* 0x000fe200078208ff */
[----:B0-----:R-:W-:Y:S01]  /*d3d0*/  IMAD R23, R15, UR10, RZ ;  /* 0x0000000a0f177c24 */ /* 0x001fe2000f8e02ff */
[----:B------:R-:W3:Y:S02]  /*d3e0*/  LDG.E.S16 R27, desc[UR6][R26.64] ;  /* 0x000000061a1b7981 */ /* 0x000ee4000c1e1700 */
[----:B------:R-:W-:Y:S01]  /*d3f0*/  IADD3 R15, PT, PT, R25, R17, RZ ;  /* 0x00000011190f7210 */ /* 0x000fe20007ffe0ff */
[----:B------:R-:W-:Y:S01]  /*d400*/  IMAD R13, R13, UR10, RZ ;  /* 0x0000000a0d0d7c24 */ /* 0x000fe2000f8e02ff */
[----:B------:R-:W-:-:S02]  /*d410*/  LEA.HI.X R21, R28, R7, R19, 0x1, P2 ;  /* 0x000000071c157211 */ /* 0x000fc400010f0c13 */
[----:B------:R-:W-:Y:S01]  /*d420*/  LEA.HI.X R17, R24, R7, R15, 0x1, P1 ;  /* 0x0000000718117211 */ /* 0x000fe200008f0c0f */
[C---:B------:R-:W-:Y:S01]  /*d430*/  IMAD R15, R14.reuse, UR11, R23 ;  /* 0x0000000b0e0f7c24 */ /* 0x040fe2000f8e0217 */
[----:B------:R-:W2:Y:S01]  /*d440*/  LDG.E.S16 R19, desc[UR6][R30.64] ;  /* 0x000000061e137981 */ /* 0x000ea2000c1e1700 */
[----:B------:R-:W-:-:S03]  /*d450*/  IMAD.WIDE.U32 R22, R14, UR10, RZ ;  /* 0x0000000a0e167c25 */ /* 0x000fc6000f8e00ff */
[----:B------:R0:W3:Y:S01]  /*d460*/  LDG.E.S16 R20, desc[UR6][R20.64] ;  /* 0x0000000614147981 */ /* 0x0000e2000c1e1700 */
[----:B------:R-:W-:Y:S01]  /*d470*/  IMAD R9, R9, UR10, RZ ;  /* 0x0000000a09097c24 */ /* 0x000fe2000f8e02ff */
[----:B------:R-:W-:Y:S01]  /*d480*/  LEA R14, P1, R22, R6, 0x1 ;  /* 0x00000006160e7211 */ /* 0x000fe200078208ff */
[C---:B------:R-:W-:Y:S01]  /*d490*/  IMAD R29, R12.reuse, UR11, R13 ;  /* 0x0000000b0c1d7c24 */ /* 0x040fe2000f8e020d */
[----:B------:R-:W-:Y:S01]  /*d4a0*/  IADD3 R15, PT, PT, R23, R15, RZ ;  /* 0x0000000f170f7210 */ /* 0x000fe20007ffe0ff */
[----:B------:R-:W-:Y:S01]  /*d4b0*/  IMAD.WIDE.U32 R24, R12, UR10, RZ ;  /* 0x0000000a0c187c25 */ /* 0x000fe2000f8e00ff */
[----:B------:R-:W4:Y:S03]  /*d4c0*/  LDG.E.S16 R16, desc[UR6][R16.64] ;  /* 0x0000000610107981 */ /* 0x000f26000c1e1700 */
[----:B------:R-:W-:-:S04]  /*d4d0*/  IMAD.WIDE.U32 R12, R8, UR10, RZ ;  /* 0x0000000a080c7c25 */ /* 0x000fc8000f8e00ff */
[----:B0-----:R-:W-:Y:S01]  /*d4e0*/  IMAD R21, R8, UR11, R9 ;  /* 0x0000000b08157c24 */ /* 0x001fe2000f8e0209 */
[----:B------:R-:W-:Y:S01]  /*d4f0*/  LEA.HI.X R15, R22, R7, R15, 0x1, P1 ;  /* 0x00000007160f7211 */ /* 0x000fe200008f0c0f */
[----:B------:R-:W-:Y:S01]  /*d500*/  IMAD.IADD R9, R25, 0x1, R29 ;  /* 0x0000000119097824 */ /* 0x000fe200078e021d */
[-C--:B------:R-:W-:Y:S02]  /*d510*/  LEA R22, P1, R12, R6.reuse, 0x1 ;  /* 0x000000060c167211 */ /* 0x080fe400078208ff */
[----:B------:R-:W-:Y:S02]  /*d520*/  IADD3 R13, PT, PT, R13, R21, RZ ;  /* 0x000000150d0d7210 */ /* 0x000fe40007ffe0ff */
[----:B------:R-:W-:Y:S01]  /*d530*/  LEA R8, P2, R24, R6, 0x1 ;  /* 0x0000000618087211 */ /* 0x000fe200078408ff */
[----:B------:R-:W4:Y:S01]  /*d540*/  LDG.E.S16 R15, desc[UR6][R14.64] ;  /* 0x000000060e0f7981 */ /* 0x000f22000c1e1700 */
[-C--:B------:R-:W-:Y:S02]  /*d550*/  LEA.HI.X R23, R12, R7.reuse, R13, 0x1, P1 ;  /* 0x000000070c177211 */ /* 0x080fe400008f0c0d */
[----:B------:R-:W-:-:S04]  /*d560*/  LEA.HI.X R9, R24, R7, R9, 0x1, P2 ;  /* 0x0000000718097211 */ /* 0x000fc800010f0c09 */
        /* <DEDUP_REMOVED lines=8> */
.L_x_2554:
[----:B------:R-:W-:Y:S05]  /*d5f0*/  BSYNC.RECONVERGENT B4 ;  /* 0x0000000000047941 */ /* 0x000fea0003800200 */
.L_x_2553:
        /* <DEDUP_REMOVED lines=23> */
[----:B------:R-:W-:Y:S02]  /*d770*/  IMAD.WIDE.U32 R16, R16, UR10, RZ ;  /* 0x0000000a10107c25 */ /* 0x000fe4000f8e00ff */
[----:B------:R-:W2:Y:S02]  /*d780*/  LDG.E.S16 R8, desc[UR6][R8.64] ;  /* 0x0000000608087981 */ /* 0x000ea4000c1e1700 */
[----:B------:R-:W-:Y:S01]  /*d790*/  IMAD R23, R18, UR11, R19 ;  /* 0x0000000b12177c24 */ /* 0x000fe2000f8e0213 */
[----:B------:R-:W-:Y:S01]  /*d7a0*/  LEA R14, P1, R16, R6, 0x1 ;  /* 0x00000006100e7211 */ /* 0x000fe200078208ff */
[----:B------:R-:W-:Y:S01]  /*d7b0*/  IMAD.WIDE.U32 R18, R18, UR10, RZ ;  /* 0x0000000a12127c25 */ /* 0x000fe2000f8e00ff */
[----:B------:R-:W-:-:S03]  /*d7c0*/  IADD3 R15, PT, PT, R17, R15, RZ ;  /* 0x0000000f110f7210 */ /* 0x000fc60007ffe0ff */
[----:B------:R-:W-:Y:S01]  /*d7d0*/  IMAD.WIDE.U32 R20, R12, UR10, RZ ;  /* 0x0000000a0c147c25 */ /* 0x000fe2000f8e00ff */
[----:B------:R-:W-:Y:S02]  /*d7e0*/  LEA.HI.X R15, R16, R7, R15, 0x1, P1 ;  /* 0x00000007100f7211 */ /* 0x000fe400008f0c0f */
[----:B------:R-:W-:Y:S01]  /*d7f0*/  IADD3 R23, PT, PT, R19, R23, RZ ;  /* 0x0000001713177210 */ /* 0x000fe20007ffe0ff */
[----:B------:R-:W-:Y:S01]  /*d800*/  IMAD R13, R12, UR11, R13 ;  /* 0x0000000b0c0d7c24 */ /* 0x000fe2000f8e020d */
[-C--:B------:R-:W-:Y:S01]  /*d810*/  LEA R12, P2, R18, R6.reuse, 0x1 ;  /* 0x00000006120c7211 */ /* 0x080fe200078408ff */
[----:B------:R-:W2:Y:S01]  /*d820*/  LDG.E.S16 R14, desc[UR6][R14.64] ;  /* 0x000000060e0e7981 */ /* 0x000ea2000c1e1700 */
[----:B------:R-:W-:Y:S01]  /*d830*/  LEA R16, P1, R20, R6, 0x1 ;  /* 0x0000000614107211 */ /* 0x000fe200078208ff */
[----:B------:R-:W-:Y:S01]  /*d840*/  IMAD.IADD R17, R21, 0x1, R13 ;  /* 0x0000000115117824 */ /* 0x000fe200078e020d */
[----:B------:R-:W-:-:S04]  /*d850*/  LEA.HI.X R13, R18, R7, R23, 0x1, P2 ;  /* 0x00000007120d7211 */ /* 0x000fc800010f0c17 */
[----:B------:R-:W-:Y:S01]  /*d860*/  LEA.HI.X R17, R20, R7, R17, 0x1, P1 ;  /* 0x0000000714117211 */ /* 0x000fe200008f0c11 */
[----:B------:R-:W3:Y:S04]  /*d870*/  LDG.E.S16 R12, desc[UR6][R12.64] ;  /* 0x000000060c0c7981 */ /* 0x000ee8000c1e1700 */
[----:B------:R-:W3:Y:S01]  /*d880*/  LDG.E.S16 R16, desc[UR6][R16.64] ;  /* 0x0000000610107981 */ /* 0x000ee2000c1e1700 */
[----:B------:R-:W-:-:S04]  /*d890*/  IADD3 R10, P1, PT, R10, 0x20, RZ ;  /* 0x000000200a0a7810 */ /* 0x000fc80007f3e0ff */
[----:B------:R-:W-:Y:S02]  /*d8a0*/  IADD3.X R11, PT, PT, RZ, R11, RZ, P1, !PT ;  /* 0x0000000bff0b7210 */ /* 0x000fe40000ffe4ff */
[----:B--2---:R-:W-:-:S04]  /*d8b0*/  IADD3 R47, PT, PT, R14, R47, R8 ;  /* 0x0000002f0e2f7210 */ /* 0x004fc80007ffe008 */
[----:B---3--:R-:W-:-:S07]  /*d8c0*/  IADD3 R47, PT, PT, R16, R47, R12 ;  /* 0x0000002f102f7210 */ /* 0x008fce0007ffe00c */
.L_x_2556:
[----:B------:R-:W-:Y:S05]  /*d8d0*/  BSYNC.RECONVERGENT B4 ;  /* 0x0000000000047941 */ /* 0x000fea0003800200 */
.L_x_2555:
        /* <DEDUP_REMOVED lines=29> */
[----:B------:R-:W2:Y:S03]  /*dab0*/  LDG.E.S16 R8, desc[UR6][R8.64] ;  /* 0x0000000608087981 */ /* 0x000ea6000c1e1700 */
[----:B------:R-:W-:-:S05]  /*dac0*/  @P0 LEA.HI.X R7, R16, R7, R5, 0x1, P1 ;  /* 0x0000000710070211 */ /* 0x000fca00008f0c05 */
[----:B------:R-:W3:Y:S01]  /*dad0*/  @P0 LDG.E.S16 R6, desc[UR6][R6.64] ;  /* 0x0000000606060981 */ /* 0x000ee2000c1e1700 */
[----:B--2---:R-:W-:-:S05]  /*dae0*/  IMAD.IADD R47, R8, 0x1, R47 ;  /* 0x00000001082f7824 */ /* 0x004fca00078e022f */
[----:B---3--:R-:W-:-:S07]  /*daf0*/  @P0 IADD3 R47, PT, PT, R6, R47, RZ ;  /* 0x0000002f062f0210 */ /* 0x008fce0007ffe0ff */
.L_x_2552:
[----:B------:R-:W-:Y:S05]  /*db00*/  BSYNC.RECONVERGENT B3 ;  /* 0x0000000000037941 */ /* 0x000fea0003800200 */
.L_x_2548:
[----:B------:R-:W-:Y:S05]  /*db10*/  BSYNC.RECONVERGENT B2 ;  /* 0x0000000000027941 */ /* 0x000fea0003800200 */
.L_x_2547:
[----:B------:R-:W0:Y:S01]  /*db20*/  LDCU.64 UR10, c[0x0][0x710] ;  /* 0x0000e200ff0a77ac */ /* 0x000e220008000a00 */
[----:B------:R-:W-:Y:S01]  /*db30*/  VIADD R3, R3, 0x80 ;  /* 0x0000008003037836 */ /* 0x000fe20000000000 */
[----:B0-----:R-:W-:-:S04]  /*db40*/  IADD3 R4, P0, PT, R4, UR10, RZ ;  /* 0x0000000a04047c10 */ /* 0x001fc8000ff1e0ff */
[----:B------:R-:W-:Y:S02]  /*db50*/  IADD3.X R5, PT, PT, RZ, UR11, RZ, P0, !PT ;  /* 0x0000000bff057c10 */ /* 0x000fe400087fe4ff */
[----:B------:R-:W-:-:S03]  /*db60*/  ISETP.GE.AND P0, PT, R3, UR4, PT ;  /* 0x0000000403007c0c */ /* 0x000fc6000bf06270 */
[----:B------:R0:W-:Y:S10]  /*db70*/  STG.E.U16 desc[UR6][R4.64], R47 ;  /* 0x0000002f04007986 */ /* 0x0001f4000c101506 */
        /* <DEDUP_REMOVED lines=399> */
.L_x_2558:
        /* <DEDUP_REMOVED lines=24> */
[----:B------:R-:W-:Y:S02]  /*f5f0*/  MOV R47, RZ ;  /* 0x000000ff002f7202 */ /* 0x000fe40000000f00 */
[----:B------:R-:W-:-:S02]  /*f600*/  ISETP.GE.U32.AND.EX P0, PT, R46, RZ, PT, P0 ;  /* 0x000000ff2e00720c */ /* 0x000fc40003f06100 */
[----:B0-----:R-:W-:-:S05]  /*f610*/  IADD3 R6, P1, PT, R6, UR10, RZ ;  /* 0x0000000a06067c10 */ /* 0x001fca000ff3e0ff */
[----:B------:R-:W-:Y:S01]  /*f620*/  IMAD.X R7, RZ, RZ, UR11, P1 ;  /* 0x0000000bff077e24 */ /* 0x000fe200088e06ff */
[----:B-1----:R-:W-:-:S04]  /*f630*/  LEA R10, P2, R8, UR12, 0x3 ;  /* 0x0000000c080a7c11 */ /* 0x002fc8000f8418ff */
[----:B------:R-:W-:Y:S02]  /*f640*/  LEA.HI.X R11, R8, UR13, R9, 0x3, P2 ;  /* 0x0000000d080b7c11 */ /* 0x000fe400090f1c09 */
[----:B------:R-:W-:Y:S01]  /*f650*/  LOP3.LUT R8, R5, 0xf, RZ, 0xc0, !PT ;  /* 0x0000000f05087812 */ /* 0x000fe200078ec0ff */
[----:B------:R-:W-:Y:S06]  /*f660*/  @!P0 BRA `(.L_x_2562) ;  /* 0x0000000800548947 */ /* 0x000fec0003800000 */
[----:B------:R-:W-:Y:S01]  /*f670*/  HFMA2 R47, -RZ, RZ, 0, 0 ;  /* 0x00000000ff2f7431 */ /* 0x000fe200000001ff */
[----:B------:R-:W-:Y:S01]  /*f680*/  BSSY.RECONVERGENT B4, `(.L_x_2562) ;  /* 0x0000093000047945 */ /* 0x000fe20003800200 */
[----:B------:R-:W-:Y:S02]  /*f690*/  LOP3.LUT R46, R46, 0x7fffffff, RZ, 0xc0, !PT ;  /* 0x7fffffff2e2e7812 */ /* 0x000fe400078ec0ff */
[----:B------:R-:W-:-:S07]  /*f6a0*/  LOP3.LUT R9, R5, 0xfffffff0, RZ, 0xc0, !PT ;  /* 0xfffffff005097812 */ /* 0x000fce00078ec0ff */
.L_x_2563:
        /* <DEDUP_REMOVED lines=22> */
[----:B------:R-:W-:Y:S02]  /*f810*/  IMAD.IADD R35, R35, 0x1, R41 ;  /* 0x0000000123237824 */ /* 0x000fe400078e0229 */
[----:B------:R-:W-:-:S03]  /*f820*/  IMAD.WIDE.U32 R40, R42, UR10, RZ ;  /* 0x0000000a2a287c25 */ /* 0x000fc6000f8e00ff */
[----:B------:R-:W-:Y:S01]  /*f830*/  LEA.HI.X R51, R34, R7, R35, 0x1, P0 ;  /* 0x0000000722337211 */ /* 0x000fe200000f0c23 */
[----:B------:R-:W-:Y:S01]  /*f840*/  IMAD R43, R42, UR11, R43 ;  /* 0x0000000b2a2b7c24 */ /* 0x000fe2000f8e022b */
[----:B------:R-:W-:Y:S01]  /*f850*/  LEA R34, P0, R40, R6, 0x1 ;  /* 0x0000000628227211 */ /* 0x000fe200078008ff */
[----:B----4-:R-:W-:Y:S02]  /*f860*/  IMAD R49, R37, UR10, RZ ;  /* 0x0000000a25317c24 */ /* 0x010fe4000f8e02ff */
[----:B-----5:R-:W-:Y:S01]  /*f870*/  IMAD R45, R45, UR10, RZ ;  /* 0x0000000a2d2d7c24 */ /* 0x020fe2000f8e02ff */
[----:B------:R-:W-:Y:S01]  /*f880*/  IADD3 R35, PT, PT, R41, R43, RZ ;  /* 0x0000002b29237210 */ /* 0x000fe20007ffe0ff */
[----:B------:R-:W-:Y:S01]  /*f890*/  IMAD R43, R39, UR10, RZ ;  /* 0x0000000a272b7c24 */ /* 0x000fe2000f8e02ff */
[----:B------:R0:W2:Y:S01]  /*f8a0*/  LDG.E.S16 R48, desc[UR6][R50.64] ;  /* 0x0000000632307981 */ /* 0x0000a2000c1e1700 */
[----:B------:R-:W-:Y:S01]  /*f8b0*/  IMAD R49, R36, UR11, R49 ;  /* 0x0000000b24317c24 */ /* 0x000fe2000f8e0231 */
[----:B------:R-:W-:Y:S01]  /*f8c0*/  LEA.HI.X R35, R40, R7, R35, 0x1, P0 ;  /* 0x0000000728237211 */ /* 0x000fe200000f0c23 */
[----:B------:R-:W-:-:S04]  /*f8d0*/  IMAD.WIDE.U32 R36, R36, UR10, RZ ;  /* 0x0000000a24247c25 */ /* 0x000fc8000f8e00ff */
[----:B------:R-:W-:Y:S01]  /*f8e0*/  IMAD R43, R38, UR11, R43 ;  /* 0x0000000b262b7c24 */ /* 0x000fe2000f8e022b */
[----:B------:R-:W-:Y:S01]  /*f8f0*/  LEA R42, P0, R36, R6, 0x1 ;  /* 0x00000006242a7211 */ /* 0x000fe200078008ff */
[----:B------:R-:W-:Y:S01]  /*f900*/  IMAD.WIDE.U32 R38, R38, UR10, RZ ;  /* 0x0000000a26267c25 */ /* 0x000fe2000f8e00ff */
[----:B------:R-:W-:Y:S01]  /*f910*/  IADD3 R49, PT, PT, R37, R49, RZ ;  /* 0x0000003125317210 */ /* 0x000fe20007ffe0ff */
[----:B------:R1:W2:Y:S02]  /*f920*/  LDG.E.S16 R34, desc[UR6][R34.64] ;  /* 0x0000000622227981 */ /* 0x0002a4000c1e1700 */
[----:B------:R-:W-:-:S04]  /*f930*/  IMAD.WIDE.U32 R40, R44, UR10, RZ ;  /* 0x0000000a2c287c25 */ /* 0x000fc8000f8e00ff */
[----:B------:R-:W-:Y:S01]  /*f940*/  IMAD R45, R44, UR11, R45 ;  /* 0x0000000b2c2d7c24 */ /* 0x000fe2000f8e022d */
[-C--:B------:R-:W-:Y:S01]  /*f950*/  LEA R44, P1, R38, R6.reuse, 0x1 ;  /* 0x00000006262c7211 */ /* 0x080fe200078208ff */
[----:B------:R-:W-:Y:S01]  /*f960*/  IMAD.IADD R37, R39, 0x1, R43 ;  /* 0x0000000127257824 */ /* 0x000fe200078e022b */
[----:B------:R-:W-:Y:S01]  /*f970*/  LEA.HI.X R43, R36, R7, R49, 0x1, P0 ;  /* 0x00000007242b7211 */ /* 0x000fe200000f0c31 */
[----:B------:R-:W-:Y:S01]  /*f980*/  IMAD R13, R13, UR10, RZ ;  /* 0x0000000a0d0d7c24 */ /* 0x000fe2000f8e02ff */
[-C--:B------:R-:W-:Y:S02]  /*f990*/  LEA R36, P0, R40, R6.reuse, 0x1 ;  /* 0x0000000628247211 */ /* 0x080fe400078008ff */
[----:B------:R-:W-:Y:S01]  /*f9a0*/  IADD3 R39, PT, PT, R41, R45, RZ ;  /* 0x0000002d29277210 */ /* 0x000fe20007ffe0ff */
[----:B------:R-:W-:Y:S01]  /*f9b0*/  IMAD R15, R15, UR10, RZ ;  /* 0x0000000a0f0f7c24 */ /* 0x000fe2000f8e02ff */
[-C--:B------:R-:W-:Y:S01]  /*f9c0*/  LEA.HI.X R45, R38, R7.reuse, R37, 0x1, P1 ;  /* 0x00000007262d7211 */ /* 0x080fe200008f0c25 */
[----:B------:R-:W-:Y:S01]  /*f9d0*/  IMAD R13, R12, UR11, R13 ;  /* 0x0000000b0c0d7c24 */ /* 0x000fe2000f8e020d */
[----:B------:R-:W-:Y:S01]  /*f9e0*/  LEA.HI.X R37, R40, R7, R39, 0x1, P0 ;  /* 0x0000000728257211 */ /* 0x000fe200000f0c27 */
[----:B------:R-:W-:Y:S01]  /*f9f0*/  IMAD.WIDE.U32 R40, R12, UR10, RZ ;  /* 0x0000000a0c287c25 */ /* 0x000fe2000f8e00ff */
[----:B------:R-:W3:Y:S03]  /*fa00*/  LDG.E.S16 R42, desc[UR6][R42.64] ;  /* 0x000000062a2a7981 */ /* 0x000ee6000c1e1700 */
[----:B------:R-:W-:Y:S01]  /*fa10*/  IMAD.WIDE.U32 R38, R14, UR10, RZ ;  /* 0x0000000a0e267c25 */ /* 0x000fe2000f8e00ff */
[----:B0-----:R-:W-:Y:S01]  /*fa20*/  LEA R50, P0, R40, R6, 0x1 ;  /* 0x0000000628327211 */ /* 0x001fe200078008ff */
[----:B------:R0:W4:Y:S02]  /*fa30*/  LDG.E.S16 R36, desc[UR6][R36.64] ;  /* 0x0000000624247981 */ /* 0x000124000c1e1700 */
[----:B------:R-:W-:-:S02]  /*fa40*/  IMAD R15, R14, UR11, R15 ;  /* 0x0000000b0e0f7c24 */ /* 0x000fc4000f8e020f */
[----:B-1----:R-:W-:Y:S01]  /*fa50*/  IMAD R35, R17, UR10, RZ ;  /* 0x0000000a11237c24 */ /* 0x002fe2000f8e02ff */
[----:B------:R-:W-:Y:S01]  /*fa60*/  IADD3 R17, PT, PT, R41, R13, RZ ;  /* 0x0000000d29117210 */ /* 0x000fe20007ffe0ff */
[----:B------:R-:W-:Y:S01]  /*fa70*/  IMAD.IADD R13, R39, 0x1, R15 ;  /* 0x00000001270d7824 */ /* 0x000fe200078e020f */
[-C--:B------:R-:W-:Y:S01]  /*fa80*/  LEA R12, P1, R38, R6.reuse, 0x1 ;  /* 0x00000006260c7211 */ /* 0x080fe200078208ff */
[----:B------:R-:W-:Y:S01]  /*fa90*/  IMAD.WIDE.U32 R14, R16, UR10, RZ ;  /* 0x0000000a100e7c25 */ /* 0x000fe2000f8e00ff */
[-C--:B------:R-:W-:Y:S01]  /*faa0*/  LEA.HI.X R51, R40, R7.reuse, R17, 0x1, P0 ;  /* 0x0000000728337211 */ /* 0x080fe200000f0c11 */
[----:B------:R-:W3:Y:S02]  /*fab0*/  LDG.E.S16 R45, desc[UR6][R44.64] ;  /* 0x000000062c2d7981 */ /* 0x000ee4000c1e1700 */
[----:B------:R-:W-:Y:S02]  /*fac0*/  IMAD R35, R16, UR11, R35 ;  /* 0x0000000b10237c24 */ /* 0x000fe4000f8e0223 */
        /* <DEDUP_REMOVED lines=9> */
[----:B------:R-:W-:Y:S01]  /*fb60*/  IMAD R25, R25, UR10, RZ ;  /* 0x0000000a19197c24 */ /* 0x000fe2000f8e02ff */
[----:B------:R-:W-:Y:S01]  /*fb70*/  IADD3 R15, PT, PT, R39, R19, RZ ;  /* 0x00000013270f7210 */ /* 0x000fe20007ffe0ff */
[----:B------:R-:W-:Y:S01]  /*fb80*/  IMAD R19, R21, UR10, RZ ;  /* 0x0000000a15137c24 */ /* 0x000fe2000f8e02ff */
[----:B------:R0:W5:Y:S01]  /*fb90*/  LDG.E.S16 R35, desc[UR6][R12.64] ;  /* 0x000000060c237981 */ /* 0x000162000c1e1700 */
[----:B------:R-:W-:Y:S02]  /*fba0*/  LEA R14, P0, R38, R6, 0x1 ;  /* 0x00000006260e7211 */ /* 0x000fe400078008ff */
        /* <DEDUP_REMOVED lines=8> */
[-C--:B-1----:R-:W-:Y:S01]  /*fc30*/  LEA R16, P0, R20, R6.reuse, 0x1 ;  /* 0x0000000614107211 */ /* 0x082fe200078008ff */
[----:B------:R-:W-:Y:S01]  /*fc40*/  IMAD.IADD R17, R21, 0x1, R23 ;  /* 0x0000000115117824 */ /* 0x000fe200078e0217 */
[----:B------:R-:W-:Y:S01]  /*fc50*/  IADD3 R13, PT, PT, R19, R13, RZ ;  /* 0x0000000d130d7210 */ /* 0x000fe20007ffe0ff */
[----:B------:R0:W5:Y:S01]  /*fc60*/  LDG.E.S16 R22, desc[UR6][R14.64] ;  /* 0x000000060e167981 */ /* 0x000162000c1e1700 */
[----:B------:R-:W-:-:S02]  /*fc70*/  LEA R12, P1, R18, R6, 0x1 ;  /* 0x00000006120c7211 */ /* 0x000fc400078208ff */
[----:B------:R-:W-:Y:S01]  /*fc80*/  IADD3 R19, PT, PT, R25, R37, RZ ;  /* 0x0000002519137210 */ /* 0x000fe20007ffe0ff */
[----:B------:R-:W-:Y:S01]  /*fc90*/  IMAD R25, R27, UR10, RZ ;  /* 0x0000000a1b197c24 */ /* 0x000fe2000f8e02ff */
[-C--:B------:R-:W-:Y:S01]  /*fca0*/  LEA.HI.X R17, R20, R7.reuse, R17, 0x1, P0 ;  /* 0x0000000714117211 */ /* 0x080fe200000f0c11 */
[----:B------:R-:W-:Y:S01]  /*fcb0*/  IMAD.WIDE.U32 R20, R26, UR10, RZ ;  /* 0x0000000a1a147c25 */ /* 0x000fe2000f8e00ff */
[-C--:B------:R-:W-:Y:S02]  /*fcc0*/  LEA.HI.X R13, R18, R7.reuse, R13, 0x1, P1 ;  /* 0x00000007120d7211 */ /* 0x080fe400008f0c0d */
[-C--:B------:R-:W-:Y:S01]  /*fcd0*/  LEA R18, P0, R24, R6.reuse, 0x1 ;  /* 0x0000000618127211 */ /* 0x080fe200078008ff */
[----:B------:R-:W-:Y:S01]  /*fce0*/  IMAD R25, R26, UR11, R25 ;  /* 0x0000000b1a197c24 */ /* 0x000fe2000f8e0219 */
[----:B------:R1:W5:Y:S01]  /*fcf0*/  LDG.E.S16 R23, desc[UR6][R16.64] ;  /* 0x0000000610177981 */ /* 0x000362000c1e1700 */
[----:B------:R-:W-:Y:S01]  /*fd00*/  IMAD R27, R29, UR10, RZ ;  /* 0x0000000a1d1b7c24 */ /* 0x000fe2000f8e02ff */
[----:B------:R-:W-:Y:S01]  /*fd10*/  LEA.HI.X R19, R24, R7, R19, 0x1, P0 ;  /* 0x0000000718137211 */ /* 0x000fe200000f0c13 */
[----:B0-----:R-:W-:Y:S01]  /*fd20*/  IMAD.IADD R15, R21, 0x1, R25 ;  /* 0x00000001150f7824 */ /* 0x001fe200078e0219 */
[----:B------:R-:W-:Y:S01]  /*fd30*/  LEA R14, P0, R20, R6, 0x1 ;  /* 0x00000006140e7211 */ /* 0x000fe200078008ff */
[----:B------:R-:W-:Y:S01]  /*fd40*/  IMAD R21, R31, UR10, RZ ;  /* 0x0000000a1f157c24 */ /* 0x000fe2000f8e02ff */
[----:B------:R0:W5:Y:S01]  /*fd50*/  LDG.E.S16 R24, desc[UR6][R12.64] ;  /* 0x000000060c187981 */ /* 0x000162000c1e1700 */
[----:B-1----:R-:W-:-:S03]  /*fd60*/  IMAD R17, R28, UR11, R27 ;  /* 0x0000000b1c117c24 */ /* 0x002fc6000f8e021b */
[----:B------:R1:W5:Y:S01]  /*fd70*/  LDG.E.S16 R25, desc[UR6][R18.64] ;  /* 0x0000000612197981 */ /* 0x000362000c1e1700 */
        /* <DEDUP_REMOVED lines=13> */
[----:B-1----:R-:W-:Y:S02]  /*fe50*/  LEA R18, P1, R30, R6, 0x1 ;  /* 0x000000061e127211 */ /* 0x002fe400078208ff */
[----:B------:R-:W-:Y:S01]  /*fe60*/  IADD3 R19, PT, PT, R31, R21, RZ ;  /* 0x000000151f137210 */ /* 0x000fe20007ffe0ff */
        /* <DEDUP_REMOVED lines=21> */
.L_x_2562:
[----:B------:R-:W-:Y:S05]  /*ffc0*/  BSYNC.RECONVERGENT B3 ;  /* 0x0000000000037941 */ /* 0x000fea0003800200 */
.L_x_2561:
        /* <DEDUP_REMOVED lines=24> */
[----:B----4-:R-:W-:Y:S02]  /*10150*/  IMAD R31, R21, UR10, RZ ;  /* 0x0000000a151f7c24 */ /* 0x010fe4000f8e02ff */
[----:B------:R-:W-:Y:S01]  /*10160*/  IMAD.WIDE.U32 R28, R20, UR10, RZ ;  /* 0x0000000a141c7c25 */ /* 0x000fe2000f8e00ff */
[----:B------:R-:W-:-:S03]  /*10170*/  IADD3 R23, PT, PT, R25, R23, RZ ;  /* 0x0000001719177210 */ /* 0x000fc60007ffe0ff */
[----:B---3--:R-:W-:Y:S01]  /*10180*/  IMAD R25, R27, UR10, RZ ;  /* 0x0000000a1b197c24 */ /* 0x008fe2000f8e02ff */
[----:B------:R-:W-:Y:S01]  /*10190*/  LEA.HI.X R23, R24, R7, R23, 0x1, P1 ;  /* 0x0000000718177211 */ /* 0x000fe200008f0c17 */
[----:B-----5:R-:W-:Y:S02]  /*101a0*/  IMAD R33, R19, UR10, RZ ;  /* 0x0000000a13217c24 */ /* 0x020fe4000f8e02ff */
[C---:B------:R-:W-:Y:S02]  /*101b0*/  IMAD R21, R26.reuse, UR11, R25 ;  /* 0x0000000b1a157c24 */ /* 0x040fe4000f8e0219 */
[----:B------:R-:W-:-:S04]  /*101c0*/  IMAD.WIDE.U32 R26, R26, UR10, RZ ;  /* 0x0000000a1a1a7c25 */ /* 0x000fc8000f8e00ff */
[----:B------:R-:W-:Y:S01]  /*101d0*/  IMAD.IADD R21, R27, 0x1, R21 ;  /* 0x000000011b157824 */ /* 0x000fe200078e0215 */
[-C--:B------:R-:W-:Y:S01]  /*101e0*/  LEA R30, P1, R26, R6.reuse, 0x1 ;  /* 0x000000061a1e7211 */ /* 0x080fe200078208ff */
[C---:B------:R-:W-:Y:S02]  /*101f0*/  IMAD R33, R18.reuse, UR11, R33 ;  /* 0x0000000b12217c24 */ /* 0x040fe4000f8e0221 */
[----:B------:R-:W-:Y:S02]  /*10200*/  IMAD.WIDE.U32 R24, R18, UR10, RZ ;  /* 0x0000000a12187c25 */ /* 0x000fe4000f8e00ff */
[----:B------:R0:W2:Y:S02]  /*10210*/  LDG.E.S16 R18, desc[UR6][R22.64] ;  /* 0x0000000616127981 */ /* 0x0000a4000c1e1700 */
[----:B------:R-:W-:Y:S01]  /*10220*/  IMAD R19, R20, UR11, R31 ;  /* 0x0000000b14137c24 */ /* 0x000fe2000f8e021f */
[----:B------:R-:W-:Y:S01]  /*10230*/  LEA.HI.X R31, R26, R7, R21, 0x1, P1 ;  /* 0x000000071a1f7211 */ /* 0x000fe200008f0c15 */
[----:B------:R-:W-:Y:S01]  /*10240*/  IMAD R17, R17, UR10, RZ ;  /* 0x0000000a11117c24 */ /* 0x000fe2000f8e02ff */
[----:B------:R-:W-:-:S02]  /*10250*/  LEA R26, P1, R24, R6, 0x1 ;  /* 0x00000006181a7211 */ /* 0x000fc400078208ff */
[----:B------:R-:W-:Y:S01]  /*10260*/  IADD3 R25, PT, PT, R25, R33, RZ ;  /* 0x0000002119197210 */ /* 0x000fe20007ffe0ff */
[----:B------:R-:W-:Y:S01]  /*10270*/  IMAD R17, R16, UR11, R17 ;  /* 0x0000000b10117c24 */ /* 0x000fe2000f8e0211 */
[----:B------:R-:W-:Y:S02]  /*10280*/  LEA R20, P2, R28, R6, 0x1 ;  /* 0x000000061c147211 */ /* 0x000fe400078408ff */
[----:B------:R-:W-:Y:S01]  /*10290*/  LEA.HI.X R27, R24, R7, R25, 0x1, P1 ;  /* 0x00000007181b7211 */ /* 0x000fe200008f0c19 */
[----:B------:R-:W-:Y:S01]  /*102a0*/  IMAD.WIDE.U32 R24, R16, UR10, RZ ;  /* 0x0000000a10187c25 */ /* 0x000fe2000f8e00ff */
[----:B------:R-:W-:-:S03]  /*102b0*/  IADD3 R19, PT, PT, R29, R19, RZ ;  /* 0x000000131d137210 */ /* 0x000fc60007ffe0ff */
[----:B0-----:R-:W-:Y:S01]  /*102c0*/  IMAD R23, R15, UR10, RZ ;  /* 0x0000000a0f177c24 */ /* 0x001fe2000f8e02ff */
[----:B------:R-:W-:Y:S01]  /*102d0*/  LEA R16, P1, R24, R6, 0x1 ;  /* 0x0000000618107211 */ /* 0x000fe200078208ff */
[----:B------:R-:W-:Y:S01]  /*102e0*/  IMAD.IADD R15, R25, 0x1, R17 ;  /* 0x00000001190f7824 */ /* 0x000fe200078e0211 */
[-C--:B------:R-:W-:Y:S01]  /*102f0*/  LEA.HI.X R21, R28, R7.reuse, R19, 0x1, P2 ;  /* 0x000000071c157211 */ /* 0x080fe200010f0c13 */
[----:B------:R-:W-:Y:S01]  /*10300*/  IMAD R13, R13, UR10, RZ ;  /* 0x0000000a0d0d7c24 */ /* 0x000fe2000f8e02ff */
[----:B------:R-:W2:Y:S02]  /*10310*/  LDG.E.S16 R19, desc[UR6][R30.64] ;  /* 0x000000061e137981 */ /* 0x000ea4000c1e1700 */
[----:B------:R-:W-:Y:S01]  /*10320*/  LEA.HI.X R17, R24, R7, R15, 0x1, P1 ;  /* 0x0000000718117211 */ /* 0x000fe200008f0c0f */
[C---:B------:R-:W-:Y:S01]  /*10330*/  IMAD R15, R14.reuse, UR11, R23 ;  /* 0x0000000b0e0f7c24 */ /* 0x040fe2000f8e0217 */
[----:B------:R0:W3:Y:S01]  /*10340*/  LDG.E.S16 R20, desc[UR6][R20.64] ;  /* 0x0000000614147981 */ /* 0x0000e2000c1e1700 */
[----:B------:R-:W-:-:S03]  /*10350*/  IMAD.WIDE.U32 R22, R14, UR10, RZ ;  /* 0x0000000a0e167c25 */ /* 0x000fc6000f8e00ff */
[----:B------:R-:W3:Y:S01]  /*10360*/  LDG.E.S16 R27, desc[UR6][R26.64] ;  /* 0x000000061a1b7981 */ /* 0x000ee2000c1e1700 */
        /* <DEDUP_REMOVED lines=8> */
[----:B------:R-:W-:Y:S02]  /*103f0*/  LEA.HI.X R15, R22, R7, R15, 0x1, P1 ;  /* 0x00000007160f7211 */ /* 0x000fe400008f0c0f */
[-C--:B------:R-:W-:Y:S01]  /*10400*/  LEA R22, P1, R12, R6.reuse, 0x1 ;  /* 0x000000060c167211 */ /* 0x080fe200078208ff */
[----:B------:R-:W-:Y:S01]  /*10410*/  IMAD.IADD R13, R13, 0x1, R21 ;  /* 0x000000010d0d7824 */ /* 0x000fe200078e0215 */
[----:B------:R-:W-:Y:S02]  /*10420*/  LEA R8, P2, R24, R6, 0x1 ;  /* 0x0000000618087211 */ /* 0x000fe400078408ff */
[----:B------:R-:W-:Y:S01]  /*10430*/  IADD3 R9, PT, PT, R25, R29, RZ ;  /* 0x0000001d19097210 */ /* 0x000fe20007ffe0ff */
        /* <DEDUP_REMOVED lines=11> */
.L_x_2566:
[----:B------:R-:W-:Y:S05]  /*104f0*/  BSYNC.RECONVERGENT B4 ;  /* 0x0000000000047941 */ /* 0x000fea0003800200 */
.L_x_2565:
        /* <DEDUP_REMOVED lines=23> */
[----:B------:R-:W-:Y:S02]  /*10670*/  IMAD.WIDE.U32 R16, R16, UR10, RZ ;  /* 0x0000000a10107c25 */ /* 0x000fe4000f8e00ff */
[----:B------:R-:W2:Y:S02]  /*10680*/  LDG.E.S16 R8, desc[UR6][R8.64] ;  /* 0x0000000608087981 */ /* 0x000ea4000c1e1700 */
[----:B------:R-:W-:Y:S01]  /*10690*/  IMAD R23, R18, UR11, R19 ;  /* 0x0000000b12177c24 */ /* 0x000fe2000f8e0213 */
[----:B------:R-:W-:Y:S01]  /*106a0*/  LEA R14, P1, R16, R6, 0x1 ;  /* 0x00000006100e7211 */ /* 0x000fe200078208ff */
[----:B------:R-:W-:-:S02]  /*106b0*/  IMAD.IADD R15, R17, 0x1, R15 ;  /* 0x00000001110f7824 */ /* 0x000fc400078e020f */
[----:B------:R-:W-:-:S03]  /*106c0*/  IMAD.WIDE.U32 R18, R18, UR10, RZ ;  /* 0x0000000a12127c25 */ /* 0x000fc6000f8e00ff */
[----:B------:R-:W-:Y:S01]  /*106d0*/  LEA.HI.X R15, R16, R7, R15, 0x1, P1 ;  /* 0x00000007100f7211 */ /* 0x000fe200008f0c0f */
[----:B------:R-:W-:Y:S01]  /*106e0*/  IMAD.WIDE.U32 R20, R12, UR10, RZ ;  /* 0x0000000a0c147c25 */ /* 0x000fe2000f8e00ff */
[----:B------:R-:W-:-:S03]  /*106f0*/  IADD3 R23, PT, PT, R19, R23, RZ ;  /* 0x0000001713177210 */ /* 0x000fc60007ffe0ff */
[----:B------:R-:W-:Y:S01]  /*10700*/  IMAD R13, R12, UR11, R13 ;  /* 0x0000000b0c0d7c24 */ /* 0x000fe2000f8e020d */
[-C--:B------:R-:W-:Y:S01]  /*10710*/  LEA R12, P2, R18, R6.reuse, 0x1 ;  /* 0x00000006120c7211 */ /* 0x080fe200078408ff */
[----:B------:R-:W2:Y:S01]  /*10720*/  LDG.E.S16 R14, desc[UR6][R14.64] ;  /* 0x000000060e0e7981 */ /* 0x000ea2000c1e1700 */
[----:B------:R-:W-:Y:S02]  /*10730*/  LEA R16, P1, R20, R6, 0x1 ;  /* 0x0000000614107211 */ /* 0x000fe400078208ff */
[----:B------:R-:W-:Y:S02]  /*10740*/  IADD3 R17, PT, PT, R21, R13, RZ ;  /* 0x0000000d15117210 */ /* 0x000fe40007ffe0ff */
[-C--:B------:R-:W-:Y:S02]  /*10750*/  LEA.HI.X R13, R18, R7.reuse, R23, 0x1, P2 ;  /* 0x00000007120d7211 */ /* 0x080fe400010f0c17 */
[----:B------:R-:W-:-:S03]  /*10760*/  LEA.HI.X R17, R20, R7, R17, 0x1, P1 ;  /* 0x0000000714117211 */ /* 0x000fc600008f0c11 */
[----:B------:R-:W3:Y:S04]  /*10770*/  LDG.E.S16 R12, desc[UR6][R12.64] ;  /* 0x000000060c0c7981 */ /* 0x000ee8000c1e1700 */
[----:B------:R-:W3:Y:S01]  /*10780*/  LDG.E.S16 R16, desc[UR6][R16.64] ;  /* 0x0000000610107981 */ /* 0x000ee2000c1e1700 */
[----:B------:R-:W-:-:S05]  /*10790*/  IADD3 R10, P1, PT, R10, 0x20, RZ ;  /* 0x000000200a0a7810 */ /* 0x000fca0007f3e0ff */
[----:B------:R-:W-:Y:S01]  /*107a0*/  IMAD.X R11, RZ, RZ, R11, P1 ;  /* 0x000000ffff0b7224 */ /* 0x000fe200008e060b */
[----:B--2---:R-:W-:-:S04]  /*107b0*/  IADD3 R47, PT, PT, R14, R47, R8 ;  /* 0x0000002f0e2f7210 */ /* 0x004fc80007ffe008 */
[----:B---3--:R-:W-:-:S07]  /*107c0*/  IADD3 R47, PT, PT, R16, R47, R12 ;  /* 0x0000002f102f7210 */ /* 0x008fce0007ffe00c */
.L_x_2568:
[----:B------:R-:W-:Y:S05]  /*107d0*/  BSYNC.RECONVERGENT B4 ;  /* 0x0000000000047941 */ /* 0x000fea0003800200 */
.L_x_2567:
        /* <DEDUP_REMOVED lines=32> */
[----:B--2---:R-:W-:-:S05]  /*109e0*/  IADD3 R47, PT, PT, R8, R47, RZ ;  /* 0x0000002f082f7210 */ /* 0x004fca0007ffe0ff */
[----:B---3--:R-:W-:-:S07]  /*109f0*/  @P0 IMAD.IADD R47, R6, 0x1, R47 ;  /* 0x00000001062f0824 */ /* 0x008fce00078e022f */
.L_x_2564:
[----:B------:R-:W-:Y:S05]  /*10a00*/  BSYNC.RECONVERGENT B3 ;  /* 0x0000000000037941 */ /* 0x000fea0003800200 */
.L_x_2560:
[----:B------:R-:W-:Y:S05]  /*10a10*/  BSYNC.RECONVERGENT B2 ;  /* 0x0000000000027941 */ /* 0x000fea0003800200 */
.L_x_2559:
[----:B------:R-:W0:Y:S01]  /*10a20*/  LDCU.64 UR10, c[0x0][0x710] ;  /* 0x0000e200ff0a77ac */ /* 0x000e220008000a00 */
[----:B------:R-:W-:Y:S02]  /*10a30*/  IADD3 R3, PT, PT, R3, 0x80, RZ ;  /* 0x0000008003037810 */ /* 0x000fe40007ffe0ff */
[----:B0-----:R-:W-:-:S04]  /*10a40*/  IADD3 R4, P0, PT, R4, UR10, RZ ;  /* 0x0000000a04047c10 */ /* 0x001fc8000ff1e0ff */
[----:B------:R-:W-:-:S05]  /*10a50*/  IADD3.X R5, PT, PT, RZ, UR11, RZ, P0, !PT ;  /* 0x0000000bff057c10 */ /* 0x000fca00087fe4ff */
[----:B------:R0:W-:Y:S04]  /*10a60*/  STG.E.U16 desc[UR6][R4.64], R47 ;  /* 0x0000002f04007986 */ /* 0x0001e8000c101506 */
.L_x_2545:
        /* <DEDUP_REMOVED lines=400> */
.L_x_2570:
[----:B------:R-:W0:Y:S02]  /*12370*/  LDCU.64 UR10, c[0x0][0x738] ;  /* 0x0000e700ff0a77ac */ /* 0x000e240008000a00 */
[----:B0-----:R-:W-:-:S05]  /*12380*/  IADD3 R8, P0, PT, R8, UR10, RZ ;  /* 0x0000000a08087c10 */ /* 0x001fca000ff1e0ff */
[----:B------:R-:W-:-:S06]  /*12390*/  IMAD.X R9, RZ, RZ, UR11, P0 ;  /* 0x0000000bff097e24 */ /* 0x000fcc00080e06ff */
        /* <DEDUP_REMOVED lines=21> */
[----:B------:R-:W-:Y:S02]  /*124f0*/  IMAD.MOV.U32 R47, RZ, RZ, RZ ;  /* 0x000000ffff2f7224 */ /* 0x000fe400078e00ff */
        /* <DEDUP_REMOVED lines=11> */
.L_x_2575:
        /* <DEDUP_REMOVED lines=25> */
[-C--:B------:R-:W-:Y:S01]  /*12740*/  LEA.HI.X R51, R34, R7.reuse, R35, 0x1, P0 ;  /* 0x0000000722337211 */ /* 0x080fe200000f0c23 */
[----:B------:R-:W-:Y:S01]  /*12750*/  IMAD R43, R42, UR11, R43 ;  /* 0x0000000b2a2b7c24 */ /* 0x000fe2000f8e022b */
[----:B------:R-:W-:Y:S01]  /*12760*/  LEA R34, P0, R40, R6, 0x1 ;  /* 0x0000000628227211 */ /* 0x000fe200078008ff */
[C---:B------:R-:W-:Y:S02]  /*12770*/  IMAD R49, R36.reuse, UR11, R49 ;  /* 0x0000000b24317c24 */ /* 0x040fe4000f8e0231 */
[----:B------:R-:W-:Y:S01]  /*12780*/  IMAD.IADD R35, R41, 0x1, R43 ;  /* 0x0000000129237824 */ /* 0x000fe200078e022b */
[----:B------:R0:W2:Y:S01]  /*12790*/  LDG.E.S16 R48, desc[UR6][R50.64] ;  /* 0x0000000632307981 */ /* 0x0000a2000c1e1700 */
[----:B-----5:R-:W-:Y:S02]  /*127a0*/  IMAD R43, R39, UR10, RZ ;  /* 0x0000000a272b7c24 */ /* 0x020fe4000f8e02ff */
[----:B------:R-:W-:Y:S01]  /*127b0*/  IMAD.WIDE.U32 R36, R36, UR10, RZ ;  /* 0x0000000a24247c25 */ /* 0x000fe2000f8e00ff */
[----:B------:R-:W-:-:S03]  /*127c0*/  LEA.HI.X R35, R40, R7, R35, 0x1, P0 ;  /* 0x0000000728237211 */ /* 0x000fc600000f0c23 */
[----:B------:R-:W-:Y:S01]  /*127d0*/  IMAD R45, R45, UR10, RZ ;  /* 0x0000000a2d2d7c24 */ /* 0x000fe2000f8e02ff */
[-C--:B------:R-:W-:Y:S01]  /*127e0*/  LEA R42, P0, R36, R6.reuse, 0x1 ;  /* 0x00000006242a7211 */ /* 0x080fe200078008ff */
[C---:B------:R-:W-:Y:S01]  /*127f0*/  IMAD R43, R38.reuse, UR11, R43 ;  /* 0x0000000b262b7c24 */ /* 0x040fe2000f8e022b */
[----:B------:R-:W-:Y:S01]  /*12800*/  IADD3 R49, PT, PT, R37, R49, RZ ;  /* 0x0000003125317210 */ /* 0x000fe20007ffe0ff */
[----:B------:R-:W-:Y:S01]  /*12810*/  IMAD.WIDE.U32 R38, R38, UR10, RZ ;  /* 0x0000000a26267c25 */ /* 0x000fe2000f8e00ff */
[----:B------:R1:W2:Y:S03]  /*12820*/  LDG.E.S16 R34, desc[UR6][R34.64] ;  /* 0x0000000622227981 */ /* 0x0002a6000c1e1700 */
[----:B------:R-:W-:Y:S01]  /*12830*/  IMAD.WIDE.U32 R40, R44, UR10, RZ ;  /* 0x0000000a2c287c25 */ /* 0x000fe2000f8e00ff */
[----:B------:R-:W-:Y:S02]  /*12840*/  IADD3 R37, PT, PT, R39, R43, RZ ;  /* 0x0000002b27257210 */ /* 0x000fe40007ffe0ff */
[-C--:B------:R-:W-:Y:S01]  /*12850*/  LEA.HI.X R43, R36, R7.reuse, R49, 0x1, P0 ;  /* 0x00000007242b7211 */ /* 0x080fe200000f0c31 */
[----:B------:R-:W-:Y:S01]  /*12860*/  IMAD R45, R44, UR11, R45 ;  /* 0x0000000b2c2d7c24 */ /* 0x000fe2000f8e022d */
[-C--:B------:R-:W-:Y:S01]  /*12870*/  LEA R44, P1, R38, R6.reuse, 0x1 ;  /* 0x00000006262c7211 */ /* 0x080fe200078208ff */
[----:B------:R-:W-:Y:S01]  /*12880*/  IMAD R13, R13, UR10, RZ ;  /* 0x0000000a0d0d7c24 */ /* 0x000fe2000f8e02ff */
[-C--:B------:R-:W-:Y:S01]  /*12890*/  LEA R36, P0, R40, R6.reuse, 0x1 ;  /* 0x0000000628247211 */ /* 0x080fe200078008ff */
[----:B------:R-:W-:Y:S01]  /*128a0*/  IMAD.IADD R39, R41, 0x1, R45 ;  /* 0x0000000129277824 */ /* 0x000fe200078e022d */
[-C--:B------:R-:W-:Y:S01]  /*128b0*/  LEA.HI.X R45, R38, R7.reuse, R37, 0x1, P1 ;  /* 0x00000007262d7211 */ /* 0x080fe200008f0c25 */
[----:B------:R-:W-:Y:S01]  /*128c0*/  IMAD R15, R15, UR10, RZ ;  /* 0x0000000a0f0f7c24 */ /* 0x000fe2000f8e02ff */
[----:B------:R-:W3:Y:S01]  /*128d0*/  LDG.E.S16 R42, desc[UR6][R42.64] ;  /* 0x000000062a2a7981 */ /* 0x000ee2000c1e1700 */
        /* <DEDUP_REMOVED lines=9> */
[----:B------:R-:W-:Y:S02]  /*12970*/  IADD3 R17, PT, PT, R41, R13, RZ ;  /* 0x0000000d29117210 */ /* 0x000fe40007ffe0ff */
[----:B------:R-:W-:Y:S01]  /*12980*/  IADD3 R13, PT, PT, R39, R15, RZ ;  /* 0x0000000f270d7210 */ /* 0x000fe20007ffe0ff */
[----:B------:R-:W-:Y:S01]  /*12990*/  IMAD.WIDE.U32 R14, R16, UR10, RZ ;  /* 0x0000000a100e7c25 */ /* 0x000fe2000f8e00ff */
[-C--:B------:R-:W-:Y:S02]  /*129a0*/  LEA R12, P1, R38, R6.reuse, 0x1 ;  /* 0x00000006260c7211 */ /* 0x080fe400078208ff */
[-C--:B------:R-:W-:Y:S01]  /*129b0*/  LEA.HI.X R51, R40, R7.reuse, R17, 0x1, P0 ;  /* 0x0000000728337211 */ /* 0x080fe200000f0c11 */
[----:B------:R-:W-:Y:S02]  /*129c0*/  IMAD R35, R16, UR11, R35 ;  /* 0x0000000b10237c24 */ /* 0x000fe4000f8e0223 */
[----:B------:R-:W-:Y:S01]  /*129d0*/  IMAD R17, R19, UR10, RZ ;  /* 0x0000000a13117c24 */ /* 0x000fe2000f8e02ff */
[-C--:B------:R-:W-:Y:S01]  /*129e0*/  LEA.HI.X R13, R38, R7.reuse, R13, 0x1, P1 ;  /* 0x00000007260d7211 */ /* 0x080fe200008f0c0d */
[----:B------:R-:W-:Y:S01]  /*129f0*/  IMAD.IADD R15, R15, 0x1, R35 ;  /* 0x000000010f0f7824 */ /* 0x000fe200078e0223 */
[----:B------:R-:W-:Y:S01]  /*12a00*/  LEA R16, P0, R14, R6, 0x1 ;  /* 0x000000060e107211 */ /* 0x000fe200078008ff */
[C---:B------:R-:W-:Y:S01]  /*12a10*/  IMAD.WIDE.U32 R38, R18.reuse, UR10, RZ ;  /* 0x0000000a12267c25 */ /* 0x040fe2000f8e00ff */
[----:B------:R-:W4:Y:S03]  /*12a20*/  LDG.E.S16 R51, desc[UR6][R50.64] ;  /* 0x0000000632337981 */ /* 0x000f26000c1e1700 */
[----:B------:R-:W-:Y:S01]  /*12a30*/  IMAD R19, R18, UR11, R17 ;  /* 0x0000000b12137c24 */ /* 0x000fe2000f8e0211 */
[----:B------:R-:W-:Y:S01]  /*12a40*/  LEA.HI.X R17, R14, R7, R15, 0x1, P0 ;  /* 0x000000070e117211 */ /* 0x000fe200000f0c0f */
[----:B0-----:R-:W-:Y:S01]  /*12a50*/  IMAD R37, R23, UR10, RZ ;  /* 0x0000000a17257c24 */ /* 0x001fe2000f8e02ff */
[----:B------:R0:W5:Y:S02]  /*12a60*/  LDG.E.S16 R35, desc[UR6][R12.64] ;  /* 0x000000060c237981 */ /* 0x000164000c1e1700 */
[----:B------:R-:W-:Y:S01]  /*12a70*/  IADD3 R15, PT, PT, R39, R19, RZ ;  /* 0x00000013270f7210 */ /* 0x000fe20007ffe0ff */
[----:B------:R-:W-:-:S02]  /*12a80*/  IMAD R19, R21, UR10, RZ ;  /* 0x0000000a15137c24 */ /* 0x000fc4000f8e02ff */
[----:B------:R-:W-:Y:S01]  /*12a90*/  IMAD R25, R25, UR10, RZ ;  /* 0x0000000a19197c24 */ /* 0x000fe2000f8e02ff */
[----:B------:R-:W-:Y:S01]  /*12aa0*/  LEA R14, P0, R38, R6, 0x1 ;  /* 0x00000006260e7211 */ /* 0x000fe200078008ff */
[C---:B------:R-:W-:Y:S01]  /*12ab0*/  IMAD R23, R20.reuse, UR11, R19 ;  /* 0x0000000b14177c24 */ /* 0x040fe2000f8e0213 */
[----:B------:R1:W5:Y:S01]  /*12ac0*/  LDG.E.S16 R40, desc[UR6][R16.64] ;  /* 0x0000000610287981 */ /* 0x000362000c1e1700 */
[----:B------:R-:W-:-:S04]  /*12ad0*/  IMAD.WIDE.U32 R20, R20, UR10, RZ ;  /* 0x0000000a14147c25 */ /* 0x000fc8000f8e00ff */
[----:B0-----:R-:W-:Y:S02]  /*12ae0*/  IMAD R13, R22, UR11, R37 ;  /* 0x0000000b160d7c24 */ /* 0x001fe4000f8e0225 */
[----:B------:R-:W-:Y:S02]  /*12af0*/  IMAD R37, R24, UR11, R25 ;  /* 0x0000000b18257c24 */ /* 0x000fe4000f8e0219 */
[----:B------:R-:W-:Y:S01]  /*12b00*/  IMAD.WIDE.U32 R18, R22, UR10, RZ ;  /* 0x0000000a16127c25 */ /* 0x000fe2000f8e00ff */
[----:B------:R-:W-:-:S03]  /*12b10*/  LEA.HI.X R15, R38, R7, R15, 0x1, P0 ;  /* 0x00000007260f7211 */ /* 0x000fc600000f0c0f */
[----:B------:R-:W-:Y:S01]  /*12b20*/  IMAD.WIDE.U32 R24, R24, UR10, RZ ;  /* 0x0000000a18187c25 */ /* 0x000fe2000f8e00ff */
[-C--:B-1----:R-:W-:Y:S01]  /*12b30*/  LEA R16, P0, R20, R6.reuse, 0x1 ;  /* 0x0000000614107211 */ /* 0x082fe200078008ff */
[----:B------:R0:W5:Y:S01]  /*12b40*/  LDG.E.S16 R22, desc[UR6][R14.64] ;  /* 0x000000060e167981 */ /* 0x000162000c1e1700 */
[----:B------:R-:W-:Y:S01]  /*12b50*/  IADD3 R17, PT, PT, R21, R23, RZ ;  /* 0x0000001715117210 */ /* 0x000fe20007ffe0ff */
[----:B------:R-:W-:Y:S01]  /*12b60*/  IMAD.IADD R13, R19, 0x1, R13 ;  /* 0x00000001130d7824 */ /* 0x000fe200078e020d */
[----:B------:R-:W-:Y:S02]  /*12b70*/  LEA R12, P1, R18, R6, 0x1 ;  /* 0x00000006120c7211 */ /* 0x000fe400078208ff */
[----:B------:R-:W-:Y:S01]  /*12b80*/  IADD3 R19, PT, PT, R25, R37, RZ ;  /* 0x0000002519137210 */ /* 0x000fe20007ffe0ff */
        /* <DEDUP_REMOVED lines=19> */
[----:B------:R-:W-:Y:S01]  /*12cc0*/  IMAD.IADD R17, R29, 0x1, R17 ;  /* 0x000000011d117824 */ /* 0x000fe200078e0211 */
[----:B------:R-:W5:Y:S01]  /*12cd0*/  LDG.E.S16 R14, desc[UR6][R14.64] ;  /* 0x000000060e0e7981 */ /* 0x000f62000c1e1700 */
[----:B------:R-:W-:Y:S02]  /*12ce0*/  IMAD R21, R30, UR11, R21 ;  /* 0x0000000b1e157c24 */ /* 0x000fe4000f8e0215 */
[----:B0-----:R-:W-:-:S04]  /*12cf0*/  IMAD.WIDE.U32 R12, R32, UR10, RZ ;  /* 0x0000000a200c7c25 */ /* 0x001fc8000f8e00ff */
[----:B------:R-:W-:Y:S02]  /*12d00*/  IMAD R27, R32, UR11, R27 ;  /* 0x0000000b201b7c24 */ /* 0x000fe4000f8e021b */
[----:B------:R-:W-:Y:S01]  /*12d10*/  IMAD.WIDE.U32 R30, R30, UR10, RZ ;  /* 0x0000000a1e1e7c25 */ /* 0x000fe2000f8e00ff */
[----:B------:R-:W-:Y:S02]  /*12d20*/  LEA.HI.X R17, R28, R7, R17, 0x1, P0 ;  /* 0x000000071c117211 */ /* 0x000fe400000f0c11 */
[-C--:B------:R-:W-:Y:S02]  /*12d30*/  LEA R20, P0, R12, R6.reuse, 0x1 ;  /* 0x000000060c147211 */ /* 0x080fe400078008ff */
[----:B------:R-:W-:Y:S02]  /*12d40*/  IADD3 R13, PT, PT, R13, R27, RZ ;  /* 0x0000001b0d0d7210 */ /* 0x000fe40007ffe0ff */
[----:B------:R-:W-:Y:S01]  /*12d50*/  LEA R18, P1, R30, R6, 0x1 ;  /* 0x000000061e127211 */ /* 0x000fe200078208ff */
[----:B------:R-:W5:Y:S01]  /*12d60*/  LDG.E.S16 R17, desc[UR6][R16.64] ;  /* 0x0000000610117981 */ /* 0x000f62000c1e1700 */
[----:B------:R-:W-:-:S02]  /*12d70*/  IADD3 R19, PT, PT, R31, R21, RZ ;  /* 0x000000151f137210 */ /* 0x000fc40007ffe0ff */
        /* <DEDUP_REMOVED lines=20> */
.L_x_2574:
[----:B------:R-:W-:Y:S05]  /*12ec0*/  BSYNC.RECONVERGENT B3 ;  /* 0x0000000000037941 */ /* 0x000fea0003800200 */
.L_x_2573:
        /* <DEDUP_REMOVED lines=39> */
[----:B------:R-:W-:Y:S01]  /*13140*/  IMAD R17, R17, UR10, RZ ;  /* 0x0000000a11117c24 */ /* 0x000fe2000f8e02ff */
[-C--:B------:R-:W-:Y:S01]  /*13150*/  LEA R26, P1, R24, R6.reuse, 0x1 ;  /* 0x00000006181a7211 */ /* 0x080fe200078208ff */
[----:B------:R-:W-:Y:S01]  /*13160*/  IMAD.IADD R19, R29, 0x1, R19 ;  /* 0x000000011d137824 */ /* 0x000fe200078e0213 */
[----:B------:R-:W-:Y:S01]  /*13170*/  IADD3 R25, PT, PT, R25, R33, RZ ;  /* 0x0000002119197210 */ /* 0x000fe20007ffe0ff */
[----:B------:R-:W-:Y:S01]  /*13180*/  IMAD R17, R16, UR11, R17 ;  /* 0x0000000b10117c24 */ /* 0x000fe2000f8e0211 */
[----:B------:R-:W-:-:S02]  /*13190*/  LEA R20, P2, R28, R6, 0x1 ;  /* 0x000000061c147211 */ /* 0x000fc400078408ff */
[----:B------:R-:W-:Y:S01]  /*131a0*/  LEA.HI.X R27, R24, R7, R25, 0x1, P1 ;  /* 0x00000007181b7211 */ /* 0x000fe200008f0c19 */
[----:B------:R-:W-:-:S04]  /*131b0*/  IMAD.WIDE.U32 R24, R16, UR10, RZ ;  /* 0x0000000a10187c25 */ /* 0x000fc8000f8e00ff */
[----:B0-----:R-:W-:Y:S01]  /*131c0*/  IMAD R23, R15, UR10, RZ ;  /* 0x0000000a0f177c24 */ /* 0x001fe2000f8e02ff */
[-C--:B------:R-:W-:Y:S01]  /*131d0*/  LEA R16, P1, R24, R6.reuse, 0x1 ;  /* 0x0000000618107211 */ /* 0x080fe200078208ff */
[----:B------:R-:W-:Y:S01]  /*131e0*/  IMAD R13, R13, UR10, RZ ;  /* 0x0000000a0d0d7c24 */ /* 0x000fe2000f8e02ff */
[----:B------:R-:W-:Y:S01]  /*131f0*/  IADD3 R15, PT, PT, R25, R17, RZ ;  /* 0x00000011190f7210 */ /* 0x000fe20007ffe0ff */
[----:B------:R-:W-:Y:S01]  /*13200*/  IMAD R9, R9, UR10, RZ ;  /* 0x0000000a09097c24 */ /* 0x000fe2000f8e02ff */
[-C--:B------:R-:W-:Y:S01]  /*13210*/  LEA.HI.X R21, R28, R7.reuse, R19, 0x1, P2 ;  /* 0x000000071c157211 */ /* 0x080fe200010f0c13 */
[----:B------:R-:W3:Y:S01]  /*13220*/  LDG.E.S16 R27, desc[UR6][R26.64] ;  /* 0x000000061a1b7981 */ /* 0x000ee2000c1e1700 */
[----:B------:R-:W-:Y:S01]  /*13230*/  LEA.HI.X R17, R24, R7, R15, 0x1, P1 ;  /* 0x0000000718117211 */ /* 0x000fe200008f0c0f */
[C---:B------:R-:W-:Y:S02]  /*13240*/  IMAD R15, R14.reuse, UR11, R23 ;  /* 0x0000000b0e0f7c24 */ /* 0x040fe4000f8e0217 */
[----:B------:R-:W-:Y:S01]  /*13250*/  IMAD.WIDE.U32 R22, R14, UR10, RZ ;  /* 0x0000000a0e167c25 */ /* 0x000fe2000f8e00ff */
[----:B------:R0:W3:Y:S03]  /*13260*/  LDG.E.S16 R20, desc[UR6][R20.64] ;  /* 0x0000000614147981 */ /* 0x0000e6000c1e1700 */
[----:B------:R-:W-:Y:S01]  /*13270*/  IMAD R29, R12, UR11, R13 ;  /* 0x0000000b0c1d7c24 */ /* 0x000fe2000f8e020d */
[----:B------:R-:W-:Y:S01]  /*13280*/  LEA R14, P1, R22, R6, 0x1 ;  /* 0x00000006160e7211 */ /* 0x000fe200078208ff */
[----:B------:R-:W-:Y:S01]  /*13290*/  IMAD.WIDE.U32 R24, R12, UR10, RZ ;  /* 0x0000000a0c187c25 */ /* 0x000fe2000f8e00ff */
[----:B------:R-:W2:Y:S03]  /*132a0*/  LDG.E.S16 R19, desc[UR6][R30.64] ;  /* 0x000000061e137981 */ /* 0x000ea6000c1e1700 */
[----:B------:R-:W-:Y:S01]  /*132b0*/  IMAD.IADD R15, R23, 0x1, R15 ;  /* 0x00000001170f7824 */ /* 0x000fe200078e020f */
[----:B------:R-:W4:Y:S01]  /*132c0*/  LDG.E.S16 R16, desc[UR6][R16.64] ;  /* 0x0000000610107981 */ /* 0x000f22000c1e1700 */
[----:B------:R-:W-:-:S04]  /*132d0*/  IMAD.WIDE.U32 R12, R8, UR10, RZ ;  /* 0x0000000a080c7c25 */ /* 0x000fc8000f8e00ff */
[----:B0-----:R-:W-:Y:S01]  /*132e0*/  IMAD R21, R8, UR11, R9 ;  /* 0x0000000b08157c24 */ /* 0x001fe2000f8e0209 */
[----:B------:R-:W-:Y:S02]  /*132f0*/  LEA.HI.X R15, R22, R7, R15, 0x1, P1 ;  /* 0x00000007160f7211 */ /* 0x000fe400008f0c0f */
[-C--:B------:R-:W-:Y:S02]  /*13300*/  LEA R22, P1, R12, R6.reuse, 0x1 ;  /* 0x000000060c167211 */ /* 0x080fe400078208ff */
[----:B------:R-:W-:Y:S02]  /*13310*/  IADD3 R13, PT, PT, R13, R21, RZ ;  /* 0x000000150d0d7210 */ /* 0x000fe40007ffe0ff */
[----:B------:R-:W-:Y:S01]  /*13320*/  LEA R8, P2, R24, R6, 0x1 ;  /* 0x0000000618087211 */ /* 0x000fe200078408ff */
[----:B------:R-:W4:Y:S01]  /*13330*/  LDG.E.S16 R15, desc[UR6][R14.64] ;  /* 0x000000060e0f7981 */ /* 0x000f22000c1e1700 */
[----:B------:R-:W-:Y:S02]  /*13340*/  IADD3 R9, PT, PT, R25, R29, RZ ;  /* 0x0000001d19097210 */ /* 0x000fe40007ffe0ff */
[----:B------:R-:W-:-:S02]  /*13350*/  LEA.HI.X R23, R12, R7, R13, 0x1, P1 ;  /* 0x000000070c177211 */ /* 0x000fc400008f0c0d */
[----:B------:R-:W-:-:S04]  /*13360*/  LEA.HI.X R9, R24, R7, R9, 0x1, P2 ;  /* 0x0000000718097211 */ /* 0x000fc800010f0c09 */
        /* <DEDUP_REMOVED lines=8> */
.L_x_2578:
[----:B------:R-:W-:Y:S05]  /*133f0*/  BSYNC.RECONVERGENT B4 ;  /* 0x0000000000047941 */ /* 0x000fea0003800200 */
.L_x_2577:
        /* <DEDUP_REMOVED lines=38> */
[----:B------:R-:W-:-:S03]  /*13660*/  LEA.HI.X R17, R20, R7, R17, 0x1, P1 ;  /* 0x0000000714117211 */ /* 0x000fc600008f0c11 */
[----:B------:R-:W3:Y:S04]  /*13670*/  LDG.E.S16 R12, desc[UR6][R12.64] ;  /* 0x000000060c0c7981 */ /* 0x000ee8000c1e1700 */
[----:B------:R-:W3:Y:S01]  /*13680*/  LDG.E.S16 R16, desc[UR6][R16.64] ;  /* 0x0000000610107981 */ /* 0x000ee2000c1e1700 */
[----:B------:R-:W-:-:S04]  /*13690*/  IADD3 R10, P1, PT, R10, 0x20, RZ ;  /* 0x000000200a0a7810 */ /* 0x000fc80007f3e0ff */
[----:B------:R-:W-:Y:S02]  /*136a0*/  IADD3.X R11, PT, PT, RZ, R11, RZ, P1, !PT ;  /* 0x0000000bff0b7210 */ /* 0x000fe40000ffe4ff */
[----:B--2---:R-:W-:-:S04]  /*136b0*/  IADD3 R47, PT, PT, R14, R47, R8 ;  /* 0x0000002f0e2f7210 */ /* 0x004fc80007ffe008 */
[----:B---3--:R-:W-:-:S07]  /*136c0*/  IADD3 R47, PT, PT, R16, R47, R12 ;  /* 0x0000002f102f7210 */ /* 0x008fce0007ffe00c */
.L_x_2580:
[----:B------:R-:W-:Y:S05]  /*136d0*/  BSYNC.RECONVERGENT B4 ;  /* 0x0000000000047941 */ /* 0x000fea0003800200 */
.L_x_2579:
        /* <DEDUP_REMOVED lines=29> */
[----:B------:R-:W2:Y:S03]  /*138b0*/  LDG.E.S16 R8, desc[UR6][R8.64] ;  /* 0x0000000608087981 */ /* 0x000ea6000c1e1700 */
[----:B------:R-:W-:-:S05]  /*138c0*/  @P0 LEA.HI.X R7, R16, R7, R5, 0x1, P1 ;  /* 0x0000000710070211 */ /* 0x000fca00008f0c05 */
[----:B------:R-:W3:Y:S01]  /*138d0*/  @P0 LDG.E.S16 R6, desc[UR6][R6.64] ;  /* 0x0000000606060981 */ /* 0x000ee2000c1e1700 */
[----:B--2---:R-:W-:-:S04]  /*138e0*/  IADD3 R47, PT, PT, R8, R47, RZ ;  /* 0x0000002f082f7210 */ /* 0x004fc80007ffe0ff */
[----:B---3--:R-:W-:-:S07]  /*138f0*/  @P0 IADD3 R47, PT, PT, R6, R47, RZ ;  /* 0x0000002f062f0210 */ /* 0x008fce0007ffe0ff */
.L_x_2576:
[----:B------:R-:W-:Y:S05]  /*13900*/  BSYNC.RECONVERGENT B3 ;  /* 0x0000000000037941 */ /* 0x000fea0003800200 */
.L_x_2572:
[----:B------:R-:W-:Y:S05]  /*13910*/  BSYNC.RECONVERGENT B2 ;  /* 0x0000000000027941 */ /* 0x000fea0003800200 */
.L_x_2571:
[----:B------:R-:W0:Y:S01]  /*13920*/  LDCU.64 UR10, c[0x0][0x710] ;  /* 0x0000e200ff0a77ac */ /* 0x000e220008000a00 */
[----:B------:R-:W-:Y:S02]  /*13930*/  IADD3 R3, PT, PT, R3, 0x80, RZ ;  /* 0x0000008003037810 */ /* 0x000fe40007ffe0ff */
[----:B0-----:R-:W-:-:S05]  /*13940*/  IADD3 R4, P0, PT, R4, UR10, RZ ;  /* 0x0000000a04047c10 */ /* 0x001fca000ff1e0ff */
[----:B------:R-:W-:-:S05]  /*13950*/  IMAD.X R5, RZ, RZ, UR11, P0 ;  /* 0x0000000bff057e24 */ /* 0x000fca00080e06ff */
[----:B------:R1:W-:Y:S03]  /*13960*/  STG.E.U16 desc[UR6][R4.64], R47 ;  /* 0x0000002f04007986 */ /* 0x0003e6000c101506 */
.L_x_2557:
        /* <DEDUP_REMOVED lines=400> */
.L_x_2582:
        /* <DEDUP_REMOVED lines=36> */
.L_x_2587:
        /* <DEDUP_REMOVED lines=145> */
.L_x_2586:
[----:B------:R-:W-:Y:S05]  /*15dc0*/  BSYNC.RECONVERGENT B3 ;  /* 0x0000000000037941 */ /* 0x000fea0003800200 */
.L_x_2585:
        /* <DEDUP_REMOVED lines=82> */
.L_x_2590:
[----:B------:R-:W-:Y:S05]  /*162f0*/  BSYNC.RECONVERGENT B4 ;  /* 0x0000000000047941 */ /* 0x000fea0003800200 */
.L_x_2589:
        /* <DEDUP_REMOVED lines=45> */
.L_x_2592:
[----:B------:R-:W-:Y:S05]  /*165d0*/  BSYNC.RECONVERGENT B4 ;  /* 0x0000000000047941 */ /* 0x000fea0003800200 */
.L_x_2591:
        /* <DEDUP_REMOVED lines=34> */
.L_x_2588:
[----:B------:R-:W-:Y:S05]  /*16800*/  BSYNC.RECONVERGENT B3 ;  /* 0x0000000000037941 */ /* 0x000fea0003800200 */
.L_x_2584:
[----:B------:R-:W-:Y:S05]  /*16810*/  BSYNC.RECONVERGENT B2 ;  /* 0x0000000000027941 */ /* 0x000fea0003800200 */
.L_x_2583:
[----:B------:R-:W0:Y:S01]  /*16820*/  LDCU.64 UR10, c[0x0][0x710] ;  /* 0x0000e200ff0a77ac */ /* 0x000e220008000a00 */
[----:B------:R-:W-:Y:S01]  /*16830*/  VIADD R3, R3, 0x80 ;  /* 0x0000008003037836 */ /* 0x000fe20000000000 */
[----:B0-----:R-:W-:-:S04]  /*16840*/  IADD3 R4, P0, PT, R4, UR10, RZ ;  /* 0x0000000a04047c10 */ /* 0x001fc8000ff1e0ff */
[----:B------:R-:W-:-:S05]  /*16850*/  IADD3.X R5, PT, PT, RZ, UR11, RZ, P0, !PT ;  /* 0x0000000bff057c10 */ /* 0x000fca00087fe4ff */
[----:B------:R1:W-:Y:S04]  /*16860*/  STG.E.U16 desc[UR6][R4.64], R47 ;  /* 0x0000002f04007986 */ /* 0x0003e8000c101506 */
.L_x_2569:
        /* <DEDUP_REMOVED lines=400> */
.L_x_2594:
        /* <DEDUP_REMOVED lines=36> */
.L_x_2599:
        /* <DEDUP_REMOVED lines=145> */
.L_x_2598:
[----:B------:R-:W-:Y:S05]  /*18cc0*/  BSYNC.RECONVERGENT B3 ;  /* 0x0000000000037941 */ /* 0x000fea0003800200 */
.L_x_2597:
        /* <DEDUP_REMOVED lines=82> */
.L_x_2602:
[----:B------:R-:W-:Y:S05]  /*191f0*/  BSYNC.RECONVERGENT B4 ;  /* 0x0000000000047941 */ /* 0x000fea0003800200 */
.L_x_2601:
        /* <DEDUP_REMOVED lines=45> */
.L_x_2604:
[----:B------:R-:W-:Y:S05]  /*194d0*/  BSYNC.RECONVERGENT B4 ;  /* 0x0000000000047941 */ /* 0x000fea0003800200 */
.L_x_2603:
        /* <DEDUP_REMOVED lines=34> */
.L_x_2600:
[----:B------:R-:W-:Y:S05]  /*19700*/  BSYNC.RECONVERGENT B3 ;  /* 0x0000000000037941 */ /* 0x000fea0003800200 */
.L_x_2596:
[----:B------:R-:W-:Y:S05]  /*19710*/  BSYNC.RECONVERGENT B2 ;  /* 0x0000000000027941 */ /* 0x000fea0003800200 */
.L_x_2595:
[----:B------:R-:W0:Y:S01]  /*19720*/  LDCU.64 UR10, c[0x0][0x710] ;  /* 0x0000e200ff0a77ac */ /* 0x000e220008000a00 */
[----:B------:R-:W-:Y:S02]  /*19730*/  IADD3 R3, PT, PT, R3, 0x80, RZ ;  /* 0x0000008003037810 */ /* 0x000fe40007ffe0ff */
[----:B0-----:R-:W-:-:S04]  /*19740*/  IADD3 R4, P0, PT, R4, UR10, RZ ;  /* 0x0000000a04047c10 */ /* 0x001fc8000ff1e0ff */
[----:B------:R-:W-:-:S05]  /*19750*/  IADD3.X R5, PT, PT, RZ, UR11, RZ, P0, !PT ;  /* 0x0000000bff057c10 */ /* 0x000fca00087fe4ff */
[----:B------:R2:W-:Y:S04]  /*19760*/  STG.E.U16 desc[UR6][R4.64], R47 ;  /* 0x0000002f04007986 */ /* 0x0005e8000c101506 */
.L_x_2581:
        /* <DEDUP_REMOVED lines=401> */
.L_x_2606:
        /* <DEDUP_REMOVED lines=36> */
.L_x_2611:
        /* <DEDUP_REMOVED lines=145> */
.L_x_2610:
[----:B------:R-:W-:Y:S05]  /*1bbd0*/  BSYNC.RECONVERGENT B3 ;  /* 0x0000000000037941 */ /* 0x000fea0003800200 */
.L_x_2609:
        /* <DEDUP_REMOVED lines=82> */
.L_x_2614:
[----:B------:R-:W-:Y:S05]  /*1c100*/  BSYNC.RECONVERGENT B4 ;  /* 0x0000000000047941 */ /* 0x000fea0003800200 */
.L_x_2613:
        /* <DEDUP_REMOVED lines=45> */
.L_x_2616:
[----:B------:R-:W-:Y:S05]  /*1c3e0*/  BSYNC.RECONVERGENT B4 ;  /* 0x0000000000047941 */ /* 0x000fea0003800200 */
.L_x_2615:
        /* <DEDUP_REMOVED lines=34> */
.L_x_2612:
[----:B------:R-:W-:Y:S05]  /*1c610*/  BSYNC.RECONVERGENT B3 ;  /* 0x0000000000037941 */ /* 0x000fea0003800200 */
.L_x_2608:
[----:B------:R-:W-:Y:S05]  /*1c620*/  BSYNC.RECONVERGENT B2 ;  /* 0x0000000000027941 */ /* 0x000fea0003800200 */
.L_x_2607:
[----:B------:R-:W0:Y:S01]  /*1c630*/  LDCU.64 UR10, c[0x0][0x710] ;  /* 0x0000e200ff0a77ac */ /* 0x000e220008000a00 */
[----:B------:R-:W-:Y:S02]  /*1c640*/  IADD3 R3, PT, PT, R3, 0x80, RZ ;  /* 0x0000008003037810 */ /* 0x000fe40007ffe0ff */
[----:B0-----:R-:W-:-:S05]  /*1c650*/  IADD3 R4, P0, PT, R4, UR10, RZ ;  /* 0x0000000a04047c10 */ /* 0x001fca000ff1e0ff */
[----:B------:R-:W-:-:S05]  /*1c660*/  IMAD.X R5, RZ, RZ, UR11, P0 ;  /* 0x0000000bff057e24 */ /* 0x000fca00080e06ff */
[----:B------:R2:W-:Y:S03]  /*1c670*/  STG.E.U16 desc[UR6][R4.64], R47 ;  /* 0x0000002f04007986 */ /* 0x0005e6000c101506 */
.L_x_2593:
[----:B------:R-:W-:-:S13]  /*1c680*/  ISETP.GE.AND P0, PT, R3, UR4, PT ;  /* 0x0000000403007c0c */ /* 0x000fda000bf06270 */
[----:B------:R-:W-:Y:S05]  /*1c690*/  @P0 BREAK.RELIABLE B0 ;  /* 0x0000000000000942 */ /* 0x000fea0003800100 */
[----:B------:R-:W-:Y:S05]  /*1c6a0*/  @P0 BRA `(.L_x_2605) ;  /* 0x0000002c00bc0947 */ /* 0x000fea0003800000 */
[----:B------:R-:W-:Y:S05]  /*1c6b0*/  BSYNC.RELIABLE B0 ;  /* 0x0000000000007941 */ /* 0x000fea0003800100 */
.L_x_2544:
        /* <DEDUP_REMOVED lines=398> */
.L_x_2617:
        /* <DEDUP_REMOVED lines=36> */
.L_x_2622:
        /* <DEDUP_REMOVED lines=145> */
.L_x_2621:
[----:B------:R-:W-:Y:S05]  /*1eaf0*/  BSYNC.RECONVERGENT B3 ;  /* 0x0000000000037941 */ /* 0x000fea0003800200 */
.L_x_2620:
        /* <DEDUP_REMOVED lines=82> */
.L_x_2625:
[----:B------:R-:W-:Y:S05]  /*1f020*/  BSYNC.RECONVERGENT B4 ;  /* 0x0000000000047941 */ /* 0x000fea0003800200 */
.L_x_2624:
        /* <DEDUP_REMOVED lines=45> */
.L_x_2627:
[----:B------:R-:W-:Y:S05]  /*1f300*/  BSYNC.RECONVERGENT B4 ;  /* 0x0000000000047941 */ /* 0x000fea0003800200 */
.L_x_2626:
        /* <DEDUP_REMOVED lines=34> */
.L_x_2623:
[----:B------:R-:W-:Y:S05]  /*1f530*/  BSYNC.RECONVERGENT B3 ;  /* 0x0000000000037941 */ /* 0x000fea0003800200 */
.L_x_2619:
[----:B------:R-:W-:Y:S05]  /*1f540*/  BSYNC.RECONVERGENT B2 ;  /* 0x0000000000027941 */ /* 0x000fea0003800200 */
.L_x_2618:
[----:B------:R-:W0:Y:S01]  /*1f550*/  LDCU.64 UR10, c[0x0][0x710] ;  /* 0x0000e200ff0a77ac */ /* 0x000e220008000a00 */
[----:B------:R-:W-:Y:S01]  /*1f560*/  VIADD R3, R3, 0x80 ;  /* 0x0000008003037836 */ /* 0x000fe20000000000 */
[----:B0-----:R-:W-:-:S04]  /*1f570*/  IADD3 R4, P0, PT, R4, UR10, RZ ;  /* 0x0000000a04047c10 */ /* 0x001fc8000ff1e0ff */
[----:B------:R-:W-:-:S05]  /*1f580*/  IADD3.X R5, PT, PT, RZ, UR11, RZ, P0, !PT ;  /* 0x0000000bff057c10 */ /* 0x000fca00087fe4ff */
[----:B------:R3:W-:Y:S04]  /*1f590*/  STG.E.U16 desc[UR6][R4.64], R47 ;  /* 0x0000002f04007986 */ /* 0x0007e8000c101506 */
.L_x_2605:
[----:B------:R-:W-:Y:S05]  /*1f5a0*/  BSYNC.RECONVERGENT B1 ;  /* 0x0000000000017941 */ /* 0x000fea0003800200 */
.L_x_2543:
        /* <DEDUP_REMOVED lines=401> */
.L_x_2628:
[----:B------:R-:W0:Y:S01]  /*20ec0*/  LDCU.128 UR8, c[0x0][0x730] ;  /* 0x0000e600ff0877ac */ /* 0x000e220008000c00 */
[----:B------:R-:W1:Y:S01]  /*20ed0*/  LDCU.64 UR12, c[0x0][0x748] ;  /* 0x0000e900ff0c77ac */ /* 0x000e620008000a00 */
[----:B0-----:R-:W-:-:S04]  /*20ee0*/  IADD3 R6, P0, PT, R0, UR10, RZ ;  /* 0x0000000a00067c10 */ /* 0x001fc8000ff1e0ff */
[----:B------:R-:W-:Y:S01]  /*20ef0*/  IADD3.X R7, PT, PT, RZ, UR11, RZ, P0, !PT ;  /* 0x0000000bff077c10 */ /* 0x000fe200087fe4ff */
[----:B------:R-:W0:Y:S05]  /*20f00*/  LDCU.64 UR10, c[0x0][0x728] ;  /* 0x0000e500ff0a77ac */ /* 0x000e2a0008000a00 */
[----:B------:R-:W2:Y:S01]  /*20f10*/  LDG.E.64 R6, desc[UR6][R6.64] ;  /* 0x0000000606067981 */ /* 0x000ea2000c1e1b00 */
[----:B------:R-:W-:-:S05]  /*20f20*/  IADD3 R4, P0, PT, R5, UR8, RZ ;  /* 0x0000000805047c10 */ /* 0x000fca000ff1e0ff */
[----:B------:R-:W-:Y:S01]  /*20f30*/  IMAD.X R5, RZ, RZ, UR9, P0 ;  /* 0x00000009ff057e24 */ /* 0x000fe200080e06ff */
[----:B------:R-:W-:Y:S01]  /*20f40*/  ISETP.NE.AND P1, PT, RZ, UR5, PT ;  /* 0x00000005ff007c0c */ /* 0x000fe2000bf25270 */
[----:B------:R-:W3:Y:S04]  /*20f50*/  LDCU.64 UR8, c[0x0][0x710] ;  /* 0x0000e200ff0877ac */ /* 0x000ee80008000a00 */
[----:B------:R-:W1:Y:S01]  /*20f60*/  LDG.E.64 R4, desc[UR6][R4.64] ;  /* 0x0000000604047981 */ /* 0x000e62000c1e1b00 */
[----:B0-----:R-:W-:Y:S01]  /*20f70*/  IADD3 R41, P2, PT, R41, UR10, RZ ;  /* 0x0000000a29297c10 */ /* 0x001fe2000ff5e0ff */
[----:B------:R-:W0:Y:S01]  /*20f80*/  LDCU.64 UR4, c[0x0][0x758] ;  /* 0x0000eb00ff0477ac */ /* 0x000e220008000a00 */
[----:B------:R-:W-:Y:S01]  /*20f90*/  BSSY.RECONVERGENT B1, `(.L_x_2629) ;  /* 0x0000151000017945 */ /* 0x000fe20003800200 */
[----:B------:R-:W-:-:S02]  /*20fa0*/  PRMT R45, RZ, 0x7610, R45 ;  /* 0x00007610ff2d7816 */ /* 0x000fc4000000002d */
        /* <DEDUP_REMOVED lines=13> */
[----:B0-----:R-:W-:Y:S05]  /*21080*/  @!P0 BRA `(.L_x_2630) ;  /* 0x0000001400048947 */ /* 0x001fea0003800000 */
[C---:B------:R-:W-:Y:S01]  /*21090*/  ISETP.GE.U32.AND P0, PT, R0.reuse, 0x10, PT ;  /* 0x000000100000780c */ /* 0x040fe20003f06070 */
[----:B------:R-:W-:Y:S01]  /*210a0*/  BSSY.RECONVERGENT B2, `(.L_x_2631) ;  /* 0x000009b000027945 */ /* 0x000fe20003800200 */
[----:B------:R-:W-:Y:S01]  /*210b0*/  HFMA2 R45, -RZ, RZ, 0, 0 ;  /* 0x00000000ff2d7431 */ /* 0x000fe200000001ff */
[----:B------:R-:W-:Y:S01]  /*210c0*/  MOV R4, R6 ;  /* 0x0000000600047202 */ /* 0x000fe20000000f00 */
[----:B------:R-:W-:Y:S01]  /*210d0*/  IMAD.MOV.U32 R5, RZ, RZ, R7 ;  /* 0x000000ffff057224 */ /* 0x000fe200078e0007 */
[----:B------:R-:W-:Y:S02]  /*210e0*/  ISETP.GE.U32.AND.EX P0, PT, R11, RZ, PT, P0 ;  /* 0x000000ff0b00720c */ /* 0x000fe40003f06100 */
[----:B------:R-:W-:-:S11]  /*210f0*/  LOP3.LUT R40, R0, 0xf, RZ, 0xc0, !PT ;  /* 0x0000000f00287812 */ /* 0x000fd600078ec0ff */
[----:B------:R-:W-:Y:S05]  /*21100*/  @!P0 BRA `(.L_x_2632) ;  /* 0x0000000800508947 */ /* 0x000fea0003800000 */
[----:B------:R-:W-:Y:S01]  /*21110*/  BSSY.RECONVERGENT B3, `(.L_x_2632) ;  /* 0x0000093000037945 */ /* 0x000fe20003800200 */
[----:B------:R-:W-:Y:S02]  /*21120*/  LOP3.LUT R44, R11, 0x7fffffff, RZ, 0xc0, !PT ;  /* 0x7fffffff0b2c7812 */ /* 0x000fe400078ec0ff */
[----:B------:R-:W-:Y:S02]  /*21130*/  LOP3.LUT R42, R0, 0xfffffff0, RZ, 0xc0, !PT ;  /* 0xfffffff0002a7812 */ /* 0x000fe400078ec0ff */
[----:B------:R-:W-:-:S07]  /*21140*/  MOV R45, RZ ;  /* 0x000000ff002d7202 */ /* 0x000fce0000000f00 */
.L_x_2633:
        /* <DEDUP_REMOVED lines=28> */
[----:B------:R-:W-:Y:S01]  /*21310*/  IMAD.IADD R29, R33, 0x1, R35 ;  /* 0x00000001211d7824 */ /* 0x000fe200078e0223 */
[----:B------:R-:W2:Y:S01]  /*21320*/  LDG.E.S16 R46, desc[UR6][R46.64] ;  /* 0x000000062e2e7981 */ /* 0x000ea2000c1e1700 */
[----:B-----5:R-:W-:Y:S02]  /*21330*/  IMAD R35, R31, UR4, RZ ;  /* 0x000000041f237c24 */ /* 0x020fe4000f8e02ff */
[----:B------:R-:W-:Y:S01]  /*21340*/  IMAD.WIDE.U32 R36, R36, UR4, RZ ;  /* 0x0000000424247c25 */ /* 0x000fe2000f8e00ff */
[----:B------:R-:W-:-:S03]  /*21350*/  LEA.HI.X R29, R32, R43, R29, 0x1, P0 ;  /* 0x0000002b201d7211 */ /* 0x000fc600000f0c1d */
[----:B------:R-:W-:Y:S01]  /*21360*/  IMAD R39, R39, UR4, RZ ;  /* 0x0000000427277c24 */ /* 0x000fe2000f8e02ff */
[----:B------:R-:W-:Y:S01]  /*21370*/  LEA R34, P0, R36, R41, 0x1 ;  /* 0x0000002924227211 */ /* 0x000fe200078008ff */
[C---:B------:R-:W-:Y:S01]  /*21380*/  IMAD R35, R30.reuse, UR5, R35 ;  /* 0x000000051e237c24 */ /* 0x040fe2000f8e0223 */
[----:B------:R-:W-:Y:S01]  /*21390*/  IADD3 R49, PT, PT, R37, R49, RZ ;  /* 0x0000003125317210 */ /* 0x000fe20007ffe0ff */
[----:B------:R-:W-:Y:S01]  /*213a0*/  IMAD.WIDE.U32 R30, R30, UR4, RZ ;  /* 0x000000041e1e7c25 */ /* 0x000fe2000f8e00ff */
[----:B------:R-:W2:Y:S03]  /*213b0*/  LDG.E.S16 R28, desc[UR6][R28.64] ;  /* 0x000000061c1c7981 */ /* 0x000ea6000c1e1700 */
        /* <DEDUP_REMOVED lines=14> */
[----:B------:R0:W3:Y:S03]  /*214a0*/  LDG.E.S16 R47, desc[UR6][R34.64] ;  /* 0x00000006222f7981 */ /* 0x0000e6000c1e1700 */
[C---:B------:R-:W-:Y:S01]  /*214b0*/  IMAD.WIDE.U32 R30, R8.reuse, UR4, RZ ;  /* 0x00000004081e7c25 */ /* 0x040fe2000f8e00ff */
[----:B------:R-:W3:Y:S03]  /*214c0*/  LDG.E.S16 R38, desc[UR6][R38.64] ;  /* 0x0000000626267981 */ /* 0x000ee6000c1e1700 */
[----:B------:R-:W-:Y:S01]  /*214d0*/  IMAD R49, R8, UR5, R9 ;  /* 0x0000000508317c24 */ /* 0x000fe2000f8e0209 */
[-C--:B------:R-:W-:Y:S01]  /*214e0*/  LEA R8, P0, R32, R41.reuse, 0x1 ;  /* 0x0000002920087211 */ /* 0x080fe200078008ff */
[----:B------:R-:W-:Y:S01]  /*214f0*/  IMAD.IADD R9, R33, 0x1, R7 ;  /* 0x0000000121097824 */ /* 0x000fe200078e0207 */
[----:B------:R-:W-:Y:S01]  /*21500*/  LEA R6, P1, R30, R41, 0x1 ;  /* 0x000000291e067211 */ /* 0x000fe200078208ff */
[C---:B0-----:R-:W-:Y:S01]  /*21510*/  IMAD.WIDE.U32 R34, R10.reuse, UR4, RZ ;  /* 0x000000040a227c25 */ /* 0x041fe2000f8e00ff */
[----:B------:R-:W-:Y:S01]  /*21520*/  IADD3 R7, PT, PT, R31, R49, RZ ;  /* 0x000000311f077210 */ /* 0x000fe20007ffe0ff */
[----:B------:R-:W4:Y:S02]  /*21530*/  LDG.E.S16 R36, desc[UR6][R36.64] ;  /* 0x0000000624247981 */ /* 0x000f24000c1e1700 */
[----:B------:R-:W-:-:S02]  /*21540*/  IMAD R11, R10, UR5, R11 ;  /* 0x000000050a0b7c24 */ /* 0x000fc4000f8e020b */
[----:B------:R-:W-:Y:S01]  /*21550*/  IMAD R13, R13, UR4, RZ ;  /* 0x000000040d0d7c24 */ /* 0x000fe2000f8e02ff */
[-C--:B------:R-:W-:Y:S02]  /*21560*/  LEA.HI.X R9, R32, R43.reuse, R9, 0x1, P0 ;  /* 0x0000002b20097211 */ /* 0x080fe400000f0c09 */
[----:B------:R-:W-:Y:S01]  /*21570*/  LEA.HI.X R7, R30, R43, R7, 0x1, P1 ;  /* 0x0000002b1e077211 */ /* 0x000fe200008f0c07 */
[----:B------:R-:W-:Y:S01]  /*21580*/  IMAD.WIDE.U32 R30, R12, UR4, RZ ;  /* 0x000000040c1e7c25 */ /* 0x000fe2000f8e00ff */
[----:B------:R-:W-:Y:S01]  /*21590*/  LEA R10, P0, R34, R41, 0x1 ;  /* 0x00000029220a7211 */ /* 0x000fe200078008ff */
[----:B------:R0:W4:Y:S01]  /*215a0*/  LDG.E.S16 R29, desc[UR6][R8.64] ;  /* 0x00000006081d7981 */ /* 0x000122000c1e1700 */
[----:B------:R-:W-:Y:S01]  /*215b0*/  IADD3 R11, PT, PT, R35, R11, RZ ;  /* 0x0000000b230b7210 */ /* 0x000fe20007ffe0ff */
[----:B------:R-:W-:Y:S02]  /*215c0*/  IMAD R13, R12, UR5, R13 ;  /* 0x000000050c0d7c24 */ /* 0x000fe4000f8e020d */
[----:B------:R-:W-:-:S02]  /*215d0*/  IMAD R15, R15, UR4, RZ ;  /* 0x000000040f0f7c24 */ /* 0x000fc4000f8e02ff */
[----:B------:R-:W-:Y:S02]  /*215e0*/  IMAD R33, R17, UR4, RZ ;  /* 0x0000000411217c24 */ /* 0x000fe4000f8e02ff */
[----:B------:R-:W-:Y:S01]  /*215f0*/  IMAD R19, R19, UR4, RZ ;  /* 0x0000000413137c24 */ /* 0x000fe2000f8e02ff */
[----:B------:R-:W-:Y:S01]  /*21600*/  LEA.HI.X R11, R34, R43, R11, 0x1, P0 ;  /* 0x0000002b220b7211 */ /* 0x000fe200000f0c0b */
[----:B------:R1:W5:Y:S01]  /*21610*/  LDG.E.S16 R32, desc[UR6][R6.64] ;  /* 0x0000000606207981 */ /* 0x000362000c1e1700 */
[----:B------:R-:W-:Y:S01]  /*21620*/  IMAD R17, R14, UR5, R15 ;  /* 0x000000050e117c24 */ /* 0x000fe2000f8e020f */
[----:B------:R-:W-:Y:S01]  /*21630*/  LEA R12, P0, R30, R41, 0x1 ;  /* 0x000000291e0c7211 */ /* 0x000fe200078008ff */
[----:B------:R-:W-:Y:S01]  /*21640*/  IMAD.WIDE.U32 R14, R14, UR4, RZ ;  /* 0x000000040e0e7c25 */ /* 0x000fe2000f8e00ff */
[----:B------:R-:W-:Y:S02]  /*21650*/  IADD3 R13, PT, PT, R31, R13, RZ ;  /* 0x0000000d1f0d7210 */ /* 0x000fe40007ffe0ff */
[----:B------:R1:W5:Y:S01]  /*21660*/  LDG.E.S16 R31, desc[UR6][R10.64] ;  /* 0x000000060a1f7981 */ /* 0x000362000c1e1700 */
[----:B0-----:R-:W-:-:S04]  /*21670*/  IMAD.WIDE.U32 R8, R16, UR4, RZ ;  /* 0x0000000410087c25 */ /* 0x001fc8000f8e00ff */
[----:B-1----:R-:W-:Y:S02]  /*21680*/  IMAD R7, R16, UR5, R33 ;  /* 0x0000000510077c24 */ /* 0x002fe4000f8e0221 */
[C---:B------:R-:W-:Y:S02]  /*21690*/  IMAD R33, R18.reuse, UR5, R19 ;  /* 0x0000000512217c24 */ /* 0x040fe4000f8e0213 */
[----:B------:R-:W-:Y:S01]  /*216a0*/  IMAD.WIDE.U32 R18, R18, UR4, RZ ;  /* 0x0000000412127c25 */ /* 0x000fe2000f8e00ff */
[----:B------:R-:W-:Y:S02]  /*216b0*/  LEA.HI.X R13, R30, R43, R13, 0x1, P0 ;  /* 0x0000002b1e0d7211 */ /* 0x000fe400000f0c0d */
[----:B------:R-:W-:Y:S01]  /*216c0*/  LEA R10, P0, R14, R41, 0x1 ;  /* 0x000000290e0a7211 */ /* 0x000fe200078008ff */
        /* <DEDUP_REMOVED lines=8> */
[----:B------:R-:W-:Y:S02]  /*21750*/  LEA.HI.X R7, R8, R43, R7, 0x1, P1 ;  /* 0x0000002b08077211 */ /* 0x000fe400008f0c07 */
[----:B------:R-:W-:Y:S01]  /*21760*/  LEA R8, P0, R18, R41, 0x1 ;  /* 0x0000002912087211 */ /* 0x000fe200078008ff */
[----:B------:R-:W-:Y:S01]  /*21770*/  IMAD R19, R20, UR5, R19 ;  /* 0x0000000514137c24 */ /* 0x000fe2000f8e0213 */
[----:B------:R1:W5:Y:S01]  /*21780*/  LDG.E.S16 R14, desc[UR6][R10.64] ;  /* 0x000000060a0e7981 */ /* 0x000362000c1e1700 */
[----:B------:R-:W-:Y:S01]  /*21790*/  IMAD R21, R23, UR4, RZ ;  /* 0x0000000417157c24 */ /* 0x000fe2000f8e02ff */
[----:B------:R-:W-:-:S02]  /*217a0*/  LEA.HI.X R9, R18, R43, R9, 0x1, P0 ;  /* 0x0000002b12097211 */ /* 0x000fc400000f0c09 */
[----:B0-----:R-:W-:Y:S01]  /*217b0*/  LEA R12, P0, R16, R41, 0x1 ;  /* 0x00000029100c7211 */ /* 0x001fe200078008ff */
[----:B------:R0:W5:Y:S01]  /*217c0*/  LDG.E.S16 R18, desc[UR6][R6.64] ;  /* 0x0000000606127981 */ /* 0x000162000c1e1700 */
[----:B------:R-:W-:Y:S01]  /*217d0*/  IADD3 R13, PT, PT, R17, R19, RZ ;  /* 0x00000013110d7210 */ /* 0x000fe20007ffe0ff */
[----:B------:R-:W-:Y:S02]  /*217e0*/  IMAD R17, R25, UR4, RZ ;  /* 0x0000000419117c24 */ /* 0x000fe4000f8e02ff */
[----:B------:R0:W5:Y:S01]  /*217f0*/  LDG.E.S16 R19, desc[UR6][R8.64] ;  /* 0x0000000608137981 */ /* 0x000162000c1e1700 */
[C---:B-1----:R-:W-:Y:S02]  /*21800*/  IMAD R11, R22.reuse, UR5, R21 ;  /* 0x00000005160b7c24 */ /* 0x042fe4000f8e0215 */
        /* <DEDUP_REMOVED lines=11> */
[----:B------:R-:W-:Y:S02]  /*218c0*/  LEA R16, P0, R6, R41, 0x1 ;  /* 0x0000002906107211 */ /* 0x000fe400078008ff */
        /* <DEDUP_REMOVED lines=24> */
.L_x_2632:
[----:B------:R-:W-:Y:S05]  /*21a50*/  BSYNC.RECONVERGENT B2 ;  /* 0x0000000000027941 */ /* 0x000fea0003800200 */
.L_x_2631:
        /* <DEDUP_REMOVED lines=30> */
[----:B------:R-:W-:Y:S02]  /*21c40*/  IMAD.WIDE.U32 R18, R18, UR8, RZ ;  /* 0x0000000812127c25 */ /* 0x000fe4000f8e00ff */
[----:B------:R0:W2:Y:S02]  /*21c50*/  LDG.E.S16 R12, desc[UR6][R12.64] ;  /* 0x000000060c0c7981 */ /* 0x0000a4000c1e1700 */
[----:B------:R-:W-:Y:S01]  /*21c60*/  IMAD.WIDE.U32 R20, R22, UR8, RZ ;  /* 0x0000000816147c25 */ /* 0x000fe2000f8e00ff */
[----:B------:R-:W-:Y:S02]  /*21c70*/  IADD3 R19, PT, PT, R19, R17, RZ ;  /* 0x0000001113137210 */ /* 0x000fe40007ffe0ff */
[----:B------:R-:W-:Y:S01]  /*21c80*/  LEA R24, P1, R18, R41, 0x1 ;  /* 0x0000002912187211 */ /* 0x000fe200078208ff */
[----:B------:R-:W-:Y:S02]  /*21c90*/  IMAD R25, R22, UR9, R23 ;  /* 0x0000000916197c24 */ /* 0x000fe4000f8e0217 */
[----:B------:R-:W-:-:S02]  /*21ca0*/  IMAD R27, R16, UR9, R27 ;  /* 0x00000009101b7c24 */ /* 0x000fc4000f8e021b */
[----:B------:R-:W-:Y:S01]  /*21cb0*/  IMAD.WIDE.U32 R22, R16, UR8, RZ ;  /* 0x0000000810167c25 */ /* 0x000fe2000f8e00ff */
[----:B------:R-:W-:Y:S02]  /*21cc0*/  LEA R16, P2, R20, R41, 0x1 ;  /* 0x0000002914107211 */ /* 0x000fe400078408ff */
[----:B------:R-:W-:Y:S02]  /*21cd0*/  IADD3 R17, PT, PT, R21, R25, RZ ;  /* 0x0000001915117210 */ /* 0x000fe40007ffe0ff */
[-C--:B------:R-:W-:Y:S02]  /*21ce0*/  LEA.HI.X R25, R18, R43.reuse, R19, 0x1, P1 ;  /* 0x0000002b12197211 */ /* 0x080fe400008f0c13 */
[----:B------:R-:W-:Y:S01]  /*21cf0*/  LEA.HI.X R17, R20, R43, R17, 0x1, P2 ;  /* 0x0000002b14117211 */ /* 0x000fe200010f0c11 */
[----:B------:R-:W-:Y:S01]  /*21d00*/  IMAD R15, R15, UR8, RZ ;  /* 0x000000080f0f7c24 */ /* 0x000fe2000f8e02ff */
[----:B------:R-:W-:Y:S01]  /*21d10*/  LEA R20, P1, R22, R41, 0x1 ;  /* 0x0000002916147211 */ /* 0x000fe200078208ff */
[----:B0-----:R-:W-:Y:S01]  /*21d20*/  IMAD R13, R9, UR8, RZ ;  /* 0x00000008090d7c24 */ /* 0x001fe2000f8e02ff */
[----:B------:R-:W-:Y:S01]  /*21d30*/  IADD3 R19, PT, PT, R23, R27, RZ ;  /* 0x0000001b17137210 */ /* 0x000fe20007ffe0ff */
[----:B------:R-:W-:Y:S01]  /*21d40*/  IMAD R15, R14, UR9, R15 ;  /* 0x000000090e0f7c24 */ /* 0x000fe2000f8e020f */
[----:B------:R0:W2:Y:S02]  /*21d50*/  LDG.E.S16 R18, desc[UR6][R24.64] ;  /* 0x0000000618127981 */ /* 0x0000a4000c1e1700 */
[----:B------:R-:W-:Y:S01]  /*21d60*/  LEA.HI.X R21, R22, R43, R19, 0x1, P1 ;  /* 0x0000002b16157211 */ /* 0x000fe200008f0c13 */
[----:B------:R-:W-:Y:S01]  /*21d70*/  IMAD.WIDE.U32 R22, R14, UR8, RZ ;  /* 0x000000080e167c25 */ /* 0x000fe2000f8e00ff */
[----:B------:R1:W3:Y:S03]  /*21d80*/  LDG.E.S16 R19, desc[UR6][R16.64] ;  /* 0x0000000610137981 */ /* 0x0002e6000c1e1700 */
[----:B------:R-:W-:Y:S01]  /*21d90*/  IMAD.IADD R9, R23, 0x1, R15 ;  /* 0x0000000117097824 */ /* 0x000fe200078e020f */
[C---:B------:R-:W-:Y:S01]  /*21da0*/  LEA R14, P1, R22.reuse, R41, 0x1 ;  /* 0x00000029160e7211 */ /* 0x040fe200078208ff */
[----:B------:R-:W-:Y:S01]  /*21db0*/  IMAD R11, R11, UR8, RZ ;  /* 0x000000080b0b7c24 */ /* 0x000fe2000f8e02ff */
[----:B------:R-:W3:Y:S02]  /*21dc0*/  LDG.E.S16 R20, desc[UR6][R20.64] ;  /* 0x0000000614147981 */ /* 0x000ee4000c1e1700 */
[----:B------:R-:W-:Y:S01]  /*21dd0*/  LEA.HI.X R15, R22, R43, R9, 0x1, P1 ;  /* 0x0000002b160f7211 */ /* 0x000fe200008f0c09 */
[----:B------:R-:W-:-:S02]  /*21de0*/  IMAD R9, R8, UR9, R13 ;  /* 0x0000000908097c24 */ /* 0x000fc4000f8e020d */
[----:B------:R-:W-:Y:S02]  /*21df0*/  IMAD.WIDE.U32 R22, R8, UR8, RZ ;  /* 0x0000000808167c25 */ /* 0x000fe4000f8e00ff */
[----:B------:R-:W4:Y:S02]  /*21e00*/  LDG.E.S16 R14, desc[UR6][R14.64] ;  /* 0x000000060e0e7981 */ /* 0x000f24000c1e1700 */
[----:B------:R-:W-:Y:S01]  /*21e10*/  IMAD R7, R7, UR8, RZ ;  /* 0x0000000807077c24 */ /* 0x000fe2000f8e02ff */
[----:B------:R-:W-:Y:S01]  /*21e20*/  LEA R8, P1, R22, R41, 0x1 ;  /* 0x0000002916087211 */ /* 0x000fe200078208ff */
[C---:B------:R-:W-:Y:S01]  /*21e30*/  IMAD R13, R10.reuse, UR9, R11 ;  /* 0x000000090a0d7c24 */ /* 0x040fe2000f8e020b */
[----:B------:R-:W-:Y:S01]  /*21e40*/  IADD3 R9, PT, PT, R23, R9, RZ ;  /* 0x0000000917097210 */ /* 0x000fe20007ffe0ff */
[----:B0-----:R-:W-:-:S04]  /*21e50*/  IMAD.WIDE.U32 R24, R10, UR8, RZ ;  /* 0x000000080a187c25 */ /* 0x001fc8000f8e00ff */
[----:B------:R-:W-:-:S04]  /*21e60*/  IMAD.WIDE.U32 R10, R6, UR8, RZ ;  /* 0x00000008060a7c25 */ /* 0x000fc8000f8e00ff */
[----:B-1----:R-:W-:Y:S01]  /*21e70*/  IMAD R17, R6, UR9, R7 ;  /* 0x0000000906117c24 */ /* 0x002fe2000f8e0207 */
[----:B------:R-:W-:Y:S02]  /*21e80*/  LEA.HI.X R9, R22, R43, R9, 0x1, P1 ;  /* 0x0000002b16097211 */ /* 0x000fe400008f0c09 */
[----:B------:R-:W-:Y:S02]  /*21e90*/  LEA R16, P1, R10, R41, 0x1 ;  /* 0x000000290a107211 */ /* 0x000fe400078208ff */
        /* <DEDUP_REMOVED lines=14> */
.L_x_2636:
[----:B------:R-:W-:Y:S05]  /*21f80*/  BSYNC.RECONVERGENT B3 ;  /* 0x0000000000037941 */ /* 0x000fea0003800200 */
.L_x_2635:
        /* <DEDUP_REMOVED lines=45> */
.L_x_2638:
[----:B------:R-:W-:Y:S05]  /*22260*/  BSYNC.RECONVERGENT B3 ;  /* 0x0000000000037941 */ /* 0x000fea0003800200 */
.L_x_2637:
        /* <DEDUP_REMOVED lines=32> */
[----:B--2---:R-:W-:-:S04]  /*22470*/  IADD3 R45, PT, PT, R6, R45, RZ ;  /* 0x0000002d062d7210 */ /* 0x004fc80007ffe0ff */
[----:B---3--:R-:W-:-:S07]  /*22480*/  @P0 IADD3 R45, PT, PT, R8, R45, RZ ;  /* 0x0000002d082d0210 */ /* 0x008fce0007ffe0ff */
.L_x_2634:
[----:B------:R-:W-:Y:S05]  /*22490*/  BSYNC.RECONVERGENT B2 ;  /* 0x0000000000027941 */ /* 0x000fea0003800200 */
.L_x_2630:
[----:B------:R-:W-:Y:S05]  /*224a0*/  BSYNC.RECONVERGENT B1 ;  /* 0x0000000000017941 */ /* 0x000fea0003800200 */
.L_x_2629:
[----:B------:R-:W-:Y:S01]  /*224b0*/  STG.E.U16 desc[UR6][R2.64], R45 ;  /* 0x0000002d02007986 */ /* 0x000fe2000c101506 */
[----:B------:R-:W-:Y:S05]  /*224c0*/  EXIT ;  /* 0x000000000000794d */ /* 0x000fea0003800000 */
.L_x_2639:
        /* <DEDUP_REMOVED lines=11> */
.L_x_17238:


//--------------------- .text._ZN2at6native73_GLOBAL__N__c8866d80_35_SparseBinaryOpIntersectionKernel_cu_7dd49032_323712apply_kernelILi128ELi8EZNS1_29binary_op_intersection_kernelINS1_9RhsProjOpEllEEvRNS_14TensorIteratorEllRKNS_6TensorEbEUliE_EEviT1_ --------------------------
	.section	.text._ZN2at6native73_GLOBAL__N__c8866d80_35_SparseBinaryOpIntersectionKernel_cu_7dd49032_323712apply_kernelILi128ELi8EZNS1_29binary_op_intersection_kernelINS1_9RhsProjOpEllEEvRNS_14TensorIteratorEllRKNS_6TensorEbEUliE_EEviT1_,"ax",@progbits
	.align	128
.text._ZN2at6native73_GLOBAL__N__c8866d80_35_SparseBinaryOpIntersectionKernel_cu_7dd49032_323712apply_kernelILi128ELi8EZNS1_29binary_op_intersection_kernelINS1_9RhsProjOpEllEEvRNS_14TensorIteratorEllRKNS_6TensorEbEUliE_EEviT1_:
        .type           _ZN2at6native73_GLOBAL__N__c8866d80_35_SparseBinaryOpIntersectionKernel_cu_7dd49032_323712apply_kernelILi128ELi8EZNS1_29binary_op_intersection_kernelINS1_9RhsProjOpEllEEvRNS_14TensorIteratorEllRKNS_6TensorEbEUliE_EEviT1_,@function
        .size           _ZN2at6native73_GLOBAL__N__c8866d80_35_SparseBinaryOpIntersectionKernel_cu_7dd49032_323712apply_kernelILi128ELi8EZNS1_29binary_op_intersection_kernelINS1_9RhsProjOpEllEEvRNS_14TensorIteratorEllRKNS_6TensorEbEUliE_EEviT1_,(.L_x_17239 - _ZN2at6native73_GLOBAL__N__c8866d80_35_SparseBinaryOpIntersectionKernel_cu_7dd49032_323712apply_kernelILi128ELi8EZNS1_29binary_op_intersection_kernelINS1_9RhsProjOpEllEEvRNS_14TensorIteratorEllRKNS_6TensorEbEUliE_EEviT1_)
        .other          _ZN2at6native73_GLOBAL__N__c8866d80_35_SparseBinaryOpIntersectionKernel_cu_7dd49032_323712apply_kernelILi128ELi8EZNS1_29binary_op_intersection_kernelINS1_9RhsProjOpEllEEvRNS_14TensorIteratorEllRKNS_6TensorEbEUliE_EEviT1_,@"STO_CUDA_ENTRY STV_DEFAULT"
_ZN2at6native73_GLOBAL__N__c8866d80_35_SparseBinaryOpIntersectionKernel_cu_7dd49032_323712apply_kernelILi128ELi8EZNS1_29binary_op_intersection_kernelINS1_9RhsProjOpEllEEvRNS_14TensorIteratorEllRKNS_6TensorEbEUliE_EEviT1_:
        /* <DEDUP_REMOVED lines=28> */
[----:B------:R-:W-:Y:S02]  /*01c0*/  HFMA2 R42, -RZ, RZ, 0, 0 ;  /* 0x00000000ff2a7431 */ /* 0x000fe400000001ff */
        /* <DEDUP_REMOVED lines=17> */
[----:B------:R-:W-:Y:S02]  /*02e0*/  MOV R42, RZ ;  /* 0x000000ff002a7202 */ /* 0x000fe40000000f00 */
[----:B--2---:R-:W-:-:S04]  /*02f0*/  LEA R6, P1, R4, R6, 0x3 ;  /* 0x0000000604067211 */ /* 0x004fc800078218ff */
[----:B------:R-:W-:-:S05]  /*0300*/  LEA.HI.X R7, R4, R7, R5, 0x3, P1 ;  /* 0x0000000704077211 */ /* 0x000fca00008f1c05 */
[----:B------:R-:W-:Y:S05]  /*0310*/  @!P0 BRA `(.L_x_2645) ;  /* 0x0000000800748947 */ /* 0x000fea0003800000 */
[----:B------:R-:W1:Y:S01]  /*0320*/  LDC.64 R4, c[0x0][0x728] ;  /* 0x0001ca00ff047b82 */ /* 0x000e620000000a00 */
[----:B------:R-:W-:Y:S01]  /*0330*/  LOP3.LUT R38, R38, 0x7fffffff, RZ, 0xc0, !PT ;  /* 0x7fffffff26267812 */ /* 0x000fe200078ec0ff */
[----:B------:R-:W-:Y:S01]  /*0340*/  IMAD.MOV.U32 R39, RZ, RZ, RZ ;  /* 0x000000ffff277224 */ /* 0x000fe200078e00ff */
[----:B------:R-:W-:Y:S01]  /*0350*/  LOP3.LUT R40, R0, 0xfffffff0, RZ, 0xc0, !PT ;  /* 0xfffffff000287812 */ /* 0x000fe200078ec0ff */
[----:B------:R-:W2:Y:S01]  /*0360*/  LDCU.64 UR28, c[0x0][0x758] ;  /* 0x0000eb00ff1c77ac */ /* 0x000ea20008000a00 */
[----:B------:R-:W-:-:S07]  /*0370*/  MOV R42, RZ ;  /* 0x000000ff002a7202 */ /* 0x000fce0000000f00 */
.L_x_2646:
        /* <DEDUP_REMOVED lines=18> */
[C---:B------:R-:W-:Y:S02]  /*04a0*/  IMAD R37, R32.reuse, UR29, R31 ;  /* 0x0000001d20257c24 */ /* 0x040fe4000f8e021f */
[----:B------:R-:W-:-:S04]  /*04b0*/  IMAD.WIDE.U32 R32, R32, UR28, RZ ;  /* 0x0000001c20207c25 */ /* 0x000fc8000f8e00ff */
[----:B----4-:R-:W-:Y:S02]  /*04c0*/  IMAD R35, R35, UR28, RZ ;  /* 0x0000001c23237c24 */ /* 0x010fe4000f8e02ff */
[----:B------:R-:W-:-:S04]  /*04d0*/  IMAD.WIDE.U32 R30, R36, UR28, RZ ;  /* 0x0000001c241e7c25 */ /* 0x000fc8000f8e00ff */
[----:B------:R-:W-:Y:S02]  /*04e0*/  IMAD R41, R36, UR29, R41 ;  /* 0x0000001d24297c24 */ /* 0x000fe4000f8e0229 */
[C---:B------:R-:W-:Y:S01]  /*04f0*/  IMAD R43, R34.reuse, UR29, R35 ;  /* 0x0000001d222b7c24 */ /* 0x040fe2000f8e0223 */
[----:B------:R-:W-:Y:S01]  /*0500*/  IADD3 R35, PT, PT, R33, R37, RZ ;  /* 0x0000002521237210 */ /* 0x000fe20007ffe0ff */
[----:B------:R-:W-:Y:S01]  /*0510*/  IMAD.WIDE.U32 R50, R34, UR28, RZ ;  /* 0x0000001c22327c25 */ /* 0x000fe2000f8e00ff */
[-C--:B-1----:R-:W-:Y:S02]  /*0520*/  LEA R44, P0, R32, R4.reuse, 0x3 ;  /* 0x00000004202c7211 */ /* 0x082fe400078018ff */
[-C--:B------:R-:W-:Y:S01]  /*0530*/  LEA R36, P1, R30, R4.reuse, 0x3 ;  /* 0x000000041e247211 */ /* 0x080fe200078218ff */
[----:B------:R-:W-:Y:S02]  /*0540*/  IMAD.IADD R33, R31, 0x1, R41 ;  /* 0x000000011f217824 */ /* 0x000fe400078e0229 */
[----:B-----5:R-:W-:Y:S01]  /*0550*/  IMAD R25, R25, UR28, RZ ;  /* 0x0000001c19197c24 */ /* 0x020fe2000f8e02ff */
[----:B------:R-:W-:Y:S01]  /*0560*/  LEA R34, P2, R50, R4, 0x3 ;  /* 0x0000000432227211 */ /* 0x000fe200078418ff */
[----:B------:R-:W-:Y:S01]  /*0570*/  IMAD R21, R21, UR28, RZ ;  /* 0x0000001c15157c24 */ /* 0x000fe2000f8e02ff */
[----:B------:R-:W-:Y:S01]  /*0580*/  IADD3 R31, PT, PT, R51, R43, RZ ;  /* 0x0000002b331f7210 */ /* 0x000fe20007ffe0ff */
[----:B------:R-:W-:Y:S01]  /*0590*/  IMAD R25, R24, UR29, R25 ;  /* 0x0000001d18197c24 */ /* 0x000fe2000f8e0219 */
[----:B------:R-:W-:-:S02]  /*05a0*/  LEA.HI.X R45, R32, R5, R35, 0x3, P0 ;  /* 0x00000005202d7211 */ /* 0x000fc400000f1c23 */
[-C--:B------:R-:W-:Y:S01]  /*05b0*/  LEA.HI.X R37, R30, R5.reuse, R33, 0x3, P1 ;  /* 0x000000051e257211 */ /* 0x080fe200008f1c21 */
[----:B------:R-:W-:Y:S01]  /*05c0*/  IMAD.WIDE.U32 R32, R24, UR28, RZ ;  /* 0x0000001c18207c25 */ /* 0x000fe2000f8e00ff */
[----:B------:R-:W-:Y:S02]  /*05d0*/  LEA.HI.X R35, R50, R5, R31, 0x3, P2 ;  /* 0x0000000532237211 */ /* 0x000fe400010f1c1f */
[----:B------:R-:W2:Y:S01]  /*05e0*/  LDG.E.64 R44, desc[UR6][R44.64] ;  /* 0x000000062c2c7981 */ /* 0x000ea2000c1e1b00 */
[----:B------:R-:W-:Y:S01]  /*05f0*/  IMAD R23, R23, UR28, RZ ;  /* 0x0000001c17177c24 */ /* 0x000fe2000f8e02ff */
[----:B------:R-:W-:Y:S01]  /*0600*/  LEA R24, P0, R32, R4, 0x3 ;  /* 0x0000000420187211 */ /* 0x000fe200078018ff */
[C---:B------:R-:W-:Y:S01]  /*0610*/  IMAD.WIDE.U32 R50, R20.reuse, UR28, RZ ;  /* 0x0000001c14327c25 */ /* 0x040fe2000f8e00ff */
[----:B------:R-:W2:Y:S03]  /*0620*/  LDG.E.64 R36, desc[UR6][R36.64] ;  /* 0x0000000624247981 */ /* 0x000ea6000c1e1b00 */
[----:B------:R-:W-:Y:S01]  /*0630*/  IMAD R21, R20, UR29, R21 ;  /* 0x0000001d14157c24 */ /* 0x000fe2000f8e0215 */
[----:B------:R-:W3:Y:S01]  /*0640*/  LDG.E.64 R34, desc[UR6][R34.64] ;  /* 0x0000000622227981 */ /* 0x000ee2000c1e1b00 */
[----:B------:R-:W-:-:S02]  /*0650*/  IMAD.IADD R25, R33, 0x1, R25 ;  /* 0x0000000121197824 */ /* 0x000fc400078e0219 */
[----:B------:R-:W-:-:S04]  /*0660*/  IMAD.WIDE.U32 R30, R22, UR28, RZ ;  /* 0x0000001c161e7c25 */ /* 0x000fc8000f8e00ff */
[----:B------:R-:W-:Y:S02]  /*0670*/  IMAD R23, R22, UR29, R23 ;  /* 0x0000001d16177c24 */ /* 0x000fe4000f8e0217 */
[----:B------:R-:W-:Y:S01]  /*0680*/  IMAD R19, R19, UR28, RZ ;  /* 0x0000001c13137c24 */ /* 0x000fe2000f8e02ff */
[-C--:B------:R-:W-:Y:S01]  /*0690*/  LEA R20, P2, R50, R4.reuse, 0x3 ;  /* 0x0000000432147211 */ /* 0x080fe200078418ff */
[----:B------:R-:W-:Y:S01]  /*06a0*/  IMAD.IADD R21, R51, 0x1, R21 ;  /* 0x0000000133157824 */ /* 0x000fe200078e0215 */
[----:B------:R-:W-:Y:S01]  /*06b0*/  LEA.HI.X R25, R32, R5, R25, 0x3, P0 ;  /* 0x0000000520197211 */ /* 0x000fe200000f1c19 */
[----:B------:R-:W-:Y:S01]  /*06c0*/  IMAD R19, R18, UR29, R19 ;  /* 0x0000001d12137c24 */ /* 0x000fe2000f8e0213 */
[----:B------:R-:W-:Y:S01]  /*06d0*/  LEA R22, P1, R30, R4, 0x3 ;  /* 0x000000041e167211 */ /* 0x000fe200078218ff */
[----:B------:R-:W-:Y:S01]  /*06e0*/  IMAD.WIDE.U32 R32, R18, UR28, RZ ;  /* 0x0000001c12207c25 */ /* 0x000fe2000f8e00ff */
[----:B------:R-:W-:-:S03]  /*06f0*/  IADD3 R23, PT, PT, R31, R23, RZ ;  /* 0x000000171f177210 */ /* 0x000fc60007ffe0ff */
[----:B------:R-:W-:Y:S02]  /*0700*/  IMAD R15, R15, UR28, RZ ;  /* 0x0000001c0f0f7c24 */ /* 0x000fe4000f8e02ff */
[----:B------:R-:W-:Y:S01]  /*0710*/  IMAD R17, R17, UR28, RZ ;  /* 0x0000001c11117c24 */ /* 0x000fe2000f8e02ff */
[-C--:B------:R-:W-:Y:S01]  /*0720*/  LEA.HI.X R21, R50, R5.reuse, R21, 0x3, P2 ;  /* 0x0000000532157211 */ /* 0x080fe200010f1c15 */
[----:B------:R-:W-:Y:S01]  /*0730*/  IMAD.WIDE.U32 R50, R14, UR28, RZ ;  /* 0x0000001c0e327c25 */ /* 0x000fe2000f8e00ff */
[----:B------:R-:W-:Y:S01]  /*0740*/  LEA.HI.X R23, R30, R5, R23, 0x3, P1 ;  /* 0x000000051e177211 */ /* 0x000fe200008f1c17 */
[----:B------:R-:W3:Y:S01]  /*0750*/  LDG.E.64 R24, desc[UR6][R24.64] ;  /* 0x0000000618187981 */ /* 0x000ee2000c1e1b00 */
[----:B------:R-:W-:Y:S01]  /*0760*/  LEA R18, P0, R32, R4, 0x3 ;  /* 0x0000000420127211 */ /* 0x000fe200078018ff */
[----:B------:R-:W-:Y:S01]  /*0770*/  IMAD R15, R14, UR29, R15 ;  /* 0x0000001d0e0f7c24 */ /* 0x000fe2000f8e020f */
[----:B------:R-:W-:Y:S01]  /*0780*/  IADD3 R19, PT, PT, R33, R19, RZ ;  /* 0x0000001321137210 */ /* 0x000fe20007ffe0ff */
[----:B------:R-:W-:-:S04]  /*0790*/  IMAD.WIDE.U32 R30, R16, UR28, RZ ;  /* 0x0000001c101e7c25 */ /* 0x000fc8000f8e00ff */
[----:B------:R-:W-:Y:S02]  /*07a0*/  IMAD R17, R16, UR29, R17 ;  /* 0x0000001d10117c24 */ /* 0x000fe4000f8e0211 */
[----:B------:R-:W-:Y:S01]  /*07b0*/  IMAD R9, R9, UR28, RZ ;  /* 0x0000001c09097c24 */ /* 0x000fe2000f8e02ff */
[-C--:B------:R-:W-:Y:S01]  /*07c0*/  LEA R14, P2, R50, R4.reuse, 0x3 ;  /* 0x00000004320e7211 */ /* 0x080fe200078418ff */
[----:B------:R-:W-:Y:S01]  /*07d0*/  IMAD.IADD R17, R31, 0x1, R17 ;  /* 0x000000011f117824 */ /* 0x000fe200078e0211 */
[----:B------:R-:W-:Y:S01]  /*07e0*/  IADD3 R15, PT, PT, R51, R15, RZ ;  /* 0x0000000f330f7210 */ /* 0x000fe20007ffe0ff */
[----:B------:R-:W-:Y:S01]  /*07f0*/  IMAD R13, R13, UR28, RZ ;  /* 0x0000001c0d0d7c24 */ /* 0x000fe2000f8e02ff */
[-C--:B------:R-:W-:Y:S01]  /*0800*/  LEA.HI.X R19, R32, R5.reuse, R19, 0x3, P0 ;  /* 0x0000000520137211 */ /* 0x080fe200000f1c13 */
[----:B------:R-:W-:Y:S01]  /*0810*/  IMAD R9, R8, UR29, R9 ;  /* 0x0000001d08097c24 */ /* 0x000fe2000f8e0209 */
[-C--:B------:R-:W-:Y:S01]  /*0820*/  LEA R16, P1, R30, R4.reuse, 0x3 ;  /* 0x000000041e107211 */ /* 0x080fe200078218ff */
[----:B------:R-:W-:Y:S01]  /*0830*/  IMAD.WIDE.U32 R32, R8, UR28, RZ ;  /* 0x0000001c08207c25 */ /* 0x000fe2000f8e00ff */
[-C--:B------:R-:W-:Y:S01]  /*0840*/  LEA.HI.X R15, R50, R5.reuse, R15, 0x3, P2 ;  /* 0x00000005320f7211 */ /* 0x080fe200010f1c0f */
[----:B------:R-:W4:Y:S02]  /*0850*/  LDG.E.64 R22, desc[UR6][R22.64] ;  /* 0x0000000616167981 */ /* 0x000f24000c1e1b00 */
[----:B------:R-:W-:Y:S01]  /*0860*/  IMAD R11, R11, UR28, RZ ;  /* 0x0000001c0b0b7c24 */ /* 0x000fe2000f8e02ff */
[----:B------:R-:W-:Y:S01]  /*0870*/  LEA.HI.X R17, R30, R5, R17, 0x3, P1 ;  /* 0x000000051e117211 */ /* 0x000fe200008f1c11 */
[C---:B------:R-:W-:Y:S01]  /*0880*/  IMAD R41, R12.reuse, UR29, R13 ;  /* 0x0000001d0c297c24 */ /* 0x040fe2000f8e020d */
[----:B------:R-:W4:Y:S01]  /*0890*/  LDG.E.64 R20, desc[UR6][R20.64] ;  /* 0x0000000614147981 */ /* 0x000f22000c1e1b00 */
[----:B------:R-:W-:Y:S01]  /*08a0*/  IMAD.WIDE.U32 R50, R12, UR28, RZ ;  /* 0x0000001c0c327c25 */ /* 0x000fe2000f8e00ff */
[----:B------:R-:W-:-:S02]  /*08b0*/  LEA R12, P0, R32, R4, 0x3 ;  /* 0x00000004200c7211 */ /* 0x000fc400078018ff */
[----:B------:R-:W5:Y:S01]  /*08c0*/  LDG.E.64 R18, desc[UR6][R18.64] ;  /* 0x0000000612127981 */ /* 0x000f62000c1e1b00 */
[----:B------:R-:W-:Y:S02]  /*08d0*/  IMAD.IADD R13, R33, 0x1, R9 ;  /* 0x00000001210d7824 */ /* 0x000fe400078e0209 */
[C---:B------:R-:W-:Y:S01]  /*08e0*/  IMAD.WIDE.U32 R30, R10.reuse, UR28, RZ ;  /* 0x0000001c0a1e7c25 */ /* 0x040fe2000f8e00ff */
[----:B------:R-:W5:Y:S03]  /*08f0*/  LDG.E.64 R16, desc[UR6][R16.64] ;  /* 0x0000000610107981 */ /* 0x000f66000c1e1b00 */
[----:B------:R-:W-:Y:S01]  /*0900*/  IMAD R11, R10, UR29, R11 ;  /* 0x0000001d0a0b7c24 */ /* 0x000fe2000f8e020b */
[----:B------:R-:W-:Y:S01]  /*0910*/  LEA.HI.X R13, R32, R5, R13, 0x3, P0 ;  /* 0x00000005200d7211 */ /* 0x000fe200000f1c0d */
[----:B------:R-:W-:Y:S01]  /*0920*/  IMAD R33, R49, UR28, RZ ;  /* 0x0000001c31217c24 */ /* 0x000fe2000f8e02ff */
[----:B------:R-:W5:Y:S02]  /*0930*/  LDG.E.64 R14, desc[UR6][R14.64] ;  /* 0x000000060e0e7981 */ /* 0x000f64000c1e1b00 */
[----:B------:R-:W-:Y:S01]  /*0940*/  IADD3 R11, PT, PT, R31, R11, RZ ;  /* 0x0000000b1f0b7210 */ /* 0x000fe20007ffe0ff */
[----:B------:R-:W-:Y:S01]  /*0950*/  IMAD R31, R47, UR28, RZ ;  /* 0x0000001c2f1f7c24 */ /* 0x000fe2000f8e02ff */
[-C--:B------:R-:W-:Y:S01]  /*0960*/  LEA R8, P2, R50, R4.reuse, 0x3 ;  /* 0x0000000432087211 */ /* 0x080fe200078418ff */
[----:B------:R-:W-:Y:S01]  /*0970*/  IMAD.IADD R9, R51, 0x1, R41 ;  /* 0x0000000133097824 */ /* 0x000fe200078e0229 */
[----:B------:R-:W5:Y:S01]  /*0980*/  LDG.E.64 R12, desc[UR6][R12.64] ;  /* 0x000000060c0c7981 */ /* 0x000f62000c1e1b00 */
[----:B------:R-:W-:Y:S01]  /*0990*/  IMAD R41, R29, UR28, RZ ;  /* 0x0000001c1d297c24 */ /* 0x000fe2000f8e02ff */
[----:B------:R-:W-:Y:S01]  /*09a0*/  LEA R10, P1, R30, R4, 0x3 ;  /* 0x000000041e0a7211 */ /* 0x000fe200078218ff */
[----:B------:R-:W-:-:S02]  /*09b0*/  IMAD R31, R46, UR29, R31 ;  /* 0x0000001d2e1f7c24 */ /* 0x000fc4000f8e021f */
[----:B------:R-:W-:Y:S02]  /*09c0*/  IMAD R29, R48, UR29, R33 ;  /* 0x0000001d301d7c24 */ /* 0x000fe4000f8e0221 */
[----:B------:R-:W-:Y:S01]  /*09d0*/  IMAD.WIDE.U32 R46, R46, UR28, RZ ;  /* 0x0000001c2e2e7c25 */ /* 0x000fe2000f8e00ff */
[----:B------:R-:W-:-:S03]  /*09e0*/  LEA.HI.X R9, R50, R5, R9, 0x3, P2 ;  /* 0x0000000532097211 */ /* 0x000fc600010f1c09 */
[----:B------:R-:W-:-:S04]  /*09f0*/  IMAD.WIDE.U32 R48, R48, UR28, RZ ;  /* 0x0000001c30307c25 */ /* 0x000fc8000f8e00ff */
[----:B------:R-:W-:Y:S01]  /*0a00*/  IMAD R33, R27, UR28, RZ ;  /* 0x0000001c1b217c24 */ /* 0x000fe2000f8e02ff */
[----:B------:R-:W-:Y:S01]  /*0a10*/  LEA.HI.X R11, R30, R5, R11, 0x3, P1 ;  /* 0x000000051e0b7211 */ /* 0x000fe200008f1c0b */
[----:B------:R-:W-:Y:S01]  /*0a20*/  IMAD R27, R28, UR29, R41 ;  /* 0x0000001d1c1b7c24 */ /* 0x000fe2000f8e0229 */
[-C--:B------:R-:W-:Y:S01]  /*0a30*/  LEA R32, P0, R46, R4.reuse, 0x3 ;  /* 0x000000042e207211 */ /* 0x080fe200078018ff */
[----:B------:R-:W-:Y:S01]  /*0a40*/  IMAD.WIDE.U32 R50, R28, UR28, RZ ;  /* 0x0000001c1c327c25 */ /* 0x000fe2000f8e00ff */
[----:B------:R-:W5:Y:S03]  /*0a50*/  LDG.E.64 R8, desc[UR6][R8.64] ;  /* 0x0000000608087981 */ /* 0x000f66000c1e1b00 */
[C---:B------:R-:W-:Y:S01]  /*0a60*/  IMAD.WIDE.U32 R52, R26.reuse, UR28, RZ ;  /* 0x0000001c1a347c25 */ /* 0x040fe2000f8e00ff */
[----:B------:R-:W5:Y:S03]  /*0a70*/  LDG.E.64 R10, desc[UR6][R10.64] ;  /* 0x000000060a0a7981 */ /* 0x000f66000c1e1b00 */
[----:B------:R-:W-:Y:S01]  /*0a80*/  IMAD R43, R26, UR29, R33 ;  /* 0x0000001d1a2b7c24 */ /* 0x000fe2000f8e0221 */
[----:B------:R-:W-:Y:S01]  /*0a90*/  LEA R26, P1, R48, R4, 0x3 ;  /* 0x00000004301a7211 */ /* 0x000fe200078218ff */
[----:B------:R-:W-:Y:S01]  /*0aa0*/  IMAD.IADD R41, R49, 0x1, R29 ;  /* 0x0000000131297824 */ /* 0x000fe200078e021d */
[----:B------:R-:W-:Y:S01]  /*0ab0*/  IADD3 R33, PT, PT, R47, R31, RZ ;  /* 0x0000001f2f217210 */ /* 0x000fe20007ffe0ff */
[----:B------:R-:W-:Y:S01]  /*0ac0*/  IMAD.IADD R29, R53, 0x1, R43 ;  /* 0x00000001351d7824 */ /* 0x000fe200078e022b */
[----:B------:R-:W-:-:S02]  /*0ad0*/  IADD3 R31, PT, PT, R51, R27, RZ ;  /* 0x0000001b331f7210 */ /* 0x000fc40007ffe0ff */
[-C--:B------:R-:W-:Y:S02]  /*0ae0*/  LEA R30, P2, R50, R4.reuse, 0x3 ;  /* 0x00000004321e7211 */ /* 0x080fe400078418ff */
[----:B------:R-:W-:Y:S02]  /*0af0*/  LEA R28, P3, R52, R4, 0x3 ;  /* 0x00000004341c7211 */ /* 0x000fe400078618ff */
        /* <DEDUP_REMOVED lines=8> */
[----:B--2---:R-:W-:-:S04]  /*0b80*/  IADD3 R41, P0, P1, R36, R44, R42 ;  /* 0x0000002c24297210 */ /* 0x004fc8000791e02a */
[----:B------:R-:W-:Y:S02]  /*0b90*/  IADD3.X R39, PT, PT, R37, R45, R39, P0, P1 ;  /* 0x0000002d25277210 */ /* 0x000fe400007e2427 */
[----:B---3--:R-:W-:-:S04]  /*0ba0*/  IADD3 R41, P2, P3, R24, R34, R41 ;  /* 0x0000002218297210 */ /* 0x008fc80007b5e029 */
[----:B------:R-:W-:Y:S02]  /*0bb0*/  IADD3.X R35, PT, PT, R25, R35, R39, P2, P3 ;  /* 0x0000002319237210 */ /* 0x000fe400017e6427 */
[----:B----4-:R-:W-:-:S04]  /*0bc0*/  IADD3 R37, P0, P1, R20, R22, R41 ;  /* 0x0000001614257210 */ /* 0x010fc8000791e029 */
[----:B------:R-:W-:Y:S02]  /*0bd0*/  IADD3.X R23, PT, PT, R21, R23, R35, P0, P1 ;  /* 0x0000001715177210 */ /* 0x000fe400007e2423 */
[----:B-----5:R-:W-:-:S04]  /*0be0*/  IADD3 R25, P2, P3, R16, R18, R37 ;  /* 0x0000001210197210 */ /* 0x020fc80007b5e025 */
[----:B------:R-:W-:Y:S02]  /*0bf0*/  IADD3.X R19, PT, PT, R17, R19, R23, P2, P3 ;  /* 0x0000001311137210 */ /* 0x000fe400017e6417 */
[----:B------:R-:W-:Y:S02]  /*0c00*/  IADD3 R40, P2, PT, R40, -0x10, RZ ;  /* 0xfffffff028287810 */ /* 0x000fe40007f5e0ff */
[----:B------:R-:W-:Y:S02]  /*0c10*/  IADD3 R21, P0, P1, R12, R14, R25 ;  /* 0x0000000e0c157210 */ /* 0x000fe4000791e019 */
[----:B------:R-:W-:Y:S02]  /*0c20*/  IADD3.X R38, PT, PT, R38, -0x1, RZ, P2, !PT ;  /* 0xffffffff26267810 */ /* 0x000fe400017fe4ff */
[----:B------:R-:W-:Y:S02]  /*0c30*/  IADD3.X R15, PT, PT, R13, R15, R19, P0, P1 ;  /* 0x0000000f0d0f7210 */ /* 0x000fe400007e2413 */
[----:B------:R-:W-:-:S04]  /*0c40*/  ISETP.NE.U32.AND P0, PT, R40, RZ, PT ;  /* 0x000000ff2800720c */ /* 0x000fc80003f05070 */
[----:B------:R-:W-:Y:S02]  /*0c50*/  ISETP.NE.AND.EX P0, PT, R38, RZ, PT, P0 ;  /* 0x000000ff2600720c */ /* 0x000fe40003f05300 */
[----:B------:R-:W-:-:S04]  /*0c60*/  IADD3 R17, P3, P4, R8, R10, R21 ;  /* 0x0000000a08117210 */ /* 0x000fc80007c7e015 */
[----:B------:R-:W-:Y:S02]  /*0c70*/  IADD3.X R9, PT, PT, R9, R11, R15, P3, P4 ;  /* 0x0000000b09097210 */ /* 0x000fe40001fe840f */
[----:B------:R-:W-:-:S04]  /*0c80*/  IADD3 R6, P3, PT, R6, 0x80, RZ ;  /* 0x0000008006067810 */ /* 0x000fc80007f7e0ff */
[----:B------:R-:W-:Y:S02]  /*0c90*/  IADD3.X R7, PT, PT, RZ, R7, RZ, P3, !PT ;  /* 0x00000007ff077210 */ /* 0x000fe40001ffe4ff */
[----:B------:R-:W-:-:S04]  /*0ca0*/  IADD3 R13, P2, P1, R26, R32, R17 ;  /* 0x000000201a0d7210 */ /* 0x000fc8000795e011 */
[----:B------:R-:W-:Y:S02]  /*0cb0*/  IADD3.X R27, PT, PT, R27, R33, R9, P2, P1 ;  /* 0x000000211b1b7210 */ /* 0x000fe400017e2409 */
[----:B------:R-:W-:-:S04]  /*0cc0*/  IADD3 R42, P4, P5, R28, R30, R13 ;  /* 0x0000001e1c2a7210 */ /* 0x000fc80007d9e00d */
[----:B------:R-:W-:Y:S01]  /*0cd0*/  IADD3.X R39, PT, PT, R29, R31, R27, P4, P5 ;  /* 0x0000001f1d277210 */ /* 0x000fe200027ea41b */
[----:B------:R-:W-:Y:S08]  /*0ce0*/  @P0 BRA `(.L_x_2646) ;  /* 0xfffffff400a40947 */ /* 0x000ff0000383ffff */
.L_x_2645:
        /* <DEDUP_REMOVED lines=29> */
[----:B------:R-:W-:-:S03]  /*0ec0*/  IMAD.WIDE.U32 R24, R10, UR28, RZ ;  /* 0x0000001c0a187c25 */ /* 0x000fc6000f8e00ff */
[----:B------:R-:W2:Y:S01]  /*0ed0*/  LDG.E.64 R8, desc[UR6][R8.64] ;  /* 0x0000000608087981 */ /* 0x000ea2000c1e1b00 */
[----:B------:R-:W-:-:S04]  /*0ee0*/  IMAD.WIDE.U32 R30, R14, UR28, RZ ;  /* 0x0000001c0e1e7c25 */ /* 0x000fc8000f8e00ff */
[----:B------:R-:W-:Y:S02]  /*0ef0*/  IMAD R27, R14, UR29, R27 ;  /* 0x0000001d0e1b7c24 */ /* 0x000fe4000f8e021b */
[----:B------:R-:W-:-:S04]  /*0f00*/  IMAD.WIDE.U32 R28, R12, UR28, RZ ;  /* 0x0000001c0c1c7c25 */ /* 0x000fc8000f8e00ff */
[----:B------:R-:W-:Y:S01]  /*0f10*/  IMAD R15, R12, UR29, R13 ;  /* 0x0000001d0c0f7c24 */ /* 0x000fe2000f8e020d */
[----:B------:R-:W-:Y:S01]  /*0f20*/  IADD3 R13, PT, PT, R25, R11, RZ ;  /* 0x0000000b190d7210 */ /* 0x000fe20007ffe0ff */
[----:B------:R-:W-:Y:S02]  /*0f30*/  IMAD R23, R23, UR28, RZ ;  /* 0x0000001c17177c24 */ /* 0x000fe4000f8e02ff */
[----:B------:R-:W-:Y:S01]  /*0f40*/  IMAD R21, R21, UR28, RZ ;  /* 0x0000001c15157c24 */ /* 0x000fe2000f8e02ff */
[-C--:B------:R-:W-:Y:S01]  /*0f50*/  LEA R14, P1, R24, R4.reuse, 0x3 ;  /* 0x00000004180e7211 */ /* 0x080fe200078218ff */
[----:B------:R-:W-:Y:S01]  /*0f60*/  IMAD.IADD R11, R29, 0x1, R15 ;  /* 0x000000011d0b7824 */ /* 0x000fe200078e020f */
[----:B------:R-:W-:Y:S01]  /*0f70*/  IADD3 R2, PT, PT, R31, R27, RZ ;  /* 0x0000001b1f027210 */ /* 0x000fe20007ffe0ff */
[----:B------:R-:W-:Y:S01]  /*0f80*/  IMAD R27, R19, UR28, RZ ;  /* 0x0000001c131b7c24 */ /* 0x000fe2000f8e02ff */
[-C--:B------:R-:W-:Y:S01]  /*0f90*/  LEA R12, P2, R28, R4.reuse, 0x3 ;  /* 0x000000041c0c7211 */ /* 0x080fe200078418ff */
[----:B------:R-:W-:Y:S01]  /*0fa0*/  IMAD R25, R22, UR29, R23 ;  /* 0x0000001d16197c24 */ /* 0x000fe2000f8e0217 */
[----:B------:R-:W-:Y:S01]  /*0fb0*/  LEA R10, P3, R30, R4, 0x3 ;  /* 0x000000041e0a7211 */ /* 0x000fe200078618ff */
[----:B------:R-:W-:Y:S01]  /*0fc0*/  IMAD R19, R20, UR29, R21 ;  /* 0x0000001d14137c24 */ /* 0x000fe2000f8e0215 */
[-C--:B------:R-:W-:Y:S01]  /*0fd0*/  LEA.HI.X R15, R24, R5.reuse, R13, 0x3, P1 ;  /* 0x00000005180f7211 */ /* 0x080fe200008f1c0d */
[----:B------:R-:W-:Y:S01]  /*0fe0*/  IMAD.WIDE.U32 R22, R22, UR28, RZ ;  /* 0x0000001c16167c25 */ /* 0x000fe2000f8e00ff */
[----:B------:R-:W-:-:S03]  /*0ff0*/  LEA.HI.X R13, R28, R5, R11, 0x3, P2 ;  /* 0x000000051c0d7211 */ /* 0x000fc600010f1c0b */
[----:B------:R-:W-:Y:S01]  /*1000*/  IMAD.WIDE.U32 R20, R20, UR28, RZ ;  /* 0x0000001c14147c25 */ /* 0x000fe2000f8e00ff */
[----:B------:R-:W-:Y:S01]  /*1010*/  LEA.HI.X R11, R30, R5, R2, 0x3, P3 ;  /* 0x000000051e0b7211 */ /* 0x000fe200018f1c02 */
[----:B------:R-:W2:Y:S02]  /*1020*/  LDG.E.64 R14, desc[UR6][R14.64] ;  /* 0x000000060e0e7981 */ /* 0x000ea4000c1e1b00 */
[----:B------:R-:W-:Y:S02]  /*1030*/  IMAD R33, R17, UR28, RZ ;  /* 0x0000001c11217c24 */ /* 0x000fe4000f8e02ff */
[C---:B------:R-:W-:Y:S02]  /*1040*/  IMAD R17, R18.reuse, UR29, R27 ;  /* 0x0000001d12117c24 */ /* 0x040fe4000f8e021b */
[----:B------:R-:W-:Y:S01]  /*1050*/  IMAD.WIDE.U32 R28, R18, UR28, RZ ;  /* 0x0000001c121c7c25 */ /* 0x000fe2000f8e00ff */
[-C--:B------:R-:W-:Y:S01]  /*1060*/  LEA R24, P1, R22, R4.reuse, 0x3 ;  /* 0x0000000416187211 */ /* 0x080fe200078218ff */
[----:B------:R-:W3:Y:S01]  /*1070*/  LDG.E.64 R12, desc[UR6][R12.64] ;  /* 0x000000060c0c7981 */ /* 0x000ee2000c1e1b00 */
[----:B------:R-:W-:Y:S01]  /*1080*/  LEA R18, P2, R20, R4, 0x3 ;  /* 0x0000000414127211 */ /* 0x000fe200078418ff */
[C---:B------:R-:W-:Y:S01]  /*1090*/  IMAD.WIDE.U32 R30, R16.reuse, UR28, RZ ;  /* 0x0000001c101e7c25 */ /* 0x040fe2000f8e00ff */
[----:B------:R-:W-:Y:S01]  /*10a0*/  IADD3 R19, PT, PT, R21, R19, RZ ;  /* 0x0000001315137210 */ /* 0x000fe20007ffe0ff */
[----:B------:R-:W3:Y:S02]  /*10b0*/  LDG.E.64 R10, desc[UR6][R10.64] ;  /* 0x000000060a0a7981 */ /* 0x000ee4000c1e1b00 */
[----:B------:R-:W-:-:S02]  /*10c0*/  IMAD R33, R16, UR29, R33 ;  /* 0x0000001d10217c24 */ /* 0x000fc4000f8e0221 */
[----:B------:R-:W-:Y:S01]  /*10d0*/  IMAD.IADD R23, R23, 0x1, R25 ;  /* 0x0000000117177824 */ /* 0x000fe200078e0219 */
[-C--:B------:R-:W-:Y:S01]  /*10e0*/  LEA R16, P3, R28, R4.reuse, 0x3 ;  /* 0x000000041c107211 */ /* 0x080fe200078618ff */
[----:B------:R-:W-:Y:S01]  /*10f0*/  IMAD.IADD R17, R29, 0x1, R17 ;  /* 0x000000011d117824 */ /* 0x000fe200078e0211 */
[----:B------:R-:W-:Y:S02]  /*1100*/  LEA R4, P4, R30, R4, 0x3 ;  /* 0x000000041e047211 */ /* 0x000fe400078818ff */
[----:B------:R-:W-:Y:S02]  /*1110*/  IADD3 R2, PT, PT, R31, R33, RZ ;  /* 0x000000211f027210 */ /* 0x000fe40007ffe0ff */
[-C--:B------:R-:W-:Y:S02]  /*1120*/  LEA.HI.X R25, R22, R5.reuse, R23, 0x3, P1 ;  /* 0x0000000516197211 */ /* 0x080fe400008f1c17 */
[-C--:B------:R-:W-:Y:S02]  /*1130*/  LEA.HI.X R19, R20, R5.reuse, R19, 0x3, P2 ;  /* 0x0000000514137211 */ /* 0x080fe400010f1c13 */
[----:B------:R-:W-:-:S02]  /*1140*/  LEA.HI.X R17, R28, R5, R17, 0x3, P3 ;  /* 0x000000051c117211 */ /* 0x000fc400018f1c11 */
[----:B------:R-:W-:Y:S01]  /*1150*/  LEA.HI.X R5, R30, R5, R2, 0x3, P4 ;  /* 0x000000051e057211 */ /* 0x000fe200020f1c02 */
[----:B------:R-:W4:Y:S04]  /*1160*/  LDG.E.64 R24, desc[UR6][R24.64] ;  /* 0x0000000618187981 */ /* 0x000f28000c1e1b00 */
[----:B------:R-:W4:Y:S04]  /*1170*/  LDG.E.64 R18, desc[UR6][R18.64] ;  /* 0x0000000612127981 */ /* 0x000f28000c1e1b00 */
[----:B------:R-:W5:Y:S04]  /*1180*/  LDG.E.64 R16, desc[UR6][R16.64] ;  /* 0x0000000610107981 */ /* 0x000f68000c1e1b00 */
[----:B------:R-:W5:Y:S01]  /*1190*/  LDG.E.64 R4, desc[UR6][R4.64] ;  /* 0x0000000604047981 */ /* 0x000f62000c1e1b00 */
[----:B------:R-:W-:-:S05]  /*11a0*/  IADD3 R6, P5, PT, R6, 0x40, RZ ;  /* 0x0000004006067810 */ /* 0x000fca0007fbe0ff */
[----:B------:R-:W-:Y:S01]  /*11b0*/  IMAD.X R7, RZ, RZ, R7, P5 ;  /* 0x000000ffff077224 */ /* 0x000fe200028e0607 */
[----:B--2---:R-:W-:-:S04]  /*11c0*/  IADD3 R21, P3, P4, R14, R8, R42 ;  /* 0x000000080e157210 */ /* 0x004fc80007c7e02a */
[----:B------:R-:W-:Y:S02]  /*11d0*/  IADD3.X R39, PT, PT, R15, R9, R39, P3, P4 ;  /* 0x000000090f277210 */ /* 0x000fe40001fe8427 */
[----:B---3--:R-:W-:-:S04]  /*11e0*/  IADD3 R21, P1, P2, R10, R12, R21 ;  /* 0x0000000c0a157210 */ /* 0x008fc80007a3e015 */
[----:B------:R-:W-:Y:S02]  /*11f0*/  IADD3.X R15, PT, PT, R11, R13, R39, P1, P2 ;  /* 0x0000000d0b0f7210 */ /* 0x000fe40000fe4427 */
[----:B----4-:R-:W-:-:S04]  /*1200*/  IADD3 R9, P4, P3, R18, R24, R21 ;  /* 0x0000001812097210 */ /* 0x010fc80007b9e015 */
[----:B------:R-:W-:Y:S02]  /*1210*/  IADD3.X R25, PT, PT, R19, R25, R15, P4, P3 ;  /* 0x0000001913197210 */ /* 0x000fe400027e640f */
[----:B-----5:R-:W-:-:S04]  /*1220*/  IADD3 R42, P1, P2, R4, R16, R9 ;  /* 0x00000010042a7210 */ /* 0x020fc80007a3e009 */
[----:B------:R-:W-:-:S09]  /*1230*/  IADD3.X R39, PT, PT, R5, R17, R25, P1, P2 ;  /* 0x0000001105277210 */ /* 0x000fd20000fe4419 */
.L_x_2647:
        /* <DEDUP_REMOVED lines=17> */
[----:B----4-:R-:W-:Y:S02]  /*1350*/  IMAD R13, R13, UR28, RZ ;  /* 0x0000001c0d0d7c24 */ /* 0x010fe4000f8e02ff */
[----:B------:R-:W-:Y:S01]  /*1360*/  IMAD.WIDE.U32 R14, R12, UR28, RZ ;  /* 0x0000001c0c0e7c25 */ /* 0x000fe2000f8e00ff */
[----:B------:R-:W-:-:S03]  /*1370*/  IADD3 R5, PT, PT, R9, R5, RZ ;  /* 0x0000000509057210 */ /* 0x000fc60007ffe0ff */
[----:B---3--:R-:W-:Y:S01]  /*1380*/  IMAD R9, R11, UR28, RZ ;  /* 0x0000001c0b097c24 */ /* 0x008fe2000f8e02ff */
[----:B------:R-:W-:Y:S01]  /*1390*/  LEA.HI.X R5, R8, R21, R5, 0x3, P1 ;  /* 0x0000001508057211 */ /* 0x000fe200008f1c05 */
[----:B-----5:R-:W-:Y:S02]  /*13a0*/  IMAD R17, R17, UR28, RZ ;  /* 0x0000001c11117c24 */ /* 0x020fe4000f8e02ff */
[C---:B------:R-:W-:Y:S02]  /*13b0*/  IMAD R9, R10.reuse, UR29, R9 ;  /* 0x0000001d0a097c24 */ /* 0x040fe4000f8e0209 */
[----:B------:R-:W-:Y:S01]  /*13c0*/  IMAD.WIDE.U32 R10, R10, UR28, RZ ;  /* 0x0000001c0a0a7c25 */ /* 0x000fe2000f8e00ff */
[----:B------:R-:W2:Y:S03]  /*13d0*/  LDG.E.64 R4, desc[UR6][R4.64] ;  /* 0x0000000604047981 */ /* 0x000ea6000c1e1b00 */
[----:B------:R-:W-:Y:S01]  /*13e0*/  IMAD R13, R12, UR29, R13 ;  /* 0x0000001d0c0d7c24 */ /* 0x000fe2000f8e020d */
[-C--:B------:R-:W-:Y:S01]  /*13f0*/  LEA R8, P1, R10, R20.reuse, 0x3 ;  /* 0x000000140a087211 */ /* 0x080fe200078218ff */
[----:B------:R-:W-:Y:S01]  /*1400*/  IMAD.WIDE.U32 R18, R16, UR28, RZ ;  /* 0x0000001c10127c25 */ /* 0x000fe2000f8e00ff */
[----:B------:R-:W-:-:S02]  /*1410*/  LEA R12, P2, R14, R20, 0x3 ;  /* 0x000000140e0c7211 */ /* 0x000fc400078418ff */
[----:B------:R-:W-:Y:S01]  /*1420*/  IADD3 R13, PT, PT, R15, R13, RZ ;  /* 0x0000000d0f0d7210 */ /* 0x000fe20007ffe0ff */
[----:B------:R-:W-:Y:S01]  /*1430*/  IMAD R17, R16, UR29, R17 ;  /* 0x0000001d10117c24 */ /* 0x000fe2000f8e0211 */
[----:B------:R-:W-:Y:S01]  /*1440*/  LEA R16, P3, R18, R20, 0x3 ;  /* 0x0000001412107211 */ /* 0x000fe200078618ff */
[----:B------:R-:W-:Y:S01]  /*1450*/  IMAD.IADD R9, R11, 0x1, R9 ;  /* 0x000000010b097824 */ /* 0x000fe200078e0209 */
[----:B------:R-:W-:Y:S01]  /*1460*/  LEA.HI.X R13, R14, R21, R13, 0x3, P2 ;  /* 0x000000150e0d7211 */ /* 0x000fe200010f1c0d */
[----:B------:R-:W-:-:S03]  /*1470*/  IMAD.IADD R17, R19, 0x1, R17 ;  /* 0x0000000113117824 */ /* 0x000fc600078e0211 */
[-C--:B------:R-:W-:Y:S02]  /*1480*/  LEA.HI.X R9, R10, R21.reuse, R9, 0x3, P1 ;  /* 0x000000150a097211 */ /* 0x080fe400008f1c09 */
[----:B------:R-:W-:Y:S01]  /*1490*/  LEA.HI.X R17, R18, R21, R17, 0x3, P3 ;  /* 0x0000001512117211 */ /* 0x000fe200018f1c11 */
[----:B------:R-:W3:Y:S04]  /*14a0*/  LDG.E.64 R12, desc[UR6][R12.64] ;  /* 0x000000060c0c7981 */ /* 0x000ee8000c1e1b00 */
[----:B------:R-:W2:Y:S04]  /*14b0*/  LDG.E.64 R8, desc[UR6][R8.64] ;  /* 0x0000000608087981 */ /* 0x000ea8000c1e1b00 */
[----:B------:R-:W3:Y:S01]  /*14c0*/  LDG.E.64 R16, desc[UR6][R16.64] ;  /* 0x0000000610107981 */ /* 0x000ee2000c1e1b00 */
[----:B------:R-:W-:-:S04]  /*14d0*/  IADD3 R6, P1, PT, R6, 0x20, RZ ;  /* 0x0000002006067810 */ /* 0x000fc80007f3e0ff */
[----:B------:R-:W-:Y:S02]  /*14e0*/  IADD3.X R7, PT, PT, RZ, R7, RZ, P1, !PT ;  /* 0x00000007ff077210 */ /* 0x000fe40000ffe4ff */
[----:B--2---:R-:W-:-:S04]  /*14f0*/  IADD3 R11, P2, P3, R8, R4, R42 ;  /* 0x00000004080b7210 */ /* 0x004fc80007b5e02a */
[----:B---3--:R-:W-:Y:S02]  /*1500*/  IADD3 R42, P4, P5, R16, R12, R11 ;  /* 0x0000000c102a7210 */ /* 0x008fe40007d9e00b */
[----:B------:R-:W-:-:S04]  /*1510*/  IADD3.X R39, PT, PT, R9, R5, R39, P2, P3 ;  /* 0x0000000509277210 */ /* 0x000fc800017e6427 */
[----:B------:R-:W-:-:S07]  /*1520*/  IADD3.X R39, PT, PT, R17, R13, R39, P4, P5 ;  /* 0x0000000d11277210 */ /* 0x000fce00027ea427 */
.L_x_2648:
        /* <DEDUP_REMOVED lines=10> */
[----:B------:R-:W2:Y:S01]  /*15d0*/  LDG.E.64 R4, desc[UR6][R4.64] ;  /* 0x0000000604047981 */ /* 0x000ea2000c1e1b00 */
[----:B------:R-:W-:-:S04]  /*15e0*/  ISETP.NE.U32.AND P0, PT, R0, 0x1, PT ;  /* 0x000000010000780c */ /* 0x000fc80003f05070 */
[----:B------:R-:W-:Y:S02]  /*15f0*/  ISETP.NE.AND.EX P0, PT, RZ, RZ, PT, P0 ;  /* 0x000000ffff00720c */ /* 0x000fe40003f05300 */
[----:B--2---:R-:W-:-:S04]  /*1600*/  IADD3 R42, P1, PT, R4, R42, RZ ;  /* 0x0000002a042a7210 */ /* 0x004fc80007f3e0ff */
[----:B------:R-:W-:-:S07]  /*1610*/  IADD3.X R39, PT, PT, R5, R39, RZ, P1, !PT ;  /* 0x0000002705277210 */ /* 0x000fce0000ffe4ff */
        /* <DEDUP_REMOVED lines=11> */
[----:B------:R-:W-:Y:S01]  /*16d0*/  @P0 IMAD.WIDE.U32 R12, R8, R14, RZ ;  /* 0x0000000e080c0225 */ /* 0x000fe200078e00ff */
[----:B------:R-:W-:-:S03]  /*16e0*/  LEA.HI.X R5, R10, R17, R0, 0x3, P1 ;  /* 0x000000110a057211 */ /* 0x000fc600008f1c00 */
[----:B------:R-:W-:Y:S01]  /*16f0*/  @P0 IMAD R9, R8, R15, R2 ;  /* 0x0000000f08090224 */ /* 0x000fe200078e0202 */
[----:B------:R-:W-:Y:S02]  /*1700*/  @P0 LEA R8, P1, R12, R16, 0x3 ;  /* 0x000000100c080211 */ /* 0x000fe400078218ff */
[----:B------:R-:W2:Y:S02]  /*1710*/  LDG.E.64 R4, desc[UR6][R4.64] ;  /* 0x0000000604047981 */ /* 0x000ea4000c1e1b00 */
[----:B------:R-:W-:-:S04]  /*1720*/  @P0 IADD3 R0, PT, PT, R13, R9, RZ ;  /* 0x000000090d000210 */ /* 0x000fc80007ffe0ff */
[----:B------:R-:W-:-:S05]  /*1730*/  @P0 LEA.HI.X R9, R12, R17, R0, 0x3, P1 ;  /* 0x000000110c090211 */ /* 0x000fca00008f1c00 */
[----:B------:R-:W3:Y:S01]  /*1740*/  @P0 LDG.E.64 R6, desc[UR6][R8.64] ;  /* 0x0000000608060981 */ /* 0x000ee2000c1e1b00 */
[----:B--2---:R-:W-:-:S05]  /*1750*/  IADD3 R42, P1, PT, R4, R42, RZ ;  /* 0x0000002a042a7210 */ /* 0x004fca0007f3e0ff */
[----:B------:R-:W-:Y:S01]  /*1760*/  IMAD.X R39, R5, 0x1, R39, P1 ;  /* 0x0000000105277824 */ /* 0x000fe200008e0627 */
[----:B---3--:R-:W-:-:S04]  /*1770*/  @P0 IADD3 R42, P2, PT, R6, R42, RZ ;  /* 0x0000002a062a0210 */ /* 0x008fc80007f5e0ff */
[----:B------:R-:W-:-:S09]  /*1780*/  @P0 IADD3.X R39, PT, PT, R7, R39, RZ, P2, !PT ;  /* 0x0000002707270210 */ /* 0x000fd200017fe4ff */
.L_x_2644:
[----:B------:R-:W1:Y:S01]  /*1790*/  LDC.64 R4, c[0x0][0x710] ;  /* 0x0001c400ff047b82 */ /* 0x000e620000000a00 */
[----:B------:R-:W-:Y:S01]  /*17a0*/  IMAD.MOV.U32 R43, RZ, RZ, R39 ;  /* 0x000000ffff2b7224 */ /* 0x000fe200078e0027 */
[----:B------:R-:W-:-:S04]  /*17b0*/  IADD3 R3, PT, PT, R3, 0x80, RZ ;  /* 0x0000008003037810 */ /* 0x000fc80007ffe0ff */
[----:B------:R-:W-:Y:S01]  /*17c0*/  ISETP.GE.AND P0, PT, R3, UR4, PT ;  /* 0x0000000403007c0c */ /* 0x000fe2000bf06270 */
[----:B-1----:R1:W-:-:S12]  /*17d0*/  STG.E.64 desc[UR6][R4.64], R42 ;  /* 0x0000002a04007986 */ /* 0x0023d8000c101b06 */
[----:B------:R-:W-:Y:S05]  /*17e0*/  @P0 BRA `(.L_x_2649) ;  /* 0x0000002c00280947 */ /* 0x000fea0003800000 */
[----:B-1----:R-:W1:Y:S02]  /*17f0*/  LDC.64 R4, c[0x0][0x738] ;  /* 0x0001ce00ff047b82 */ /* 0x002e640000000a00 */
        /* <DEDUP_REMOVED lines=30> */
.L_x_2652:
        /* <DEDUP_REMOVED lines=19> */
[----:B----4-:R-:W-:Y:S02]  /*1b10*/  IMAD R35, R35, UR28, RZ ;  /* 0x0000001c23237c24 */ /* 0x010fe4000f8e02ff */
[----:B------:R-:W-:-:S04]  /*1b20*/  IMAD.WIDE.U32 R32, R32, UR28, RZ ;  /* 0x0000001c20207c25 */ /* 0x000fc8000f8e00ff */
[----:B------:R-:W-:-:S04]  /*1b30*/  IMAD.WIDE.U32 R30, R36, UR28, RZ ;  /* 0x0000001c241e7c25 */ /* 0x000fc8000f8e00ff */
[----:B------:R-:W-:Y:S02]  /*1b40*/  IMAD R41, R36, UR29, R41 ;  /* 0x0000001d24297c24 */ /* 0x000fe4000f8e0229 */
[----:B------:R-:W-:Y:S01]  /*1b50*/  IMAD R43, R34, UR29, R35 ;  /* 0x0000001d222b7c24 */ /* 0x000fe2000f8e0223 */
[-C--:B-1----:R-:W-:Y:S01]  /*1b60*/  LEA R44, P0, R32, R4.reuse, 0x3 ;  /* 0x00000004202c7211 */ /* 0x082fe200078018ff */
[----:B------:R-:W-:Y:S01]  /*1b70*/  IMAD.WIDE.U32 R50, R34, UR28, RZ ;  /* 0x0000001c22327c25 */ /* 0x000fe2000f8e00ff */
[----:B------:R-:W-:-:S03]  /*1b80*/  LEA R36, P1, R30, R4, 0x3 ;  /* 0x000000041e247211 */ /* 0x000fc600078218ff */
[----:B------:R-:W-:Y:S01]  /*1b90*/  IMAD.IADD R35, R33, 0x1, R37 ;  /* 0x0000000121237824 */ /* 0x000fe200078e0225 */
[----:B------:R-:W-:Y:S01]  /*1ba0*/  IADD3 R33, PT, PT, R31, R41, RZ ;  /* 0x000000291f217210 */ /* 0x000fe20007ffe0ff */
[----:B-----5:R-:W-:Y:S01]  /*1bb0*/  IMAD R25, R25, UR28, RZ ;  /* 0x0000001c19197c24 */ /* 0x020fe2000f8e02ff */
[----:B------:R-:W-:Y:S01]  /*1bc0*/  LEA R34, P2, R50, R4, 0x3 ;  /* 0x0000000432227211 */ /* 0x000fe200078418ff */
[----:B------:R-:W-:Y:S01]  /*1bd0*/  IMAD.IADD R31, R51, 0x1, R43 ;  /* 0x00000001331f7824 */ /* 0x000fe200078e022b */
[-C--:B------:R-:W-:Y:S01]  /*1be0*/  LEA.HI.X R45, R32, R5.reuse, R35, 0x3, P0 ;  /* 0x00000005202d7211 */ /* 0x080fe200000f1c23 */
[----:B------:R-:W-:Y:S01]  /*1bf0*/  IMAD R25, R24, UR29, R25 ;  /* 0x0000001d18197c24 */ /* 0x000fe2000f8e0219 */
[-C--:B------:R-:W-:Y:S01]  /*1c00*/  LEA.HI.X R37, R30, R5.reuse, R33, 0x3, P1 ;  /* 0x000000051e257211 */ /* 0x080fe200008f1c21 */
[----:B------:R-:W-:Y:S01]  /*1c10*/  IMAD.WIDE.U32 R32, R24, UR28, RZ ;  /* 0x0000001c18207c25 */ /* 0x000fe2000f8e00ff */
[----:B------:R-:W-:Y:S02]  /*1c20*/  LEA.HI.X R35, R50, R5, R31, 0x3, P2 ;  /* 0x0000000532237211 */ /* 0x000fe400010f1c1f */
[----:B------:R-:W2:Y:S01]  /*1c30*/  LDG.E.64 R44, desc[UR6][R44.64] ;  /* 0x000000062c2c7981 */ /* 0x000ea2000c1e1b00 */
[----:B------:R-:W-:-:S02]  /*1c40*/  IMAD R21, R21, UR28, RZ ;  /* 0x0000001c15157c24 */ /* 0x000fc4000f8e02ff */
[----:B------:R-:W-:Y:S01]  /*1c50*/  IMAD R23, R23, UR28, RZ ;  /* 0x0000001c17177c24 */ /* 0x000fe2000f8e02ff */
[-C--:B------:R-:W-:Y:S01]  /*1c60*/  LEA R24, P0, R32, R4.reuse, 0x3 ;  /* 0x0000000420187211 */ /* 0x080fe200078018ff */
[C---:B------:R-:W-:Y:S01]  /*1c70*/  IMAD.WIDE.U32 R50, R20.reuse, UR28, RZ ;  /* 0x0000001c14327c25 */ /* 0x040fe2000f8e00ff */
[----:B------:R-:W-:Y:S01]  /*1c80*/  IADD3 R25, PT, PT, R33, R25, RZ ;  /* 0x0000001921197210 */ /* 0x000fe20007ffe0ff */
[----:B------:R-:W2:Y:S02]  /*1c90*/  LDG.E.64 R36, desc[UR6][R36.64] ;  /* 0x0000000624247981 */ /* 0x000ea4000c1e1b00 */
[----:B------:R-:W-:Y:S02]  /*1ca0*/  IMAD R21, R20, UR29, R21 ;  /* 0x0000001d14157c24 */ /* 0x000fe4000f8e0215 */
[----:B------:R-:W-:Y:S01]  /*1cb0*/  IMAD.WIDE.U32 R30, R22, UR28, RZ ;  /* 0x0000001c161e7c25 */ /* 0x000fe2000f8e00ff */
[----:B------:R-:W-:Y:S01]  /*1cc0*/  LEA R20, P2, R50, R4, 0x3 ;  /* 0x0000000432147211 */ /* 0x000fe200078418ff */
[----:B------:R-:W3:Y:S02]  /*1cd0*/  LDG.E.64 R34, desc[UR6][R34.64] ;  /* 0x0000000622227981 */ /* 0x000ee4000c1e1b00 */
[----:B------:R-:W-:-:S02]  /*1ce0*/  IMAD R23, R22, UR29, R23 ;  /* 0x0000001d16177c24 */ /* 0x000fc4000f8e0217 */
[----:B------:R-:W-:Y:S01]  /*1cf0*/  IMAD R19, R19, UR28, RZ ;  /* 0x0000001c13137c24 */ /* 0x000fe2000f8e02ff */
[----:B------:R-:W-:Y:S01]  /*1d00*/  IADD3 R21, PT, PT, R51, R21, RZ ;  /* 0x0000001533157210 */ /* 0x000fe20007ffe0ff */
[----:B------:R-:W-:Y:S01]  /*1d10*/  IMAD.IADD R23, R31, 0x1, R23 ;  /* 0x000000011f177824 */ /* 0x000fe200078e0217 */
[-C--:B------:R-:W-:Y:S01]  /*1d20*/  LEA.HI.X R25, R32, R5.reuse, R25, 0x3, P0 ;  /* 0x0000000520197211 */ /* 0x080fe200000f1c19 */
[----:B------:R-:W-:Y:S01]  /*1d30*/  IMAD R19, R18, UR29, R19 ;  /* 0x0000001d12137c24 */ /* 0x000fe2000f8e0213 */
[----:B------:R-:W-:Y:S01]  /*1d40*/  LEA R22, P1, R30, R4, 0x3 ;  /* 0x000000041e167211 */ /* 0x000fe200078218ff */
[----:B------:R-:W-:Y:S01]  /*1d50*/  IMAD.WIDE.U32 R32, R18, UR28, RZ ;  /* 0x0000001c12207c25 */ /* 0x000fe2000f8e00ff */
[----:B------:R-:W-:-:S03]  /*1d60*/  LEA.HI.X R21, R50, R5, R21, 0x3, P2 ;  /* 0x0000000532157211 */ /* 0x000fc600010f1c15 */
[----:B------:R-:W-:Y:S02]  /*1d70*/  IMAD R15, R15, UR28, RZ ;  /* 0x0000001c0f0f7c24 */ /* 0x000fe4000f8e02ff */
[----:B------:R-:W-:Y:S01]  /*1d80*/  IMAD R17, R17, UR28, RZ ;  /* 0x0000001c11117c24 */ /* 0x000fe2000f8e02ff */
[----:B------:R-:W-:Y:S01]  /*1d90*/  LEA.HI.X R23, R30, R5, R23, 0x3, P1 ;  /* 0x000000051e177211 */ /* 0x000fe200008f1c17 */
[----:B------:R-:W-:Y:S01]  /*1da0*/  IMAD.WIDE.U32 R50, R14, UR28, RZ ;  /* 0x0000001c0e327c25 */ /* 0x000fe2000f8e00ff */
[-C--:B------:R-:W-:Y:S01]  /*1db0*/  LEA R18, P0, R32, R4.reuse, 0x3 ;  /* 0x0000000420127211 */ /* 0x080fe200078018ff */
[----:B------:R-:W3:Y:S02]  /*1dc0*/  LDG.E.64 R24, desc[UR6][R24.64] ;  /* 0x0000000618187981 */ /* 0x000ee4000c1e1b00 */
[----:B------:R-:W-:Y:S02]  /*1dd0*/  IMAD R15, R14, UR29, R15 ;  /* 0x0000001d0e0f7c24 */ /* 0x000fe4000f8e020f */
[----:B------:R-:W-:Y:S01]  /*1de0*/  IMAD.IADD R19, R33, 0x1, R19 ;  /* 0x0000000121137824 */ /* 0x000fe200078e0213 */
[----:B------:R-:W4:Y:S01]  /*1df0*/  LDG.E.64 R20, desc[UR6][R20.64] ;  /* 0x0000000614147981 */ /* 0x000f22000c1e1b00 */
[----:B------:R-:W-:Y:S01]  /*1e00*/  IMAD.WIDE.U32 R30, R16, UR28, RZ ;  /* 0x0000001c101e7c25 */ /* 0x000fe2000f8e00ff */
[----:B------:R-:W-:-:S03]  /*1e10*/  LEA R14, P2, R50, R4, 0x3 ;  /* 0x00000004320e7211 */ /* 0x000fc600078418ff */
[----:B------:R-:W-:Y:S02]  /*1e20*/  IMAD R17, R16, UR29, R17 ;  /* 0x0000001d10117c24 */ /* 0x000fe4000f8e0211 */
[----:B------:R-:W-:Y:S01]  /*1e30*/  IMAD R9, R9, UR28, RZ ;  /* 0x0000001c09097c24 */ /* 0x000fe2000f8e02ff */
[----:B------:R-:W-:Y:S01]  /*1e40*/  LEA.HI.X R19, R32, R5, R19, 0x3, P0 ;  /* 0x0000000520137211 */ /* 0x000fe200000f1c13 */
[----:B------:R-:W-:Y:S01]  /*1e50*/  IMAD.IADD R15, R51, 0x1, R15 ;  /* 0x00000001330f7824 */ /* 0x000fe200078e020f */
[----:B------:R-:W-:Y:S01]  /*1e60*/  LEA R16, P1, R30, R4, 0x3 ;  /* 0x000000041e107211 */ /* 0x000fe200078218ff */
[C---:B------:R-:W-:Y:S01]  /*1e70*/  IMAD R9, R8.reuse, UR29, R9 ;  /* 0x0000001d08097c24 */ /* 0x040fe2000f8e0209 */
[----:B------:R-:W-:Y:S01]  /*1e80*/  IADD3 R17, PT, PT, R31, R17, RZ ;  /* 0x000000111f117210 */ /* 0x000fe20007ffe0ff */
[----:B------:R-:W-:Y:S01]  /*1e90*/  IMAD.WIDE.U32 R32, R8, UR28, RZ ;  /* 0x0000001c08207c25 */ /* 0x000fe2000f8e00ff */
[----:B------:R-:W-:Y:S01]  /*1ea0*/  LEA.HI.X R15, R50, R5, R15, 0x3, P2 ;  /* 0x00000005320f7211 */ /* 0x000fe200010f1c0f */
[----:B------:R-:W4:Y:S02]  /*1eb0*/  LDG.E.64 R22, desc[UR6][R22.64] ;  /* 0x0000000616167981 */ /* 0x000f24000c1e1b00 */
[----:B------:R-:W-:-:S02]  /*1ec0*/  IMAD R13, R13, UR28, RZ ;  /* 0x0000001c0d0d7c24 */ /* 0x000fc4000f8e02ff */
[----:B------:R-:W-:Y:S01]  /*1ed0*/  IMAD R11, R11, UR28, RZ ;  /* 0x0000001c0b0b7c24 */ /* 0x000fe2000f8e02ff */
[----:B------:R-:W-:Y:S01]  /*1ee0*/  LEA.HI.X R17, R30, R5, R17, 0x3, P1 ;  /* 0x000000051e117211 */ /* 0x000fe200008f1c11 */
[C---:B------:R-:W-:Y:S01]  /*1ef0*/  IMAD.WIDE.U32 R50, R12.reuse, UR28, RZ ;  /* 0x0000001c0c327c25 */ /* 0x040fe2000f8e00ff */
[----:B------:R-:W5:Y:S03]  /*1f00*/  LDG.E.64 R18, desc[UR6][R18.64] ;  /* 0x0000000612127981 */ /* 0x000f66000c1e1b00 */
[----:B------:R-:W-:Y:S01]  /*1f10*/  IMAD R41, R12, UR29, R13 ;  /* 0x0000001d0c297c24 */ /* 0x000fe2000f8e020d */
[-C--:B------:R-:W-:Y:S01]  /*1f20*/  LEA R12, P0, R32, R4.reuse, 0x3 ;  /* 0x00000004200c7211 */ /* 0x080fe200078018ff */
[C---:B------:R-:W-:Y:S01]  /*1f30*/  IMAD.WIDE.U32 R30, R10.reuse, UR28, RZ ;  /* 0x0000001c0a1e7c25 */ /* 0x040fe2000f8e00ff */
[----:B------:R-:W-:Y:S01]  /*1f40*/  IADD3 R13, PT, PT, R33, R9, RZ ;  /* 0x00000009210d7210 */ /* 0x000fe20007ffe0ff */
[----:B------:R-:W5:Y:S02]  /*1f50*/  LDG.E.64 R16, desc[UR6][R16.64] ;  /* 0x0000000610107981 */ /* 0x000f64000c1e1b00 */
[----:B------:R-:W-:Y:S01]  /*1f60*/  IMAD R11, R10, UR29, R11 ;  /* 0x0000001d0a0b7c24 */ /* 0x000fe2000f8e020b */
[----:B------:R-:W-:Y:S01]  /*1f70*/  LEA.HI.X R13, R32, R5, R13, 0x3, P0 ;  /* 0x00000005200d7211 */ /* 0x000fe200000f1c0d */
[----:B------:R-:W-:Y:S01]  /*1f80*/  IMAD R33, R49, UR28, RZ ;  /* 0x0000001c31217c24 */ /* 0x000fe2000f8e02ff */
[----:B------:R-:W5:Y:S01]  /*1f90*/  LDG.E.64 R14, desc[UR6][R14.64] ;  /* 0x000000060e0e7981 */ /* 0x000f62000c1e1b00 */
[----:B------:R-:W-:Y:S01]  /*1fa0*/  IMAD.IADD R11, R31, 0x1, R11 ;  /* 0x000000011f0b7824 */ /* 0x000fe200078e020b */
[----:B------:R-:W-:Y:S01]  /*1fb0*/  IADD3 R9, PT, PT, R51, R41, RZ ;  /* 0x0000002933097210 */ /* 0x000fe20007ffe0ff */
[----:B------:R-:W-:Y:S01]  /*1fc0*/  IMAD R31, R47, UR28, RZ ;  /* 0x0000001c2f1f7c24 */ /* 0x000fe2000f8e02ff */
[-C--:B------:R-:W-:Y:S01]  /*1fd0*/  LEA R8, P2, R50, R4.reuse, 0x3 ;  /* 0x0000000432087211 */ /* 0x080fe200078418ff */
[----:B------:R-:W-:Y:S01]  /*1fe0*/  IMAD R41, R29, UR28, RZ ;  /* 0x0000001c1d297c24 */ /* 0x000fe2000f8e02ff */
[----:B------:R-:W5:Y:S01]  /*1ff0*/  LDG.E.64 R12, desc[UR6][R12.64] ;  /* 0x000000060c0c7981 */ /* 0x000f62000c1e1b00 */
[----:B------:R-:W-:Y:S01]  /*2000*/  IMAD R29, R48, UR29, R33 ;  /* 0x0000001d301d7c24 */ /* 0x000fe2000f8e0221 */
[----:B------:R-:W-:Y:S01]  /*2010*/  LEA R10, P1, R30, R4, 0x3 ;  /* 0x000000041e0a7211 */ /* 0x000fe200078218ff */
[----:B------:R-:W-:-:S02]  /*2020*/  IMAD R31, R46, UR29, R31 ;  /* 0x0000001d2e1f7c24 */ /* 0x000fc4000f8e021f */
[----:B------:R-:W-:Y:S02]  /*2030*/  IMAD R33, R27, UR28, RZ ;  /* 0x0000001c1b217c24 */ /* 0x000fe4000f8e02ff */
[----:B------:R-:W-:Y:S01]  /*2040*/  IMAD.WIDE.U32 R46, R46, UR28, RZ ;  /* 0x0000001c2e2e7c25 */ /* 0x000fe2000f8e00ff */
[----:B------:R-:W-:-:S03]  /*2050*/  LEA.HI.X R9, R50, R5, R9, 0x3, P2 ;  /* 0x0000000532097211 */ /* 0x000fc600010f1c09 */
[----:B------:R-:W-:Y:S01]  /*2060*/  IMAD.WIDE.U32 R48, R48, UR28, RZ ;  /* 0x0000001c30307c25 */ /* 0x000fe2000f8e00ff */
[----:B------:R-:W-:-:S03]  /*2070*/  LEA.HI.X R11, R30, R5, R11, 0x3, P1 ;  /* 0x000000051e0b7211 */ /* 0x000fc600008f1c0b */
[----:B------:R-:W-:Y:S01]  /*2080*/  IMAD R43, R26, UR29, R33 ;  /* 0x0000001d1a2b7c24 */ /* 0x000fe2000f8e0221 */
[-C--:B------:R-:W-:Y:S01]  /*2090*/  LEA R32, P0, R46, R4.reuse, 0x3 ;  /* 0x000000042e207211 */ /* 0x080fe200078018ff */
[C---:B------:R-:W-:Y:S01]  /*20a0*/  IMAD R27, R28.reuse, UR29, R41 ;  /* 0x0000001d1c1b7c24 */ /* 0x040fe2000f8e0229 */
[----:B------:R-:W-:Y:S01]  /*20b0*/  IADD3 R41, PT, PT, R49, R29, RZ ;  /* 0x0000001d31297210 */ /* 0x000fe20007ffe0ff */
[----:B------:R-:W-:Y:S01]  /*20c0*/  IMAD.WIDE.U32 R50, R28, UR28, RZ ;  /* 0x0000001c1c327c25 */ /* 0x000fe2000f8e00ff */
[----:B------:R-:W5:Y:S03]  /*20d0*/  LDG.E.64 R10, desc[UR6][R10.64] ;  /* 0x000000060a0a7981 */ /* 0x000f66000c1e1b00 */
[----:B------:R-:W-:Y:S01]  /*20e0*/  IMAD.WIDE.U32 R52, R26, UR28, RZ ;  /* 0x0000001c1a347c25 */ /* 0x000fe2000f8e00ff */
[-C--:B------:R-:W-:Y:S01]  /*20f0*/  LEA R26, P1, R48, R4.reuse, 0x3 ;  /* 0x00000004301a7211 */ /* 0x080fe200078218ff */
[----:B------:R-:W5:Y:S02]  /*2100*/  LDG.E.64 R8, desc[UR6][R8.64] ;  /* 0x0000000608087981 */ /* 0x000f64000c1e1b00 */
[----:B------:R-:W-:Y:S01]  /*2110*/  IMAD.IADD R33, R47, 0x1, R31 ;  /* 0x000000012f217824 */ /* 0x000fe200078e021f */
[-C--:B------:R-:W-:Y:S01]  /*2120*/  LEA R30, P2, R50, R4.reuse, 0x3 ;  /* 0x00000004321e7211 */ /* 0x080fe200078418ff */
[----:B------:R-:W-:Y:S01]  /*2130*/  IMAD.IADD R31, R51, 0x1, R27 ;  /* 0x00000001331f7824 */ /* 0x000fe200078e021b */
[----:B------:R-:W-:-:S02]  /*2140*/  LEA R28, P3, R52, R4, 0x3 ;  /* 0x00000004341c7211 */ /* 0x000fc400078618ff */
[----:B------:R-:W-:Y:S02]  /*2150*/  IADD3 R29, PT, PT, R53, R43, RZ ;  /* 0x0000002b351d7210 */ /* 0x000fe40007ffe0ff */
        /* <DEDUP_REMOVED lines=24> */
[----:B------:R-:W-:-:S05]  /*22e0*/  IADD3 R6, P3, PT, R6, 0x80, RZ ;  /* 0x0000008006067810 */ /* 0x000fca0007f7e0ff */
[----:B------:R-:W-:Y:S01]  /*22f0*/  IMAD.X R7, RZ, RZ, R7, P3 ;  /* 0x000000ffff077224 */ /* 0x000fe200018e0607 */
[----:B------:R-:W-:-:S04]  /*2300*/  IADD3 R13, P2, P1, R26, R32, R17 ;  /* 0x000000201a0d7210 */ /* 0x000fc8000795e011 */
[----:B------:R-:W-:Y:S02]  /*2310*/  IADD3.X R27, PT, PT, R27, R33, R9, P2, P1 ;  /* 0x000000211b1b7210 */ /* 0x000fe400017e2409 */
[----:B------:R-:W-:-:S04]  /*2320*/  IADD3 R42, P4, P5, R28, R30, R13 ;  /* 0x0000001e1c2a7210 */ /* 0x000fc80007d9e00d */
[----:B------:R-:W-:Y:S01]  /*2330*/  IADD3.X R39, PT, PT, R29, R31, R27, P4, P5 ;  /* 0x0000001f1d277210 */ /* 0x000fe200027ea41b */
[----:B------:R-:W-:Y:S08]  /*2340*/  @P0 BRA `(.L_x_2652) ;  /* 0xfffffff400a40947 */ /* 0x000ff0000383ffff */
.L_x_2651:
        /* <DEDUP_REMOVED lines=37> */
[----:B------:R-:W-:Y:S01]  /*25a0*/  IMAD R23, R23, UR28, RZ ;  /* 0x0000001c17177c24 */ /* 0x000fe2000f8e02ff */
[-C--:B------:R-:W-:Y:S01]  /*25b0*/  LEA R10, P3, R30, R4.reuse, 0x3 ;  /* 0x000000041e0a7211 */ /* 0x080fe200078618ff */
[----:B------:R-:W-:Y:S02]  /*25c0*/  IMAD R21, R21, UR28, RZ ;  /* 0x0000001c15157c24 */ /* 0x000fe4000f8e02ff */
[----:B------:R-:W-:Y:S01]  /*25d0*/  IMAD.IADD R13, R25, 0x1, R11 ;  /* 0x00000001190d7824 */ /* 0x000fe200078e020b */
[----:B------:R-:W-:Y:S01]  /*25e0*/  IADD3 R11, PT, PT, R29, R15, RZ ;  /* 0x0000000f1d0b7210 */ /* 0x000fe20007ffe0ff */
[----:B------:R-:W-:Y:S02]  /*25f0*/  IMAD.IADD R2, R31, 0x1, R27 ;  /* 0x000000011f027824 */ /* 0x000fe400078e021b */
[----:B------:R-:W-:Y:S01]  /*2600*/  IMAD R27, R19, UR28, RZ ;  /* 0x0000001c131b7c24 */ /* 0x000fe2000f8e02ff */
[-C--:B------:R-:W-:Y:S01]  /*2610*/  LEA.HI.X R15, R24, R5.reuse, R13, 0x3, P1 ;  /* 0x00000005180f7211 */ /* 0x080fe200008f1c0d */
[----:B------:R-:W-:Y:S01]  /*2620*/  IMAD R25, R22, UR29, R23 ;  /* 0x0000001d16197c24 */ /* 0x000fe2000f8e0217 */
[-C--:B------:R-:W-:Y:S01]  /*2630*/  LEA.HI.X R13, R28, R5.reuse, R11, 0x3, P2 ;  /* 0x000000051c0d7211 */ /* 0x080fe200010f1c0b */
[----:B------:R-:W-:Y:S01]  /*2640*/  IMAD R19, R20, UR29, R21 ;  /* 0x0000001d14137c24 */ /* 0x000fe2000f8e0215 */
[----:B------:R-:W-:Y:S01]  /*2650*/  LEA.HI.X R11, R30, R5, R2, 0x3, P3 ;  /* 0x000000051e0b7211 */ /* 0x000fe200018f1c02 */
[----:B------:R-:W-:Y:S01]  /*2660*/  IMAD.WIDE.U32 R22, R22, UR28, RZ ;  /* 0x0000001c16167c25 */ /* 0x000fe2000f8e00ff */
[----:B------:R-:W2:Y:S03]  /*2670*/  LDG.E.64 R14, desc[UR6][R14.64] ;  /* 0x000000060e0e7981 */ /* 0x000ea6000c1e1b00 */
[----:B------:R-:W-:Y:S01]  /*2680*/  IMAD.WIDE.U32 R20, R20, UR28, RZ ;  /* 0x0000001c14147c25 */ /* 0x000fe2000f8e00ff */
[----:B------:R-:W-:Y:S01]  /*2690*/  LEA R24, P1, R22, R4, 0x3 ;  /* 0x0000000416187211 */ /* 0x000fe200078218ff */
[----:B------:R-:W3:Y:S01]  /*26a0*/  LDG.E.64 R12, desc[UR6][R12.64] ;  /* 0x000000060c0c7981 */ /* 0x000ee2000c1e1b00 */
[----:B------:R-:W-:Y:S01]  /*26b0*/  IADD3 R23, PT, PT, R23, R25, RZ ;  /* 0x0000001917177210 */ /* 0x000fe20007ffe0ff */
[----:B------:R-:W-:-:S02]  /*26c0*/  IMAD R33, R17, UR28, RZ ;  /* 0x0000001c11217c24 */ /* 0x000fc4000f8e02ff */
[----:B------:R-:W-:Y:S01]  /*26d0*/  IMAD R17, R18, UR29, R27 ;  /* 0x0000001d12117c24 */ /* 0x000fe2000f8e021b */
[----:B------:R-:W-:Y:S01]  /*26e0*/  LEA.HI.X R25, R22, R5, R23, 0x3, P1 ;  /* 0x0000000516197211 */ /* 0x000fe200008f1c17 */
[----:B------:R-:W-:Y:S01]  /*26f0*/  IMAD.WIDE.U32 R28, R18, UR28, RZ ;  /* 0x0000001c121c7c25 */ /* 0x000fe2000f8e00ff */
[-C--:B------:R-:W-:Y:S01]  /*2700*/  LEA R18, P2, R20, R4.reuse, 0x3 ;  /* 0x0000000414127211 */ /* 0x080fe200078418ff */
[----:B------:R-:W3:Y:S02]  /*2710*/  LDG.E.64 R10, desc[UR6][R10.64] ;  /* 0x000000060a0a7981 */ /* 0x000ee4000c1e1b00 */
[C---:B------:R-:W-:Y:S01]  /*2720*/  IMAD.WIDE.U32 R30, R16.reuse, UR28, RZ ;  /* 0x0000001c101e7c25 */ /* 0x040fe2000f8e00ff */
[----:B------:R-:W-:Y:S01]  /*2730*/  IADD3 R17, PT, PT, R29, R17, RZ ;  /* 0x000000111d117210 */ /* 0x000fe20007ffe0ff */
[----:B------:R-:W4:Y:S02]  /*2740*/  LDG.E.64 R24, desc[UR6][R24.64] ;  /* 0x0000000618187981 */ /* 0x000f24000c1e1b00 */
[----:B------:R-:W-:Y:S01]  /*2750*/  IMAD R33, R16, UR29, R33 ;  /* 0x0000001d10217c24 */ /* 0x000fe2000f8e0221 */
[-C--:B------:R-:W-:Y:S01]  /*2760*/  LEA R16, P3, R28, R4.reuse, 0x3 ;  /* 0x000000041c107211 */ /* 0x080fe200078618ff */
[----:B------:R-:W-:Y:S01]  /*2770*/  IMAD.IADD R19, R21, 0x1, R19 ;  /* 0x0000000115137824 */ /* 0x000fe200078e0213 */
[----:B------:R-:W-:Y:S01]  /*2780*/  LEA R4, P4, R30, R4, 0x3 ;  /* 0x000000041e047211 */ /* 0x000fe200078818ff */
[----:B------:R-:W-:Y:S01]  /*2790*/  IMAD.IADD R2, R31, 0x1, R33 ;  /* 0x000000011f027824 */ /* 0x000fe200078e0221 */
[----:B------:R-:W-:-:S02]  /*27a0*/  LEA.HI.X R17, R28, R5, R17, 0x3, P3 ;  /* 0x000000051c117211 */ /* 0x000fc400018f1c11 */
[-C--:B------:R-:W-:Y:S02]  /*27b0*/  LEA.HI.X R19, R20, R5.reuse, R19, 0x3, P2 ;  /* 0x0000000514137211 */ /* 0x080fe400010f1c13 */
[----:B------:R-:W-:Y:S02]  /*27c0*/  LEA.HI.X R5, R30, R5, R2, 0x3, P4 ;  /* 0x000000051e057211 */ /* 0x000fe400020f1c02 */
[----:B------:R-:W5:Y:S04]  /*27d0*/  LDG.E.64 R16, desc[UR6][R16.64] ;  /* 0x0000000610107981 */ /* 0x000f68000c1e1b00 */
[----:B------:R-:W4:Y:S04]  /*27e0*/  LDG.E.64 R18, desc[UR6][R18.64] ;  /* 0x0000000612127981 */ /* 0x000f28000c1e1b00 */
[----:B------:R-:W5:Y:S01]  /*27f0*/  LDG.E.64 R4, desc[UR6][R4.64] ;  /* 0x0000000604047981 */ /* 0x000f62000c1e1b00 */
[----:B------:R-:W-:-:S04]  /*2800*/  IADD3 R6, P5, PT, R6, 0x40, RZ ;  /* 0x0000004006067810 */ /* 0x000fc80007fbe0ff */
[----:B------:R-:W-:Y:S02]  /*2810*/  IADD3.X R7, PT, PT, RZ, R7, RZ, P5, !PT ;  /* 0x00000007ff077210 */ /* 0x000fe40002ffe4ff */
[----:B--2---:R-:W-:-:S04]  /*2820*/  IADD3 R21, P3, P4, R14, R8, R42 ;  /* 0x000000080e157210 */ /* 0x004fc80007c7e02a */
[----:B------:R-:W-:Y:S02]  /*2830*/  IADD3.X R39, PT, PT, R15, R9, R39, P3, P4 ;  /* 0x000000090f277210 */ /* 0x000fe40001fe8427 */
[----:B---3--:R-:W-:-:S04]  /*2840*/  IADD3 R21, P1, P2, R10, R12, R21 ;  /* 0x0000000c0a157210 */ /* 0x008fc80007a3e015 */
[----:B------:R-:W-:Y:S02]  /*2850*/  IADD3.X R15, PT, PT, R11, R13, R39, P1, P2 ;  /* 0x0000000d0b0f7210 */ /* 0x000fe40000fe4427 */
[----:B----4-:R-:W-:-:S04]  /*2860*/  IADD3 R9, P4, P3, R18, R24, R21 ;  /* 0x0000001812097210 */ /* 0x010fc80007b9e015 */
[----:B-----5:R-:W-:Y:S02]  /*2870*/  IADD3 R42, P1, P2, R4, R16, R9 ;  /* 0x00000010042a7210 */ /* 0x020fe40007a3e009 */
[----:B------:R-:W-:-:S04]  /*2880*/  IADD3.X R25, PT, PT, R19, R25, R15, P4, P3 ;  /* 0x0000001913197210 */ /* 0x000fc800027e640f */
[----:B------:R-:W-:-:S07]  /*2890*/  IADD3.X R39, PT, PT, R5, R17, R25, P1, P2 ;  /* 0x0000001105277210 */ /* 0x000fce0000fe4419 */
.L_x_2653:
        /* <DEDUP_REMOVED lines=16> */
[C---:B-1----:R-:W-:Y:S01]  /*29a0*/  LEA R4, P1, R8.reuse, R20, 0x3 ;  /* 0x0000001408047211 */ /* 0x042fe200078218ff */
[----:B----4-:R-:W-:Y:S02]  /*29b0*/  IMAD R13, R13, UR28, RZ ;  /* 0x0000001c0d0d7c24 */ /* 0x010fe4000f8e02ff */
[----:B------:R-:W-:Y:S02]  /*29c0*/  IMAD.IADD R5, R9, 0x1, R5 ;  /* 0x0000000109057824 */ /* 0x000fe400078e0205 */
[----:B---3--:R-:W-:Y:S02]  /*29d0*/  IMAD R9, R11, UR28, RZ ;  /* 0x0000001c0b097c24 */ /* 0x008fe4000f8e02ff */
[----:B-----5:R-:W-:Y:S01]  /*29e0*/  IMAD R17, R17, UR28, RZ ;  /* 0x0000001c11117c24 */ /* 0x020fe2000f8e02ff */
[----:B------:R-:W-:Y:S01]  /*29f0*/  LEA.HI.X R5, R8, R21, R5, 0x3, P1 ;  /* 0x0000001508057211 */ /* 0x000fe200008f1c05 */
[----:B------:R-:W-:-:S02]  /*2a00*/  IMAD R9, R10, UR29, R9 ;  /* 0x0000001d0a097c24 */ /* 0x000fc4000f8e0209 */
[----:B------:R-:W-:-:S03]  /*2a10*/  IMAD.WIDE.U32 R10, R10, UR28, RZ ;  /* 0x0000001c0a0a7c25 */ /* 0x000fc6000f8e00ff */
[----:B------:R-:W2:Y:S01]  /*2a20*/  LDG.E.64 R4, desc[UR6][R4.64] ;  /* 0x0000000604047981 */ /* 0x000ea2000c1e1b00 */
        /* <DEDUP_REMOVED lines=9> */
[----:B------:R-:W-:Y:S01]  /*2ac0*/  IMAD.IADD R13, R15, 0x1, R13 ;  /* 0x000000010f0d7824 */ /* 0x000fe200078e020d */
[----:B------:R-:W2:Y:S02]  /*2ad0*/  LDG.E.64 R8, desc[UR6][R8.64] ;  /* 0x0000000608087981 */ /* 0x000ea4000c1e1b00 */
[----:B------:R-:W-:Y:S02]  /*2ae0*/  IADD3 R17, PT, PT, R19, R17, RZ ;  /* 0x0000001113117210 */ /* 0x000fe40007ffe0ff */
[-C--:B------:R-:W-:Y:S02]  /*2af0*/  LEA.HI.X R13, R14, R21.reuse, R13, 0x3, P2 ;  /* 0x000000150e0d7211 */ /* 0x080fe400010f1c0d */
[----:B------:R-:W-:-:S04]  /*2b00*/  LEA.HI.X R17, R18, R21, R17, 0x3, P3 ;  /* 0x0000001512117211 */ /* 0x000fc800018f1c11 */
[----:B------:R-:W3:Y:S04]  /*2b10*/  LDG.E.64 R12, desc[UR6][R12.64] ;  /* 0x000000060c0c7981 */ /* 0x000ee8000c1e1b00 */
[----:B------:R-:W3:Y:S01]  /*2b20*/  LDG.E.64 R16, desc[UR6][R16.64] ;  /* 0x0000000610107981 */ /* 0x000ee2000c1e1b00 */
[----:B------:R-:W-:-:S05]  /*2b30*/  IADD3 R6, P1, PT, R6, 0x20, RZ ;  /* 0x0000002006067810 */ /* 0x000fca0007f3e0ff */
[----:B------:R-:W-:Y:S01]  /*2b40*/  IMAD.X R7, RZ, RZ, R7, P1 ;  /* 0x000000ffff077224 */ /* 0x000fe200008e0607 */
[----:B--2---:R-:W-:-:S04]  /*2b50*/  IADD3 R11, P2, P3, R8, R4, R42 ;  /* 0x00000004080b7210 */ /* 0x004fc80007b5e02a */
[----:B------:R-:W-:Y:S02]  /*2b60*/  IADD3.X R39, PT, PT, R9, R5, R39, P2, P3 ;  /* 0x0000000509277210 */ /* 0x000fe400017e6427 */
[----:B---3--:R-:W-:-:S04]  /*2b70*/  IADD3 R42, P4, P5, R16, R12, R11 ;  /* 0x0000000c102a7210 */ /* 0x008fc80007d9e00b */
[----:B------:R-:W-:-:S09]  /*2b80*/  IADD3.X R39, PT, PT, R17, R13, R39, P4, P5 ;  /* 0x0000000d11277210 */ /* 0x000fd200027ea427 */
.L_x_2654:
        /* <DEDUP_REMOVED lines=12> */
[----:B------:R-:W-:Y:S02]  /*2c50*/  ISETP.NE.AND.EX P0, PT, RZ, RZ, PT, P0 ;  /* 0x000000ffff00720c */ /* 0x000fe40003f05300 */
[----:B--2---:R-:W-:-:S05]  /*2c60*/  IADD3 R42, P1, PT, R4, R42, RZ ;  /* 0x0000002a042a7210 */ /* 0x004fca0007f3e0ff */
[----:B------:R-:W-:-:S06]  /*2c70*/  IMAD.X R39, R5, 0x1, R39, P1 ;  /* 0x0000000105277824 */ /* 0x000fcc00008e0627 */
        /* <DEDUP_REMOVED lines=15> */
[----:B------:R-:W2:Y:S01]  /*2d70*/  LDG.E.64 R4, desc[UR6][R4.64] ;  /* 0x0000000604047981 */ /* 0x000ea2000c1e1b00 */
[----:B------:R-:W-:-:S05]  /*2d80*/  @P0 IMAD.IADD R0, R13, 0x1, R9 ;  /* 0x000000010d000824 */ /* 0x000fca00078e0209 */
[----:B------:R-:W-:-:S05]  /*2d90*/  @P0 LEA.HI.X R9, R12, R17, R0, 0x3, P1 ;  /* 0x000000110c090211 */ /* 0x000fca00008f1c00 */
[----:B------:R-:W3:Y:S01]  /*2da0*/  @P0 LDG.E.64 R6, desc[UR6][R8.64] ;  /* 0x0000000608060981 */ /* 0x000ee2000c1e1b00 */
[----:B--2---:R-:W-:-:S04]  /*2db0*/  IADD3 R42, P1, PT, R4, R42, RZ ;  /* 0x0000002a042a7210 */ /* 0x004fc80007f3e0ff */
[----:B------:R-:W-:Y:S02]  /*2dc0*/  IADD3.X R39, PT, PT, R5, R39, RZ, P1, !PT ;  /* 0x0000002705277210 */ /* 0x000fe40000ffe4ff */
[----:B---3--:R-:W-:-:S05]  /*2dd0*/  @P0 IADD3 R42, P2, PT, R6, R42, RZ ;  /* 0x0000002a062a0210 */ /* 0x008fca0007f5e0ff */
[----:B------:R-:W-:-:S08]  /*2de0*/  @P0 IMAD.X R39, R7, 0x1, R39, P2 ;  /* 0x0000000107270824 */ /* 0x000fd000010e0627 */
.L_x_2650:
[----:B------:R-:W1:Y:S01]  /*2df0*/  LDC.64 R4, c[0x0][0x710] ;  /* 0x0001c400ff047b82 */ /* 0x000e620000000a00 */
[----:B------:R-:W-:Y:S01]  /*2e00*/  MOV R43, R39 ;  /* 0x00000027002b7202 */ /* 0x000fe20000000f00 */
[----:B------:R-:W-:-:S04]  /*2e10*/  VIADD R3, R3, 0x80 ;  /* 0x0000008003037836 */ /* 0x000fc80000000000 */
[----:B-1----:R1:W-:Y:S03]  /*2e20*/  STG.E.64 desc[UR6][R4.64], R42 ;  /* 0x0000002a04007986 */ /* 0x0023e6000c101b06 */
.L_x_2643:
[----:B------:R-:W-:-:S13]  /*2e30*/  ISETP.GE.AND P0, PT, R3, UR4, PT ;  /* 0x0000000403007c0c */ /* 0x000fda000bf06270 */
        /* <DEDUP_REMOVED lines=26> */
[----:B------:R-:W-:Y:S01]  /*2fe0*/  BSSY.RECONVERGENT B2, `(.L_x_2657) ;  /* 0x000009c000027945 */ /* 0x000fe20003800200 */
[----:B------:R-:W-:Y:S01]  /*2ff0*/  LOP3.LUT R28, R28, 0x7fffffff, RZ, 0xc0, !PT ;  /* 0x7fffffff1c1c7812 */ /* 0x000fe200078ec0ff */
[----:B------:R-:W-:Y:S01]  /*3000*/  IMAD.MOV.U32 R29, RZ, RZ, RZ ;  /* 0x000000ffff1d7224 */ /* 0x000fe200078e00ff */
[----:B------:R-:W-:Y:S02]  /*3010*/  LOP3.LUT R30, R0, 0xfffffff0, RZ, 0xc0, !PT ;  /* 0xfffffff0001e7812 */ /* 0x000fe400078ec0ff */
[----:B------:R-:W-:-:S07]  /*3020*/  MOV R32, RZ ;  /* 0x000000ff00207202 */ /* 0x000fce0000000f00 */
.L_x_2658:
        /* <DEDUP_REMOVED lines=17> */
[----:B--2---:R-:W-:Y:S02]  /*3140*/  IMAD R31, R27, UR16, RZ ;  /* 0x000000101b1f7c24 */ /* 0x004fe4000f8e02ff */
[C---:B------:R-:W-:Y:S02]  /*3150*/  IMAD R27, R44.reuse, UR17, R23 ;  /* 0x000000112c1b7c24 */ /* 0x040fe4000f8e0217 */
[----:B---3--:R-:W-:Y:S02]  /*3160*/  IMAD R33, R25, UR16, RZ ;  /* 0x0000001019217c24 */ /* 0x008fe4000f8e02ff */
        /* <DEDUP_REMOVED lines=10> */
[----:B------:R-:W-:Y:S01]  /*3210*/  IMAD.IADD R25, R23, 0x1, R25 ;  /* 0x0000000117197824 */ /* 0x000fe200078e0219 */
[----:B------:R-:W2:Y:S01]  /*3220*/  LDG.E.64 R34, desc[UR6][R34.64] ;  /* 0x0000000622227981 */ /* 0x000ea2000c1e1b00 */
[----:B----4-:R-:W-:Y:S01]  /*3230*/  IMAD R31, R47, UR16, RZ ;  /* 0x000000102f1f7c24 */ /* 0x010fe2000f8e02ff */
[----:B------:R-:W-:Y:S01]  /*3240*/  IADD3 R23, PT, PT, R49, R33, RZ ;  /* 0x0000002131177210 */ /* 0x000fe20007ffe0ff */
[----:B-----5:R-:W-:Y:S01]  /*3250*/  IMAD R21, R21, UR16, RZ ;  /* 0x0000001015157c24 */ /* 0x020fe2000f8e02ff */
[----:B------:R-:W-:Y:S01]  /*3260*/  LEA.HI.X R27, R22, UR25, R25, 0x3, P1 ;  /* 0x00000019161b7c11 */ /* 0x000fe200088f1c19 */
[----:B------:R-:W-:Y:S01]  /*3270*/  IMAD R19, R19, UR16, RZ ;  /* 0x0000001013137c24 */ /* 0x000fe2000f8e02ff */
[----:B------:R-:W-:Y:S01]  /*3280*/  LEA.HI.X R25, R48, UR25, R23, 0x3, P2 ;  /* 0x0000001930197c11 */ /* 0x000fe200090f1c17 */
[----:B------:R-:W-:-:S02]  /*3290*/  IMAD R23, R46, UR17, R31 ;  /* 0x000000112e177c24 */ /* 0x000fc4000f8e021f */
[----:B------:R-:W-:Y:S01]  /*32a0*/  IMAD.WIDE.U32 R46, R46, UR16, RZ ;  /* 0x000000102e2e7c25 */ /* 0x000fe2000f8e00ff */
[----:B------:R-:W2:Y:S03]  /*32b0*/  LDG.E.64 R26, desc[UR6][R26.64] ;  /* 0x000000061a1a7981 */ /* 0x000ea6000c1e1b00 */
[----:B------:R-:W-:Y:S01]  /*32c0*/  IMAD.IADD R23, R47, 0x1, R23 ;  /* 0x000000012f177824 */ /* 0x000fe200078e0217 */
[----:B------:R-:W-:Y:S01]  /*32d0*/  LEA R22, P0, R46, UR24, 0x3 ;  /* 0x000000182e167c11 */ /* 0x000fe2000f8018ff */
[----:B------:R-:W-:Y:S01]  /*32e0*/  IMAD.WIDE.U32 R44, R20, UR16, RZ ;  /* 0x00000010142c7c25 */ /* 0x000fe2000f8e00ff */
[----:B------:R-:W3:Y:S02]  /*32f0*/  LDG.E.64 R24, desc[UR6][R24.64] ;  /* 0x0000000618187981 */ /* 0x000ee4000c1e1b00 */
[----:B------:R-:W-:Y:S01]  /*3300*/  LEA.HI.X R23, R46, UR25, R23, 0x3, P0 ;  /* 0x000000192e177c11 */ /* 0x000fe200080f1c17 */
[----:B------:R-:W-:Y:S01]  /*3310*/  IMAD R21, R20, UR17, R21 ;  /* 0x0000001114157c24 */ /* 0x000fe2000f8e0215 */
[----:B------:R-:W-:Y:S01]  /*3320*/  LEA R20, P1, R44, UR24, 0x3 ;  /* 0x000000182c147c11 */ /* 0x000fe2000f8218ff */
[----:B------:R-:W-:-:S02]  /*3330*/  IMAD R17, R17, UR16, RZ ;  /* 0x0000001011117c24 */ /* 0x000fc4000f8e02ff */
[C---:B------:R-:W-:Y:S01]  /*3340*/  IMAD.WIDE.U32 R48, R18.reuse, UR16, RZ ;  /* 0x0000001012307c25 */ /* 0x040fe2000f8e00ff */
[----:B------:R-:W-:Y:S01]  /*3350*/  IADD3 R21, PT, PT, R45, R21, RZ ;  /* 0x000000152d157210 */ /* 0x000fe20007ffe0ff */
[----:B------:R-:W3:Y:S02]  /*3360*/  LDG.E.64 R22, desc[UR6][R22.64] ;  /* 0x0000000616167981 */ /* 0x000ee4000c1e1b00 */
[----:B------:R-:W-:Y:S01]  /*3370*/  IMAD R19, R18, UR17, R19 ;  /* 0x0000001112137c24 */ /* 0x000fe2000f8e0213 */
[----:B------:R-:W-:Y:S01]  /*3380*/  LEA R18, P2, R48, UR24, 0x3 ;  /* 0x0000001830127c11 */ /* 0x000fe2000f8418ff */
[----:B------:R-:W-:Y:S01]  /*3390*/  IMAD R17, R16, UR17, R17 ;  /* 0x0000001110117c24 */ /* 0x000fe2000f8e0211 */
[----:B------:R-:W-:Y:S01]  /*33a0*/  LEA.HI.X R21, R44, UR25, R21, 0x3, P1 ;  /* 0x000000192c157c11 */ /* 0x000fe200088f1c15 */
[----:B------:R-:W-:-:S04]  /*33b0*/  IMAD.WIDE.U32 R46, R16, UR16, RZ ;  /* 0x00000010102e7c25 */ /* 0x000fc8000f8e00ff */
[----:B------:R-:W-:Y:S01]  /*33c0*/  IMAD R15, R15, UR16, RZ ;  /* 0x000000100f0f7c24 */ /* 0x000fe2000f8e02ff */
[----:B------:R-:W-:Y:S01]  /*33d0*/  LEA R16, P0, R46, UR24, 0x3 ;  /* 0x000000182e107c11 */ /* 0x000fe2000f8018ff */
[----:B------:R-:W-:Y:S01]  /*33e0*/  IMAD.IADD R19, R49, 0x1, R19 ;  /* 0x0000000131137824 */ /* 0x000fe200078e0213 */
[----:B------:R-:W-:Y:S01]  /*33f0*/  IADD3 R17, PT, PT, R47, R17, RZ ;  /* 0x000000112f117210 */ /* 0x000fe20007ffe0ff */
[----:B------:R-:W-:Y:S01]  /*3400*/  IMAD R13, R13, UR16, RZ ;  /* 0x000000100d0d7c24 */ /* 0x000fe2000f8e02ff */
[----:B------:R-:W4:Y:S01]  /*3410*/  LDG.E.64 R20, desc[UR6][R20.64] ;  /* 0x0000000614147981 */ /* 0x000f22000c1e1b00 */
[----:B------:R-:W-:Y:S01]  /*3420*/  IMAD.WIDE.U32 R44, R14, UR16, RZ ;  /* 0x000000100e2c7c25 */ /* 0x000fe2000f8e00ff */
[----:B------:R-:W-:Y:S02]  /*3430*/  LEA.HI.X R19, R48, UR25, R19, 0x3, P2 ;  /* 0x0000001930137c11 */ /* 0x000fe400090f1c13 */
[----:B------:R-:W-:Y:S01]  /*3440*/  LEA.HI.X R17, R46, UR25, R17, 0x3, P0 ;  /* 0x000000192e117c11 */ /* 0x000fe200080f1c11 */
[----:B------:R-:W-:Y:S01]  /*3450*/  IMAD R15, R14, UR17, R15 ;  /* 0x000000110e0f7c24 */ /* 0x000fe2000f8e020f */
[----:B------:R-:W-:Y:S01]  /*3460*/  LEA R14, P1, R44, UR24, 0x3 ;  /* 0x000000182c0e7c11 */ /* 0x000fe2000f8218ff */
[----:B------:R-:W-:Y:S01]  /*3470*/  IMAD R11, R11, UR16, RZ ;  /* 0x000000100b0b7c24 */ /* 0x000fe2000f8e02ff */
[----:B------:R-:W4:Y:S01]  /*3480*/  LDG.E.64 R18, desc[UR6][R18.64] ;  /* 0x0000000612127981 */ /* 0x000f22000c1e1b00 */
[----:B------:R-:W-:-:S03]  /*3490*/  IMAD.WIDE.U32 R48, R12, UR16, RZ ;  /* 0x000000100c307c25 */ /* 0x000fc6000f8e00ff */
[----:B------:R-:W5:Y:S01]  /*34a0*/  LDG.E.64 R16, desc[UR6][R16.64] ;  /* 0x0000000610107981 */ /* 0x000f62000c1e1b00 */
[----:B------:R-:W-:Y:S01]  /*34b0*/  IMAD R13, R12, UR17, R13 ;  /* 0x000000110c0d7c24 */ /* 0x000fe2000f8e020d */
[----:B------:R-:W-:Y:S01]  /*34c0*/  LEA R12, P2, R48, UR24, 0x3 ;  /* 0x00000018300c7c11 */ /* 0x000fe2000f8418ff */
[----:B------:R-:W-:Y:S02]  /*34d0*/  IMAD.IADD R15, R45, 0x1, R15 ;  /* 0x000000012d0f7824 */ /* 0x000fe400078e020f */
[C---:B------:R-:W-:Y:S01]  /*34e0*/  IMAD R11, R10.reuse, UR17, R11 ;  /* 0x000000110a0b7c24 */ /* 0x040fe2000f8e020b */
[----:B------:R-:W-:Y:S01]  /*34f0*/  IADD3 R13, PT, PT, R49, R13, RZ ;  /* 0x0000000d310d7210 */ /* 0x000fe20007ffe0ff */
[----:B------:R-:W-:Y:S01]  /*3500*/  IMAD.WIDE.U32 R46, R10, UR16, RZ ;  /* 0x000000100a2e7c25 */ /* 0x000fe2000f8e00ff */
[----:B------:R-:W-:Y:S02]  /*3510*/  LEA.HI.X R15, R44, UR25, R15, 0x3, P1 ;  /* 0x000000192c0f7c11 */ /* 0x000fe400088f1c0f */
[----:B------:R-:W-:Y:S01]  /*3520*/  LEA.HI.X R13, R48, UR25, R13, 0x3, P2 ;  /* 0x00000019300d7c11 */ /* 0x000fe200090f1c0d */
[----:B------:R-:W-:Y:S01]  /*3530*/  IMAD R9, R9, UR16, RZ ;  /* 0x0000001009097c24 */ /* 0x000fe2000f8e02ff */
[----:B------:R-:W-:Y:S01]  /*3540*/  LEA R10, P0, R46, UR24, 0x3 ;  /* 0x000000182e0a7c11 */ /* 0x000fe2000f8018ff */
[----:B------:R-:W-:Y:S01]  /*3550*/  IMAD.IADD R11, R47, 0x1, R11 ;  /* 0x000000012f0b7824 */ /* 0x000fe200078e020b */
[----:B------:R-:W5:Y:S01]  /*3560*/  LDG.E.64 R14, desc[UR6][R14.64] ;  /* 0x000000060e0e7981 */ /* 0x000f62000c1e1b00 */
[----:B------:R-:W-:-:S02]  /*3570*/  IMAD R7, R7, UR16, RZ ;  /* 0x0000001007077c24 */ /* 0x000fc4000f8e02ff */
[----:B------:R-:W-:Y:S01]  /*3580*/  IMAD.WIDE.U32 R44, R8, UR16, RZ ;  /* 0x00000010082c7c25 */ /* 0x000fe2000f8e00ff */
[----:B------:R-:W-:Y:S01]  /*3590*/  LEA.HI.X R11, R46, UR25, R11, 0x3, P0 ;  /* 0x000000192e0b7c11 */ /* 0x000fe200080f1c0b */
[----:B------:R-:W5:Y:S02]  /*35a0*/  LDG.E.64 R12, desc[UR6][R12.64] ;  /* 0x000000060c0c7981 */ /* 0x000f64000c1e1b00 */
[----:B------:R-:W-:Y:S01]  /*35b0*/  IMAD R9, R8, UR17, R9 ;  /* 0x0000001108097c24 */ /* 0x000fe2000f8e0209 */
[----:B------:R-:W-:Y:S01]  /*35c0*/  LEA R8, P1, R44, UR24, 0x3 ;  /* 0x000000182c087c11 */ /* 0x000fe2000f8218ff */
[C---:B------:R-:W-:Y:S01]  /*35d0*/  IMAD.WIDE.U32 R48, R6.reuse, UR16, RZ ;  /* 0x0000001006307c25 */ /* 0x040fe2000f8e00ff */
[----:B------:R-:W5:Y:S02]  /*35e0*/  LDG.E.64 R10, desc[UR6][R10.64] ;  /* 0x000000060a0a7981 */ /* 0x000f64000c1e1b00 */
[----:B------:R-:W-:Y:S01]  /*35f0*/  IADD3 R9, PT, PT, R45, R9, RZ ;  /* 0x000000092d097210 */ /* 0x000fe20007ffe0ff */
[----:B------:R-:W-:Y:S01]  /*3600*/  IMAD R7, R6, UR17, R7 ;  /* 0x0000001106077c24 */ /* 0x000fe2000f8e0207 */
[----:B------:R-:W-:Y:S01]  /*3610*/  LEA R6, P2, R48, UR24, 0x3 ;  /* 0x0000001830067c11 */ /* 0x000fe2000f8418ff */
[----:B------:R-:W-:Y:S01]  /*3620*/  IMAD R31, R43, UR16, RZ ;  /* 0x000000102b1f7c24 */ /* 0x000fe2000f8e02ff */
[----:B------:R-:W-:Y:S01]  /*3630*/  LEA.HI.X R9, R44, UR25, R9, 0x3, P1 ;  /* 0x000000192c097c11 */ /* 0x000fe200088f1c09 */
[----:B------:R-:W-:-:S02]  /*3640*/  IMAD R33, R37, UR16, RZ ;  /* 0x0000001025217c24 */ /* 0x000fc4000f8e02ff */
[----:B------:R-:W-:Y:S02]  /*3650*/  IMAD.IADD R7, R49, 0x1, R7 ;  /* 0x0000000131077824 */ /* 0x000fe400078e0207 */
[----:B------:R-:W-:Y:S01]  /*3660*/  IMAD R37, R39, UR16, RZ ;  /* 0x0000001027257c24 */ /* 0x000fe2000f8e02ff */
[----:B------:R-:W5:Y:S01]  /*3670*/  LDG.E.64 R8, desc[UR6][R8.64] ;  /* 0x0000000608087981 */ /* 0x000f62000c1e1b00 */
[----:B------:R-:W-:Y:S01]  /*3680*/  IMAD R31, R42, UR17, R31 ;  /* 0x000000112a1f7c24 */ /* 0x000fe2000f8e021f */
[----:B------:R-:W-:Y:S01]  /*3690*/  LEA.HI.X R7, R48, UR25, R7, 0x3, P2 ;  /* 0x0000001930077c11 */ /* 0x000fe200090f1c07 */
[----:B------:R-:W-:-:S04]  /*36a0*/  IMAD.WIDE.U32 R44, R42, UR16, RZ ;  /* 0x000000102a2c7c25 */ /* 0x000fc8000f8e00ff */
[----:B------:R-:W-:Y:S01]  /*36b0*/  IMAD R33, R36, UR17, R33 ;  /* 0x0000001124217c24 */ /* 0x000fe2000f8e0221 */
[----:B------:R-:W-:Y:S01]  /*36c0*/  LEA R42, P0, R44, UR24, 0x3 ;  /* 0x000000182c2a7c11 */ /* 0x000fe2000f8018ff */
[----:B------:R-:W-:Y:S01]  /*36d0*/  IMAD.WIDE.U32 R46, R36, UR16, RZ ;  /* 0x00000010242e7c25 */ /* 0x000fe2000f8e00ff */
[----:B------:R-:W5:Y:S03]  /*36e0*/  LDG.E.64 R6, desc[UR6][R6.64] ;  /* 0x0000000606067981 */ /* 0x000f66000c1e1b00 */
[----:B------:R-:W-:Y:S01]  /*36f0*/  IMAD R39, R41, UR16, RZ ;  /* 0x0000001029277c24 */ /* 0x000fe2000f8e02ff */
[----:B------:R-:W-:Y:S01]  /*3700*/  LEA R36, P1, R46, UR24, 0x3 ;  /* 0x000000182e247c11 */ /* 0x000fe2000f8218ff */
[C---:B------:R-:W-:Y:S02]  /*3710*/  IMAD R41, R38.reuse, UR17, R37 ;  /* 0x0000001126297c24 */ /* 0x040fe4000f8e0225 */
[----:B------:R-:W-:-:S04]  /*3720*/  IMAD.WIDE.U32 R48, R38, UR16, RZ ;  /* 0x0000001026307c25 */ /* 0x000fc8000f8e00ff */
[----:B------:R-:W-:-:S04]  /*3730*/  IMAD.WIDE.U32 R50, R40, UR16, RZ ;  /* 0x0000001028327c25 */ /* 0x000fc8000f8e00ff */
[----:B------:R-:W-:Y:S01]  /*3740*/  IMAD R43, R40, UR17, R39 ;  /* 0x00000011282b7c24 */ /* 0x000fe2000f8e0227 */
[----:B------:R-:W-:Y:S01]  /*3750*/  IADD3 R39, PT, PT, R45, R31, RZ ;  /* 0x0000001f2d277210 */ /* 0x000fe20007ffe0ff */
[----:B------:R-:W-:Y:S01]  /*3760*/  IMAD.IADD R37, R47, 0x1, R33 ;  /* 0x000000012f257824 */ /* 0x000fe200078e0221 */
[----:B------:R-:W-:Y:S01]  /*3770*/  LEA R40, P2, R48, UR24, 0x3 ;  /* 0x0000001830287c11 */ /* 0x000fe2000f8418ff */
[----:B------:R-:W-:Y:S01]  /*3780*/  IMAD.IADD R31, R51, 0x1, R43 ;  /* 0x00000001331f7824 */ /* 0x000fe200078e022b */
        /* <DEDUP_REMOVED lines=33> */
[----:B------:R-:W-:Y:S05]  /*39a0*/  BSYNC.RECONVERGENT B2 ;  /* 0x0000000000027941 */ /* 0x000fea0003800200 */
.L_x_2657:
        /* <DEDUP_REMOVED lines=24> */
[----:B------:R-:W-:Y:S02]  /*3b30*/  IMAD.IADD R7, R23, 0x1, R7 ;  /* 0x0000000117077824 */ /* 0x000fe400078e0207 */
[----:B----4-:R-:W-:Y:S02]  /*3b40*/  IMAD R11, R11, UR28, RZ ;  /* 0x0000001c0b0b7c24 */ /* 0x010fe4000f8e02ff */
[----:B------:R-:W-:Y:S01]  /*3b50*/  IMAD R9, R8, UR29, R9 ;  /* 0x0000001d08097c24 */ /* 0x000fe2000f8e0209 */
[----:B------:R-:W-:Y:S01]  /*3b60*/  LEA.HI.X R7, R22, UR31, R7, 0x3, P1 ;  /* 0x0000001f16077c11 */ /* 0x000fe200088f1c07 */
[----:B------:R-:W-:-:S04]  /*3b70*/  IMAD.WIDE.U32 R22, R8, UR28, RZ ;  /* 0x0000001c08167c25 */ /* 0x000fc8000f8e00ff */
[----:B-----5:R-:W-:Y:S01]  /*3b80*/  IMAD R13, R13, UR28, RZ ;  /* 0x0000001c0d0d7c24 */ /* 0x020fe2000f8e02ff */
[----:B------:R-:W2:Y:S01]  /*3b90*/  LDG.E.64 R6, desc[UR6][R6.64] ;  /* 0x0000000606067981 */ /* 0x000ea2000c1e1b00 */
[----:B------:R-:W-:-:S04]  /*3ba0*/  IMAD.WIDE.U32 R26, R10, UR28, RZ ;  /* 0x0000001c0a1a7c25 */ /* 0x000fc8000f8e00ff */
[----:B------:R-:W-:Y:S01]  /*3bb0*/  IMAD R11, R10, UR29, R11 ;  /* 0x0000001d0a0b7c24 */ /* 0x000fe2000f8e020b */
[----:B------:R-:W-:Y:S01]  /*3bc0*/  LEA R10, P2, R26, UR30, 0x3 ;  /* 0x0000001e1a0a7c11 */ /* 0x000fe2000f8418ff */
[----:B------:R-:W-:-:S04]  /*3bd0*/  IMAD.WIDE.U32 R30, R12, UR28, RZ ;  /* 0x0000001c0c1e7c25 */ /* 0x000fc8000f8e00ff */
[----:B------:R-:W-:Y:S01]  /*3be0*/  IMAD R25, R12, UR29, R13 ;  /* 0x0000001d0c197c24 */ /* 0x000fe2000f8e020d */
[----:B------:R-:W-:Y:S01]  /*3bf0*/  IADD3 R13, PT, PT, R23, R9, RZ ;  /* 0x00000009170d7210 */ /* 0x000fe20007ffe0ff */
[----:B------:R-:W-:Y:S01]  /*3c00*/  IMAD.IADD R11, R27, 0x1, R11 ;  /* 0x000000011b0b7824 */ /* 0x000fe200078e020b */
[----:B------:R-:W-:Y:S01]  /*3c10*/  LEA R12, P1, R22, UR30, 0x3 ;  /* 0x0000001e160c7c11 */ /* 0x000fe2000f8218ff */
[----:B------:R-:W-:Y:S01]  /*3c20*/  IMAD R21, R21, UR28, RZ ;  /* 0x0000001c15157c24 */ /* 0x000fe2000f8e02ff */
[----:B------:R-:W-:Y:S01]  /*3c30*/  LEA R8, P3, R30, UR30, 0x3 ;  /* 0x0000001e1e087c11 */ /* 0x000fe2000f8618ff */
[----:B------:R-:W-:Y:S01]  /*3c40*/  IMAD R23, R19, UR28, RZ ;  /* 0x0000001c13177c24 */ /* 0x000fe2000f8e02ff */
[----:B------:R-:W-:Y:S01]  /*3c50*/  IADD3 R9, PT, PT, R31, R25, RZ ;  /* 0x000000191f097210 */ /* 0x000fe20007ffe0ff */
[----:B------:R-:W-:Y:S01]  /*3c60*/  IMAD R19, R20, UR29, R21 ;  /* 0x0000001d14137c24 */ /* 0x000fe2000f8e0215 */
[----:B------:R-:W-:Y:S01]  /*3c70*/  LEA.HI.X R11, R26, UR31, R11, 0x3, P2 ;  /* 0x0000001f1a0b7c11 */ /* 0x000fe200090f1c0b */
[----:B------:R-:W-:Y:S01]  /*3c80*/  IMAD.WIDE.U32 R20, R20, UR28, RZ ;  /* 0x0000001c14147c25 */ /* 0x000fe2000f8e00ff */
[----:B------:R-:W-:-:S02]  /*3c90*/  LEA.HI.X R13, R22, UR31, R13, 0x3, P1 ;  /* 0x0000001f160d7c11 */ /* 0x000fc400088f1c0d */
[----:B------:R-:W-:Y:S01]  /*3ca0*/  LEA.HI.X R9, R30, UR31, R9, 0x3, P3 ;  /* 0x0000001f1e097c11 */ /* 0x000fe200098f1c09 */
[----:B------:R-:W-:Y:S01]  /*3cb0*/  IMAD R17, R17, UR28, RZ ;  /* 0x0000001c11117c24 */ /* 0x000fe2000f8e02ff */
[----:B------:R-:W-:Y:S01]  /*3cc0*/  LEA R22, P1, R20, UR30, 0x3 ;  /* 0x0000001e14167c11 */ /* 0x000fe2000f8218ff */
[C---:B------:R-:W-:Y:S01]  /*3cd0*/  IMAD R23, R18.reuse, UR29, R23 ;  /* 0x0000001d12177c24 */ /* 0x040fe2000f8e0217 */
[----:B------:R-:W2:Y:S01]  /*3ce0*/  LDG.E.64 R12, desc[UR6][R12.64] ;  /* 0x000000060c0c7981 */ /* 0x000ea2000c1e1b00 */
[----:B------:R-:W-:-:S03]  /*3cf0*/  IMAD.WIDE.U32 R26, R18, UR28, RZ ;  /* 0x0000001c121a7c25 */ /* 0x000fc6000f8e00ff */
[----:B------:R-:W3:Y:S01]  /*3d00*/  LDG.E.64 R10, desc[UR6][R10.64] ;  /* 0x000000060a0a7981 */ /* 0x000ee2000c1e1b00 */
[----:B------:R-:W-:Y:S01]  /*3d10*/  IMAD R15, R15, UR28, RZ ;  /* 0x0000001c0f0f7c24 */ /* 0x000fe2000f8e02ff */
[----:B------:R-:W-:Y:S01]  /*3d20*/  LEA R18, P2, R26, UR30, 0x3 ;  /* 0x0000001e1a127c11 */ /* 0x000fe2000f8418ff */
[C---:B------:R-:W-:Y:S01]  /*3d30*/  IMAD R17, R16.reuse, UR29, R17 ;  /* 0x0000001d10117c24 */ /* 0x040fe2000f8e0211 */
[----:B------:R-:W3:Y:S01]  /*3d40*/  LDG.E.64 R8, desc[UR6][R8.64] ;  /* 0x0000000608087981 */ /* 0x000ee2000c1e1b00 */
[----:B------:R-:W-:-:S04]  /*3d50*/  IMAD.WIDE.U32 R30, R16, UR28, RZ ;  /* 0x0000001c101e7c25 */ /* 0x000fc8000f8e00ff */
[----:B------:R-:W-:Y:S01]  /*3d60*/  IMAD.WIDE.U32 R34, R14, UR28, RZ ;  /* 0x0000001c0e227c25 */ /* 0x000fe2000f8e00ff */
[----:B------:R-:W-:-:S03]  /*3d70*/  LEA R16, P3, R30, UR30, 0x3 ;  /* 0x0000001e1e107c11 */ /* 0x000fc6000f8618ff */
[----:B------:R-:W-:Y:S01]  /*3d80*/  IMAD R15, R14, UR29, R15 ;  /* 0x0000001d0e0f7c24 */ /* 0x000fe2000f8e020f */
[----:B------:R-:W-:Y:S01]  /*3d90*/  LEA R14, P4, R34, UR30, 0x3 ;  /* 0x0000001e220e7c11 */ /* 0x000fe2000f8818ff */
[----:B------:R-:W-:Y:S01]  /*3da0*/  IMAD.IADD R21, R21, 0x1, R19 ;  /* 0x0000000115157824 */ /* 0x000fe200078e0213 */
[----:B------:R-:W-:Y:S01]  /*3db0*/  IADD3 R19, PT, PT, R27, R23, RZ ;  /* 0x000000171b137210 */ /* 0x000fe20007ffe0ff */
[----:B------:R-:W-:Y:S01]  /*3dc0*/  IMAD.IADD R17, R31, 0x1, R17 ;  /* 0x000000011f117824 */ /* 0x000fe200078e0211 */
[----:B------:R-:W-:Y:S02]  /*3dd0*/  IADD3 R15, PT, PT, R35, R15, RZ ;  /* 0x0000000f230f7210 */ /* 0x000fe40007ffe0ff */
[----:B------:R-:W-:Y:S02]  /*3de0*/  LEA.HI.X R19, R26, UR31, R19, 0x3, P2 ;  /* 0x0000001f1a137c11 */ /* 0x000fe400090f1c13 */
[----:B------:R-:W-:Y:S02]  /*3df0*/  LEA.HI.X R23, R20, UR31, R21, 0x3, P1 ;  /* 0x0000001f14177c11 */ /* 0x000fe400088f1c15 */
[----:B------:R-:W-:-:S02]  /*3e00*/  LEA.HI.X R17, R30, UR31, R17, 0x3, P3 ;  /* 0x0000001f1e117c11 */ /* 0x000fc400098f1c11 */
[----:B------:R-:W-:Y:S01]  /*3e10*/  LEA.HI.X R15, R34, UR31, R15, 0x3, P4 ;  /* 0x0000001f220f7c11 */ /* 0x000fe2000a0f1c0f */
        /* <DEDUP_REMOVED lines=14> */
.L_x_2659:
        /* <DEDUP_REMOVED lines=17> */
[----:B----4-:R-:W-:Y:S02]  /*4010*/  IMAD R13, R13, UR28, RZ ;  /* 0x0000001c0d0d7c24 */ /* 0x010fe4000f8e02ff */
[----:B------:R-:W-:Y:S01]  /*4020*/  IMAD.WIDE.U32 R14, R12, UR28, RZ ;  /* 0x0000001c0c0e7c25 */ /* 0x000fe2000f8e00ff */
[----:B------:R-:W-:-:S03]  /*4030*/  IADD3 R7, PT, PT, R9, R7, RZ ;  /* 0x0000000709077210 */ /* 0x000fc60007ffe0ff */
[----:B---3--:R-:W-:Y:S01]  /*4040*/  IMAD R9, R11, UR28, RZ ;  /* 0x0000001c0b097c24 */ /* 0x008fe2000f8e02ff */
[----:B------:R-:W-:Y:S01]  /*4050*/  LEA.HI.X R7, R8, UR31, R7, 0x3, P1 ;  /* 0x0000001f08077c11 */ /* 0x000fe200088f1c07 */
[----:B-----5:R-:W-:Y:S02]  /*4060*/  IMAD R17, R17, UR28, RZ ;  /* 0x0000001c11117c24 */ /* 0x020fe4000f8e02ff */
[C---:B------:R-:W-:Y:S02]  /*4070*/  IMAD R9, R10.reuse, UR29, R9 ;  /* 0x0000001d0a097c24 */ /* 0x040fe4000f8e0209 */
[----:B------:R-:W-:Y:S01]  /*4080*/  IMAD.WIDE.U32 R10, R10, UR28, RZ ;  /* 0x0000001c0a0a7c25 */ /* 0x000fe2000f8e00ff */
[----:B------:R-:W2:Y:S03]  /*4090*/  LDG.E.64 R6, desc[UR6][R6.64] ;  /* 0x0000000606067981 */ /* 0x000ea6000c1e1b00 */
[----:B------:R-:W-:Y:S01]  /*40a0*/  IMAD R13, R12, UR29, R13 ;  /* 0x0000001d0c0d7c24 */ /* 0x000fe2000f8e020d */
[----:B------:R-:W-:Y:S01]  /*40b0*/  LEA R8, P1, R10, UR30, 0x3 ;  /* 0x0000001e0a087c11 */ /* 0x000fe2000f8218ff */
[----:B------:R-:W-:Y:S01]  /*40c0*/  IMAD.WIDE.U32 R18, R16, UR28, RZ ;  /* 0x0000001c10127c25 */ /* 0x000fe2000f8e00ff */
[----:B------:R-:W-:-:S02]  /*40d0*/  LEA R12, P2, R14, UR30, 0x3 ;  /* 0x0000001e0e0c7c11 */ /* 0x000fc4000f8418ff */
[----:B------:R-:W-:Y:S01]  /*40e0*/  IADD3 R13, PT, PT, R15, R13, RZ ;  /* 0x0000000d0f0d7210 */ /* 0x000fe20007ffe0ff */
[----:B------:R-:W-:Y:S01]  /*40f0*/  IMAD R17, R16, UR29, R17 ;  /* 0x0000001d10117c24 */ /* 0x000fe2000f8e0211 */
[----:B------:R-:W-:Y:S01]  /*4100*/  LEA R16, P3, R18, UR30, 0x3 ;  /* 0x0000001e12107c11 */ /* 0x000fe2000f8618ff */
[----:B------:R-:W-:Y:S01]  /*4110*/  IMAD.IADD R9, R11, 0x1, R9 ;  /* 0x000000010b097824 */ /* 0x000fe200078e0209 */
[----:B------:R-:W-:Y:S01]  /*4120*/  LEA.HI.X R13, R14, UR31, R13, 0x3, P2 ;  /* 0x0000001f0e0d7c11 */ /* 0x000fe200090f1c0d */
[----:B------:R-:W-:-:S03]  /*4130*/  IMAD.IADD R17, R19, 0x1, R17 ;  /* 0x0000000113117824 */ /* 0x000fc600078e0211 */
[----:B------:R-:W-:Y:S02]  /*4140*/  LEA.HI.X R9, R10, UR31, R9, 0x3, P1 ;  /* 0x0000001f0a097c11 */ /* 0x000fe400088f1c09 */
[----:B------:R-:W-:Y:S01]  /*4150*/  LEA.HI.X R17, R18, UR31, R17, 0x3, P3 ;  /* 0x0000001f12117c11 */ /* 0x000fe200098f1c11 */
        /* <DEDUP_REMOVED lines=9> */
.L_x_2660:
        /* <DEDUP_REMOVED lines=23> */
[----:B------:R-:W-:Y:S01]  /*4360*/  LEA R12, P1, R10, UR30, 0x3 ;  /* 0x0000001e0a0c7c11 */ /* 0x000fe2000f8218ff */
[----:B---3--:R-:W-:Y:S02]  /*4370*/  @P0 IMAD R13, R9, UR28, RZ ;  /* 0x0000001c090d0c24 */ /* 0x008fe4000f8e02ff */
[----:B------:R-:W-:Y:S02]  /*4380*/  IMAD.IADD R9, R11, 0x1, R7 ;  /* 0x000000010b097824 */ /* 0x000fe400078e0207 */
[----:B------:R-:W-:-:S04]  /*4390*/  @P0 IMAD.WIDE.U32 R6, R8, UR28, RZ ;  /* 0x0000001c08060c25 */ /* 0x000fc8000f8e00ff */
[----:B------:R-:W-:Y:S01]  /*43a0*/  @P0 IMAD R11, R8, UR29, R13 ;  /* 0x0000001d080b0c24 */ /* 0x000fe2000f8e020d */
[----:B------:R-:W-:Y:S02]  /*43b0*/  LEA.HI.X R13, R10, UR31, R9, 0x3, P1 ;  /* 0x0000001f0a0d7c11 */ /* 0x000fe400088f1c09 */
[----:B------:R-:W-:Y:S02]  /*43c0*/  @P0 LEA R8, P1, R6, UR30, 0x3 ;  /* 0x0000001e06080c11 */ /* 0x000fe4000f8218ff */
[----:B------:R-:W-:-:S04]  /*43d0*/  @P0 IADD3 R5, PT, PT, R7, R11, RZ ;  /* 0x0000000b07050210 */ /* 0x000fc80007ffe0ff */
[----:B------:R-:W-:Y:S02]  /*43e0*/  @P0 LEA.HI.X R9, R6, UR31, R5, 0x3, P1 ;  /* 0x0000001f06090c11 */ /* 0x000fe400088f1c05 */
[----:B------:R-:W2:Y:S04]  /*43f0*/  LDG.E.64 R4, desc[UR6][R12.64] ;  /* 0x000000060c047981 */ /* 0x000ea8000c1e1b00 */
[----:B------:R-:W3:Y:S01]  /*4400*/  @P0 LDG.E.64 R6, desc[UR6][R8.64] ;  /* 0x0000000608060981 */ /* 0x000ee2000c1e1b00 */
[----:B--2---:R-:W-:-:S04]  /*4410*/  IADD3 R32, P1, PT, R4, R32, RZ ;  /* 0x0000002004207210 */ /* 0x004fc80007f3e0ff */
[----:B---3--:R-:W-:Y:S01]  /*4420*/  @P0 IADD3 R32, P2, PT, R6, R32, RZ ;  /* 0x0000002006200210 */ /* 0x008fe20007f5e0ff */
[----:B------:R-:W-:-:S05]  /*4430*/  IMAD.X R29, R5, 0x1, R29, P1 ;  /* 0x00000001051d7824 */ /* 0x000fca00008e061d */
[----:B------:R-:W-:-:S07]  /*4440*/  @P0 IADD3.X R29, PT, PT, R7, R29, RZ, P2, !PT ;  /* 0x0000001d071d0210 */ /* 0x000fce00017fe4ff */
.L_x_2656:
[----:B------:R-:W1:Y:S01]  /*4450*/  LDC.64 R4, c[0x0][0x710] ;  /* 0x0001c400ff047b82 */ /* 0x000e620000000a00 */
[----:B------:R-:W-:Y:S01]  /*4460*/  IMAD.MOV.U32 R33, RZ, RZ, R29 ;  /* 0x000000ffff217224 */ /* 0x000fe200078e001d */
[----:B------:R-:W-:-:S04]  /*4470*/  IADD3 R3, PT, PT, R3, 0x80, RZ ;  /* 0x0000008003037810 */ /* 0x000fc80007ffe0ff */
[----:B-1----:R2:W-:Y:S03]  /*4480*/  STG.E.64 desc[UR6][R4.64], R32 ;  /* 0x0000002004007986 */ /* 0x0025e6000c101b06 */
.L_x_2649:
[----:B------:R-:W-:-:S13]  /*4490*/  ISETP.GE.AND P0, PT, R3, UR4, PT ;  /* 0x0000000403007c0c */ /* 0x000fda000bf06270 */
[----:B------:R-:W-:Y:S05]  /*44a0*/  @P0 BRA `(.L_x_2661) ;  /* 0x0000002c00280947 */ /* 0x000fea0003800000 */
[----:B-12---:R-:W1:Y:S02]  /*44b0*/  LDC.64 R4, c[0x0][0x738] ;  /* 0x0001ce00ff047b82 */ /* 0x006e640000000a00 */
        /* <DEDUP_REMOVED lines=29> */
.L_x_2664:
        /* <DEDUP_REMOVED lines=21> */
[----:B------:R-:W-:Y:S01]  /*47e0*/  IMAD.WIDE.U32 R22, R26, UR8, RZ ;  /* 0x000000081a167c25 */ /* 0x000fe2000f8e00ff */
[----:B0-----:R-:W-:-:S03]  /*47f0*/  LEA R34, P0, R44, UR18, 0x3 ;  /* 0x000000122c227c11 */ /* 0x001fc6000f8018ff */
[----:B------:R-:W-:Y:S01]  /*4800*/  IMAD R25, R26, UR9, R31 ;  /* 0x000000091a197c24 */ /* 0x000fe2000f8e021f */
[----:B------:R-:W-:Y:S01]  /*4810*/  LEA R26, P1, R22, UR18, 0x3 ;  /* 0x00000012161a7c11 */ /* 0x000fe2000f8218ff */
[----:B------:R-:W-:-:S03]  /*4820*/  IMAD.WIDE.U32 R48, R24, UR8, RZ ;  /* 0x0000000818307c25 */ /* 0x000fc6000f8e00ff */
[----:B------:R-:W-:Y:S01]  /*4830*/  IADD3 R25, PT, PT, R23, R25, RZ ;  /* 0x0000001917197210 */ /* 0x000fe20007ffe0ff */
[----:B------:R-:W-:Y:S01]  /*4840*/  IMAD R33, R24, UR9, R33 ;  /* 0x0000000918217c24 */ /* 0x000fe2000f8e0221 */
[----:B------:R-:W-:Y:S01]  /*4850*/  LEA R24, P2, R48, UR18, 0x3 ;  /* 0x0000001230187c11 */ /* 0x000fe2000f8418ff */
[----:B------:R-:W-:Y:S02]  /*4860*/  IMAD.IADD R27, R45, 0x1, R27 ;  /* 0x000000012d1b7824 */ /* 0x000fe400078e021b */
[----:B------:R-:W-:Y:S02]  /*4870*/  IMAD.IADD R23, R49, 0x1, R33 ;  /* 0x0000000131177824 */ /* 0x000fe400078e0221 */
[----:B-----5:R-:W-:Y:S01]  /*4880*/  IMAD R31, R47, UR8, RZ ;  /* 0x000000082f1f7c24 */ /* 0x020fe2000f8e02ff */
[----:B------:R-:W-:Y:S01]  /*4890*/  LEA.HI.X R35, R44, UR19, R27, 0x3, P0 ;  /* 0x000000132c237c11 */ /* 0x000fe200080f1c1b */
[----:B------:R-:W-:Y:S01]  /*48a0*/  IMAD R21, R21, UR8, RZ ;  /* 0x0000000815157c24 */ /* 0x000fe2000f8e02ff */
[----:B------:R-:W-:Y:S01]  /*48b0*/  LEA.HI.X R27, R22, UR19, R25, 0x3, P1 ;  /* 0x00000013161b7c11 */ /* 0x000fe200088f1c19 */
[----:B------:R-:W-:Y:S01]  /*48c0*/  IMAD R19, R19, UR8, RZ ;  /* 0x0000000813137c24 */ /* 0x000fe2000f8e02ff */
[----:B------:R-:W-:Y:S01]  /*48d0*/  LEA.HI.X R25, R48, UR19, R23, 0x3, P2 ;  /* 0x0000001330197c11 */ /* 0x000fe200090f1c17 */
[C---:B------:R-:W-:Y:S01]  /*48e0*/  IMAD R23, R46.reuse, UR9, R31 ;  /* 0x000000092e177c24 */ /* 0x040fe2000f8e021f */
[----:B------:R-:W2:Y:S01]  /*48f0*/  LDG.E.64 R34, desc[UR6][R34.64] ;  /* 0x0000000622227981 */ /* 0x000ea2000c1e1b00 */
[----:B------:R-:W-:-:S03]  /*4900*/  IMAD.WIDE.U32 R46, R46, UR8, RZ ;  /* 0x000000082e2e7c25 */ /* 0x000fc6000f8e00ff */
[----:B------:R-:W2:Y:S01]  /*4910*/  LDG.E.64 R26, desc[UR6][R26.64] ;  /* 0x000000061a1a7981 */ /* 0x000ea2000c1e1b00 */
[----:B------:R-:W-:Y:S01]  /*4920*/  IMAD.WIDE.U32 R44, R20, UR8, RZ ;  /* 0x00000008142c7c25 */ /* 0x000fe2000f8e00ff */
[----:B------:R-:W-:Y:S02]  /*4930*/  LEA R22, P0, R46, UR18, 0x3 ;  /* 0x000000122e167c11 */ /* 0x000fe4000f8018ff */
[----:B------:R-:W-:Y:S01]  /*4940*/  IADD3 R23, PT, PT, R47, R23, RZ ;  /* 0x000000172f177210 */ /* 0x000fe20007ffe0ff */
[----:B------:R-:W-:Y:S01]  /*4950*/  IMAD R21, R20, UR9, R21 ;  /* 0x0000000914157c24 */ /* 0x000fe2000f8e0215 */
[----:B------:R-:W-:Y:S01]  /*4960*/  LEA R20, P1, R44, UR18, 0x3 ;  /* 0x000000122c147c11 */ /* 0x000fe2000f8218ff */
[----:B------:R-:W-:Y:S01]  /*4970*/  IMAD R17, R17, UR8, RZ ;  /* 0x0000000811117c24 */ /* 0x000fe2000f8e02ff */
[----:B------:R-:W-:Y:S01]  /*4980*/  LEA.HI.X R23, R46, UR19, R23, 0x3, P0 ;  /* 0x000000132e177c11 */ /* 0x000fe200080f1c17 */
[C---:B------:R-:W-:Y:S01]  /*4990*/  IMAD.WIDE.U32 R48, R18.reuse, UR8, RZ ;  /* 0x0000000812307c25 */ /* 0x040fe2000f8e00ff */
[----:B------:R-:W3:Y:S03]  /*49a0*/  LDG.E.64 R24, desc[UR6][R24.64] ;  /* 0x0000000618187981 */ /* 0x000ee6000c1e1b00 */
[----:B------:R-:W-:Y:S01]  /*49b0*/  IMAD R19, R18, UR9, R19 ;  /* 0x0000000912137c24 */ /* 0x000fe2000f8e0213 */
[----:B------:R-:W-:Y:S01]  /*49c0*/  LEA R18, P2, R48, UR18, 0x3 ;  /* 0x0000001230127c11 */ /* 0x000fe2000f8418ff */
[----:B------:R-:W-:Y:S01]  /*49d0*/  IMAD.IADD R21, R45, 0x1, R21 ;  /* 0x000000012d157824 */ /* 0x000fe200078e0215 */
[----:B------:R-:W3:Y:S01]  /*49e0*/  LDG.E.64 R22, desc[UR6][R22.64] ;  /* 0x0000000616167981 */ /* 0x000ee2000c1e1b00 */
[C---:B------:R-:W-:Y:S01]  /*49f0*/  IMAD R17, R16.reuse, UR9, R17 ;  /* 0x0000000910117c24 */ /* 0x040fe2000f8e0211 */
[----:B------:R-:W-:Y:S01]  /*4a00*/  IADD3 R19, PT, PT, R49, R19, RZ ;  /* 0x0000001331137210 */ /* 0x000fe20007ffe0ff */
[----:B------:R-:W-:Y:S01]  /*4a10*/  IMAD.WIDE.U32 R46, R16, UR8, RZ ;  /* 0x00000008102e7c25 */ /* 0x000fe2000f8e00ff */
[----:B------:R-:W-:-:S02]  /*4a20*/  LEA.HI.X R21, R44, UR19, R21, 0x3, P1 ;  /* 0x000000132c157c11 */ /* 0x000fc400088f1c15 */
[----:B------:R-:W-:Y:S01]  /*4a30*/  LEA.HI.X R19, R48, UR19, R19, 0x3, P2 ;  /* 0x0000001330137c11 */ /* 0x000fe200090f1c13 */
[----:B------:R-:W-:Y:S01]  /*4a40*/  IMAD R15, R15, UR8, RZ ;  /* 0x000000080f0f7c24 */ /* 0x000fe2000f8e02ff */
[----:B------:R-:W-:Y:S01]  /*4a50*/  LEA R16, P0, R46, UR18, 0x3 ;  /* 0x000000122e107c11 */ /* 0x000fe2000f8018ff */
[----:B------:R-:W-:Y:S01]  /*4a60*/  IMAD.IADD R17, R47, 0x1, R17 ;  /* 0x000000012f117824 */ /* 0x000fe200078e0211 */
[----:B------:R-:W4:Y:S01]  /*4a70*/  LDG.E.64 R20, desc[UR6][R20.64] ;  /* 0x0000000614147981 */ /* 0x000f22000c1e1b00 */
[----:B------:R-:W-:Y:S02]  /*4a80*/  IMAD R13, R13, UR8, RZ ;  /* 0x000000080d0d7c24 */ /* 0x000fe4000f8e02ff */
[----:B------:R-:W-:Y:S01]  /*4a90*/  IMAD.WIDE.U32 R44, R14, UR8, RZ ;  /* 0x000000080e2c7c25 */ /* 0x000fe2000f8e00ff */
[----:B------:R-:W-:Y:S01]  /*4aa0*/  LEA.HI.X R17, R46, UR19, R17, 0x3, P0 ;  /* 0x000000132e117c11 */ /* 0x000fe200080f1c11 */
[----:B------:R-:W4:Y:S02]  /*4ab0*/  LDG.E.64 R18, desc[UR6][R18.64] ;  /* 0x0000000612127981 */ /* 0x000f24000c1e1b00 */
[----:B------:R-:W-:Y:S01]  /*4ac0*/  IMAD R15, R14, UR9, R15 ;  /* 0x000000090e0f7c24 */ /* 0x000fe2000f8e020f */
[----:B------:R-:W-:Y:S01]  /*4ad0*/  LEA R14, P1, R44, UR18, 0x3 ;  /* 0x000000122c0e7c11 */ /* 0x000fe2000f8218ff */
[----:B------:R-:W-:Y:S01]  /*4ae0*/  IMAD R11, R11, UR8, RZ ;  /* 0x000000080b0b7c24 */ /* 0x000fe2000f8e02ff */
[----:B------:R-:W5:Y:S01]  /*4af0*/  LDG.E.64 R16, desc[UR6][R16.64] ;  /* 0x0000000610107981 */ /* 0x000f62000c1e1b00 */
[----:B------:R-:W-:Y:S01]  /*4b00*/  IMAD.WIDE.U32 R48, R12, UR8, RZ ;  /* 0x000000080c307c25 */ /* 0x000fe2000f8e00ff */
[----:B------:R-:W-:-:S03]  /*4b10*/  IADD3 R15, PT, PT, R45, R15, RZ ;  /* 0x0000000f2d0f7210 */ /* 0x000fc60007ffe0ff */
        /* <DEDUP_REMOVED lines=10> */
[----:B------:R-:W5:Y:S01]  /*4bc0*/  LDG.E.64 R14, desc[UR6][R14.64] ;  /* 0x000000060e0e7981 */ /* 0x000f62000c1e1b00 */
[----:B------:R-:W-:Y:S01]  /*4bd0*/  IMAD.WIDE.U32 R44, R8, UR8, RZ ;  /* 0x00000008082c7c25 */ /* 0x000fe2000f8e00ff */
[----:B------:R-:W-:Y:S02]  /*4be0*/  LEA.HI.X R13, R48, UR19, R13, 0x3, P2 ;  /* 0x00000013300d7c11 */ /* 0x000fe400090f1c0d */
[----:B------:R-:W-:Y:S01]  /*4bf0*/  LEA.HI.X R11, R46, UR19, R11, 0x3, P0 ;  /* 0x000000132e0b7c11 */ /* 0x000fe200080f1c0b */
[----:B------:R-:W-:Y:S01]  /*4c00*/  IMAD R9, R8, UR9, R9 ;  /* 0x0000000908097c24 */ /* 0x000fe2000f8e0209 */
[----:B------:R-:W-:Y:S01]  /*4c10*/  LEA R8, P1, R44, UR18, 0x3 ;  /* 0x000000122c087c11 */ /* 0x000fe2000f8218ff */
[C---:B------:R-:W-:Y:S01]  /*4c20*/  IMAD.WIDE.U32 R48, R6.reuse, UR8, RZ ;  /* 0x0000000806307c25 */ /* 0x040fe2000f8e00ff */
[----:B------:R-:W5:Y:S03]  /*4c30*/  LDG.E.64 R12, desc[UR6][R12.64] ;  /* 0x000000060c0c7981 */ /* 0x000f66000c1e1b00 */
[----:B------:R-:W-:Y:S01]  /*4c40*/  IMAD R7, R6, UR9, R7 ;  /* 0x0000000906077c24 */ /* 0x000fe2000f8e0207 */
[----:B------:R-:W-:Y:S01]  /*4c50*/  LEA R6, P2, R48, UR18, 0x3 ;  /* 0x0000001230067c11 */ /* 0x000fe2000f8418ff */
[----:B------:R-:W-:Y:S01]  /*4c60*/  IMAD.IADD R9, R45, 0x1, R9 ;  /* 0x000000012d097824 */ /* 0x000fe200078e0209 */
[----:B------:R-:W5:Y:S01]  /*4c70*/  LDG.E.64 R10, desc[UR6][R10.64] ;  /* 0x000000060a0a7981 */ /* 0x000f62000c1e1b00 */
[----:B------:R-:W-:Y:S01]  /*4c80*/  IMAD R31, R43, UR8, RZ ;  /* 0x000000082b1f7c24 */ /* 0x000fe2000f8e02ff */
[----:B------:R-:W-:Y:S01]  /*4c90*/  IADD3 R7, PT, PT, R49, R7, RZ ;  /* 0x0000000731077210 */ /* 0x000fe20007ffe0ff */
[----:B------:R-:W-:Y:S01]  /*4ca0*/  IMAD R33, R37, UR8, RZ ;  /* 0x0000000825217c24 */ /* 0x000fe2000f8e02ff */
[----:B------:R-:W-:Y:S01]  /*4cb0*/  LEA.HI.X R9, R44, UR19, R9, 0x3, P1 ;  /* 0x000000132c097c11 */ /* 0x000fe200088f1c09 */
[----:B------:R-:W-:Y:S01]  /*4cc0*/  IMAD R37, R39, UR8, RZ ;  /* 0x0000000827257c24 */ /* 0x000fe2000f8e02ff */
[----:B------:R-:W-:Y:S01]  /*4cd0*/  LEA.HI.X R7, R48, UR19, R7, 0x3, P2 ;  /* 0x0000001330077c11 */ /* 0x000fe200090f1c07 */
[----:B------:R-:W-:-:S02]  /*4ce0*/  IMAD R39, R41, UR8, RZ ;  /* 0x0000000829277c24 */ /* 0x000fc4000f8e02ff */
[C---:B------:R-:W-:Y:S01]  /*4cf0*/  IMAD R31, R42.reuse, UR9, R31 ;  /* 0x000000092a1f7c24 */ /* 0x040fe2000f8e021f */
[----:B------:R-:W5:Y:S01]  /*4d00*/  LDG.E.64 R8, desc[UR6][R8.64] ;  /* 0x0000000608087981 */ /* 0x000f62000c1e1b00 */
[----:B------:R-:W-:-:S03]  /*4d10*/  IMAD.WIDE.U32 R44, R42, UR8, RZ ;  /* 0x000000082a2c7c25 */ /* 0x000fc6000f8e00ff */
[----:B------:R-:W5:Y:S01]  /*4d20*/  LDG.E.64 R6, desc[UR6][R6.64] ;  /* 0x0000000606067981 */ /* 0x000f62000c1e1b00 */
[----:B------:R-:W-:Y:S01]  /*4d30*/  IMAD R33, R36, UR9, R33 ;  /* 0x0000000924217c24 */ /* 0x000fe2000f8e0221 */
[----:B------:R-:W-:Y:S01]  /*4d40*/  LEA R42, P0, R44, UR18, 0x3 ;  /* 0x000000122c2a7c11 */ /* 0x000fe2000f8018ff */
[----:B------:R-:W-:-:S04]  /*4d50*/  IMAD.WIDE.U32 R46, R36, UR8, RZ ;  /* 0x00000008242e7c25 */ /* 0x000fc8000f8e00ff */
[----:B------:R-:W-:Y:S01]  /*4d60*/  IMAD.WIDE.U32 R50, R40, UR8, RZ ;  /* 0x0000000828327c25 */ /* 0x000fe2000f8e00ff */
[----:B------:R-:W-:-:S03]  /*4d70*/  LEA R36, P1, R46, UR18, 0x3 ;  /* 0x000000122e247c11 */ /* 0x000fc6000f8218ff */
[----:B------:R-:W-:Y:S02]  /*4d80*/  IMAD R43, R40, UR9, R39 ;  /* 0x00000009282b7c24 */ /* 0x000fe4000f8e0227 */
[C---:B------:R-:W-:Y:S01]  /*4d90*/  IMAD R41, R38.reuse, UR9, R37 ;  /* 0x0000000926297c24 */ /* 0x040fe2000f8e0225 */
[----:B------:R-:W-:Y:S01]  /*4da0*/  IADD3 R37, PT, PT, R47, R33, RZ ;  /* 0x000000212f257210 */ /* 0x000fe20007ffe0ff */
[----:B------:R-:W-:Y:S01]  /*4db0*/  IMAD.WIDE.U32 R48, R38, UR8, RZ ;  /* 0x0000000826307c25 */ /* 0x000fe2000f8e00ff */
[----:B------:R-:W-:Y:S02]  /*4dc0*/  LEA R38, P3, R50, UR18, 0x3 ;  /* 0x0000001232267c11 */ /* 0x000fe4000f8618ff */
[----:B------:R-:W-:Y:S01]  /*4dd0*/  LEA.HI.X R37, R46, UR19, R37, 0x3, P1 ;  /* 0x000000132e257c11 */ /* 0x000fe200088f1c25 */
[----:B------:R-:W-:Y:S01]  /*4de0*/  IMAD.IADD R39, R45, 0x1, R31 ;  /* 0x000000012d277824 */ /* 0x000fe200078e021f */
[----:B------:R-:W-:Y:S01]  /*4df0*/  IADD3 R31, PT, PT, R51, R43, RZ ;  /* 0x0000002b331f7210 */ /* 0x000fe20007ffe0ff */
[----:B------:R-:W-:Y:S01]  /*4e00*/  IMAD.IADD R33, R49, 0x1, R41 ;  /* 0x0000000131217824 */ /* 0x000fe200078e0229 */
[----:B------:R-:W-:-:S02]  /*4e10*/  LEA R40, P2, R48, UR18, 0x3 ;  /* 0x0000001230287c11 */ /* 0x000fc4000f8418ff */
[----:B------:R-:W-:Y:S01]  /*4e20*/  LEA.HI.X R43, R44, UR19, R39, 0x3, P0 ;  /* 0x000000132c2b7c11 */ /* 0x000fe200080f1c27 */
[----:B------:R-:W5:Y:S01]  /*4e30*/  LDG.E.64 R36, desc[UR6][R36.64] ;  /* 0x0000000624247981 */ /* 0x000f62000c1e1b00 */
[----:B------:R-:W-:Y:S02]  /*4e40*/  LEA.HI.X R41, R48, UR19, R33, 0x3, P2 ;  /* 0x0000001330297c11 */ /* 0x000fe400090f1c21 */
[----:B------:R-:W-:Y:S02]  /*4e50*/  LEA.HI.X R39, R50, UR19, R31, 0x3, P3 ;  /* 0x0000001332277c11 */ /* 0x000fe400098f1c1f */
        /* <DEDUP_REMOVED lines=26> */
[----:B------:R-:W-:Y:S05]  /*5000*/  BSYNC.RECONVERGENT B2 ;  /* 0x0000000000027941 */ /* 0x000fea0003800200 */
.L_x_2663:
        /* <DEDUP_REMOVED lines=27> */
[----:B------:R-:W-:Y:S01]  /*51c0*/  IMAD.WIDE.U32 R26, R10, UR28, RZ ;  /* 0x0000001c0a1a7c25 */ /* 0x000fe2000f8e00ff */
[----:B------:R-:W-:-:S03]  /*51d0*/  LEA.HI.X R7, R22, UR31, R7, 0x3, P1 ;  /* 0x0000001f16077c11 */ /* 0x000fc600088f1c07 */
[----:B------:R-:W-:Y:S02]  /*51e0*/  IMAD R11, R10, UR29, R11 ;  /* 0x0000001d0a0b7c24 */ /* 0x000fe4000f8e020b */
[C---:B------:R-:W-:Y:S02]  /*51f0*/  IMAD R9, R8.reuse, UR29, R9 ;  /* 0x0000001d08097c24 */ /* 0x040fe4000f8e0209 */
[----:B------:R-:W-:Y:S01]  /*5200*/  IMAD.WIDE.U32 R22, R8, UR28, RZ ;  /* 0x0000001c08167c25 */ /* 0x000fe2000f8e00ff */
[----:B------:R-:W-:Y:S01]  /*5210*/  LEA R10, P2, R26, UR30, 0x3 ;  /* 0x0000001e1a0a7c11 */ /* 0x000fe2000f8418ff */
[----:B------:R-:W2:Y:S02]  /*5220*/  LDG.E.64 R6, desc[UR6][R6.64] ;  /* 0x0000000606067981 */ /* 0x000ea4000c1e1b00 */
[----:B------:R-:W-:Y:S01]  /*5230*/  IMAD R21, R21, UR28, RZ ;  /* 0x0000001c15157c24 */ /* 0x000fe2000f8e02ff */
[----:B------:R-:W-:Y:S01]  /*5240*/  IADD3 R11, PT, PT, R27, R11, RZ ;  /* 0x0000000b1b0b7210 */ /* 0x000fe20007ffe0ff */
[----:B------:R-:W-:-:S04]  /*5250*/  IMAD.WIDE.U32 R30, R12, UR28, RZ ;  /* 0x0000001c0c1e7c25 */ /* 0x000fc8000f8e00ff */
[----:B------:R-:W-:Y:S02]  /*5260*/  IMAD R25, R12, UR29, R13 ;  /* 0x0000001d0c197c24 */ /* 0x000fe4000f8e020d */
[----:B------:R-:W-:Y:S01]  /*5270*/  IMAD.IADD R13, R23, 0x1, R9 ;  /* 0x00000001170d7824 */ /* 0x000fe200078e0209 */
[----:B------:R-:W-:Y:S01]  /*5280*/  LEA R12, P1, R22, UR30, 0x3 ;  /* 0x0000001e160c7c11 */ /* 0x000fe2000f8218ff */
[----:B------:R-:W-:Y:S02]  /*5290*/  IMAD R23, R19, UR28, RZ ;  /* 0x0000001c13177c24 */ /* 0x000fe4000f8e02ff */
[----:B------:R-:W-:Y:S01]  /*52a0*/  IMAD R19, R20, UR29, R21 ;  /* 0x0000001d14137c24 */ /* 0x000fe2000f8e0215 */
[----:B------:R-:W-:Y:S01]  /*52b0*/  LEA R8, P3, R30, UR30, 0x3 ;  /* 0x0000001e1e087c11 */ /* 0x000fe2000f8618ff */
[----:B------:R-:W-:Y:S01]  /*52c0*/  IMAD.IADD R9, R31, 0x1, R25 ;  /* 0x000000011f097824 */ /* 0x000fe200078e0219 */
[----:B------:R-:W-:Y:S01]  /*52d0*/  LEA.HI.X R11, R26, UR31, R11, 0x3, P2 ;  /* 0x0000001f1a0b7c11 */ /* 0x000fe200090f1c0b */
[----:B------:R-:W-:Y:S01]  /*52e0*/  IMAD.WIDE.U32 R20, R20, UR28, RZ ;  /* 0x0000001c14147c25 */ /* 0x000fe2000f8e00ff */
[----:B------:R-:W-:-:S03]  /*52f0*/  LEA.HI.X R13, R22, UR31, R13, 0x3, P1 ;  /* 0x0000001f160d7c11 */ /* 0x000fc600088f1c0d */
[----:B------:R-:W-:Y:S02]  /*5300*/  IMAD R17, R17, UR28, RZ ;  /* 0x0000001c11117c24 */ /* 0x000fe4000f8e02ff */
[C---:B------:R-:W-:Y:S02]  /*5310*/  IMAD R23, R18.reuse, UR29, R23 ;  /* 0x0000001d12177c24 */ /* 0x040fe4000f8e0217 */
[----:B------:R-:W-:Y:S01]  /*5320*/  IMAD.WIDE.U32 R26, R18, UR28, RZ ;  /* 0x0000001c121a7c25 */ /* 0x000fe2000f8e00ff */
[----:B------:R-:W-:Y:S01]  /*5330*/  LEA.HI.X R9, R30, UR31, R9, 0x3, P3 ;  /* 0x0000001f1e097c11 */ /* 0x000fe200098f1c09 */
[----:B------:R-:W2:Y:S02]  /*5340*/  LDG.E.64 R12, desc[UR6][R12.64] ;  /* 0x000000060c0c7981 */ /* 0x000ea4000c1e1b00 */
[----:B------:R-:W-:Y:S01]  /*5350*/  IMAD R15, R15, UR28, RZ ;  /* 0x0000001c0f0f7c24 */ /* 0x000fe2000f8e02ff */
[----:B------:R-:W-:Y:S01]  /*5360*/  IADD3 R21, PT, PT, R21, R19, RZ ;  /* 0x0000001315157210 */ /* 0x000fe20007ffe0ff */
[----:B------:R-:W-:Y:S01]  /*5370*/  IMAD R17, R16, UR29, R17 ;  /* 0x0000001d10117c24 */ /* 0x000fe2000f8e0211 */
[----:B------:R-:W-:Y:S01]  /*5380*/  LEA R18, P2, R26, UR30, 0x3 ;  /* 0x0000001e1a127c11 */ /* 0x000fe2000f8418ff */
[----:B------:R-:W-:Y:S01]  /*5390*/  IMAD.WIDE.U32 R30, R16, UR28, RZ ;  /* 0x0000001c101e7c25 */ /* 0x000fe2000f8e00ff */
[----:B------:R-:W-:Y:S01]  /*53a0*/  LEA R22, P1, R20, UR30, 0x3 ;  /* 0x0000001e14167c11 */ /* 0x000fe2000f8218ff */
[----:B------:R-:W3:Y:S02]  /*53b0*/  LDG.E.64 R10, desc[UR6][R10.64] ;  /* 0x000000060a0a7981 */ /* 0x000ee4000c1e1b00 */
[----:B------:R-:W-:-:S02]  /*53c0*/  IMAD.WIDE.U32 R34, R14, UR28, RZ ;  /* 0x0000001c0e227c25 */ /* 0x000fc4000f8e00ff */
[----:B------:R-:W3:Y:S02]  /*53d0*/  LDG.E.64 R8, desc[UR6][R8.64] ;  /* 0x0000000608087981 */ /* 0x000ee4000c1e1b00 */
[----:B------:R-:W-:Y:S02]  /*53e0*/  IMAD R15, R14, UR29, R15 ;  /* 0x0000001d0e0f7c24 */ /* 0x000fe4000f8e020f */
[----:B------:R-:W-:Y:S01]  /*53f0*/  IMAD.IADD R19, R27, 0x1, R23 ;  /* 0x000000011b137824 */ /* 0x000fe200078e0217 */
[----:B------:R-:W-:Y:S01]  /*5400*/  LEA R16, P3, R30, UR30, 0x3 ;  /* 0x0000001e1e107c11 */ /* 0x000fe2000f8618ff */
[----:B------:R-:W-:Y:S01]  /*5410*/  IMAD.IADD R15, R35, 0x1, R15 ;  /* 0x00000001230f7824 */ /* 0x000fe200078e020f */
[----:B------:R-:W-:Y:S02]  /*5420*/  LEA R14, P4, R34, UR30, 0x3 ;  /* 0x0000001e220e7c11 */ /* 0x000fe4000f8818ff */
[----:B------:R-:W-:Y:S02]  /*5430*/  IADD3 R17, PT, PT, R31, R17, RZ ;  /* 0x000000111f117210 */ /* 0x000fe40007ffe0ff */
[----:B------:R-:W-:-:S02]  /*5440*/  LEA.HI.X R19, R26, UR31, R19, 0x3, P2 ;  /* 0x0000001f1a137c11 */ /* 0x000fc400090f1c13 */
[----:B------:R-:W-:Y:S02]  /*5450*/  LEA.HI.X R23, R20, UR31, R21, 0x3, P1 ;  /* 0x0000001f14177c11 */ /* 0x000fe400088f1c15 */
[----:B------:R-:W-:Y:S02]  /*5460*/  LEA.HI.X R17, R30, UR31, R17, 0x3, P3 ;  /* 0x0000001f1e117c11 */ /* 0x000fe400098f1c11 */
[----:B------:R-:W-:Y:S01]  /*5470*/  LEA.HI.X R15, R34, UR31, R15, 0x3, P4 ;  /* 0x0000001f220f7c11 */ /* 0x000fe2000a0f1c0f */
[----:B------:R-:W4:Y:S04]  /*5480*/  LDG.E.64 R20, desc[UR6][R22.64] ;  /* 0x0000000616147981 */ /* 0x000f28000c1e1b00 */
[----:B------:R-:W4:Y:S04]  /*5490*/  LDG.E.64 R18, desc[UR6][R18.64] ;  /* 0x0000000612127981 */ /* 0x000f28000c1e1b00 */
[----:B------:R-:W5:Y:S04]  /*54a0*/  LDG.E.64 R16, desc[UR6][R16.64] ;  /* 0x0000000610107981 */ /* 0x000f68000c1e1b00 */
        /* <DEDUP_REMOVED lines=11> */
.L_x_2665:
        /* <DEDUP_REMOVED lines=24> */
[----:B------:R-:W2:Y:S01]  /*56e0*/  LDG.E.64 R6, desc[UR6][R6.64] ;  /* 0x0000000606067981 */ /* 0x000ea2000c1e1b00 */
        /* <DEDUP_REMOVED lines=10> */
[----:B------:R-:W2:Y:S02]  /*5790*/  LDG.E.64 R8, desc[UR6][R8.64] ;  /* 0x0000000608087981 */ /* 0x000ea4000c1e1b00 */
[----:B------:R-:W-:Y:S02]  /*57a0*/  IADD3 R17, PT, PT, R19, R17, RZ ;  /* 0x0000001113117210 */ /* 0x000fe40007ffe0ff */
[----:B------:R-:W-:Y:S02]  /*57b0*/  LEA.HI.X R13, R14, UR31, R13, 0x3, P2 ;  /* 0x0000001f0e0d7c11 */ /* 0x000fe400090f1c0d */
[----:B------:R-:W-:-:S04]  /*57c0*/  LEA.HI.X R17, R18, UR31, R17, 0x3, P3 ;  /* 0x0000001f12117c11 */ /* 0x000fc800098f1c11 */
        /* <DEDUP_REMOVED lines=8> */
.L_x_2666:
        /* <DEDUP_REMOVED lines=24> */
[----:B---3--:R-:W-:-:S03]  /*59d0*/  @P0 IMAD R13, R9, UR28, RZ ;  /* 0x0000001c090d0c24 */ /* 0x008fc6000f8e02ff */
[----:B------:R-:W-:Y:S01]  /*59e0*/  IADD3 R9, PT, PT, R11, R7, RZ ;  /* 0x000000070b097210 */ /* 0x000fe20007ffe0ff */
[----:B------:R-:W-:-:S04]  /*59f0*/  @P0 IMAD.WIDE.U32 R6, R8, UR28, RZ ;  /* 0x0000001c08060c25 */ /* 0x000fc8000f8e00ff */
[----:B------:R-:W-:Y:S01]  /*5a00*/  @P0 IMAD R11, R8, UR29, R13 ;  /* 0x0000001d080b0c24 */ /* 0x000fe2000f8e020d */
[----:B------:R-:W-:Y:S02]  /*5a10*/  LEA.HI.X R13, R10, UR31, R9, 0x3, P1 ;  /* 0x0000001f0a0d7c11 */ /* 0x000fe400088f1c09 */
[----:B------:R-:W-:Y:S01]  /*5a20*/  @P0 LEA R8, P1, R6, UR30, 0x3 ;  /* 0x0000001e06080c11 */ /* 0x000fe2000f8218ff */
[----:B------:R-:W-:-:S05]  /*5a30*/  @P0 IMAD.IADD R5, R7, 0x1, R11 ;  /* 0x0000000107050824 */ /* 0x000fca00078e020b */
[----:B------:R-:W-:Y:S02]  /*5a40*/  @P0 LEA.HI.X R9, R6, UR31, R5, 0x3, P1 ;  /* 0x0000001f06090c11 */ /* 0x000fe400088f1c05 */
[----:B------:R-:W2:Y:S04]  /*5a50*/  LDG.E.64 R4, desc[UR6][R12.64] ;  /* 0x000000060c047981 */ /* 0x000ea8000c1e1b00 */
[----:B------:R-:W3:Y:S01]  /*5a60*/  @P0 LDG.E.64 R6, desc[UR6][R8.64] ;  /* 0x0000000608060981 */ /* 0x000ee2000c1e1b00 */
[----:B--2---:R-:W-:-:S04]  /*5a70*/  IADD3 R32, P1, PT, R4, R32, RZ ;  /* 0x0000002004207210 */ /* 0x004fc80007f3e0ff */
[----:B---3--:R-:W-:Y:S02]  /*5a80*/  @P0 IADD3 R32, P2, PT, R6, R32, RZ ;  /* 0x0000002006200210 */ /* 0x008fe40007f5e0ff */
[----:B------:R-:W-:-:S05]  /*5a90*/  IADD3.X R29, PT, PT, R5, R29, RZ, P1, !PT ;  /* 0x0000001d051d7210 */ /* 0x000fca0000ffe4ff */
[----:B------:R-:W-:-:S07]  /*5aa0*/  @P0 IMAD.X R29, R7, 0x1, R29, P2 ;  /* 0x00000001071d0824 */ /* 0x000fce00010e061d */
.L_x_2662:
[----:B------:R-:W1:Y:S01]  /*5ab0*/  LDC.64 R4, c[0x0][0x710] ;  /* 0x0001c400ff047b82 */ /* 0x000e620000000a00 */
[----:B------:R-:W-:Y:S01]  /*5ac0*/  MOV R33, R29 ;  /* 0x0000001d00217202 */ /* 0x000fe20000000f00 */
[----:B------:R-:W-:-:S04]  /*5ad0*/  VIADD R3, R3, 0x80 ;  /* 0x0000008003037836 */ /* 0x000fc80000000000 */
[----:B-1----:R2:W-:Y:S03]  /*5ae0*/  STG.E.64 desc[UR6][R4.64], R32 ;  /* 0x0000002004007986 */ /* 0x0025e6000c101b06 */
.L_x_2655:
        /* <DEDUP_REMOVED lines=32> */
.L_x_2670:
        /* <DEDUP_REMOVED lines=22> */
[----:B0-----:R-:W-:Y:S02]  /*5e50*/  LEA R34, P0, R44, UR20, 0x3 ;  /* 0x000000142c227c11 */ /* 0x001fe4000f8018ff */
        /* <DEDUP_REMOVED lines=9> */
[----:B-----5:R-:W-:Y:S01]  /*5ef0*/  IMAD R31, R47, UR10, RZ ;  /* 0x0000000a2f1f7c24 */ /* 0x020fe2000f8e02ff */
[----:B------:R-:W-:Y:S01]  /*5f00*/  IADD3 R23, PT, PT, R49, R33, RZ ;  /* 0x0000002131177210 */ /* 0x000fe20007ffe0ff */
[----:B------:R-:W-:Y:S01]  /*5f10*/  IMAD R21, R21, UR10, RZ ;  /* 0x0000000a15157c24 */ /* 0x000fe2000f8e02ff */
        /* <DEDUP_REMOVED lines=117> */
.L_x_2669:
        /* <DEDUP_REMOVED lines=85> */
.L_x_2671:
        /* <DEDUP_REMOVED lines=47> */
.L_x_2672:
        /* <DEDUP_REMOVED lines=38> */
.L_x_2668:
[----:B------:R-:W1:Y:S01]  /*7110*/  LDC.64 R4, c[0x0][0x710] ;  /* 0x0001c400ff047b82 */ /* 0x000e620000000a00 */
[----:B------:R-:W-:Y:S01]  /*7120*/  IMAD.MOV.U32 R33, RZ, RZ, R29 ;  /* 0x000000ffff217224 */ /* 0x000fe200078e001d */
[----:B------:R-:W-:-:S04]  /*7130*/  IADD3 R3, PT, PT, R3, 0x80, RZ ;  /* 0x0000008003037810 */ /* 0x000fc80007ffe0ff */
[----:B-1----:R3:W-:Y:S03]  /*7140*/  STG.E.64 desc[UR6][R4.64], R32 ;  /* 0x0000002004007986 */ /* 0x0027e6000c101b06 */
.L_x_2661:
[----:B------:R-:W-:-:S13]  /*7150*/  ISETP.GE.AND P0, PT, R3, UR4, PT ;  /* 0x0000000403007c0c */ /* 0x000fda000bf06270 */
[----:B------:R-:W-:Y:S05]  /*7160*/  @P0 BREAK.RELIABLE B0 ;  /* 0x0000000000000942 */ /* 0x000fea0003800100 */
[----:B------:R-:W-:Y:S05]  /*7170*/  @P0 BRA `(.L_x_2673) ;  /* 0x0000002c00300947 */ /* 0x000fea0003800000 */
[----:B-123--:R-:W1:Y:S02]  /*7180*/  LDC.64 R4, c[0x0][0x738] ;  /* 0x0001ce00ff047b82 */ /* 0x00ee640000000a00 */
        /* <DEDUP_REMOVED lines=29> */
.L_x_2676:
        /* <DEDUP_REMOVED lines=152> */
.L_x_2675:
        /* <DEDUP_REMOVED lines=85> */
.L_x_2677:
        /* <DEDUP_REMOVED lines=47> */
.L_x_2678:
        /* <DEDUP_REMOVED lines=38> */
.L_x_2674:
[----:B------:R-:W1:Y:S01]  /*8780*/  LDC.64 R4, c[0x0][0x710] ;  /* 0x0001c400ff047b82 */ /* 0x000e620000000a00 */
[----:B------:R-:W-:Y:S01]  /*8790*/  MOV R33, R29 ;  /* 0x0000001d00217202 */ /* 0x000fe20000000f00 */
[----:B------:R-:W-:-:S04]  /*87a0*/  VIADD R3, R3, 0x80 ;  /* 0x0000008003037836 */ /* 0x000fc80000000000 */
[----:B-1----:R3:W-:Y:S03]  /*87b0*/  STG.E.64 desc[UR6][R4.64], R32 ;  /* 0x0000002004007986 */ /* 0x0027e6000c101b06 */
.L_x_2667:
[----:B------:R-:W-:-:S13]  /*87c0*/  ISETP.GE.AND P0, PT, R3, UR4, PT ;  /* 0x0000000403007c0c */ /* 0x000fda000bf06270 */
[----:B------:R-:W-:Y:S05]  /*87d0*/  @P0 BREAK.RELIABLE B0 ;  /* 0x0000000000000942 */ /* 0x000fea0003800100 */
[----:B------:R-:W-:Y:S05]  /*87e0*/  @P0 BRA `(.L_x_2673) ;  /* 0x0000001400940947 */ /* 0x000fea0003800000 */
[----:B0-----:R-:W-:Y:S05]  /*87f0*/  BSYNC.RELIABLE B0 ;  /* 0x0000000000007941 */ /* 0x001fea0003800100 */
.L_x_2642:
[----:B-123--:R-:W0:Y:S02]  /*8800*/  LDC.64 R4, c[0x0][0x738] ;  /* 0x0001ce00ff047b82 */ /* 0x00ee240000000a00 */
[----:B0-----:R-:W2:Y:S01]  /*8810*/  LDG.E.64 R4, desc[UR6][R4.64] ;  /* 0x0000000604047981 */ /* 0x001ea2000c1e1b00 */
        /* <DEDUP_REMOVED lines=16> */
[----:B------:R-:W-:Y:S01]  /*8920*/  IMAD.MOV.U32 R29, RZ, RZ, RZ ;  /* 0x000000ffff1d7224 */ /* 0x000fe200078e00ff */
[----:B------:R-:W-:-:S02]  /*8930*/  LOP3.LUT R2, R0, 0xf, RZ, 0xc0, !PT ;  /* 0x0000000f00027812 */ /* 0x000fc400078ec0ff */
[----:B------:R-:W-:Y:S02]  /*8940*/  ISETP.GE.U32.AND.EX P0, PT, R28, RZ, PT, P0 ;  /* 0x000000ff1c00720c */ /* 0x000fe40003f06100 */
[----:B------:R-:W-:Y:S02]  /*8950*/  MOV R32, RZ ;  /* 0x000000ff00207202 */ /* 0x000fe40000000f00 */
[----:B-1----:R-:W-:-:S04]  /*8960*/  LEA R4, P1, R6, R4, 0x3 ;  /* 0x0000000406047211 */ /* 0x002fc800078218ff */
[----:B------:R-:W-:-:S05]  /*8970*/  LEA.HI.X R5, R6, R5, R7, 0x3, P1 ;  /* 0x0000000506057211 */ /* 0x000fca00008f1c07 */
[----:B------:R-:W-:Y:S05]  /*8980*/  @!P0 BRA `(.L_x_2680) ;  /* 0x0000000800748947 */ /* 0x000fea0003800000 */
[----:B------:R-:W-:Y:S01]  /*8990*/  BSSY.RECONVERGENT B2, `(.L_x_2680) ;  /* 0x000009c000027945 */ /* 0x000fe20003800200 */
[----:B------:R-:W-:Y:S01]  /*89a0*/  LOP3.LUT R28, R28, 0x7fffffff, RZ, 0xc0, !PT ;  /* 0x7fffffff1c1c7812 */ /* 0x000fe200078ec0ff */
[----:B------:R-:W-:Y:S01]  /*89b0*/  IMAD.MOV.U32 R29, RZ, RZ, RZ ;  /* 0x000000ffff1d7224 */ /* 0x000fe200078e00ff */
[----:B------:R-:W-:Y:S02]  /*89c0*/  LOP3.LUT R30, R0, 0xfffffff0, RZ, 0xc0, !PT ;  /* 0xfffffff0001e7812 */ /* 0x000fe400078ec0ff */
[----:B------:R-:W-:-:S07]  /*89d0*/  MOV R32, RZ ;  /* 0x000000ff00207202 */ /* 0x000fce0000000f00 */
.L_x_2681:
        /* <DEDUP_REMOVED lines=152> */
.L_x_2680:
        /* <DEDUP_REMOVED lines=85> */
.L_x_2682:
        /* <DEDUP_REMOVED lines=47> */
.L_x_2683:
        /* <DEDUP_REMOVED lines=38> */
.L_x_2679:
[----:B------:R-:W0:Y:S01]  /*9e00*/  LDC.64 R4, c[0x0][0x710] ;  /* 0x0001c400ff047b82 */ /* 0x000e220000000a00 */
[----:B------:R-:W-:Y:S01]  /*9e10*/  IMAD.MOV.U32 R33, RZ, RZ, R29 ;  /* 0x000000ffff217224 */ /* 0x000fe200078e001d */
[----:B------:R-:W-:-:S04]  /*9e20*/  IADD3 R3, PT, PT, R3, 0x80, RZ ;  /* 0x0000008003037810 */ /* 0x000fc80007ffe0ff */
[----:B0-----:R4:W-:Y:S03]  /*9e30*/  STG.E.64 desc[UR6][R4.64], R32 ;  /* 0x0000002004007986 */ /* 0x0019e6000c101b06 */
.L_x_2673:
[----:B0-----:R-:W-:Y:S05]  /*9e40*/  BSYNC.RECONVERGENT B1 ;  /* 0x0000000000017941 */ /* 0x001fea0003800200 */
.L_x_2641:
        /* <DEDUP_REMOVED lines=9> */
[----:B------:R-:W-:-:S02]  /*9ee0*/  HFMA2 R27, -RZ, RZ, 0, 0 ;  /* 0x00000000ff1b7431 */ /* 0x000fc400000001ff */
[----:B------:R-:W-:Y:S01]  /*9ef0*/  IMAD.MOV.U32 R30, RZ, RZ, RZ ;  /* 0x000000ffff1e7224 */ /* 0x000fe200078e00ff */
        /* <DEDUP_REMOVED lines=14> */
[----:B------:R-:W-:Y:S02]  /*9fe0*/  ISETP.GE.U32.AND.EX P0, PT, R26, RZ, PT, P0 ;  /* 0x000000ff1a00720c */ /* 0x000fe40003f06100 */
[----:B------:R-:W-:-:S11]  /*9ff0*/  MOV R27, RZ ;  /* 0x000000ff001b7202 */ /* 0x000fd60000000f00 */
[----:B------:R-:W-:Y:S05]  /*a000*/  @!P0 BRA `(.L_x_2685) ;  /* 0x0000000800748947 */ /* 0x000fea0003800000 */
[----:B------:R-:W0:Y:S01]  /*a010*/  LDC.64 R2, c[0x0][0x728] ;  /* 0x0001ca00ff027b82 */ /* 0x000e220000000a00 */
[----:B------:R-:W-:Y:S01]  /*a020*/  LOP3.LUT R26, R26, 0x7fffffff, RZ, 0xc0, !PT ;  /* 0x7fffffff1a1a7812 */ /* 0x000fe200078ec0ff */
[----:B------:R-:W-:Y:S01]  /*a030*/  IMAD.MOV.U32 R30, RZ, RZ, RZ ;  /* 0x000000ffff1e7224 */ /* 0x000fe200078e00ff */
[----:B------:R-:W-:Y:S01]  /*a040*/  LOP3.LUT R28, R0, 0xfffffff0, RZ, 0xc0, !PT ;  /* 0xfffffff0001c7812 */ /* 0x000fe200078ec0ff */
[----:B------:R-:W1:Y:S01]  /*a050*/  LDCU.64 UR4, c[0x0][0x758] ;  /* 0x0000eb00ff0477ac */ /* 0x000e620008000a00 */
[----:B------:R-:W-:-:S07]  /*a060*/  MOV R27, RZ ;  /* 0x000000ff001b7202 */ /* 0x000fce0000000f00 */
.L_x_2686:
        /* <DEDUP_REMOVED lines=17> */
[----:B--2---:R-:W-:Y:S02]  /*a180*/  IMAD R33, R33, UR4, RZ ;  /* 0x0000000421217c24 */ /* 0x004fe4000f8e02ff */
[C---:B------:R-:W-:Y:S02]  /*a190*/  IMAD R31, R44.reuse, UR5, R23 ;  /* 0x000000052c1f7c24 */ /* 0x040fe4000f8e0217 */
[----:B------:R-:W-:-:S04]  /*a1a0*/  IMAD.WIDE.U32 R44, R44, UR4, RZ ;  /* 0x000000042c2c7c25 */ /* 0x000fc8000f8e00ff */
[----:B---3--:R-:W-:Y:S01]  /*a1b0*/  IMAD R25, R25, UR4, RZ ;  /* 0x0000000419197c24 */ /* 0x008fe2000f8e02ff */
[----:B0-----:R-:W-:Y:S01]  /*a1c0*/  LEA R34, P0, R44, R2, 0x3 ;  /* 0x000000022c227211 */ /* 0x001fe200078018ff */
[----:B------:R-:W-:-:S04]  /*a1d0*/  IMAD.WIDE.U32 R22, R32, UR4, RZ ;  /* 0x0000000420167c25 */ /* 0x000fc8000f8e00ff */
[----:B------:R-:W-:Y:S01]  /*a1e0*/  IMAD R33, R32, UR5, R33 ;  /* 0x0000000520217c24 */ /* 0x000fe2000f8e0221 */
[----:B------:R-:W-:Y:S01]  /*a1f0*/  LEA R32, P1, R22, R2, 0x3 ;  /* 0x0000000216207211 */ /* 0x000fe200078218ff */
[----:B------:R-:W-:-:S04]  /*a200*/  IMAD.WIDE.U32 R48, R24, UR4, RZ ;  /* 0x0000000418307c25 */ /* 0x000fc8000f8e00ff */
[----:B------:R-:W-:Y:S01]  /*a210*/  IMAD R35, R24, UR5, R25 ;  /* 0x0000000518237c24 */ /* 0x000fe2000f8e0219 */
[----:B------:R-:W-:Y:S01]  /*a220*/  IADD3 R25, PT, PT, R23, R33, RZ ;  /* 0x0000002117197210 */ /* 0x000fe20007ffe0ff */
[----:B------:R-:W-:Y:S01]  /*a230*/  IMAD.IADD R31, R45, 0x1, R31 ;  /* 0x000000012d1f7824 */ /* 0x000fe200078e021f */
[----:B------:R-:W-:Y:S01]  /*a240*/  LEA R24, P2, R48, R2, 0x3 ;  /* 0x0000000230187211 */ /* 0x000fe200078418ff */
[----:B------:R-:W-:Y:S01]  /*a250*/  IMAD.IADD R23, R49, 0x1, R35 ;  /* 0x0000000131177824 */ /* 0x000fe200078e0223 */
[-C--:B------:R-:W-:Y:S01]  /*a260*/  LEA.HI.X R33, R22, R3.reuse, R25, 0x3, P1 ;  /* 0x0000000316217211 */ /* 0x080fe200008f1c19 */
[----:B-----5:R-:W-:Y:S01]  /*a270*/  IMAD R21, R21, UR4, RZ ;  /* 0x0000000415157c24 */ /* 0x020fe2000f8e02ff */
[-C--:B------:R-:W-:Y:S01]  /*a280*/  LEA.HI.X R35, R44, R3.reuse, R31, 0x3, P0 ;  /* 0x000000032c237211 */ /* 0x080fe200000f1c1f */
[----:B----4-:R-:W-:Y:S01]  /*a290*/  IMAD R31, R47, UR4, RZ ;  /* 0x000000042f1f7c24 */ /* 0x010fe2000f8e02ff */
[----:B------:R-:W-:Y:S01]  /*a2a0*/  LEA.HI.X R25, R48, R3, R23, 0x3, P2 ;  /* 0x0000000330197211 */ /* 0x000fe200010f1c17 */
[----:B------:R-:W-:Y:S01]  /*a2b0*/  IMAD R19, R19, UR4, RZ ;  /* 0x0000000413137c24 */ /* 0x000fe2000f8e02ff */
[----:B------:R-:W2:Y:S01]  /*a2c0*/  LDG.E.64 R32, desc[UR6][R32.64] ;  /* 0x0000000620207981 */ /* 0x000ea2000c1e1b00 */
[----:B------:R-:W-:-:S02]  /*a2d0*/  IMAD R23, R46, UR5, R31 ;  /* 0x000000052e177c24 */ /* 0x000fc4000f8e021f */
        /* <DEDUP_REMOVED lines=8> */
[----:B------:R-:W-:Y:S01]  /*a360*/  IMAD R17, R17, UR4, RZ ;  /* 0x0000000411117c24 */ /* 0x000fe2000f8e02ff */
[----:B------:R-:W-:Y:S01]  /*a370*/  LEA.HI.X R23, R46, R3, R23, 0x3, P0 ;  /* 0x000000032e177211 */ /* 0x000fe200000f1c17 */
[----:B------:R-:W-:-:S04]  /*a380*/  IMAD.WIDE.U32 R48, R18, UR4, RZ ;  /* 0x0000000412307c25 */ /* 0x000fc8000f8e00ff */
[----:B------:R-:W-:Y:S01]  /*a390*/  IMAD R19, R18, UR5, R19 ;  /* 0x0000000512137c24 */ /* 0x000fe2000f8e0213 */
[-C--:B------:R-:W-:Y:S01]  /*a3a0*/  LEA R18, P2, R48, R2.reuse, 0x3 ;  /* 0x0000000230127211 */ /* 0x080fe200078418ff */
[----:B------:R-:W-:Y:S01]  /*a3b0*/  IMAD.IADD R21, R45, 0x1, R21 ;  /* 0x000000012d157824 */ /* 0x000fe200078e0215 */
[----:B------:R-:W3:Y:S01]  /*a3c0*/  LDG.E.64 R22, desc[UR6][R22.64] ;  /* 0x0000000616167981 */ /* 0x000ee2000c1e1b00 */
[C---:B------:R-:W-:Y:S01]  /*a3d0*/  IMAD R17, R16.reuse, UR5, R17 ;  /* 0x0000000510117c24 */ /* 0x040fe2000f8e0211 */
[----:B------:R-:W-:Y:S01]  /*a3e0*/  IADD3 R19, PT, PT, R49, R19, RZ ;  /* 0x0000001331137210 */ /* 0x000fe20007ffe0ff */
[----:B------:R-:W-:Y:S01]  /*a3f0*/  IMAD.WIDE.U32 R46, R16, UR4, RZ ;  /* 0x00000004102e7c25 */ /* 0x000fe2000f8e00ff */
[-C--:B------:R-:W-:Y:S02]  /*a400*/  LEA.HI.X R21, R44, R3.reuse, R21, 0x3, P1 ;  /* 0x000000032c157211 */ /* 0x080fe400008f1c15 */
[----:B------:R-:W-:Y:S01]  /*a410*/  LEA.HI.X R19, R48, R3, R19, 0x3, P2 ;  /* 0x0000000330137211 */ /* 0x000fe200010f1c13 */
[----:B------:R-:W-:Y:S01]  /*a420*/  IMAD R15, R15, UR4, RZ ;  /* 0x000000040f0f7c24 */ /* 0x000fe2000f8e02ff */
[----:B------:R-:W-:Y:S01]  /*a430*/  LEA R16, P0, R46, R2, 0x3 ;  /* 0x000000022e107211 */ /* 0x000fe200078018ff */
[----:B------:R-:W-:Y:S01]  /*a440*/  IMAD.IADD R17, R47, 0x1, R17 ;  /* 0x000000012f117824 */ /* 0x000fe200078e0211 */
[----:B------:R-:W4:Y:S01]  /*a450*/  LDG.E.64 R20, desc[UR6][R20.64] ;  /* 0x0000000614147981 */ /* 0x000f22000c1e1b00 */
[----:B------:R-:W-:-:S02]  /*a460*/  IMAD R13, R13, UR4, RZ ;  /* 0x000000040d0d7c24 */ /* 0x000fc4000f8e02ff */
[----:B------:R-:W-:Y:S01]  /*a470*/  IMAD.WIDE.U32 R44, R14, UR4, RZ ;  /* 0x000000040e2c7c25 */ /* 0x000fe2000f8e00ff */
[----:B------:R-:W-:Y:S01]  /*a480*/  LEA.HI.X R17, R46, R3, R17, 0x3, P0 ;  /* 0x000000032e117211 */ /* 0x000fe200000f1c11 */
[----:B------:R-:W4:Y:S02]  /*a490*/  LDG.E.64 R18, desc[UR6][R18.64] ;  /* 0x0000000612127981 */ /* 0x000f24000c1e1b00 */
[----:B------:R-:W-:Y:S01]  /*a4a0*/  IMAD R15, R14, UR5, R15 ;  /* 0x000000050e0f7c24 */ /* 0x000fe2000f8e020f */
[----:B------:R-:W-:Y:S01]  /*a4b0*/  LEA R14, P1, R44, R2, 0x3 ;  /* 0x000000022c0e7211 */ /* 0x000fe200078218ff */
[----:B------:R-:W-:Y:S01]  /*a4c0*/  IMAD R11, R11, UR4, RZ ;  /* 0x000000040b0b7c24 */ /* 0x000fe2000f8e02ff */
[----:B------:R-:W5:Y:S01]  /*a4d0*/  LDG.E.64 R16, desc[UR6][R16.64] ;  /* 0x0000000610107981 */ /* 0x000f62000c1e1b00 */
[----:B------:R-:W-:Y:S01]  /*a4e0*/  IMAD.WIDE.U32 R48, R12, UR4, RZ ;  /* 0x000000040c307c25 */ /* 0x000fe2000f8e00ff */
[----:B------:R-:W-:-:S03]  /*a4f0*/  IADD3 R15, PT, PT, R45, R15, RZ ;  /* 0x0000000f2d0f7210 */ /* 0x000fc60007ffe0ff */
[----:B------:R-:W-:Y:S01]  /*a500*/  IMAD R13, R12, UR5, R13 ;  /* 0x000000050c0d7c24 */ /* 0x000fe2000f8e020d */
[----:B------:R-:W-:Y:S01]  /*a510*/  LEA R12, P2, R48, R2, 0x3 ;  /* 0x00000002300c7211 */ /* 0x000fe200078418ff */
[----:B------:R-:W-:Y:S01]  /*a520*/  IMAD R11, R10, UR5, R11 ;  /* 0x000000050a0b7c24 */ /* 0x000fe2000f8e020b */
[----:B------:R-:W-:Y:S01]  /*a530*/  LEA.HI.X R15, R44, R3, R15, 0x3, P1 ;  /* 0x000000032c0f7211 */ /* 0x000fe200008f1c0f */
[----:B------:R-:W-:-:S04]  /*a540*/  IMAD.WIDE.U32 R46, R10, UR4, RZ ;  /* 0x000000040a2e7c25 */ /* 0x000fc8000f8e00ff */
[----:B------:R-:W-:Y:S01]  /*a550*/  IMAD R9, R9, UR4, RZ ;  /* 0x0000000409097c24 */ /* 0x000fe2000f8e02ff */
[-C--:B------:R-:W-:Y:S01]  /*a560*/  LEA R10, P0, R46, R2.reuse, 0x3 ;  /* 0x000000022e0a7211 */ /* 0x080fe200078018ff */
[----:B------:R-:W-:Y:S01]  /*a570*/  IMAD.IADD R13, R49, 0x1, R13 ;  /* 0x00000001310d7824 */ /* 0x000fe200078e020d */
[----:B------:R-:W-:Y:S01]  /*a580*/  IADD3 R11, PT, PT, R47, R11, RZ ;  /* 0x0000000b2f0b7210 */ /* 0x000fe20007ffe0ff */
[----:B------:R-:W-:Y:S01]  /*a590*/  IMAD R7, R7, UR4, RZ ;  /* 0x0000000407077c24 */ /* 0x000fe2000f8e02ff */
[----:B------:R-:W5:Y:S01]  /*a5a0*/  LDG.E.64 R14, desc[UR6][R14.64] ;  /* 0x000000060e0e7981 */ /* 0x000f62000c1e1b00 */
[----:B------:R-:W-:Y:S01]  /*a5b0*/  IMAD.WIDE.U32 R44, R8, UR4, RZ ;  /* 0x00000004082c7c25 */ /* 0x000fe2000f8e00ff */
[-C--:B------:R-:W-:Y:S02]  /*a5c0*/  LEA.HI.X R13, R48, R3.reuse, R13, 0x3, P2 ;  /* 0x00000003300d7211 */ /* 0x080fe400010f1c0d */
[----:B------:R-:W-:Y:S01]  /*a5d0*/  LEA.HI.X R11, R46, R3, R11, 0x3, P0 ;  /* 0x000000032e0b7211 */ /* 0x000fe200000f1c0b */
[----:B------:R-:W-:Y:S01]  /*a5e0*/  IMAD R9, R8, UR5, R9 ;  /* 0x0000000508097c24 */ /* 0x000fe2000f8e0209 */
[-C--:B------:R-:W-:Y:S01]  /*a5f0*/  LEA R8, P1, R44, R2.reuse, 0x3 ;  /* 0x000000022c087211 */ /* 0x080fe200078218ff */
[C---:B------:R-:W-:Y:S01]  /*a600*/  IMAD.WIDE.U32 R48, R6.reuse, UR4, RZ ;  /* 0x0000000406307c25 */ /* 0x040fe2000f8e00ff */
[----:B------:R-:W5:Y:S03]  /*a610*/  LDG.E.64 R12, desc[UR6][R12.64] ;  /* 0x000000060c0c7981 */ /* 0x000f66000c1e1b00 */
        /* <DEDUP_REMOVED lines=10> */
[----:B------:R-:W-:-:S02]  /*a6c0*/  IMAD R41, R41, UR4, RZ ;  /* 0x0000000429297c24 */ /* 0x000fc4000f8e02ff */
[C---:B------:R-:W-:Y:S01]  /*a6d0*/  IMAD R31, R42.reuse, UR5, R31 ;  /* 0x000000052a1f7c24 */ /* 0x040fe2000f8e021f */
[----:B------:R-:W5:Y:S01]  /*a6e0*/  LDG.E.64 R8, desc[UR6][R8.64] ;  /* 0x0000000608087981 */ /* 0x000f62000c1e1b00 */
[----:B------:R-:W-:-:S03]  /*a6f0*/  IMAD.WIDE.U32 R44, R42, UR4, RZ ;  /* 0x000000042a2c7c25 */ /* 0x000fc6000f8e00ff */
[----:B------:R-:W5:Y:S01]  /*a700*/  LDG.E.64 R6, desc[UR6][R6.64] ;  /* 0x0000000606067981 */ /* 0x000f62000c1e1b00 */
[----:B------:R-:W-:Y:S01]  /*a710*/  IMAD R37, R36, UR5, R37 ;  /* 0x0000000524257c24 */ /* 0x000fe2000f8e0225 */
[----:B------:R-:W-:Y:S01]  /*a720*/  LEA R42, P0, R44, R2, 0x3 ;  /* 0x000000022c2a7211 */ /* 0x000fe200078018ff */
[----:B------:R-:W-:-:S04]  /*a730*/  IMAD.WIDE.U32 R46, R36, UR4, RZ ;  /* 0x00000004242e7c25 */ /* 0x000fc8000f8e00ff */
        /* <DEDUP_REMOVED lines=10> */
[----:B------:R-:W-:Y:S01]  /*a7e0*/  IMAD.IADD R39, R49, 0x1, R39 ;  /* 0x0000000131277824 */ /* 0x000fe200078e0227 */
[----:B------:R-:W-:Y:S01]  /*a7f0*/  IADD3 R31, PT, PT, R51, R43, RZ ;  /* 0x0000002b331f7210 */ /* 0x000fe20007ffe0ff */
[----:B------:R-:W5:Y:S01]  /*a800*/  LDG.E.64 R36, desc[UR6][R36.64] ;  /* 0x0000000624247981 */ /* 0x000f62000c1e1b00 */
[-C--:B------:R-:W-:Y:S02]  /*a810*/  LEA.HI.X R43, R44, R3.reuse, R41, 0x3, P0 ;  /* 0x000000032c2b7211 */ /* 0x080fe400000f1c29 */
[-C--:B------:R-:W-:Y:S02]  /*a820*/  LEA.HI.X R41, R48, R3.reuse, R39, 0x3, P2 ;  /* 0x0000000330297211 */ /* 0x080fe400010f1c27 */
[----:B------:R-:W-:-:S02]  /*a830*/  LEA.HI.X R39, R50, R3, R31, 0x3, P3 ;  /* 0x0000000332277211 */ /* 0x000fc400018f1c1f */
        /* <DEDUP_REMOVED lines=8> */
[----:B-----5:R-:W-:Y:S02]  /*a8c0*/  IADD3 R23, P2, P3, R14, R16, R27 ;  /* 0x000000100e177210 */ /* 0x020fe40007b5e01b */
[----:B------:R-:W-:-:S04]  /*a8d0*/  IADD3.X R27, PT, PT, R19, R21, R25, P0, P1 ;  /* 0x00000015131b7210 */ /* 0x000fc800007e2419 */
        /* <DEDUP_REMOVED lines=16> */
.L_x_2685:
        /* <DEDUP_REMOVED lines=34> */
[----:B------:R-:W-:-:S03]  /*ac00*/  IMAD.WIDE.U32 R32, R12, UR4, RZ ;  /* 0x000000040c207c25 */ /* 0x000fc6000f8e00ff */
[----:B------:R-:W-:Y:S01]  /*ac10*/  IADD3 R11, PT, PT, R29, R11, RZ ;  /* 0x0000000b1d0b7210 */ /* 0x000fe20007ffe0ff */
[----:B------:R-:W-:Y:S01]  /*ac20*/  IMAD R25, R12, UR5, R13 ;  /* 0x000000050c197c24 */ /* 0x000fe2000f8e020d */
[-C--:B------:R-:W-:Y:S01]  /*ac30*/  LEA R12, P1, R22, R2.reuse, 0x3 ;  /* 0x00000002160c7211 */ /* 0x080fe200078218ff */
[----:B------:R-:W-:Y:S01]  /*ac40*/  IMAD.IADD R13, R23, 0x1, R9 ;  /* 0x00000001170d7824 */ /* 0x000fe200078e0209 */
[----:B------:R-:W-:Y:S01]  /*ac50*/  LEA R8, P3, R32, R2, 0x3 ;  /* 0x0000000220087211 */ /* 0x000fe200078618ff */
[----:B------:R-:W-:Y:S01]  /*ac60*/  IMAD R21, R21, UR4, RZ ;  /* 0x0000000415157c24 */ /* 0x000fe2000f8e02ff */
[-C--:B------:R-:W-:Y:S01]  /*ac70*/  LEA.HI.X R11, R28, R3.reuse, R11, 0x3, P2 ;  /* 0x000000031c0b7211 */ /* 0x080fe200010f1c0b */
[----:B------:R-:W-:Y:S01]  /*ac80*/  IMAD R23, R19, UR4, RZ ;  /* 0x0000000413177c24 */ /* 0x000fe2000f8e02ff */
[-C--:B------:R-:W-:Y:S01]  /*ac90*/  LEA.HI.X R13, R22, R3.reuse, R13, 0x3, P1 ;  /* 0x00000003160d7211 */ /* 0x080fe200008f1c0d */
[----:B------:R-:W-:Y:S02]  /*aca0*/  IMAD.IADD R9, R33, 0x1, R25 ;  /* 0x0000000121097824 */ /* 0x000fe400078e0219 */
[----:B------:R-:W-:Y:S01]  /*acb0*/  IMAD R25, R17, UR4, RZ ;  /* 0x0000000411197c24 */ /* 0x000fe2000f8e02ff */
[----:B------:R-:W3:Y:S01]  /*acc0*/  LDG.E.64 R10, desc[UR6][R10.64] ;  /* 0x000000060a0a7981 */ /* 0x000ee2000c1e1b00 */
[----:B------:R-:W-:Y:S01]  /*acd0*/  IMAD R19, R20, UR5, R21 ;  /* 0x0000000514137c24 */ /* 0x000fe2000f8e0215 */
[----:B------:R-:W-:Y:S01]  /*ace0*/  LEA.HI.X R9, R32, R3, R9, 0x3, P3 ;  /* 0x0000000320097211 */ /* 0x000fe200018f1c09 */
[----:B------:R-:W-:Y:S01]  /*acf0*/  IMAD R17, R18, UR5, R23 ;  /* 0x0000000512117c24 */ /* 0x000fe2000f8e0217 */
[----:B------:R-:W2:Y:S01]  /*ad00*/  LDG.E.64 R12, desc[UR6][R12.64] ;  /* 0x000000060c0c7981 */ /* 0x000ea2000c1e1b00 */
[----:B------:R-:W-:-:S03]  /*ad10*/  IMAD.WIDE.U32 R20, R20, UR4, RZ ;  /* 0x0000000414147c25 */ /* 0x000fc6000f8e00ff */
[----:B------:R-:W3:Y:S01]  /*ad20*/  LDG.E.64 R8, desc[UR6][R8.64] ;  /* 0x0000000608087981 */ /* 0x000ee2000c1e1b00 */
[----:B------:R-:W-:Y:S01]  /*ad30*/  IMAD.WIDE.U32 R22, R18, UR4, RZ ;  /* 0x0000000412167c25 */ /* 0x000fe2000f8e00ff */
[-C--:B------:R-:W-:Y:S02]  /*ad40*/  LEA R18, P1, R20, R2.reuse, 0x3 ;  /* 0x0000000214127211 */ /* 0x080fe400078218ff */
[----:B------:R-:W-:Y:S01]  /*ad50*/  IADD3 R19, PT, PT, R21, R19, RZ ;  /* 0x0000001315137210 */ /* 0x000fe20007ffe0ff */
[----:B------:R-:W-:Y:S02]  /*ad60*/  IMAD R31, R15, UR4, RZ ;  /* 0x000000040f1f7c24 */ /* 0x000fe4000f8e02ff */
[----:B------:R-:W-:Y:S01]  /*ad70*/  IMAD R15, R16, UR5, R25 ;  /* 0x00000005100f7c24 */ /* 0x000fe2000f8e0219 */
[----:B------:R-:W-:Y:S01]  /*ad80*/  LEA.HI.X R19, R20, R3, R19, 0x3, P1 ;  /* 0x0000000314137211 */ /* 0x000fe200008f1c13 */
[----:B------:R-:W-:Y:S01]  /*ad90*/  IMAD.WIDE.U32 R28, R16, UR4, RZ ;  /* 0x00000004101c7c25 */ /* 0x000fe2000f8e00ff */
[----:B------:R-:W-:-:S03]  /*ada0*/  LEA R16, P2, R22, R2, 0x3 ;  /* 0x0000000216107211 */ /* 0x000fc600078418ff */
        /* <DEDUP_REMOVED lines=8> */
[-C--:B------:R-:W-:Y:S02]  /*ae30*/  LEA.HI.X R15, R28, R3.reuse, R15, 0x3, P3 ;  /* 0x000000031c0f7211 */ /* 0x080fe400018f1c0f */
[----:B------:R-:W-:-:S02]  /*ae40*/  LEA.HI.X R17, R22, R3, R17, 0x3, P2 ;  /* 0x0000000316117211 */ /* 0x000fc400010f1c11 */
[----:B------:R-:W-:Y:S02]  /*ae50*/  LEA.HI.X R3, R32, R3, R21, 0x3, P4 ;  /* 0x0000000320037211 */ /* 0x000fe400020f1c15 */
[----:B------:R-:W5:Y:S04]  /*ae60*/  LDG.E.64 R14, desc[UR6][R14.64] ;  /* 0x000000060e0e7981 */ /* 0x000f68000c1e1b00 */
[----:B------:R-:W4:Y:S04]  /*ae70*/  LDG.E.64 R16, desc[UR6][R16.64] ;  /* 0x0000000610107981 */ /* 0x000f28000c1e1b00 */
[----:B------:R-:W5:Y:S01]  /*ae80*/  LDG.E.64 R2, desc[UR6][R2.64] ;  /* 0x0000000602027981 */ /* 0x000f62000c1e1b00 */
[----:B------:R-:W-:-:S04]  /*ae90*/  IADD3 R4, P5, PT, R4, 0x40, RZ ;  /* 0x0000004004047810 */ /* 0x000fc80007fbe0ff */
[----:B------:R-:W-:Y:S02]  /*aea0*/  IADD3.X R5, PT, PT, RZ, R5, RZ, P5, !PT ;  /* 0x00000005ff057210 */ /* 0x000fe40002ffe4ff */
[----:B--2---:R-:W-:-:S04]  /*aeb0*/  IADD3 R21, P3, P4, R12, R6, R30 ;  /* 0x000000060c157210 */ /* 0x004fc80007c7e01e */
[----:B---3--:R-:W-:Y:S02]  /*aec0*/  IADD3 R21, P1, P2, R8, R10, R21 ;  /* 0x0000000a08157210 */ /* 0x008fe40007a3e015 */
[----:B------:R-:W-:-:S04]  /*aed0*/  IADD3.X R27, PT, PT, R13, R7, R27, P3, P4 ;  /* 0x000000070d1b7210 */ /* 0x000fc80001fe841b */
[----:B------:R-:W-:Y:S02]  /*aee0*/  IADD3.X R13, PT, PT, R9, R11, R27, P1, P2 ;  /* 0x0000000b090d7210 */ /* 0x000fe40000fe441b */
[----:B----4-:R-:W-:-:S04]  /*aef0*/  IADD3 R7, P4, P3, R16, R18, R21 ;  /* 0x0000001210077210 */ /* 0x010fc80007b9e015 */
[----:B-----5:R-:W-:Y:S02]  /*af00*/  IADD3 R30, P1, P2, R2, R14, R7 ;  /* 0x0000000e021e7210 */ /* 0x020fe40007a3e007 */
[----:B------:R-:W-:-:S04]  /*af10*/  IADD3.X R19, PT, PT, R17, R19, R13, P4, P3 ;  /* 0x0000001311137210 */ /* 0x000fc800027e640d */
[----:B------:R-:W-:-:S07]  /*af20*/  IADD3.X R27, PT, PT, R3, R15, R19, P1, P2 ;  /* 0x0000000f031b7210 */ /* 0x000fce0000fe4413 */
.L_x_2687:
        /* <DEDUP_REMOVED lines=16> */
[C---:B0-----:R-:W-:Y:S01]  /*b030*/  LEA R2, P1, R6.reuse, R18, 0x3 ;  /* 0x0000001206027211 */ /* 0x041fe200078218ff */
        /* <DEDUP_REMOVED lines=30> */
.L_x_2688:
        /* <DEDUP_REMOVED lines=38> */
.L_x_2684:
[----:B------:R-:W0:Y:S01]  /*b480*/  LDC.64 R2, c[0x0][0x710] ;  /* 0x0001c400ff027b82 */ /* 0x000e220000000a00 */
[----:B------:R-:W-:-:S05]  /*b490*/  MOV R31, R27 ;  /* 0x0000001b001f7202 */ /* 0x000fca0000000f00 */
[----:B0-----:R-:W-:Y:S01]  /*b4a0*/  STG.E.64 desc[UR6][R2.64], R30 ;  /* 0x0000001e02007986 */ /* 0x001fe2000c101b06 */
[----:B------:R-:W-:Y:S05]  /*b4b0*/  EXIT ;  /* 0x000000000000794d */ /* 0x000fea0003800000 */
.L_x_2640:
        /* <DEDUP_REMOVED lines=407> */
.L_x_2692:
        /* <DEDUP_REMOVED lines=25> */
[----:B------:R-:W-:Y:S01]  /*cfc0*/  LOP3.LUT R9, R5, 0xf, RZ, 0xc0, !PT ;  /* 0x0000000f05097812 */ /* 0x000fe200078ec0ff */
[----:B------:R-:W-:Y:S01]  /*cfd0*/  IMAD.MOV.U32 R54, RZ, RZ, RZ ;  /* 0x000000ffff367224 */ /* 0x000fe200078e00ff */
        /* <DEDUP_REMOVED lines=9> */
[----:B------:R-:W-:Y:S01]  /*d070*/  LOP3.LUT R52, R52, 0x7fffffff, RZ, 0xc0, !PT ;  /* 0x7fffffff34347812 */ /* 0x000fe200078ec0ff */
[----:B------:R-:W-:Y:S01]  /*d080*/  IMAD.MOV.U32 R54, RZ, RZ, RZ ;  /* 0x000000ffff367224 */ /* 0x000fe200078e00ff */
[----:B------:R-:W-:-:S07]  /*d090*/  LOP3.LUT R53, R5, 0xfffffff0, RZ, 0xc0, !PT ;  /* 0xfffffff005357812 */ /* 0x000fce00078ec0ff */
.L_x_2697:
        /* <DEDUP_REMOVED lines=20> */
[C---:B------:R-:W-:Y:S02]  /*d1e0*/  IMAD R17, R34.reuse, UR9, R17 ;  /* 0x0000000922117c24 */ /* 0x040fe4000f8e0211 */
[----:B----4-:R-:W-:Y:S02]  /*d1f0*/  IMAD R13, R13, UR8, RZ ;  /* 0x000000080d0d7c24 */ /* 0x010fe4000f8e02ff */
[----:B------:R-:W-:Y:S01]  /*d200*/  IMAD.WIDE.U32 R34, R34, UR8, RZ ;  /* 0x0000000822227c25 */ /* 0x000fe2000f8e00ff */
[----:B------:R-:W-:-:S03]  /*d210*/  IADD3 R15, PT, PT, R23, R15, RZ ;  /* 0x0000000f170f7210 */ /* 0x000fc60007ffe0ff */
[C---:B------:R-:W-:Y:S02]  /*d220*/  IMAD R51, R12.reuse, UR9, R13 ;  /* 0x000000090c337c24 */ /* 0x040fe4000f8e020d */
[----:B------:R-:W-:Y:S01]  /*d230*/  IMAD.WIDE.U32 R28, R12, UR8, RZ ;  /* 0x000000080c1c7c25 */ /* 0x000fe2000f8e00ff */
[----:B------:R-:W-:-:S03]  /*d240*/  LEA R12, P0, R34, R6, 0x3 ;  /* 0x00000006220c7211 */ /* 0x000fc600078018ff */
[----:B------:R-:W-:Y:S02]  /*d250*/  IMAD.IADD R13, R35, 0x1, R17 ;  /* 0x00000001230d7824 */ /* 0x000fe400078e0211 */
[----:B-----5:R-:W-:Y:S02]  /*d260*/  IMAD R23, R43, UR8, RZ ;  /* 0x000000082b177c24 */ /* 0x020fe4000f8e02ff */
[----:B------:R-:W-:Y:S01]  /*d270*/  IMAD R19, R19, UR8, RZ ;  /* 0x0000000813137c24 */ /* 0x000fe2000f8e02ff */
[----:B------:R-:W-:Y:S01]  /*d280*/  LEA R16, P2, R28, R6, 0x3 ;  /* 0x000000061c107211 */ /* 0x000fe200078418ff */
[----:B------:R-:W-:Y:S01]  /*d290*/  IMAD.IADD R17, R29, 0x1, R51 ;  /* 0x000000011d117824 */ /* 0x000fe200078e0233 */
[----:B------:R-:W-:Y:S01]  /*d2a0*/  LEA.HI.X R13, R34, R8, R13, 0x3, P0 ;  /* 0x00000008220d7211 */ /* 0x000fe200000f1c0d */
[----:B------:R-:W-:Y:S01]  /*d2b0*/  IMAD R23, R42, UR9, R23 ;  /* 0x000000092a177c24 */ /* 0x000fe2000f8e0217 */
[----:B------:R-:W-:Y:S01]  /*d2c0*/  LEA R14, P1, R22, R6, 0x3 ;  /* 0x00000006160e7211 */ /* 0x000fe200078218ff */
[----:B------:R-:W-:Y:S01]  /*d2d0*/  IMAD.WIDE.U32 R42, R42, UR8, RZ ;  /* 0x000000082a2a7c25 */ /* 0x000fe2000f8e00ff */
[----:B------:R-:W-:-:S03]  /*d2e0*/  LEA.HI.X R17, R28, R8, R17, 0x3, P2 ;  /* 0x000000081c117211 */ /* 0x000fc600010f1c11 */
[----:B------:R-:W-:Y:S02]  /*d2f0*/  IMAD R21, R21, UR8, RZ ;  /* 0x0000000815157c24 */ /* 0x000fe4000f8e02ff */
[----:B------:R-:W-:-:S04]  /*d300*/  IMAD.WIDE.U32 R34, R18, UR8, RZ ;  /* 0x0000000812227c25 */ /* 0x000fc8000f8e00ff */
[----:B------:R-:W-:Y:S01]  /*d310*/  IMAD R51, R18, UR9, R19 ;  /* 0x0000000912337c24 */ /* 0x000fe2000f8e0213 */
[----:B------:R-:W-:Y:S01]  /*d320*/  LEA.HI.X R15, R22, R8, R15, 0x3, P1 ;  /* 0x00000008160f7211 */ /* 0x000fe200008f1c0f */
[----:B------:R-:W-:Y:S01]  /*d330*/  IMAD.WIDE.U32 R28, R20, UR8, RZ ;  /* 0x00000008141c7c25 */ /* 0x000fe2000f8e00ff */
[----:B------:R-:W-:Y:S01]  /*d340*/  IADD3 R19, PT, PT, R43, R23, RZ ;  /* 0x000000172b137210 */ /* 0x000fe20007ffe0ff */
[----:B------:R-:W2:Y:S01]  /*d350*/  LDG.E.64 R12, desc[UR6][R12.64] ;  /* 0x000000060c0c7981 */ /* 0x000ea2000c1e1b00 */
[-C--:B------:R-:W-:Y:S01]  /*d360*/  LEA R22, P2, R34, R6.reuse, 0x3 ;  /* 0x0000000622167211 */ /* 0x080fe200078418ff */
[----:B------:R-:W-:Y:S01]  /*d370*/  IMAD R21, R20, UR9, R21 ;  /* 0x0000000914157c24 */ /* 0x000fe2000f8e0215 */
[----:B------:R-:W-:Y:S01]  /*d380*/  IADD3 R23, PT, PT, R35, R51, RZ ;  /* 0x0000003323177210 */ /* 0x000fe20007ffe0ff */
[----:B------:R-:W-:Y:S01]  /*d390*/  IMAD R27, R27, UR8, RZ ;  /* 0x000000081b1b7c24 */ /* 0x000fe2000f8e02ff */
[----:B------:R-:W-:Y:S01]  /*d3a0*/  LEA R18, P0, R42, R6, 0x3 ;  /* 0x000000062a127211 */ /* 0x000fe200078018ff */
[----:B------:R-:W-:Y:S01]  /*d3b0*/  IMAD.IADD R21, R29, 0x1, R21 ;  /* 0x000000011d157824 */ /* 0x000fe200078e0215 */
[----:B------:R-:W-:Y:S01]  /*d3c0*/  LEA.HI.X R23, R34, R8, R23, 0x3, P2 ;  /* 0x0000000822177211 */ /* 0x000fe200010f1c17 */
[----:B------:R-:W-:Y:S01]  /*d3d0*/  IMAD R29, R47, UR8, RZ ;  /* 0x000000082f1d7c24 */ /* 0x000fe2000f8e02ff */
[----:B------:R-:W2:Y:S01]  /*d3e0*/  LDG.E.64 R14, desc[UR6][R14.64] ;  /* 0x000000060e0e7981 */ /* 0x000ea2000c1e1b00 */
[----:B------:R-:W-:-:S03]  /*d3f0*/  IMAD.WIDE.U32 R34, R26, UR8, RZ ;  /* 0x000000081a227c25 */ /* 0x000fc6000f8e00ff */
[----:B------:R-:W3:Y:S01]  /*d400*/  LDG.E.64 R16, desc[UR6][R16.64] ;  /* 0x0000000610107981 */ /* 0x000ee2000c1e1b00 */
[----:B------:R-:W-:Y:S02]  /*d410*/  IMAD R27, R26, UR9, R27 ;  /* 0x000000091a1b7c24 */ /* 0x000fe4000f8e021b */
[----:B------:R-:W-:Y:S01]  /*d420*/  IMAD R25, R25, UR8, RZ ;  /* 0x0000000819197c24 */ /* 0x000fe2000f8e02ff */
[----:B------:R-:W-:Y:S01]  /*d430*/  LEA.HI.X R19, R42, R8, R19, 0x3, P0 ;  /* 0x000000082a137211 */ /* 0x000fe200000f1c13 */
[----:B------:R-:W-:Y:S01]  /*d440*/  IMAD R29, R46, UR9, R29 ;  /* 0x000000092e1d7c24 */ /* 0x000fe2000f8e021d */
[----:B------:R-:W-:Y:S01]  /*d450*/  LEA R20, P1, R28, R6, 0x3 ;  /* 0x000000061c147211 */ /* 0x000fe200078218ff */
[----:B------:R-:W-:Y:S01]  /*d460*/  IMAD.WIDE.U32 R46, R46, UR8, RZ ;  /* 0x000000082e2e7c25 */ /* 0x000fe2000f8e00ff */
[----:B------:R-:W-:Y:S01]  /*d470*/  IADD3 R27, PT, PT, R35, R27, RZ ;  /* 0x0000001b231b7210 */ /* 0x000fe20007ffe0ff */
[----:B------:R-:W4:Y:S02]  /*d480*/  LDG.E.64 R22, desc[UR6][R22.64] ;  /* 0x0000000616167981 */ /* 0x000f24000c1e1b00 */
[----:B------:R-:W-:-:S04]  /*d490*/  IMAD.WIDE.U32 R42, R24, UR8, RZ ;  /* 0x00000008182a7c25 */ /* 0x000fc8000f8e00ff */
[----:B------:R-:W-:Y:S01]  /*d4a0*/  IMAD R51, R24, UR9, R25 ;  /* 0x0000000918337c24 */ /* 0x000fe2000f8e0219 */
[----:B------:R-:W3:Y:S01]  /*d4b0*/  LDG.E.64 R18, desc[UR6][R18.64] ;  /* 0x0000000612127981 */ /* 0x000ee2000c1e1b00 */
[----:B------:R-:W-:Y:S01]  /*d4c0*/  IMAD R35, R49, UR8, RZ ;  /* 0x0000000831237c24 */ /* 0x000fe2000f8e02ff */
[----:B------:R-:W-:Y:S01]  /*d4d0*/  LEA.HI.X R21, R28, R8, R21, 0x3, P1 ;  /* 0x000000081c157211 */ /* 0x000fe200008f1c15 */
[----:B------:R-:W-:Y:S01]  /*d4e0*/  IMAD.IADD R25, R47, 0x1, R29 ;  /* 0x000000012f197824 */ /* 0x000fe200078e021d */
[-C--:B------:R-:W-:Y:S01]  /*d4f0*/  LEA R24, P0, R46, R6.reuse, 0x3 ;  /* 0x000000062e187211 */ /* 0x080fe200078018ff */
[----:B------:R-:W-:Y:S01]  /*d500*/  IMAD.IADD R29, R43, 0x1, R51 ;  /* 0x000000012b1d7824 */ /* 0x000fe200078e0233 */
[-C--:B------:R-:W-:Y:S01]  /*d510*/  LEA R28, P2, R42, R6.reuse, 0x3 ;  /* 0x000000062a1c7211 */ /* 0x080fe200078418ff */
[----:B------:R-:W-:Y:S01]  /*d520*/  IMAD R35, R48, UR9, R35 ;  /* 0x0000000930237c24 */ /* 0x000fe2000f8e0223 */
[----:B------:R-:W-:Y:S01]  /*d530*/  LEA R26, P1, R34, R6, 0x3 ;  /* 0x00000006221a7211 */ /* 0x000fe200078218ff */
[----:B------:R-:W-:Y:S01]  /*d540*/  IMAD R33, R33, UR8, RZ ;  /* 0x0000000821217c24 */ /* 0x000fe2000f8e02ff */
[----:B------:R-:W4:Y:S01]  /*d550*/  LDG.E.64 R20, desc[UR6][R20.64] ;  /* 0x0000000614147981 */ /* 0x000f22000c1e1b00 */
[----:B------:R-:W-:Y:S01]  /*d560*/  IMAD.WIDE.U32 R48, R48, UR8, RZ ;  /* 0x0000000830307c25 */ /* 0x000fe2000f8e00ff */
[----:B------:R-:W-:-:S03]  /*d570*/  LEA.HI.X R25, R46, R8, R25, 0x3, P0 ;  /* 0x000000082e197211 */ /* 0x000fc600000f1c19 */
[----:B------:R-:W-:Y:S01]  /*d580*/  IMAD R31, R31, UR8, RZ ;  /* 0x000000081f1f7c24 */ /* 0x000fe2000f8e02ff */
[-C--:B------:R-:W-:Y:S01]  /*d590*/  LEA.HI.X R29, R42, R8.reuse, R29, 0x3, P2 ;  /* 0x000000082a1d7211 */ /* 0x080fe200010f1c1d */
[----:B------:R-:W-:Y:S01]  /*d5a0*/  IMAD.WIDE.U32 R46, R32, UR8, RZ ;  /* 0x00000008202e7c25 */ /* 0x000fe2000f8e00ff */
[----:B------:R-:W-:Y:S01]  /*d5b0*/  LEA.HI.X R27, R34, R8, R27, 0x3, P1 ;  /* 0x00000008221b7211 */ /* 0x000fe200008f1c1b */
[----:B------:R-:W5:Y:S02]  /*d5c0*/  LDG.E.64 R24, desc[UR6][R24.64] ;  /* 0x0000000618187981 */ /* 0x000f64000c1e1b00 */
[----:B------:R-:W-:Y:S02]  /*d5d0*/  IMAD R33, R32, UR9, R33 ;  /* 0x0000000920217c24 */ /* 0x000fe4000f8e0221 */
[C---:B------:R-:W-:Y:S01]  /*d5e0*/  IMAD.WIDE.U32 R42, R30.reuse, UR8, RZ ;  /* 0x000000081e2a7c25 */ /* 0x040fe2000f8e00ff */
[----:B------:R-:W5:Y:S03]  /*d5f0*/  LDG.E.64 R26, desc[UR6][R26.64] ;  /* 0x000000061a1a7981 */ /* 0x000f66000c1e1b00 */
[----:B------:R-:W-:Y:S01]  /*d600*/  IMAD R51, R30, UR9, R31 ;  /* 0x000000091e337c24 */ /* 0x000fe2000f8e021f */
[C---:B------:R-:W-:Y:S01]  /*d610*/  LEA R30, P0, R48.reuse, R6, 0x3 ;  /* 0x00000006301e7211 */ /* 0x040fe200078018ff */
[----:B------:R-:W-:Y:S01]  /*d620*/  IMAD R41, R41, UR8, RZ ;  /* 0x0000000829297c24 */ /* 0x000fe2000f8e02ff */
[----:B------:R-:W-:Y:S01]  /*d630*/  IADD3 R31, PT, PT, R49, R35, RZ ;  /* 0x00000023311f7210 */ /* 0x000fe20007ffe0ff */
[----:B------:R-:W-:Y:S01]  /*d640*/  IMAD.IADD R33, R47, 0x1, R33 ;  /* 0x000000012f217824 */ /* 0x000fe200078e0221 */
[----:B------:R-:W5:Y:S01]  /*d650*/  LDG.E.64 R28, desc[UR6][R28.64] ;  /* 0x000000061c1c7981 */ /* 0x000f62000c1e1b00 */
[----:B------:R-:W-:Y:S01]  /*d660*/  IMAD R47, R37, UR8, RZ ;  /* 0x00000008252f7c24 */ /* 0x000fe2000f8e02ff */
[----:B------:R-:W-:Y:S01]  /*d670*/  LEA.HI.X R31, R48, R8, R31, 0x3, P0 ;  /* 0x00000008301f7211 */ /* 0x000fe200000f1c1f */
[----:B------:R-:W-:Y:S01]  /*d680*/  IMAD R49, R39, UR8, RZ ;  /* 0x0000000827317c24 */ /* 0x000fe2000f8e02ff */
[-C--:B------:R-:W-:Y:S01]  /*d690*/  LEA R34, P2, R42, R6.reuse, 0x3 ;  /* 0x000000062a227211 */ /* 0x080fe200078418ff */
[C---:B------:R-:W-:Y:S01]  /*d6a0*/  IMAD R47, R36.reuse, UR9, R47 ;  /* 0x00000009242f7c24 */ /* 0x040fe2000f8e022f */
[----:B------:R-:W-:Y:S01]  /*d6b0*/  IADD3 R35, PT, PT, R43, R51, RZ ;  /* 0x000000332b237210 */ /* 0x000fe20007ffe0ff */
[----:B------:R-:W-:Y:S01]  /*d6c0*/  IMAD.WIDE.U32 R36, R36, UR8, RZ ;  /* 0x0000000824247c25 */ /* 0x000fe2000f8e00ff */
[----:B------:R-:W-:Y:S01]  /*d6d0*/  LEA R32, P1, R46, R6, 0x3 ;  /* 0x000000062e207211 */ /* 0x000fe200078218ff */
[----:B------:R-:W5:Y:S02]  /*d6e0*/  LDG.E.64 R30, desc[UR6][R30.64] ;  /* 0x000000061e1e7981 */ /* 0x000f64000c1e1b00 */
[----:B------:R-:W-:-:S02]  /*d6f0*/  IMAD R49, R38, UR9, R49 ;  /* 0x0000000926317c24 */ /* 0x000fc4000f8e0231 */
[----:B------:R-:W-:Y:S02]  /*d700*/  IMAD R51, R45, UR8, RZ ;  /* 0x000000082d337c24 */ /* 0x000fe4000f8e02ff */
[----:B------:R-:W-:Y:S01]  /*d710*/  IMAD.WIDE.U32 R38, R38, UR8, RZ ;  /* 0x0000000826267c25 */ /* 0x000fe2000f8e00ff */
[----:B------:R-:W-:-:S03]  /*d720*/  LEA.HI.X R35, R42, R8, R35, 0x3, P2 ;  /* 0x000000082a237211 */ /* 0x000fc600010f1c23 */
[----:B------:R-:W-:Y:S01]  /*d730*/  IMAD R45, R40, UR9, R41 ;  /* 0x00000009282d7c24 */ /* 0x000fe2000f8e0229 */
        /* <DEDUP_REMOVED lines=8> */
[----:B------:R-:W-:Y:S01]  /*d7c0*/  LEA R44, P0, R36, R6, 0x3 ;  /* 0x00000006242c7211 */ /* 0x000fe200078018ff */
[----:B------:R-:W-:-:S02]  /*d7d0*/  IMAD.IADD R47, R37, 0x1, R47 ;  /* 0x00000001252f7824 */ /* 0x000fc400078e022f */
[----:B------:R-:W-:Y:S01]  /*d7e0*/  IMAD.IADD R39, R41, 0x1, R45 ;  /* 0x0000000129277824 */ /* 0x000fe200078e022d */
[----:B------:R-:W-:Y:S02]  /*d7f0*/  LEA R48, P2, R40, R6, 0x3 ;  /* 0x0000000628307211 */ /* 0x000fe400078418ff */
[----:B------:R-:W-:Y:S02]  /*d800*/  LEA.HI.X R45, R36, R8, R47, 0x3, P0 ;  /* 0x00000008242d7211 */ /* 0x000fe400000f1c2f */
[----:B------:R-:W-:Y:S02]  /*d810*/  LEA R50, P3, R42, R6, 0x3 ;  /* 0x000000062a327211 */ /* 0x000fe400078618ff */
[----:B------:R-:W-:Y:S02]  /*d820*/  IADD3 R37, PT, PT, R43, R51, RZ ;  /* 0x000000332b257210 */ /* 0x000fe40007ffe0ff */
[-C--:B------:R-:W-:Y:S01]  /*d830*/  LEA.HI.X R47, R38, R8.reuse, R49, 0x3, P1 ;  /* 0x00000008262f7211 */ /* 0x080fe200008f1c31 */
[----:B------:R-:W5:Y:S01]  /*d840*/  LDG.E.64 R44, desc[UR6][R44.64] ;  /* 0x000000062c2c7981 */ /* 0x000f62000c1e1b00 */
[----:B------:R-:W-:-:S02]  /*d850*/  LEA.HI.X R49, R40, R8, R39, 0x3, P2 ;  /* 0x0000000828317211 */ /* 0x000fc400010f1c27 */
[----:B------:R-:W-:Y:S02]  /*d860*/  LEA.HI.X R51, R42, R8, R37, 0x3, P3 ;  /* 0x000000082a337211 */ /* 0x000fe400018f1c25 */
        /* <DEDUP_REMOVED lines=11> */
[----:B------:R-:W-:-:S04]  /*d920*/  IADD3 R53, P2, PT, R53, -0x10, RZ ;  /* 0xfffffff035357810 */ /* 0x000fc80007f5e0ff */
[----:B------:R-:W-:Y:S02]  /*d930*/  IADD3.X R52, PT, PT, R52, -0x1, RZ, P2, !PT ;  /* 0xffffffff34347810 */ /* 0x000fe400017fe4ff */
[----:B------:R-:W-:-:S04]  /*d940*/  IADD3 R7, P0, P1, R30, R28, R7 ;  /* 0x0000001c1e077210 */ /* 0x000fc8000791e007 */
        /* <DEDUP_REMOVED lines=8> */
[----:B------:R-:W-:Y:S02]  /*d9d0*/  IADD3 R54, P4, P5, R50, R48, R7 ;  /* 0x0000003032367210 */ /* 0x000fe40007d9e007 */
[----:B------:R-:W-:-:S04]  /*d9e0*/  IADD3.X R7, PT, PT, R47, R45, R33, P2, P1 ;  /* 0x0000002d2f077210 */ /* 0x000fc800017e2421 */
[----:B------:R-:W-:Y:S01]  /*d9f0*/  IADD3.X R7, PT, PT, R51, R49, R7, P4, P5 ;  /* 0x0000003133077210 */ /* 0x000fe200027ea407 */
[----:B------:R-:W-:Y:S06]  /*da00*/  @P0 BRA `(.L_x_2697) ;  /* 0xfffffff400a40947 */ /* 0x000fec000383ffff */
[----:B------:R-:W-:Y:S05]  /*da10*/  BSYNC.RECONVERGENT B4 ;  /* 0x0000000000047941 */ /* 0x000fea0003800200 */
.L_x_2696:
[----:B------:R-:W-:Y:S05]  /*da20*/  BSYNC.RECONVERGENT B3 ;  /* 0x0000000000037941 */ /* 0x000fea0003800200 */
.L_x_2695:
        /* <DEDUP_REMOVED lines=22> */
[----:B------:R-:W-:-:S04]  /*db90*/  LEA R12, P1, R18, R6, 0x3 ;  /* 0x00000006120c7211 */ /* 0x000fc800078218ff */
[----:B------:R-:W-:Y:S01]  /*dba0*/  IADD3 R9, PT, PT, R19, R9, RZ ;  /* 0x0000000913097210 */ /* 0x000fe20007ffe0ff */
[----:B----4-:R-:W-:-:S03]  /*dbb0*/  IMAD R15, R15, UR10, RZ ;  /* 0x0000000a0f0f7c24 */ /* 0x010fc6000f8e02ff */
[----:B------:R-:W-:Y:S01]  /*dbc0*/  LEA.HI.X R13, R18, R8, R9, 0x3, P1 ;  /* 0x00000008120d7211 */ /* 0x000fe200008f1c09 */
[----:B---3--:R-:W-:Y:S02]  /*dbd0*/  IMAD R9, R17, UR10, RZ ;  /* 0x0000000a11097c24 */ /* 0x008fe4000f8e02ff */
[----:B-----5:R-:W-:Y:S02]  /*dbe0*/  IMAD R19, R29, UR10, RZ ;  /* 0x0000000a1d137c24 */ /* 0x020fe4000f8e02ff */
[----:B------:R-:W-:Y:S01]  /*dbf0*/  IMAD R17, R16, UR11, R9 ;  /* 0x0000000b10117c24 */ /* 0x000fe2000f8e0209 */
[----:B------:R-:W2:Y:S01]  /*dc00*/  LDG.E.64 R12, desc[UR6][R12.64] ;  /* 0x000000060c0c7981 */ /* 0x000ea2000c1e1b00 */
[----:B------:R-:W-:-:S04]  /*dc10*/  IMAD.WIDE.U32 R32, R14, UR10, RZ ;  /* 0x0000000a0e207c25 */ /* 0x000fc8000f8e00ff */
[----:B------:R-:W-:Y:S02]  /*dc20*/  IMAD R9, R14, UR11, R15 ;  /* 0x0000000b0e097c24 */ /* 0x000fe4000f8e020f */
[C---:B------:R-:W-:Y:S02]  /*dc30*/  IMAD R19, R28.reuse, UR11, R19 ;  /* 0x0000000b1c137c24 */ /* 0x040fe4000f8e0213 */
[----:B------:R-:W-:Y:S01]  /*dc40*/  IMAD.WIDE.U32 R28, R28, UR10, RZ ;  /* 0x0000000a1c1c7c25 */ /* 0x000fe2000f8e00ff */
[----:B------:R-:W-:-:S03]  /*dc50*/  LEA R18, P3, R32, R6, 0x3 ;  /* 0x0000000620127211 */ /* 0x000fc600078618ff */
[----:B------:R-:W-:-:S04]  /*dc60*/  IMAD.WIDE.U32 R30, R16, UR10, RZ ;  /* 0x0000000a101e7c25 */ /* 0x000fc8000f8e00ff */
[----:B------:R-:W-:Y:S01]  /*dc70*/  IMAD.IADD R9, R33, 0x1, R9 ;  /* 0x0000000121097824 */ /* 0x000fe200078e0209 */
[-C--:B------:R-:W-:Y:S01]  /*dc80*/  LEA R14, P1, R28, R6.reuse, 0x3 ;  /* 0x000000061c0e7211 */ /* 0x080fe200078218ff */
[----:B------:R-:W-:Y:S01]  /*dc90*/  IMAD.IADD R15, R29, 0x1, R19 ;  /* 0x000000011d0f7824 */ /* 0x000fe200078e0213 */
[----:B------:R-:W-:Y:S01]  /*dca0*/  LEA R16, P2, R30, R6, 0x3 ;  /* 0x000000061e107211 */ /* 0x000fe200078418ff */
[----:B------:R-:W-:Y:S01]  /*dcb0*/  IMAD R27, R27, UR10, RZ ;  /* 0x0000000a1b1b7c24 */ /* 0x000fe2000f8e02ff */
[----:B------:R-:W-:Y:S02]  /*dcc0*/  IADD3 R17, PT, PT, R31, R17, RZ ;  /* 0x000000111f117210 */ /* 0x000fe40007ffe0ff */
[-C--:B------:R-:W-:Y:S01]  /*dcd0*/  LEA.HI.X R19, R32, R8.reuse, R9, 0x3, P3 ;  /* 0x0000000820137211 */ /* 0x080fe200018f1c09 */
[----:B------:R-:W-:Y:S01]  /*dce0*/  IMAD R9, R25, UR10, RZ ;  /* 0x0000000a19097c24 */ /* 0x000fe2000f8e02ff */
[-C--:B------:R-:W-:Y:S01]  /*dcf0*/  LEA.HI.X R15, R28, R8.reuse, R15, 0x3, P1 ;  /* 0x000000081c0f7211 */ /* 0x080fe200008f1c0f */
[----:B------:R-:W-:Y:S01]  /*dd00*/  IMAD R25, R26, UR11, R27 ;  /* 0x0000000b1a197c24 */ /* 0x000fe2000f8e021b */
[----:B------:R-:W-:Y:S01]  /*dd10*/  LEA.HI.X R17, R30, R8, R17, 0x3, P2 ;  /* 0x000000081e117211 */ /* 0x000fe200010f1c11 */
[----:B------:R-:W-:Y:S01]  /*dd20*/  IMAD.WIDE.U32 R28, R26, UR10, RZ ;  /* 0x0000000a1a1c7c25 */ /* 0x000fe2000f8e00ff */
[----:B------:R-:W3:Y:S03]  /*dd30*/  LDG.E.64 R18, desc[UR6][R18.64] ;  /* 0x0000000612127981 */ /* 0x000ee6000c1e1b00 */
[----:B------:R-:W-:Y:S01]  /*dd40*/  IMAD R23, R23, UR10, RZ ;  /* 0x0000000a17177c24 */ /* 0x000fe2000f8e02ff */
[----:B------:R-:W2:Y:S01]  /*dd50*/  LDG.E.64 R14, desc[UR6][R14.64] ;  /* 0x000000060e0e7981 */ /* 0x000ea2000c1e1b00 */
[----:B------:R-:W-:-:S02]  /*dd60*/  IMAD R27, R21, UR10, RZ ;  /* 0x0000000a151b7c24 */ /* 0x000fc4000f8e02ff */
[C---:B------:R-:W-:Y:S02]  /*dd70*/  IMAD R9, R24.reuse, UR11, R9 ;  /* 0x0000000b18097c24 */ /* 0x040fe4000f8e0209 */
[----:B------:R-:W-:Y:S01]  /*dd80*/  IMAD.WIDE.U32 R30, R24, UR10, RZ ;  /* 0x0000000a181e7c25 */ /* 0x000fe2000f8e00ff */
[-C--:B------:R-:W-:Y:S01]  /*dd90*/  LEA R26, P1, R28, R6.reuse, 0x3 ;  /* 0x000000061c1a7211 */ /* 0x080fe200078218ff */
[----:B------:R-:W3:Y:S01]  /*dda0*/  LDG.E.64 R16, desc[UR6][R16.64] ;  /* 0x0000000610107981 */ /* 0x000ee2000c1e1b00 */
[----:B------:R-:W-:Y:S01]  /*ddb0*/  IADD3 R25, PT, PT, R29, R25, RZ ;  /* 0x000000191d197210 */ /* 0x000fe20007ffe0ff */
[C---:B------:R-:W-:Y:S02]  /*ddc0*/  IMAD R21, R22.reuse, UR11, R23 ;  /* 0x0000000b16157c24 */ /* 0x040fe4000f8e0217 */
[----:B------:R-:W-:Y:S01]  /*ddd0*/  IMAD.WIDE.U32 R32, R22, UR10, RZ ;  /* 0x0000000a16207c25 */ /* 0x000fe2000f8e00ff */
[----:B------:R-:W-:-:S03]  /*dde0*/  LEA R24, P2, R30, R6, 0x3 ;  /* 0x000000061e187211 */ /* 0x000fc600078418ff */
[----:B------:R-:W-:-:S04]  /*ddf0*/  IMAD.WIDE.U32 R34, R20, UR10, RZ ;  /* 0x0000000a14227c25 */ /* 0x000fc8000f8e00ff */
[----:B------:R-:W-:Y:S02]  /*de00*/  IMAD R27, R20, UR11, R27 ;  /* 0x0000000b141b7c24 */ /* 0x000fe4000f8e021b */
[----:B------:R-:W-:Y:S01]  /*de10*/  IMAD.IADD R23, R31, 0x1, R9 ;  /* 0x000000011f177824 */ /* 0x000fe200078e0209 */
[----:B------:R-:W-:Y:S01]  /*de20*/  LEA R22, P3, R32, R6, 0x3 ;  /* 0x0000000620167211 */ /* 0x000fe200078618ff */
[----:B------:R-:W-:Y:S01]  /*de30*/  IMAD.IADD R9, R35, 0x1, R27 ;  /* 0x0000000123097824 */ /* 0x000fe200078e021b */
[----:B------:R-:W-:Y:S02]  /*de40*/  IADD3 R21, PT, PT, R33, R21, RZ ;  /* 0x0000001521157210 */ /* 0x000fe40007ffe0ff */
[----:B------:R-:W-:Y:S02]  /*de50*/  LEA.HI.X R27, R28, R8, R25, 0x3, P1 ;  /* 0x000000081c1b7211 */ /* 0x000fe400008f1c19 */
[----:B------:R-:W-:Y:S02]  /*de60*/  LEA R20, P4, R34, R6, 0x3 ;  /* 0x0000000622147211 */ /* 0x000fe400078818ff */
[----:B------:R-:W-:-:S02]  /*de70*/  LEA.HI.X R25, R30, R8, R23, 0x3, P2 ;  /* 0x000000081e197211 */ /* 0x000fc400010f1c17 */
[-C--:B------:R-:W-:Y:S01]  /*de80*/  LEA.HI.X R23, R32, R8.reuse, R21, 0x3, P3 ;  /* 0x0000000820177211 */ /* 0x080fe200018f1c15 */
[----:B------:R-:W4:Y:S01]  /*de90*/  LDG.E.64 R26, desc[UR6][R26.64] ;  /* 0x000000061a1a7981 */ /* 0x000f22000c1e1b00 */
[----:B------:R-:W-:-:S03]  /*dea0*/  LEA.HI.X R21, R34, R8, R9, 0x3, P4 ;  /* 0x0000000822157211 */ /* 0x000fc600020f1c09 */
        /* <DEDUP_REMOVED lines=8> */
[----:B----4-:R-:W-:Y:S02]  /*df30*/  IADD3 R7, P4, P3, R24, R26, R9 ;  /* 0x0000001a18077210 */ /* 0x010fe40007b9e009 */
[----:B------:R-:W-:Y:S02]  /*df40*/  IADD3.X R9, PT, PT, R19, R17, R29, P1, P2 ;  /* 0x0000001113097210 */ /* 0x000fe40000fe441d */
[----:B-----5:R-:W-:Y:S02]  /*df50*/  IADD3 R54, P1, P2, R20, R22, R7 ;  /* 0x0000001614367210 */ /* 0x020fe40007a3e007 */
[----:B------:R-:W-:-:S04]  /*df60*/  IADD3.X R7, PT, PT, R25, R27, R9, P4, P3 ;  /* 0x0000001b19077210 */ /* 0x000fc800027e6409 */
[----:B------:R-:W-:-:S07]  /*df70*/  IADD3.X R7, PT, PT, R21, R23, R7, P1, P2 ;  /* 0x0000001715077210 */ /* 0x000fce0000fe4407 */
.L_x_2699:
[----:B------:R-:W-:Y:S05]  /*df80*/  BSYNC.RECONVERGENT B3 ;  /* 0x0000000000037941 */ /* 0x000fea0003800200 */
.L_x_2698:
        /* <DEDUP_REMOVED lines=17> */
[----:B----4-:R-:W-:-:S04]  /*e0a0*/  IMAD.WIDE.U32 R20, R18, UR10, RZ ;  /* 0x0000000a12147c25 */ /* 0x010fc8000f8e00ff */
[----:B------:R-:W-:Y:S02]  /*e0b0*/  IMAD.IADD R9, R15, 0x1, R9 ;  /* 0x000000010f097824 */ /* 0x000fe400078e0209 */
[----:B---3--:R-:W-:Y:S02]  /*e0c0*/  IMAD R15, R17, UR10, RZ ;  /* 0x0000000a110f7c24 */ /* 0x008fe4000f8e02ff */
[----:B-----5:R-:W-:Y:S01]  /*e0d0*/  IMAD.WIDE.U32 R24, R22, UR10, RZ ;  /* 0x0000000a16187c25 */ /* 0x020fe2000f8e00ff */
[----:B------:R-:W-:-:S03]  /*e0e0*/  LEA.HI.X R13, R14, R8, R9, 0x3, P1 ;  /* 0x000000080e0d7211 */ /* 0x000fc600008f1c09 */
[----:B------:R-:W-:Y:S02]  /*e0f0*/  IMAD R9, R19, UR10, RZ ;  /* 0x0000000a13097c24 */ /* 0x000fe4000f8e02ff */
[C---:B------:R-:W-:Y:S01]  /*e100*/  IMAD R15, R16.reuse, UR11, R15 ;  /* 0x0000000b100f7c24 */ /* 0x040fe2000f8e020f */
[----:B------:R-:W2:Y:S01]  /*e110*/  LDG.E.64 R12, desc[UR6][R12.64] ;  /* 0x000000060c0c7981 */ /* 0x000ea2000c1e1b00 */
[----:B------:R-:W-:-:S04]  /*e120*/  IMAD.WIDE.U32 R16, R16, UR10, RZ ;  /* 0x0000000a10107c25 */ /* 0x000fc8000f8e00ff */
[----:B------:R-:W-:Y:S01]  /*e130*/  IMAD R19, R23, UR10, RZ ;  /* 0x0000000a17137c24 */ /* 0x000fe2000f8e02ff */
[-C--:B------:R-:W-:Y:S01]  /*e140*/  LEA R14, P1, R16, R6.reuse, 0x3 ;  /* 0x00000006100e7211 */ /* 0x080fe200078218ff */
[----:B------:R-:W-:Y:S01]  /*e150*/  IMAD R9, R18, UR11, R9 ;  /* 0x0000000b12097c24 */ /* 0x000fe2000f8e0209 */
[----:B------:R-:W-:Y:S01]  /*e160*/  IADD3 R15, PT, PT, R17, R15, RZ ;  /* 0x0000000f110f7210 */ /* 0x000fe20007ffe0ff */
[----:B------:R-:W-:Y:S01]  /*e170*/  IMAD R19, R22, UR11, R19 ;  /* 0x0000000b16137c24 */ /* 0x000fe2000f8e0213 */
[-C--:B------:R-:W-:Y:S01]  /*e180*/  LEA R18, P2, R20, R6.reuse, 0x3 ;  /* 0x0000000614127211 */ /* 0x080fe200078418ff */
[----:B------:R-:W-:Y:S01]  /*e190*/  IMAD.IADD R9, R21, 0x1, R9 ;  /* 0x0000000115097824 */ /* 0x000fe200078e0209 */
[----:B------:R-:W-:Y:S02]  /*e1a0*/  LEA R22, P3, R24, R6, 0x3 ;  /* 0x0000000618167211 */ /* 0x000fe400078618ff */
[----:B------:R-:W-:Y:S02]  /*e1b0*/  IADD3 R17, PT, PT, R25, R19, RZ ;  /* 0x0000001319117210 */ /* 0x000fe40007ffe0ff */
[----:B------:R-:W-:-:S02]  /*e1c0*/  LEA.HI.X R15, R16, R8, R15, 0x3, P1 ;  /* 0x00000008100f7211 */ /* 0x000fc400008f1c0f */
[-C--:B------:R-:W-:Y:S02]  /*e1d0*/  LEA.HI.X R19, R20, R8.reuse, R9, 0x3, P2 ;  /* 0x0000000814137211 */ /* 0x080fe400010f1c09 */
[----:B------:R-:W-:Y:S02]  /*e1e0*/  LEA.HI.X R23, R24, R8, R17, 0x3, P3 ;  /* 0x0000000818177211 */ /* 0x000fe400018f1c11 */
[----:B------:R-:W2:Y:S04]  /*e1f0*/  LDG.E.64 R14, desc[UR6][R14.64] ;  /* 0x000000060e0e7981 */ /* 0x000ea8000c1e1b00 */
        /* <DEDUP_REMOVED lines=8> */
.L_x_2701:
[----:B------:R-:W-:Y:S05]  /*e280*/  BSYNC.RECONVERGENT B3 ;  /* 0x0000000000037941 */ /* 0x000fea0003800200 */
.L_x_2700:
        /* <DEDUP_REMOVED lines=28> */
[----:B------:R-:W-:-:S03]  /*e450*/  @P0 LEA R14, P1, R18, R6, 0x3 ;  /* 0x00000006120e0211 */ /* 0x000fc600078218ff */
[----:B------:R-:W-:-:S05]  /*e460*/  @P0 IMAD.IADD R5, R19, 0x1, R9 ;  /* 0x0000000113050824 */ /* 0x000fca00078e0209 */
[----:B------:R-:W-:Y:S02]  /*e470*/  @P0 LEA.HI.X R15, R18, R8, R5, 0x3, P1 ;  /* 0x00000008120f0211 */ /* 0x000fe400008f1c05 */
[----:B------:R-:W2:Y:S04]  /*e480*/  LDG.E.64 R8, desc[UR6][R12.64] ;  /* 0x000000060c087981 */ /* 0x000ea8000c1e1b00 */
[----:B------:R-:W3:Y:S01]  /*e490*/  @P0 LDG.E.64 R10, desc[UR6][R14.64] ;  /* 0x000000060e0a0981 */ /* 0x000ee2000c1e1b00 */
[----:B--2---:R-:W-:-:S04]  /*e4a0*/  IADD3 R54, P1, PT, R8, R54, RZ ;  /* 0x0000003608367210 */ /* 0x004fc80007f3e0ff */
[----:B---3--:R-:W-:Y:S02]  /*e4b0*/  @P0 IADD3 R54, P2, PT, R10, R54, RZ ;  /* 0x000000360a360210 */ /* 0x008fe40007f5e0ff */
[----:B------:R-:W-:-:S05]  /*e4c0*/  IADD3.X R7, PT, PT, R9, R7, RZ, P1, !PT ;  /* 0x0000000709077210 */ /* 0x000fca0000ffe4ff */
[----:B------:R-:W-:-:S07]  /*e4d0*/  @P0 IMAD.X R7, R11, 0x1, R7, P2 ;  /* 0x000000010b070824 */ /* 0x000fce00010e0607 */
.L_x_2694:
[----:B------:R-:W-:Y:S05]  /*e4e0*/  BSYNC.RECONVERGENT B2 ;  /* 0x0000000000027941 */ /* 0x000fea0003800200 */
.L_x_2693:
[----:B------:R-:W0:Y:S01]  /*e4f0*/  LDCU.64 UR10, c[0x0][0x710] ;  /* 0x0000e200ff0a77ac */ /* 0x000e220008000a00 */
[----:B------:R-:W-:Y:S01]  /*e500*/  IMAD.MOV.U32 R55, RZ, RZ, R7 ;  /* 0x000000ffff377224 */ /* 0x000fe200078e0007 */
[----:B------:R-:W-:Y:S02]  /*e510*/  IADD3 R3, PT, PT, R3, 0x80, RZ ;  /* 0x0000008003037810 */ /* 0x000fe40007ffe0ff */
[----:B0-----:R-:W-:-:S04]  /*e520*/  IADD3 R4, P0, PT, R4, UR10, RZ ;  /* 0x0000000a04047c10 */ /* 0x001fc8000ff1e0ff */
[----:B------:R-:W-:Y:S02]  /*e530*/  IADD3.X R5, PT, PT, RZ, UR11, RZ, P0, !PT ;  /* 0x0000000bff057c10 */ /* 0x000fe400087fe4ff */
[----:B------:R-:W-:-:S03]  /*e540*/  ISETP.GE.AND P0, PT, R3, UR4, PT ;  /* 0x0000000403007c0c */ /* 0x000fc6000bf06270 */
[----:B------:R0:W-:Y:S10]  /*e550*/  STG.E.64 desc[UR6][R4.64], R54 ;  /* 0x0000003604007986 */ /* 0x0001f4000c101b06 */
        /* <DEDUP_REMOVED lines=399> */
.L_x_2703:
        /* <DEDUP_REMOVED lines=39> */
.L_x_2708:
        /* <DEDUP_REMOVED lines=153> */
.L_x_2707:
[----:B------:R-:W-:Y:S05]  /*10a50*/  BSYNC.RECONVERGENT B3 ;  /* 0x0000000000037941 */ /* 0x000fea0003800200 */
.L_x_2706:
        /* <DEDUP_REMOVED lines=85> */
.L_x_2710:
[----:B------:R-:W-:Y:S05]  /*10fb0*/  BSYNC.RECONVERGENT B3 ;  /* 0x0000000000037941 */ /* 0x000fea0003800200 */
.L_x_2709:
        /* <DEDUP_REMOVED lines=47> */
.L_x_2712:
[----:B------:R-:W-:Y:S05]  /*112b0*/  BSYNC.RECONVERGENT B3 ;  /* 0x0000000000037941 */ /* 0x000fea0003800200 */
.L_x_2711:
        /* <DEDUP_REMOVED lines=37> */
.L_x_2705:
[----:B------:R-:W-:Y:S05]  /*11510*/  BSYNC.RECONVERGENT B2 ;  /* 0x0000000000027941 */ /* 0x000fea0003800200 */
.L_x_2704:
[----:B------:R-:W0:Y:S01]  /*11520*/  LDCU.64 UR10, c[0x0][0x710] ;  /* 0x0000e200ff0a77ac */ /* 0x000e220008000a00 */
[----:B------:R-:W-:Y:S01]  /*11530*/  IMAD.MOV.U32 R55, RZ, RZ, R7 ;  /* 0x000000ffff377224 */ /* 0x000fe200078e0007 */
[----:B------:R-:W-:Y:S02]  /*11540*/  IADD3 R3, PT, PT, R3, 0x80, RZ ;  /* 0x0000008003037810 */ /* 0x000fe40007ffe0ff */
[----:B0-----:R-:W-:-:S04]  /*11550*/  IADD3 R4, P0, PT, R4, UR10, RZ ;  /* 0x0000000a04047c10 */ /* 0x001fc8000ff1e0ff */
[----:B------:R-:W-:-:S05]  /*11560*/  IADD3.X R5, PT, PT, RZ, UR11, RZ, P0, !PT ;  /* 0x0000000bff057c10 */ /* 0x000fca00087fe4ff */
[----:B------:R0:W-:Y:S04]  /*11570*/  STG.E.64 desc[UR6][R4.64], R54 ;  /* 0x0000003604007986 */ /* 0x0001e8000c101b06 */
.L_x_2691:
        /* <DEDUP_REMOVED lines=400> */
.L_x_2714:
        /* <DEDUP_REMOVED lines=39> */
.L_x_2719:
        /* <DEDUP_REMOVED lines=153> */
.L_x_2718:
[----:B------:R-:W-:Y:S05]  /*13a80*/  BSYNC.RECONVERGENT B3 ;  /* 0x0000000000037941 */ /* 0x000fea0003800200 */
.L_x_2717:
        /* <DEDUP_REMOVED lines=85> */
.L_x_2721:
[----:B------:R-:W-:Y:S05]  /*13fe0*/  BSYNC.RECONVERGENT B3 ;  /* 0x0000000000037941 */ /* 0x000fea0003800200 */
.L_x_2720:
        /* <DEDUP_REMOVED lines=47> */
.L_x_2723:
[----:B------:R-:W-:Y:S05]  /*142e0*/  BSYNC.RECONVERGENT B3 ;  /* 0x0000000000037941 */ /* 0x000fea0003800200 */
.L_x_2722:
        /* <DEDUP_REMOVED lines=37> */
.L_x_2716:
[----:B------:R-:W-:Y:S05]  /*14540*/  BSYNC.RECONVERGENT B2 ;  /* 0x0000000000027941 */ /* 0x000fea0003800200 */
.L_x_2715:
[----:B------:R-:W0:Y:S01]  /*14550*/  LDCU.64 UR10, c[0x0][0x710] ;  /* 0x0000e200ff0a77ac */ /* 0x000e220008000a00 */
[----:B------:R-:W-:Y:S01]  /*14560*/  IMAD.MOV.U32 R55, RZ, RZ, R7 ;  /* 0x000000ffff377224 */ /* 0x000fe200078e0007 */
[----:B------:R-:W-:Y:S02]  /*14570*/  IADD3 R3, PT, PT, R3, 0x80, RZ ;  /* 0x0000008003037810 */ /* 0x000fe40007ffe0ff */
[----:B0-----:R-:W-:-:S04]  /*14580*/  IADD3 R4, P0, PT, R4, UR10, RZ ;  /* 0x0000000a04047c10 */ /* 0x001fc8000ff1e0ff */
[----:B------:R-:W-:-:S05]  /*14590*/  IADD3.X R5, PT, PT, RZ, UR11, RZ, P0, !PT ;  /* 0x0000000bff057c10 */ /* 0x000fca00087fe4ff */
[----:B------:R1:W-:Y:S04]  /*145a0*/  STG.E.64 desc[UR6][R4.64], R54 ;  /* 0x0000003604007986 */ /* 0x0003e8000c101b06 */
.L_x_2702:
        /* <DEDUP_REMOVED lines=400> */
.L_x_2725:
        /* <DEDUP_REMOVED lines=39> */
.L_x_2730:
        /* <DEDUP_REMOVED lines=153> */
.L_x_2729:
[----:B------:R-:W-:Y:S05]  /*16ab0*/  BSYNC.RECONVERGENT B3 ;  /* 0x0000000000037941 */ /* 0x000fea0003800200 */
.L_x_2728:
        /* <DEDUP_REMOVED lines=85> */
.L_x_2732:
[----:B------:R-:W-:Y:S05]  /*17010*/  BSYNC.RECONVERGENT B3 ;  /* 0x0000000000037941 */ /* 0x000fea0003800200 */
.L_x_2731:
        /* <DEDUP_REMOVED lines=47> */
.L_x_2734:
[----:B------:R-:W-:Y:S05]  /*17310*/  BSYNC.RECONVERGENT B3 ;  /* 0x0000000000037941 */ /* 0x000fea0003800200 */
.L_x_2733:
        /* <DEDUP_REMOVED lines=37> */
.L_x_2727:
[----:B------:R-:W-:Y:S05]  /*17570*/  BSYNC.RECONVERGENT B2 ;  /* 0x0000000000027941 */ /* 0x000fea0003800200 */
.L_x_2726:
[----:B------:R-:W0:Y:S01]  /*17580*/  LDCU.64 UR10, c[0x0][0x710] ;  /* 0x0000e200ff0a77ac */ /* 0x000e220008000a00 */
[----:B------:R-:W-:Y:S01]  /*17590*/  IMAD.MOV.U32 R55, RZ, RZ, R7 ;  /* 0x000000ffff377224 */ /* 0x000fe200078e0007 */
[----:B------:R-:W-:Y:S02]  /*175a0*/  IADD3 R3, PT, PT, R3, 0x80, RZ ;  /* 0x0000008003037810 */ /* 0x000fe40007ffe0ff */
[----:B0-----:R-:W-:-:S04]  /*175b0*/  IADD3 R4, P0, PT, R4, UR10, RZ ;  /* 0x0000000a04047c10 */ /* 0x001fc8000ff1e0ff */
[----:B------:R-:W-:-:S05]  /*175c0*/  IADD3.X R5, PT, PT, RZ, UR11, RZ, P0, !PT ;  /* 0x0000000bff057c10 */ /* 0x000fca00087fe4ff */
[----:B------:R1:W-:Y:S04]  /*175d0*/  STG.E.64 desc[UR6][R4.64], R54 ;  /* 0x0000003604007986 */ /* 0x0003e8000c101b06 */
.L_x_2713:
        /* <DEDUP_REMOVED lines=400> */
.L_x_2736:
        /* <DEDUP_REMOVED lines=28> */
[----:B------:R-:W-:Y:S02]  /*190a0*/  MOV R7, RZ ;  /* 0x000000ff00077202 */ /* 0x000fe40000000f00 */
[----:B0-----:R-:W-:-:S05]  /*190b0*/  IADD3 R6, P1, PT, R6, UR10, RZ ;  /* 0x0000000a06067c10 */ /* 0x001fca000ff3e0ff */
[----:B------:R-:W-:Y:S01]  /*190c0*/  IMAD.X R8, RZ, RZ, UR11, P1 ;  /* 0x0000000bff087e24 */ /* 0x000fe200088e06ff */
[----:B-1----:R-:W-:-:S04]  /*190d0*/  LEA R10, P2, R12, UR12, 0x3 ;  /* 0x0000000c0c0a7c11 */ /* 0x002fc8000f8418ff */
[----:B------:R-:W-:Y:S01]  /*190e0*/  LEA.HI.X R11, R12, UR13, R13, 0x3, P2 ;  /* 0x0000000d0c0b7c11 */ /* 0x000fe200090f1c0d */
[----:B------:R-:W-:Y:S08]  /*190f0*/  @!P0 BRA `(.L_x_2740) ;  /* 0x0000000800788947 */ /* 0x000ff00003800000 */
[----:B------:R-:W-:Y:S01]  /*19100*/  BSSY.RECONVERGENT B4, `(.L_x_2740) ;  /* 0x000009d000047945 */ /* 0x000fe20003800200 */
[----:B------:R-:W-:Y:S01]  /*19110*/  LOP3.LUT R52, R52, 0x7fffffff, RZ, 0xc0, !PT ;  /* 0x7fffffff34347812 */ /* 0x000fe200078ec0ff */
[----:B------:R-:W-:Y:S01]  /*19120*/  IMAD.MOV.U32 R54, RZ, RZ, RZ ;  /* 0x000000ffff367224 */ /* 0x000fe200078e00ff */
[----:B------:R-:W-:Y:S02]  /*19130*/  LOP3.LUT R53, R5, 0xfffffff0, RZ, 0xc0, !PT ;  /* 0xfffffff005357812 */ /* 0x000fe400078ec0ff */
[----:B------:R-:W-:-:S07]  /*19140*/  MOV R7, RZ ;  /* 0x000000ff00077202 */ /* 0x000fce0000000f00 */
.L_x_2741:
        /* <DEDUP_REMOVED lines=24> */
[----:B------:R-:W-:-:S04]  /*192d0*/  IMAD.WIDE.U32 R28, R12, UR10, RZ ;  /* 0x0000000a0c1c7c25 */ /* 0x000fc8000f8e00ff */
[----:B------:R-:W-:Y:S02]  /*192e0*/  IMAD R51, R12, UR11, R13 ;  /* 0x0000000b0c337c24 */ /* 0x000fe4000f8e020d */
[----:B------:R-:W-:Y:S01]  /*192f0*/  IMAD.IADD R15, R23, 0x1, R15 ;  /* 0x00000001170f7824 */ /* 0x000fe200078e020f */
[-C--:B------:R-:W-:Y:S01]  /*19300*/  LEA R12, P0, R34, R6.reuse, 0x3 ;  /* 0x00000006220c7211 */ /* 0x080fe200078018ff */
[----:B-----5:R-:W-:Y:S01]  /*19310*/  IMAD R23, R43, UR10, RZ ;  /* 0x0000000a2b177c24 */ /* 0x020fe2000f8e02ff */
[----:B------:R-:W-:Y:S01]  /*19320*/  IADD3 R13, PT, PT, R35, R17, RZ ;  /* 0x00000011230d7210 */ /* 0x000fe20007ffe0ff */
[----:B------:R-:W-:Y:S01]  /*19330*/  IMAD R19, R19, UR10, RZ ;  /* 0x0000000a13137c24 */ /* 0x000fe2000f8e02ff */
[----:B------:R-:W-:Y:S01]  /*19340*/  LEA R16, P2, R28, R6, 0x3 ;  /* 0x000000061c107211 */ /* 0x000fe200078418ff */
[----:B------:R-:W-:Y:S01]  /*19350*/  IMAD R23, R42, UR11, R23 ;  /* 0x0000000b2a177c24 */ /* 0x000fe2000f8e0217 */
[----:B------:R-:W-:Y:S01]  /*19360*/  IADD3 R17, PT, PT, R29, R51, RZ ;  /* 0x000000331d117210 */ /* 0x000fe20007ffe0ff */
[----:B------:R-:W-:Y:S01]  /*19370*/  IMAD R21, R21, UR10, RZ ;  /* 0x0000000a15157c24 */ /* 0x000fe2000f8e02ff */
[----:B------:R-:W-:Y:S01]  /*19380*/  LEA.HI.X R13, R34, R8, R13, 0x3, P0 ;  /* 0x00000008220d7211 */ /* 0x000fe200000f1c0d */
[----:B------:R-:W-:Y:S01]  /*19390*/  IMAD.WIDE.U32 R42, R42, UR10, RZ ;  /* 0x0000000a2a2a7c25 */ /* 0x000fe2000f8e00ff */
[----:B------:R-:W-:-:S03]  /*193a0*/  LEA R14, P1, R22, R6, 0x3 ;  /* 0x00000006160e7211 */ /* 0x000fc600078218ff */
[----:B------:R-:W-:Y:S01]  /*193b0*/  IMAD.WIDE.U32 R34, R18, UR10, RZ ;  /* 0x0000000a12227c25 */ /* 0x000fe2000f8e00ff */
[-C--:B------:R-:W-:Y:S01]  /*193c0*/  LEA.HI.X R17, R28, R8.reuse, R17, 0x3, P2 ;  /* 0x000000081c117211 */ /* 0x080fe200010f1c11 */
[----:B------:R-:W2:Y:S02]  /*193d0*/  LDG.E.64 R12, desc[UR6][R12.64] ;  /* 0x000000060c0c7981 */ /* 0x000ea4000c1e1b00 */
[----:B------:R-:W-:Y:S01]  /*193e0*/  IMAD R51, R18, UR11, R19 ;  /* 0x0000000b12337c24 */ /* 0x000fe2000f8e0213 */
[----:B------:R-:W-:Y:S01]  /*193f0*/  LEA.HI.X R15, R22, R8, R15, 0x3, P1 ;  /* 0x00000008160f7211 */ /* 0x000fe200008f1c0f */
[C---:B------:R-:W-:Y:S01]  /*19400*/  IMAD.WIDE.U32 R28, R20.reuse, UR10, RZ ;  /* 0x0000000a141c7c25 */ /* 0x040fe2000f8e00ff */
[----:B------:R-:W-:Y:S01]  /*19410*/  IADD3 R19, PT, PT, R43, R23, RZ ;  /* 0x000000172b137210 */ /* 0x000fe20007ffe0ff */
[----:B------:R-:W3:Y:S02]  /*19420*/  LDG.E.64 R16, desc[UR6][R16.64] ;  /* 0x0000000610107981 */ /* 0x000ee4000c1e1b00 */
[----:B------:R-:W-:Y:S01]  /*19430*/  IMAD R21, R20, UR11, R21 ;  /* 0x0000000b14157c24 */ /* 0x000fe2000f8e0215 */
[-C--:B------:R-:W-:Y:S01]  /*19440*/  LEA R22, P2, R34, R6.reuse, 0x3 ;  /* 0x0000000622167211 */ /* 0x080fe200078418ff */
[----:B------:R-:W-:Y:S01]  /*19450*/  IMAD R27, R27, UR10, RZ ;  /* 0x0000000a1b1b7c24 */ /* 0x000fe2000f8e02ff */
[----:B------:R-:W-:Y:S01]  /*19460*/  IADD3 R23, PT, PT, R35, R51, RZ ;  /* 0x0000003323177210 */ /* 0x000fe20007ffe0ff */
[----:B------:R-:W-:Y:S01]  /*19470*/  IMAD.IADD R21, R29, 0x1, R21 ;  /* 0x000000011d157824 */ /* 0x000fe200078e0215 */
[----:B------:R-:W-:Y:S01]  /*19480*/  LEA R18, P0, R42, R6, 0x3 ;  /* 0x000000062a127211 */ /* 0x000fe200078018ff */
[----:B------:R-:W-:Y:S01]  /*19490*/  IMAD R29, R47, UR10, RZ ;  /* 0x0000000a2f1d7c24 */ /* 0x000fe2000f8e02ff */
[-C--:B------:R-:W-:Y:S01]  /*194a0*/  LEA.HI.X R23, R34, R8.reuse, R23, 0x3, P2 ;  /* 0x0000000822177211 */ /* 0x080fe200010f1c17 */
[----:B------:R-:W-:Y:S01]  /*194b0*/  IMAD R25, R25, UR10, RZ ;  /* 0x0000000a19197c24 */ /* 0x000fe2000f8e02ff */
[----:B------:R-:W2:Y:S01]  /*194c0*/  LDG.E.64 R14, desc[UR6][R14.64] ;  /* 0x000000060e0e7981 */ /* 0x000ea2000c1e1b00 */
[----:B------:R-:W-:Y:S01]  /*194d0*/  IMAD.WIDE.U32 R34, R26, UR10, RZ ;  /* 0x0000000a1a227c25 */ /* 0x000fe2000f8e00ff */
[----:B------:R-:W-:-:S02]  /*194e0*/  LEA.HI.X R19, R42, R8, R19, 0x3, P0 ;  /* 0x000000082a137211 */ /* 0x000fc400000f1c13 */
[----:B------:R-:W-:Y:S01]  /*194f0*/  LEA R20, P1, R28, R6, 0x3 ;  /* 0x000000061c147211 */ /* 0x000fe200078218ff */
[----:B------:R-:W-:Y:S01]  /*19500*/  IMAD R27, R26, UR11, R27 ;  /* 0x0000000b1a1b7c24 */ /* 0x000fe2000f8e021b */
[----:B------:R-:W4:Y:S01]  /*19510*/  LDG.E.64 R22, desc[UR6][R22.64] ;  /* 0x0000000616167981 */ /* 0x000f22000c1e1b00 */
[C---:B------:R-:W-:Y:S02]  /*19520*/  IMAD R29, R46.reuse, UR11, R29 ;  /* 0x0000000b2e1d7c24 */ /* 0x040fe4000f8e021d */
[----:B------:R-:W-:Y:S01]  /*19530*/  IMAD.WIDE.U32 R46, R46, UR10, RZ ;  /* 0x0000000a2e2e7c25 */ /* 0x000fe2000f8e00ff */
[----:B------:R-:W3:Y:S03]  /*19540*/  LDG.E.64 R18, desc[UR6][R18.64] ;  /* 0x0000000612127981 */ /* 0x000ee6000c1e1b00 */
[----:B------:R-:W-:-:S04]  /*19550*/  IMAD.WIDE.U32 R42, R24, UR10, RZ ;  /* 0x0000000a182a7c25 */ /* 0x000fc8000f8e00ff */
[----:B------:R-:W-:Y:S02]  /*19560*/  IMAD R51, R24, UR11, R25 ;  /* 0x0000000b18337c24 */ /* 0x000fe4000f8e0219 */
[----:B------:R-:W-:Y:S02]  /*19570*/  IMAD.IADD R27, R35, 0x1, R27 ;  /* 0x00000001231b7824 */ /* 0x000fe400078e021b */
[----:B------:R-:W-:Y:S01]  /*19580*/  IMAD R35, R49, UR10, RZ ;  /* 0x0000000a31237c24 */ /* 0x000fe2000f8e02ff */
[----:B------:R-:W-:Y:S02]  /*19590*/  LEA.HI.X R21, R28, R8, R21, 0x3, P1 ;  /* 0x000000081c157211 */ /* 0x000fe400008f1c15 */
[----:B------:R-:W-:Y:S01]  /*195a0*/  IADD3 R25, PT, PT, R47, R29, RZ ;  /* 0x0000001d2f197210 */ /* 0x000fe20007ffe0ff */
[----:B------:R-:W-:Y:S01]  /*195b0*/  IMAD R35, R48, UR11, R35 ;  /* 0x0000000b30237c24 */ /* 0x000fe2000f8e0223 */
[-C--:B------:R-:W-:Y:S01]  /*195c0*/  LEA R24, P0, R46, R6.reuse, 0x3 ;  /* 0x000000062e187211 */ /* 0x080fe200078018ff */
[----:B------:R-:W-:Y:S01]  /*195d0*/  IMAD R33, R33, UR10, RZ ;  /* 0x0000000a21217c24 */ /* 0x000fe2000f8e02ff */
[-C--:B------:R-:W-:Y:S01]  /*195e0*/  LEA R28, P2, R42, R6.reuse, 0x3 ;  /* 0x000000062a1c7211 */ /* 0x080fe200078418ff */
[----:B------:R-:W-:Y:S01]  /*195f0*/  IMAD.WIDE.U32 R48, R48, UR10, RZ ;  /* 0x0000000a30307c25 */ /* 0x000fe2000f8e00ff */
[----:B------:R-:W-:Y:S01]  /*19600*/  IADD3 R29, PT, PT, R43, R51, RZ ;  /* 0x000000332b1d7210 */ /* 0x000fe20007ffe0ff */
[----:B------:R-:W4:Y:S01]  /*19610*/  LDG.E.64 R20, desc[UR6][R20.64] ;  /* 0x0000000614147981 */ /* 0x000f22000c1e1b00 */
[----:B------:R-:W-:Y:S01]  /*19620*/  LEA R26, P1, R34, R6, 0x3 ;  /* 0x00000006221a7211 */ /* 0x000fe200078218ff */
[----:B------:R-:W-:Y:S01]  /*19630*/  IMAD R31, R31, UR10, RZ ;  /* 0x0000000a1f1f7c24 */ /* 0x000fe2000f8e02ff */
[-C--:B------:R-:W-:Y:S01]  /*19640*/  LEA.HI.X R25, R46, R8.reuse, R25, 0x3, P0 ;  /* 0x000000082e197211 */ /* 0x080fe200000f1c19 */
[----:B------:R-:W-:Y:S01]  /*19650*/  IMAD.WIDE.U32 R46, R32, UR10, RZ ;  /* 0x0000000a202e7c25 */ /* 0x000fe2000f8e00ff */
[----:B------:R-:W-:-:S02]  /*19660*/  LEA.HI.X R29, R42, R8, R29, 0x3, P2 ;  /* 0x000000082a1d7211 */ /* 0x000fc400010f1c1d */
[----:B------:R-:W-:Y:S01]  /*19670*/  LEA.HI.X R27, R34, R8, R27, 0x3, P1 ;  /* 0x00000008221b7211 */ /* 0x000fe200008f1c1b */
[----:B------:R-:W-:Y:S01]  /*19680*/  IMAD R33, R32, UR11, R33 ;  /* 0x0000000b20217c24 */ /* 0x000fe2000f8e0221 */
[----:B------:R-:W5:Y:S01]  /*19690*/  LDG.E.64 R24, desc[UR6][R24.64] ;  /* 0x0000000618187981 */ /* 0x000f62000c1e1b00 */
[----:B------:R-:W-:-:S03]  /*196a0*/  IMAD.WIDE.U32 R42, R30, UR10, RZ ;  /* 0x0000000a1e2a7c25 */ /* 0x000fc6000f8e00ff */
[----:B------:R-:W5:Y:S01]  /*196b0*/  LDG.E.64 R26, desc[UR6][R26.64] ;  /* 0x000000061a1a7981 */ /* 0x000f62000c1e1b00 */
[----:B------:R-:W-:Y:S01]  /*196c0*/  IMAD R51, R30, UR11, R31 ;  /* 0x0000000b1e337c24 */ /* 0x000fe2000f8e021f */
[C---:B------:R-:W-:Y:S02]  /*196d0*/  LEA R30, P0, R48.reuse, R6, 0x3 ;  /* 0x00000006301e7211 */ /* 0x040fe400078018ff */
[----:B------:R-:W-:Y:S01]  /*196e0*/  IADD3 R31, PT, PT, R49, R35, RZ ;  /* 0x00000023311f7210 */ /* 0x000fe20007ffe0ff */
[----:B------:R-:W-:Y:S01]  /*196f0*/  IMAD.IADD R33, R47, 0x1, R33 ;  /* 0x000000012f217824 */ /* 0x000fe200078e0221 */
[----:B------:R-:W5:Y:S01]  /*19700*/  LDG.E.64 R28, desc[UR6][R28.64] ;  /* 0x000000061c1c7981 */ /* 0x000f62000c1e1b00 */
[----:B------:R-:W-:Y:S01]  /*19710*/  IMAD R47, R37, UR10, RZ ;  /* 0x0000000a252f7c24 */ /* 0x000fe2000f8e02ff */
[----:B------:R-:W-:Y:S01]  /*19720*/  LEA.HI.X R31, R48, R8, R31, 0x3, P0 ;  /* 0x00000008301f7211 */ /* 0x000fe200000f1c1f */
[----:B------:R-:W-:Y:S01]  /*19730*/  IMAD R49, R39, UR10, RZ ;  /* 0x0000000a27317c24 */ /* 0x000fe2000f8e02ff */
[-C--:B------:R-:W-:Y:S01]  /*19740*/  LEA R34, P2, R42, R6.reuse, 0x3 ;  /* 0x000000062a227211 */ /* 0x080fe200078418ff */
[----:B------:R-:W-:Y:S01]  /*19750*/  IMAD R41, R41, UR10, RZ ;  /* 0x0000000a29297c24 */ /* 0x000fe2000f8e02ff */
[----:B------:R-:W-:Y:S01]  /*19760*/  IADD3 R35, PT, PT, R43, R51, RZ ;  /* 0x000000332b237210 */ /* 0x000fe20007ffe0ff */
[----:B------:R-:W-:Y:S01]  /*19770*/  IMAD R47, R36, UR11, R47 ;  /* 0x0000000b242f7c24 */ /* 0x000fe2000f8e022f */
[----:B------:R-:W-:Y:S01]  /*19780*/  LEA R32, P1, R46, R6, 0x3 ;  /* 0x000000062e207211 */ /* 0x000fe200078218ff */
[----:B------:R-:W-:Y:S01]  /*19790*/  IMAD.WIDE.U32 R36, R36, UR10, RZ ;  /* 0x0000000a24247c25 */ /* 0x000fe2000f8e00ff */
[----:B------:R-:W5:Y:S03]  /*197a0*/  LDG.E.64 R30, desc[UR6][R30.64] ;  /* 0x000000061e1e7981 */ /* 0x000f66000c1e1b00 */
[----:B------:R-:W-:-:S02]  /*197b0*/  IMAD R49, R38, UR11, R49 ;  /* 0x0000000b26317c24 */ /* 0x000fc4000f8e0231 */
[----:B------:R-:W-:Y:S02]  /*197c0*/  IMAD R51, R45, UR10, RZ ;  /* 0x0000000a2d337c24 */ /* 0x000fe4000f8e02ff */
[----:B------:R-:W-:Y:S01]  /*197d0*/  IMAD.WIDE.U32 R38, R38, UR10, RZ ;  /* 0x0000000a26267c25 */ /* 0x000fe2000f8e00ff */
[----:B------:R-:W-:-:S03]  /*197e0*/  LEA.HI.X R35, R42, R8, R35, 0x3, P2 ;  /* 0x000000082a237211 */ /* 0x000fc600010f1c23 */
[C---:B------:R-:W-:Y:S02]  /*197f0*/  IMAD R45, R40.reuse, UR11, R41 ;  /* 0x0000000b282d7c24 */ /* 0x040fe4000f8e0229 */
[----:B------:R-:W-:Y:S01]  /*19800*/  IMAD.WIDE.U32 R40, R40, UR10, RZ ;  /* 0x0000000a28287c25 */ /* 0x000fe2000f8e00ff */
[----:B------:R-:W-:Y:S01]  /*19810*/  LEA.HI.X R33, R46, R8, R33, 0x3, P1 ;  /* 0x000000082e217211 */ /* 0x000fe200008f1c21 */
[----:B------:R-:W5:Y:S01]  /*19820*/  LDG.E.64 R34, desc[UR6][R34.64] ;  /* 0x0000000622227981 */ /* 0x000f62000c1e1b00 */
[----:B------:R-:W-:Y:S01]  /*19830*/  IADD3 R47, PT, PT, R37, R47, RZ ;  /* 0x0000002f252f7210 */ /* 0x000fe20007ffe0ff */
[----:B------:R-:W-:Y:S01]  /*19840*/  IMAD.WIDE.U32 R42, R44, UR10, RZ ;  /* 0x0000000a2c2a7c25 */ /* 0x000fe2000f8e00ff */
[----:B------:R-:W-:-:S03]  /*19850*/  LEA R46, P1, R38, R6, 0x3 ;  /* 0x00000006262e7211 */ /* 0x000fc600078218ff */
[----:B------:R-:W-:Y:S01]  /*19860*/  IMAD R51, R44, UR11, R51 ;  /* 0x0000000b2c337c24 */ /* 0x000fe2000f8e0233 */
[C---:B------:R-:W-:Y:S01]  /*19870*/  LEA R44, P0, R36.reuse, R6, 0x3 ;  /* 0x00000006242c7211 */ /* 0x040fe200078018ff */
[----:B------:R-:W-:Y:S01]  /*19880*/  IMAD.IADD R49, R39, 0x1, R49 ;  /* 0x0000000127317824 */ /* 0x000fe200078e0231 */
[----:B------:R-:W-:Y:S01]  /*19890*/  IADD3 R39, PT, PT, R41, R45, RZ ;  /* 0x0000002d29277210 */ /* 0x000fe20007ffe0ff */
[----:B------:R-:W5:Y:S01]  /*198a0*/  LDG.E.64 R32, desc[UR6][R32.64] ;  /* 0x0000000620207981 */ /* 0x000f62000c1e1b00 */
[----:B------:R-:W-:Y:S02]  /*198b0*/  LEA.HI.X R45, R36, R8, R47, 0x3, P0 ;  /* 0x00000008242d7211 */ /* 0x000fe400000f1c2f */
[-C--:B------:R-:W-:Y:S02]  /*198c0*/  LEA R48, P2, R40, R6.reuse, 0x3 ;  /* 0x0000000628307211 */ /* 0x080fe400078418ff */
[----:B------:R-:W-:Y:S02]  /*198d0*/  LEA R50, P3, R42, R6, 0x3 ;  /* 0x000000062a327211 */ /* 0x000fe400078618ff */
[----:B------:R-:W-:Y:S01]  /*198e0*/  IADD3 R37, PT, PT, R43, R51, RZ ;  /* 0x000000332b257210 */ /* 0x000fe20007ffe0ff */
[----:B------:R-:W5:Y:S01]  /*198f0*/  LDG.E.64 R44, desc[UR6][R44.64] ;  /* 0x000000062c2c7981 */ /* 0x000f62000c1e1b00 */
[----:B------:R-:W-:-:S02]  /*19900*/  LEA.HI.X R47, R38, R8, R49, 0x3, P1 ;  /* 0x00000008262f7211 */ /* 0x000fc400008f1c31 */
[-C--:B------:R-:W-:Y:S02]  /*19910*/  LEA.HI.X R49, R40, R8.reuse, R39, 0x3, P2 ;  /* 0x0000000828317211 */ /* 0x080fe400010f1c27 */
        /* <DEDUP_REMOVED lines=20> */
[----:B------:R-:W-:Y:S02]  /*19a60*/  IADD3 R10, P3, PT, R10, 0x80, RZ ;  /* 0x000000800a0a7810 */ /* 0x000fe40007f7e0ff */
[----:B------:R-:W-:-:S03]  /*19a70*/  IADD3 R7, P2, P1, R46, R44, R7 ;  /* 0x0000002c2e077210 */ /* 0x000fc6000795e007 */
[----:B------:R-:W-:Y:S01]  /*19a80*/  IMAD.X R11, RZ, RZ, R11, P3 ;  /* 0x000000ffff0b7224 */ /* 0x000fe200018e060b */
[----:B------:R-:W-:Y:S02]  /*19a90*/  IADD3 R54, P4, P5, R50, R48, R7 ;  /* 0x0000003032367210 */ /* 0x000fe40007d9e007 */
[----:B------:R-:W-:-:S04]  /*19aa0*/  IADD3.X R7, PT, PT, R47, R45, R33, P2, P1 ;  /* 0x0000002d2f077210 */ /* 0x000fc800017e2421 */
[----:B------:R-:W-:Y:S01]  /*19ab0*/  IADD3.X R7, PT, PT, R51, R49, R7, P4, P5 ;  /* 0x0000003133077210 */ /* 0x000fe200027ea407 */
[----:B------:R-:W-:Y:S06]  /*19ac0*/  @P0 BRA `(.L_x_2741) ;  /* 0xfffffff400a00947 */ /* 0x000fec000383ffff */
[----:B------:R-:W-:Y:S05]  /*19ad0*/  BSYNC.RECONVERGENT B4 ;  /* 0x0000000000047941 */ /* 0x000fea0003800200 */
.L_x_2740:
[----:B------:R-:W-:Y:S05]  /*19ae0*/  BSYNC.RECONVERGENT B3 ;  /* 0x0000000000037941 */ /* 0x000fea0003800200 */
.L_x_2739:
        /* <DEDUP_REMOVED lines=34> */
[-C--:B------:R-:W-:Y:S02]  /*19d10*/  LEA R18, P3, R32, R6.reuse, 0x3 ;  /* 0x0000000620127211 */ /* 0x080fe400078618ff */
[----:B------:R-:W-:Y:S01]  /*19d20*/  IADD3 R9, PT, PT, R33, R9, RZ ;  /* 0x0000000921097210 */ /* 0x000fe20007ffe0ff */
[----:B------:R-:W-:Y:S01]  /*19d30*/  IMAD.WIDE.U32 R30, R16, UR10, RZ ;  /* 0x0000000a101e7c25 */ /* 0x000fe2000f8e00ff */
[-C--:B------:R-:W-:Y:S02]  /*19d40*/  LEA R14, P1, R28, R6.reuse, 0x3 ;  /* 0x000000061c0e7211 */ /* 0x080fe400078218ff */
[----:B------:R-:W-:Y:S01]  /*19d50*/  IADD3 R15, PT, PT, R29, R19, RZ ;  /* 0x000000131d0f7210 */ /* 0x000fe20007ffe0ff */
[----:B------:R-:W-:Y:S01]  /*19d60*/  IMAD R27, R27, UR10, RZ ;  /* 0x0000000a1b1b7c24 */ /* 0x000fe2000f8e02ff */
[----:B------:R-:W-:Y:S01]  /*19d70*/  LEA R16, P2, R30, R6, 0x3 ;  /* 0x000000061e107211 */ /* 0x000fe200078418ff */
[----:B------:R-:W-:Y:S01]  /*19d80*/  IMAD.IADD R17, R31, 0x1, R17 ;  /* 0x000000011f117824 */ /* 0x000fe200078e0211 */
[-C--:B------:R-:W-:Y:S01]  /*19d90*/  LEA.HI.X R19, R32, R8.reuse, R9, 0x3, P3 ;  /* 0x0000000820137211 */ /* 0x080fe200018f1c09 */
[----:B------:R-:W-:Y:S01]  /*19da0*/  IMAD R9, R25, UR10, RZ ;  /* 0x0000000a19097c24 */ /* 0x000fe2000f8e02ff */
[-C--:B------:R-:W-:Y:S01]  /*19db0*/  LEA.HI.X R15, R28, R8.reuse, R15, 0x3, P1 ;  /* 0x000000081c0f7211 */ /* 0x080fe200008f1c0f */
[----:B------:R-:W-:Y:S01]  /*19dc0*/  IMAD R25, R26, UR11, R27 ;  /* 0x0000000b1a197c24 */ /* 0x000fe2000f8e021b */
[----:B------:R-:W-:Y:S01]  /*19dd0*/  LEA.HI.X R17, R30, R8, R17, 0x3, P2 ;  /* 0x000000081e117211 */ /* 0x000fe200010f1c11 */
[----:B------:R-:W-:Y:S01]  /*19de0*/  IMAD R27, R21, UR10, RZ ;  /* 0x0000000a151b7c24 */ /* 0x000fe2000f8e02ff */
[----:B------:R-:W3:Y:S01]  /*19df0*/  LDG.E.64 R18, desc[UR6][R18.64] ;  /* 0x0000000612127981 */ /* 0x000ee2000c1e1b00 */
[----:B------:R-:W-:-:S03]  /*19e00*/  IMAD.WIDE.U32 R28, R26, UR10, RZ ;  /* 0x0000000a1a1c7c25 */ /* 0x000fc6000f8e00ff */
[----:B------:R-:W2:Y:S01]  /*19e10*/  LDG.E.64 R14, desc[UR6][R14.64] ;  /* 0x000000060e0e7981 */ /* 0x000ea2000c1e1b00 */
[----:B------:R-:W-:Y:S02]  /*19e20*/  IMAD R23, R23, UR10, RZ ;  /* 0x0000000a17177c24 */ /* 0x000fe4000f8e02ff */
[C---:B------:R-:W-:Y:S01]  /*19e30*/  IMAD R9, R24.reuse, UR11, R9 ;  /* 0x0000000b18097c24 */ /* 0x040fe2000f8e0209 */
[----:B------:R-:W3:Y:S01]  /*19e40*/  LDG.E.64 R16, desc[UR6][R16.64] ;  /* 0x0000000610107981 */ /* 0x000ee2000c1e1b00 */
[----:B------:R-:W-:Y:S01]  /*19e50*/  IMAD.WIDE.U32 R30, R24, UR10, RZ ;  /* 0x0000000a181e7c25 */ /* 0x000fe2000f8e00ff */
[----:B------:R-:W-:-:S03]  /*19e60*/  LEA R26, P1, R28, R6, 0x3 ;  /* 0x000000061c1a7211 */ /* 0x000fc600078218ff */
[----:B------:R-:W-:Y:S01]  /*19e70*/  IMAD.WIDE.U32 R34, R20, UR10, RZ ;  /* 0x0000000a14227c25 */ /* 0x000fe2000f8e00ff */
[----:B------:R-:W-:-:S03]  /*19e80*/  IADD3 R25, PT, PT, R29, R25, RZ ;  /* 0x000000191d197210 */ /* 0x000fc60007ffe0ff */
[----:B------:R-:W-:Y:S02]  /*19e90*/  IMAD R27, R20, UR11, R27 ;  /* 0x0000000b141b7c24 */ /* 0x000fe4000f8e021b */
[C---:B------:R-:W-:Y:S02]  /*19ea0*/  IMAD R21, R22.reuse, UR11, R23 ;  /* 0x0000000b16157c24 */ /* 0x040fe4000f8e0217 */
[----:B------:R-:W-:Y:S01]  /*19eb0*/  IMAD.WIDE.U32 R32, R22, UR10, RZ ;  /* 0x0000000a16207c25 */ /* 0x000fe2000f8e00ff */
[----:B------:R-:W-:-:S03]  /*19ec0*/  LEA R24, P2, R30, R6, 0x3 ;  /* 0x000000061e187211 */ /* 0x000fc600078418ff */
[----:B------:R-:W-:Y:S01]  /*19ed0*/  IMAD.IADD R23, R31, 0x1, R9 ;  /* 0x000000011f177824 */ /* 0x000fe200078e0209 */
[----:B------:R-:W-:Y:S02]  /*19ee0*/  IADD3 R9, PT, PT, R35, R27, RZ ;  /* 0x0000001b23097210 */ /* 0x000fe40007ffe0ff */
[----:B------:R-:W-:Y:S02]  /*19ef0*/  LEA R22, P3, R32, R6, 0x3 ;  /* 0x0000000620167211 */ /* 0x000fe400078618ff */
        /* <DEDUP_REMOVED lines=10> */
[----:B------:R-:W-:-:S05]  /*19fa0*/  IADD3 R10, P5, PT, R10, 0x40, RZ ;  /* 0x000000400a0a7810 */ /* 0x000fca0007fbe0ff */
[----:B------:R-:W-:Y:S01]  /*19fb0*/  IMAD.X R11, RZ, RZ, R11, P5 ;  /* 0x000000ffff0b7224 */ /* 0x000fe200028e060b */
[----:B--2---:R-:W-:-:S04]  /*19fc0*/  IADD3 R9, P3, P4, R14, R12, R54 ;  /* 0x0000000c0e097210 */ /* 0x004fc80007c7e036 */
[----:B---3--:R-:W-:Y:S02]  /*19fd0*/  IADD3 R9, P1, P2, R18, R16, R9 ;  /* 0x0000001012097210 */ /* 0x008fe40007a3e009 */
[----:B------:R-:W-:Y:S02]  /*19fe0*/  IADD3.X R29, PT, PT, R15, R13, R7, P3, P4 ;  /* 0x0000000d0f1d7210 */ /* 0x000fe40001fe8407 */
[----:B----4-:R-:W-:Y:S02]  /*19ff0*/  IADD3 R7, P4, P3, R24, R26, R9 ;  /* 0x0000001a18077210 */ /* 0x010fe40007b9e009 */
[----:B------:R-:W-:Y:S02]  /*1a000*/  IADD3.X R9, PT, PT, R19, R17, R29, P1, P2 ;  /* 0x0000001113097210 */ /* 0x000fe40000fe441d */
[----:B-----5:R-:W-:Y:S02]  /*1a010*/  IADD3 R54, P1, P2, R20, R22, R7 ;  /* 0x0000001614367210 */ /* 0x020fe40007a3e007 */
[----:B------:R-:W-:-:S04]  /*1a020*/  IADD3.X R7, PT, PT, R25, R27, R9, P4, P3 ;  /* 0x0000001b19077210 */ /* 0x000fc800027e6409 */
[----:B------:R-:W-:-:S07]  /*1a030*/  IADD3.X R7, PT, PT, R21, R23, R7, P1, P2 ;  /* 0x0000001715077210 */ /* 0x000fce0000fe4407 */
.L_x_2743:
[----:B------:R-:W-:Y:S05]  /*1a040*/  BSYNC.RECONVERGENT B3 ;  /* 0x0000000000037941 */ /* 0x000fea0003800200 */
.L_x_2742:
        /* <DEDUP_REMOVED lines=17> */
[----:B----4-:R-:W-:-:S03]  /*1a160*/  IMAD.WIDE.U32 R20, R18, UR10, RZ ;  /* 0x0000000a12147c25 */ /* 0x010fc6000f8e00ff */
[----:B------:R-:W-:Y:S01]  /*1a170*/  IADD3 R9, PT, PT, R15, R9, RZ ;  /* 0x000000090f097210 */ /* 0x000fe20007ffe0ff */
        /* <DEDUP_REMOVED lines=22> */
[----:B------:R-:W-:-:S04]  /*1a2e0*/  IADD3 R10, P1, PT, R10, 0x20, RZ ;  /* 0x000000200a0a7810 */ /* 0x000fc80007f3e0ff */
[----:B------:R-:W-:Y:S02]  /*1a2f0*/  IADD3.X R11, PT, PT, RZ, R11, RZ, P1, !PT ;  /* 0x0000000bff0b7210 */ /* 0x000fe40000ffe4ff */
[----:B--2---:R-:W-:-:S04]  /*1a300*/  IADD3 R9, P2, P3, R14, R12, R54 ;  /* 0x0000000c0e097210 */ /* 0x004fc80007b5e036 */
[----:B------:R-:W-:Y:S02]  /*1a310*/  IADD3.X R7, PT, PT, R15, R13, R7, P2, P3 ;  /* 0x0000000d0f077210 */ /* 0x000fe400017e6407 */
[----:B---3--:R-:W-:-:S04]  /*1a320*/  IADD3 R54, P4, P5, R22, R18, R9 ;  /* 0x0000001216367210 */ /* 0x008fc80007d9e009 */
[----:B------:R-:W-:-:S09]  /*1a330*/  IADD3.X R7, PT, PT, R23, R19, R7, P4, P5 ;  /* 0x0000001317077210 */ /* 0x000fd200027ea407 */
.L_x_2745:
[----:B------:R-:W-:Y:S05]  /*1a340*/  BSYNC.RECONVERGENT B3 ;  /* 0x0000000000037941 */ /* 0x000fea0003800200 */
.L_x_2744:
        /* <DEDUP_REMOVED lines=35> */
[----:B------:R-:W-:-:S04]  /*1a580*/  IADD3.X R7, PT, PT, R9, R7, RZ, P1, !PT ;  /* 0x0000000709077210 */ /* 0x000fc80000ffe4ff */
[----:B------:R-:W-:-:S07]  /*1a590*/  @P0 IADD3.X R7, PT, PT, R11, R7, RZ, P2, !PT ;  /* 0x000000070b070210 */ /* 0x000fce00017fe4ff */
.L_x_2738:
[----:B------:R-:W-:Y:S05]  /*1a5a0*/  BSYNC.RECONVERGENT B2 ;  /* 0x0000000000027941 */ /* 0x000fea0003800200 */
.L_x_2737:
[----:B------:R-:W0:Y:S01]  /*1a5b0*/  LDCU.64 UR10, c[0x0][0x710] ;  /* 0x0000e200ff0a77ac */ /* 0x000e220008000a00 */
[----:B------:R-:W-:Y:S02]  /*1a5c0*/  MOV R55, R7 ;  /* 0x0000000700377202 */ /* 0x000fe40000000f00 */
[----:B------:R-:W-:Y:S02]  /*1a5d0*/  IADD3 R3, PT, PT, R3, 0x80, RZ ;  /* 0x0000008003037810 */ /* 0x000fe40007ffe0ff */
[----:B0-----:R-:W-:-:S05]  /*1a5e0*/  IADD3 R4, P0, PT, R4, UR10, RZ ;  /* 0x0000000a04047c10 */ /* 0x001fca000ff1e0ff */
[----:B------:R-:W-:-:S05]  /*1a5f0*/  IMAD.X R5, RZ, RZ, UR11, P0 ;  /* 0x0000000bff057e24 */ /* 0x000fca00080e06ff */
[----:B------:R2:W-:Y:S03]  /*1a600*/  STG.E.64 desc[UR6][R4.64], R54 ;  /* 0x0000003604007986 */ /* 0x0005e6000c101b06 */
.L_x_2724:
        /* <DEDUP_REMOVED lines=401> */
.L_x_2747:
        /* <DEDUP_REMOVED lines=34> */
[----:B------:R-:W-:Y:S01]  /*1c140*/  BSSY.RECONVERGENT B4, `(.L_x_2751) ;  /* 0x000009d000047945 */ /* 0x000fe20003800200 */
[----:B------:R-:W-:Y:S02]  /*1c150*/  LOP3.LUT R52, R52, 0x7fffffff, RZ, 0xc0, !PT ;  /* 0x7fffffff34347812 */ /* 0x000fe400078ec0ff */
[----:B------:R-:W-:Y:S02]  /*1c160*/  LOP3.LUT R53, R5, 0xfffffff0, RZ, 0xc0, !PT ;  /* 0xfffffff005357812 */ /* 0x000fe400078ec0ff */
[----:B------:R-:W-:Y:S02]  /*1c170*/  MOV R54, RZ ;  /* 0x000000ff00367202 */ /* 0x000fe40000000f00 */
[----:B------:R-:W-:-:S07]  /*1c180*/  MOV R7, RZ ;  /* 0x000000ff00077202 */ /* 0x000fce0000000f00 */
.L_x_2752:
        /* <DEDUP_REMOVED lines=23> */
[----:B------:R-:W-:-:S03]  /*1c300*/  IMAD.WIDE.U32 R34, R34, UR10, RZ ;  /* 0x0000000a22227c25 */ /* 0x000fc6000f8e00ff */
[----:B------:R-:W-:Y:S01]  /*1c310*/  IADD3 R15, PT, PT, R23, R15, RZ ;  /* 0x0000000f170f7210 */ /* 0x000fe20007ffe0ff */
[----:B------:R-:W-:-:S04]  /*1c320*/  IMAD.WIDE.U32 R28, R12, UR10, RZ ;  /* 0x0000000a0c1c7c25 */ /* 0x000fc8000f8e00ff */
[----:B------:R-:W-:Y:S01]  /*1c330*/  IMAD R51, R12, UR11, R13 ;  /* 0x0000000b0c337c24 */ /* 0x000fe2000f8e020d */
[-C--:B------:R-:W-:Y:S01]  /*1c340*/  LEA R12, P0, R34, R6.reuse, 0x3 ;  /* 0x00000006220c7211 */ /* 0x080fe200078018ff */
[----:B------:R-:W-:Y:S02]  /*1c350*/  IMAD.IADD R13, R35, 0x1, R17 ;  /* 0x00000001230d7824 */ /* 0x000fe400078e0211 */
[----:B-----5:R-:W-:Y:S02]  /*1c360*/  IMAD R23, R43, UR10, RZ ;  /* 0x0000000a2b177c24 */ /* 0x020fe4000f8e02ff */
[----:B------:R-:W-:Y:S01]  /*1c370*/  IMAD R19, R19, UR10, RZ ;  /* 0x0000000a13137c24 */ /* 0x000fe2000f8e02ff */
[----:B------:R-:W-:Y:S01]  /*1c380*/  LEA R16, P2, R28, R6, 0x3 ;  /* 0x000000061c107211 */ /* 0x000fe200078418ff */
[----:B------:R-:W-:Y:S01]  /*1c390*/  IMAD R21, R21, UR10, RZ ;  /* 0x0000000a15157c24 */ /* 0x000fe2000f8e02ff */
[----:B------:R-:W-:Y:S01]  /*1c3a0*/  IADD3 R17, PT, PT, R29, R51, RZ ;  /* 0x000000331d117210 */ /* 0x000fe20007ffe0ff */
[----:B------:R-:W-:Y:S01]  /*1c3b0*/  IMAD R23, R42, UR11, R23 ;  /* 0x0000000b2a177c24 */ /* 0x000fe2000f8e0217 */
        /* <DEDUP_REMOVED lines=8> */
[----:B------:R-:W-:Y:S01]  /*1c440*/  IMAD.WIDE.U32 R28, R20, UR10, RZ ;  /* 0x0000000a141c7c25 */ /* 0x000fe2000f8e00ff */
[----:B------:R-:W-:Y:S01]  /*1c450*/  LEA R22, P2, R34, R6, 0x3 ;  /* 0x0000000622167211 */ /* 0x000fe200078418ff */
[----:B------:R-:W3:Y:S02]  /*1c460*/  LDG.E.64 R16, desc[UR6][R16.64] ;  /* 0x0000000610107981 */ /* 0x000ee4000c1e1b00 */
[----:B------:R-:W-:-:S02]  /*1c470*/  IMAD R21, R20, UR11, R21 ;  /* 0x0000000b14157c24 */ /* 0x000fc4000f8e0215 */
[----:B------:R-:W-:Y:S01]  /*1c480*/  IMAD.IADD R19, R43, 0x1, R23 ;  /* 0x000000012b137824 */ /* 0x000fe200078e0217 */
[----:B------:R-:W-:Y:S01]  /*1c490*/  IADD3 R23, PT, PT, R35, R51, RZ ;  /* 0x0000003323177210 */ /* 0x000fe20007ffe0ff */
[----:B------:R-:W-:Y:S01]  /*1c4a0*/  IMAD R27, R27, UR10, RZ ;  /* 0x0000000a1b1b7c24 */ /* 0x000fe2000f8e02ff */
[----:B------:R-:W-:Y:S01]  /*1c4b0*/  IADD3 R21, PT, PT, R29, R21, RZ ;  /* 0x000000151d157210 */ /* 0x000fe20007ffe0ff */
[----:B------:R-:W-:Y:S01]  /*1c4c0*/  IMAD R29, R47, UR10, RZ ;  /* 0x0000000a2f1d7c24 */ /* 0x000fe2000f8e02ff */
[----:B------:R-:W-:Y:S01]  /*1c4d0*/  LEA.HI.X R23, R34, R8, R23, 0x3, P2 ;  /* 0x0000000822177211 */ /* 0x000fe200010f1c17 */
[----:B------:R-:W-:Y:S01]  /*1c4e0*/  IMAD.WIDE.U32 R34, R26, UR10, RZ ;  /* 0x0000000a1a227c25 */ /* 0x000fe2000f8e00ff */
[----:B------:R-:W-:Y:S01]  /*1c4f0*/  LEA R18, P0, R42, R6, 0x3 ;  /* 0x000000062a127211 */ /* 0x000fe200078018ff */
[----:B------:R-:W2:Y:S02]  /*1c500*/  LDG.E.64 R14, desc[UR6][R14.64] ;  /* 0x000000060e0e7981 */ /* 0x000ea4000c1e1b00 */
[----:B------:R-:W-:-:S02]  /*1c510*/  IMAD R27, R26, UR11, R27 ;  /* 0x0000000b1a1b7c24 */ /* 0x000fc4000f8e021b */
        /* <DEDUP_REMOVED lines=14> */
[----:B------:R-:W-:Y:S01]  /*1c600*/  IMAD R33, R33, UR10, RZ ;  /* 0x0000000a21217c24 */ /* 0x000fe2000f8e02ff */
[-C--:B------:R-:W-:Y:S01]  /*1c610*/  LEA R28, P2, R42, R6.reuse, 0x3 ;  /* 0x000000062a1c7211 */ /* 0x080fe200078418ff */
[----:B------:R-:W-:Y:S01]  /*1c620*/  IMAD R35, R48, UR11, R35 ;  /* 0x0000000b30237c24 */ /* 0x000fe2000f8e0223 */
[----:B------:R-:W-:Y:S01]  /*1c630*/  IADD3 R29, PT, PT, R43, R51, RZ ;  /* 0x000000332b1d7210 */ /* 0x000fe20007ffe0ff */
[----:B------:R-:W-:Y:S01]  /*1c640*/  IMAD R31, R31, UR10, RZ ;  /* 0x0000000a1f1f7c24 */ /* 0x000fe2000f8e02ff */
[----:B------:R-:W-:Y:S01]  /*1c650*/  LEA R26, P1, R34, R6, 0x3 ;  /* 0x00000006221a7211 */ /* 0x000fe200078218ff */
[----:B------:R-:W-:Y:S01]  /*1c660*/  IMAD.WIDE.U32 R48, R48, UR10, RZ ;  /* 0x0000000a30307c25 */ /* 0x000fe2000f8e00ff */
[-C--:B------:R-:W-:Y:S01]  /*1c670*/  LEA.HI.X R25, R46, R8.reuse, R25, 0x3, P0 ;  /* 0x000000082e197211 */ /* 0x080fe200000f1c19 */
[----:B------:R-:W4:Y:S01]  /*1c680*/  LDG.E.64 R20, desc[UR6][R20.64] ;  /* 0x0000000614147981 */ /* 0x000f22000c1e1b00 */
[-C--:B------:R-:W-:Y:S01]  /*1c690*/  LEA.HI.X R29, R42, R8.reuse, R29, 0x3, P2 ;  /* 0x000000082a1d7211 */ /* 0x080fe200010f1c1d */
[----:B------:R-:W-:Y:S01]  /*1c6a0*/  IMAD.WIDE.U32 R46, R32, UR10, RZ ;  /* 0x0000000a202e7c25 */ /* 0x000fe2000f8e00ff */
[----:B------:R-:W-:-:S02]  /*1c6b0*/  LEA.HI.X R27, R34, R8, R27, 0x3, P1 ;  /* 0x00000008221b7211 */ /* 0x000fc400008f1c1b */
[----:B------:R-:W5:Y:S01]  /*1c6c0*/  LDG.E.64 R24, desc[UR6][R24.64] ;  /* 0x0000000618187981 */ /* 0x000f62000c1e1b00 */
[----:B------:R-:W-:Y:S02]  /*1c6d0*/  IMAD R33, R32, UR11, R33 ;  /* 0x0000000b20217c24 */ /* 0x000fe4000f8e0221 */
[C---:B------:R-:W-:Y:S01]  /*1c6e0*/  IMAD R51, R30.reuse, UR11, R31 ;  /* 0x0000000b1e337c24 */ /* 0x040fe2000f8e021f */
[----:B------:R-:W5:Y:S01]  /*1c6f0*/  LDG.E.64 R26, desc[UR6][R26.64] ;  /* 0x000000061a1a7981 */ /* 0x000f62000c1e1b00 */
[----:B------:R-:W-:Y:S01]  /*1c700*/  IMAD.WIDE.U32 R42, R30, UR10, RZ ;  /* 0x0000000a1e2a7c25 */ /* 0x000fe2000f8e00ff */
[----:B------:R-:W-:Y:S02]  /*1c710*/  LEA R30, P0, R48, R6, 0x3 ;  /* 0x00000006301e7211 */ /* 0x000fe400078018ff */
[----:B------:R-:W5:Y:S01]  /*1c720*/  LDG.E.64 R28, desc[UR6][R28.64] ;  /* 0x000000061c1c7981 */ /* 0x000f62000c1e1b00 */
[----:B------:R-:W-:Y:S01]  /*1c730*/  IMAD.IADD R31, R49, 0x1, R35 ;  /* 0x00000001311f7824 */ /* 0x000fe200078e0223 */
[----:B------:R-:W-:Y:S01]  /*1c740*/  IADD3 R33, PT, PT, R47, R33, RZ ;  /* 0x000000212f217210 */ /* 0x000fe20007ffe0ff */
[----:B------:R-:W-:-:S02]  /*1c750*/  IMAD R47, R37, UR10, RZ ;  /* 0x0000000a252f7c24 */ /* 0x000fc4000f8e02ff */
        /* <DEDUP_REMOVED lines=13> */
[C---:B------:R-:W-:Y:S02]  /*1c830*/  IMAD R45, R40.reuse, UR11, R41 ;  /* 0x0000000b282d7c24 */ /* 0x040fe4000f8e0229 */
[----:B------:R-:W-:Y:S01]  /*1c840*/  IMAD.WIDE.U32 R40, R40, UR10, RZ ;  /* 0x0000000a28287c25 */ /* 0x000fe2000f8e00ff */
[----:B------:R-:W-:Y:S01]  /*1c850*/  LEA.HI.X R33, R46, R8, R33, 0x3, P1 ;  /* 0x000000082e217211 */ /* 0x000fe200008f1c21 */
[----:B------:R-:W5:Y:S02]  /*1c860*/  LDG.E.64 R34, desc[UR6][R34.64] ;  /* 0x0000000622227981 */ /* 0x000f64000c1e1b00 */
[----:B------:R-:W-:Y:S01]  /*1c870*/  IMAD.WIDE.U32 R42, R44, UR10, RZ ;  /* 0x0000000a2c2a7c25 */ /* 0x000fe2000f8e00ff */
[----:B------:R-:W-:-:S03]  /*1c880*/  LEA R46, P1, R38, R6, 0x3 ;  /* 0x00000006262e7211 */ /* 0x000fc600078218ff */
[----:B------:R-:W-:Y:S01]  /*1c890*/  IMAD R51, R44, UR11, R51 ;  /* 0x0000000b2c337c24 */ /* 0x000fe2000f8e0233 */
[C---:B------:R-:W-:Y:S01]  /*1c8a0*/  LEA R44, P0, R36.reuse, R6, 0x3 ;  /* 0x00000006242c7211 */ /* 0x040fe200078018ff */
[----:B------:R-:W-:Y:S01]  /*1c8b0*/  IMAD.IADD R47, R37, 0x1, R47 ;  /* 0x00000001252f7824 */ /* 0x000fe200078e022f */
[----:B------:R-:W-:Y:S01]  /*1c8c0*/  IADD3 R49, PT, PT, R39, R49, RZ ;  /* 0x0000003127317210 */ /* 0x000fe20007ffe0ff */
[----:B------:R-:W-:Y:S01]  /*1c8d0*/  IMAD.IADD R37, R43, 0x1, R51 ;  /* 0x000000012b257824 */ /* 0x000fe200078e0233 */
[----:B------:R-:W-:Y:S01]  /*1c8e0*/  IADD3 R39, PT, PT, R41, R45, RZ ;  /* 0x0000002d29277210 */ /* 0x000fe20007ffe0ff */
[----:B------:R-:W5:Y:S01]  /*1c8f0*/  LDG.E.64 R32, desc[UR6][R32.64] ;  /* 0x0000000620207981 */ /* 0x000f62000c1e1b00 */
[----:B------:R-:W-:Y:S02]  /*1c900*/  LEA.HI.X R45, R36, R8, R47, 0x3, P0 ;  /* 0x00000008242d7211 */ /* 0x000fe400000f1c2f */
[-C--:B------:R-:W-:Y:S02]  /*1c910*/  LEA R48, P2, R40, R6.reuse, 0x3 ;  /* 0x0000000628307211 */ /* 0x080fe400078418ff */
[----:B------:R-:W-:-:S02]  /*1c920*/  LEA R50, P3, R42, R6, 0x3 ;  /* 0x000000062a327211 */ /* 0x000fc400078618ff */
[-C--:B------:R-:W-:Y:S01]  /*1c930*/  LEA.HI.X R47, R38, R8.reuse, R49, 0x3, P1 ;  /* 0x00000008262f7211 */ /* 0x080fe200008f1c31 */
[----:B------:R-:W5:Y:S01]  /*1c940*/  LDG.E.64 R44, desc[UR6][R44.64] ;  /* 0x000000062c2c7981 */ /* 0x000f62000c1e1b00 */
        /* <DEDUP_REMOVED lines=22> */
[----:B------:R-:W-:Y:S02]  /*1cab0*/  IADD3 R7, P2, P1, R46, R44, R7 ;  /* 0x0000002c2e077210 */ /* 0x000fe4000795e007 */
[----:B------:R-:W-:Y:S02]  /*1cac0*/  IADD3.X R11, PT, PT, RZ, R11, RZ, P3, !PT ;  /* 0x0000000bff0b7210 */ /* 0x000fe40001ffe4ff */
[----:B------:R-:W-:Y:S02]  /*1cad0*/  IADD3 R54, P4, P5, R50, R48, R7 ;  /* 0x0000003032367210 */ /* 0x000fe40007d9e007 */
[----:B------:R-:W-:-:S04]  /*1cae0*/  IADD3.X R7, PT, PT, R47, R45, R33, P2, P1 ;  /* 0x0000002d2f077210 */ /* 0x000fc800017e2421 */
[----:B------:R-:W-:Y:S01]  /*1caf0*/  IADD3.X R7, PT, PT, R51, R49, R7, P4, P5 ;  /* 0x0000003133077210 */ /* 0x000fe200027ea407 */
[----:B------:R-:W-:Y:S06]  /*1cb00*/  @P0 BRA `(.L_x_2752) ;  /* 0xfffffff400a00947 */ /* 0x000fec000383ffff */
[----:B------:R-:W-:Y:S05]  /*1cb10*/  BSYNC.RECONVERGENT B4 ;  /* 0x0000000000047941 */ /* 0x000fea0003800200 */
.L_x_2751:
[----:B------:R-:W-:Y:S05]  /*1cb20*/  BSYNC.RECONVERGENT B3 ;  /* 0x0000000000037941 */ /* 0x000fea0003800200 */
.L_x_2750:
        /* <DEDUP_REMOVED lines=37> */
[----:B------:R-:W-:-:S03]  /*1cd80*/  LEA R14, P1, R28, R6, 0x3 ;  /* 0x000000061c0e7211 */ /* 0x000fc600078218ff */
        /* <DEDUP_REMOVED lines=17> */
[----:B------:R-:W3:Y:S02]  /*1cea0*/  LDG.E.64 R16, desc[UR6][R16.64] ;  /* 0x0000000610107981 */ /* 0x000ee4000c1e1b00 */
[C---:B------:R-:W-:Y:S02]  /*1ceb0*/  IMAD R21, R22.reuse, UR11, R23 ;  /* 0x0000000b16157c24 */ /* 0x040fe4000f8e0217 */
[----:B------:R-:W-:Y:S01]  /*1cec0*/  IMAD.WIDE.U32 R32, R22, UR10, RZ ;  /* 0x0000000a16207c25 */ /* 0x000fe2000f8e00ff */
[----:B------:R-:W-:-:S03]  /*1ced0*/  LEA R24, P2, R30, R6, 0x3 ;  /* 0x000000061e187211 */ /* 0x000fc600078418ff */
[----:B------:R-:W-:Y:S01]  /*1cee0*/  IMAD.WIDE.U32 R34, R20, UR10, RZ ;  /* 0x0000000a14227c25 */ /* 0x000fe2000f8e00ff */
[----:B------:R-:W-:-:S03]  /*1cef0*/  IADD3 R23, PT, PT, R31, R9, RZ ;  /* 0x000000091f177210 */ /* 0x000fc60007ffe0ff */
        /* <DEDUP_REMOVED lines=24> */
.L_x_2754:
[----:B------:R-:W-:Y:S05]  /*1d080*/  BSYNC.RECONVERGENT B3 ;  /* 0x0000000000037941 */ /* 0x000fea0003800200 */
.L_x_2753:
        /* <DEDUP_REMOVED lines=29> */
[-C--:B------:R-:W-:Y:S01]  /*1d260*/  LEA R18, P2, R20, R6.reuse, 0x3 ;  /* 0x0000000614127211 */ /* 0x080fe200078418ff */
[----:B------:R-:W-:Y:S01]  /*1d270*/  IMAD R19, R22, UR11, R19 ;  /* 0x0000000b16137c24 */ /* 0x000fe2000f8e0213 */
[----:B------:R-:W-:Y:S01]  /*1d280*/  LEA R22, P3, R24, R6, 0x3 ;  /* 0x0000000618167211 */ /* 0x000fe200078618ff */
[----:B------:R-:W-:Y:S01]  /*1d290*/  IMAD.IADD R15, R17, 0x1, R15 ;  /* 0x00000001110f7824 */ /* 0x000fe200078e020f */
[----:B------:R-:W-:Y:S02]  /*1d2a0*/  IADD3 R9, PT, PT, R21, R9, RZ ;  /* 0x0000000915097210 */ /* 0x000fe40007ffe0ff */
        /* <DEDUP_REMOVED lines=13> */
.L_x_2756:
[----:B------:R-:W-:Y:S05]  /*1d380*/  BSYNC.RECONVERGENT B3 ;  /* 0x0000000000037941 */ /* 0x000fea0003800200 */
.L_x_2755:
        /* <DEDUP_REMOVED lines=28> */
[----:B------:R-:W-:Y:S02]  /*1d550*/  @P0 LEA R14, P1, R18, R6, 0x3 ;  /* 0x00000006120e0211 */ /* 0x000fe400078218ff */
[----:B------:R-:W-:-:S04]  /*1d560*/  @P0 IADD3 R5, PT, PT, R19, R9, RZ ;  /* 0x0000000913050210 */ /* 0x000fc80007ffe0ff */
[----:B------:R-:W-:Y:S02]  /*1d570*/  @P0 LEA.HI.X R15, R18, R8, R5, 0x3, P1 ;  /* 0x00000008120f0211 */ /* 0x000fe400008f1c05 */
[----:B------:R-:W2:Y:S04]  /*1d580*/  LDG.E.64 R8, desc[UR6][R12.64] ;  /* 0x000000060c087981 */ /* 0x000ea8000c1e1b00 */
[----:B------:R-:W3:Y:S01]  /*1d590*/  @P0 LDG.E.64 R10, desc[UR6][R14.64] ;  /* 0x000000060e0a0981 */ /* 0x000ee2000c1e1b00 */
[----:B--2---:R-:W-:-:S04]  /*1d5a0*/  IADD3 R54, P1, PT, R8, R54, RZ ;  /* 0x0000003608367210 */ /* 0x004fc80007f3e0ff */
[----:B---3--:R-:W-:Y:S02]  /*1d5b0*/  @P0 IADD3 R54, P2, PT, R10, R54, RZ ;  /* 0x000000360a360210 */ /* 0x008fe40007f5e0ff */
[----:B------:R-:W-:-:S05]  /*1d5c0*/  IADD3.X R7, PT, PT, R9, R7, RZ, P1, !PT ;  /* 0x0000000709077210 */ /* 0x000fca0000ffe4ff */
[----:B------:R-:W-:-:S07]  /*1d5d0*/  @P0 IMAD.X R7, R11, 0x1, R7, P2 ;  /* 0x000000010b070824 */ /* 0x000fce00010e0607 */
.L_x_2749:
[----:B------:R-:W-:Y:S05]  /*1d5e0*/  BSYNC.RECONVERGENT B2 ;  /* 0x0000000000027941 */ /* 0x000fea0003800200 */
.L_x_2748:
[----:B------:R-:W0:Y:S01]  /*1d5f0*/  LDCU.64 UR10, c[0x0][0x710] ;  /* 0x0000e200ff0a77ac */ /* 0x000e220008000a00 */
[----:B------:R-:W-:Y:S01]  /*1d600*/  MOV R55, R7 ;  /* 0x0000000700377202 */ /* 0x000fe20000000f00 */
[----:B------:R-:W-:Y:S01]  /*1d610*/  VIADD R3, R3, 0x80 ;  /* 0x0000008003037836 */ /* 0x000fe20000000000 */
[----:B0-----:R-:W-:-:S04]  /*1d620*/  IADD3 R4, P0, PT, R4, UR10, RZ ;  /* 0x0000000a04047c10 */ /* 0x001fc8000ff1e0ff */
[----:B------:R-:W-:-:S05]  /*1d630*/  IADD3.X R5, PT, PT, RZ, UR11, RZ, P0, !PT ;  /* 0x0000000bff057c10 */ /* 0x000fca00087fe4ff */
[----:B------:R2:W-:Y:S04]  /*1d640*/  STG.E.64 desc[UR6][R4.64], R54 ;  /* 0x0000003604007986 */ /* 0x0005e8000c101b06 */
.L_x_2735:
[----:B------:R-:W-:-:S13]  /*1d650*/  ISETP.GE.AND P0, PT, R3, UR4, PT ;  /* 0x0000000403007c0c */ /* 0x000fda000bf06270 */
[----:B------:R-:W-:Y:S05]  /*1d660*/  @P0 BREAK.RELIABLE B0 ;  /* 0x0000000000000942 */ /* 0x000fea0003800100 */
[----:B------:R-:W-:Y:S05]  /*1d670*/  @P0 BRA `(.L_x_2746) ;  /* 0x0000003000080947 */ /* 0x000fea0003800000 */
[----:B------:R-:W-:Y:S05]  /*1d680*/  BSYNC.RELIABLE B0 ;  /* 0x0000000000007941 */ /* 0x000fea0003800100 */
.L_x_2690:
        /* <DEDUP_REMOVED lines=398> */
.L_x_2757:
        /* <DEDUP_REMOVED lines=12> */
[----:B------:R-:W-:Y:S01]  /*1f030*/  SEL R52, R7, R11, !P1 ;  /* 0x0000000b07347207 */ /* 0x000fe20004800000 */
[----:B------:R-:W-:Y:S01]  /*1f040*/  IMAD.MOV.U32 R7, RZ, RZ, RZ ;  /* 0x000000ffff077224 */ /* 0x000fe200078e00ff */
        /* <DEDUP_REMOVED lines=25> */
.L_x_2762:
        /* <DEDUP_REMOVED lines=22> */
[C---:B------:R-:W-:Y:S02]  /*1f340*/  IMAD R17, R34.reuse, UR11, R17 ;  /* 0x0000000b22117c24 */ /* 0x040fe4000f8e0211 */
[----:B------:R-:W-:Y:S01]  /*1f350*/  IMAD.WIDE.U32 R34, R34, UR10, RZ ;  /* 0x0000000a22227c25 */ /* 0x000fe2000f8e00ff */
[----:B------:R-:W-:-:S03]  /*1f360*/  IADD3 R15, PT, PT, R23, R15, RZ ;  /* 0x0000000f170f7210 */ /* 0x000fc60007ffe0ff */
[----:B------:R-:W-:-:S04]  /*1f370*/  IMAD.WIDE.U32 R28, R12, UR10, RZ ;  /* 0x0000000a0c1c7c25 */ /* 0x000fc8000f8e00ff */
[----:B------:R-:W-:Y:S02]  /*1f380*/  IMAD R51, R12, UR11, R13 ;  /* 0x0000000b0c337c24 */ /* 0x000fe4000f8e020d */
[----:B-----5:R-:W-:Y:S01]  /*1f390*/  IMAD R23, R43, UR10, RZ ;  /* 0x0000000a2b177c24 */ /* 0x020fe2000f8e02ff */
[-C--:B------:R-:W-:Y:S01]  /*1f3a0*/  LEA R12, P0, R34, R6.reuse, 0x3 ;  /* 0x00000006220c7211 */ /* 0x080fe200078018ff */
[----:B------:R-:W-:Y:S01]  /*1f3b0*/  IMAD R19, R19, UR10, RZ ;  /* 0x0000000a13137c24 */ /* 0x000fe2000f8e02ff */
[----:B------:R-:W-:Y:S01]  /*1f3c0*/  IADD3 R13, PT, PT, R35, R17, RZ ;  /* 0x00000011230d7210 */ /* 0x000fe20007ffe0ff */
[----:B------:R-:W-:Y:S01]  /*1f3d0*/  IMAD.IADD R17, R29, 0x1, R51 ;  /* 0x000000011d117824 */ /* 0x000fe200078e0233 */
[----:B------:R-:W-:Y:S01]  /*1f3e0*/  LEA R16, P2, R28, R6, 0x3 ;  /* 0x000000061c107211 */ /* 0x000fe200078418ff */
[----:B------:R-:W-:Y:S01]  /*1f3f0*/  IMAD R23, R42, UR11, R23 ;  /* 0x0000000b2a177c24 */ /* 0x000fe2000f8e0217 */
[----:B------:R-:W-:Y:S01]  /*1f400*/  LEA.HI.X R13, R34, R8, R13, 0x3, P0 ;  /* 0x00000008220d7211 */ /* 0x000fe200000f1c0d */
[----:B------:R-:W-:-:S02]  /*1f410*/  IMAD R21, R21, UR10, RZ ;  /* 0x0000000a15157c24 */ /* 0x000fc4000f8e02ff */
[----:B------:R-:W-:Y:S01]  /*1f420*/  IMAD.WIDE.U32 R42, R42, UR10, RZ ;  /* 0x0000000a2a2a7c25 */ /* 0x000fe2000f8e00ff */
[----:B------:R-:W-:Y:S02]  /*1f430*/  LEA R14, P1, R22, R6, 0x3 ;  /* 0x00000006160e7211 */ /* 0x000fe400078218ff */
[----:B------:R-:W-:Y:S01]  /*1f440*/  LEA.HI.X R17, R28, R8, R17, 0x3, P2 ;  /* 0x000000081c117211 */ /* 0x000fe200010f1c11 */
[----:B------:R-:W-:-:S04]  /*1f450*/  IMAD.WIDE.U32 R34, R18, UR10, RZ ;  /* 0x0000000a12227c25 */ /* 0x000fc8000f8e00ff */
[----:B------:R-:W-:Y:S01]  /*1f460*/  IMAD R51, R18, UR11, R19 ;  /* 0x0000000b12337c24 */ /* 0x000fe2000f8e0213 */
[----:B------:R-:W-:Y:S01]  /*1f470*/  IADD3 R19, PT, PT, R43, R23, RZ ;  /* 0x000000172b137210 */ /* 0x000fe20007ffe0ff */
[----:B------:R-:W-:Y:S01]  /*1f480*/  IMAD.WIDE.U32 R28, R20, UR10, RZ ;  /* 0x0000000a141c7c25 */ /* 0x000fe2000f8e00ff */
[----:B------:R-:W-:Y:S01]  /*1f490*/  LEA.HI.X R15, R22, R8, R15, 0x3, P1 ;  /* 0x00000008160f7211 */ /* 0x000fe200008f1c0f */
[----:B------:R-:W2:Y:S02]  /*1f4a0*/  LDG.E.64 R12, desc[UR6][R12.64] ;  /* 0x000000060c0c7981 */ /* 0x000ea4000c1e1b00 */
[----:B------:R-:W-:Y:S01]  /*1f4b0*/  IMAD R21, R20, UR11, R21 ;  /* 0x0000000b14157c24 */ /* 0x000fe2000f8e0215 */
[C---:B------:R-:W-:Y:S01]  /*1f4c0*/  LEA R22, P2, R34.reuse, R6, 0x3 ;  /* 0x0000000622167211 */ /* 0x040fe200078418ff */
[----:B------:R-:W-:Y:S02]  /*1f4d0*/  IMAD.IADD R23, R35, 0x1, R51 ;  /* 0x0000000123177824 */ /* 0x000fe400078e0233 */
        /* <DEDUP_REMOVED lines=9> */
[----:B------:R-:W3:Y:S01]  /*1f570*/  LDG.E.64 R16, desc[UR6][R16.64] ;  /* 0x0000000610107981 */ /* 0x000ee2000c1e1b00 */
[----:B------:R-:W-:Y:S01]  /*1f580*/  IMAD R29, R46, UR11, R29 ;  /* 0x0000000b2e1d7c24 */ /* 0x000fe2000f8e021d */
[----:B------:R-:W-:Y:S01]  /*1f590*/  LEA.HI.X R19, R42, R8, R19, 0x3, P0 ;  /* 0x000000082a137211 */ /* 0x000fe200000f1c13 */
[----:B------:R-:W-:Y:S01]  /*1f5a0*/  IMAD.WIDE.U32 R46, R46, UR10, RZ ;  /* 0x0000000a2e2e7c25 */ /* 0x000fe2000f8e00ff */
[----:B------:R-:W-:Y:S01]  /*1f5b0*/  LEA R20, P1, R28, R6, 0x3 ;  /* 0x000000061c147211 */ /* 0x000fe200078218ff */
[----:B------:R-:W4:Y:S01]  /*1f5c0*/  LDG.E.64 R22, desc[UR6][R22.64] ;  /* 0x0000000616167981 */ /* 0x000f22000c1e1b00 */
[----:B------:R-:W-:Y:S01]  /*1f5d0*/  IADD3 R27, PT, PT, R35, R27, RZ ;  /* 0x0000001b231b7210 */ /* 0x000fe20007ffe0ff */
[----:B------:R-:W-:-:S04]  /*1f5e0*/  IMAD.WIDE.U32 R42, R24, UR10, RZ ;  /* 0x0000000a182a7c25 */ /* 0x000fc8000f8e00ff */
[----:B------:R-:W-:Y:S01]  /*1f5f0*/  IMAD R51, R24, UR11, R25 ;  /* 0x0000000b18337c24 */ /* 0x000fe2000f8e0219 */
[----:B------:R-:W3:Y:S01]  /*1f600*/  LDG.E.64 R18, desc[UR6][R18.64] ;  /* 0x0000000612127981 */ /* 0x000ee2000c1e1b00 */
[----:B------:R-:W-:Y:S01]  /*1f610*/  IMAD R35, R49, UR10, RZ ;  /* 0x0000000a31237c24 */ /* 0x000fe2000f8e02ff */
[----:B------:R-:W-:Y:S01]  /*1f620*/  IADD3 R25, PT, PT, R47, R29, RZ ;  /* 0x0000001d2f197210 */ /* 0x000fe20007ffe0ff */
[----:B------:R-:W-:Y:S01]  /*1f630*/  IMAD.IADD R29, R43, 0x1, R51 ;  /* 0x000000012b1d7824 */ /* 0x000fe200078e0233 */
[----:B------:R-:W-:Y:S01]  /*1f640*/  LEA.HI.X R21, R28, R8, R21, 0x3, P1 ;  /* 0x000000081c157211 */ /* 0x000fe200008f1c15 */
[----:B------:R-:W-:Y:S01]  /*1f650*/  IMAD R33, R33, UR10, RZ ;  /* 0x0000000a21217c24 */ /* 0x000fe2000f8e02ff */
[-C--:B------:R-:W-:Y:S01]  /*1f660*/  LEA R24, P0, R46, R6.reuse, 0x3 ;  /* 0x000000062e187211 */ /* 0x080fe200078018ff */
[----:B------:R-:W-:Y:S01]  /*1f670*/  IMAD R35, R48, UR11, R35 ;  /* 0x0000000b30237c24 */ /* 0x000fe2000f8e0223 */
[-C--:B------:R-:W-:Y:S01]  /*1f680*/  LEA R28, P2, R42, R6.reuse, 0x3 ;  /* 0x000000062a1c7211 */ /* 0x080fe200078418ff */
[----:B------:R-:W-:Y:S01]  /*1f690*/  IMAD.WIDE.U32 R48, R48, UR10, RZ ;  /* 0x0000000a30307c25 */ /* 0x000fe2000f8e00ff */
[----:B------:R-:W-:Y:S01]  /*1f6a0*/  LEA R26, P1, R34, R6, 0x3 ;  /* 0x00000006221a7211 */ /* 0x000fe200078218ff */
[----:B------:R-:W4:Y:S02]  /*1f6b0*/  LDG.E.64 R20, desc[UR6][R20.64] ;  /* 0x0000000614147981 */ /* 0x000f24000c1e1b00 */
[----:B------:R-:W-:Y:S01]  /*1f6c0*/  IMAD R31, R31, UR10, RZ ;  /* 0x0000000a1f1f7c24 */ /* 0x000fe2000f8e02ff */
[-C--:B------:R-:W-:Y:S01]  /*1f6d0*/  LEA.HI.X R25, R46, R8.reuse, R25, 0x3, P0 ;  /* 0x000000082e197211 */ /* 0x080fe200000f1c19 */
[----:B------:R-:W-:Y:S01]  /*1f6e0*/  IMAD.WIDE.U32 R46, R32, UR10, RZ ;  /* 0x0000000a202e7c25 */ /* 0x000fe2000f8e00ff */
[----:B------:R-:W-:-:S03]  /*1f6f0*/  LEA.HI.X R29, R42, R8, R29, 0x3, P2 ;  /* 0x000000082a1d7211 */ /* 0x000fc600010f1c1d */
[----:B------:R-:W-:Y:S01]  /*1f700*/  IMAD R33, R32, UR11, R33 ;  /* 0x0000000b20217c24 */ /* 0x000fe2000f8e0221 */
[----:B------:R-:W-:Y:S01]  /*1f710*/  LEA.HI.X R27, R34, R8, R27, 0x3, P1 ;  /* 0x00000008221b7211 */ /* 0x000fe200008f1c1b */
[C---:B------:R-:W-:Y:S01]  /*1f720*/  IMAD.WIDE.U32 R42, R30.reuse, UR10, RZ ;  /* 0x0000000a1e2a7c25 */ /* 0x040fe2000f8e00ff */
[----:B------:R-:W5:Y:S03]  /*1f730*/  LDG.E.64 R24, desc[UR6][R24.64] ;  /* 0x0000000618187981 */ /* 0x000f66000c1e1b00 */
[----:B------:R-:W-:Y:S01]  /*1f740*/  IMAD R51, R30, UR11, R31 ;  /* 0x0000000b1e337c24 */ /* 0x000fe2000f8e021f */
[C---:B------:R-:W-:Y:S01]  /*1f750*/  LEA R30, P0, R48.reuse, R6, 0x3 ;  /* 0x00000006301e7211 */ /* 0x040fe200078018ff */
[----:B------:R-:W5:Y:S01]  /*1f760*/  LDG.E.64 R26, desc[UR6][R26.64] ;  /* 0x000000061a1a7981 */ /* 0x000f62000c1e1b00 */
[----:B------:R-:W-:Y:S02]  /*1f770*/  IADD3 R31, PT, PT, R49, R35, RZ ;  /* 0x00000023311f7210 */ /* 0x000fe40007ffe0ff */
[----:B------:R-:W-:Y:S01]  /*1f780*/  IADD3 R33, PT, PT, R47, R33, RZ ;  /* 0x000000212f217210 */ /* 0x000fe20007ffe0ff */
[----:B------:R-:W-:Y:S01]  /*1f790*/  IMAD R47, R37, UR10, RZ ;  /* 0x0000000a252f7c24 */ /* 0x000fe2000f8e02ff */
[----:B------:R-:W-:Y:S01]  /*1f7a0*/  LEA.HI.X R31, R48, R8, R31, 0x3, P0 ;  /* 0x00000008301f7211 */ /* 0x000fe200000f1c1f */
[----:B------:R-:W-:Y:S01]  /*1f7b0*/  IMAD R49, R39, UR10, RZ ;  /* 0x0000000a27317c24 */ /* 0x000fe2000f8e02ff */
[----:B------:R-:W-:Y:S01]  /*1f7c0*/  LEA R34, P2, R42, R6, 0x3 ;  /* 0x000000062a227211 */ /* 0x000fe200078418ff */
[----:B------:R-:W-:Y:S01]  /*1f7d0*/  IMAD.IADD R35, R43, 0x1, R51 ;  /* 0x000000012b237824 */ /* 0x000fe200078e0233 */
[----:B------:R-:W5:Y:S01]  /*1f7e0*/  LDG.E.64 R28, desc[UR6][R28.64] ;  /* 0x000000061c1c7981 */ /* 0x000f62000c1e1b00 */
[----:B------:R-:W-:-:S02]  /*1f7f0*/  IMAD R47, R36, UR11, R47 ;  /* 0x0000000b242f7c24 */ /* 0x000fc4000f8e022f */
[----:B------:R-:W-:Y:S01]  /*1f800*/  IMAD R41, R41, UR10, RZ ;  /* 0x0000000a29297c24 */ /* 0x000fe2000f8e02ff */
[----:B------:R-:W-:Y:S01]  /*1f810*/  LEA R32, P1, R46, R6, 0x3 ;  /* 0x000000062e207211 */ /* 0x000fe200078218ff */
[----:B------:R-:W-:Y:S01]  /*1f820*/  IMAD.WIDE.U32 R36, R36, UR10, RZ ;  /* 0x0000000a24247c25 */ /* 0x000fe2000f8e00ff */
[----:B------:R-:W5:Y:S03]  /*1f830*/  LDG.E.64 R30, desc[UR6][R30.64] ;  /* 0x000000061e1e7981 */ /* 0x000f66000c1e1b00 */
[C---:B------:R-:W-:Y:S02]  /*1f840*/  IMAD R49, R38.reuse, UR11, R49 ;  /* 0x0000000b26317c24 */ /* 0x040fe4000f8e0231 */
[----:B------:R-:W-:Y:S02]  /*1f850*/  IMAD R51, R45, UR10, RZ ;  /* 0x0000000a2d337c24 */ /* 0x000fe4000f8e02ff */
[----:B------:R-:W-:Y:S01]  /*1f860*/  IMAD.WIDE.U32 R38, R38, UR10, RZ ;  /* 0x0000000a26267c25 */ /* 0x000fe2000f8e00ff */
[----:B------:R-:W-:-:S03]  /*1f870*/  LEA.HI.X R35, R42, R8, R35, 0x3, P2 ;  /* 0x000000082a237211 */ /* 0x000fc600010f1c23 */
[----:B------:R-:W-:Y:S01]  /*1f880*/  IMAD R45, R40, UR11, R41 ;  /* 0x0000000b282d7c24 */ /* 0x000fe2000f8e0229 */
[----:B------:R-:W-:Y:S01]  /*1f890*/  LEA.HI.X R33, R46, R8, R33, 0x3, P1 ;  /* 0x000000082e217211 */ /* 0x000fe200008f1c21 */
[----:B------:R-:W-:Y:S01]  /*1f8a0*/  IMAD.WIDE.U32 R40, R40, UR10, RZ ;  /* 0x0000000a28287c25 */ /* 0x000fe2000f8e00ff */
[----:B------:R-:W-:Y:S01]  /*1f8b0*/  IADD3 R47, PT, PT, R37, R47, RZ ;  /* 0x0000002f252f7210 */ /* 0x000fe20007ffe0ff */
[----:B------:R-:W5:Y:S02]  /*1f8c0*/  LDG.E.64 R34, desc[UR6][R34.64] ;  /* 0x0000000622227981 */ /* 0x000f64000c1e1b00 */
[----:B------:R-:W-:Y:S01]  /*1f8d0*/  IMAD.WIDE.U32 R42, R44, UR10, RZ ;  /* 0x0000000a2c2a7c25 */ /* 0x000fe2000f8e00ff */
[-C--:B------:R-:W-:Y:S01]  /*1f8e0*/  LEA R46, P1, R38, R6.reuse, 0x3 ;  /* 0x00000006262e7211 */ /* 0x080fe200078218ff */
[----:B------:R-:W5:Y:S02]  /*1f8f0*/  LDG.E.64 R32, desc[UR6][R32.64] ;  /* 0x0000000620207981 */ /* 0x000f64000c1e1b00 */
[----:B------:R-:W-:Y:S01]  /*1f900*/  IMAD R51, R44, UR11, R51 ;  /* 0x0000000b2c337c24 */ /* 0x000fe2000f8e0233 */
[----:B------:R-:W-:-:S02]  /*1f910*/  LEA R44, P0, R36, R6, 0x3 ;  /* 0x00000006242c7211 */ /* 0x000fc400078018ff */
[----:B------:R-:W-:Y:S01]  /*1f920*/  IADD3 R49, PT, PT, R39, R49, RZ ;  /* 0x0000003127317210 */ /* 0x000fe20007ffe0ff */
[----:B------:R-:W-:Y:S01]  /*1f930*/  IMAD.IADD R39, R41, 0x1, R45 ;  /* 0x0000000129277824 */ /* 0x000fe200078e022d */
        /* <DEDUP_REMOVED lines=30> */
[----:B------:R-:W-:Y:S02]  /*1fb20*/  IADD3 R54, P4, P5, R50, R48, R7 ;  /* 0x0000003032367210 */ /* 0x000fe40007d9e007 */
[----:B------:R-:W-:-:S04]  /*1fb30*/  IADD3.X R7, PT, PT, R47, R45, R33, P2, P1 ;  /* 0x0000002d2f077210 */ /* 0x000fc800017e2421 */
[----:B------:R-:W-:Y:S01]  /*1fb40*/  IADD3.X R7, PT, PT, R51, R49, R7, P4, P5 ;  /* 0x0000003133077210 */ /* 0x000fe200027ea407 */
[----:B------:R-:W-:Y:S06]  /*1fb50*/  @P0 BRA `(.L_x_2762) ;  /* 0xfffffff400a00947 */ /* 0x000fec000383ffff */
[----:B------:R-:W-:Y:S05]  /*1fb60*/  BSYNC.RECONVERGENT B4 ;  /* 0x0000000000047941 */ /* 0x000fea0003800200 */
.L_x_2761:
[----:B------:R-:W-:Y:S05]  /*1fb70*/  BSYNC.RECONVERGENT B3 ;  /* 0x0000000000037941 */ /* 0x000fea0003800200 */
.L_x_2760:
        /* <DEDUP_REMOVED lines=23> */
[----:B------:R-:W-:Y:S02]  /*1fcf0*/  IMAD.IADD R9, R19, 0x1, R9 ;  /* 0x0000000113097824 */ /* 0x000fe400078e0209 */
        /* <DEDUP_REMOVED lines=14> */
[----:B------:R-:W-:Y:S01]  /*1fde0*/  IMAD R27, R27, UR10, RZ ;  /* 0x0000000a1b1b7c24 */ /* 0x000fe2000f8e02ff */
[----:B------:R-:W-:Y:S02]  /*1fdf0*/  IADD3 R15, PT, PT, R29, R19, RZ ;  /* 0x000000131d0f7210 */ /* 0x000fe40007ffe0ff */
[----:B------:R-:W-:Y:S02]  /*1fe00*/  LEA R16, P2, R30, R6, 0x3 ;  /* 0x000000061e107211 */ /* 0x000fe400078418ff */
[----:B------:R-:W-:Y:S02]  /*1fe10*/  IADD3 R17, PT, PT, R31, R17, RZ ;  /* 0x000000111f117210 */ /* 0x000fe40007ffe0ff */
        /* <DEDUP_REMOVED lines=19> */
[-C--:B------:R-:W-:Y:S02]  /*1ff50*/  LEA R24, P2, R30, R6.reuse, 0x3 ;  /* 0x000000061e187211 */ /* 0x080fe400078418ff */
[----:B------:R-:W-:Y:S01]  /*1ff60*/  IADD3 R23, PT, PT, R31, R9, RZ ;  /* 0x000000091f177210 */ /* 0x000fe20007ffe0ff */
[----:B------:R-:W-:Y:S01]  /*1ff70*/  IMAD.IADD R21, R33, 0x1, R21 ;  /* 0x0000000121157824 */ /* 0x000fe200078e0215 */
[----:B------:R-:W-:Y:S02]  /*1ff80*/  IADD3 R9, PT, PT, R35, R27, RZ ;  /* 0x0000001b23097210 */ /* 0x000fe40007ffe0ff */
[----:B------:R-:W-:-:S02]  /*1ff90*/  LEA R22, P3, R32, R6, 0x3 ;  /* 0x0000000620167211 */ /* 0x000fc400078618ff */
[----:B------:R-:W-:Y:S02]  /*1ffa0*/  LEA.HI.X R27, R28, R8, R25, 0x3, P1 ;  /* 0x000000081c1b7211 */ /* 0x000fe400008f1c19 */
[----:B------:R-:W-:Y:S02]  /*1ffb0*/  LEA R20, P4, R34, R6, 0x3 ;  /* 0x0000000622147211 */ /* 0x000fe400078818ff */
[-C--:B------:R-:W-:Y:S02]  /*1ffc0*/  LEA.HI.X R25, R30, R8.reuse, R23, 0x3, P2 ;  /* 0x000000081e197211 */ /* 0x080fe400010f1c17 */
        /* <DEDUP_REMOVED lines=16> */
.L_x_2764:
[----:B------:R-:W-:Y:S05]  /*200d0*/  BSYNC.RECONVERGENT B3 ;  /* 0x0000000000037941 */ /* 0x000fea0003800200 */
.L_x_2763:
        /* <DEDUP_REMOVED lines=31> */
[-C--:B------:R-:W-:Y:S02]  /*202d0*/  LEA R18, P2, R20, R6.reuse, 0x3 ;  /* 0x0000000614127211 */ /* 0x080fe400078418ff */
[----:B------:R-:W-:Y:S01]  /*202e0*/  LEA R22, P3, R24, R6, 0x3 ;  /* 0x0000000618167211 */ /* 0x000fe200078618ff */
[----:B------:R-:W-:Y:S01]  /*202f0*/  IMAD.IADD R17, R25, 0x1, R19 ;  /* 0x0000000119117824 */ /* 0x000fe200078e0213 */
        /* <DEDUP_REMOVED lines=13> */
.L_x_2766:
[----:B------:R-:W-:Y:S05]  /*203d0*/  BSYNC.RECONVERGENT B3 ;  /* 0x0000000000037941 */ /* 0x000fea0003800200 */
.L_x_2765:
        /* <DEDUP_REMOVED lines=34> */
[----:B---3--:R-:W-:Y:S01]  /*20600*/  @P0 IADD3 R54, P2, PT, R10, R54, RZ ;  /* 0x000000360a360210 */ /* 0x008fe20007f5e0ff */
[----:B------:R-:W-:-:S05]  /*20610*/  IMAD.X R7, R9, 0x1, R7, P1 ;  /* 0x0000000109077824 */ /* 0x000fca00008e0607 */
[----:B------:R-:W-:-:S07]  /*20620*/  @P0 IADD3.X R7, PT, PT, R11, R7, RZ, P2, !PT ;  /* 0x000000070b070210 */ /* 0x000fce00017fe4ff */
.L_x_2759:
[----:B------:R-:W-:Y:S05]  /*20630*/  BSYNC.RECONVERGENT B2 ;  /* 0x0000000000027941 */ /* 0x000fea0003800200 */
.L_x_2758:
[----:B------:R-:W0:Y:S01]  /*20640*/  LDCU.64 UR10, c[0x0][0x710] ;  /* 0x0000e200ff0a77ac */ /* 0x000e220008000a00 */
[----:B------:R-:W-:Y:S01]  /*20650*/  IMAD.MOV.U32 R55, RZ, RZ, R7 ;  /* 0x000000ffff377224 */ /* 0x000fe200078e0007 */
[----:B------:R-:W-:Y:S02]  /*20660*/  IADD3 R3, PT, PT, R3, 0x80, RZ ;  /* 0x0000008003037810 */ /* 0x000fe40007ffe0ff */
[----:B0-----:R-:W-:-:S04]  /*20670*/  IADD3 R4, P0, PT, R4, UR10, RZ ;  /* 0x0000000a04047c10 */ /* 0x001fc8000ff1e0ff */
[----:B------:R-:W-:-:S05]  /*20680*/  IADD3.X R5, PT, PT, RZ, UR11, RZ, P0, !PT ;  /* 0x0000000bff057c10 */ /* 0x000fca00087fe4ff */
[----:B------:R3:W-:Y:S04]  /*20690*/  STG.E.64 desc[UR6][R4.64], R54 ;  /* 0x0000003604007986 */ /* 0x0007e8000c101b06 */
.L_x_2746:
[----:B------:R-:W-:Y:S05]  /*206a0*/  BSYNC.RECONVERGENT B1 ;  /* 0x0000000000017941 */ /* 0x000fea0003800200 */
.L_x_2689:
[----:B------:R-:W-:Y:S05]  /*206b0*/  WARPSYNC.ALL ;  /* 0x0000000000007948 */ /* 0x000fea0003800000 */
[----:B------:R-:W-:-:S13]  /*206c0*/  ISETP.GE.AND P0, PT, R3, UR4, PT ;  /* 0x0000000403007c0c */ /* 0x000fda000bf06270 */
[----:B------:R-:W-:Y:S05]  /*206d0*/  @P0 EXIT ;  /* 0x000000000000094d */ /* 0x000fea0003800000 */
[----:B------:R-:W4:Y:S01]  /*206e0*/  LDCU.64 UR8, c[0x0][0x390] ;  /* 0x00007200ff0877ac */ /* 0x000f220008000a00 */
[----:B0123--:R-:W-:Y:S01]  /*206f0*/  MOV R4, RZ ;  /* 0x000000ff00047202 */ /* 0x00ffe20000000f00 */
        /* <DEDUP_REMOVED lines=396> */
.L_x_2767:
        /* <DEDUP_REMOVED lines=14> */
[----:B------:R-:W-:-:S02]  /*220a0*/  CS2R R50, SRZ ;  /* 0x0000000000327805 */ /* 0x000fc4000001ff00 */
        /* <DEDUP_REMOVED lines=16> */
[----:B------:R-:W-:Y:S01]  /*221b0*/  IMAD.MOV.U32 R4, RZ, RZ, R6 ;  /* 0x000000ffff047224 */ /* 0x000fe200078e0006 */
[----:B------:R-:W-:Y:S02]  /*221c0*/  MOV R5, R7 ;  /* 0x0000000700057202 */ /* 0x000fe40000000f00 */
[----:B------:R-:W-:Y:S02]  /*221d0*/  CS2R R50, SRZ ;  /* 0x0000000000327805 */ /* 0x000fe4000001ff00 */
[----:B------:R-:W-:Y:S02]  /*221e0*/  ISETP.GE.U32.AND.EX P0, PT, R11, RZ, PT, P0 ;  /* 0x000000ff0b00720c */ /* 0x000fe40003f06100 */
[----:B------:R-:W-:-:S11]  /*221f0*/  LOP3.LUT R52, R0, 0xf, RZ, 0xc0, !PT ;  /* 0x0000000f00347812 */ /* 0x000fd600078ec0ff */
[----:B------:R-:W-:Y:S05]  /*22200*/  @!P0 BRA `(.L_x_2771) ;  /* 0x0000000800708947 */ /* 0x000fea0003800000 */
[----:B------:R-:W-:Y:S01]  /*22210*/  BSSY.RECONVERGENT B3, `(.L_x_2771) ;  /* 0x000009b000037945 */ /* 0x000fe20003800200 */
[----:B------:R-:W-:Y:S02]  /*22220*/  LOP3.LUT R46, R11, 0x7fffffff, RZ, 0xc0, !PT ;  /* 0x7fffffff0b2e7812 */ /* 0x000fe400078ec0ff */
[----:B------:R-:W-:Y:S02]  /*22230*/  CS2R R50, SRZ ;  /* 0x0000000000327805 */ /* 0x000fe4000001ff00 */
[----:B------:R-:W-:-:S07]  /*22240*/  LOP3.LUT R48, R0, 0xfffffff0, RZ, 0xc0, !PT ;  /* 0xfffffff000307812 */ /* 0x000fce00078ec0ff */
.L_x_2772:
        /* <DEDUP_REMOVED lines=22> */
[----:B------:R-:W-:Y:S01]  /*223b0*/  IMAD R25, R26, UR5, R29 ;  /* 0x000000051a197c24 */ /* 0x000fe2000f8e021d */
[----:B------:R-:W-:Y:S01]  /*223c0*/  LEA R28, P0, R22, R47, 0x3 ;  /* 0x0000002f161c7211 */ /* 0x000fe200078018ff */
[----:B------:R-:W-:Y:S01]  /*223d0*/  IMAD.WIDE.U32 R42, R24, UR4, RZ ;  /* 0x00000004182a7c25 */ /* 0x000fe2000f8e00ff */
[----:B------:R-:W-:Y:S02]  /*223e0*/  IADD3 R27, PT, PT, R23, R27, RZ ;  /* 0x0000001b171b7210 */ /* 0x000fe40007ffe0ff */
[----:B------:R-:W-:Y:S01]  /*223f0*/  LEA R26, P1, R40, R47, 0x3 ;  /* 0x0000002f281a7211 */ /* 0x000fe200078218ff */
[----:B------:R-:W-:Y:S02]  /*22400*/  IMAD R45, R24, UR5, R45 ;  /* 0x00000005182d7c24 */ /* 0x000fe4000f8e022d */
[----:B------:R-:W-:Y:S02]  /*22410*/  IMAD.IADD R25, R41, 0x1, R25 ;  /* 0x0000000129197824 */ /* 0x000fe400078e0219 */
[----:B-----5:R-:W-:Y:S01]  /*22420*/  IMAD R21, R21, UR4, RZ ;  /* 0x0000000415157c24 */ /* 0x020fe2000f8e02ff */
[----:B------:R-:W-:Y:S01]  /*22430*/  LEA.HI.X R29, R22, R49, R27, 0x3, P0 ;  /* 0x00000031161d7211 */ /* 0x000fe200000f1c1b */
        /* <DEDUP_REMOVED lines=8> */
[----:B------:R-:W2:Y:S02]  /*224c0*/  LDG.E.64 R28, desc[UR6][R28.64] ;  /* 0x000000061c1c7981 */ /* 0x000ea4000c1e1b00 */
[----:B------:R-:W-:Y:S01]  /*224d0*/  IMAD R23, R36, UR5, R37 ;  /* 0x0000000524177c24 */ /* 0x000fe2000f8e0225 */
[----:B------:R-:W-:Y:S01]  /*224e0*/  LEA R20, P1, R40, R47, 0x3 ;  /* 0x0000002f28147211 */ /* 0x000fe200078218ff */
[C---:B------:R-:W-:Y:S01]  /*224f0*/  IMAD.WIDE.U32 R42, R18.reuse, UR4, RZ ;  /* 0x00000004122a7c25 */ /* 0x040fe2000f8e00ff */
[----:B------:R-:W2:Y:S03]  /*22500*/  LDG.E.64 R26, desc[UR6][R26.64] ;  /* 0x000000061a1a7981 */ /* 0x000ea6000c1e1b00 */
[----:B------:R-:W-:Y:S01]  /*22510*/  IMAD R19, R18, UR5, R19 ;  /* 0x0000000512137c24 */ /* 0x000fe2000f8e0213 */
[----:B------:R-:W3:Y:S01]  /*22520*/  LDG.E.64 R24, desc[UR6][R24.64] ;  /* 0x0000000618187981 */ /* 0x000ee2000c1e1b00 */
[----:B------:R-:W-:-:S02]  /*22530*/  IMAD.IADD R21, R41, 0x1, R21 ;  /* 0x0000000129157824 */ /* 0x000fc400078e0215 */
[----:B------:R-:W-:Y:S01]  /*22540*/  IMAD.WIDE.U32 R36, R36, UR4, RZ ;  /* 0x0000000424247c25 */ /* 0x000fe2000f8e00ff */
[----:B------:R-:W-:-:S03]  /*22550*/  LEA R18, P2, R42, R47, 0x3 ;  /* 0x0000002f2a127211 */ /* 0x000fc600078418ff */
[----:B------:R-:W-:Y:S01]  /*22560*/  IMAD R13, R13, UR4, RZ ;  /* 0x000000040d0d7c24 */ /* 0x000fe2000f8e02ff */
[----:B------:R-:W-:Y:S01]  /*22570*/  IADD3 R19, PT, PT, R43, R19, RZ ;  /* 0x000000132b137210 */ /* 0x000fe20007ffe0ff */
[----:B------:R-:W-:Y:S01]  /*22580*/  IMAD R15, R15, UR4, RZ ;  /* 0x000000040f0f7c24 */ /* 0x000fe2000f8e02ff */
[----:B------:R-:W-:Y:S01]  /*22590*/  LEA.HI.X R21, R40, R49, R21, 0x3, P1 ;  /* 0x0000003128157211 */ /* 0x000fe200008f1c15 */
[----:B------:R-:W-:Y:S01]  /*225a0*/  IMAD.WIDE.U32 R40, R12, UR4, RZ ;  /* 0x000000040c287c25 */ /* 0x000fe2000f8e00ff */
[----:B------:R-:W-:Y:S02]  /*225b0*/  LEA R22, P0, R36, R47, 0x3 ;  /* 0x0000002f24167211 */ /* 0x000fe400078018ff */
[----:B------:R-:W-:Y:S01]  /*225c0*/  IADD3 R23, PT, PT, R37, R23, RZ ;  /* 0x0000001725177210 */ /* 0x000fe20007ffe0ff */
[----:B------:R-:W-:Y:S02]  /*225d0*/  IMAD R13, R12, UR5, R13 ;  /* 0x000000050c0d7c24 */ /* 0x000fe4000f8e020d */
[----:B------:R-:W-:Y:S01]  /*225e0*/  IMAD R17, R17, UR4, RZ ;  /* 0x0000000411117c24 */ /* 0x000fe2000f8e02ff */
[-C--:B------:R-:W-:Y:S01]  /*225f0*/  LEA.HI.X R19, R42, R49.reuse, R19, 0x3, P2 ;  /* 0x000000312a137211 */ /* 0x080fe200010f1c13 */
[----:B------:R-:W-:Y:S01]  /*22600*/  IMAD R45, R14, UR5, R15 ;  /* 0x000000050e2d7c24 */ /* 0x000fe2000f8e020f */
[----:B------:R-:W-:Y:S01]  /*22610*/  LEA.HI.X R23, R36, R49, R23, 0x3, P0 ;  /* 0x0000003124177211 */ /* 0x000fe200000f1c17 */
[----:B------:R-:W-:Y:S01]  /*22620*/  IMAD.WIDE.U32 R42, R14, UR4, RZ ;  /* 0x000000040e2a7c25 */ /* 0x000fe2000f8e00ff */
[----:B------:R-:W-:Y:S01]  /*22630*/  LEA R14, P1, R40, R47, 0x3 ;  /* 0x0000002f280e7211 */ /* 0x000fe200078218ff */
[----:B------:R-:W4:Y:S02]  /*22640*/  LDG.E.64 R20, desc[UR6][R20.64] ;  /* 0x0000000614147981 */ /* 0x000f24000c1e1b00 */
[----:B------:R-:W-:-:S02]  /*22650*/  IMAD.IADD R15, R41, 0x1, R13 ;  /* 0x00000001290f7824 */ /* 0x000fc400078e020d */
[C---:B------:R-:W-:Y:S01]  /*22660*/  IMAD R17, R16.reuse, UR5, R17 ;  /* 0x0000000510117c24 */ /* 0x040fe2000f8e0211 */
[----:B------:R-:W4:Y:S01]  /*22670*/  LDG.E.64 R18, desc[UR6][R18.64] ;  /* 0x0000000612127981 */ /* 0x000f22000c1e1b00 */
[----:B------:R-:W-:Y:S01]  /*22680*/  IMAD.WIDE.U32 R36, R16, UR4, RZ ;  /* 0x0000000410247c25 */ /* 0x000fe2000f8e00ff */
[----:B------:R-:W-:-:S03]  /*22690*/  LEA.HI.X R15, R40, R49, R15, 0x3, P1 ;  /* 0x00000031280f7211 */ /* 0x000fc600008f1c0f */
[----:B------:R-:W-:Y:S01]  /*226a0*/  IMAD R11, R11, UR4, RZ ;  /* 0x000000040b0b7c24 */ /* 0x000fe2000f8e02ff */
[----:B------:R-:W-:Y:S01]  /*226b0*/  LEA R16, P0, R36, R47, 0x3 ;  /* 0x0000002f24107211 */ /* 0x000fe200078018ff */
[----:B------:R-:W-:Y:S01]  /*226c0*/  IMAD.WIDE.U32 R40, R10, UR4, RZ ;  /* 0x000000040a287c25 */ /* 0x000fe2000f8e00ff */
[----:B------:R-:W-:Y:S01]  /*226d0*/  IADD3 R17, PT, PT, R37, R17, RZ ;  /* 0x0000001125117210 */ /* 0x000fe20007ffe0ff */
[----:B------:R-:W3:Y:S01]  /*226e0*/  LDG.E.64 R22, desc[UR6][R22.64] ;  /* 0x0000000616167981 */ /* 0x000ee2000c1e1b00 */
[----:B------:R-:W-:Y:S01]  /*226f0*/  LEA R12, P2, R42, R47, 0x3 ;  /* 0x0000002f2a0c7211 */ /* 0x000fe200078418ff */
[----:B------:R-:W-:Y:S01]  /*22700*/  IMAD R11, R10, UR5, R11 ;  /* 0x000000050a0b7c24 */ /* 0x000fe2000f8e020b */
[----:B------:R-:W-:Y:S01]  /*22710*/  IADD3 R13, PT, PT, R43, R45, RZ ;  /* 0x0000002d2b0d7210 */ /* 0x000fe20007ffe0ff */
[----:B------:R-:W-:Y:S01]  /*22720*/  IMAD R7, R7, UR4, RZ ;  /* 0x0000000407077c24 */ /* 0x000fe2000f8e02ff */
        /* <DEDUP_REMOVED lines=8> */
[----:B------:R-:W-:Y:S01]  /*227b0*/  IMAD.WIDE.U32 R36, R8, UR4, RZ ;  /* 0x0000000408247c25 */ /* 0x000fe2000f8e00ff */
[----:B------:R-:W-:Y:S01]  /*227c0*/  LEA.HI.X R11, R40, R49, R11, 0x3, P0 ;  /* 0x00000031280b7211 */ /* 0x000fe200000f1c0b */
[----:B------:R-:W5:Y:S01]  /*227d0*/  LDG.E.64 R16, desc[UR6][R16.64] ;  /* 0x0000000610107981 */ /* 0x000f62000c1e1b00 */
[----:B------:R-:W-:Y:S01]  /*227e0*/  IADD3 R7, PT, PT, R43, R7, RZ ;  /* 0x000000072b077210 */ /* 0x000fe20007ffe0ff */
[----:B------:R-:W-:Y:S02]  /*227f0*/  IMAD R9, R8, UR5, R9 ;  /* 0x0000000508097c24 */ /* 0x000fe4000f8e0209 */
[----:B------:R-:W-:Y:S01]  /*22800*/  IMAD R41, R31, UR4, RZ ;  /* 0x000000041f297c24 */ /* 0x000fe2000f8e02ff */
[----:B------:R-:W5:Y:S01]  /*22810*/  LDG.E.64 R12, desc[UR6][R12.64] ;  /* 0x000000060c0c7981 */ /* 0x000f62000c1e1b00 */
[----:B------:R-:W-:Y:S01]  /*22820*/  IMAD R43, R33, UR4, RZ ;  /* 0x00000004212b7c24 */ /* 0x000fe2000f8e02ff */
[----:B------:R-:W-:Y:S01]  /*22830*/  LEA R8, P1, R36, R47, 0x3 ;  /* 0x0000002f24087211 */ /* 0x000fe200078218ff */
[----:B------:R-:W-:Y:S01]  /*22840*/  IMAD.IADD R9, R37, 0x1, R9 ;  /* 0x0000000125097824 */ /* 0x000fe200078e0209 */
[----:B------:R-:W5:Y:S01]  /*22850*/  LDG.E.64 R10, desc[UR6][R10.64] ;  /* 0x000000060a0a7981 */ /* 0x000f62000c1e1b00 */
[----:B------:R-:W-:-:S02]  /*22860*/  IMAD R35, R35, UR4, RZ ;  /* 0x0000000423237c24 */ /* 0x000fc4000f8e02ff */
[C---:B------:R-:W-:Y:S02]  /*22870*/  IMAD R41, R30.reuse, UR5, R41 ;  /* 0x000000051e297c24 */ /* 0x040fe4000f8e0229 */
[----:B------:R-:W-:Y:S01]  /*22880*/  IMAD.WIDE.U32 R30, R30, UR4, RZ ;  /* 0x000000041e1e7c25 */ /* 0x000fe2000f8e00ff */
[----:B------:R-:W-:-:S03]  /*22890*/  LEA R6, P2, R42, R47, 0x3 ;  /* 0x0000002f2a067211 */ /* 0x000fc600078418ff */
[C---:B------:R-:W-:Y:S02]  /*228a0*/  IMAD R43, R32.reuse, UR5, R43 ;  /* 0x00000005202b7c24 */ /* 0x040fe4000f8e022b */
[----:B------:R-:W-:Y:S02]  /*228b0*/  IMAD R45, R39, UR4, RZ ;  /* 0x00000004272d7c24 */ /* 0x000fe4000f8e02ff */
[----:B------:R-:W-:Y:S01]  /*228c0*/  IMAD.WIDE.U32 R32, R32, UR4, RZ ;  /* 0x0000000420207c25 */ /* 0x000fe2000f8e00ff */
[----:B------:R-:W-:-:S03]  /*228d0*/  LEA.HI.X R9, R36, R49, R9, 0x3, P1 ;  /* 0x0000003124097211 */ /* 0x000fc600008f1c09 */
[C---:B------:R-:W-:Y:S02]  /*228e0*/  IMAD R39, R34.reuse, UR5, R35 ;  /* 0x0000000522277c24 */ /* 0x040fe4000f8e0223 */
[----:B------:R-:W-:Y:S01]  /*228f0*/  IMAD.WIDE.U32 R34, R34, UR4, RZ ;  /* 0x0000000422227c25 */ /* 0x000fe2000f8e00ff */
[----:B------:R-:W-:Y:S01]  /*22900*/  IADD3 R41, PT, PT, R31, R41, RZ ;  /* 0x000000291f297210 */ /* 0x000fe20007ffe0ff */
[----:B------:R-:W5:Y:S02]  /*22910*/  LDG.E.64 R8, desc[UR6][R8.64] ;  /* 0x0000000608087981 */ /* 0x000f64000c1e1b00 */
[----:B------:R-:W-:Y:S01]  /*22920*/  IMAD.WIDE.U32 R36, R38, UR4, RZ ;  /* 0x0000000426247c25 */ /* 0x000fe2000f8e00ff */
[----:B------:R-:W-:-:S03]  /*22930*/  LEA.HI.X R7, R42, R49, R7, 0x3, P2 ;  /* 0x000000312a077211 */ /* 0x000fc600010f1c07 */
[----:B------:R-:W-:Y:S01]  /*22940*/  IMAD R45, R38, UR5, R45 ;  /* 0x00000005262d7c24 */ /* 0x000fe2000f8e022d */
[-C--:B------:R-:W-:Y:S01]  /*22950*/  LEA R38, P0, R30, R47.reuse, 0x3 ;  /* 0x0000002f1e267211 */ /* 0x080fe200078018ff */
[----:B------:R-:W-:Y:S01]  /*22960*/  IMAD.IADD R43, R33, 0x1, R43 ;  /* 0x00000001212b7824 */ /* 0x000fe200078e022b */
[----:B------:R-:W-:Y:S01]  /*22970*/  LEA R40, P1, R32, R47, 0x3 ;  /* 0x0000002f20287211 */ /* 0x000fe200078218ff */
[----:B------:R-:W5:Y:S01]  /*22980*/  LDG.E.64 R6, desc[UR6][R6.64] ;  /* 0x0000000606067981 */ /* 0x000f62000c1e1b00 */
[----:B------:R-:W-:Y:S02]  /*22990*/  IADD3 R33, PT, PT, R35, R39, RZ ;  /* 0x0000002723217210 */ /* 0x000fe40007ffe0ff */
[----:B------:R-:W-:Y:S02]  /*229a0*/  LEA.HI.X R39, R30, R49, R41, 0x3, P0 ;  /* 0x000000311e277211 */ /* 0x000fe400000f1c29 */
[-C--:B------:R-:W-:Y:S02]  /*229b0*/  LEA R42, P2, R34, R47.reuse, 0x3 ;  /* 0x0000002f222a7211 */ /* 0x080fe400078418ff */
        /* <DEDUP_REMOVED lines=12> */
[----:B----4-:R-:W-:Y:S02]  /*22a80*/  IADD3 R27, P0, P1, R18, R20, R31 ;  /* 0x00000014121b7210 */ /* 0x010fe4000791e01f */
[----:B------:R-:W-:-:S04]  /*22a90*/  IADD3.X R25, PT, PT, R23, R25, R29, P2, P3 ;  /* 0x0000001917197210 */ /* 0x000fc800017e641d */
        /* <DEDUP_REMOVED lines=11> */
[----:B------:R-:W-:Y:S02]  /*22b50*/  IADD3 R4, P3, PT, R4, 0x80, RZ ;  /* 0x0000008004047810 */ /* 0x000fe40007f7e0ff */
[----:B------:R-:W-:-:S04]  /*22b60*/  IADD3 R11, P2, P1, R40, R38, R15 ;  /* 0x00000026280b7210 */ /* 0x000fc8000795e00f */
[----:B------:R-:W-:Y:S02]  /*22b70*/  IADD3.X R39, PT, PT, R41, R39, R7, P2, P1 ;  /* 0x0000002729277210 */ /* 0x000fe400017e2407 */
[----:B------:R-:W-:Y:S01]  /*22b80*/  IADD3 R50, P4, P5, R44, R42, R11 ;  /* 0x0000002a2c327210 */ /* 0x000fe20007d9e00b */
[----:B------:R-:W-:-:S03]  /*22b90*/  IMAD.X R5, RZ, RZ, R5, P3 ;  /* 0x000000ffff057224 */ /* 0x000fc600018e0605 */
[----:B------:R-:W-:Y:S01]  /*22ba0*/  IADD3.X R51, PT, PT, R45, R43, R39, P4, P5 ;  /* 0x0000002b2d337210 */ /* 0x000fe200027ea427 */
[----:B------:R-:W-:Y:S08]  /*22bb0*/  @P0 BRA `(.L_x_2772) ;  /* 0xfffffff400a40947 */ /* 0x000ff0000383ffff */
[----:B------:R-:W-:Y:S05]  /*22bc0*/  BSYNC.RECONVERGENT B3 ;  /* 0x0000000000037941 */ /* 0x000fea0003800200 */
.L_x_2771:
[----:B------:R-:W-:Y:S05]  /*22bd0*/  BSYNC.RECONVERGENT B2 ;  /* 0x0000000000027941 */ /* 0x000fea0003800200 */
.L_x_2770:
        /* <DEDUP_REMOVED lines=26> */
[----:B------:R-:W-:Y:S02]  /*22d80*/  IMAD R9, R8, UR9, R9 ;  /* 0x0000000908097c24 */ /* 0x000fe4000f8e0209 */
[----:B-----5:R-:W-:Y:S01]  /*22d90*/  IMAD R13, R13, UR8, RZ ;  /* 0x000000080d0d7c24 */ /* 0x020fe2000f8e02ff */
[----:B------:R-:W-:Y:S01]  /*22da0*/  LEA.HI.X R7, R22, R49, R7, 0x3, P1 ;  /* 0x0000003116077211 */ /* 0x000fe200008f1c07 */
[----:B------:R-:W-:-:S04]  /*22db0*/  IMAD.WIDE.U32 R22, R8, UR8, RZ ;  /* 0x0000000808167c25 */ /* 0x000fc8000f8e00ff */
[C---:B------:R-:W-:Y:S01]  /*22dc0*/  IMAD.WIDE.U32 R24, R10.reuse, UR8, RZ ;  /* 0x000000080a187c25 */ /* 0x040fe2000f8e00ff */
[----:B------:R-:W2:Y:S03]  /*22dd0*/  LDG.E.64 R6, desc[UR6][R6.64] ;  /* 0x0000000606067981 */ /* 0x000ea6000c1e1b00 */
[----:B------:R-:W-:Y:S01]  /*22de0*/  IMAD R11, R10, UR9, R11 ;  /* 0x000000090a0b7c24 */ /* 0x000fe2000f8e020b */
[----:B------:R-:W-:Y:S01]  /*22df0*/  LEA R10, P2, R24, R47, 0x3 ;  /* 0x0000002f180a7211 */ /* 0x000fe200078418ff */
[----:B------:R-:W-:Y:S02]  /*22e00*/  IMAD R21, R21, UR8, RZ ;  /* 0x0000000815157c24 */ /* 0x000fe4000f8e02ff */
[----:B------:R-:W-:-:S04]  /*22e10*/  IMAD.WIDE.U32 R28, R12, UR8, RZ ;  /* 0x000000080c1c7c25 */ /* 0x000fc8000f8e00ff */
[----:B------:R-:W-:Y:S01]  /*22e20*/  IMAD R27, R12, UR9, R13 ;  /* 0x000000090c1b7c24 */ /* 0x000fe2000f8e020d */
[----:B------:R-:W-:Y:S01]  /*22e30*/  IADD3 R13, PT, PT, R23, R9, RZ ;  /* 0x00000009170d7210 */ /* 0x000fe20007ffe0ff */
[----:B------:R-:W-:Y:S01]  /*22e40*/  IMAD.IADD R11, R25, 0x1, R11 ;  /* 0x00000001190b7824 */ /* 0x000fe200078e020b */
[-C--:B------:R-:W-:Y:S01]  /*22e50*/  LEA R12, P1, R22, R47.reuse, 0x3 ;  /* 0x0000002f160c7211 */ /* 0x080fe200078218ff */
[----:B------:R-:W-:Y:S01]  /*22e60*/  IMAD R23, R19, UR8, RZ ;  /* 0x0000000813177c24 */ /* 0x000fe2000f8e02ff */
[----:B------:R-:W-:Y:S01]  /*22e70*/  LEA R8, P3, R28, R47, 0x3 ;  /* 0x0000002f1c087211 */ /* 0x000fe200078618ff */
[C---:B------:R-:W-:Y:S01]  /*22e80*/  IMAD R19, R20.reuse, UR9, R21 ;  /* 0x0000000914137c24 */ /* 0x040fe2000f8e0215 */
[----:B------:R-:W-:Y:S01]  /*22e90*/  IADD3 R9, PT, PT, R29, R27, RZ ;  /* 0x0000001b1d097210 */ /* 0x000fe20007ffe0ff */
[----:B------:R-:W-:Y:S01]  /*22ea0*/  IMAD.WIDE.U32 R20, R20, UR8, RZ ;  /* 0x0000000814147c25 */ /* 0x000fe2000f8e00ff */
[-C--:B------:R-:W-:Y:S02]  /*22eb0*/  LEA.HI.X R11, R24, R49.reuse, R11, 0x3, P2 ;  /* 0x00000031180b7211 */ /* 0x080fe400010f1c0b */
[-C--:B------:R-:W-:Y:S01]  /*22ec0*/  LEA.HI.X R13, R22, R49.reuse, R13, 0x3, P1 ;  /* 0x00000031160d7211 */ /* 0x080fe200008f1c0d */
[----:B------:R-:W-:Y:S01]  /*22ed0*/  IMAD R17, R17, UR8, RZ ;  /* 0x0000000811117c24 */ /* 0x000fe2000f8e02ff */
[----:B------:R-:W-:Y:S01]  /*22ee0*/  LEA.HI.X R9, R28, R49, R9, 0x3, P3 ;  /* 0x000000311c097211 */ /* 0x000fe200018f1c09 */
[C---:B------:R-:W-:Y:S01]  /*22ef0*/  IMAD R23, R18.reuse, UR9, R23 ;  /* 0x0000000912177c24 */ /* 0x040fe2000f8e0217 */
[----:B------:R-:W-:Y:S01]  /*22f00*/  IADD3 R21, PT, PT, R21, R19, RZ ;  /* 0x0000001315157210 */ /* 0x000fe20007ffe0ff */
[----:B------:R-:W-:Y:S01]  /*22f10*/  IMAD.WIDE.U32 R24, R18, UR8, RZ ;  /* 0x0000000812187c25 */ /* 0x000fe2000f8e00ff */
[-C--:B------:R-:W-:Y:S01]  /*22f20*/  LEA R22, P1, R20, R47.reuse, 0x3 ;  /* 0x0000002f14167211 */ /* 0x080fe200078218ff */
[----:B------:R-:W2:Y:S02]  /*22f30*/  LDG.E.64 R12, desc[UR6][R12.64] ;  /* 0x000000060c0c7981 */ /* 0x000ea4000c1e1b00 */
[----:B------:R-:W-:Y:S01]  /*22f40*/  IMAD R15, R15, UR8, RZ ;  /* 0x000000080f0f7c24 */ /* 0x000fe2000f8e02ff */
[----:B------:R-:W-:Y:S01]  /*22f50*/  LEA R18, P2, R24, R47, 0x3 ;  /* 0x0000002f18127211 */ /* 0x000fe200078418ff */
[C---:B------:R-:W-:Y:S01]  /*22f60*/  IMAD R17, R16.reuse, UR9, R17 ;  /* 0x0000000910117c24 */ /* 0x040fe2000f8e0211 */
[----:B------:R-:W3:Y:S01]  /*22f70*/  LDG.E.64 R10, desc[UR6][R10.64] ;  /* 0x000000060a0a7981 */ /* 0x000ee2000c1e1b00 */
[----:B------:R-:W-:-:S03]  /*22f80*/  IMAD.WIDE.U32 R28, R16, UR8, RZ ;  /* 0x00000008101c7c25 */ /* 0x000fc6000f8e00ff */
[----:B------:R-:W3:Y:S01]  /*22f90*/  LDG.E.64 R8, desc[UR6][R8.64] ;  /* 0x0000000608087981 */ /* 0x000ee2000c1e1b00 */
[----:B------:R-:W-:Y:S01]  /*22fa0*/  IMAD.WIDE.U32 R30, R14, UR8, RZ ;  /* 0x000000080e1e7c25 */ /* 0x000fe2000f8e00ff */
[----:B------:R-:W-:Y:S02]  /*22fb0*/  LEA R16, P3, R28, R47, 0x3 ;  /* 0x0000002f1c107211 */ /* 0x000fe400078618ff */
[----:B------:R-:W-:Y:S01]  /*22fc0*/  IADD3 R17, PT, PT, R29, R17, RZ ;  /* 0x000000111d117210 */ /* 0x000fe20007ffe0ff */
[----:B------:R-:W-:Y:S01]  /*22fd0*/  IMAD R15, R14, UR9, R15 ;  /* 0x000000090e0f7c24 */ /* 0x000fe2000f8e020f */
[----:B------:R-:W-:Y:S01]  /*22fe0*/  LEA R14, P4, R30, R47, 0x3 ;  /* 0x0000002f1e0e7211 */ /* 0x000fe200078818ff */
[----:B------:R-:W-:Y:S01]  /*22ff0*/  IMAD.IADD R19, R25, 0x1, R23 ;  /* 0x0000000119137824 */ /* 0x000fe200078e0217 */
[----:B------:R-:W-:Y:S02]  /*23000*/  LEA.HI.X R23, R20, R49, R21, 0x3, P1 ;  /* 0x0000003114177211 */ /* 0x000fe400008f1c15 */
[----:B------:R-:W-:-:S02]  /*23010*/  IADD3 R15, PT, PT, R31, R15, RZ ;  /* 0x0000000f1f0f7210 */ /* 0x000fc40007ffe0ff */
[-C--:B------:R-:W-:Y:S02]  /*23020*/  LEA.HI.X R19, R24, R49.reuse, R19, 0x3, P2 ;  /* 0x0000003118137211 */ /* 0x080fe400010f1c13 */
        /* <DEDUP_REMOVED lines=16> */
.L_x_2774:
[----:B------:R-:W-:Y:S05]  /*23130*/  BSYNC.RECONVERGENT B2 ;  /* 0x0000000000027941 */ /* 0x000fea0003800200 */
.L_x_2773:
        /* <DEDUP_REMOVED lines=27> */
[----:B------:R-:W-:Y:S01]  /*232f0*/  LEA R8, P1, R10, R47, 0x3 ;  /* 0x0000002f0a087211 */ /* 0x000fe200078218ff */
[----:B------:R-:W-:Y:S01]  /*23300*/  IMAD.WIDE.U32 R18, R16, UR8, RZ ;  /* 0x0000000810127c25 */ /* 0x000fe2000f8e00ff */
[----:B------:R-:W-:-:S02]  /*23310*/  IADD3 R9, PT, PT, R11, R9, RZ ;  /* 0x000000090b097210 */ /* 0x000fc40007ffe0ff */
[-C--:B------:R-:W-:Y:S01]  /*23320*/  LEA R12, P2, R14, R47.reuse, 0x3 ;  /* 0x0000002f0e0c7211 */ /* 0x080fe200078418ff */
[----:B------:R-:W-:Y:S01]  /*23330*/  IMAD R17, R16, UR9, R17 ;  /* 0x0000000910117c24 */ /* 0x000fe2000f8e0211 */
[----:B------:R-:W-:Y:S01]  /*23340*/  LEA R16, P3, R18, R47, 0x3 ;  /* 0x0000002f12107211 */ /* 0x000fe200078618ff */
[----:B------:R-:W-:Y:S01]  /*23350*/  IMAD.IADD R13, R15, 0x1, R13 ;  /* 0x000000010f0d7824 */ /* 0x000fe200078e020d */
[----:B------:R-:W-:Y:S02]  /*23360*/  LEA.HI.X R9, R10, R49, R9, 0x3, P1 ;  /* 0x000000310a097211 */ /* 0x000fe400008f1c09 */
[----:B------:R-:W-:Y:S02]  /*23370*/  IADD3 R17, PT, PT, R19, R17, RZ ;  /* 0x0000001113117210 */ /* 0x000fe40007ffe0ff */
[-C--:B------:R-:W-:Y:S02]  /*23380*/  LEA.HI.X R13, R14, R49.reuse, R13, 0x3, P2 ;  /* 0x000000310e0d7211 */ /* 0x080fe400010f1c0d */
[----:B------:R-:W-:Y:S01]  /*23390*/  LEA.HI.X R17, R18, R49, R17, 0x3, P3 ;  /* 0x0000003112117211 */ /* 0x000fe200018f1c11 */
        /* <DEDUP_REMOVED lines=9> */
.L_x_2776:
[----:B------:R-:W-:Y:S05]  /*23430*/  BSYNC.RECONVERGENT B2 ;  /* 0x0000000000027941 */ /* 0x000fea0003800200 */
.L_x_2775:
        /* <DEDUP_REMOVED lines=28> */
[----:B------:R-:W-:Y:S01]  /*23600*/  @P0 LEA R8, P1, R6, R47, 0x3 ;  /* 0x0000002f06080211 */ /* 0x000fe200078218ff */
[----:B------:R-:W2:Y:S02]  /*23610*/  LDG.E.64 R4, desc[UR6][R12.64] ;  /* 0x000000060c047981 */ /* 0x000ea4000c1e1b00 */
[----:B------:R-:W-:-:S05]  /*23620*/  @P0 IMAD.IADD R0, R7, 0x1, R9 ;  /* 0x0000000107000824 */ /* 0x000fca00078e0209 */
[----:B------:R-:W-:-:S05]  /*23630*/  @P0 LEA.HI.X R9, R6, R49, R0, 0x3, P1 ;  /* 0x0000003106090211 */ /* 0x000fca00008f1c00 */
[----:B------:R-:W3:Y:S01]  /*23640*/  @P0 LDG.E.64 R6, desc[UR6][R8.64] ;  /* 0x0000000608060981 */ /* 0x000ee2000c1e1b00 */
[----:B--2---:R-:W-:-:S04]  /*23650*/  IADD3 R50, P1, PT, R4, R50, RZ ;  /* 0x0000003204327210 */ /* 0x004fc80007f3e0ff */
[----:B------:R-:W-:Y:S02]  /*23660*/  IADD3.X R51, PT, PT, R5, R51, RZ, P1, !PT ;  /* 0x0000003305337210 */ /* 0x000fe40000ffe4ff */
[----:B---3--:R-:W-:-:S04]  /*23670*/  @P0 IADD3 R50, P2, PT, R6, R50, RZ ;  /* 0x0000003206320210 */ /* 0x008fc80007f5e0ff */
[----:B------:R-:W-:-:S09]  /*23680*/  @P0 IADD3.X R51, PT, PT, R7, R51, RZ, P2, !PT ;  /* 0x0000003307330210 */ /* 0x000fd200017fe4ff */
.L_x_2769:
[----:B------:R-:W-:Y:S05]  /*23690*/  BSYNC.RECONVERGENT B1 ;  /* 0x0000000000017941 */ /* 0x000fea0003800200 */
.L_x_2768:
[----:B------:R-:W-:Y:S01]  /*236a0*/  STG.E.64 desc[UR6][R2.64], R50 ;  /* 0x0000003202007986 */ /* 0x000fe2000c101b06 */
[----:B------:R-:W-:Y:S05]  /*236b0*/  EXIT ;  /* 0x000000000000794d */ /* 0x000fea0003800000 */
.L_x_2777:
        /* <DEDUP_REMOVED lines=12> */
.L_x_17239:


//--------------------- .text._ZN2at6native73_GLOBAL__N__c8866d80_35_SparseBinaryOpIntersectionKernel_cu_7dd49032_323712apply_kernelILi128ELi8EZNS1_29binary_op_intersection_kernelINS1_9RhsProjOpEilEEvRNS_14TensorIteratorEllRKNS_6TensorEbEUliE_EEviT1_ --------------------------
	.section	.text._ZN2at6native73_GLOBAL__N__c8866d80_35_SparseBinaryOpIntersectionKernel_cu_7dd49032_323712apply_kernelILi128ELi8EZNS1_29binary_op_intersection_kernelINS1_9RhsProjOpEilEEvRNS_14TensorIteratorEllRKNS_6TensorEbEUliE_EEviT1_,"ax",@progbits
	.align	128
.text._ZN2at6native73_GLOBAL__N__c8866d80_35_SparseBinaryOpIntersectionKernel_cu_7dd49032_323712apply_kernelILi128ELi8EZNS1_29binary_op_intersection_kernelINS1_9RhsProjOpEilEEvRNS_14TensorIteratorEllRKNS_6TensorEbEUliE_EEviT1_:
        .type           _ZN2at6native73_GLOBAL__N__c8866d80_35_SparseBinaryOpIntersectionKernel_cu_7dd49032_323712apply_kernelILi128ELi8EZNS1_29binary_op_intersection_kernelINS1_9RhsProjOpEilEEvRNS_14TensorIteratorEllRKNS_6TensorEbEUliE_EEviT1_,@function
        .size           _ZN2at6native73_GLOBAL__N__c8866d80_35_SparseBinaryOpIntersectionKernel_cu_7dd49032_323712apply_kernelILi128ELi8EZNS1_29binary_op_intersection_kernelINS1_9RhsProjOpEilEEvRNS_14TensorIteratorEllRKNS_6TensorEbEUliE_EEviT1_,(.L_x_17240 - _ZN2at6native73_GLOBAL__N__c8866d80_35_SparseBinaryOpIntersectionKernel_cu_7dd49032_323712apply_kernelILi128ELi8EZNS1_29binary_op_intersection_kernelINS1_9RhsProjOpEilEEvRNS_14TensorIteratorEllRKNS_6TensorEbEUliE_EEviT1_)
        .other          _ZN2at6native73_GLOBAL__N__c8866d80_35_SparseBinaryOpIntersectionKernel_cu_7dd49032_323712apply_kernelILi128ELi8EZNS1_29binary_op_intersection_kernelINS1_9RhsProjOpEilEEvRNS_14TensorIteratorEllRKNS_6TensorEbEUliE_EEviT1_,@"STO_CUDA_ENTRY STV_DEFAULT"
_ZN2at6native73_GLOBAL__N__c8866d80_35_SparseBinaryOpIntersectionKernel_cu_7dd49032_323712apply_kernelILi128ELi8EZNS1_29binary_op_intersection_kernelINS1_9RhsProjOpEilEEvRNS_14TensorIteratorEllRKNS_6TensorEbEUliE_EEviT1_:
        /* <DEDUP_REMOVED lines=53> */
[----:B------:R-:W-:-:S05]  /*0350*/  NOP ;  /* 0x0000000000007918 */ /* 0x000fca0000000000 */
.L_x_2784:
        /* <DEDUP_REMOVED lines=24> */
[----:B------:R-:W-:Y:S02]  /*04e0*/  IMAD R37, R36, UR29, R37 ;  /* 0x0000001d24257c24 */ /* 0x000fe4000f8e0225 */
[----:B------:R-:W-:Y:S02]  /*04f0*/  IMAD.IADD R33, R45, 0x1, R33 ;  /* 0x000000012d217824 */ /* 0x000fe400078e0221 */
[----:B----4-:R-:W-:Y:S01]  /*0500*/  IMAD R41, R41, UR28, RZ ;  /* 0x0000001c29297c24 */ /* 0x010fe2000f8e02ff */
[----:B------:R-:W-:Y:S01]  /*0510*/  IADD3 R35, PT, PT, R35, R37, RZ ;  /* 0x0000002523237210 */ /* 0x000fe20007ffe0ff */
[----:B-----5:R-:W-:Y:S01]  /*0520*/  IMAD R37, R43, UR28, RZ ;  /* 0x0000001c2b257c24 */ /* 0x020fe2000f8e02ff */
[----:B------:R-:W-:Y:S01]  /*0530*/  LEA.HI.X R47, R44, R7, R33, 0x2, P0 ;  /* 0x000000072c2f7211 */ /* 0x000fe200000f1421 */
[----:B------:R-:W-:Y:S01]  /*0540*/  IMAD R49, R40, UR29, R41 ;  /* 0x0000001d28317c24 */ /* 0x000fe2000f8e0229 */
[----:B------:R-:W-:Y:S01]  /*0550*/  LEA R44, P0, R34, R6, 0x2 ;  /* 0x00000006222c7211 */ /* 0x000fe200078010ff */
[----:B------:R-:W-:-:S02]  /*0560*/  IMAD.WIDE.U32 R40, R40, UR28, RZ ;  /* 0x0000001c28287c25 */ /* 0x000fc4000f8e00ff */
[----:B------:R1:W2:Y:S02]  /*0570*/  LDG.E R33, desc[UR6][R46.64] ;  /* 0x000000062e217981 */ /* 0x0002a4000c1e1900 */
[----:B------:R-:W-:Y:S01]  /*0580*/  IMAD R39, R39, UR28, RZ ;  /* 0x0000001c27277c24 */ /* 0x000fe2000f8e02ff */
[----:B------:R-:W-:Y:S01]  /*0590*/  LEA.HI.X R45, R34, R7, R35, 0x2, P0 ;  /* 0x00000007222d7211 */ /* 0x000fe200000f1423 */
[----:B------:R-:W-:Y:S01]  /*05a0*/  IMAD R37, R42, UR29, R37 ;  /* 0x0000001d2a257c24 */ /* 0x000fe2000f8e0225 */
[----:B------:R-:W-:Y:S01]  /*05b0*/  LEA R36, P0, R40, R6, 0x2 ;  /* 0x0000000628247211 */ /* 0x000fe200078010ff */
[----:B------:R-:W-:Y:S01]  /*05c0*/  IMAD.WIDE.U32 R42, R42, UR28, RZ ;  /* 0x0000001c2a2a7c25 */ /* 0x000fe2000f8e00ff */
[----:B------:R-:W-:Y:S01]  /*05d0*/  IADD3 R41, PT, PT, R41, R49, RZ ;  /* 0x0000003129297210 */ /* 0x000fe20007ffe0ff */
[----:B------:R-:W2:Y:S02]  /*05e0*/  LDG.E R44, desc[UR6][R44.64] ;  /* 0x000000062c2c7981 */ /* 0x000ea4000c1e1900 */
[----:B------:R-:W-:-:S04]  /*05f0*/  IMAD.WIDE.U32 R34, R38, UR28, RZ ;  /* 0x0000001c26227c25 */ /* 0x000fc8000f8e00ff */
[----:B-1----:R-:W-:Y:S02]  /*0600*/  IMAD R47, R38, UR29, R39 ;  /* 0x0000001d262f7c24 */ /* 0x002fe4000f8e0227 */
[----:B------:R-:W-:Y:S01]  /*0610*/  IMAD.IADD R39, R43, 0x1, R37 ;  /* 0x000000012b277824 */ /* 0x000fe200078e0225 */
[----:B------:R-:W-:Y:S01]  /*0620*/  LEA.HI.X R37, R40, R7, R41, 0x2, P0 ;  /* 0x0000000728257211 */ /* 0x000fe200000f1429 */
[----:B------:R-:W-:Y:S01]  /*0630*/  IMAD R21, R21, UR28, RZ ;  /* 0x0000001c15157c24 */ /* 0x000fe2000f8e02ff */
[-C--:B------:R-:W-:Y:S02]  /*0640*/  LEA R40, P0, R34, R6.reuse, 0x2 ;  /* 0x0000000622287211 */ /* 0x080fe400078010ff */
[----:B------:R-:W-:Y:S01]  /*0650*/  IADD3 R35, PT, PT, R35, R47, RZ ;  /* 0x0000002f23237210 */ /* 0x000fe20007ffe0ff */
[----:B------:R-:W-:Y:S02]  /*0660*/  IMAD R21, R20, UR29, R21 ;  /* 0x0000001d14157c24 */ /* 0x000fe4000f8e0215 */
[----:B------:R-:W-:Y:S01]  /*0670*/  IMAD R23, R23, UR28, RZ ;  /* 0x0000001c17177c24 */ /* 0x000fe2000f8e02ff */
[----:B------:R-:W-:Y:S01]  /*0680*/  LEA.HI.X R41, R34, R7, R35, 0x2, P0 ;  /* 0x0000000722297211 */ /* 0x000fe200000f1423 */
[----:B------:R-:W-:Y:S01]  /*0690*/  IMAD.WIDE.U32 R34, R20, UR28, RZ ;  /* 0x0000001c14227c25 */ /* 0x000fe2000f8e00ff */
[-C--:B------:R-:W-:Y:S01]  /*06a0*/  LEA R38, P1, R42, R6.reuse, 0x2 ;  /* 0x000000062a267211 */ /* 0x080fe200078210ff */
[----:B------:R1:W3:Y:S02]  /*06b0*/  LDG.E R46, desc[UR6][R36.64] ;  /* 0x00000006242e7981 */ /* 0x0002e4000c1e1900 */
[----:B------:R-:W-:Y:S01]  /*06c0*/  IMAD R5, R5, UR28, RZ ;  /* 0x0000001c05057c24 */ /* 0x000fe2000f8e02ff */
[----:B------:R-:W-:Y:S01]  /*06d0*/  LEA R20, P0, R34, R6, 0x2 ;  /* 0x0000000622147211 */ /* 0x000fe200078010ff */
[----:B------:R-:W-:Y:S01]  /*06e0*/  IMAD R23, R22, UR29, R23 ;  /* 0x0000001d16177c24 */ /* 0x000fe2000f8e0217 */
[----:B------:R-:W-:Y:S01]  /*06f0*/  IADD3 R21, PT, PT, R35, R21, RZ ;  /* 0x0000001523157210 */ /* 0x000fe20007ffe0ff */
[----:B------:R-:W-:Y:S01]  /*0700*/  IMAD R27, R27, UR28, RZ ;  /* 0x0000001c1b1b7c24 */ /* 0x000fe2000f8e02ff */
[-C--:B------:R-:W-:Y:S01]  /*0710*/  LEA.HI.X R39, R42, R7.reuse, R39, 0x2, P1 ;  /* 0x000000072a277211 */ /* 0x080fe200008f1427 */
[----:B------:R-:W-:Y:S01]  /*0720*/  IMAD R9, R9, UR28, RZ ;  /* 0x0000001c09097c24 */ /* 0x000fe2000f8e02ff */
[----:B------:R4:W5:Y:S01]  /*0730*/  LDG.E R40, desc[UR6][R40.64] ;  /* 0x0000000628287981 */ /* 0x000962000c1e1900 */
[----:B-1----:R-:W-:Y:S01]  /*0740*/  IMAD.WIDE.U32 R36, R22, UR28, RZ ;  /* 0x0000001c16247c25 */ /* 0x002fe2000f8e00ff */
[----:B------:R-:W-:-:S02]  /*0750*/  LEA.HI.X R21, R34, R7, R21, 0x2, P0 ;  /* 0x0000000722157211 */ /* 0x000fc400000f1415 */
[----:B------:R-:W3:Y:S01]  /*0760*/  LDG.E R39, desc[UR6][R38.64] ;  /* 0x0000000626277981 */ /* 0x000ee2000c1e1900 */
[----:B------:R-:W-:Y:S01]  /*0770*/  IMAD.WIDE.U32 R42, R4, UR28, RZ ;  /* 0x0000001c042a7c25 */ /* 0x000fe2000f8e00ff */
[----:B------:R-:W-:Y:S02]  /*0780*/  LEA R22, P0, R36, R6, 0x2 ;  /* 0x0000000624167211 */ /* 0x000fe400078010ff */
[----:B------:R-:W-:Y:S01]  /*0790*/  IADD3 R23, PT, PT, R37, R23, RZ ;  /* 0x0000001725177210 */ /* 0x000fe20007ffe0ff */
[----:B------:R-:W-:Y:S02]  /*07a0*/  IMAD R5, R4, UR29, R5 ;  /* 0x0000001d04057c24 */ /* 0x000fe4000f8e0205 */
[----:B------:R-:W-:-:S04]  /*07b0*/  IMAD.WIDE.U32 R34, R26, UR28, RZ ;  /* 0x0000001c1a227c25 */ /* 0x000fc8000f8e00ff */
[----:B------:R-:W-:Y:S01]  /*07c0*/  IMAD R27, R26, UR29, R27 ;  /* 0x0000001d1a1b7c24 */ /* 0x000fe2000f8e021b */
[-C--:B------:R-:W-:Y:S01]  /*07d0*/  LEA R4, P1, R42, R6.reuse, 0x2 ;  /* 0x000000062a047211 */ /* 0x080fe200078210ff */
[----:B------:R-:W-:Y:S01]  /*07e0*/  IMAD.IADD R5, R43, 0x1, R5 ;  /* 0x000000012b057824 */ /* 0x000fe200078e0205 */
        /* <DEDUP_REMOVED lines=9> */
[----:B------:R-:W5:Y:S02]  /*0880*/  LDG.E R21, desc[UR6][R20.64] ;  /* 0x0000000614157981 */ /* 0x000f64000c1e1900 */
[----:B------:R-:W-:-:S02]  /*0890*/  IMAD.WIDE.U32 R34, R18, UR28, RZ ;  /* 0x0000001c12227c25 */ /* 0x000fc4000f8e00ff */
[----:B------:R1:W5:Y:S02]  /*08a0*/  LDG.E R36, desc[UR6][R4.64] ;  /* 0x0000000604247981 */ /* 0x000364000c1e1900 */
[----:B------:R-:W-:Y:S01]  /*08b0*/  IMAD R37, R18, UR29, R37 ;  /* 0x0000001d12257c24 */ /* 0x000fe2000f8e0225 */
[----:B------:R-:W-:Y:S01]  /*08c0*/  LEA R18, P1, R34, R6, 0x2 ;  /* 0x0000000622127211 */ /* 0x000fe200078210ff */
[C---:B----4-:R-:W-:Y:S01]  /*08d0*/  IMAD R41, R10.reuse, UR29, R11 ;  /* 0x0000001d0a297c24 */ /* 0x050fe2000f8e020b */
[----:B------:R-:W4:Y:S01]  /*08e0*/  LDG.E R23, desc[UR6][R22.64] ;  /* 0x0000000616177981 */ /* 0x000f22000c1e1900 */
[----:B------:R-:W-:-:S03]  /*08f0*/  IMAD.WIDE.U32 R10, R10, UR28, RZ ;  /* 0x0000001c0a0a7c25 */ /* 0x000fc6000f8e00ff */
[----:B------:R-:W4:Y:S01]  /*0900*/  LDG.E R26, desc[UR6][R26.64] ;  /* 0x000000061a1a7981 */ /* 0x000f22000c1e1900 */
[----:B-1----:R-:W-:Y:S01]  /*0910*/  IMAD.IADD R5, R9, 0x1, R19 ;  /* 0x0000000109057824 */ /* 0x002fe200078e0213 */
[----:B------:R-:W-:-:S04]  /*0920*/  IADD3 R9, PT, PT, R35, R37, RZ ;  /* 0x0000002523097210 */ /* 0x000fc80007ffe0ff */
[----:B------:R-:W-:Y:S02]  /*0930*/  LEA.HI.X R19, R34, R7, R9, 0x2, P1 ;  /* 0x0000000722137211 */ /* 0x000fe400008f1409 */
[----:B------:R-:W-:Y:S01]  /*0940*/  IADD3 R9, PT, PT, R11, R41, RZ ;  /* 0x000000290b097210 */ /* 0x000fe20007ffe0ff */
[----:B------:R-:W-:Y:S01]  /*0950*/  IMAD R11, R25, UR28, RZ ;  /* 0x0000001c190b7c24 */ /* 0x000fe2000f8e02ff */
[-C--:B------:R-:W-:Y:S01]  /*0960*/  LEA R4, P0, R8, R6.reuse, 0x2 ;  /* 0x0000000608047211 */ /* 0x080fe200078010ff */
[----:B------:R-:W-:Y:S01]  /*0970*/  IMAD.WIDE.U32 R34, R24, UR28, RZ ;  /* 0x0000001c18227c25 */ /* 0x000fe2000f8e00ff */
[----:B------:R1:W4:Y:S02]  /*0980*/  LDG.E R20, desc[UR6][R18.64] ;  /* 0x0000000612147981 */ /* 0x000324000c1e1900 */
[----:B------:R-:W-:Y:S01]  /*0990*/  LEA.HI.X R5, R8, R7, R5, 0x2, P0 ;  /* 0x0000000708057211 */ /* 0x000fe200000f1405 */
[----:B------:R-:W-:Y:S01]  /*09a0*/  IMAD R11, R24, UR29, R11 ;  /* 0x0000001d180b7c24 */ /* 0x000fe2000f8e020b */
[----:B------:R-:W-:Y:S01]  /*09b0*/  LEA R8, P0, R10, R6, 0x2 ;  /* 0x000000060a087211 */ /* 0x000fe200078010ff */
[----:B------:R-:W-:-:S02]  /*09c0*/  IMAD R29, R29, UR28, RZ ;  /* 0x0000001c1d1d7c24 */ /* 0x000fc4000f8e02ff */
[----:B------:R-:W-:Y:S01]  /*09d0*/  IMAD.IADD R11, R35, 0x1, R11 ;  /* 0x00000001230b7824 */ /* 0x000fe200078e020b */
[-C--:B------:R-:W-:Y:S01]  /*09e0*/  LEA.HI.X R9, R10, R7.reuse, R9, 0x2, P0 ;  /* 0x000000070a097211 */ /* 0x080fe200000f1409 */
[----:B------:R-:W-:Y:S01]  /*09f0*/  IMAD R35, R28, UR29, R29 ;  /* 0x0000001d1c237c24 */ /* 0x000fe2000f8e021d */
[-C--:B------:R-:W-:Y:S01]  /*0a00*/  LEA R10, P0, R34, R6.reuse, 0x2 ;  /* 0x00000006220a7211 */ /* 0x080fe200078010ff */
[----:B------:R-:W-:Y:S01]  /*0a10*/  IMAD.WIDE.U32 R28, R28, UR28, RZ ;  /* 0x0000001c1c1c7c25 */ /* 0x000fe2000f8e00ff */
[----:B------:R0:W4:Y:S03]  /*0a20*/  LDG.E R25, desc[UR6][R4.64] ;  /* 0x0000000604197981 */ /* 0x000126000c1e1900 */
[----:B------:R-:W-:Y:S02]  /*0a30*/  IMAD R17, R17, UR28, RZ ;  /* 0x0000001c11117c24 */ /* 0x000fe4000f8e02ff */
[----:B-1----:R-:W-:Y:S01]  /*0a40*/  IMAD R19, R13, UR28, RZ ;  /* 0x0000001c0d137c24 */ /* 0x002fe2000f8e02ff */
[----:B------:R-:W-:Y:S01]  /*0a50*/  LEA.HI.X R11, R34, R7, R11, 0x2, P0 ;  /* 0x00000007220b7211 */ /* 0x000fe200000f140b */
[----:B------:R-:W-:Y:S01]  /*0a60*/  IMAD R37, R16, UR29, R17 ;  /* 0x0000001d10257c24 */ /* 0x000fe2000f8e0211 */
[----:B------:R-:W-:Y:S01]  /*0a70*/  IADD3 R13, PT, PT, R29, R35, RZ ;  /* 0x000000231d0d7210 */ /* 0x000fe20007ffe0ff */
[----:B------:R-:W-:Y:S01]  /*0a80*/  IMAD R29, R12, UR29, R19 ;  /* 0x0000001d0c1d7c24 */ /* 0x000fe2000f8e0213 */
[-C--:B------:R-:W-:Y:S01]  /*0a90*/  LEA R18, P0, R28, R6.reuse, 0x2 ;  /* 0x000000061c127211 */ /* 0x080fe200078010ff */
[----:B0-----:R-:W-:Y:S01]  /*0aa0*/  IMAD.WIDE.U32 R4, R12, UR28, RZ ;  /* 0x0000001c0c047c25 */ /* 0x001fe2000f8e00ff */
[----:B------:R0:W4:Y:S03]  /*0ab0*/  LDG.E R27, desc[UR6][R8.64] ;  /* 0x00000006081b7981 */ /* 0x000126000c1e1900 */
[----:B------:R-:W-:Y:S01]  /*0ac0*/  IMAD.WIDE.U32 R16, R16, UR28, RZ ;  /* 0x0000001c10107c25 */ /* 0x000fe2000f8e00ff */
[----:B------:R-:W-:Y:S01]  /*0ad0*/  LEA.HI.X R19, R28, R7, R13, 0x2, P0 ;  /* 0x000000071c137211 */ /* 0x000fe200000f140d */
[----:B------:R-:W4:Y:S01]  /*0ae0*/  LDG.E R10, desc[UR6][R10.64] ;  /* 0x000000060a0a7981 */ /* 0x000f22000c1e1900 */
[-C--:B------:R-:W-:Y:S01]  /*0af0*/  LEA R12, P0, R4, R6.reuse, 0x2 ;  /* 0x00000006040c7211 */ /* 0x080fe200078010ff */
[----:B------:R-:W-:Y:S01]  /*0b00*/  IMAD.IADD R5, R5, 0x1, R29 ;  /* 0x0000000105057824 */ /* 0x000fe200078e021d */
[----:B0-----:R-:W-:-:S02]  /*0b10*/  LEA R8, P1, R16, R6, 0x2 ;  /* 0x0000000610087211 */ /* 0x001fc400078210ff */
[----:B------:R-:W4:Y:S01]  /*0b20*/  LDG.E R19, desc[UR6][R18.64] ;  /* 0x0000000612137981 */ /* 0x000f22000c1e1900 */
[----:B------:R-:W-:Y:S02]  /*0b30*/  IADD3 R9, PT, PT, R17, R37, RZ ;  /* 0x0000002511097210 */ /* 0x000fe40007ffe0ff */
[-C--:B------:R-:W-:Y:S02]  /*0b40*/  LEA.HI.X R13, R4, R7.reuse, R5, 0x2, P0 ;  /* 0x00000007040d7211 */ /* 0x080fe400000f1405 */
[----:B------:R-:W-:-:S04]  /*0b50*/  LEA.HI.X R9, R16, R7, R9, 0x2, P1 ;  /* 0x0000000710097211 */ /* 0x000fc800008f1409 */
[----:B------:R-:W4:Y:S04]  /*0b60*/  LDG.E R13, desc[UR6][R12.64] ;  /* 0x000000060c0d7981 */ /* 0x000f28000c1e1900 */
[----:B------:R-:W4:Y:S01]  /*0b70*/  LDG.E R8, desc[UR6][R8.64] ;  /* 0x0000000608087981 */ /* 0x000f22000c1e1900 */
        /* <DEDUP_REMOVED lines=8> */
[----:B-----5:R-:W-:-:S04]  /*0c00*/  IADD3 R21, PT, PT, R21, R39, R40 ;  /* 0x0000002715157210 */ /* 0x020fc80007ffe028 */
[----:B----4-:R-:W-:-:S04]  /*0c10*/  IADD3 R23, PT, PT, R23, R21, R36 ;  /* 0x0000001517177210 */ /* 0x010fc80007ffe024 */
[----:B------:R-:W-:-:S04]  /*0c20*/  IADD3 R25, PT, PT, R25, R23, R26 ;  /* 0x0000001719197210 */ /* 0x000fc80007ffe01a */
[----:B------:R-:W-:-:S04]  /*0c30*/  IADD3 R20, PT, PT, R27, R25, R20 ;  /* 0x000000191b147210 */ /* 0x000fc80007ffe014 */
[----:B------:R-:W-:-:S04]  /*0c40*/  IADD3 R10, PT, PT, R19, R20, R10 ;  /* 0x00000014130a7210 */ /* 0x000fc80007ffe00a */
[----:B------:R-:W-:Y:S01]  /*0c50*/  IADD3 R32, PT, PT, R13, R10, R8 ;  /* 0x0000000a0d207210 */ /* 0x000fe20007ffe008 */
[----:B------:R-:W-:Y:S06]  /*0c60*/  @P0 BRA `(.L_x_2784) ;  /* 0xfffffff400bc0947 */ /* 0x000fec000383ffff */
.L_x_2783:
        /* <DEDUP_REMOVED lines=31> */
[----:B------:R-:W2:Y:S03]  /*0e60*/  LDG.E R15, desc[UR6][R14.64] ;  /* 0x000000060e0f7981 */ /* 0x000ea6000c1e1900 */
[----:B------:R-:W-:Y:S01]  /*0e70*/  IMAD R23, R22, UR29, R23 ;  /* 0x0000001d16177c24 */ /* 0x000fe2000f8e0217 */
[-C--:B------:R-:W-:Y:S01]  /*0e80*/  LEA R22, P1, R20, R6.reuse, 0x2 ;  /* 0x0000000614167211 */ /* 0x080fe200078210ff */
[C---:B------:R-:W-:Y:S02]  /*0e90*/  IMAD R29, R18.reuse, UR29, R27 ;  /* 0x0000001d121d7c24 */ /* 0x040fe4000f8e021b */
[----:B------:R-:W-:Y:S01]  /*0ea0*/  IMAD.IADD R19, R21, 0x1, R19 ;  /* 0x0000000115137824 */ /* 0x000fe200078e0213 */
[----:B------:R-:W-:Y:S01]  /*0eb0*/  IADD3 R2, PT, PT, R25, R23, RZ ;  /* 0x0000001719027210 */ /* 0x000fe20007ffe0ff */
[----:B------:R-:W-:Y:S01]  /*0ec0*/  IMAD.WIDE.U32 R26, R18, UR28, RZ ;  /* 0x0000001c121a7c25 */ /* 0x000fe2000f8e00ff */
[----:B------:R-:W-:-:S03]  /*0ed0*/  LEA R18, P2, R24, R6, 0x2 ;  /* 0x0000000618127211 */ /* 0x000fc600078410ff */
[----:B------:R-:W-:Y:S01]  /*0ee0*/  IMAD R17, R17, UR28, RZ ;  /* 0x0000001c11117c24 */ /* 0x000fe2000f8e02ff */
[-C--:B------:R-:W-:Y:S02]  /*0ef0*/  LEA.HI.X R23, R20, R7.reuse, R19, 0x2, P1 ;  /* 0x0000000714177211 */ /* 0x080fe400008f1413 */
[----:B------:R-:W-:Y:S01]  /*0f00*/  LEA.HI.X R19, R24, R7, R2, 0x2, P2 ;  /* 0x0000000718137211 */ /* 0x000fe200010f1402 */
[----:B------:R-:W-:Y:S01]  /*0f10*/  IMAD.WIDE.U32 R24, R16, UR28, RZ ;  /* 0x0000001c10187c25 */ /* 0x000fe2000f8e00ff */
[-C--:B------:R-:W-:Y:S01]  /*0f20*/  LEA R20, P1, R26, R6.reuse, 0x2 ;  /* 0x000000061a147211 */ /* 0x080fe200078210ff */
[----:B------:R1:W2:Y:S01]  /*0f30*/  LDG.E R2, desc[UR6][R22.64] ;  /* 0x0000000616027981 */ /* 0x0002a2000c1e1900 */
[----:B------:R-:W-:Y:S01]  /*0f40*/  IADD3 R21, PT, PT, R27, R29, RZ ;  /* 0x0000001d1b157210 */ /* 0x000fe20007ffe0ff */
[----:B------:R-:W-:Y:S02]  /*0f50*/  IMAD R17, R16, UR29, R17 ;  /* 0x0000001d10117c24 */ /* 0x000fe4000f8e0211 */
[----:B------:R-:W-:Y:S01]  /*0f60*/  IMAD R27, R13, UR28, RZ ;  /* 0x0000001c0d1b7c24 */ /* 0x000fe2000f8e02ff */
[-C--:B------:R-:W-:Y:S01]  /*0f70*/  LEA.HI.X R21, R26, R7.reuse, R21, 0x2, P1 ;  /* 0x000000071a157211 */ /* 0x080fe200008f1415 */
[----:B------:R-:W-:Y:S01]  /*0f80*/  IMAD.IADD R13, R25, 0x1, R17 ;  /* 0x00000001190d7824 */ /* 0x000fe200078e0211 */
[-C--:B------:R-:W-:Y:S01]  /*0f90*/  LEA R16, P1, R24, R6.reuse, 0x2 ;  /* 0x0000000618107211 */ /* 0x080fe200078210ff */
[----:B------:R-:W-:Y:S01]  /*0fa0*/  IMAD R25, R11, UR28, RZ ;  /* 0x0000001c0b197c24 */ /* 0x000fe2000f8e02ff */
[----:B------:R3:W4:Y:S01]  /*0fb0*/  LDG.E R26, desc[UR6][R18.64] ;  /* 0x00000006121a7981 */ /* 0x000722000c1e1900 */
[----:B------:R-:W-:Y:S01]  /*0fc0*/  IMAD R11, R12, UR29, R27 ;  /* 0x0000001d0c0b7c24 */ /* 0x000fe2000f8e021b */
[----:B------:R-:W-:Y:S01]  /*0fd0*/  LEA.HI.X R17, R24, R7, R13, 0x2, P1 ;  /* 0x0000000718117211 */ /* 0x000fe200008f140d */
[----:B------:R-:W-:Y:S01]  /*0fe0*/  IMAD.WIDE.U32 R12, R12, UR28, RZ ;  /* 0x0000001c0c0c7c25 */ /* 0x000fe2000f8e00ff */
[----:B------:R-:W4:Y:S03]  /*0ff0*/  LDG.E R21, desc[UR6][R20.64] ;  /* 0x0000000614157981 */ /* 0x000f26000c1e1900 */
[----:B------:R-:W-:Y:S01]  /*1000*/  IMAD R9, R9, UR28, RZ ;  /* 0x0000001c09097c24 */ /* 0x000fe2000f8e02ff */
[----:B------:R-:W-:Y:S01]  /*1010*/  IADD3 R11, PT, PT, R13, R11, RZ ;  /* 0x0000000b0d0b7210 */ /* 0x000fe20007ffe0ff */
[C---:B------:R-:W-:Y:S01]  /*1020*/  IMAD R25, R10.reuse, UR29, R25 ;  /* 0x0000001d0a197c24 */ /* 0x040fe2000f8e0219 */
[----:B------:R-:W5:Y:S01]  /*1030*/  LDG.E R16, desc[UR6][R16.64] ;  /* 0x0000000610107981 */ /* 0x000f62000c1e1900 */
[----:B-1----:R-:W-:Y:S01]  /*1040*/  IMAD.WIDE.U32 R22, R10, UR28, RZ ;  /* 0x0000001c0a167c25 */ /* 0x002fe2000f8e00ff */
[----:B------:R-:W-:-:S03]  /*1050*/  LEA R10, P1, R12, R6, 0x2 ;  /* 0x000000060c0a7211 */ /* 0x000fc600078210ff */
[----:B---3--:R-:W-:Y:S01]  /*1060*/  IMAD.WIDE.U32 R18, R8, UR28, RZ ;  /* 0x0000001c08127c25 */ /* 0x008fe2000f8e00ff */
[----:B------:R-:W-:-:S03]  /*1070*/  LEA.HI.X R11, R12, R7, R11, 0x2, P1 ;  /* 0x000000070c0b7211 */ /* 0x000fc600008f140b */
[----:B------:R-:W-:Y:S01]  /*1080*/  IMAD R13, R8, UR29, R9 ;  /* 0x0000001d080d7c24 */ /* 0x000fe2000f8e0209 */
[-C--:B------:R-:W-:Y:S02]  /*1090*/  LEA R8, P2, R22, R6.reuse, 0x2 ;  /* 0x0000000616087211 */ /* 0x080fe400078410ff */
[----:B------:R-:W-:Y:S01]  /*10a0*/  IADD3 R9, PT, PT, R23, R25, RZ ;  /* 0x0000001917097210 */ /* 0x000fe20007ffe0ff */
[----:B------:R-:W-:Y:S01]  /*10b0*/  IMAD.IADD R12, R19, 0x1, R13 ;  /* 0x00000001130c7824 */ /* 0x000fe200078e020d */
[----:B------:R-:W-:Y:S01]  /*10c0*/  LEA R6, P1, R18, R6, 0x2 ;  /* 0x0000000612067211 */ /* 0x000fe200078210ff */
[----:B------:R-:W5:Y:S01]  /*10d0*/  LDG.E R11, desc[UR6][R10.64] ;  /* 0x000000060a0b7981 */ /* 0x000f62000c1e1900 */
[-C--:B------:R-:W-:Y:S02]  /*10e0*/  LEA.HI.X R9, R22, R7.reuse, R9, 0x2, P2 ;  /* 0x0000000716097211 */ /* 0x080fe400010f1409 */
[----:B------:R-:W-:-:S03]  /*10f0*/  LEA.HI.X R7, R18, R7, R12, 0x2, P1 ;  /* 0x0000000712077211 */ /* 0x000fc600008f140c */
[----:B------:R-:W3:Y:S04]  /*1100*/  LDG.E R8, desc[UR6][R8.64] ;  /* 0x0000000608087981 */ /* 0x000ee8000c1e1900 */
[----:B------:R-:W3:Y:S01]  /*1110*/  LDG.E R7, desc[UR6][R6.64] ;  /* 0x0000000606077981 */ /* 0x000ee2000c1e1900 */
[----:B------:R-:W-:-:S04]  /*1120*/  IADD3 R4, P1, PT, R4, 0x40, RZ ;  /* 0x0000004004047810 */ /* 0x000fc80007f3e0ff */
[----:B------:R-:W-:Y:S02]  /*1130*/  IADD3.X R5, PT, PT, RZ, R5, RZ, P1, !PT ;  /* 0x00000005ff057210 */ /* 0x000fe40000ffe4ff */
[----:B--2---:R-:W-:-:S04]  /*1140*/  IADD3 R2, PT, PT, R2, R32, R15 ;  /* 0x0000002002027210 */ /* 0x004fc80007ffe00f */
[----:B----4-:R-:W-:-:S04]  /*1150*/  IADD3 R21, PT, PT, R21, R2, R26 ;  /* 0x0000000215157210 */ /* 0x010fc80007ffe01a */
[----:B-----5:R-:W-:-:S04]  /*1160*/  IADD3 R32, PT, PT, R11, R21, R16 ;  /* 0x000000150b207210 */ /* 0x020fc80007ffe010 */
[----:B---3--:R-:W-:-:S07]  /*1170*/  IADD3 R32, PT, PT, R7, R32, R8 ;  /* 0x0000002007207210 */ /* 0x008fce0007ffe008 */
.L_x_2785:
        /* <DEDUP_REMOVED lines=24> */
[----:B------:R-:W2:Y:S01]  /*1300*/  LDG.E R9, desc[UR6][R8.64] ;  /* 0x0000000608097981 */ /* 0x000ea2000c1e1900 */
[----:B------:R-:W-:Y:S01]  /*1310*/  IMAD R21, R14, UR29, R15 ;  /* 0x0000001d0e157c24 */ /* 0x000fe2000f8e020f */
[----:B------:R-:W-:Y:S01]  /*1320*/  LEA R10, P1, R12, R6, 0x2 ;  /* 0x000000060c0a7211 */ /* 0x000fe200078210ff */
[----:B------:R-:W-:-:S04]  /*1330*/  IMAD.WIDE.U32 R14, R14, UR28, RZ ;  /* 0x0000001c0e0e7c25 */ /* 0x000fc8000f8e00ff */
[----:B------:R-:W-:Y:S01]  /*1340*/  IMAD.IADD R11, R13, 0x1, R11 ;  /* 0x000000010d0b7824 */ /* 0x000fe200078e020b */
[----:B------:R-:W-:Y:S01]  /*1350*/  IADD3 R21, PT, PT, R15, R21, RZ ;  /* 0x000000150f157210 */ /* 0x000fe20007ffe0ff */
[----:B------:R-:W-:-:S03]  /*1360*/  IMAD.WIDE.U32 R18, R16, UR28, RZ ;  /* 0x0000001c10127c25 */ /* 0x000fc6000f8e00ff */
[----:B------:R-:W-:Y:S01]  /*1370*/  LEA.HI.X R11, R12, R7, R11, 0x2, P1 ;  /* 0x000000070c0b7211 */ /* 0x000fe200008f140b */
[----:B------:R-:W-:Y:S01]  /*1380*/  IMAD R17, R16, UR29, R17 ;  /* 0x0000001d10117c24 */ /* 0x000fe2000f8e0211 */
[-C--:B------:R-:W-:Y:S02]  /*1390*/  LEA R16, P2, R14, R6.reuse, 0x2 ;  /* 0x000000060e107211 */ /* 0x080fe400078410ff */
[----:B------:R-:W-:Y:S01]  /*13a0*/  LEA R6, P1, R18, R6, 0x2 ;  /* 0x0000000612067211 */ /* 0x000fe200078210ff */
[----:B------:R-:W2:Y:S01]  /*13b0*/  LDG.E R10, desc[UR6][R10.64] ;  /* 0x000000060a0a7981 */ /* 0x000ea2000c1e1900 */
[----:B------:R-:W-:Y:S02]  /*13c0*/  IADD3 R2, PT, PT, R19, R17, RZ ;  /* 0x0000001113027210 */ /* 0x000fe40007ffe0ff */
[-C--:B------:R-:W-:Y:S02]  /*13d0*/  LEA.HI.X R17, R14, R7.reuse, R21, 0x2, P2 ;  /* 0x000000070e117211 */ /* 0x080fe400010f1415 */
[----:B------:R-:W-:-:S04]  /*13e0*/  LEA.HI.X R7, R18, R7, R2, 0x2, P1 ;  /* 0x0000000712077211 */ /* 0x000fc800008f1402 */
[----:B------:R-:W3:Y:S04]  /*13f0*/  LDG.E R17, desc[UR6][R16.64] ;  /* 0x0000000610117981 */ /* 0x000ee8000c1e1900 */
[----:B------:R-:W3:Y:S01]  /*1400*/  LDG.E R6, desc[UR6][R6.64] ;  /* 0x0000000606067981 */ /* 0x000ee2000c1e1900 */
[----:B------:R-:W-:-:S05]  /*1410*/  IADD3 R4, P1, PT, R4, 0x20, RZ ;  /* 0x0000002004047810 */ /* 0x000fca0007f3e0ff */
[----:B------:R-:W-:Y:S01]  /*1420*/  IMAD.X R5, RZ, RZ, R5, P1 ;  /* 0x000000ffff057224 */ /* 0x000fe200008e0605 */
[----:B--2---:R-:W-:-:S04]  /*1430*/  IADD3 R32, PT, PT, R10, R32, R9 ;  /* 0x000000200a207210 */ /* 0x004fc80007ffe009 */
[----:B---3--:R-:W-:-:S07]  /*1440*/  IADD3 R32, PT, PT, R6, R32, R17 ;  /* 0x0000002006207210 */ /* 0x008fce0007ffe011 */
.L_x_2786:
        /* <DEDUP_REMOVED lines=33> */
[----:B--2---:R-:W-:-:S05]  /*1660*/  IADD3 R32, PT, PT, R7, R32, RZ ;  /* 0x0000002007207210 */ /* 0x004fca0007ffe0ff */
[----:B---3--:R-:W-:-:S07]  /*1670*/  @P0 IMAD.IADD R32, R9, 0x1, R32 ;  /* 0x0000000109200824 */ /* 0x008fce00078e0220 */
.L_x_2782:
        /* <DEDUP_REMOVED lines=33> */
.L_x_2790:
[----:B------:R-:W-:Y:S01]  /*1890*/  MOV R14, R4 ;  /* 0x00000004000e7202 */ /* 0x000fe20000000f00 */
        /* <DEDUP_REMOVED lines=25> */
[----:B----4-:R-:W-:-:S03]  /*1a30*/  IMAD R41, R41, UR28, RZ ;  /* 0x0000001c29297c24 */ /* 0x010fc6000f8e02ff */
[----:B------:R-:W-:Y:S01]  /*1a40*/  IADD3 R35, PT, PT, R35, R37, RZ ;  /* 0x0000002523237210 */ /* 0x000fe20007ffe0ff */
[----:B-----5:R-:W-:Y:S01]  /*1a50*/  IMAD R37, R43, UR28, RZ ;  /* 0x0000001c2b257c24 */ /* 0x020fe2000f8e02ff */
[-C--:B------:R-:W-:Y:S01]  /*1a60*/  LEA.HI.X R47, R44, R7.reuse, R33, 0x2, P0 ;  /* 0x000000072c2f7211 */ /* 0x080fe200000f1421 */
[----:B------:R-:W-:Y:S01]  /*1a70*/  IMAD R49, R40, UR29, R41 ;  /* 0x0000001d28317c24 */ /* 0x000fe2000f8e0229 */
[-C--:B------:R-:W-:Y:S01]  /*1a80*/  LEA R44, P0, R34, R6.reuse, 0x2 ;  /* 0x00000006222c7211 */ /* 0x080fe200078010ff */
[----:B------:R-:W-:Y:S02]  /*1a90*/  IMAD.WIDE.U32 R40, R40, UR28, RZ ;  /* 0x0000001c28287c25 */ /* 0x000fe4000f8e00ff */
[----:B------:R1:W2:Y:S02]  /*1aa0*/  LDG.E R33, desc[UR6][R46.64] ;  /* 0x000000062e217981 */ /* 0x0002a4000c1e1900 */
[----:B------:R-:W-:Y:S02]  /*1ab0*/  IMAD R39, R39, UR28, RZ ;  /* 0x0000001c27277c24 */ /* 0x000fe4000f8e02ff */
[----:B------:R-:W-:Y:S01]  /*1ac0*/  IMAD R37, R42, UR29, R37 ;  /* 0x0000001d2a257c24 */ /* 0x000fe2000f8e0225 */
[----:B------:R-:W-:Y:S01]  /*1ad0*/  LEA.HI.X R45, R34, R7, R35, 0x2, P0 ;  /* 0x00000007222d7211 */ /* 0x000fe200000f1423 */
[----:B------:R-:W-:Y:S01]  /*1ae0*/  IMAD.WIDE.U32 R42, R42, UR28, RZ ;  /* 0x0000001c2a2a7c25 */ /* 0x000fe2000f8e00ff */
[----:B------:R-:W-:-:S03]  /*1af0*/  LEA R36, P0, R40, R6, 0x2 ;  /* 0x0000000628247211 */ /* 0x000fc600078010ff */
[----:B------:R-:W-:Y:S01]  /*1b00*/  IMAD.IADD R41, R41, 0x1, R49 ;  /* 0x0000000129297824 */ /* 0x000fe200078e0231 */
[----:B------:R-:W2:Y:S01]  /*1b10*/  LDG.E R44, desc[UR6][R44.64] ;  /* 0x000000062c2c7981 */ /* 0x000ea2000c1e1900 */
[----:B------:R-:W-:-:S04]  /*1b20*/  IMAD.WIDE.U32 R34, R38, UR28, RZ ;  /* 0x0000001c26227c25 */ /* 0x000fc8000f8e00ff */
[----:B-1----:R-:W-:Y:S01]  /*1b30*/  IMAD R47, R38, UR29, R39 ;  /* 0x0000001d262f7c24 */ /* 0x002fe2000f8e0227 */
[----:B------:R-:W-:Y:S02]  /*1b40*/  IADD3 R39, PT, PT, R43, R37, RZ ;  /* 0x000000252b277210 */ /* 0x000fe40007ffe0ff */
        /* <DEDUP_REMOVED lines=10> */
[----:B------:R-:W-:Y:S01]  /*1bf0*/  IMAD.IADD R21, R35, 0x1, R21 ;  /* 0x0000000123157824 */ /* 0x000fe200078e0215 */
[----:B------:R-:W-:Y:S01]  /*1c00*/  LEA R20, P0, R34, R6, 0x2 ;  /* 0x0000000622147211 */ /* 0x000fe200078010ff */
[----:B------:R-:W-:-:S02]  /*1c10*/  IMAD R5, R5, UR28, RZ ;  /* 0x0000001c05057c24 */ /* 0x000fc4000f8e02ff */
[C---:B------:R-:W-:Y:S02]  /*1c20*/  IMAD R23, R22.reuse, UR29, R23 ;  /* 0x0000001d16177c24 */ /* 0x040fe4000f8e0217 */
[----:B------:R-:W-:Y:S01]  /*1c30*/  IMAD R27, R27, UR28, RZ ;  /* 0x0000001c1b1b7c24 */ /* 0x000fe2000f8e02ff */
[----:B------:R4:W5:Y:S01]  /*1c40*/  LDG.E R40, desc[UR6][R40.64] ;  /* 0x0000000628287981 */ /* 0x000962000c1e1900 */
[----:B-1----:R-:W-:Y:S01]  /*1c50*/  IMAD.WIDE.U32 R36, R22, UR28, RZ ;  /* 0x0000001c16247c25 */ /* 0x002fe2000f8e00ff */
[-C--:B------:R-:W-:Y:S02]  /*1c60*/  LEA.HI.X R39, R42, R7.reuse, R39, 0x2, P1 ;  /* 0x000000072a277211 */ /* 0x080fe400008f1427 */
[----:B------:R-:W-:Y:S01]  /*1c70*/  LEA.HI.X R21, R34, R7, R21, 0x2, P0 ;  /* 0x0000000722157211 */ /* 0x000fe200000f1415 */
[----:B------:R-:W-:Y:S01]  /*1c80*/  IMAD.WIDE.U32 R42, R4, UR28, RZ ;  /* 0x0000001c042a7c25 */ /* 0x000fe2000f8e00ff */
[----:B------:R-:W-:Y:S02]  /*1c90*/  LEA R22, P0, R36, R6, 0x2 ;  /* 0x0000000624167211 */ /* 0x000fe400078010ff */
[----:B------:R-:W-:Y:S01]  /*1ca0*/  IADD3 R23, PT, PT, R37, R23, RZ ;  /* 0x0000001725177210 */ /* 0x000fe20007ffe0ff */
[----:B------:R-:W-:Y:S01]  /*1cb0*/  IMAD R5, R4, UR29, R5 ;  /* 0x0000001d04057c24 */ /* 0x000fe2000f8e0205 */
[----:B------:R-:W3:Y:S01]  /*1cc0*/  LDG.E R39, desc[UR6][R38.64] ;  /* 0x0000000626277981 */ /* 0x000ee2000c1e1900 */
[----:B------:R-:W-:-:S04]  /*1cd0*/  IMAD.WIDE.U32 R34, R26, UR28, RZ ;  /* 0x0000001c1a227c25 */ /* 0x000fc8000f8e00ff */
[----:B------:R-:W-:Y:S01]  /*1ce0*/  IMAD R27, R26, UR29, R27 ;  /* 0x0000001d1a1b7c24 */ /* 0x000fe2000f8e021b */
[-C--:B------:R-:W-:Y:S01]  /*1cf0*/  LEA R4, P1, R42, R6.reuse, 0x2 ;  /* 0x000000062a047211 */ /* 0x080fe200078210ff */
[----:B------:R-:W-:Y:S01]  /*1d00*/  IMAD R9, R9, UR28, RZ ;  /* 0x0000001c09097c24 */ /* 0x000fe2000f8e02ff */
[----:B------:R-:W-:Y:S01]  /*1d10*/  IADD3 R5, PT, PT, R43, R5, RZ ;  /* 0x000000052b057210 */ /* 0x000fe20007ffe0ff */
[----:B------:R-:W-:Y:S01]  /*1d20*/  IMAD.IADD R27, R35, 0x1, R27 ;  /* 0x00000001231b7824 */ /* 0x000fe200078e021b */
[-C--:B------:R-:W-:Y:S01]  /*1d30*/  LEA.HI.X R23, R36, R7.reuse, R23, 0x2, P0 ;  /* 0x0000000724177211 */ /* 0x080fe200000f1417 */
[----:B------:R-:W-:Y:S01]  /*1d40*/  IMAD R37, R19, UR28, RZ ;  /* 0x0000001c13257c24 */ /* 0x000fe2000f8e02ff */
[----:B------:R-:W-:Y:S01]  /*1d50*/  LEA R26, P0, R34, R6, 0x2 ;  /* 0x00000006221a7211 */ /* 0x000fe200078010ff */
[----:B------:R-:W-:Y:S01]  /*1d60*/  IMAD R19, R8, UR29, R9 ;  /* 0x0000001d08137c24 */ /* 0x000fe2000f8e0209 */
[-C--:B------:R-:W-:Y:S01]  /*1d70*/  LEA.HI.X R5, R42, R7.reuse, R5, 0x2, P1 ;  /* 0x000000072a057211 */ /* 0x080fe200008f1405 */
[----:B------:R-:W-:Y:S01]  /*1d80*/  IMAD.WIDE.U32 R8, R8, UR28, RZ ;  /* 0x0000001c08087c25 */ /* 0x000fe2000f8e00ff */
[----:B------:R-:W-:Y:S01]  /*1d90*/  LEA.HI.X R27, R34, R7, R27, 0x2, P0 ;  /* 0x00000007221b7211 */ /* 0x000fe200000f141b */
[----:B------:R-:W5:Y:S02]  /*1da0*/  LDG.E R21, desc[UR6][R20.64] ;  /* 0x0000000614157981 */ /* 0x000f64000c1e1900 */
[----:B------:R-:W-:-:S02]  /*1db0*/  IMAD.WIDE.U32 R34, R18, UR28, RZ ;  /* 0x0000001c12227c25 */ /* 0x000fc4000f8e00ff */
[----:B------:R1:W5:Y:S02]  /*1dc0*/  LDG.E R36, desc[UR6][R4.64] ;  /* 0x0000000604247981 */ /* 0x000364000c1e1900 */
[----:B------:R-:W-:Y:S02]  /*1dd0*/  IMAD R37, R18, UR29, R37 ;  /* 0x0000001d12257c24 */ /* 0x000fe4000f8e0225 */
[----:B------:R-:W-:Y:S01]  /*1de0*/  IMAD R11, R11, UR28, RZ ;  /* 0x0000001c0b0b7c24 */ /* 0x000fe2000f8e02ff */
[----:B------:R-:W-:Y:S01]  /*1df0*/  LEA R18, P1, R34, R6, 0x2 ;  /* 0x0000000622127211 */ /* 0x000fe200078210ff */
[----:B------:R-:W-:Y:S01]  /*1e00*/  IMAD R29, R29, UR28, RZ ;  /* 0x0000001c1d1d7c24 */ /* 0x000fe2000f8e02ff */
[----:B------:R-:W5:Y:S01]  /*1e10*/  LDG.E R23, desc[UR6][R22.64] ;  /* 0x0000000616177981 */ /* 0x000f62000c1e1900 */
[C---:B----4-:R-:W-:Y:S01]  /*1e20*/  IMAD R41, R10.reuse, UR29, R11 ;  /* 0x0000001d0a297c24 */ /* 0x050fe2000f8e020b */
[----:B-1----:R-:W-:Y:S01]  /*1e30*/  IADD3 R5, PT, PT, R9, R19, RZ ;  /* 0x0000001309057210 */ /* 0x002fe20007ffe0ff */
[----:B------:R-:W-:Y:S01]  /*1e40*/  IMAD.WIDE.U32 R10, R10, UR28, RZ ;  /* 0x0000001c0a0a7c25 */ /* 0x000fe2000f8e00ff */
[----:B------:R-:W-:Y:S01]  /*1e50*/  IADD3 R9, PT, PT, R35, R37, RZ ;  /* 0x0000002523097210 */ /* 0x000fe20007ffe0ff */
[----:B------:R-:W4:Y:S03]  /*1e60*/  LDG.E R26, desc[UR6][R26.64] ;  /* 0x000000061a1a7981 */ /* 0x000f26000c1e1900 */
[----:B------:R-:W-:Y:S01]  /*1e70*/  LEA.HI.X R19, R34, R7, R9, 0x2, P1 ;  /* 0x0000000722137211 */ /* 0x000fe200008f1409 */
[----:B------:R-:W-:-:S02]  /*1e80*/  IMAD.IADD R9, R11, 0x1, R41 ;  /* 0x000000010b097824 */ /* 0x000fc400078e0229 */
[----:B------:R-:W-:Y:S01]  /*1e90*/  IMAD R11, R25, UR28, RZ ;  /* 0x0000001c190b7c24 */ /* 0x000fe2000f8e02ff */
[-C--:B------:R-:W-:Y:S01]  /*1ea0*/  LEA R4, P0, R8, R6.reuse, 0x2 ;  /* 0x0000000608047211 */ /* 0x080fe200078010ff */
[C---:B------:R-:W-:Y:S01]  /*1eb0*/  IMAD.WIDE.U32 R34, R24.reuse, UR28, RZ ;  /* 0x0000001c18227c25 */ /* 0x040fe2000f8e00ff */
[----:B------:R1:W4:Y:S03]  /*1ec0*/  LDG.E R20, desc[UR6][R18.64] ;  /* 0x0000000612147981 */ /* 0x000326000c1e1900 */
[----:B------:R-:W-:Y:S01]  /*1ed0*/  IMAD R11, R24, UR29, R11 ;  /* 0x0000001d180b7c24 */ /* 0x000fe2000f8e020b */
[----:B------:R-:W-:Y:S02]  /*1ee0*/  LEA.HI.X R5, R8, R7, R5, 0x2, P0 ;  /* 0x0000000708057211 */ /* 0x000fe400000f1405 */
[-C--:B------:R-:W-:Y:S02]  /*1ef0*/  LEA R8, P0, R10, R6.reuse, 0x2 ;  /* 0x000000060a087211 */ /* 0x080fe400078010ff */
[----:B------:R-:W-:Y:S01]  /*1f00*/  IADD3 R11, PT, PT, R35, R11, RZ ;  /* 0x0000000b230b7210 */ /* 0x000fe20007ffe0ff */
[----:B------:R-:W-:Y:S01]  /*1f10*/  IMAD R35, R28, UR29, R29 ;  /* 0x0000001d1c237c24 */ /* 0x000fe2000f8e021d */
[----:B------:R-:W-:Y:S01]  /*1f20*/  LEA.HI.X R9, R10, R7, R9, 0x2, P0 ;  /* 0x000000070a097211 */ /* 0x000fe200000f1409 */
[----:B------:R-:W-:Y:S01]  /*1f30*/  IMAD.WIDE.U32 R28, R28, UR28, RZ ;  /* 0x0000001c1c1c7c25 */ /* 0x000fe2000f8e00ff */
[----:B------:R-:W-:Y:S01]  /*1f40*/  LEA R10, P0, R34, R6, 0x2 ;  /* 0x00000006220a7211 */ /* 0x000fe200078010ff */
[----:B------:R0:W4:Y:S02]  /*1f50*/  LDG.E R25, desc[UR6][R4.64] ;  /* 0x0000000604197981 */ /* 0x000124000c1e1900 */
[----:B------:R-:W-:-:S02]  /*1f60*/  IMAD R17, R17, UR28, RZ ;  /* 0x0000001c11117c24 */ /* 0x000fc4000f8e02ff */
        /* <DEDUP_REMOVED lines=11> */
[----:B------:R-:W-:-:S02]  /*2020*/  LEA R12, P0, R4, R6, 0x2 ;  /* 0x00000006040c7211 */ /* 0x000fc400078010ff */
[----:B------:R-:W-:Y:S01]  /*2030*/  IADD3 R5, PT, PT, R5, R29, RZ ;  /* 0x0000001d05057210 */ /* 0x000fe20007ffe0ff */
[----:B0-----:R-:W-:Y:S01]  /*2040*/  IMAD.IADD R9, R17, 0x1, R37 ;  /* 0x0000000111097824 */ /* 0x001fe200078e0225 */
[----:B------:R-:W-:Y:S01]  /*2050*/  LEA R8, P1, R16, R6, 0x2 ;  /* 0x0000000610087211 */ /* 0x000fe200078210ff */
[----:B------:R-:W4:Y:S01]  /*2060*/  LDG.E R19, desc[UR6][R18.64] ;  /* 0x0000000612137981 */ /* 0x000f22000c1e1900 */
        /* <DEDUP_REMOVED lines=19> */
.L_x_2789:
        /* <DEDUP_REMOVED lines=30> */
[----:B------:R-:W2:Y:S01]  /*2380*/  LDG.E R15, desc[UR6][R14.64] ;  /* 0x000000060e0f7981 */ /* 0x000ea2000c1e1900 */
[----:B------:R-:W-:Y:S01]  /*2390*/  IMAD.WIDE.U32 R24, R22, UR28, RZ ;  /* 0x0000001c16187c25 */ /* 0x000fe2000f8e00ff */
[----:B------:R-:W-:-:S03]  /*23a0*/  IADD3 R19, PT, PT, R21, R19, RZ ;  /* 0x0000001315137210 */ /* 0x000fc60007ffe0ff */
[----:B------:R-:W-:Y:S01]  /*23b0*/  IMAD R23, R22, UR29, R23 ;  /* 0x0000001d16177c24 */ /* 0x000fe2000f8e0217 */
[-C--:B------:R-:W-:Y:S01]  /*23c0*/  LEA R22, P1, R20, R6.reuse, 0x2 ;  /* 0x0000000614167211 */ /* 0x080fe200078210ff */
[C---:B------:R-:W-:Y:S02]  /*23d0*/  IMAD R29, R18.reuse, UR29, R27 ;  /* 0x0000001d121d7c24 */ /* 0x040fe4000f8e021b */
[----:B------:R-:W-:Y:S01]  /*23e0*/  IMAD.WIDE.U32 R26, R18, UR28, RZ ;  /* 0x0000001c121a7c25 */ /* 0x000fe2000f8e00ff */
[-C--:B------:R-:W-:Y:S02]  /*23f0*/  LEA R18, P2, R24, R6.reuse, 0x2 ;  /* 0x0000000618127211 */ /* 0x080fe400078410ff */
[----:B------:R-:W-:Y:S01]  /*2400*/  IADD3 R2, PT, PT, R25, R23, RZ ;  /* 0x0000001719027210 */ /* 0x000fe20007ffe0ff */
[----:B------:R-:W-:Y:S01]  /*2410*/  IMAD R17, R17, UR28, RZ ;  /* 0x0000001c11117c24 */ /* 0x000fe2000f8e02ff */
[-C--:B------:R-:W-:Y:S01]  /*2420*/  LEA.HI.X R23, R20, R7.reuse, R19, 0x2, P1 ;  /* 0x0000000714177211 */ /* 0x080fe200008f1413 */
[----:B------:R-:W-:Y:S01]  /*2430*/  IMAD.IADD R21, R27, 0x1, R29 ;  /* 0x000000011b157824 */ /* 0x000fe200078e021d */
[-C--:B------:R-:W-:Y:S01]  /*2440*/  LEA.HI.X R19, R24, R7.reuse, R2, 0x2, P2 ;  /* 0x0000000718137211 */ /* 0x080fe200010f1402 */
[----:B------:R-:W-:Y:S01]  /*2450*/  IMAD.WIDE.U32 R24, R16, UR28, RZ ;  /* 0x0000001c10187c25 */ /* 0x000fe2000f8e00ff */
[-C--:B------:R-:W-:Y:S01]  /*2460*/  LEA R20, P1, R26, R6.reuse, 0x2 ;  /* 0x000000061a147211 */ /* 0x080fe200078210ff */
[----:B------:R1:W2:Y:S02]  /*2470*/  LDG.E R2, desc[UR6][R22.64] ;  /* 0x0000000616027981 */ /* 0x0002a4000c1e1900 */
[----:B------:R-:W-:Y:S01]  /*2480*/  IMAD R17, R16, UR29, R17 ;  /* 0x0000001d10117c24 */ /* 0x000fe2000f8e0211 */
[----:B------:R-:W-:Y:S01]  /*2490*/  LEA.HI.X R21, R26, R7, R21, 0x2, P1 ;  /* 0x000000071a157211 */ /* 0x000fe200008f1415 */
[----:B------:R-:W-:Y:S01]  /*24a0*/  IMAD R27, R13, UR28, RZ ;  /* 0x0000001c0d1b7c24 */ /* 0x000fe2000f8e02ff */
[-C--:B------:R-:W-:Y:S01]  /*24b0*/  LEA R16, P1, R24, R6.reuse, 0x2 ;  /* 0x0000000618107211 */ /* 0x080fe200078210ff */
[----:B------:R-:W-:Y:S01]  /*24c0*/  IMAD R9, R9, UR28, RZ ;  /* 0x0000001c09097c24 */ /* 0x000fe2000f8e02ff */
[----:B------:R-:W-:Y:S01]  /*24d0*/  IADD3 R13, PT, PT, R25, R17, RZ ;  /* 0x00000011190d7210 */ /* 0x000fe20007ffe0ff */
[----:B------:R-:W-:Y:S01]  /*24e0*/  IMAD R25, R11, UR28, RZ ;  /* 0x0000001c0b197c24 */ /* 0x000fe2000f8e02ff */
[----:B------:R3:W4:Y:S01]  /*24f0*/  LDG.E R26, desc[UR6][R18.64] ;  /* 0x00000006121a7981 */ /* 0x000722000c1e1900 */
[----:B------:R-:W-:Y:S01]  /*2500*/  IMAD R11, R12, UR29, R27 ;  /* 0x0000001d0c0b7c24 */ /* 0x000fe2000f8e021b */
[----:B------:R-:W-:Y:S01]  /*2510*/  LEA.HI.X R17, R24, R7, R13, 0x2, P1 ;  /* 0x0000000718117211 */ /* 0x000fe200008f140d */
[----:B------:R-:W-:Y:S01]  /*2520*/  IMAD.WIDE.U32 R12, R12, UR28, RZ ;  /* 0x0000001c0c0c7c25 */ /* 0x000fe2000f8e00ff */
[----:B------:R-:W4:Y:S03]  /*2530*/  LDG.E R21, desc[UR6][R20.64] ;  /* 0x0000000614157981 */ /* 0x000f26000c1e1900 */
[C---:B------:R-:W-:Y:S01]  /*2540*/  IMAD R25, R10.reuse, UR29, R25 ;  /* 0x0000001d0a197c24 */ /* 0x040fe2000f8e0219 */
[----:B------:R-:W-:Y:S01]  /*2550*/  IADD3 R11, PT, PT, R13, R11, RZ ;  /* 0x0000000b0d0b7210 */ /* 0x000fe20007ffe0ff */
[----:B-1----:R-:W-:Y:S01]  /*2560*/  IMAD.WIDE.U32 R22, R10, UR28, RZ ;  /* 0x0000001c0a167c25 */ /* 0x002fe2000f8e00ff */
[----:B------:R-:W-:Y:S01]  /*2570*/  LEA R10, P1, R12, R6, 0x2 ;  /* 0x000000060c0a7211 */ /* 0x000fe200078210ff */
[----:B------:R-:W5:Y:S02]  /*2580*/  LDG.E R16, desc[UR6][R16.64] ;  /* 0x0000000610107981 */ /* 0x000f64000c1e1900 */
[----:B---3--:R-:W-:-:S04]  /*2590*/  IMAD.WIDE.U32 R18, R8, UR28, RZ ;  /* 0x0000001c08127c25 */ /* 0x008fc8000f8e00ff */
[----:B------:R-:W-:Y:S01]  /*25a0*/  IMAD R13, R8, UR29, R9 ;  /* 0x0000001d080d7c24 */ /* 0x000fe2000f8e0209 */
[-C--:B------:R-:W-:Y:S01]  /*25b0*/  LEA R8, P2, R22, R6.reuse, 0x2 ;  /* 0x0000000616087211 */ /* 0x080fe200078410ff */
[----:B------:R-:W-:Y:S01]  /*25c0*/  IMAD.IADD R9, R23, 0x1, R25 ;  /* 0x0000000117097824 */ /* 0x000fe200078e0219 */
[----:B------:R-:W-:Y:S02]  /*25d0*/  LEA.HI.X R11, R12, R7, R11, 0x2, P1 ;  /* 0x000000070c0b7211 */ /* 0x000fe400008f140b */
[----:B------:R-:W-:Y:S02]  /*25e0*/  LEA R6, P1, R18, R6, 0x2 ;  /* 0x0000000612067211 */ /* 0x000fe400078210ff */
[----:B------:R-:W-:Y:S02]  /*25f0*/  IADD3 R12, PT, PT, R19, R13, RZ ;  /* 0x0000000d130c7210 */ /* 0x000fe40007ffe0ff */
[-C--:B------:R-:W-:Y:S01]  /*2600*/  LEA.HI.X R9, R22, R7.reuse, R9, 0x2, P2 ;  /* 0x0000000716097211 */ /* 0x080fe200010f1409 */
[----:B------:R-:W5:Y:S01]  /*2610*/  LDG.E R11, desc[UR6][R10.64] ;  /* 0x000000060a0b7981 */ /* 0x000f62000c1e1900 */
        /* <DEDUP_REMOVED lines=9> */
.L_x_2791:
        /* <DEDUP_REMOVED lines=24> */
[----:B------:R-:W2:Y:S01]  /*2830*/  LDG.E R9, desc[UR6][R8.64] ;  /* 0x0000000608097981 */ /* 0x000ea2000c1e1900 */
[----:B------:R-:W-:Y:S01]  /*2840*/  IMAD R21, R14, UR29, R15 ;  /* 0x0000001d0e157c24 */ /* 0x000fe2000f8e020f */
[----:B------:R-:W-:Y:S01]  /*2850*/  LEA R10, P1, R12, R6, 0x2 ;  /* 0x000000060c0a7211 */ /* 0x000fe200078210ff */
[----:B------:R-:W-:Y:S01]  /*2860*/  IMAD.WIDE.U32 R14, R14, UR28, RZ ;  /* 0x0000001c0e0e7c25 */ /* 0x000fe2000f8e00ff */
[----:B------:R-:W-:-:S03]  /*2870*/  IADD3 R11, PT, PT, R13, R11, RZ ;  /* 0x0000000b0d0b7210 */ /* 0x000fc60007ffe0ff */
[----:B------:R-:W-:Y:S01]  /*2880*/  IMAD.WIDE.U32 R18, R16, UR28, RZ ;  /* 0x0000001c10127c25 */ /* 0x000fe2000f8e00ff */
[----:B------:R-:W-:Y:S02]  /*2890*/  IADD3 R21, PT, PT, R15, R21, RZ ;  /* 0x000000150f157210 */ /* 0x000fe40007ffe0ff */
[-C--:B------:R-:W-:Y:S01]  /*28a0*/  LEA.HI.X R11, R12, R7.reuse, R11, 0x2, P1 ;  /* 0x000000070c0b7211 */ /* 0x080fe200008f140b */
[----:B------:R-:W-:Y:S01]  /*28b0*/  IMAD R17, R16, UR29, R17 ;  /* 0x0000001d10117c24 */ /* 0x000fe2000f8e0211 */
[-C--:B------:R-:W-:Y:S02]  /*28c0*/  LEA R16, P2, R14, R6.reuse, 0x2 ;  /* 0x000000060e107211 */ /* 0x080fe400078410ff */
[----:B------:R-:W-:Y:S01]  /*28d0*/  LEA R6, P1, R18, R6, 0x2 ;  /* 0x0000000612067211 */ /* 0x000fe200078210ff */
[----:B------:R-:W-:Y:S01]  /*28e0*/  IMAD.IADD R2, R19, 0x1, R17 ;  /* 0x0000000113027824 */ /* 0x000fe200078e0211 */
[-C--:B------:R-:W-:Y:S01]  /*28f0*/  LEA.HI.X R17, R14, R7.reuse, R21, 0x2, P2 ;  /* 0x000000070e117211 */ /* 0x080fe200010f1415 */
[----:B------:R-:W2:Y:S03]  /*2900*/  LDG.E R10, desc[UR6][R10.64] ;  /* 0x000000060a0a7981 */ /* 0x000ea6000c1e1900 */
[----:B------:R-:W-:-:S02]  /*2910*/  LEA.HI.X R7, R18, R7, R2, 0x2, P1 ;  /* 0x0000000712077211 */ /* 0x000fc400008f1402 */
[----:B------:R-:W3:Y:S04]  /*2920*/  LDG.E R17, desc[UR6][R16.64] ;  /* 0x0000000610117981 */ /* 0x000ee8000c1e1900 */
[----:B------:R-:W3:Y:S01]  /*2930*/  LDG.E R6, desc[UR6][R6.64] ;  /* 0x0000000606067981 */ /* 0x000ee2000c1e1900 */
[----:B------:R-:W-:-:S04]  /*2940*/  IADD3 R4, P1, PT, R4, 0x20, RZ ;  /* 0x0000002004047810 */ /* 0x000fc80007f3e0ff */
[----:B------:R-:W-:Y:S02]  /*2950*/  IADD3.X R5, PT, PT, RZ, R5, RZ, P1, !PT ;  /* 0x00000005ff057210 */ /* 0x000fe40000ffe4ff */
[----:B--2---:R-:W-:-:S04]  /*2960*/  IADD3 R32, PT, PT, R10, R32, R9 ;  /* 0x000000200a207210 */ /* 0x004fc80007ffe009 */
[----:B---3--:R-:W-:-:S07]  /*2970*/  IADD3 R32, PT, PT, R6, R32, R17 ;  /* 0x0000002006207210 */ /* 0x008fce0007ffe011 */
.L_x_2792:
        /* <DEDUP_REMOVED lines=33> */
[----:B--2---:R-:W-:-:S05]  /*2b90*/  IMAD.IADD R32, R7, 0x1, R32 ;  /* 0x0000000107207824 */ /* 0x004fca00078e0220 */
[----:B---3--:R-:W-:-:S07]  /*2ba0*/  @P0 IADD3 R32, PT, PT, R9, R32, RZ ;  /* 0x0000002009200210 */ /* 0x008fce0007ffe0ff */
.L_x_2788:
[----:B------:R-:W1:Y:S01]  /*2bb0*/  LDC.64 R4, c[0x0][0x710] ;  /* 0x0001c400ff047b82 */ /* 0x000e620000000a00 */
[----:B------:R-:W-:Y:S01]  /*2bc0*/  IADD3 R3, PT, PT, R3, 0x80, RZ ;  /* 0x0000008003037810 */ /* 0x000fe20007ffe0ff */
[----:B-1----:R1:W-:Y:S06]  /*2bd0*/  STG.E desc[UR6][R4.64], R32 ;  /* 0x0000002004007986 */ /* 0x0023ec000c101906 */
.L_x_2781:
[----:B------:R-:W-:-:S13]  /*2be0*/  ISETP.GE.AND P0, PT, R3, UR4, PT ;  /* 0x0000000403007c0c */ /* 0x000fda000bf06270 */
[----:B------:R-:W-:Y:S05]  /*2bf0*/  @P0 BRA `(.L_x_2793) ;  /* 0x0000002800980947 */ /* 0x000fea0003800000 */
[----:B-1----:R-:W1:Y:S02]  /*2c00*/  LDC.64 R4, c[0x0][0x738] ;  /* 0x0001ce00ff047b82 */ /* 0x002e640000000a00 */
[----:B-1----:R-:W2:Y:S01]  /*2c10*/  LDG.E.64 R4, desc[UR6][R4.64] ;  /* 0x0000000604047981 */ /* 0x002ea2000c1e1b00 */
[----:B------:R-:W-:Y:S01]  /*2c20*/  ISETP.NE.AND P1, PT, RZ, UR5, PT ;  /* 0x00000005ff007c0c */ /* 0x000fe2000bf25270 */
        /* <DEDUP_REMOVED lines=25> */
.L_x_2796:
        /* <DEDUP_REMOVED lines=31> */
[----:B------:R0:W2:Y:S01]  /*2fb0*/  LDG.E R34, desc[UR6][R42.64] ;  /* 0x000000062a227981 */ /* 0x0000a2000c1e1900 */
        /* <DEDUP_REMOVED lines=20> */
[----:B------:R0:W2:Y:S02]  /*3100*/  LDG.E R39, desc[UR6][R46.64] ;  /* 0x000000062e277981 */ /* 0x0000a4000c1e1900 */
[----:B------:R-:W-:-:S02]  /*3110*/  IMAD.WIDE.U32 R24, R30, UR16, RZ ;  /* 0x000000101e187c25 */ /* 0x000fc4000f8e00ff */
[----:B------:R-:W3:Y:S02]  /*3120*/  LDG.E R37, desc[UR6][R44.64] ;  /* 0x000000062c257981 */ /* 0x000ee4000c1e1900 */
[----:B------:R-:W-:Y:S01]  /*3130*/  IMAD R31, R30, UR17, R31 ;  /* 0x000000111e1f7c24 */ /* 0x000fe2000f8e021f */
[----:B------:R-:W-:Y:S01]  /*3140*/  LEA R28, P1, R26, UR24, 0x2 ;  /* 0x000000181a1c7c11 */ /* 0x000fe2000f8210ff */
[----:B------:R1:W4:Y:S01]  /*3150*/  LDG.E R41, desc[UR6][R32.64] ;  /* 0x0000000620297981 */ /* 0x000322000c1e1900 */
[----:B0-----:R-:W-:Y:S01]  /*3160*/  IMAD R47, R17, UR16, RZ ;  /* 0x00000010112f7c24 */ /* 0x001fe2000f8e02ff */
[----:B------:R-:W-:Y:S01]  /*3170*/  IADD3 R17, PT, PT, R27, R29, RZ ;  /* 0x0000001d1b117210 */ /* 0x000fe20007ffe0ff */
[----:B------:R-:W-:Y:S01]  /*3180*/  IMAD R21, R21, UR16, RZ ;  /* 0x0000001015157c24 */ /* 0x000fe2000f8e02ff */
[----:B------:R-:W-:Y:S01]  /*3190*/  LEA R30, P0, R24, UR24, 0x2 ;  /* 0x00000018181e7c11 */ /* 0x000fe2000f8010ff */
[C---:B------:R-:W-:Y:S01]  /*31a0*/  IMAD R47, R16.reuse, UR17, R47 ;  /* 0x00000011102f7c24 */ /* 0x040fe2000f8e022f */
[----:B------:R-:W-:Y:S01]  /*31b0*/  IADD3 R25, PT, PT, R25, R31, RZ ;  /* 0x0000001f19197210 */ /* 0x000fe20007ffe0ff */
[----:B------:R-:W-:Y:S01]  /*31c0*/  IMAD R5, R5, UR16, RZ ;  /* 0x0000001005057c24 */ /* 0x000fe2000f8e02ff */
[----:B------:R-:W3:Y:S01]  /*31d0*/  LDG.E R40, desc[UR6][R42.64] ;  /* 0x000000062a287981 */ /* 0x000ee2000c1e1900 */
[----:B-1----:R-:W-:Y:S01]  /*31e0*/  IMAD.WIDE.U32 R32, R16, UR16, RZ ;  /* 0x0000001010207c25 */ /* 0x002fe2000f8e00ff */
[----:B------:R-:W-:-:S02]  /*31f0*/  LEA.HI.X R29, R26, UR25, R17, 0x2, P1 ;  /* 0x000000191a1d7c11 */ /* 0x000fc400088f1411 */
[----:B------:R-:W-:Y:S01]  /*3200*/  LEA.HI.X R31, R24, UR25, R25, 0x2, P0 ;  /* 0x00000019181f7c11 */ /* 0x000fe200080f1419 */
[----:B------:R-:W-:Y:S01]  /*3210*/  IMAD.IADD R17, R33, 0x1, R47 ;  /* 0x0000000121117824 */ /* 0x000fe200078e022f */
[----:B------:R-:W-:Y:S01]  /*3220*/  LEA R16, P0, R32, UR24, 0x2 ;  /* 0x0000001820107c11 */ /* 0x000fe2000f8010ff */
[C---:B------:R-:W-:Y:S01]  /*3230*/  IMAD.WIDE.U32 R24, R20.reuse, UR16, RZ ;  /* 0x0000001014187c25 */ /* 0x040fe2000f8e00ff */
[----:B------:R0:W5:Y:S03]  /*3240*/  LDG.E R28, desc[UR6][R28.64] ;  /* 0x000000061c1c7981 */ /* 0x000166000c1e1900 */
[----:B------:R-:W-:Y:S01]  /*3250*/  IMAD R21, R20, UR17, R21 ;  /* 0x0000001114157c24 */ /* 0x000fe2000f8e0215 */
[----:B------:R-:W-:Y:S01]  /*3260*/  LEA.HI.X R17, R32, UR25, R17, 0x2, P0 ;  /* 0x0000001920117c11 */ /* 0x000fe200080f1411 */
[----:B------:R-:W-:Y:S01]  /*3270*/  IMAD R15, R15, UR16, RZ ;  /* 0x000000100f0f7c24 */ /* 0x000fe2000f8e02ff */
[----:B------:R-:W-:Y:S01]  /*3280*/  LEA R20, P0, R24, UR24, 0x2 ;  /* 0x0000001818147c11 */ /* 0x000fe2000f8010ff */
[----:B------:R-:W-:Y:S01]  /*3290*/  IMAD R27, R7, UR16, RZ ;  /* 0x00000010071b7c24 */ /* 0x000fe2000f8e02ff */
[----:B------:R-:W-:Y:S01]  /*32a0*/  IADD3 R21, PT, PT, R25, R21, RZ ;  /* 0x0000001519157210 */ /* 0x000fe20007ffe0ff */
[C---:B------:R-:W-:Y:S01]  /*32b0*/  IMAD R7, R4.reuse, UR17, R5 ;  /* 0x0000001104077c24 */ /* 0x040fe2000f8e0205 */
[----:B------:R-:W4:Y:S01]  /*32c0*/  LDG.E R30, desc[UR6][R30.64] ;  /* 0x000000061e1e7981 */ /* 0x000f22000c1e1900 */
[----:B------:R-:W-:Y:S01]  /*32d0*/  IMAD.WIDE.U32 R4, R4, UR16, RZ ;  /* 0x0000001004047c25 */ /* 0x000fe2000f8e00ff */
[----:B------:R-:W-:-:S02]  /*32e0*/  LEA.HI.X R21, R24, UR25, R21, 0x2, P0 ;  /* 0x0000001918157c11 */ /* 0x000fc400080f1415 */
[----:B------:R-:W5:Y:S01]  /*32f0*/  LDG.E R17, desc[UR6][R16.64] ;  /* 0x0000000610117981 */ /* 0x000f62000c1e1900 */
[C---:B------:R-:W-:Y:S01]  /*3300*/  IMAD.WIDE.U32 R24, R14.reuse, UR16, RZ ;  /* 0x000000100e187c25 */ /* 0x040fe2000f8e00ff */
[----:B------:R-:W-:Y:S02]  /*3310*/  IADD3 R7, PT, PT, R5, R7, RZ ;  /* 0x0000000705077210 */ /* 0x000fe40007ffe0ff */
[----:B------:R1:W5:Y:S01]  /*3320*/  LDG.E R20, desc[UR6][R20.64] ;  /* 0x0000000614147981 */ /* 0x000362000c1e1900 */
        /* <DEDUP_REMOVED lines=12> */
[----:B------:R0:W5:Y:S01]  /*33f0*/  LDG.E R29, desc[UR6][R14.64] ;  /* 0x000000060e1d7981 */ /* 0x000162000c1e1900 */
[----:B-1----:R-:W-:Y:S01]  /*3400*/  IMAD R21, R23, UR16, RZ ;  /* 0x0000001017157c24 */ /* 0x002fe2000f8e02ff */
[----:B------:R-:W-:Y:S01]  /*3410*/  LEA.HI.X R25, R26, UR25, R5, 0x2, P0 ;  /* 0x000000191a197c11 */ /* 0x000fe200080f1405 */
[----:B------:R-:W-:Y:S01]  /*3420*/  IMAD.WIDE.U32 R26, R18, UR16, RZ ;  /* 0x00000010121a7c25 */ /* 0x000fe2000f8e00ff */
[----:B------:R1:W5:Y:S03]  /*3430*/  LDG.E R16, desc[UR6][R6.64] ;  /* 0x0000000606107981 */ /* 0x000366000c1e1900 */
[----:B------:R-:W-:Y:S01]  /*3440*/  IMAD R13, R13, UR16, RZ ;  /* 0x000000100d0d7c24 */ /* 0x000fe2000f8e02ff */
[----:B------:R-:W-:Y:S01]  /*3450*/  LEA R4, P0, R26, UR24, 0x2 ;  /* 0x000000181a047c11 */ /* 0x000fe2000f8010ff */
[----:B------:R-:W-:Y:S01]  /*3460*/  IMAD R9, R9, UR16, RZ ;  /* 0x0000001009097c24 */ /* 0x000fe2000f8e02ff */
[----:B------:R-:W-:Y:S01]  /*3470*/  IADD3 R5, PT, PT, R27, R19, RZ ;  /* 0x000000131b057210 */ /* 0x000fe20007ffe0ff */
[C---:B0-----:R-:W-:Y:S01]  /*3480*/  IMAD R15, R22.reuse, UR17, R21 ;  /* 0x00000011160f7c24 */ /* 0x041fe2000f8e0215 */
[----:B------:R-:W5:Y:S01]  /*3490*/  LDG.E R25, desc[UR6][R24.64] ;  /* 0x0000000618197981 */ /* 0x000f62000c1e1900 */
[----:B------:R-:W-:Y:S01]  /*34a0*/  IMAD.WIDE.U32 R22, R22, UR16, RZ ;  /* 0x0000001016167c25 */ /* 0x000fe2000f8e00ff */
[----:B------:R-:W-:-:S03]  /*34b0*/  LEA.HI.X R5, R26, UR25, R5, 0x2, P0 ;  /* 0x000000191a057c11 */ /* 0x000fc600080f1405 */
[----:B------:R-:W-:Y:S01]  /*34c0*/  IMAD.IADD R15, R23, 0x1, R15 ;  /* 0x00000001170f7824 */ /* 0x000fe200078e020f */
[----:B------:R-:W-:Y:S01]  /*34d0*/  LEA R14, P0, R22, UR24, 0x2 ;  /* 0x00000018160e7c11 */ /* 0x000fe2000f8010ff */
[----:B------:R-:W-:Y:S01]  /*34e0*/  IMAD R19, R12, UR17, R13 ;  /* 0x000000110c137c24 */ /* 0x000fe2000f8e020d */
[----:B------:R0:W5:Y:S01]  /*34f0*/  LDG.E R4, desc[UR6][R4.64] ;  /* 0x0000000604047981 */ /* 0x000162000c1e1900 */
[----:B-1----:R-:W-:-:S04]  /*3500*/  IMAD.WIDE.U32 R6, R8, UR16, RZ ;  /* 0x0000001008067c25 */ /* 0x002fc8000f8e00ff */
[----:B------:R-:W-:Y:S02]  /*3510*/  IMAD R21, R8, UR17, R9 ;  /* 0x0000001108157c24 */ /* 0x000fe4000f8e0209 */
[----:B------:R-:W-:Y:S01]  /*3520*/  IMAD.WIDE.U32 R12, R12, UR16, RZ ;  /* 0x000000100c0c7c25 */ /* 0x000fe2000f8e00ff */
[----:B------:R-:W-:Y:S02]  /*3530*/  LEA.HI.X R15, R22, UR25, R15, 0x2, P0 ;  /* 0x00000019160f7c11 */ /* 0x000fe400080f140f */
[----:B------:R-:W-:Y:S02]  /*3540*/  LEA R18, P0, R6, UR24, 0x2 ;  /* 0x0000001806127c11 */ /* 0x000fe4000f8010ff */
[----:B------:R-:W-:Y:S02]  /*3550*/  IADD3 R7, PT, PT, R7, R21, RZ ;  /* 0x0000001507077210 */ /* 0x000fe40007ffe0ff */
[----:B------:R-:W-:Y:S01]  /*3560*/  LEA R8, P1, R12, UR24, 0x2 ;  /* 0x000000180c087c11 */ /* 0x000fe2000f8210ff */
[----:B------:R-:W5:Y:S01]  /*3570*/  LDG.E R15, desc[UR6][R14.64] ;  /* 0x000000060e0f7981 */ /* 0x000f62000c1e1900 */
[----:B------:R-:W-:-:S02]  /*3580*/  IADD3 R9, PT, PT, R13, R19, RZ ;  /* 0x000000130d097210 */ /* 0x000fc40007ffe0ff */
[----:B------:R-:W-:Y:S02]  /*3590*/  LEA.HI.X R19, R6, UR25, R7, 0x2, P0 ;  /* 0x0000001906137c11 */ /* 0x000fe400080f1407 */
[----:B------:R-:W-:-:S04]  /*35a0*/  LEA.HI.X R9, R12, UR25, R9, 0x2, P1 ;  /* 0x000000190c097c11 */ /* 0x000fc800088f1409 */
[----:B------:R-:W5:Y:S04]  /*35b0*/  LDG.E R19, desc[UR6][R18.64] ;  /* 0x0000000612137981 */ /* 0x000f68000c1e1900 */
[----:B------:R-:W5:Y:S01]  /*35c0*/  LDG.E R8, desc[UR6][R8.64] ;  /* 0x0000000608087981 */ /* 0x000f62000c1e1900 */
        /* <DEDUP_REMOVED lines=17> */
.L_x_2795:
        /* <DEDUP_REMOVED lines=31> */
[----:B------:R-:W2:Y:S01]  /*38d0*/  LDG.E R13, desc[UR6][R12.64] ;  /* 0x000000060c0d7981 */ /* 0x000ea2000c1e1900 */
        /* <DEDUP_REMOVED lines=16> */
[----:B------:R1:W2:Y:S02]  /*39e0*/  LDG.E R2, desc[UR6][R18.64] ;  /* 0x0000000612027981 */ /* 0x0002a4000c1e1900 */
[----:B------:R-:W-:Y:S01]  /*39f0*/  IMAD.IADD R11, R21, 0x1, R15 ;  /* 0x00000001150b7824 */ /* 0x000fe200078e020f */
[----:B------:R-:W-:Y:S01]  /*3a00*/  LEA R14, P1, R20, UR30, 0x2 ;  /* 0x0000001e140e7c11 */ /* 0x000fe2000f8210ff */
[----:B------:R-:W-:Y:S01]  /*3a10*/  IMAD R21, R9, UR28, RZ ;  /* 0x0000001c09157c24 */ /* 0x000fe2000f8e02ff */
[----:B------:R3:W4:Y:S01]  /*3a20*/  LDG.E R24, desc[UR6][R16.64] ;  /* 0x0000000610187981 */ /* 0x000722000c1e1900 */
[----:B------:R-:W-:Y:S01]  /*3a30*/  IMAD R9, R10, UR29, R25 ;  /* 0x0000001d0a097c24 */ /* 0x000fe2000f8e0219 */
[----:B------:R-:W-:Y:S01]  /*3a40*/  LEA.HI.X R15, R20, UR31, R11, 0x2, P1 ;  /* 0x0000001f140f7c11 */ /* 0x000fe200088f140b */
[----:B------:R-:W-:Y:S01]  /*3a50*/  IMAD.WIDE.U32 R10, R10, UR28, RZ ;  /* 0x0000001c0a0a7c25 */ /* 0x000fe2000f8e00ff */
[----:B------:R-:W4:Y:S03]  /*3a60*/  LDG.E R23, desc[UR6][R22.64] ;  /* 0x0000000616177981 */ /* 0x000f26000c1e1900 */
[----:B------:R-:W-:Y:S01]  /*3a70*/  IMAD R7, R7, UR28, RZ ;  /* 0x0000001c07077c24 */ /* 0x000fe2000f8e02ff */
[----:B------:R-:W-:Y:S01]  /*3a80*/  IADD3 R9, PT, PT, R11, R9, RZ ;  /* 0x000000090b097210 */ /* 0x000fe20007ffe0ff */
[C---:B------:R-:W-:Y:S01]  /*3a90*/  IMAD R21, R8.reuse, UR29, R21 ;  /* 0x0000001d08157c24 */ /* 0x040fe2000f8e0215 */
[----:B------:R-:W5:Y:S01]  /*3aa0*/  LDG.E R14, desc[UR6][R14.64] ;  /* 0x000000060e0e7981 */ /* 0x000f62000c1e1900 */
        /* <DEDUP_REMOVED lines=9> */
[----:B------:R-:W5:Y:S01]  /*3b40*/  LDG.E R9, desc[UR6][R8.64] ;  /* 0x0000000608097981 */ /* 0x000f62000c1e1900 */
[----:B------:R-:W-:Y:S02]  /*3b50*/  LEA.HI.X R11, R16, UR31, R11, 0x2, P1 ;  /* 0x0000001f100b7c11 */ /* 0x000fe400088f140b */
[----:B------:R-:W-:-:S04]  /*3b60*/  LEA.HI.X R7, R18, UR31, R7, 0x2, P2 ;  /* 0x0000001f12077c11 */ /* 0x000fc800090f1407 */
        /* <DEDUP_REMOVED lines=8> */
.L_x_2797:
        /* <DEDUP_REMOVED lines=24> */
[----:B------:R-:W2:Y:S01]  /*3d70*/  LDG.E R7, desc[UR6][R6.64] ;  /* 0x0000000606077981 */ /* 0x000ea2000c1e1900 */
        /* <DEDUP_REMOVED lines=10> */
[----:B------:R-:W2:Y:S01]  /*3e20*/  LDG.E R8, desc[UR6][R8.64] ;  /* 0x0000000608087981 */ /* 0x000ea2000c1e1900 */
[----:B------:R-:W-:Y:S02]  /*3e30*/  IADD3 R11, PT, PT, R17, R15, RZ ;  /* 0x0000000f110b7210 */ /* 0x000fe40007ffe0ff */
[----:B------:R-:W-:Y:S02]  /*3e40*/  LEA.HI.X R15, R12, UR31, R19, 0x2, P2 ;  /* 0x0000001f0c0f7c11 */ /* 0x000fe400090f1413 */
[----:B------:R-:W-:-:S04]  /*3e50*/  LEA.HI.X R11, R16, UR31, R11, 0x2, P1 ;  /* 0x0000001f100b7c11 */ /* 0x000fc800088f140b */
[----:B------:R-:W3:Y:S04]  /*3e60*/  LDG.E R15, desc[UR6][R14.64] ;  /* 0x000000060e0f7981 */ /* 0x000ee8000c1e1900 */
[----:B------:R-:W3:Y:S01]  /*3e70*/  LDG.E R10, desc[UR6][R10.64] ;  /* 0x000000060a0a7981 */ /* 0x000ee2000c1e1900 */
[----:B------:R-:W-:-:S05]  /*3e80*/  IADD3 R4, P1, PT, R4, 0x20, RZ ;  /* 0x0000002004047810 */ /* 0x000fca0007f3e0ff */
[----:B------:R-:W-:Y:S01]  /*3e90*/  IMAD.X R5, RZ, RZ, R5, P1 ;  /* 0x000000ffff057224 */ /* 0x000fe200008e0605 */
[----:B--2---:R-:W-:-:S04]  /*3ea0*/  IADD3 R38, PT, PT, R8, R38, R7 ;  /* 0x0000002608267210 */ /* 0x004fc80007ffe007 */
[----:B---3--:R-:W-:-:S07]  /*3eb0*/  IADD3 R38, PT, PT, R10, R38, R15 ;  /* 0x000000260a267210 */ /* 0x008fce0007ffe00f */
.L_x_2798:
        /* <DEDUP_REMOVED lines=33> */
[----:B--2---:R-:W-:-:S05]  /*40d0*/  IADD3 R38, PT, PT, R7, R38, RZ ;  /* 0x0000002607267210 */ /* 0x004fca0007ffe0ff */
[----:B---3--:R-:W-:-:S07]  /*40e0*/  @P0 IMAD.IADD R38, R9, 0x1, R38 ;  /* 0x0000000109260824 */ /* 0x008fce00078e0226 */
.L_x_2794:
[----:B------:R-:W1:Y:S01]  /*40f0*/  LDC.64 R4, c[0x0][0x710] ;  /* 0x0001c400ff047b82 */ /* 0x000e620000000a00 */
[----:B------:R-:W-:Y:S01]  /*4100*/  IADD3 R3, PT, PT, R3, 0x80, RZ ;  /* 0x0000008003037810 */ /* 0x000fe20007ffe0ff */
[----:B-1----:R2:W-:Y:S06]  /*4110*/  STG.E desc[UR6][R4.64], R38 ;  /* 0x0000002604007986 */ /* 0x0025ec000c101906 */
.L_x_2787:
        /* <DEDUP_REMOVED lines=30> */
.L_x_2802:
        /* <DEDUP_REMOVED lines=32> */
[----:B------:R0:W2:Y:S02]  /*4500*/  LDG.E R34, desc[UR6][R42.64] ;  /* 0x000000062a227981 */ /* 0x0000a4000c1e1900 */
        /* <DEDUP_REMOVED lines=16> */
[----:B------:R0:W2:Y:S01]  /*4610*/  LDG.E R39, desc[UR6][R46.64] ;  /* 0x000000062e277981 */ /* 0x0000a2000c1e1900 */
[----:B------:R-:W-:-:S02]  /*4620*/  IMAD.WIDE.U32 R26, R28, UR8, RZ ;  /* 0x000000081c1a7c25 */ /* 0x000fc4000f8e00ff */
[----:B------:R-:W-:Y:S01]  /*4630*/  LEA.HI.X R33, R24, UR19, R25, 0x2, P0 ;  /* 0x0000001318217c11 */ /* 0x000fe200080f1419 */
[----:B------:R-:W3:Y:S01]  /*4640*/  LDG.E R37, desc[UR6][R44.64] ;  /* 0x000000062c257981 */ /* 0x000ee2000c1e1900 */
[----:B------:R-:W-:-:S03]  /*4650*/  IMAD.WIDE.U32 R24, R30, UR8, RZ ;  /* 0x000000081e187c25 */ /* 0x000fc6000f8e00ff */
[----:B------:R1:W4:Y:S01]  /*4660*/  LDG.E R41, desc[UR6][R32.64] ;  /* 0x0000000620297981 */ /* 0x000322000c1e1900 */
[----:B------:R-:W-:Y:S02]  /*4670*/  IMAD R31, R30, UR9, R31 ;  /* 0x000000091e1f7c24 */ /* 0x000fe4000f8e021f */
[----:B------:R-:W-:Y:S01]  /*4680*/  IMAD R29, R28, UR9, R29 ;  /* 0x000000091c1d7c24 */ /* 0x000fe2000f8e021d */
[----:B------:R-:W3:Y:S01]  /*4690*/  LDG.E R40, desc[UR6][R42.64] ;  /* 0x000000062a287981 */ /* 0x000ee2000c1e1900 */
        /* <DEDUP_REMOVED lines=12> */
[----:B------:R-:W4:Y:S01]  /*4760*/  LDG.E R30, desc[UR6][R30.64] ;  /* 0x000000061e1e7981 */ /* 0x000f22000c1e1900 */
[----:B------:R-:W-:Y:S01]  /*4770*/  IADD3 R17, PT, PT, R33, R47, RZ ;  /* 0x0000002f21117210 */ /* 0x000fe20007ffe0ff */
[----:B------:R-:W-:Y:S02]  /*4780*/  IMAD R21, R20, UR9, R21 ;  /* 0x0000000914157c24 */ /* 0x000fe4000f8e0215 */
[----:B------:R-:W-:Y:S01]  /*4790*/  IMAD R5, R5, UR8, RZ ;  /* 0x0000000805057c24 */ /* 0x000fe2000f8e02ff */
[----:B------:R-:W-:Y:S01]  /*47a0*/  LEA.HI.X R17, R32, UR19, R17, 0x2, P0 ;  /* 0x0000001320117c11 */ /* 0x000fe200080f1411 */
[----:B------:R-:W-:Y:S01]  /*47b0*/  IMAD.IADD R21, R25, 0x1, R21 ;  /* 0x0000000119157824 */ /* 0x000fe200078e0215 */
[C---:B------:R-:W-:Y:S01]  /*47c0*/  LEA R20, P0, R24.reuse, UR18, 0x2 ;  /* 0x0000001218147c11 */ /* 0x040fe2000f8010ff */
[----:B------:R-:W-:Y:S01]  /*47d0*/  IMAD R15, R15, UR8, RZ ;  /* 0x000000080f0f7c24 */ /* 0x000fe2000f8e02ff */
[----:B------:R0:W5:Y:S01]  /*47e0*/  LDG.E R28, desc[UR6][R28.64] ;  /* 0x000000061c1c7981 */ /* 0x000162000c1e1900 */
[----:B------:R-:W-:Y:S01]  /*47f0*/  IMAD R27, R7, UR8, RZ ;  /* 0x00000008071b7c24 */ /* 0x000fe2000f8e02ff */
[----:B------:R-:W-:Y:S01]  /*4800*/  LEA.HI.X R21, R24, UR19, R21, 0x2, P0 ;  /* 0x0000001318157c11 */ /* 0x000fe200080f1415 */
[C---:B------:R-:W-:Y:S01]  /*4810*/  IMAD R7, R4.reuse, UR9, R5 ;  /* 0x0000000904077c24 */ /* 0x040fe2000f8e0205 */
[----:B------:R-:W5:Y:S01]  /*4820*/  LDG.E R17, desc[UR6][R16.64] ;  /* 0x0000000610117981 */ /* 0x000f62000c1e1900 */
[----:B------:R-:W-:-:S03]  /*4830*/  IMAD.WIDE.U32 R4, R4, UR8, RZ ;  /* 0x0000000804047c25 */ /* 0x000fc6000f8e00ff */
[----:B------:R1:W5:Y:S01]  /*4840*/  LDG.E R20, desc[UR6][R20.64] ;  /* 0x0000000614147981 */ /* 0x000362000c1e1900 */
        /* <DEDUP_REMOVED lines=13> */
[----:B------:R0:W5:Y:S01]  /*4920*/  LDG.E R29, desc[UR6][R14.64] ;  /* 0x000000060e1d7981 */ /* 0x000162000c1e1900 */
[----:B-1----:R-:W-:Y:S01]  /*4930*/  IMAD R21, R23, UR8, RZ ;  /* 0x0000000817157c24 */ /* 0x002fe2000f8e02ff */
[----:B------:R-:W-:Y:S01]  /*4940*/  LEA.HI.X R25, R26, UR19, R5, 0x2, P0 ;  /* 0x000000131a197c11 */ /* 0x000fe200080f1405 */
[C---:B------:R-:W-:Y:S01]  /*4950*/  IMAD.WIDE.U32 R26, R18.reuse, UR8, RZ ;  /* 0x00000008121a7c25 */ /* 0x040fe2000f8e00ff */
[----:B------:R1:W5:Y:S03]  /*4960*/  LDG.E R16, desc[UR6][R6.64] ;  /* 0x0000000606107981 */ /* 0x000366000c1e1900 */
[----:B------:R-:W-:Y:S01]  /*4970*/  IMAD R19, R18, UR9, R19 ;  /* 0x0000000912137c24 */ /* 0x000fe2000f8e0213 */
[----:B------:R-:W-:Y:S01]  /*4980*/  LEA R4, P0, R26, UR18, 0x2 ;  /* 0x000000121a047c11 */ /* 0x000fe2000f8010ff */
[----:B------:R-:W-:Y:S01]  /*4990*/  IMAD R13, R13, UR8, RZ ;  /* 0x000000080d0d7c24 */ /* 0x000fe2000f8e02ff */
[----:B------:R-:W5:Y:S01]  /*49a0*/  LDG.E R25, desc[UR6][R24.64] ;  /* 0x0000000618197981 */ /* 0x000f62000c1e1900 */
        /* <DEDUP_REMOVED lines=9> */
[----:B------:R0:W5:Y:S02]  /*4a40*/  LDG.E R4, desc[UR6][R4.64] ;  /* 0x0000000604047981 */ /* 0x000164000c1e1900 */
[----:B------:R-:W-:Y:S02]  /*4a50*/  IMAD R21, R8, UR9, R9 ;  /* 0x0000000908157c24 */ /* 0x000fe4000f8e0209 */
[----:B------:R-:W-:Y:S01]  /*4a60*/  IMAD.WIDE.U32 R12, R12, UR8, RZ ;  /* 0x000000080c0c7c25 */ /* 0x000fe2000f8e00ff */
[----:B------:R-:W-:-:S02]  /*4a70*/  LEA.HI.X R15, R22, UR19, R15, 0x2, P0 ;  /* 0x00000013160f7c11 */ /* 0x000fc400080f140f */
[----:B------:R-:W-:Y:S01]  /*4a80*/  LEA R18, P0, R6, UR18, 0x2 ;  /* 0x0000001206127c11 */ /* 0x000fe2000f8010ff */
[----:B------:R-:W-:Y:S01]  /*4a90*/  IMAD.IADD R9, R13, 0x1, R19 ;  /* 0x000000010d097824 */ /* 0x000fe200078e0213 */
[----:B------:R-:W-:Y:S02]  /*4aa0*/  IADD3 R7, PT, PT, R7, R21, RZ ;  /* 0x0000001507077210 */ /* 0x000fe40007ffe0ff */
[----:B------:R-:W-:Y:S01]  /*4ab0*/  LEA R8, P1, R12, UR18, 0x2 ;  /* 0x000000120c087c11 */ /* 0x000fe2000f8210ff */
[----:B------:R-:W5:Y:S01]  /*4ac0*/  LDG.E R15, desc[UR6][R14.64] ;  /* 0x000000060e0f7981 */ /* 0x000f62000c1e1900 */
        /* <DEDUP_REMOVED lines=21> */
.L_x_2801:
        /* <DEDUP_REMOVED lines=31> */
[----:B------:R-:W2:Y:S03]  /*4e10*/  LDG.E R13, desc[UR6][R12.64] ;  /* 0x000000060c0d7981 */ /* 0x000ea6000c1e1900 */
        /* <DEDUP_REMOVED lines=12> */
[----:B------:R1:W2:Y:S02]  /*4ee0*/  LDG.E R2, desc[UR6][R18.64] ;  /* 0x0000000612027981 */ /* 0x0002a4000c1e1900 */
        /* <DEDUP_REMOVED lines=11> */
[----:B------:R-:W3:Y:S03]  /*4fa0*/  LDG.E R23, desc[UR6][R22.64] ;  /* 0x0000000616177981 */ /* 0x000ee6000c1e1900 */
[C---:B------:R-:W-:Y:S01]  /*4fb0*/  IMAD R21, R8.reuse, UR29, R21 ;  /* 0x0000001d08157c24 */ /* 0x040fe2000f8e0215 */
[----:B------:R4:W3:Y:S01]  /*4fc0*/  LDG.E R24, desc[UR6][R16.64] ;  /* 0x0000000610187981 */ /* 0x0008e2000c1e1900 */
[----:B-1----:R-:W-:Y:S01]  /*4fd0*/  IMAD.WIDE.U32 R18, R8, UR28, RZ ;  /* 0x0000001c08127c25 */ /* 0x002fe2000f8e00ff */
[----:B------:R-:W-:-:S02]  /*4fe0*/  LEA R8, P1, R10, UR30, 0x2 ;  /* 0x0000001e0a087c11 */ /* 0x000fc4000f8210ff */
[----:B------:R-:W5:Y:S01]  /*4ff0*/  LDG.E R14, desc[UR6][R14.64] ;  /* 0x000000060e0e7981 */ /* 0x000f62000c1e1900 */
[----:B------:R-:W-:Y:S02]  /*5000*/  IMAD.IADD R9, R11, 0x1, R9 ;  /* 0x000000010b097824 */ /* 0x000fe400078e0209 */
[C---:B------:R-:W-:Y:S02]  /*5010*/  IMAD R11, R6.reuse, UR29, R7 ;  /* 0x0000001d060b7c24 */ /* 0x040fe4000f8e0207 */
[----:B----4-:R-:W-:Y:S01]  /*5020*/  IMAD.WIDE.U32 R16, R6, UR28, RZ ;  /* 0x0000001c06107c25 */ /* 0x010fe2000f8e00ff */
[----:B------:R-:W-:Y:S02]  /*5030*/  LEA.HI.X R9, R10, UR31, R9, 0x2, P1 ;  /* 0x0000001f0a097c11 */ /* 0x000fe400088f1409 */
[----:B------:R-:W-:Y:S02]  /*5040*/  LEA R6, P2, R18, UR30, 0x2 ;  /* 0x0000001e12067c11 */ /* 0x000fe4000f8410ff */
[----:B------:R-:W-:-:S02]  /*5050*/  LEA R10, P1, R16, UR30, 0x2 ;  /* 0x0000001e100a7c11 */ /* 0x000fc4000f8210ff */
[----:B------:R-:W-:Y:S01]  /*5060*/  IADD3 R11, PT, PT, R17, R11, RZ ;  /* 0x0000000b110b7210 */ /* 0x000fe20007ffe0ff */
[----:B------:R-:W5:Y:S01]  /*5070*/  LDG.E R9, desc[UR6][R8.64] ;  /* 0x0000000608097981 */ /* 0x000f62000c1e1900 */
[----:B------:R-:W-:Y:S02]  /*5080*/  IADD3 R7, PT, PT, R19, R21, RZ ;  /* 0x0000001513077210 */ /* 0x000fe40007ffe0ff */
[----:B------:R-:W-:Y:S02]  /*5090*/  LEA.HI.X R11, R16, UR31, R11, 0x2, P1 ;  /* 0x0000001f100b7c11 */ /* 0x000fe400088f140b */
[----:B------:R-:W-:-:S04]  /*50a0*/  LEA.HI.X R7, R18, UR31, R7, 0x2, P2 ;  /* 0x0000001f12077c11 */ /* 0x000fc800090f1407 */
[----:B------:R-:W4:Y:S04]  /*50b0*/  LDG.E R11, desc[UR6][R10.64] ;  /* 0x000000060a0b7981 */ /* 0x000f28000c1e1900 */
[----:B------:R-:W4:Y:S01]  /*50c0*/  LDG.E R6, desc[UR6][R6.64] ;  /* 0x0000000606067981 */ /* 0x000f22000c1e1900 */
[----:B------:R-:W-:-:S05]  /*50d0*/  IADD3 R4, P1, PT, R4, 0x40, RZ ;  /* 0x0000004004047810 */ /* 0x000fca0007f3e0ff */
[----:B------:R-:W-:Y:S01]  /*50e0*/  IMAD.X R5, RZ, RZ, R5, P1 ;  /* 0x000000ffff057224 */ /* 0x000fe200008e0605 */
[----:B--2---:R-:W-:-:S04]  /*50f0*/  IADD3 R2, PT, PT, R2, R38, R13 ;  /* 0x0000002602027210 */ /* 0x004fc80007ffe00d */
[----:B---3--:R-:W-:-:S04]  /*5100*/  IADD3 R23, PT, PT, R23, R2, R24 ;  /* 0x0000000217177210 */ /* 0x008fc80007ffe018 */
[----:B-----5:R-:W-:-:S04]  /*5110*/  IADD3 R38, PT, PT, R9, R23, R14 ;  /* 0x0000001709267210 */ /* 0x020fc80007ffe00e */
[----:B----4-:R-:W-:-:S07]  /*5120*/  IADD3 R38, PT, PT, R11, R38, R6 ;  /* 0x000000260b267210 */ /* 0x010fce0007ffe006 */
.L_x_2803:
        /* <DEDUP_REMOVED lines=35> */
[----:B------:R-:W2:Y:S01]  /*5360*/  LDG.E R8, desc[UR6][R8.64] ;  /* 0x0000000608087981 */ /* 0x000ea2000c1e1900 */
[----:B------:R-:W-:Y:S02]  /*5370*/  IADD3 R11, PT, PT, R17, R15, RZ ;  /* 0x0000000f110b7210 */ /* 0x000fe40007ffe0ff */
[----:B------:R-:W-:Y:S02]  /*5380*/  LEA.HI.X R15, R12, UR31, R19, 0x2, P2 ;  /* 0x0000001f0c0f7c11 */ /* 0x000fe400090f1413 */
[----:B------:R-:W-:-:S04]  /*5390*/  LEA.HI.X R11, R16, UR31, R11, 0x2, P1 ;  /* 0x0000001f100b7c11 */ /* 0x000fc800088f140b */
[----:B------:R-:W3:Y:S04]  /*53a0*/  LDG.E R15, desc[UR6][R14.64] ;  /* 0x000000060e0f7981 */ /* 0x000ee8000c1e1900 */
[----:B------:R-:W3:Y:S01]  /*53b0*/  LDG.E R10, desc[UR6][R10.64] ;  /* 0x000000060a0a7981 */ /* 0x000ee2000c1e1900 */
[----:B------:R-:W-:-:S04]  /*53c0*/  IADD3 R4, P1, PT, R4, 0x20, RZ ;  /* 0x0000002004047810 */ /* 0x000fc80007f3e0ff */
[----:B------:R-:W-:Y:S02]  /*53d0*/  IADD3.X R5, PT, PT, RZ, R5, RZ, P1, !PT ;  /* 0x00000005ff057210 */ /* 0x000fe40000ffe4ff */
[----:B--2---:R-:W-:-:S04]  /*53e0*/  IADD3 R38, PT, PT, R8, R38, R7 ;  /* 0x0000002608267210 */ /* 0x004fc80007ffe007 */
[----:B---3--:R-:W-:-:S07]  /*53f0*/  IADD3 R38, PT, PT, R10, R38, R15 ;  /* 0x000000260a267210 */ /* 0x008fce0007ffe00f */
.L_x_2804:
        /* <DEDUP_REMOVED lines=30> */
[----:B------:R-:W2:Y:S02]  /*55e0*/  LDG.E R7, desc[UR6][R6.64] ;  /* 0x0000000606077981 */ /* 0x000ea4000c1e1900 */
[----:B------:R-:W-:-:S06]  /*55f0*/  @P0 LEA.HI.X R9, R12, UR31, R5, 0x2, P1 ;  /* 0x0000001f0c090c11 */ /* 0x000fcc00088f1405 */
[----:B------:R-:W3:Y:S01]  /*5600*/  @P0 LDG.E R9, desc[UR6][R8.64] ;  /* 0x0000000608090981 */ /* 0x000ee2000c1e1900 */
[----:B--2---:R-:W-:-:S04]  /*5610*/  IADD3 R38, PT, PT, R7, R38, RZ ;  /* 0x0000002607267210 */ /* 0x004fc80007ffe0ff */
[----:B---3--:R-:W-:-:S07]  /*5620*/  @P0 IADD3 R38, PT, PT, R9, R38, RZ ;  /* 0x0000002609260210 */ /* 0x008fce0007ffe0ff */
.L_x_2800:
[----:B------:R-:W1:Y:S01]  /*5630*/  LDC.64 R4, c[0x0][0x710] ;  /* 0x0001c400ff047b82 */ /* 0x000e620000000a00 */
[----:B------:R-:W-:Y:S01]  /*5640*/  VIADD R3, R3, 0x80 ;  /* 0x0000008003037836 */ /* 0x000fe20000000000 */
[----:B-1----:R2:W-:Y:S06]  /*5650*/  STG.E desc[UR6][R4.64], R38 ;  /* 0x0000002604007986 */ /* 0x0025ec000c101906 */
.L_x_2793:
        /* <DEDUP_REMOVED lines=25> */
[----:B------:R-:W-:Y:S01]  /*57f0*/  BSSY.RECONVERGENT B2, `(.L_x_2807) ;  /* 0x0000096000027945 */ /* 0x000fe20003800200 */
[----:B------:R-:W-:Y:S01]  /*5800*/  IMAD.MOV.U32 R10, RZ, RZ, R4 ;  /* 0x000000ffff0a7224 */ /* 0x000fe200078e0004 */
[----:B------:R-:W-:Y:S02]  /*5810*/  LOP3.LUT R35, R35, 0x7fffffff, RZ, 0xc0, !PT ;  /* 0x7fffffff23237812 */ /* 0x000fe400078ec0ff */
[----:B------:R-:W-:Y:S02]  /*5820*/  LOP3.LUT R36, R0, 0xfffffff0, RZ, 0xc0, !PT ;  /* 0xfffffff000247812 */ /* 0x000fe400078ec0ff */
[----:B------:R-:W-:-:S07]  /*5830*/  MOV R38, RZ ;  /* 0x000000ff00267202 */ /* 0x000fce0000000f00 */
.L_x_2808:
        /* <DEDUP_REMOVED lines=31> */
[----:B------:R0:W2:Y:S01]  /*5a30*/  LDG.E R34, desc[UR6][R42.64] ;  /* 0x000000062a227981 */ /* 0x0000a2000c1e1900 */
        /* <DEDUP_REMOVED lines=13> */
[----:B------:R-:W3:Y:S01]  /*5b10*/  LDG.E R37, desc[UR6][R44.64] ;  /* 0x000000062c257981 */ /* 0x000ee2000c1e1900 */
[----:B------:R-:W-:Y:S01]  /*5b20*/  IMAD R31, R31, UR10, RZ ;  /* 0x0000000a1f1f7c24 */ /* 0x000fe2000f8e02ff */
[----:B------:R-:W-:Y:S01]  /*5b30*/  IADD3 R25, PT, PT, R25, R41, RZ ;  /* 0x0000002919197210 */ /* 0x000fe20007ffe0ff */
[----:B------:R-:W-:Y:S01]  /*5b40*/  IMAD R29, R29, UR10, RZ ;  /* 0x0000000a1d1d7c24 */ /* 0x000fe2000f8e02ff */
[----:B------:R-:W-:Y:S01]  /*5b50*/  LEA.HI.X R43, R26, UR21, R27, 0x2, P1 ;  /* 0x000000151a2b7c11 */ /* 0x000fe200088f141b */
[----:B------:R0:W2:Y:S01]  /*5b60*/  LDG.E R39, desc[UR6][R46.64] ;  /* 0x000000062e277981 */ /* 0x0000a2000c1e1900 */
[----:B------:R-:W-:Y:S01]  /*5b70*/  LEA.HI.X R33, R24, UR21, R25, 0x2, P0 ;  /* 0x0000001518217c11 */ /* 0x000fe200080f1419 */
[----:B------:R-:W-:-:S02]  /*5b80*/  IMAD.WIDE.U32 R24, R30, UR10, RZ ;  /* 0x0000000a1e187c25 */ /* 0x000fc4000f8e00ff */
[----:B------:R-:W3:Y:S02]  /*5b90*/  LDG.E R40, desc[UR6][R42.64] ;  /* 0x000000062a287981 */ /* 0x000ee4000c1e1900 */
[----:B------:R-:W-:Y:S02]  /*5ba0*/  IMAD.WIDE.U32 R26, R28, UR10, RZ ;  /* 0x0000000a1c1a7c25 */ /* 0x000fe4000f8e00ff */
[----:B------:R1:W4:Y:S02]  /*5bb0*/  LDG.E R41, desc[UR6][R32.64] ;  /* 0x0000000620297981 */ /* 0x000324000c1e1900 */
        /* <DEDUP_REMOVED lines=17> */
[----:B------:R0:W5:Y:S02]  /*5cd0*/  LDG.E R28, desc[UR6][R28.64] ;  /* 0x000000061c1c7981 */ /* 0x000164000c1e1900 */
        /* <DEDUP_REMOVED lines=10> */
[----:B------:R-:W-:-:S03]  /*5d80*/  IMAD.WIDE.U32 R24, R14, UR10, RZ ;  /* 0x0000000a0e187c25 */ /* 0x000fc6000f8e00ff */
[----:B------:R1:W5:Y:S01]  /*5d90*/  LDG.E R20, desc[UR6][R20.64] ;  /* 0x0000000614147981 */ /* 0x000362000c1e1900 */
        /* <DEDUP_REMOVED lines=18> */
[----:B------:R-:W-:Y:S01]  /*5ec0*/  IMAD.IADD R5, R27, 0x1, R19 ;  /* 0x000000011b057824 */ /* 0x000fe200078e0213 */
[----:B------:R-:W-:Y:S01]  /*5ed0*/  LEA R4, P0, R26, UR20, 0x2 ;  /* 0x000000141a047c11 */ /* 0x000fe2000f8010ff */
[----:B------:R-:W-:Y:S01]  /*5ee0*/  IMAD R13, R13, UR10, RZ ;  /* 0x0000000a0d0d7c24 */ /* 0x000fe2000f8e02ff */
[----:B------:R-:W5:Y:S01]  /*5ef0*/  LDG.E R25, desc[UR6][R24.64] ;  /* 0x0000000618197981 */ /* 0x000f62000c1e1900 */
        /* <DEDUP_REMOVED lines=8> */
[----:B------:R0:W5:Y:S03]  /*5f80*/  LDG.E R4, desc[UR6][R4.64] ;  /* 0x0000000604047981 */ /* 0x000166000c1e1900 */
[----:B------:R-:W-:Y:S02]  /*5f90*/  IMAD R21, R8, UR11, R9 ;  /* 0x0000000b08157c24 */ /* 0x000fe4000f8e0209 */
[----:B------:R-:W-:Y:S01]  /*5fa0*/  IMAD.WIDE.U32 R12, R12, UR10, RZ ;  /* 0x0000000a0c0c7c25 */ /* 0x000fe2000f8e00ff */
[----:B------:R-:W-:-:S02]  /*5fb0*/  LEA.HI.X R15, R22, UR21, R15, 0x2, P0 ;  /* 0x00000015160f7c11 */ /* 0x000fc400080f140f */
[----:B------:R-:W-:Y:S01]  /*5fc0*/  LEA R18, P0, R6, UR20, 0x2 ;  /* 0x0000001406127c11 */ /* 0x000fe2000f8010ff */
[----:B------:R-:W-:Y:S01]  /*5fd0*/  IMAD.IADD R7, R7, 0x1, R21 ;  /* 0x0000000107077824 */ /* 0x000fe200078e0215 */
[----:B------:R-:W-:Y:S02]  /*5fe0*/  LEA R8, P1, R12, UR20, 0x2 ;  /* 0x000000140c087c11 */ /* 0x000fe4000f8210ff */
[----:B------:R-:W-:Y:S01]  /*5ff0*/  IADD3 R9, PT, PT, R13, R19, RZ ;  /* 0x000000130d097210 */ /* 0x000fe20007ffe0ff */
        /* <DEDUP_REMOVED lines=22> */
.L_x_2807:
        /* <DEDUP_REMOVED lines=30> */
[----:B------:R-:W2:Y:S01]  /*6340*/  LDG.E R13, desc[UR6][R12.64] ;  /* 0x000000060c0d7981 */ /* 0x000ea2000c1e1900 */
        /* <DEDUP_REMOVED lines=15> */
[----:B------:R1:W2:Y:S03]  /*6440*/  LDG.E R2, desc[UR6][R18.64] ;  /* 0x0000000612027981 */ /* 0x0002a6000c1e1900 */
[----:B------:R-:W-:Y:S01]  /*6450*/  IMAD R15, R14, UR29, R15 ;  /* 0x0000001d0e0f7c24 */ /* 0x000fe2000f8e020f */
[----:B------:R-:W-:Y:S01]  /*6460*/  LEA R14, P1, R20, UR30, 0x2 ;  /* 0x0000001e140e7c11 */ /* 0x000fe2000f8210ff */
[----:B------:R-:W-:Y:S01]  /*6470*/  IMAD R7, R7, UR28, RZ ;  /* 0x0000001c07077c24 */ /* 0x000fe2000f8e02ff */
[----:B------:R-:W-:Y:S01]  /*6480*/  LEA.HI.X R17, R24, UR31, R17, 0x2, P2 ;  /* 0x0000001f18117c11 */ /* 0x000fe200090f1411 */
[----:B------:R-:W3:Y:S01]  /*6490*/  LDG.E R23, desc[UR6][R22.64] ;  /* 0x0000000616177981 */ /* 0x000ee2000c1e1900 */
[----:B------:R-:W-:Y:S01]  /*64a0*/  IADD3 R11, PT, PT, R21, R15, RZ ;  /* 0x0000000f150b7210 */ /* 0x000fe20007ffe0ff */
[----:B------:R-:W-:-:S02]  /*64b0*/  IMAD R21, R9, UR28, RZ ;  /* 0x0000001c09157c24 */ /* 0x000fc4000f8e02ff */
[----:B------:R-:W-:Y:S01]  /*64c0*/  IMAD R9, R10, UR29, R25 ;  /* 0x0000001d0a097c24 */ /* 0x000fe2000f8e0219 */
[----:B------:R-:W-:Y:S01]  /*64d0*/  LEA.HI.X R15, R20, UR31, R11, 0x2, P1 ;  /* 0x0000001f140f7c11 */ /* 0x000fe200088f140b */
[----:B------:R-:W-:Y:S01]  /*64e0*/  IMAD.WIDE.U32 R10, R10, UR28, RZ ;  /* 0x0000001c0a0a7c25 */ /* 0x000fe2000f8e00ff */
[----:B------:R4:W3:Y:S03]  /*64f0*/  LDG.E R24, desc[UR6][R16.64] ;  /* 0x0000000610187981 */ /* 0x0008e6000c1e1900 */
[C---:B------:R-:W-:Y:S01]  /*6500*/  IMAD R21, R8.reuse, UR29, R21 ;  /* 0x0000001d08157c24 */ /* 0x040fe2000f8e0215 */
[----:B------:R-:W-:Y:S01]  /*6510*/  IADD3 R9, PT, PT, R11, R9, RZ ;  /* 0x000000090b097210 */ /* 0x000fe20007ffe0ff */
[----:B-1----:R-:W-:Y:S01]  /*6520*/  IMAD.WIDE.U32 R18, R8, UR28, RZ ;  /* 0x0000001c08127c25 */ /* 0x002fe2000f8e00ff */
[----:B------:R-:W-:Y:S01]  /*6530*/  LEA R8, P1, R10, UR30, 0x2 ;  /* 0x0000001e0a087c11 */ /* 0x000fe2000f8210ff */
[----:B------:R-:W5:Y:S02]  /*6540*/  LDG.E R14, desc[UR6][R14.64] ;  /* 0x000000060e0e7981 */ /* 0x000f64000c1e1900 */
[----:B------:R-:W-:-:S02]  /*6550*/  IMAD R11, R6, UR29, R7 ;  /* 0x0000001d060b7c24 */ /* 0x000fc4000f8e0207 */
[----:B----4-:R-:W-:Y:S01]  /*6560*/  IMAD.WIDE.U32 R16, R6, UR28, RZ ;  /* 0x0000001c06107c25 */ /* 0x010fe2000f8e00ff */
[----:B------:R-:W-:Y:S02]  /*6570*/  LEA.HI.X R9, R10, UR31, R9, 0x2, P1 ;  /* 0x0000001f0a097c11 */ /* 0x000fe400088f1409 */
[----:B------:R-:W-:Y:S01]  /*6580*/  LEA R6, P2, R18, UR30, 0x2 ;  /* 0x0000001e12067c11 */ /* 0x000fe2000f8410ff */
[----:B------:R-:W-:Y:S01]  /*6590*/  IMAD.IADD R7, R19, 0x1, R21 ;  /* 0x0000000113077824 */ /* 0x000fe200078e0215 */
[----:B------:R-:W-:Y:S02]  /*65a0*/  LEA R10, P1, R16, UR30, 0x2 ;  /* 0x0000001e100a7c11 */ /* 0x000fe4000f8210ff */
[----:B------:R-:W-:Y:S01]  /*65b0*/  IADD3 R11, PT, PT, R17, R11, RZ ;  /* 0x0000000b110b7210 */ /* 0x000fe20007ffe0ff */
[----:B------:R-:W5:Y:S01]  /*65c0*/  LDG.E R9, desc[UR6][R8.64] ;  /* 0x0000000608097981 */ /* 0x000f62000c1e1900 */
[----:B------:R-:W-:Y:S02]  /*65d0*/  LEA.HI.X R7, R18, UR31, R7, 0x2, P2 ;  /* 0x0000001f12077c11 */ /* 0x000fe400090f1407 */
[----:B------:R-:W-:-:S03]  /*65e0*/  LEA.HI.X R11, R16, UR31, R11, 0x2, P1 ;  /* 0x0000001f100b7c11 */ /* 0x000fc600088f140b */
[----:B------:R-:W4:Y:S04]  /*65f0*/  LDG.E R6, desc[UR6][R6.64] ;  /* 0x0000000606067981 */ /* 0x000f28000c1e1900 */
[----:B------:R-:W4:Y:S01]  /*6600*/  LDG.E R11, desc[UR6][R10.64] ;  /* 0x000000060a0b7981 */ /* 0x000f22000c1e1900 */
[----:B------:R-:W-:-:S04]  /*6610*/  IADD3 R4, P1, PT, R4, 0x40, RZ ;  /* 0x0000004004047810 */ /* 0x000fc80007f3e0ff */
[----:B------:R-:W-:Y:S02]  /*6620*/  IADD3.X R5, PT, PT, RZ, R5, RZ, P1, !PT ;  /* 0x00000005ff057210 */ /* 0x000fe40000ffe4ff */
[----:B--2---:R-:W-:-:S04]  /*6630*/  IADD3 R2, PT, PT, R2, R38, R13 ;  /* 0x0000002602027210 */ /* 0x004fc80007ffe00d */
[----:B---3--:R-:W-:-:S04]  /*6640*/  IADD3 R23, PT, PT, R23, R2, R24 ;  /* 0x0000000217177210 */ /* 0x008fc80007ffe018 */
[----:B-----5:R-:W-:-:S04]  /*6650*/  IADD3 R38, PT, PT, R9, R23, R14 ;  /* 0x0000001709267210 */ /* 0x020fc80007ffe00e */
[----:B----4-:R-:W-:-:S07]  /*6660*/  IADD3 R38, PT, PT, R11, R38, R6 ;  /* 0x000000260b267210 */ /* 0x010fce0007ffe006 */
.L_x_2809:
        /* <DEDUP_REMOVED lines=24> */
[----:B------:R-:W2:Y:S01]  /*67f0*/  LDG.E R7, desc[UR6][R6.64] ;  /* 0x0000000606077981 */ /* 0x000ea2000c1e1900 */
        /* <DEDUP_REMOVED lines=12> */
[----:B------:R-:W2:Y:S03]  /*68c0*/  LDG.E R8, desc[UR6][R8.64] ;  /* 0x0000000608087981 */ /* 0x000ea6000c1e1900 */
[----:B------:R-:W-:-:S02]  /*68d0*/  LEA.HI.X R11, R16, UR31, R11, 0x2, P1 ;  /* 0x0000001f100b7c11 */ /* 0x000fc400088f140b */
[----:B------:R-:W3:Y:S04]  /*68e0*/  LDG.E R15, desc[UR6][R14.64] ;  /* 0x000000060e0f7981 */ /* 0x000ee8000c1e1900 */
[----:B------:R-:W3:Y:S01]  /*68f0*/  LDG.E R10, desc[UR6][R10.64] ;  /* 0x000000060a0a7981 */ /* 0x000ee2000c1e1900 */
[----:B------:R-:W-:-:S04]  /*6900*/  IADD3 R4, P1, PT, R4, 0x20, RZ ;  /* 0x0000002004047810 */ /* 0x000fc80007f3e0ff */
[----:B------:R-:W-:Y:S02]  /*6910*/  IADD3.X R5, PT, PT, RZ, R5, RZ, P1, !PT ;  /* 0x00000005ff057210 */ /* 0x000fe40000ffe4ff */
[----:B--2---:R-:W-:-:S04]  /*6920*/  IADD3 R38, PT, PT, R8, R38, R7 ;  /* 0x0000002608267210 */ /* 0x004fc80007ffe007 */
[----:B---3--:R-:W-:-:S07]  /*6930*/  IADD3 R38, PT, PT, R10, R38, R15 ;  /* 0x000000260a267210 */ /* 0x008fce0007ffe00f */
.L_x_2810:
        /* <DEDUP_REMOVED lines=33> */
[----:B--2---:R-:W-:-:S05]  /*6b50*/  IMAD.IADD R38, R7, 0x1, R38 ;  /* 0x0000000107267824 */ /* 0x004fca00078e0226 */
[----:B---3--:R-:W-:-:S07]  /*6b60*/  @P0 IADD3 R38, PT, PT, R9, R38, RZ ;  /* 0x0000002609260210 */ /* 0x008fce0007ffe0ff */
.L_x_2806:
[----:B------:R-:W1:Y:S01]  /*6b70*/  LDC.64 R4, c[0x0][0x710] ;  /* 0x0001c400ff047b82 */ /* 0x000e620000000a00 */
[----:B------:R-:W-:Y:S01]  /*6b80*/  IADD3 R3, PT, PT, R3, 0x80, RZ ;  /* 0x0000008003037810 */ /* 0x000fe20007ffe0ff */
[----:B-1----:R3:W-:Y:S06]  /*6b90*/  STG.E desc[UR6][R4.64], R38 ;  /* 0x0000002604007986 */ /* 0x0027ec000c101906 */
.L_x_2799:
[----:B------:R-:W-:-:S13]  /*6ba0*/  ISETP.GE.AND P0, PT, R3, UR4, PT ;  /* 0x0000000403007c0c */ /* 0x000fda000bf06270 */
[----:B------:R-:W-:Y:S05]  /*6bb0*/  @P0 BREAK.RELIABLE B0 ;  /* 0x0000000000000942 */ /* 0x000fea0003800100 */
[----:B------:R-:W-:Y:S05]  /*6bc0*/  @P0 BRA `(.L_x_2811) ;  /* 0x0000002800a00947 */ /* 0x000fea0003800000 */
[----:B-123--:R-:W1:Y:S02]  /*6bd0*/  LDC.64 R4, c[0x0][0x738] ;  /* 0x0001ce00ff047b82 */ /* 0x00ee640000000a00 */
        /* <DEDUP_REMOVED lines=27> */
.L_x_2814:
        /* <DEDUP_REMOVED lines=31> */
[----:B------:R0:W2:Y:S01]  /*6f80*/  LDG.E R34, desc[UR6][R42.64] ;  /* 0x000000062a227981 */ /* 0x0000a2000c1e1900 */
        /* <DEDUP_REMOVED lines=114> */
.L_x_2813:
        /* <DEDUP_REMOVED lines=81> */
.L_x_2815:
        /* <DEDUP_REMOVED lines=45> */
.L_x_2816:
        /* <DEDUP_REMOVED lines=35> */
.L_x_2812:
[----:B------:R-:W1:Y:S01]  /*80c0*/  LDC.64 R4, c[0x0][0x710] ;  /* 0x0001c400ff047b82 */ /* 0x000e620000000a00 */
[----:B------:R-:W-:Y:S01]  /*80d0*/  IADD3 R3, PT, PT, R3, 0x80, RZ ;  /* 0x0000008003037810 */ /* 0x000fe20007ffe0ff */
[----:B-1----:R3:W-:Y:S06]  /*80e0*/  STG.E desc[UR6][R4.64], R38 ;  /* 0x0000002604007986 */ /* 0x0027ec000c101906 */
.L_x_2805:
[----:B------:R-:W-:-:S13]  /*80f0*/  ISETP.GE.AND P0, PT, R3, UR4, PT ;  /* 0x0000000403007c0c */ /* 0x000fda000bf06270 */
[----:B------:R-:W-:Y:S05]  /*8100*/  @P0 BREAK.RELIABLE B0 ;  /* 0x0000000000000942 */ /* 0x000fea0003800100 */
[----:B------:R-:W-:Y:S05]  /*8110*/  @P0 BRA `(.L_x_2811) ;  /* 0x00000014004c0947 */ /* 0x000fea0003800000 */
[----:B0-----:R-:W-:Y:S05]  /*8120*/  BSYNC.RELIABLE B0 ;  /* 0x0000000000007941 */ /* 0x001fea0003800100 */
.L_x_2780:
        /* <DEDUP_REMOVED lines=20> */
[----:B-1----:R-:W-:-:S04]  /*8270*/  LEA R4, P1, R6, R4, 0x3 ;  /* 0x0000000406047211 */ /* 0x002fc800078218ff */
[----:B------:R-:W-:-:S07]  /*8280*/  LEA.HI.X R5, R6, R5, R7, 0x3, P1 ;  /* 0x0000000506057211 */ /* 0x000fce00008f1c07 */
[----:B------:R-:W-:Y:S05]  /*8290*/  @!P0 BRA `(.L_x_2818) ;  /* 0x00000008005c8947 */ /* 0x000fea0003800000 */
[----:B------:R-:W-:Y:S01]  /*82a0*/  HFMA2 R38, -RZ, RZ, 0, 0 ;  /* 0x00000000ff267431 */ /* 0x000fe200000001ff */
[----:B------:R-:W-:Y:S01]  /*82b0*/  BSSY.RECONVERGENT B2, `(.L_x_2818) ;  /* 0x0000095000027945 */ /* 0x000fe20003800200 */
[----:B------:R-:W-:Y:S02]  /*82c0*/  MOV R10, R4 ;  /* 0x00000004000a7202 */ /* 0x000fe40000000f00 */
[----:B------:R-:W-:Y:S02]  /*82d0*/  LOP3.LUT R35, R35, 0x7fffffff, RZ, 0xc0, !PT ;  /* 0x7fffffff23237812 */ /* 0x000fe400078ec0ff */
[----:B------:R-:W-:-:S07]  /*82e0*/  LOP3.LUT R36, R0, 0xfffffff0, RZ, 0xc0, !PT ;  /* 0xfffffff000247812 */ /* 0x000fce00078ec0ff */
.L_x_2819:
        /* <DEDUP_REMOVED lines=146> */
.L_x_2818:
        /* <DEDUP_REMOVED lines=59> */
[----:B0-----:R-:W-:Y:S01]  /*8fc0*/  IMAD.WIDE.U32 R18, R8, UR28, RZ ;  /* 0x0000001c08127c25 */ /* 0x001fe2000f8e00ff */
[----:B------:R-:W-:-:S02]  /*8fd0*/  LEA R8, P1, R10, UR30, 0x2 ;  /* 0x0000001e0a087c11 */ /* 0x000fc4000f8210ff */
[----:B------:R-:W4:Y:S01]  /*8fe0*/  LDG.E R14, desc[UR6][R14.64] ;  /* 0x000000060e0e7981 */ /* 0x000f22000c1e1900 */
[----:B------:R-:W-:Y:S02]  /*8ff0*/  IMAD.IADD R9, R11, 0x1, R9 ;  /* 0x000000010b097824 */ /* 0x000fe400078e0209 */
[C---:B------:R-:W-:Y:S02]  /*9000*/  IMAD R11, R6.reuse, UR29, R7 ;  /* 0x0000001d060b7c24 */ /* 0x040fe4000f8e0207 */
[----:B-1----:R-:W-:Y:S01]  /*9010*/  IMAD.WIDE.U32 R16, R6, UR28, RZ ;  /* 0x0000001c06107c25 */ /* 0x002fe2000f8e00ff */
[----:B------:R-:W-:Y:S02]  /*9020*/  LEA.HI.X R9, R10, UR31, R9, 0x2, P1 ;  /* 0x0000001f0a097c11 */ /* 0x000fe400088f1409 */
[----:B------:R-:W-:Y:S02]  /*9030*/  LEA R6, P2, R18, UR30, 0x2 ;  /* 0x0000001e12067c11 */ /* 0x000fe4000f8410ff */
[----:B------:R-:W-:-:S02]  /*9040*/  LEA R10, P1, R16, UR30, 0x2 ;  /* 0x0000001e100a7c11 */ /* 0x000fc4000f8210ff */
[----:B------:R-:W-:Y:S01]  /*9050*/  IADD3 R11, PT, PT, R17, R11, RZ ;  /* 0x0000000b110b7210 */ /* 0x000fe20007ffe0ff */
[----:B------:R-:W4:Y:S01]  /*9060*/  LDG.E R9, desc[UR6][R8.64] ;  /* 0x0000000608097981 */ /* 0x000f22000c1e1900 */
[----:B------:R-:W-:Y:S02]  /*9070*/  IADD3 R7, PT, PT, R19, R21, RZ ;  /* 0x0000001513077210 */ /* 0x000fe40007ffe0ff */
[----:B------:R-:W-:Y:S02]  /*9080*/  LEA.HI.X R11, R16, UR31, R11, 0x2, P1 ;  /* 0x0000001f100b7c11 */ /* 0x000fe400088f140b */
[----:B------:R-:W-:-:S04]  /*9090*/  LEA.HI.X R7, R18, UR31, R7, 0x2, P2 ;  /* 0x0000001f12077c11 */ /* 0x000fc800090f1407 */
[----:B------:R-:W5:Y:S04]  /*90a0*/  LDG.E R11, desc[UR6][R10.64] ;  /* 0x000000060a0b7981 */ /* 0x000f68000c1e1900 */
[----:B------:R-:W5:Y:S01]  /*90b0*/  LDG.E R6, desc[UR6][R6.64] ;  /* 0x0000000606067981 */ /* 0x000f62000c1e1900 */
[----:B------:R-:W-:-:S05]  /*90c0*/  IADD3 R4, P1, PT, R4, 0x40, RZ ;  /* 0x0000004004047810 */ /* 0x000fca0007f3e0ff */
[----:B------:R-:W-:Y:S01]  /*90d0*/  IMAD.X R5, RZ, RZ, R5, P1 ;  /* 0x000000ffff057224 */ /* 0x000fe200008e0605 */
[----:B--2---:R-:W-:-:S04]  /*90e0*/  IADD3 R2, PT, PT, R2, R38, R13 ;  /* 0x0000002602027210 */ /* 0x004fc80007ffe00d */
[----:B---3--:R-:W-:-:S04]  /*90f0*/  IADD3 R23, PT, PT, R23, R2, R24 ;  /* 0x0000000217177210 */ /* 0x008fc80007ffe018 */
[----:B----4-:R-:W-:-:S04]  /*9100*/  IADD3 R38, PT, PT, R9, R23, R14 ;  /* 0x0000001709267210 */ /* 0x010fc80007ffe00e */
[----:B-----5:R-:W-:-:S07]  /*9110*/  IADD3 R38, PT, PT, R11, R38, R6 ;  /* 0x000000260b267210 */ /* 0x020fce0007ffe006 */
.L_x_2820:
        /* <DEDUP_REMOVED lines=45> */
.L_x_2821:
        /* <DEDUP_REMOVED lines=35> */
.L_x_2817:
[----:B------:R-:W0:Y:S01]  /*9620*/  LDC.64 R4, c[0x0][0x710] ;  /* 0x0001c400ff047b82 */ /* 0x000e220000000a00 */
[----:B------:R-:W-:Y:S01]  /*9630*/  VIADD R3, R3, 0x80 ;  /* 0x0000008003037836 */ /* 0x000fe20000000000 */
[----:B0-----:R4:W-:Y:S06]  /*9640*/  STG.E desc[UR6][R4.64], R38 ;  /* 0x0000002604007986 */ /* 0x0019ec000c101906 */
.L_x_2811:
[----:B0-----:R-:W-:Y:S05]  /*9650*/  BSYNC.RECONVERGENT B1 ;  /* 0x0000000000017941 */ /* 0x001fea0003800200 */
.L_x_2779:
        /* <DEDUP_REMOVED lines=27> */
[----:B------:R-:W-:Y:S01]  /*9810*/  IMAD.MOV.U32 R10, RZ, RZ, R4 ;  /* 0x000000ffff0a7224 */ /* 0x000fe200078e0004 */
[----:B------:R-:W-:Y:S01]  /*9820*/  LOP3.LUT R35, R35, 0x7fffffff, RZ, 0xc0, !PT ;  /* 0x7fffffff23237812 */ /* 0x000fe200078ec0ff */
[----:B------:R-:W1:Y:S01]  /*9830*/  LDCU.64 UR4, c[0x0][0x758] ;  /* 0x0000eb00ff0477ac */ /* 0x000e620008000a00 */
[----:B------:R-:W-:Y:S02]  /*9840*/  LOP3.LUT R36, R0, 0xfffffff0, RZ, 0xc0, !PT ;  /* 0xfffffff000247812 */ /* 0x000fe400078ec0ff */
[----:B------:R-:W-:-:S07]  /*9850*/  MOV R38, RZ ;  /* 0x000000ff00267202 */ /* 0x000fce0000000f00 */
.L_x_2824:
        /* <DEDUP_REMOVED lines=22> */
[----:B------:R-:W-:Y:S02]  /*99c0*/  IMAD.IADD R34, R47, 0x1, R25 ;  /* 0x000000012f227824 */ /* 0x000fe400078e0219 */
[----:B------:R-:W-:-:S03]  /*99d0*/  IMAD.WIDE.U32 R24, R48, UR4, RZ ;  /* 0x0000000430187c25 */ /* 0x000fc6000f8e00ff */
[----:B------:R-:W-:Y:S01]  /*99e0*/  LEA.HI.X R43, R46, R3, R34, 0x2, P0 ;  /* 0x000000032e2b7211 */ /* 0x000fe200000f1422 */
[----:B------:R-:W-:Y:S01]  /*99f0*/  IMAD R37, R48, UR5, R37 ;  /* 0x0000000530257c24 */ /* 0x000fe2000f8e0225 */
[----:B------:R-:W-:Y:S01]  /*9a00*/  LEA R48, P0, R24, R2, 0x2 ;  /* 0x0000000218307211 */ /* 0x000fe200078010ff */
[----:B---3--:R-:W-:Y:S02]  /*9a10*/  IMAD R33, R33, UR4, RZ ;  /* 0x0000000421217c24 */ /* 0x008fe4000f8e02ff */
[----:B----4-:R-:W-:Y:S01]  /*9a20*/  IMAD R27, R27, UR4, RZ ;  /* 0x000000041b1b7c24 */ /* 0x010fe2000f8e02ff */
[----:B------:R-:W-:Y:S01]  /*9a30*/  IADD3 R25, PT, PT, R25, R37, RZ ;  /* 0x0000002519197210 */ /* 0x000fe20007ffe0ff */
[C---:B------:R-:W-:Y:S01]  /*9a40*/  IMAD R37, R32.reuse, UR5, R33 ;  /* 0x0000000520257c24 */ /* 0x040fe2000f8e0221 */
[----:B------:R0:W2:Y:S01]  /*9a50*/  LDG.E R34, desc[UR6][R42.64] ;  /* 0x000000062a227981 */ /* 0x0000a2000c1e1900 */
[----:B------:R-:W-:Y:S01]  /*9a60*/  IMAD.WIDE.U32 R32, R32, UR4, RZ ;  /* 0x0000000420207c25 */ /* 0x000fe2000f8e00ff */
[----:B------:R-:W-:-:S03]  /*9a70*/  LEA.HI.X R49, R24, R3, R25, 0x2, P0 ;  /* 0x0000000318317211 */ /* 0x000fc600000f1419 */
[----:B-----5:R-:W-:Y:S01]  /*9a80*/  IMAD R41, R41, UR4, RZ ;  /* 0x0000000429297c24 */ /* 0x020fe2000f8e02ff */
[----:B------:R-:W-:Y:S01]  /*9a90*/  LEA R46, P0, R32, R2, 0x2 ;  /* 0x00000002202e7211 */ /* 0x000fe200078010ff */
[C---:B------:R-:W-:Y:S01]  /*9aa0*/  IMAD R39, R26.reuse, UR5, R27 ;  /* 0x000000051a277c24 */ /* 0x040fe2000f8e021b */
[----:B------:R-:W-:Y:S01]  /*9ab0*/  IADD3 R33, PT, PT, R33, R37, RZ ;  /* 0x0000002521217210 */ /* 0x000fe20007ffe0ff */
[----:B------:R-:W-:-:S03]  /*9ac0*/  IMAD.WIDE.U32 R26, R26, UR4, RZ ;  /* 0x000000041a1a7c25 */ /* 0x000fc6000f8e00ff */
[----:B------:R-:W-:Y:S01]  /*9ad0*/  LEA.HI.X R47, R32, R3, R33, 0x2, P0 ;  /* 0x00000003202f7211 */ /* 0x000fe200000f1421 */
[----:B------:R-:W-:Y:S01]  /*9ae0*/  IMAD.WIDE.U32 R24, R40, UR4, RZ ;  /* 0x0000000428187c25 */ /* 0x000fe2000f8e00ff */
[----:B0-----:R-:W-:-:S03]  /*9af0*/  LEA R42, P1, R26, R2, 0x2 ;  /* 0x000000021a2a7211 */ /* 0x001fc600078210ff */
[----:B------:R-:W-:Y:S01]  /*9b00*/  IMAD R41, R40, UR5, R41 ;  /* 0x0000000528297c24 */ /* 0x000fe2000f8e0229 */
[----:B------:R-:W-:Y:S01]  /*9b10*/  LEA R32, P0, R24, R2, 0x2 ;  /* 0x0000000218207211 */ /* 0x000fe200078010ff */
[----:B------:R-:W-:Y:S01]  /*9b20*/  IMAD.IADD R27, R27, 0x1, R39 ;  /* 0x000000011b1b7824 */ /* 0x000fe200078e0227 */
[----:B------:R-:W3:Y:S01]  /*9b30*/  LDG.E R37, desc[UR6][R46.64] ;  /* 0x000000062e257981 */ /* 0x000ee2000c1e1900 */
[----:B------:R-:W-:Y:S01]  /*9b40*/  IMAD R29, R29, UR4, RZ ;  /* 0x000000041d1d7c24 */ /* 0x000fe2000f8e02ff */
[----:B------:R-:W-:Y:S01]  /*9b50*/  IADD3 R25, PT, PT, R25, R41, RZ ;  /* 0x0000002919197210 */ /* 0x000fe20007ffe0ff */
[----:B------:R-:W-:Y:S01]  /*9b60*/  IMAD R31, R31, UR4, RZ ;  /* 0x000000041f1f7c24 */ /* 0x000fe2000f8e02ff */
[-C--:B------:R-:W-:Y:S01]  /*9b70*/  LEA.HI.X R43, R26, R3.reuse, R27, 0x2, P1 ;  /* 0x000000031a2b7211 */ /* 0x080fe200008f141b */
[----:B------:R-:W-:Y:S01]  /*9b80*/  IMAD.WIDE.U32 R26, R30, UR4, RZ ;  /* 0x000000041e1a7c25 */ /* 0x000fe2000f8e00ff */
[----:B------:R-:W-:Y:S01]  /*9b90*/  LEA.HI.X R33, R24, R3, R25, 0x2, P0 ;  /* 0x0000000318217211 */ /* 0x000fe200000f1419 */
[----:B------:R-:W2:Y:S02]  /*9ba0*/  LDG.E R39, desc[UR6][R48.64] ;  /* 0x0000000630277981 */ /* 0x000ea4000c1e1900 */
[----:B------:R-:W-:-:S02]  /*9bb0*/  IMAD.WIDE.U32 R24, R28, UR4, RZ ;  /* 0x000000041c187c25 */ /* 0x000fc4000f8e00ff */
[----:B------:R0:W4:Y:S02]  /*9bc0*/  LDG.E R41, desc[UR6][R32.64] ;  /* 0x0000000620297981 */ /* 0x000124000c1e1900 */
[----:B------:R-:W-:Y:S02]  /*9bd0*/  IMAD R29, R28, UR5, R29 ;  /* 0x000000051c1d7c24 */ /* 0x000fe4000f8e021d */
[----:B------:R-:W-:Y:S02]  /*9be0*/  IMAD R31, R30, UR5, R31 ;  /* 0x000000051e1f7c24 */ /* 0x000fe4000f8e021f */
[----:B------:R-:W-:Y:S01]  /*9bf0*/  IMAD R45, R17, UR4, RZ ;  /* 0x00000004112d7c24 */ /* 0x000fe2000f8e02ff */
[-C--:B------:R-:W-:Y:S01]  /*9c00*/  LEA R28, P0, R24, R2.reuse, 0x2 ;  /* 0x00000002181c7211 */ /* 0x080fe200078010ff */
[----:B------:R-:W-:Y:S01]  /*9c10*/  IMAD.IADD R17, R27, 0x1, R31 ;  /* 0x000000011b117824 */ /* 0x000fe200078e021f */
[----:B------:R-:W-:Y:S01]  /*9c20*/  LEA R30, P1, R26, R2, 0x2 ;  /* 0x000000021a1e7211 */ /* 0x000fe200078210ff */
[C---:B0-----:R-:W-:Y:S01]  /*9c30*/  IMAD.WIDE.U32 R32, R16.reuse, UR4, RZ ;  /* 0x0000000410207c25 */ /* 0x041fe2000f8e00ff */
[----:B------:R-:W-:Y:S01]  /*9c40*/  IADD3 R25, PT, PT, R25, R29, RZ ;  /* 0x0000001d19197210 */ /* 0x000fe20007ffe0ff */
[----:B------:R-:W3:Y:S02]  /*9c50*/  LDG.E R40, desc[UR6][R42.64] ;  /* 0x000000062a287981 */ /* 0x000ee4000c1e1900 */
[----:B------:R-:W-:-:S02]  /*9c60*/  IMAD R45, R16, UR5, R45 ;  /* 0x00000005102d7c24 */ /* 0x000fc4000f8e022d */
[----:B------:R-:W-:Y:S01]  /*9c70*/  IMAD R21, R21, UR4, RZ ;  /* 0x0000000415157c24 */ /* 0x000fe2000f8e02ff */
[-C--:B------:R-:W-:Y:S01]  /*9c80*/  LEA.HI.X R29, R24, R3.reuse, R25, 0x2, P0 ;  /* 0x00000003181d7211 */ /* 0x080fe200000f1419 */
[----:B------:R-:W-:Y:S01]  /*9c90*/  IMAD.WIDE.U32 R24, R20, UR4, RZ ;  /* 0x0000000414187c25 */ /* 0x000fe2000f8e00ff */
[----:B------:R-:W-:Y:S02]  /*9ca0*/  LEA.HI.X R31, R26, R3, R17, 0x2, P1 ;  /* 0x000000031a1f7211 */ /* 0x000fe400008f1411 */
[-C--:B------:R-:W-:Y:S01]  /*9cb0*/  LEA R16, P0, R32, R2.reuse, 0x2 ;  /* 0x0000000220107211 */ /* 0x080fe200078010ff */
[----:B------:R-:W-:Y:S01]  /*9cc0*/  IMAD R21, R20, UR5, R21 ;  /* 0x0000000514157c24 */ /* 0x000fe2000f8e0215 */
[----:B------:R-:W-:Y:S01]  /*9cd0*/  IADD3 R17, PT, PT, R33, R45, RZ ;  /* 0x0000002d21117210 */ /* 0x000fe20007ffe0ff */
[----:B------:R-:W-:Y:S01]  /*9ce0*/  IMAD R5, R5, UR4, RZ ;  /* 0x0000000405057c24 */ /* 0x000fe2000f8e02ff */
[----:B------:R0:W4:Y:S02]  /*9cf0*/  LDG.E R28, desc[UR6][R28.64] ;  /* 0x000000061c1c7981 */ /* 0x000124000c1e1900 */
[----:B------:R-:W-:Y:S01]  /*9d00*/  LEA.HI.X R17, R32, R3, R17, 0x2, P0 ;  /* 0x0000000320117211 */ /* 0x000fe200000f1411 */
[----:B------:R-:W-:Y:S01]  /*9d10*/  IMAD R15, R15, UR4, RZ ;  /* 0x000000040f0f7c24 */ /* 0x000fe2000f8e02ff */
[----:B------:R-:W-:Y:S01]  /*9d20*/  LEA R20, P0, R24, R2, 0x2 ;  /* 0x0000000218147211 */ /* 0x000fe200078010ff */
[----:B------:R-:W-:Y:S01]  /*9d30*/  IMAD R27, R7, UR4, RZ ;  /* 0x00000004071b7c24 */ /* 0x000fe2000f8e02ff */
[----:B------:R-:W-:Y:S01]  /*9d40*/  IADD3 R21, PT, PT, R25, R21, RZ ;  /* 0x0000001519157210 */ /* 0x000fe20007ffe0ff */
[C---:B------:R-:W-:Y:S01]  /*9d50*/  IMAD R7, R4.reuse, UR5, R5 ;  /* 0x0000000504077c24 */ /* 0x040fe2000f8e0205 */
[----:B------:R-:W5:Y:S01]  /*9d60*/  LDG.E R17, desc[UR6][R16.64] ;  /* 0x0000000610117981 */ /* 0x000f62000c1e1900 */
[----:B------:R-:W-:Y:S01]  /*9d70*/  IMAD.WIDE.U32 R4, R4, UR4, RZ ;  /* 0x0000000404047c25 */ /* 0x000fe2000f8e00ff */
[----:B------:R-:W-:-:S02]  /*9d80*/  LEA.HI.X R21, R24, R3, R21, 0x2, P0 ;  /* 0x0000000318157211 */ /* 0x000fc400000f1415 */
[----:B------:R-:W5:Y:S01]  /*9d90*/  LDG.E R30, desc[UR6][R30.64] ;  /* 0x000000061e1e7981 */ /* 0x000f62000c1e1900 */
[----:B------:R-:W-:-:S03]  /*9da0*/  IMAD.WIDE.U32 R24, R14, UR4, RZ ;  /* 0x000000040e187c25 */ /* 0x000fc6000f8e00ff */
[----:B------:R-:W5:Y:S01]  /*9db0*/  LDG.E R20, desc[UR6][R20.64] ;  /* 0x0000000614147981 */ /* 0x000f62000c1e1900 */
[----:B------:R-:W-:Y:S01]  /*9dc0*/  IMAD R15, R14, UR5, R15 ;  /* 0x000000050e0f7c24 */ /* 0x000fe2000f8e020f */
[-C--:B------:R-:W-:Y:S01]  /*9dd0*/  LEA R14, P0, R4, R2.reuse, 0x2 ;  /* 0x00000002040e7211 */ /* 0x080fe200078010ff */
[C---:B0-----:R-:W-:Y:S02]  /*9de0*/  IMAD R29, R6.reuse, UR5, R27 ;  /* 0x00000005061d7c24 */ /* 0x041fe4000f8e021b */
[----:B------:R-:W-:Y:S01]  /*9df0*/  IMAD.IADD R7, R5, 0x1, R7 ;  /* 0x0000000105077824 */ /* 0x000fe200078e0207 */
[----:B------:R-:W-:Y:S01]  /*9e00*/  IADD3 R5, PT, PT, R25, R15, RZ ;  /* 0x0000000f19057210 */ /* 0x000fe20007ffe0ff */
[----:B------:R-:W-:Y:S01]  /*9e10*/  IMAD.WIDE.U32 R26, R6, UR4, RZ ;  /* 0x00000004061a7c25 */ /* 0x000fe2000f8e00ff */
[----:B------:R-:W-:Y:S02]  /*9e20*/  LEA R6, P1, R24, R2, 0x2 ;  /* 0x0000000218067211 */ /* 0x000fe400078210ff */
[----:B------:R-:W-:-:S02]  /*9e30*/  LEA.HI.X R15, R4, R3, R7, 0x2, P0 ;  /* 0x00000003040f7211 */ /* 0x000fc400000f1407 */
[----:B------:R-:W-:Y:S01]  /*9e40*/  LEA.HI.X R7, R24, R3, R5, 0x2, P1 ;  /* 0x0000000318077211 */ /* 0x000fe200008f1405 */
[----:B------:R-:W-:Y:S01]  /*9e50*/  IMAD R5, R19, UR4, RZ ;  /* 0x0000000413057c24 */ /* 0x000fe2000f8e02ff */
[-C--:B------:R-:W-:Y:S02]  /*9e60*/  LEA R24, P0, R26, R2.reuse, 0x2 ;  /* 0x000000021a187211 */ /* 0x080fe400078010ff */
[----:B------:R-:W-:Y:S01]  /*9e70*/  IADD3 R4, PT, PT, R27, R29, RZ ;  /* 0x0000001d1b047210 */ /* 0x000fe20007ffe0ff */
[----:B------:R-:W-:Y:S01]  /*9e80*/  IMAD R5, R18, UR5, R5 ;  /* 0x0000000512057c24 */ /* 0x000fe2000f8e0205 */
[----:B------:R0:W5:Y:S01]  /*9e90*/  LDG.E R29, desc[UR6][R14.64] ;  /* 0x000000060e1d7981 */ /* 0x000162000c1e1900 */
[----:B------:R-:W-:Y:S01]  /*9ea0*/  IMAD R19, R23, UR4, RZ ;  /* 0x0000000417137c24 */ /* 0x000fe2000f8e02ff */
[----:B------:R-:W-:Y:S01]  /*9eb0*/  LEA.HI.X R25, R26, R3, R4, 0x2, P0 ;  /* 0x000000031a197211 */ /* 0x000fe200000f1404 */
[----:B------:R-:W-:Y:S01]  /*9ec0*/  IMAD.WIDE.U32 R26, R18, UR4, RZ ;  /* 0x00000004121a7c25 */ /* 0x000fe2000f8e00ff */
[----:B------:R1:W5:Y:S03]  /*9ed0*/  LDG.E R16, desc[UR6][R6.64] ;  /* 0x0000000606107981 */ /* 0x000366000c1e1900 */
[----:B------:R-:W-:Y:S01]  /*9ee0*/  IMAD.IADD R5, R27, 0x1, R5 ;  /* 0x000000011b057824 */ /* 0x000fe200078e0205 */
[----:B------:R-:W-:Y:S01]  /*9ef0*/  LEA R4, P0, R26, R2, 0x2 ;  /* 0x000000021a047211 */ /* 0x000fe200078010ff */
[----:B------:R-:W-:Y:S01]  /*9f00*/  IMAD R13, R13, UR4, RZ ;  /* 0x000000040d0d7c24 */ /* 0x000fe2000f8e02ff */
[----:B------:R-:W5:Y:S01]  /*9f10*/  LDG.E R25, desc[UR6][R24.64] ;  /* 0x0000000618197981 */ /* 0x000f62000c1e1900 */
[----:B0-----:R-:W-:-:S02]  /*9f20*/  IMAD R15, R22, UR5, R19 ;  /* 0x00000005160f7c24 */ /* 0x001fc4000f8e0213 */
[----:B------:R-:W-:Y:S01]  /*9f30*/  IMAD.WIDE.U32 R22, R22, UR4, RZ ;  /* 0x0000000416167c25 */ /* 0x000fe2000f8e00ff */
[----:B------:R-:W-:-:S03]  /*9f40*/  LEA.HI.X R5, R26, R3, R5, 0x2, P0 ;  /* 0x000000031a057211 */ /* 0x000fc600000f1405 */
[----:B------:R-:W-:Y:S01]  /*9f50*/  IMAD R9, R9, UR4, RZ ;  /* 0x0000000409097c24 */ /* 0x000fe2000f8e02ff */
[----:B------:R-:W-:Y:S01]  /*9f60*/  LEA R14, P0, R22, R2, 0x2 ;  /* 0x00000002160e7211 */ /* 0x000fe200078010ff */
[----:B------:R-:W-:Y:S01]  /*9f70*/  IMAD R19, R12, UR5, R13 ;  /* 0x000000050c137c24 */ /* 0x000fe2000f8e020d */
[----:B------:R-:W-:Y:S01]  /*9f80*/  IADD3 R15, PT, PT, R23, R15, RZ ;  /* 0x0000000f170f7210 */ /* 0x000fe20007ffe0ff */
[C---:B-1----:R-:W-:Y:S01]  /*9f90*/  IMAD.WIDE.U32 R6, R8.reuse, UR4, RZ ;  /* 0x0000000408067c25 */ /* 0x042fe2000f8e00ff */
[----:B------:R0:W5:Y:S03]  /*9fa0*/  LDG.E R4, desc[UR6][R4.64] ;  /* 0x0000000604047981 */ /* 0x000166000c1e1900 */
[----:B------:R-:W-:Y:S02]  /*9fb0*/  IMAD R21, R8, UR5, R9 ;  /* 0x0000000508157c24 */ /* 0x000fe4000f8e0209 */
[----:B------:R-:W-:Y:S01]  /*9fc0*/  IMAD.WIDE.U32 R12, R12, UR4, RZ ;  /* 0x000000040c0c7c25 */ /* 0x000fe2000f8e00ff */
[----:B------:R-:W-:-:S02]  /*9fd0*/  LEA.HI.X R15, R22, R3, R15, 0x2, P0 ;  /* 0x00000003160f7211 */ /* 0x000fc400000f140f */
[-C--:B------:R-:W-:Y:S01]  /*9fe0*/  LEA R18, P0, R6, R2.reuse, 0x2 ;  /* 0x0000000206127211 */ /* 0x080fe200078010ff */
[----:B------:R-:W-:Y:S01]  /*9ff0*/  IMAD.IADD R7, R7, 0x1, R21 ;  /* 0x0000000107077824 */ /* 0x000fe200078e0215 */
[----:B------:R-:W-:Y:S02]  /*a000*/  LEA R8, P1, R12, R2, 0x2 ;  /* 0x000000020c087211 */ /* 0x000fe400078210ff */
[----:B------:R-:W-:Y:S01]  /*a010*/  IADD3 R9, PT, PT, R13, R19, RZ ;  /* 0x000000130d097210 */ /* 0x000fe20007ffe0ff */
[----:B------:R-:W5:Y:S01]  /*a020*/  LDG.E R15, desc[UR6][R14.64] ;  /* 0x000000060e0f7981 */ /* 0x000f62000c1e1900 */
[-C--:B------:R-:W-:Y:S02]  /*a030*/  LEA.HI.X R19, R6, R3.reuse, R7, 0x2, P0 ;  /* 0x0000000306137211 */ /* 0x080fe400000f1407 */
[----:B------:R-:W-:-:S04]  /*a040*/  LEA.HI.X R9, R12, R3, R9, 0x2, P1 ;  /* 0x000000030c097211 */ /* 0x000fc800008f1409 */
        /* <DEDUP_REMOVED lines=18> */
.L_x_2823:
        /* <DEDUP_REMOVED lines=22> */
[C---:B0-----:R-:W-:Y:S01]  /*a2d0*/  LEA R12, P1, R22.reuse, R6, 0x2 ;  /* 0x00000006160c7211 */ /* 0x041fe200078210ff */
        /* <DEDUP_REMOVED lines=8> */
[----:B------:R-:W-:-:S04]  /*a360*/  IMAD.WIDE.U32 R24, R18, UR4, RZ ;  /* 0x0000000412187c25 */ /* 0x000fc8000f8e00ff */
[----:B------:R-:W-:Y:S01]  /*a370*/  IMAD R27, R18, UR5, R19 ;  /* 0x00000005121b7c24 */ /* 0x000fe2000f8e0213 */
[-C--:B------:R-:W-:Y:S01]  /*a380*/  LEA R18, P1, R22, R6.reuse, 0x2 ;  /* 0x0000000616127211 */ /* 0x080fe200078210ff */
        /* <DEDUP_REMOVED lines=8> */
[-C--:B------:R-:W-:Y:S01]  /*a410*/  LEA R16, P2, R24, R6.reuse, 0x2 ;  /* 0x0000000618107211 */ /* 0x080fe200078410ff */
[----:B------:R-:W-:Y:S01]  /*a420*/  IMAD R25, R11, UR4, RZ ;  /* 0x000000040b197c24 */ /* 0x000fe2000f8e02ff */
[-C--:B------:R-:W-:Y:S01]  /*a430*/  LEA.HI.X R23, R20, R7.reuse, R21, 0x2, P1 ;  /* 0x0000000714177211 */ /* 0x080fe200008f1415 */
[C---:B------:R-:W-:Y:S01]  /*a440*/  IMAD.WIDE.U32 R20, R14.reuse, UR4, RZ ;  /* 0x000000040e147c25 */ /* 0x040fe2000f8e00ff */
[----:B------:R0:W2:Y:S03]  /*a450*/  LDG.E R18, desc[UR6][R18.64] ;  /* 0x0000000612127981 */ /* 0x0000a6000c1e1900 */
[----:B------:R-:W-:Y:S01]  /*a460*/  IMAD R15, R14, UR5, R15 ;  /* 0x000000050e0f7c24 */ /* 0x000fe2000f8e020f */
[----:B------:R-:W-:Y:S01]  /*a470*/  LEA R14, P1, R20, R6, 0x2 ;  /* 0x00000006140e7211 */ /* 0x000fe200078210ff */
[----:B------:R-:W-:Y:S01]  /*a480*/  IMAD R3, R3, UR4, RZ ;  /* 0x0000000403037c24 */ /* 0x000fe2000f8e02ff */
[----:B------:R-:W-:Y:S01]  /*a490*/  LEA.HI.X R17, R24, R7, R17, 0x2, P2 ;  /* 0x0000000718117211 */ /* 0x000fe200010f1411 */
[----:B------:R-:W3:Y:S01]  /*a4a0*/  LDG.E R23, desc[UR6][R22.64] ;  /* 0x0000000616177981 */ /* 0x000ee2000c1e1900 */
[----:B------:R-:W-:Y:S01]  /*a4b0*/  IADD3 R11, PT, PT, R21, R15, RZ ;  /* 0x0000000f150b7210 */ /* 0x000fe20007ffe0ff */
[----:B------:R-:W-:-:S02]  /*a4c0*/  IMAD R21, R9, UR4, RZ ;  /* 0x0000000409157c24 */ /* 0x000fc4000f8e02ff */
[----:B------:R-:W-:Y:S01]  /*a4d0*/  IMAD R9, R10, UR5, R25 ;  /* 0x000000050a097c24 */ /* 0x000fe2000f8e0219 */
[----:B------:R-:W-:Y:S01]  /*a4e0*/  LEA.HI.X R15, R20, R7, R11, 0x2, P1 ;  /* 0x00000007140f7211 */ /* 0x000fe200008f140b */
[----:B------:R-:W-:Y:S01]  /*a4f0*/  IMAD.WIDE.U32 R10, R10, UR4, RZ ;  /* 0x000000040a0a7c25 */ /* 0x000fe2000f8e00ff */
[----:B------:R1:W3:Y:S03]  /*a500*/  LDG.E R24, desc[UR6][R16.64] ;  /* 0x0000000610187981 */ /* 0x0002e6000c1e1900 */
[C---:B0-----:R-:W-:Y:S01]  /*a510*/  IMAD R19, R8.reuse, UR5, R21 ;  /* 0x0000000508137c24 */ /* 0x041fe2000f8e0215 */
[----:B------:R-:W-:Y:S01]  /*a520*/  IADD3 R9, PT, PT, R11, R9, RZ ;  /* 0x000000090b097210 */ /* 0x000fe20007ffe0ff */
[----:B------:R-:W-:Y:S01]  /*a530*/  IMAD.WIDE.U32 R20, R8, UR4, RZ ;  /* 0x0000000408147c25 */ /* 0x000fe2000f8e00ff */
[----:B------:R-:W-:Y:S01]  /*a540*/  LEA R8, P1, R10, R6, 0x2 ;  /* 0x000000060a087211 */ /* 0x000fe200078210ff */
[----:B------:R-:W4:Y:S02]  /*a550*/  LDG.E R14, desc[UR6][R14.64] ;  /* 0x000000060e0e7981 */ /* 0x000f24000c1e1900 */
[----:B------:R-:W-:-:S02]  /*a560*/  IMAD R11, R2, UR5, R3 ;  /* 0x00000005020b7c24 */ /* 0x000fc4000f8e0203 */
[----:B-1----:R-:W-:Y:S01]  /*a570*/  IMAD.WIDE.U32 R16, R2, UR4, RZ ;  /* 0x0000000402107c25 */ /* 0x002fe2000f8e00ff */
[-C--:B------:R-:W-:Y:S02]  /*a580*/  LEA R2, P2, R20, R6.reuse, 0x2 ;  /* 0x0000000614027211 */ /* 0x080fe400078410ff */
[----:B------:R-:W-:Y:S01]  /*a590*/  LEA.HI.X R9, R10, R7, R9, 0x2, P1 ;  /* 0x000000070a097211 */ /* 0x000fe200008f1409 */
[----:B------:R-:W-:Y:S01]  /*a5a0*/  IMAD.IADD R3, R21, 0x1, R19 ;  /* 0x0000000115037824 */ /* 0x000fe200078e0213 */
[----:B------:R-:W-:Y:S02]  /*a5b0*/  LEA R6, P1, R16, R6, 0x2 ;  /* 0x0000000610067211 */ /* 0x000fe400078210ff */
[----:B------:R-:W-:Y:S02]  /*a5c0*/  IADD3 R10, PT, PT, R17, R11, RZ ;  /* 0x0000000b110a7210 */ /* 0x000fe40007ffe0ff */
[-C--:B------:R-:W-:Y:S01]  /*a5d0*/  LEA.HI.X R3, R20, R7.reuse, R3, 0x2, P2 ;  /* 0x0000000714037211 */ /* 0x080fe200010f1403 */
[----:B------:R-:W4:Y:S01]  /*a5e0*/  LDG.E R9, desc[UR6][R8.64] ;  /* 0x0000000608097981 */ /* 0x000f22000c1e1900 */
[----:B------:R-:W-:-:S03]  /*a5f0*/  LEA.HI.X R7, R16, R7, R10, 0x2, P1 ;  /* 0x0000000710077211 */ /* 0x000fc600008f140a */
[----:B------:R-:W5:Y:S04]  /*a600*/  LDG.E R2, desc[UR6][R2.64] ;  /* 0x0000000602027981 */ /* 0x000f68000c1e1900 */
[----:B------:R-:W5:Y:S01]  /*a610*/  LDG.E R7, desc[UR6][R6.64] ;  /* 0x0000000606077981 */ /* 0x000f62000c1e1900 */
[----:B------:R-:W-:-:S04]  /*a620*/  IADD3 R4, P1, PT, R4, 0x40, RZ ;  /* 0x0000004004047810 */ /* 0x000fc80007f3e0ff */
[----:B------:R-:W-:Y:S02]  /*a630*/  IADD3.X R5, PT, PT, RZ, R5, RZ, P1, !PT ;  /* 0x00000005ff057210 */ /* 0x000fe40000ffe4ff */
[----:B--2---:R-:W-:-:S04]  /*a640*/  IADD3 R13, PT, PT, R18, R38, R13 ;  /* 0x00000026120d7210 */ /* 0x004fc80007ffe00d */
[----:B---3--:R-:W-:-:S04]  /*a650*/  IADD3 R23, PT, PT, R23, R13, R24 ;  /* 0x0000000d17177210 */ /* 0x008fc80007ffe018 */
[----:B----4-:R-:W-:-:S04]  /*a660*/  IADD3 R38, PT, PT, R9, R23, R14 ;  /* 0x0000001709267210 */ /* 0x010fc80007ffe00e */
[----:B-----5:R-:W-:-:S07]  /*a670*/  IADD3 R38, PT, PT, R7, R38, R2 ;  /* 0x0000002607267210 */ /* 0x020fce0007ffe002 */
.L_x_2825:
        /* <DEDUP_REMOVED lines=34> */
[----:B------:R-:W2:Y:S01]  /*a8a0*/  LDG.E R8, desc[UR6][R8.64] ;  /* 0x0000000608087981 */ /* 0x000ea2000c1e1900 */
[----:B------:R-:W-:Y:S01]  /*a8b0*/  LEA R2, P1, R16, R2, 0x2 ;  /* 0x0000000210027211 */ /* 0x000fe200078210ff */
[----:B------:R-:W-:Y:S01]  /*a8c0*/  IMAD.IADD R10, R17, 0x1, R15 ;  /* 0x00000001110a7824 */ /* 0x000fe200078e020f */
[----:B------:R-:W-:-:S04]  /*a8d0*/  LEA.HI.X R15, R12, R3, R19, 0x2, P2 ;  /* 0x000000030c0f7211 */ /* 0x000fc800010f1413 */
[----:B------:R-:W-:Y:S02]  /*a8e0*/  LEA.HI.X R3, R16, R3, R10, 0x2, P1 ;  /* 0x0000000310037211 */ /* 0x000fe400008f140a */
[----:B------:R-:W3:Y:S04]  /*a8f0*/  LDG.E R15, desc[UR6][R14.64] ;  /* 0x000000060e0f7981 */ /* 0x000ee8000c1e1900 */
[----:B------:R-:W3:Y:S01]  /*a900*/  LDG.E R2, desc[UR6][R2.64] ;  /* 0x0000000602027981 */ /* 0x000ee2000c1e1900 */
[----:B------:R-:W-:-:S04]  /*a910*/  IADD3 R4, P1, PT, R4, 0x20, RZ ;  /* 0x0000002004047810 */ /* 0x000fc80007f3e0ff */
[----:B------:R-:W-:Y:S02]  /*a920*/  IADD3.X R5, PT, PT, RZ, R5, RZ, P1, !PT ;  /* 0x00000005ff057210 */ /* 0x000fe40000ffe4ff */
[----:B--2---:R-:W-:-:S04]  /*a930*/  IADD3 R38, PT, PT, R8, R38, R7 ;  /* 0x0000002608267210 */ /* 0x004fc80007ffe007 */
[----:B---3--:R-:W-:-:S07]  /*a940*/  IADD3 R38, PT, PT, R2, R38, R15 ;  /* 0x0000002602267210 */ /* 0x008fce0007ffe00f */
.L_x_2826:
        /* <DEDUP_REMOVED lines=35> */
.L_x_2822:
[----:B------:R-:W0:Y:S02]  /*ab80*/  LDC.64 R2, c[0x0][0x710] ;  /* 0x0001c400ff027b82 */ /* 0x000e240000000a00 */
[----:B0-----:R-:W-:Y:S01]  /*ab90*/  STG.E desc[UR6][R2.64], R38 ;  /* 0x0000002602007986 */ /* 0x001fe2000c101906 */
[----:B------:R-:W-:Y:S05]  /*aba0*/  EXIT ;  /* 0x000000000000794d */ /* 0x000fea0003800000 */
.L_x_2778:
        /* <DEDUP_REMOVED lines=407> */
.L_x_2830:
        /* <DEDUP_REMOVED lines=24> */
[----:B------:R-:W-:Y:S02]  /*c6a0*/  MOV R47, RZ ;  /* 0x000000ff002f7202 */ /* 0x000fe40000000f00 */
        /* <DEDUP_REMOVED lines=11> */
.L_x_2835:
        /* <DEDUP_REMOVED lines=31> */
[----:B------:R-:W2:Y:S01]  /*c950*/  LDG.E R48, desc[UR6][R50.64] ;  /* 0x0000000632307981 */ /* 0x000ea2000c1e1900 */
[----:B------:R-:W-:Y:S01]  /*c960*/  IMAD.WIDE.U32 R36, R36, UR8, RZ ;  /* 0x0000000824247c25 */ /* 0x000fe2000f8e00ff */
[----:B------:R-:W-:-:S03]  /*c970*/  LEA.HI.X R35, R40, R7, R35, 0x2, P0 ;  /* 0x0000000728237211 */ /* 0x000fc600000f1423 */
[----:B------:R-:W-:Y:S01]  /*c980*/  IMAD R43, R38, UR9, R43 ;  /* 0x00000009262b7c24 */ /* 0x000fe2000f8e022b */
[----:B------:R-:W-:Y:S01]  /*c990*/  LEA R42, P0, R36, R6, 0x2 ;  /* 0x00000006242a7211 */ /* 0x000fe200078010ff */
[----:B------:R-:W-:Y:S01]  /*c9a0*/  IMAD.WIDE.U32 R38, R38, UR8, RZ ;  /* 0x0000000826267c25 */ /* 0x000fe2000f8e00ff */
[----:B------:R0:W2:Y:S03]  /*c9b0*/  LDG.E R34, desc[UR6][R34.64] ;  /* 0x0000000622227981 */ /* 0x0000a6000c1e1900 */
        /* <DEDUP_REMOVED lines=15> */
[----:B------:R-:W3:Y:S03]  /*cab0*/  LDG.E R42, desc[UR6][R42.64] ;  /* 0x000000062a2a7981 */ /* 0x000ee6000c1e1900 */
[----:B------:R-:W-:Y:S01]  /*cac0*/  IMAD.WIDE.U32 R38, R14, UR8, RZ ;  /* 0x000000080e267c25 */ /* 0x000fe2000f8e00ff */
[----:B------:R-:W-:Y:S01]  /*cad0*/  LEA R50, P0, R40, R6, 0x2 ;  /* 0x0000000628327211 */ /* 0x000fe200078010ff */
[----:B------:R0:W4:Y:S02]  /*cae0*/  LDG.E R36, desc[UR6][R36.64] ;  /* 0x0000000624247981 */ /* 0x000124000c1e1900 */
[----:B------:R-:W-:-:S02]  /*caf0*/  IMAD R15, R14, UR9, R15 ;  /* 0x000000090e0f7c24 */ /* 0x000fc4000f8e020f */
[----:B------:R-:W-:Y:S01]  /*cb00*/  IMAD.IADD R17, R41, 0x1, R13 ;  /* 0x0000000129117824 */ /* 0x000fe200078e020d */
[-C--:B------:R-:W-:Y:S01]  /*cb10*/  LEA R12, P1, R38, R6.reuse, 0x2 ;  /* 0x00000006260c7211 */ /* 0x080fe200078210ff */
[C---:B------:R-:W-:Y:S01]  /*cb20*/  IMAD R35, R16.reuse, UR9, R35 ;  /* 0x0000000910237c24 */ /* 0x040fe2000f8e0223 */
[----:B------:R-:W-:Y:S01]  /*cb30*/  IADD3 R13, PT, PT, R39, R15, RZ ;  /* 0x0000000f270d7210 */ /* 0x000fe20007ffe0ff */
[----:B------:R-:W-:Y:S01]  /*cb40*/  IMAD.WIDE.U32 R14, R16, UR8, RZ ;  /* 0x00000008100e7c25 */ /* 0x000fe2000f8e00ff */
[-C--:B------:R-:W-:Y:S01]  /*cb50*/  LEA.HI.X R51, R40, R7.reuse, R17, 0x2, P0 ;  /* 0x0000000728337211 */ /* 0x080fe200000f1411 */
[----:B------:R-:W3:Y:S02]  /*cb60*/  LDG.E R45, desc[UR6][R44.64] ;  /* 0x000000062c2d7981 */ /* 0x000ee4000c1e1900 */
[----:B------:R-:W-:Y:S01]  /*cb70*/  IMAD R17, R19, UR8, RZ ;  /* 0x0000000813117c24 */ /* 0x000fe2000f8e02ff */
[----:B------:R-:W-:Y:S01]  /*cb80*/  LEA.HI.X R13, R38, R7, R13, 0x2, P1 ;  /* 0x00000007260d7211 */ /* 0x000fe200008f140d */
[----:B------:R-:W-:Y:S01]  /*cb90*/  IMAD.WIDE.U32 R38, R18, UR8, RZ ;  /* 0x0000000812267c25 */ /* 0x000fe2000f8e00ff */
[----:B------:R-:W-:Y:S01]  /*cba0*/  LEA R16, P0, R14, R6, 0x2 ;  /* 0x000000060e107211 */ /* 0x000fe200078010ff */
[----:B------:R-:W4:Y:S01]  /*cbb0*/  LDG.E R51, desc[UR6][R50.64] ;  /* 0x0000000632337981 */ /* 0x000f22000c1e1900 */
[----:B------:R-:W-:Y:S01]  /*cbc0*/  IADD3 R15, PT, PT, R15, R35, RZ ;  /* 0x000000230f0f7210 */ /* 0x000fe20007ffe0ff */
[----:B------:R-:W-:-:S02]  /*cbd0*/  IMAD R19, R18, UR9, R17 ;  /* 0x0000000912137c24 */ /* 0x000fc4000f8e0211 */
[----:B0-----:R-:W-:Y:S01]  /*cbe0*/  IMAD R37, R23, UR8, RZ ;  /* 0x0000000817257c24 */ /* 0x001fe2000f8e02ff */
[----:B------:R-:W-:Y:S01]  /*cbf0*/  LEA.HI.X R17, R14, R7, R15, 0x2, P0 ;  /* 0x000000070e117211 */ /* 0x000fe200000f140f */
[----:B------:R-:W-:Y:S01]  /*cc00*/  IMAD.IADD R15, R39, 0x1, R19 ;  /* 0x00000001270f7824 */ /* 0x000fe200078e0213 */
[----:B------:R0:W5:Y:S01]  /*cc10*/  LDG.E R35, desc[UR6][R12.64] ;  /* 0x000000060c237981 */ /* 0x000162000c1e1900 */
[----:B------:R-:W-:Y:S02]  /*cc20*/  IMAD R19, R21, UR8, RZ ;  /* 0x0000000815137c24 */ /* 0x000fe4000f8e02ff */
[----:B------:R-:W-:Y:S01]  /*cc30*/  IMAD R25, R25, UR8, RZ ;  /* 0x0000000819197c24 */ /* 0x000fe2000f8e02ff */
[----:B------:R-:W-:Y:S01]  /*cc40*/  LEA R14, P0, R38, R6, 0x2 ;  /* 0x00000006260e7211 */ /* 0x000fe200078010ff */
[C---:B------:R-:W-:Y:S01]  /*cc50*/  IMAD R23, R20.reuse, UR9, R19 ;  /* 0x0000000914177c24 */ /* 0x040fe2000f8e0213 */
[----:B------:R1:W5:Y:S01]  /*cc60*/  LDG.E R40, desc[UR6][R16.64] ;  /* 0x0000000610287981 */ /* 0x000362000c1e1900 */
        /* <DEDUP_REMOVED lines=8> */
[----:B------:R0:W5:Y:S01]  /*ccf0*/  LDG.E R22, desc[UR6][R14.64] ;  /* 0x000000060e167981 */ /* 0x000162000c1e1900 */
        /* <DEDUP_REMOVED lines=9> */
[----:B------:R1:W5:Y:S01]  /*cd90*/  LDG.E R23, desc[UR6][R16.64] ;  /* 0x0000000610177981 */ /* 0x000362000c1e1900 */
[----:B------:R-:W-:Y:S01]  /*cda0*/  IMAD R27, R29, UR8, RZ ;  /* 0x000000081d1b7c24 */ /* 0x000fe2000f8e02ff */
[----:B------:R-:W-:Y:S02]  /*cdb0*/  LEA.HI.X R19, R24, R7, R19, 0x2, P0 ;  /* 0x0000000718137211 */ /* 0x000fe400000f1413 */
[----:B0-----:R-:W-:Y:S01]  /*cdc0*/  LEA R14, P0, R20, R6, 0x2 ;  /* 0x00000006140e7211 */ /* 0x001fe200078010ff */
[----:B------:R0:W5:Y:S01]  /*cdd0*/  LDG.E R24, desc[UR6][R12.64] ;  /* 0x000000060c187981 */ /* 0x000162000c1e1900 */
[----:B------:R-:W-:Y:S01]  /*cde0*/  IADD3 R15, PT, PT, R21, R25, RZ ;  /* 0x00000019150f7210 */ /* 0x000fe20007ffe0ff */
[----:B------:R-:W-:Y:S02]  /*cdf0*/  IMAD R21, R31, UR8, RZ ;  /* 0x000000081f157c24 */ /* 0x000fe4000f8e02ff */
[----:B------:R0:W5:Y:S01]  /*ce00*/  LDG.E R25, desc[UR6][R18.64] ;  /* 0x0000000612197981 */ /* 0x000162000c1e1900 */
        /* <DEDUP_REMOVED lines=8> */
[----:B------:R-:W5:Y:S03]  /*ce90*/  LDG.E R14, desc[UR6][R14.64] ;  /* 0x000000060e0e7981 */ /* 0x000f66000c1e1900 */
[----:B------:R-:W-:Y:S02]  /*cea0*/  IMAD R27, R32, UR9, R27 ;  /* 0x00000009201b7c24 */ /* 0x000fe4000f8e021b */
[----:B------:R-:W-:Y:S01]  /*ceb0*/  IMAD.WIDE.U32 R30, R30, UR8, RZ ;  /* 0x000000081e1e7c25 */ /* 0x000fe2000f8e00ff */
[----:B------:R-:W-:-:S02]  /*cec0*/  LEA.HI.X R17, R28, R7, R17, 0x2, P0 ;  /* 0x000000071c117211 */ /* 0x000fc400000f1411 */
[-C--:B------:R-:W-:Y:S01]  /*ced0*/  LEA R20, P0, R12, R6.reuse, 0x2 ;  /* 0x000000060c147211 */ /* 0x080fe200078010ff */
[----:B------:R-:W-:Y:S01]  /*cee0*/  IMAD.IADD R19, R31, 0x1, R21 ;  /* 0x000000011f137824 */ /* 0x000fe200078e0215 */
[----:B------:R-:W-:Y:S02]  /*cef0*/  IADD3 R13, PT, PT, R13, R27, RZ ;  /* 0x0000001b0d0d7210 */ /* 0x000fe40007ffe0ff */
[----:B------:R-:W-:Y:S01]  /*cf00*/  LEA R18, P1, R30, R6, 0x2 ;  /* 0x000000061e127211 */ /* 0x000fe200078210ff */
        /* <DEDUP_REMOVED lines=21> */
.L_x_2834:
[----:B------:R-:W-:Y:S05]  /*d060*/  BSYNC.RECONVERGENT B3 ;  /* 0x0000000000037941 */ /* 0x000fea0003800200 */
.L_x_2833:
        /* <DEDUP_REMOVED lines=35> */
[----:B------:R0:W2:Y:S02]  /*d2a0*/  LDG.E R18, desc[UR6][R22.64] ;  /* 0x0000000616127981 */ /* 0x0000a4000c1e1900 */
        /* <DEDUP_REMOVED lines=13> */
[----:B------:R-:W3:Y:S02]  /*d380*/  LDG.E R27, desc[UR6][R26.64] ;  /* 0x000000061a1b7981 */ /* 0x000ee4000c1e1900 */
[----:B------:R-:W-:Y:S01]  /*d390*/  IADD3 R15, PT, PT, R25, R17, RZ ;  /* 0x00000011190f7210 */ /* 0x000fe20007ffe0ff */
[----:B------:R-:W-:Y:S01]  /*d3a0*/  IMAD R13, R13, UR10, RZ ;  /* 0x0000000a0d0d7c24 */ /* 0x000fe2000f8e02ff */
[----:B------:R-:W-:-:S02]  /*d3b0*/  LEA.HI.X R21, R28, R7, R19, 0x2, P2 ;  /* 0x000000071c157211 */ /* 0x000fc400010f1413 */
[----:B------:R-:W-:Y:S01]  /*d3c0*/  LEA.HI.X R17, R24, R7, R15, 0x2, P1 ;  /* 0x0000000718117211 */ /* 0x000fe200008f140f */
[C---:B------:R-:W-:Y:S01]  /*d3d0*/  IMAD R15, R14.reuse, UR11, R23 ;  /* 0x0000000b0e0f7c24 */ /* 0x040fe2000f8e0217 */
[----:B------:R-:W2:Y:S01]  /*d3e0*/  LDG.E R19, desc[UR6][R30.64] ;  /* 0x000000061e137981 */ /* 0x000ea2000c1e1900 */
[----:B------:R-:W-:-:S03]  /*d3f0*/  IMAD.WIDE.U32 R22, R14, UR10, RZ ;  /* 0x0000000a0e167c25 */ /* 0x000fc6000f8e00ff */
[----:B------:R0:W3:Y:S01]  /*d400*/  LDG.E R20, desc[UR6][R20.64] ;  /* 0x0000000614147981 */ /* 0x0000e2000c1e1900 */
[----:B------:R-:W-:Y:S01]  /*d410*/  IMAD R9, R9, UR10, RZ ;  /* 0x0000000a09097c24 */ /* 0x000fe2000f8e02ff */
[----:B------:R-:W-:Y:S01]  /*d420*/  LEA R14, P1, R22, R6, 0x2 ;  /* 0x00000006160e7211 */ /* 0x000fe200078210ff */
[C---:B------:R-:W-:Y:S01]  /*d430*/  IMAD R29, R12.reuse, UR11, R13 ;  /* 0x0000000b0c1d7c24 */ /* 0x040fe2000f8e020d */
[----:B------:R-:W-:Y:S01]  /*d440*/  IADD3 R15, PT, PT, R23, R15, RZ ;  /* 0x0000000f170f7210 */ /* 0x000fe20007ffe0ff */
[----:B------:R-:W-:Y:S01]  /*d450*/  IMAD.WIDE.U32 R24, R12, UR10, RZ ;  /* 0x0000000a0c187c25 */ /* 0x000fe2000f8e00ff */
[----:B------:R-:W4:Y:S03]  /*d460*/  LDG.E R16, desc[UR6][R16.64] ;  /* 0x0000000610107981 */ /* 0x000f26000c1e1900 */
[----:B------:R-:W-:-:S04]  /*d470*/  IMAD.WIDE.U32 R12, R8, UR10, RZ ;  /* 0x0000000a080c7c25 */ /* 0x000fc8000f8e00ff */
[----:B0-----:R-:W-:Y:S01]  /*d480*/  IMAD R21, R8, UR11, R9 ;  /* 0x0000000b08157c24 */ /* 0x001fe2000f8e0209 */
[----:B------:R-:W-:Y:S01]  /*d490*/  LEA.HI.X R15, R22, R7, R15, 0x2, P1 ;  /* 0x00000007160f7211 */ /* 0x000fe200008f140f */
[----:B------:R-:W-:Y:S01]  /*d4a0*/  IMAD.IADD R9, R25, 0x1, R29 ;  /* 0x0000000119097824 */ /* 0x000fe200078e021d */
[-C--:B------:R-:W-:Y:S02]  /*d4b0*/  LEA R22, P1, R12, R6.reuse, 0x2 ;  /* 0x000000060c167211 */ /* 0x080fe400078210ff */
[----:B------:R-:W-:Y:S02]  /*d4c0*/  IADD3 R13, PT, PT, R13, R21, RZ ;  /* 0x000000150d0d7210 */ /* 0x000fe40007ffe0ff */
[----:B------:R-:W-:Y:S01]  /*d4d0*/  LEA R8, P2, R24, R6, 0x2 ;  /* 0x0000000618087211 */ /* 0x000fe200078410ff */
[----:B------:R-:W4:Y:S01]  /*d4e0*/  LDG.E R15, desc[UR6][R14.64] ;  /* 0x000000060e0f7981 */ /* 0x000f22000c1e1900 */
[-C--:B------:R-:W-:Y:S02]  /*d4f0*/  LEA.HI.X R23, R12, R7.reuse, R13, 0x2, P1 ;  /* 0x000000070c177211 */ /* 0x080fe400008f140d */
[----:B------:R-:W-:-:S04]  /*d500*/  LEA.HI.X R9, R24, R7, R9, 0x2, P2 ;  /* 0x0000000718097211 */ /* 0x000fc800010f1409 */
        /* <DEDUP_REMOVED lines=8> */
.L_x_2838:
[----:B------:R-:W-:Y:S05]  /*d590*/  BSYNC.RECONVERGENT B4 ;  /* 0x0000000000047941 */ /* 0x000fea0003800200 */
.L_x_2837:
        /* <DEDUP_REMOVED lines=24> */
[----:B------:R-:W2:Y:S02]  /*d720*/  LDG.E R8, desc[UR6][R8.64] ;  /* 0x0000000608087981 */ /* 0x000ea4000c1e1900 */
        /* <DEDUP_REMOVED lines=13> */
[----:B------:R-:W-:Y:S01]  /*d800*/  LEA.HI.X R17, R20, R7, R17, 0x2, P1 ;  /* 0x0000000714117211 */ /* 0x000fe200008f1411 */
[----:B------:R-:W3:Y:S04]  /*d810*/  LDG.E R12, desc[UR6][R12.64] ;  /* 0x000000060c0c7981 */ /* 0x000ee8000c1e1900 */
[----:B------:R-:W3:Y:S01]  /*d820*/  LDG.E R16, desc[UR6][R16.64] ;  /* 0x0000000610107981 */ /* 0x000ee2000c1e1900 */
[----:B------:R-:W-:-:S04]  /*d830*/  IADD3 R10, P1, PT, R10, 0x20, RZ ;  /* 0x000000200a0a7810 */ /* 0x000fc80007f3e0ff */
[----:B------:R-:W-:Y:S02]  /*d840*/  IADD3.X R11, PT, PT, RZ, R11, RZ, P1, !PT ;  /* 0x0000000bff0b7210 */ /* 0x000fe40000ffe4ff */
[----:B--2---:R-:W-:-:S04]  /*d850*/  IADD3 R47, PT, PT, R14, R47, R8 ;  /* 0x0000002f0e2f7210 */ /* 0x004fc80007ffe008 */
[----:B---3--:R-:W-:-:S07]  /*d860*/  IADD3 R47, PT, PT, R16, R47, R12 ;  /* 0x0000002f102f7210 */ /* 0x008fce0007ffe00c */
.L_x_2840:
[----:B------:R-:W-:Y:S05]  /*d870*/  BSYNC.RECONVERGENT B4 ;  /* 0x0000000000047941 */ /* 0x000fea0003800200 */
.L_x_2839:
        /* <DEDUP_REMOVED lines=32> */
[----:B--2---:R-:W-:-:S05]  /*da80*/  IMAD.IADD R47, R8, 0x1, R47 ;  /* 0x00000001082f7824 */ /* 0x004fca00078e022f */
[----:B---3--:R-:W-:-:S07]  /*da90*/  @P0 IADD3 R47, PT, PT, R6, R47, RZ ;  /* 0x0000002f062f0210 */ /* 0x008fce0007ffe0ff */
.L_x_2836:
[----:B------:R-:W-:Y:S05]  /*daa0*/  BSYNC.RECONVERGENT B3 ;  /* 0x0000000000037941 */ /* 0x000fea0003800200 */
.L_x_2832:
[----:B------:R-:W-:Y:S05]  /*dab0*/  BSYNC.RECONVERGENT B2 ;  /* 0x0000000000027941 */ /* 0x000fea0003800200 */
.L_x_2831:
[----:B------:R-:W0:Y:S01]  /*dac0*/  LDCU.64 UR10, c[0x0][0x710] ;  /* 0x0000e200ff0a77ac */ /* 0x000e220008000a00 */
[----:B------:R-:W-:Y:S01]  /*dad0*/  VIADD R3, R3, 0x80 ;  /* 0x0000008003037836 */ /* 0x000fe20000000000 */
        /* <DEDUP_REMOVED lines=403> */
.L_x_2842:
        /* <DEDUP_REMOVED lines=36> */
.L_x_2847:
        /* <DEDUP_REMOVED lines=145> */
.L_x_2846:
[----:B------:R-:W-:Y:S05]  /*ff60*/  BSYNC.RECONVERGENT B3 ;  /* 0x0000000000037941 */ /* 0x000fea0003800200 */
.L_x_2845:
        /* <DEDUP_REMOVED lines=82> */
.L_x_2850:
[----:B------:R-:W-:Y:S05]  /*10490*/  BSYNC.RECONVERGENT B4 ;  /* 0x0000000000047941 */ /* 0x000fea0003800200 */
.L_x_2849:
        /* <DEDUP_REMOVED lines=45> */
.L_x_2852:
[----:B------:R-:W-:Y:S05]  /*10770*/  BSYNC.RECONVERGENT B4 ;  /* 0x0000000000047941 */ /* 0x000fea0003800200 */
.L_x_2851:
        /* <DEDUP_REMOVED lines=34> */
.L_x_2848:
[----:B------:R-:W-:Y:S05]  /*109a0*/  BSYNC.RECONVERGENT B3 ;  /* 0x0000000000037941 */ /* 0x000fea0003800200 */
.L_x_2844:
[----:B------:R-:W-:Y:S05]  /*109b0*/  BSYNC.RECONVERGENT B2 ;  /* 0x0000000000027941 */ /* 0x000fea0003800200 */
.L_x_2843:
[----:B------:R-:W0:Y:S01]  /*109c0*/  LDCU.64 UR10, c[0x0][0x710] ;  /* 0x0000e200ff0a77ac */ /* 0x000e220008000a00 */
[----:B------:R-:W-:Y:S01]  /*109d0*/  VIADD R3, R3, 0x80 ;  /* 0x0000008003037836 */ /* 0x000fe20000000000 */
[----:B0-----:R-:W-:-:S04]  /*109e0*/  IADD3 R4, P0, PT, R4, UR10, RZ ;  /* 0x0000000a04047c10 */ /* 0x001fc8000ff1e0ff */
[----:B------:R-:W-:-:S05]  /*109f0*/  IADD3.X R5, PT, PT, RZ, UR11, RZ, P0, !PT ;  /* 0x0000000bff057c10 */ /* 0x000fca00087fe4ff */
[----:B------:R0:W-:Y:S04]  /*10a00*/  STG.E desc[UR6][R4.64], R47 ;  /* 0x0000002f04007986 */ /* 0x0001e8000c101906 */
.L_x_2829:
        /* <DEDUP_REMOVED lines=400> */
.L_x_2854:
        /* <DEDUP_REMOVED lines=36> */
.L_x_2859:
        /* <DEDUP_REMOVED lines=145> */
.L_x_2858:
[----:B------:R-:W-:Y:S05]  /*12e60*/  BSYNC.RECONVERGENT B3 ;  /* 0x0000000000037941 */ /* 0x000fea0003800200 */
.L_x_2857:
        /* <DEDUP_REMOVED lines=82> */
.L_x_2862:
[----:B------:R-:W-:Y:S05]  /*13390*/  BSYNC.RECONVERGENT B4 ;  /* 0x0000000000047941 */ /* 0x000fea0003800200 */
.L_x_2861:
        /* <DEDUP_REMOVED lines=45> */
.L_x_2864:
[----:B------:R-:W-:Y:S05]  /*13670*/  BSYNC.RECONVERGENT B4 ;  /* 0x0000000000047941 */ /* 0x000fea0003800200 */
.L_x_2863:
        /* <DEDUP_REMOVED lines=34> */
.L_x_2860:
[----:B------:R-:W-:Y:S05]  /*138a0*/  BSYNC.RECONVERGENT B3 ;  /* 0x0000000000037941 */ /* 0x000fea0003800200 */
.L_x_2856:
[----:B------:R-:W-:Y:S05]  /*138b0*/  BSYNC.RECONVERGENT B2 ;  /* 0x0000000000027941 */ /* 0x000fea0003800200 */
.L_x_2855:
[----:B------:R-:W0:Y:S01]  /*138c0*/  LDCU.64 UR10, c[0x0][0x710] ;  /* 0x0000e200ff0a77ac */ /* 0x000e220008000a00 */
[----:B------:R-:W-:Y:S01]  /*138d0*/  VIADD R3, R3, 0x80 ;  /* 0x0000008003037836 */ /* 0x000fe20000000000 */
[----:B0-----:R-:W-:-:S04]  /*138e0*/  IADD3 R4, P0, PT, R4, UR10, RZ ;  /* 0x0000000a04047c10 */ /* 0x001fc8000ff1e0ff */
[----:B------:R-:W-:-:S05]  /*138f0*/  IADD3.X R5, PT, PT, RZ, UR11, RZ, P0, !PT ;  /* 0x0000000bff057c10 */ /* 0x000fca00087fe4ff */
[----:B------:R1:W-:Y:S04]  /*13900*/  STG.E desc[UR6][R4.64], R47 ;  /* 0x0000002f04007986 */ /* 0x0003e8000c101906 */
.L_x_2841:
        /* <DEDUP_REMOVED lines=400> */
.L_x_2866:
        /* <DEDUP_REMOVED lines=36> */
.L_x_2871:
        /* <DEDUP_REMOVED lines=145> */
.L_x_2870:
[----:B------:R-:W-:Y:S05]  /*15d60*/  BSYNC.RECONVERGENT B3 ;  /* 0x0000000000037941 */ /* 0x000fea0003800200 */
.L_x_2869:
        /* <DEDUP_REMOVED lines=82> */
.L_x_2874:
[----:B------:R-:W-:Y:S05]  /*16290*/  BSYNC.RECONVERGENT B4 ;  /* 0x0000000000047941 */ /* 0x000fea0003800200 */
.L_x_2873:
        /* <DEDUP_REMOVED lines=45> */
.L_x_2876:
[----:B------:R-:W-:Y:S05]  /*16570*/  BSYNC.RECONVERGENT B4 ;  /* 0x0000000000047941 */ /* 0x000fea0003800200 */
.L_x_2875:
        /* <DEDUP_REMOVED lines=34> */
.L_x_2872:
[----:B------:R-:W-:Y:S05]  /*167a0*/  BSYNC.RECONVERGENT B3 ;  /* 0x0000000000037941 */ /* 0x000fea0003800200 */
.L_x_2868:
[----:B------:R-:W-:Y:S05]  /*167b0*/  BSYNC.RECONVERGENT B2 ;  /* 0x0000000000027941 */ /* 0x000fea0003800200 */
.L_x_2867:
[----:B------:R-:W0:Y:S01]  /*167c0*/  LDCU.64 UR10, c[0x0][0x710] ;  /* 0x0000e200ff0a77ac */ /* 0x000e220008000a00 */
[----:B------:R-:W-:Y:S01]  /*167d0*/  VIADD R3, R3, 0x80 ;  /* 0x0000008003037836 */ /* 0x000fe20000000000 */
[----:B0-----:R-:W-:-:S04]  /*167e0*/  IADD3 R4, P0, PT, R4, UR10, RZ ;  /* 0x0000000a04047c10 */ /* 0x001fc8000ff1e0ff */
[----:B------:R-:W-:-:S05]  /*167f0*/  IADD3.X R5, PT, PT, RZ, UR11, RZ, P0, !PT ;  /* 0x0000000bff057c10 */ /* 0x000fca00087fe4ff */
[----:B------:R1:W-:Y:S04]  /*16800*/  STG.E desc[UR6][R4.64], R47 ;  /* 0x0000002f04007986 */ /* 0x0003e8000c101906 */
.L_x_2853:
        /* <DEDUP_REMOVED lines=400> */
.L_x_2878:
        /* <DEDUP_REMOVED lines=36> */
.L_x_2883:
        /* <DEDUP_REMOVED lines=145> */
.L_x_2882:
[----:B------:R-:W-:Y:S05]  /*18c60*/  BSYNC.RECONVERGENT B3 ;  /* 0x0000000000037941 */ /* 0x000fea0003800200 */
.L_x_2881:
        /* <DEDUP_REMOVED lines=82> */
.L_x_2886:
[----:B------:R-:W-:Y:S05]  /*19190*/  BSYNC.RECONVERGENT B4 ;  /* 0x0000000000047941 */ /* 0x000fea0003800200 */
.L_x_2885:
        /* <DEDUP_REMOVED lines=45> */
.L_x_2888:
[----:B------:R-:W-:Y:S05]  /*19470*/  BSYNC.RECONVERGENT B4 ;  /* 0x0000000000047941 */ /* 0x000fea0003800200 */
.L_x_2887:
        /* <DEDUP_REMOVED lines=34> */
.L_x_2884:
[----:B------:R-:W-:Y:S05]  /*196a0*/  BSYNC.RECONVERGENT B3 ;  /* 0x0000000000037941 */ /* 0x000fea0003800200 */
.L_x_2880:
[----:B------:R-:W-:Y:S05]  /*196b0*/  BSYNC.RECONVERGENT B2 ;  /* 0x0000000000027941 */ /* 0x000fea0003800200 */
.L_x_2879:
[----:B------:R-:W0:Y:S01]  /*196c0*/  LDCU.64 UR10, c[0x0][0x710] ;  /* 0x0000e200ff0a77ac */ /* 0x000e220008000a00 */
[----:B------:R-:W-:Y:S01]  /*196d0*/  VIADD R3, R3, 0x80 ;  /* 0x0000008003037836 */ /* 0x000fe20000000000 */
[----:B0-----:R-:W-:-:S04]  /*196e0*/  IADD3 R4, P0, PT, R4, UR10, RZ ;  /* 0x0000000a04047c10 */ /* 0x001fc8000ff1e0ff */
[----:B------:R-:W-:-:S05]  /*196f0*/  IADD3.X R5, PT, PT, RZ, UR11, RZ, P0, !PT ;  /* 0x0000000bff057c10 */ /* 0x000fca00087fe4ff */
[----:B------:R2:W-:Y:S04]  /*19700*/  STG.E desc[UR6][R4.64], R47 ;  /* 0x0000002f04007986 */ /* 0x0005e8000c101906 */
.L_x_2865:
        /* <DEDUP_REMOVED lines=401> */
.L_x_2890:
        /* <DEDUP_REMOVED lines=36> */
.L_x_2895:
        /* <DEDUP_REMOVED lines=145> */
.L_x_2894:
[----:B------:R-:W-:Y:S05]  /*1bb70*/  BSYNC.RECONVERGENT B3 ;  /* 0x0000000000037941 */ /* 0x000fea0003800200 */
.L_x_2893:
        /* <DEDUP_REMOVED lines=82> */
.L_x_2898:
[----:B------:R-:W-:Y:S05]  /*1c0a0*/  BSYNC.RECONVERGENT B4 ;  /* 0x0000000000047941 */ /* 0x000fea0003800200 */
.L_x_2897:
        /* <DEDUP_REMOVED lines=45> */
.L_x_2900:
[----:B------:R-:W-:Y:S05]  /*1c380*/  BSYNC.RECONVERGENT B4 ;  /* 0x0000000000047941 */ /* 0x000fea0003800200 */
.L_x_2899:
        /* <DEDUP_REMOVED lines=34> */
.L_x_2896:
[----:B------:R-:W-:Y:S05]  /*1c5b0*/  BSYNC.RECONVERGENT B3 ;  /* 0x0000000000037941 */ /* 0x000fea0003800200 */
.L_x_2892:
[----:B------:R-:W-:Y:S05]  /*1c5c0*/  BSYNC.RECONVERGENT B2 ;  /* 0x0000000000027941 */ /* 0x000fea0003800200 */
.L_x_2891:
[----:B------:R-:W0:Y:S01]  /*1c5d0*/  LDCU.64 UR10, c[0x0][0x710] ;  /* 0x0000e200ff0a77ac */ /* 0x000e220008000a00 */
[----:B------:R-:W-:Y:S01]  /*1c5e0*/  VIADD R3, R3, 0x80 ;  /* 0x0000008003037836 */ /* 0x000fe20000000000 */
[----:B0-----:R-:W-:-:S04]  /*1c5f0*/  IADD3 R4, P0, PT, R4, UR10, RZ ;  /* 0x0000000a04047c10 */ /* 0x001fc8000ff1e0ff */
[----:B------:R-:W-:-:S05]  /*1c600*/  IADD3.X R5, PT, PT, RZ, UR11, RZ, P0, !PT ;  /* 0x0000000bff057c10 */ /* 0x000fca00087fe4ff */
[----:B------:R2:W-:Y:S04]  /*1c610*/  STG.E desc[UR6][R4.64], R47 ;  /* 0x0000002f04007986 */ /* 0x0005e8000c101906 */
.L_x_2877:
[----:B------:R-:W-:-:S13]  /*1c620*/  ISETP.GE.AND P0, PT, R3, UR4, PT ;  /* 0x0000000403007c0c */ /* 0x000fda000bf06270 */
[----:B------:R-:W-:Y:S05]  /*1c630*/  @P0 BREAK.RELIABLE B0 ;  /* 0x0000000000000942 */ /* 0x000fea0003800100 */
[----:B------:R-:W-:Y:S05]  /*1c640*/  @P0 BRA `(.L_x_2889) ;  /* 0x0000002c00bc0947 */ /* 0x000fea0003800000 */
[----:B------:R-:W-:Y:S05]  /*1c650*/  BSYNC.RELIABLE B0 ;  /* 0x0000000000007941 */ /* 0x000fea0003800100 */
.L_x_2828:
        /* <DEDUP_REMOVED lines=398> */
.L_x_2901:
        /* <DEDUP_REMOVED lines=34> */
[----:B------:R-:W-:Y:S02]  /*1e160*/  LOP3.LUT R9, R5, 0xfffffff0, RZ, 0xc0, !PT ;  /* 0xfffffff005097812 */ /* 0x000fe400078ec0ff */
[----:B------:R-:W-:-:S07]  /*1e170*/  MOV R47, RZ ;  /* 0x000000ff002f7202 */ /* 0x000fce0000000f00 */
.L_x_2906:
        /* <DEDUP_REMOVED lines=31> */
[----:B------:R0:W2:Y:S01]  /*1e370*/  LDG.E R48, desc[UR6][R50.64] ;  /* 0x0000000632307981 */ /* 0x0000a2000c1e1900 */
[----:B------:R-:W-:Y:S01]  /*1e380*/  IMAD R49, R36, UR11, R49 ;  /* 0x0000000b24317c24 */ /* 0x000fe2000f8e0231 */
[----:B------:R-:W-:Y:S01]  /*1e390*/  LEA.HI.X R35, R40, R7, R35, 0x2, P0 ;  /* 0x0000000728237211 */ /* 0x000fe200000f1423 */
[----:B------:R-:W-:-:S04]  /*1e3a0*/  IMAD.WIDE.U32 R36, R36, UR10, RZ ;  /* 0x0000000a24247c25 */ /* 0x000fc8000f8e00ff */
[----:B------:R-:W-:Y:S01]  /*1e3b0*/  IMAD R43, R38, UR11, R43 ;  /* 0x0000000b262b7c24 */ /* 0x000fe2000f8e022b */
[-C--:B------:R-:W-:Y:S01]  /*1e3c0*/  LEA R42, P0, R36, R6.reuse, 0x2 ;  /* 0x00000006242a7211 */ /* 0x080fe200078010ff */
[----:B------:R-:W-:Y:S01]  /*1e3d0*/  IMAD.WIDE.U32 R38, R38, UR10, RZ ;  /* 0x0000000a26267c25 */ /* 0x000fe2000f8e00ff */
[----:B------:R-:W-:Y:S01]  /*1e3e0*/  IADD3 R49, PT, PT, R37, R49, RZ ;  /* 0x0000003125317210 */ /* 0x000fe20007ffe0ff */
[----:B------:R1:W2:Y:S02]  /*1e3f0*/  LDG.E R34, desc[UR6][R34.64] ;  /* 0x0000000622227981 */ /* 0x0002a4000c1e1900 */
        /* <DEDUP_REMOVED lines=10> */
[----:B------:R-:W3:Y:S01]  /*1e4a0*/  LDG.E R42, desc[UR6][R42.64] ;  /* 0x000000062a2a7981 */ /* 0x000ee2000c1e1900 */
[----:B------:R-:W-:Y:S01]  /*1e4b0*/  IMAD R13, R12, UR11, R13 ;  /* 0x0000000b0c0d7c24 */ /* 0x000fe2000f8e020d */
[----:B------:R-:W-:Y:S01]  /*1e4c0*/  LEA.HI.X R37, R40, R7, R39, 0x2, P0 ;  /* 0x0000000728257211 */ /* 0x000fe200000f1427 */
[----:B------:R-:W-:Y:S01]  /*1e4d0*/  IMAD.WIDE.U32 R40, R12, UR10, RZ ;  /* 0x0000000a0c287c25 */ /* 0x000fe2000f8e00ff */
[----:B------:R-:W3:Y:S03]  /*1e4e0*/  LDG.E R45, desc[UR6][R44.64] ;  /* 0x000000062c2d7981 */ /* 0x000ee6000c1e1900 */
[----:B------:R-:W-:Y:S01]  /*1e4f0*/  IMAD.WIDE.U32 R38, R14, UR10, RZ ;  /* 0x0000000a0e267c25 */ /* 0x000fe2000f8e00ff */
[----:B0-----:R-:W-:Y:S01]  /*1e500*/  LEA R50, P0, R40, R6, 0x2 ;  /* 0x0000000628327211 */ /* 0x001fe200078010ff */
[----:B------:R0:W4:Y:S02]  /*1e510*/  LDG.E R36, desc[UR6][R36.64] ;  /* 0x0000000624247981 */ /* 0x000124000c1e1900 */
        /* <DEDUP_REMOVED lines=25> */
[C---:B0-----:R-:W-:Y:S02]  /*1e6b0*/  IMAD R13, R22.reuse, UR11, R37 ;  /* 0x0000000b160d7c24 */ /* 0x041fe4000f8e0225 */
[----:B------:R-:W-:-:S04]  /*1e6c0*/  IMAD.WIDE.U32 R18, R22, UR10, RZ ;  /* 0x0000000a16127c25 */ /* 0x000fc8000f8e00ff */
[C---:B------:R-:W-:Y:S02]  /*1e6d0*/  IMAD R37, R24.reuse, UR11, R25 ;  /* 0x0000000b18257c24 */ /* 0x040fe4000f8e0219 */
[----:B------:R-:W-:Y:S01]  /*1e6e0*/  IMAD.WIDE.U32 R24, R24, UR10, RZ ;  /* 0x0000000a18187c25 */ /* 0x000fe2000f8e00ff */
[----:B------:R-:W-:Y:S02]  /*1e6f0*/  LEA.HI.X R15, R38, R7, R15, 0x2, P0 ;  /* 0x00000007260f7211 */ /* 0x000fe400000f140f */
[-C--:B-1----:R-:W-:Y:S02]  /*1e700*/  LEA R16, P0, R20, R6.reuse, 0x2 ;  /* 0x0000000614107211 */ /* 0x082fe400078010ff */
[----:B------:R-:W-:Y:S01]  /*1e710*/  IADD3 R17, PT, PT, R21, R23, RZ ;  /* 0x0000001715117210 */ /* 0x000fe20007ffe0ff */
[----:B------:R0:W5:Y:S01]  /*1e720*/  LDG.E R22, desc[UR6][R14.64] ;  /* 0x000000060e167981 */ /* 0x000162000c1e1900 */
[----:B------:R-:W-:Y:S02]  /*1e730*/  IADD3 R13, PT, PT, R19, R13, RZ ;  /* 0x0000000d130d7210 */ /* 0x000fe40007ffe0ff */
        /* <DEDUP_REMOVED lines=8> */
[----:B------:R1:W5:Y:S01]  /*1e7c0*/  LDG.E R23, desc[UR6][R16.64] ;  /* 0x0000000610177981 */ /* 0x000362000c1e1900 */
[----:B------:R-:W-:Y:S01]  /*1e7d0*/  IMAD R27, R29, UR10, RZ ;  /* 0x0000000a1d1b7c24 */ /* 0x000fe2000f8e02ff */
[----:B------:R-:W-:Y:S01]  /*1e7e0*/  LEA.HI.X R19, R24, R7, R19, 0x2, P0 ;  /* 0x0000000718137211 */ /* 0x000fe200000f1413 */
[----:B0-----:R-:W-:Y:S01]  /*1e7f0*/  IMAD.IADD R15, R21, 0x1, R25 ;  /* 0x00000001150f7824 */ /* 0x001fe200078e0219 */
[----:B------:R-:W-:Y:S01]  /*1e800*/  LEA R14, P0, R20, R6, 0x2 ;  /* 0x00000006140e7211 */ /* 0x000fe200078010ff */
[----:B------:R-:W-:Y:S01]  /*1e810*/  IMAD R21, R31, UR10, RZ ;  /* 0x0000000a1f157c24 */ /* 0x000fe2000f8e02ff */
[----:B------:R0:W5:Y:S01]  /*1e820*/  LDG.E R24, desc[UR6][R12.64] ;  /* 0x000000060c187981 */ /* 0x000162000c1e1900 */
[----:B-1----:R-:W-:-:S03]  /*1e830*/  IMAD R17, R28, UR11, R27 ;  /* 0x0000000b1c117c24 */ /* 0x002fc6000f8e021b */
[----:B------:R1:W5:Y:S01]  /*1e840*/  LDG.E R25, desc[UR6][R18.64] ;  /* 0x0000000612197981 */ /* 0x000362000c1e1900 */
        /* <DEDUP_REMOVED lines=11> */
[-C--:B------:R-:W-:Y:S02]  /*1e900*/  LEA R20, P0, R12, R6.reuse, 0x2 ;  /* 0x000000060c147211 */ /* 0x080fe400078010ff */
[----:B------:R-:W-:Y:S02]  /*1e910*/  IADD3 R13, PT, PT, R13, R27, RZ ;  /* 0x0000001b0d0d7210 */ /* 0x000fe40007ffe0ff */
[----:B-1----:R-:W-:Y:S01]  /*1e920*/  LEA R18, P1, R30, R6, 0x2 ;  /* 0x000000061e127211 */ /* 0x002fe200078210ff */
[----:B------:R-:W5:Y:S01]  /*1e930*/  LDG.E R17, desc[UR6][R16.64] ;  /* 0x0000000610117981 */ /* 0x000f62000c1e1900 */
[----:B------:R-:W-:Y:S02]  /*1e940*/  IADD3 R19, PT, PT, R31, R21, RZ ;  /* 0x000000151f137210 */ /* 0x000fe40007ffe0ff */
        /* <DEDUP_REMOVED lines=20> */
.L_x_2905:
[----:B------:R-:W-:Y:S05]  /*1ea90*/  BSYNC.RECONVERGENT B3 ;  /* 0x0000000000037941 */ /* 0x000fea0003800200 */
.L_x_2904:
        /* <DEDUP_REMOVED lines=40> */
[-C--:B------:R-:W-:Y:S01]  /*1ed20*/  LEA R26, P1, R24, R6.reuse, 0x2 ;  /* 0x00000006181a7211 */ /* 0x080fe200078210ff */
[----:B------:R-:W-:Y:S01]  /*1ed30*/  IMAD R17, R17, UR10, RZ ;  /* 0x0000000a11117c24 */ /* 0x000fe2000f8e02ff */
[----:B------:R-:W-:-:S02]  /*1ed40*/  LEA R20, P2, R28, R6, 0x2 ;  /* 0x000000061c147211 */ /* 0x000fc400078410ff */
[----:B------:R-:W-:Y:S01]  /*1ed50*/  LEA.HI.X R27, R24, R7, R25, 0x2, P1 ;  /* 0x00000007181b7211 */ /* 0x000fe200008f1419 */
[----:B------:R-:W-:Y:S01]  /*1ed60*/  IMAD.WIDE.U32 R24, R16, UR10, RZ ;  /* 0x0000000a10187c25 */ /* 0x000fe2000f8e00ff */
[----:B------:R-:W-:-:S03]  /*1ed70*/  IADD3 R19, PT, PT, R29, R19, RZ ;  /* 0x000000131d137210 */ /* 0x000fc60007ffe0ff */
[----:B------:R-:W-:Y:S01]  /*1ed80*/  IMAD R17, R16, UR11, R17 ;  /* 0x0000000b10117c24 */ /* 0x000fe2000f8e0211 */
[----:B------:R-:W-:Y:S01]  /*1ed90*/  LEA R16, P1, R24, R6, 0x2 ;  /* 0x0000000618107211 */ /* 0x000fe200078210ff */
[----:B0-----:R-:W-:Y:S01]  /*1eda0*/  IMAD R23, R15, UR10, RZ ;  /* 0x0000000a0f177c24 */ /* 0x001fe2000f8e02ff */
[----:B------:R-:W3:Y:S02]  /*1edb0*/  LDG.E R27, desc[UR6][R26.64] ;  /* 0x000000061a1b7981 */ /* 0x000ee4000c1e1900 */
[----:B------:R-:W-:Y:S01]  /*1edc0*/  IADD3 R15, PT, PT, R25, R17, RZ ;  /* 0x00000011190f7210 */ /* 0x000fe20007ffe0ff */
[----:B------:R-:W-:Y:S01]  /*1edd0*/  IMAD R13, R13, UR10, RZ ;  /* 0x0000000a0d0d7c24 */ /* 0x000fe2000f8e02ff */
[-C--:B------:R-:W-:Y:S02]  /*1ede0*/  LEA.HI.X R21, R28, R7.reuse, R19, 0x2, P2 ;  /* 0x000000071c157211 */ /* 0x080fe400010f1413 */
        /* <DEDUP_REMOVED lines=13> */
[----:B------:R-:W-:Y:S02]  /*1eec0*/  LEA.HI.X R15, R22, R7, R15, 0x2, P1 ;  /* 0x00000007160f7211 */ /* 0x000fe400008f140f */
[-C--:B------:R-:W-:Y:S01]  /*1eed0*/  LEA R22, P1, R12, R6.reuse, 0x2 ;  /* 0x000000060c167211 */ /* 0x080fe200078210ff */
[----:B------:R-:W-:Y:S01]  /*1eee0*/  IMAD.IADD R13, R13, 0x1, R21 ;  /* 0x000000010d0d7824 */ /* 0x000fe200078e0215 */
[----:B------:R-:W-:Y:S02]  /*1eef0*/  LEA R8, P2, R24, R6, 0x2 ;  /* 0x0000000618087211 */ /* 0x000fe400078410ff */
[----:B------:R-:W-:Y:S01]  /*1ef00*/  IADD3 R9, PT, PT, R25, R29, RZ ;  /* 0x0000001d19097210 */ /* 0x000fe20007ffe0ff */
        /* <DEDUP_REMOVED lines=11> */
.L_x_2909:
[----:B------:R-:W-:Y:S05]  /*1efc0*/  BSYNC.RECONVERGENT B4 ;  /* 0x0000000000047941 */ /* 0x000fea0003800200 */
.L_x_2908:
        /* <DEDUP_REMOVED lines=24> */
[----:B------:R-:W2:Y:S02]  /*1f150*/  LDG.E R8, desc[UR6][R8.64] ;  /* 0x0000000608087981 */ /* 0x000ea4000c1e1900 */
        /* <DEDUP_REMOVED lines=10> */
[----:B------:R-:W2:Y:S01]  /*1f200*/  LDG.E R14, desc[UR6][R14.64] ;  /* 0x000000060e0e7981 */ /* 0x000ea2000c1e1900 */
[----:B------:R-:W-:Y:S02]  /*1f210*/  IADD3 R17, PT, PT, R21, R13, RZ ;  /* 0x0000000d15117210 */ /* 0x000fe40007ffe0ff */
[-C--:B------:R-:W-:Y:S02]  /*1f220*/  LEA.HI.X R13, R18, R7.reuse, R23, 0x2, P2 ;  /* 0x00000007120d7211 */ /* 0x080fe400010f1417 */
[----:B------:R-:W-:-:S03]  /*1f230*/  LEA.HI.X R17, R20, R7, R17, 0x2, P1 ;  /* 0x0000000714117211 */ /* 0x000fc600008f1411 */
[----:B------:R-:W3:Y:S04]  /*1f240*/  LDG.E R12, desc[UR6][R12.64] ;  /* 0x000000060c0c7981 */ /* 0x000ee8000c1e1900 */
[----:B------:R-:W3:Y:S01]  /*1f250*/  LDG.E R16, desc[UR6][R16.64] ;  /* 0x0000000610107981 */ /* 0x000ee2000c1e1900 */
[----:B------:R-:W-:-:S04]  /*1f260*/  IADD3 R10, P1, PT, R10, 0x20, RZ ;  /* 0x000000200a0a7810 */ /* 0x000fc80007f3e0ff */
[----:B------:R-:W-:Y:S02]  /*1f270*/  IADD3.X R11, PT, PT, RZ, R11, RZ, P1, !PT ;  /* 0x0000000bff0b7210 */ /* 0x000fe40000ffe4ff */
[----:B--2---:R-:W-:-:S04]  /*1f280*/  IADD3 R47, PT, PT, R14, R47, R8 ;  /* 0x0000002f0e2f7210 */ /* 0x004fc80007ffe008 */
[----:B---3--:R-:W-:-:S07]  /*1f290*/  IADD3 R47, PT, PT, R16, R47, R12 ;  /* 0x0000002f102f7210 */ /* 0x008fce0007ffe00c */
.L_x_2911:
[----:B------:R-:W-:Y:S05]  /*1f2a0*/  BSYNC.RECONVERGENT B4 ;  /* 0x0000000000047941 */ /* 0x000fea0003800200 */
.L_x_2910:
        /* <DEDUP_REMOVED lines=32> */
[----:B--2---:R-:W-:-:S05]  /*1f4b0*/  IADD3 R47, PT, PT, R8, R47, RZ ;  /* 0x0000002f082f7210 */ /* 0x004fca0007ffe0ff */
[----:B---3--:R-:W-:-:S07]  /*1f4c0*/  @P0 IMAD.IADD R47, R6, 0x1, R47 ;  /* 0x00000001062f0824 */ /* 0x008fce00078e022f */
.L_x_2907:
[----:B------:R-:W-:Y:S05]  /*1f4d0*/  BSYNC.RECONVERGENT B3 ;  /* 0x0000000000037941 */ /* 0x000fea0003800200 */
.L_x_2903:
[----:B------:R-:W-:Y:S05]  /*1f4e0*/  BSYNC.RECONVERGENT B2 ;  /* 0x0000000000027941 */ /* 0x000fea0003800200 */
.L_x_2902:
[----:B------:R-:W0:Y:S01]  /*1f4f0*/  LDCU.64 UR10, c[0x0][0x710] ;  /* 0x0000e200ff0a77ac */ /* 0x000e220008000a00 */
[----:B------:R-:W-:Y:S02]  /*1f500*/  IADD3 R3, PT, PT, R3, 0x80, RZ ;  /* 0x0000008003037810 */ /* 0x000fe40007ffe0ff */
[----:B0-----:R-:W-:-:S04]  /*1f510*/  IADD3 R4, P0, PT, R4, UR10, RZ ;  /* 0x0000000a04047c10 */ /* 0x001fc8000ff1e0ff */
[----:B------:R-:W-:-:S05]  /*1f520*/  IADD3.X R5, PT, PT, RZ, UR11, RZ, P0, !PT ;  /* 0x0000000bff057c10 */ /* 0x000fca00087fe4ff */
[----:B------:R3:W-:Y:S04]  /*1f530*/  STG.E desc[UR6][R4.64], R47 ;  /* 0x0000002f04007986 */ /* 0x0007e8000c101906 */
.L_x_2889:
[----:B------:R-:W-:Y:S05]  /*1f540*/  BSYNC.RECONVERGENT B1 ;  /* 0x0000000000017941 */ /* 0x000fea0003800200 */
.L_x_2827:
        /* <DEDUP_REMOVED lines=401> */
.L_x_2912:
        /* <DEDUP_REMOVED lines=25> */
[----:B-1----:R-:W-:Y:S01]  /*20ff0*/  LEA R6, P3, R4, UR12, 0x3 ;  /* 0x0000000c04067c11 */ /* 0x002fe2000f8618ff */
[----:B------:R-:W-:-:S03]  /*21000*/  IMAD.X R3, RZ, RZ, UR9, P1 ;  /* 0x00000009ff037e24 */ /* 0x000fc600088e06ff */
[----:B------:R-:W-:-:S07]  /*21010*/  LEA.HI.X R7, R4, UR13, R5, 0x3, P3 ;  /* 0x0000000d04077c11 */ /* 0x000fce00098f1c05 */
[----:B----4-:R-:W-:Y:S05]  /*21020*/  @!P0 BRA `(.L_x_2914) ;  /* 0x0000001400048947 */ /* 0x010fea0003800000 */
        /* <DEDUP_REMOVED lines=12> */
.L_x_2917:
        /* <DEDUP_REMOVED lines=29> */
[----:B------:R-:W2:Y:S01]  /*212c0*/  LDG.E R46, desc[UR6][R46.64] ;  /* 0x000000062e2e7981 */ /* 0x000ea2000c1e1900 */
        /* <DEDUP_REMOVED lines=8> */
[----:B------:R-:W2:Y:S03]  /*21350*/  LDG.E R28, desc[UR6][R28.64] ;  /* 0x000000061c1c7981 */ /* 0x000ea6000c1e1900 */
        /* <DEDUP_REMOVED lines=14> */
[----:B------:R0:W3:Y:S03]  /*21440*/  LDG.E R47, desc[UR6][R34.64] ;  /* 0x00000006222f7981 */ /* 0x0000e6000c1e1900 */
[C---:B------:R-:W-:Y:S01]  /*21450*/  IMAD.WIDE.U32 R30, R8.reuse, UR4, RZ ;  /* 0x00000004081e7c25 */ /* 0x040fe2000f8e00ff */
[----:B------:R-:W3:Y:S03]  /*21460*/  LDG.E R38, desc[UR6][R38.64] ;  /* 0x0000000626267981 */ /* 0x000ee6000c1e1900 */
[----:B------:R-:W-:Y:S01]  /*21470*/  IMAD R49, R8, UR5, R9 ;  /* 0x0000000508317c24 */ /* 0x000fe2000f8e0209 */
[-C--:B------:R-:W-:Y:S01]  /*21480*/  LEA R8, P0, R32, R41.reuse, 0x2 ;  /* 0x0000002920087211 */ /* 0x080fe200078010ff */
[----:B------:R-:W-:Y:S01]  /*21490*/  IMAD.IADD R9, R33, 0x1, R7 ;  /* 0x0000000121097824 */ /* 0x000fe200078e0207 */
[----:B------:R-:W-:Y:S01]  /*214a0*/  LEA R6, P1, R30, R41, 0x2 ;  /* 0x000000291e067211 */ /* 0x000fe200078210ff */
[C---:B0-----:R-:W-:Y:S01]  /*214b0*/  IMAD.WIDE.U32 R34, R10.reuse, UR4, RZ ;  /* 0x000000040a227c25 */ /* 0x041fe2000f8e00ff */
[----:B------:R-:W-:Y:S01]  /*214c0*/  IADD3 R7, PT, PT, R31, R49, RZ ;  /* 0x000000311f077210 */ /* 0x000fe20007ffe0ff */
[----:B------:R-:W4:Y:S02]  /*214d0*/  LDG.E R36, desc[UR6][R36.64] ;  /* 0x0000000624247981 */ /* 0x000f24000c1e1900 */
[----:B------:R-:W-:-:S02]  /*214e0*/  IMAD R11, R10, UR5, R11 ;  /* 0x000000050a0b7c24 */ /* 0x000fc4000f8e020b */
[----:B------:R-:W-:Y:S01]  /*214f0*/  IMAD R13, R13, UR4, RZ ;  /* 0x000000040d0d7c24 */ /* 0x000fe2000f8e02ff */
[-C--:B------:R-:W-:Y:S02]  /*21500*/  LEA.HI.X R9, R32, R43.reuse, R9, 0x2, P0 ;  /* 0x0000002b20097211 */ /* 0x080fe400000f1409 */
[----:B------:R-:W-:Y:S01]  /*21510*/  LEA.HI.X R7, R30, R43, R7, 0x2, P1 ;  /* 0x0000002b1e077211 */ /* 0x000fe200008f1407 */
[----:B------:R-:W-:Y:S01]  /*21520*/  IMAD.WIDE.U32 R30, R12, UR4, RZ ;  /* 0x000000040c1e7c25 */ /* 0x000fe2000f8e00ff */
[----:B------:R-:W-:Y:S01]  /*21530*/  LEA R10, P0, R34, R41, 0x2 ;  /* 0x00000029220a7211 */ /* 0x000fe200078010ff */
[----:B------:R0:W4:Y:S01]  /*21540*/  LDG.E R29, desc[UR6][R8.64] ;  /* 0x00000006081d7981 */ /* 0x000122000c1e1900 */
[----:B------:R-:W-:Y:S01]  /*21550*/  IADD3 R11, PT, PT, R35, R11, RZ ;  /* 0x0000000b230b7210 */ /* 0x000fe20007ffe0ff */
[----:B------:R-:W-:Y:S02]  /*21560*/  IMAD R13, R12, UR5, R13 ;  /* 0x000000050c0d7c24 */ /* 0x000fe4000f8e020d */
[----:B------:R-:W-:-:S02]  /*21570*/  IMAD R15, R15, UR4, RZ ;  /* 0x000000040f0f7c24 */ /* 0x000fc4000f8e02ff */
[----:B------:R-:W-:Y:S02]  /*21580*/  IMAD R33, R17, UR4, RZ ;  /* 0x0000000411217c24 */ /* 0x000fe4000f8e02ff */
[----:B------:R-:W-:Y:S01]  /*21590*/  IMAD R19, R19, UR4, RZ ;  /* 0x0000000413137c24 */ /* 0x000fe2000f8e02ff */
[----:B------:R-:W-:Y:S01]  /*215a0*/  LEA.HI.X R11, R34, R43, R11, 0x2, P0 ;  /* 0x0000002b220b7211 */ /* 0x000fe200000f140b */
[----:B------:R1:W5:Y:S01]  /*215b0*/  LDG.E R32, desc[UR6][R6.64] ;  /* 0x0000000606207981 */ /* 0x000362000c1e1900 */
[----:B------:R-:W-:Y:S01]  /*215c0*/  IMAD R17, R14, UR5, R15 ;  /* 0x000000050e117c24 */ /* 0x000fe2000f8e020f */
[----:B------:R-:W-:Y:S01]  /*215d0*/  LEA R12, P0, R30, R41, 0x2 ;  /* 0x000000291e0c7211 */ /* 0x000fe200078010ff */
[----:B------:R-:W-:Y:S01]  /*215e0*/  IMAD.WIDE.U32 R14, R14, UR4, RZ ;  /* 0x000000040e0e7c25 */ /* 0x000fe2000f8e00ff */
[----:B------:R-:W-:Y:S02]  /*215f0*/  IADD3 R13, PT, PT, R31, R13, RZ ;  /* 0x0000000d1f0d7210 */ /* 0x000fe40007ffe0ff */
[----:B------:R1:W5:Y:S01]  /*21600*/  LDG.E R31, desc[UR6][R10.64] ;  /* 0x000000060a1f7981 */ /* 0x000362000c1e1900 */
        /* <DEDUP_REMOVED lines=8> */
[----:B------:R0:W5:Y:S01]  /*21690*/  LDG.E R15, desc[UR6][R12.64] ;  /* 0x000000060c0f7981 */ /* 0x000162000c1e1900 */
        /* <DEDUP_REMOVED lines=8> */
[----:B------:R1:W5:Y:S01]  /*21720*/  LDG.E R14, desc[UR6][R10.64] ;  /* 0x000000060a0e7981 */ /* 0x000362000c1e1900 */
[----:B------:R-:W-:Y:S01]  /*21730*/  IMAD R21, R23, UR4, RZ ;  /* 0x0000000417157c24 */ /* 0x000fe2000f8e02ff */
[----:B------:R-:W-:-:S02]  /*21740*/  LEA.HI.X R9, R18, R43, R9, 0x2, P0 ;  /* 0x0000002b12097211 */ /* 0x000fc400000f1409 */
[----:B0-----:R-:W-:Y:S01]  /*21750*/  LEA R12, P0, R16, R41, 0x2 ;  /* 0x00000029100c7211 */ /* 0x001fe200078010ff */
[----:B------:R0:W5:Y:S01]  /*21760*/  LDG.E R18, desc[UR6][R6.64] ;  /* 0x0000000606127981 */ /* 0x000162000c1e1900 */
[----:B------:R-:W-:Y:S01]  /*21770*/  IADD3 R13, PT, PT, R17, R19, RZ ;  /* 0x00000013110d7210 */ /* 0x000fe20007ffe0ff */
[----:B------:R-:W-:Y:S02]  /*21780*/  IMAD R17, R25, UR4, RZ ;  /* 0x0000000419117c24 */ /* 0x000fe4000f8e02ff */
[----:B------:R0:W5:Y:S01]  /*21790*/  LDG.E R19, desc[UR6][R8.64] ;  /* 0x0000000608137981 */ /* 0x000162000c1e1900 */
[C---:B-1----:R-:W-:Y:S02]  /*217a0*/  IMAD R11, R22.reuse, UR5, R21 ;  /* 0x00000005160b7c24 */ /* 0x042fe4000f8e0215 */
[----:B------:R-:W-:Y:S01]  /*217b0*/  IMAD.WIDE.U32 R22, R22, UR4, RZ ;  /* 0x0000000416167c25 */ /* 0x000fe2000f8e00ff */
[----:B------:R-:W-:-:S03]  /*217c0*/  LEA.HI.X R13, R16, R43, R13, 0x2, P0 ;  /* 0x0000002b100d7211 */ /* 0x000fc600000f140d */
[----:B------:R-:W-:Y:S01]  /*217d0*/  IMAD R21, R27, UR4, RZ ;  /* 0x000000041b157c24 */ /* 0x000fe2000f8e02ff */
[----:B------:R-:W-:Y:S01]  /*217e0*/  LEA R10, P0, R22, R41, 0x2 ;  /* 0x00000029160a7211 */ /* 0x000fe200078010ff */
[----:B------:R-:W-:Y:S01]  /*217f0*/  IMAD.IADD R11, R23, 0x1, R11 ;  /* 0x00000001170b7824 */ /* 0x000fe200078e020b */
[----:B------:R-:W5:Y:S01]  /*21800*/  LDG.E R12, desc[UR6][R12.64] ;  /* 0x000000060c0c7981 */ /* 0x000f62000c1e1900 */
        /* <DEDUP_REMOVED lines=8> */
[----:B------:R-:W5:Y:S01]  /*21890*/  LDG.E R11, desc[UR6][R10.64] ;  /* 0x000000060a0b7981 */ /* 0x000f62000c1e1900 */
[----:B------:R-:W-:-:S02]  /*218a0*/  IADD3 R9, PT, PT, R25, R17, RZ ;  /* 0x0000001119097210 */ /* 0x000fc40007ffe0ff */
        /* <DEDUP_REMOVED lines=20> */
.L_x_2916:
[----:B------:R-:W-:Y:S05]  /*219f0*/  BSYNC.RECONVERGENT B2 ;  /* 0x0000000000027941 */ /* 0x000fea0003800200 */
.L_x_2915:
        /* <DEDUP_REMOVED lines=31> */
[----:B------:R0:W2:Y:S02]  /*21bf0*/  LDG.E R12, desc[UR6][R12.64] ;  /* 0x000000060c0c7981 */ /* 0x0000a4000c1e1900 */
        /* <DEDUP_REMOVED lines=15> */
[----:B------:R0:W2:Y:S02]  /*21cf0*/  LDG.E R18, desc[UR6][R24.64] ;  /* 0x0000000618127981 */ /* 0x0000a4000c1e1900 */
[----:B------:R-:W-:Y:S01]  /*21d00*/  LEA.HI.X R21, R22, R43, R19, 0x2, P1 ;  /* 0x0000002b16157211 */ /* 0x000fe200008f1413 */
[----:B------:R-:W-:Y:S01]  /*21d10*/  IMAD.WIDE.U32 R22, R14, UR8, RZ ;  /* 0x000000080e167c25 */ /* 0x000fe2000f8e00ff */
[----:B------:R1:W3:Y:S03]  /*21d20*/  LDG.E R19, desc[UR6][R16.64] ;  /* 0x0000000610137981 */ /* 0x0002e6000c1e1900 */
[----:B------:R-:W-:Y:S01]  /*21d30*/  IMAD.IADD R9, R23, 0x1, R15 ;  /* 0x0000000117097824 */ /* 0x000fe200078e020f */
[C---:B------:R-:W-:Y:S01]  /*21d40*/  LEA R14, P1, R22.reuse, R41, 0x2 ;  /* 0x00000029160e7211 */ /* 0x040fe200078210ff */
[----:B------:R-:W-:Y:S01]  /*21d50*/  IMAD R11, R11, UR8, RZ ;  /* 0x000000080b0b7c24 */ /* 0x000fe2000f8e02ff */
[----:B------:R-:W3:Y:S02]  /*21d60*/  LDG.E R20, desc[UR6][R20.64] ;  /* 0x0000000614147981 */ /* 0x000ee4000c1e1900 */
[----:B------:R-:W-:Y:S01]  /*21d70*/  LEA.HI.X R15, R22, R43, R9, 0x2, P1 ;  /* 0x0000002b160f7211 */ /* 0x000fe200008f1409 */
[----:B------:R-:W-:-:S02]  /*21d80*/  IMAD R9, R8, UR9, R13 ;  /* 0x0000000908097c24 */ /* 0x000fc4000f8e020d */
[----:B------:R-:W-:Y:S02]  /*21d90*/  IMAD.WIDE.U32 R22, R8, UR8, RZ ;  /* 0x0000000808167c25 */ /* 0x000fe4000f8e00ff */
[----:B------:R-:W4:Y:S02]  /*21da0*/  LDG.E R14, desc[UR6][R14.64] ;  /* 0x000000060e0e7981 */ /* 0x000f24000c1e1900 */
        /* <DEDUP_REMOVED lines=11> */
[----:B------:R-:W4:Y:S01]  /*21e60*/  LDG.E R9, desc[UR6][R8.64] ;  /* 0x0000000608097981 */ /* 0x000f22000c1e1900 */
[----:B------:R-:W-:Y:S02]  /*21e70*/  IADD3 R7, PT, PT, R25, R13, RZ ;  /* 0x0000000d19077210 */ /* 0x000fe40007ffe0ff */
[----:B------:R-:W-:-:S02]  /*21e80*/  LEA.HI.X R17, R10, R43, R11, 0x2, P1 ;  /* 0x0000002b0a117211 */ /* 0x000fc400008f140b */
[----:B------:R-:W-:-:S04]  /*21e90*/  LEA.HI.X R7, R24, R43, R7, 0x2, P2 ;  /* 0x0000002b18077211 */ /* 0x000fc800010f1407 */
        /* <DEDUP_REMOVED lines=8> */
.L_x_2920:
[----:B------:R-:W-:Y:S05]  /*21f20*/  BSYNC.RECONVERGENT B3 ;  /* 0x0000000000037941 */ /* 0x000fea0003800200 */
.L_x_2919:
        /* <DEDUP_REMOVED lines=45> */
.L_x_2922:
[----:B------:R-:W-:Y:S05]  /*22200*/  BSYNC.RECONVERGENT B3 ;  /* 0x0000000000037941 */ /* 0x000fea0003800200 */
.L_x_2921:
        /* <DEDUP_REMOVED lines=32> */
[----:B--2---:R-:W-:-:S04]  /*22410*/  IADD3 R45, PT, PT, R6, R45, RZ ;  /* 0x0000002d062d7210 */ /* 0x004fc80007ffe0ff */
[----:B---3--:R-:W-:-:S07]  /*22420*/  @P0 IADD3 R45, PT, PT, R8, R45, RZ ;  /* 0x0000002d082d0210 */ /* 0x008fce0007ffe0ff */
.L_x_2918:
[----:B------:R-:W-:Y:S05]  /*22430*/  BSYNC.RECONVERGENT B2 ;  /* 0x0000000000027941 */ /* 0x000fea0003800200 */
.L_x_2914:
[----:B------:R-:W-:Y:S05]  /*22440*/  BSYNC.RECONVERGENT B1 ;  /* 0x0000000000017941 */ /* 0x000fea0003800200 */
.L_x_2913:
[----:B------:R-:W-:Y:S01]  /*22450*/  STG.E desc[UR6][R2.64], R45 ;  /* 0x0000002d02007986 */ /* 0x000fe2000c101906 */
[----:B------:R-:W-:Y:S05]  /*22460*/  EXIT ;  /* 0x000000000000794d */ /* 0x000fea0003800000 */
.L_x_2923:
        /* <DEDUP_REMOVED lines=9> */
.L_x_17240:


//--------------------- .text._ZN2at6native73_GLOBAL__N__c8866d80_35_SparseBinaryOpIntersectionKernel_cu_7dd49032_323712apply_kernelILi128ELi8EZNS1_29binary_op_intersection_kernelINS1_9RhsProjOpEalEEvRNS_14TensorIteratorEllRKNS_6TensorEbEUliE_EEviT1_ --------------------------
	.section	.text._ZN2at6native73_GLOBAL__N__c8866d80_35_SparseBinaryOpIntersectionKernel_cu_7dd49032_323712apply_kernelILi128ELi8EZNS1_29binary_op_intersection_kernelINS1_9RhsProjOpEalEEvRNS_14TensorIteratorEllRKNS_6TensorEbEUliE_EEviT1_,"ax",@progbits
	.align	128
.text._ZN2at6native73_GLOBAL__N__c8866d80_35_SparseBinaryOpIntersectionKernel_cu_7dd49032_323712apply_kernelILi128ELi8EZNS1_29binary_op_intersection_kernelINS1_9RhsProjOpEalEEvRNS_14TensorIteratorEllRKNS_6TensorEbEUliE_EEviT1_:
        .type           _ZN2at6native73_GLOBAL__N__c8866d80_35_SparseBinaryOpIntersectionKernel_cu_7dd49032_323712apply_kernelILi128ELi8EZNS1_29binary_op_intersection_kernelINS1_9RhsProjOpEalEEvRNS_14TensorIteratorEllRKNS_6TensorEbEUliE_EEviT1_,@function
        .size           _ZN2at6native73_GLOBAL__N__c8866d80_35_SparseBinaryOpIntersectionKernel_cu_7dd49032_323712apply_kernelILi128ELi8EZNS1_29binary_op_intersection_kernelINS1_9RhsProjOpEalEEvRNS_14TensorIteratorEllRKNS_6TensorEbEUliE_EEviT1_,(.L_x_17241 - _ZN2at6native73_GLOBAL__N__c8866d80_35_SparseBinaryOpIntersectionKernel_cu_7dd49032_323712apply_kernelILi128ELi8EZNS1_29binary_op_intersection_kernelINS1_9RhsProjOpEalEEvRNS_14TensorIteratorEllRKNS_6TensorEbEUliE_EEviT1_)
        .other          _ZN2at6native73_GLOBAL__N__c8866d80_35_SparseBinaryOpIntersectionKernel_cu_7dd49032_323712apply_kernelILi128ELi8EZNS1_29binary_op_intersection_kernelINS1_9RhsProjOpEalEEvRNS_14TensorIteratorEllRKNS_6TensorEbEUliE_EEviT1_,@"STO_CUDA_ENTRY STV_DEFAULT"
_ZN2at6native73_GLOBAL__N__c8866d80_35_SparseBinaryOpIntersectionKernel_cu_7dd49032_323712apply_kernelILi128ELi8EZNS1_29binary_op_intersection_kernelINS1_9RhsProjOpEalEEvRNS_14TensorIteratorEllRKNS_6TensorEbEUliE_EEviT1_:
        /* <DEDUP_REMOVED lines=43> */
[----:B------:R-:W-:Y:S01]  /*02b0*/  LOP3.LUT R32, R32, 0x7fffffff, RZ, 0xc0, !PT ;  /* 0x7fffffff20207812 */ /* 0x000fe200078ec0ff */
[----:B------:R-:W1:Y:S01]  /*02c0*/  LDCU.64 UR8, c[0x0][0x758] ;  /* 0x0000eb00ff0877ac */ /* 0x000e620008000a00 */
[----:B------:R-:W-:Y:S02]  /*02d0*/  LOP3.LUT R33, R0, 0xfffffff0, RZ, 0xc0, !PT ;  /* 0xfffffff000217812 */ /* 0x000fe400078ec0ff */
[----:B------:R-:W-:-:S07]  /*02e0*/  MOV R34, RZ ;  /* 0x000000ff00227202 */ /* 0x000fce0000000f00 */
.L_x_2930:
[----:B------:R-:W-:Y:S01]  /*02f0*/  MOV R12, R4 ;  /* 0x00000004000c7202 */ /* 0x000fe20000000f00 */
[----:B------:R-:W2:Y:S01]  /*0300*/  LDC.64 R24, c[0x0][0x728] ;  /* 0x0001ca00ff187b82 */ /* 0x000ea20000000a00 */
[----:B------:R-:W-:-:S05]  /*0310*/  MOV R13, R5 ;  /* 0x00000005000d7202 */ /* 0x000fca0000000f00 */
[----:B------:R-:W1:Y:S04]  /*0320*/  LDG.E.64 R42, desc[UR6][R12.64] ;  /* 0x000000060c2a7981 */ /* 0x000e68000c1e1b00 */
        /* <DEDUP_REMOVED lines=16> */
[----:B---3--:R-:W-:Y:S02]  /*0430*/  IMAD R45, R39, UR8, RZ ;  /* 0x00000008272d7c24 */ /* 0x008fe4000f8e02ff */
[C---:B------:R-:W-:Y:S02]  /*0440*/  IMAD R47, R42.reuse, UR9, R35 ;  /* 0x000000092a2f7c24 */ /* 0x040fe4000f8e0223 */
[----:B----4-:R-:W-:Y:S02]  /*0450*/  IMAD R41, R41, UR8, RZ ;  /* 0x0000000829297c24 */ /* 0x010fe4000f8e02ff */
[----:B--2---:R-:W-:-:S04]  /*0460*/  IMAD.WIDE.U32 R42, R42, UR8, R24 ;  /* 0x000000082a2a7c25 */ /* 0x004fc8000f8e0018 */
[C---:B------:R-:W-:Y:S02]  /*0470*/  IMAD R45, R38.reuse, UR9, R45 ;  /* 0x00000009262d7c24 */ /* 0x040fe4000f8e022d */
[----:B------:R-:W-:Y:S01]  /*0480*/  IMAD.WIDE.U32 R38, R38, UR8, R24 ;  /* 0x0000000826267c25 */ /* 0x000fe2000f8e0018 */
[----:B------:R-:W-:-:S03]  /*0490*/  IADD3 R43, PT, PT, R43, R47, RZ ;  /* 0x0000002f2b2b7210 */ /* 0x000fc60007ffe0ff */
[C---:B------:R-:W-:Y:S02]  /*04a0*/  IMAD R35, R40.reuse, UR9, R41 ;  /* 0x0000000928237c24 */ /* 0x040fe4000f8e0229 */
[----:B-----5:R-:W-:Y:S02]  /*04b0*/  IMAD R37, R37, UR8, RZ ;  /* 0x0000000825257c24 */ /* 0x020fe4000f8e02ff */
[----:B------:R-:W-:Y:S01]  /*04c0*/  IMAD.WIDE.U32 R40, R40, UR8, R24 ;  /* 0x0000000828287c25 */ /* 0x000fe2000f8e0018 */
[----:B------:R-:W-:Y:S02]  /*04d0*/  IADD3 R45, PT, PT, R39, R45, RZ ;  /* 0x0000002d272d7210 */ /* 0x000fe40007ffe0ff */
[----:B------:R-:W-:Y:S01]  /*04e0*/  MOV R44, R38 ;  /* 0x00000026002c7202 */ /* 0x000fe20000000f00 */
[----:B------:R-:W-:Y:S02]  /*04f0*/  IMAD R47, R36, UR9, R37 ;  /* 0x00000009242f7c24 */ /* 0x000fe4000f8e0225 */
[----:B------:R-:W-:-:S02]  /*0500*/  IMAD R31, R31, UR8, RZ ;  /* 0x000000081f1f7c24 */ /* 0x000fc4000f8e02ff */
[----:B------:R-:W-:Y:S01]  /*0510*/  IMAD R29, R29, UR8, RZ ;  /* 0x000000081d1d7c24 */ /* 0x000fe2000f8e02ff */
[----:B------:R-:W-:Y:S01]  /*0520*/  IADD3 R41, PT, PT, R41, R35, RZ ;  /* 0x0000002329297210 */ /* 0x000fe20007ffe0ff */
[----:B------:R-:W-:Y:S01]  /*0530*/  IMAD.WIDE.U32 R36, R36, UR8, R24 ;  /* 0x0000000824247c25 */ /* 0x000fe2000f8e0018 */
[----:B------:R1:W2:Y:S03]  /*0540*/  LDG.E.S8 R35, desc[UR6][R42.64] ;  /* 0x000000062a237981 */ /* 0x0002a6000c1e1300 */
[----:B------:R-:W-:Y:S01]  /*0550*/  IMAD R27, R27, UR8, RZ ;  /* 0x000000081b1b7c24 */ /* 0x000fe2000f8e02ff */
[----:B------:R3:W4:Y:S01]  /*0560*/  LDG.E.S8 R38, desc[UR6][R44.64] ;  /* 0x000000062c267981 */ /* 0x000722000c1e1300 */
[C---:B------:R-:W-:Y:S01]  /*0570*/  IMAD R49, R30.reuse, UR9, R31 ;  /* 0x000000091e317c24 */ /* 0x040fe2000f8e021f */
[----:B------:R-:W-:Y:S01]  /*0580*/  IADD3 R47, PT, PT, R37, R47, RZ ;  /* 0x0000002f252f7210 */ /* 0x000fe20007ffe0ff */
[----:B------:R-:W-:Y:S01]  /*0590*/  IMAD.WIDE.U32 R30, R30, UR8, R24 ;  /* 0x000000081e1e7c25 */ /* 0x000fe2000f8e0018 */
[----:B------:R-:W-:Y:S01]  /*05a0*/  MOV R46, R36 ;  /* 0x00000024002e7202 */ /* 0x000fe20000000f00 */
[----:B------:R5:W2:Y:S02]  /*05b0*/  LDG.E.S8 R37, desc[UR6][R40.64] ;  /* 0x0000000628257981 */ /* 0x000aa4000c1e1300 */
[----:B-1----:R-:W-:-:S02]  /*05c0*/  IMAD R43, R28, UR9, R29 ;  /* 0x000000091c2b7c24 */ /* 0x002fc4000f8e021d */
[----:B------:R-:W-:Y:S01]  /*05d0*/  IMAD.WIDE.U32 R28, R28, UR8, R24 ;  /* 0x000000081c1c7c25 */ /* 0x000fe2000f8e0018 */
[----:B------:R1:W4:Y:S03]  /*05e0*/  LDG.E.S8 R39, desc[UR6][R46.64] ;  /* 0x000000062e277981 */ /* 0x000326000c1e1300 */
[C---:B---3--:R-:W-:Y:S02]  /*05f0*/  IMAD R45, R26.reuse, UR9, R27 ;  /* 0x000000091a2d7c24 */ /* 0x048fe4000f8e021b */
[----:B------:R-:W-:Y:S01]  /*0600*/  IMAD.WIDE.U32 R26, R26, UR8, R24 ;  /* 0x000000081a1a7c25 */ /* 0x000fe2000f8e0018 */
[----:B-----5:R-:W-:-:S03]  /*0610*/  IADD3 R41, PT, PT, R31, R49, RZ ;  /* 0x000000311f297210 */ /* 0x020fc60007ffe0ff */
[----:B------:R-:W-:Y:S02]  /*0620*/  IMAD R21, R21, UR8, RZ ;  /* 0x0000000815157c24 */ /* 0x000fe4000f8e02ff */
[----:B------:R-:W-:Y:S01]  /*0630*/  IMAD R19, R19, UR8, RZ ;  /* 0x0000000813137c24 */ /* 0x000fe2000f8e02ff */
[----:B------:R-:W-:Y:S02]  /*0640*/  IADD3 R29, PT, PT, R29, R43, RZ ;  /* 0x0000002b1d1d7210 */ /* 0x000fe40007ffe0ff */
[----:B------:R-:W-:Y:S01]  /*0650*/  MOV R40, R30 ;  /* 0x0000001e00287202 */ /* 0x000fe20000000f00 */
[----:B-1----:R-:W-:Y:S01]  /*0660*/  IMAD R47, R20, UR9, R21 ;  /* 0x00000009142f7c24 */ /* 0x002fe2000f8e0215 */
[----:B------:R-:W-:Y:S01]  /*0670*/  IADD3 R31, PT, PT, R27, R45, RZ ;  /* 0x0000002d1b1f7210 */ /* 0x000fe20007ffe0ff */
[----:B------:R-:W-:Y:S01]  /*0680*/  IMAD R23, R23, UR8, RZ ;  /* 0x0000000817177c24 */ /* 0x000fe2000f8e02ff */
[----:B------:R1:W3:Y:S01]  /*0690*/  LDG.E.S8 R28, desc[UR6][R28.64] ;  /* 0x000000061c1c7981 */ /* 0x0002e2000c1e1300 */
[----:B------:R-:W-:-:S02]  /*06a0*/  IMAD R45, R18, UR9, R19 ;  /* 0x00000009122d7c24 */ /* 0x000fc4000f8e0213 */
[----:B------:R-:W-:Y:S01]  /*06b0*/  IMAD R11, R11, UR8, RZ ;  /* 0x000000080b0b7c24 */ /* 0x000fe2000f8e02ff */
[----:B------:R-:W-:Y:S01]  /*06c0*/  MOV R30, R26 ;  /* 0x0000001a001e7202 */ /* 0x000fe20000000f00 */
[--C-:B------:R-:W-:Y:S01]  /*06d0*/  IMAD.WIDE.U32 R20, R20, UR8, R24.reuse ;  /* 0x0000000814147c25 */ /* 0x100fe2000f8e0018 */
[----:B------:R5:W3:Y:S03]  /*06e0*/  LDG.E.S8 R27, desc[UR6][R40.64] ;  /* 0x00000006281b7981 */ /* 0x000ae6000c1e1300 */
[----:B------:R-:W-:Y:S01]  /*06f0*/  IMAD.WIDE.U32 R18, R18, UR8, R24 ;  /* 0x0000000812127c25 */ /* 0x000fe2000f8e0018 */
[----:B------:R-:W-:Y:S02]  /*0700*/  IADD3 R43, PT, PT, R21, R47, RZ ;  /* 0x0000002f152b7210 */ /* 0x000fe40007ffe0ff */
[----:B------:R0:W3:Y:S01]  /*0710*/  LDG.E.S8 R21, desc[UR6][R30.64] ;  /* 0x000000061e157981 */ /* 0x0000e2000c1e1300 */
[----:B------:R-:W-:-:S02]  /*0720*/  IMAD R5, R5, UR8, RZ ;  /* 0x0000000805057c24 */ /* 0x000fc4000f8e02ff */
[----:B-1----:R-:W-:Y:S02]  /*0730*/  IMAD R29, R10, UR9, R11 ;  /* 0x000000090a1d7c24 */ /* 0x002fe4000f8e020b */
[C---:B-----5:R-:W-:Y:S01]  /*0740*/  IMAD R41, R22.reuse, UR9, R23 ;  /* 0x0000000916297c24 */ /* 0x060fe2000f8e0217 */
[----:B------:R-:W-:Y:S01]  /*0750*/  IADD3 R19, PT, PT, R19, R45, RZ ;  /* 0x0000002d13137210 */ /* 0x000fe20007ffe0ff */
[----:B------:R-:W-:Y:S01]  /*0760*/  IMAD.WIDE.U32 R22, R22, UR8, R24 ;  /* 0x0000000816167c25 */ /* 0x000fe2000f8e0018 */
[----:B------:R-:W-:-:S03]  /*0770*/  MOV R42, R20 ;  /* 0x00000014002a7202 */ /* 0x000fc60000000f00 */
[----:B------:R-:W-:Y:S01]  /*0780*/  IMAD.WIDE.U32 R10, R10, UR8, R24 ;  /* 0x000000080a0a7c25 */ /* 0x000fe2000f8e0018 */
[----:B------:R-:W-:Y:S01]  /*0790*/  IADD3 R23, PT, PT, R23, R41, RZ ;  /* 0x0000002917177210 */ /* 0x000fe20007ffe0ff */
[----:B------:R1:W5:Y:S02]  /*07a0*/  LDG.E.S8 R18, desc[UR6][R18.64] ;  /* 0x0000000612127981 */ /* 0x000364000c1e1300 */
[C---:B0-----:R-:W-:Y:S02]  /*07b0*/  IMAD R31, R4.reuse, UR9, R5 ;  /* 0x00000009041f7c24 */ /* 0x041fe4000f8e0205 */
[----:B------:R-:W-:Y:S01]  /*07c0*/  IMAD R7, R7, UR8, RZ ;  /* 0x0000000807077c24 */ /* 0x000fe2000f8e02ff */
[----:B------:R-:W-:Y:S01]  /*07d0*/  IADD3 R11, PT, PT, R11, R29, RZ ;  /* 0x0000001d0b0b7210 */ /* 0x000fe20007ffe0ff */
[----:B------:R-:W-:Y:S01]  /*07e0*/  IMAD.WIDE.U32 R4, R4, UR8, R24 ;  /* 0x0000000804047c25 */ /* 0x000fe2000f8e0018 */
[----:B------:R-:W5:Y:S03]  /*07f0*/  LDG.E.S8 R20, desc[UR6][R42.64] ;  /* 0x000000062a147981 */ /* 0x000f66000c1e1300 */
[----:B------:R-:W-:Y:S01]  /*0800*/  IMAD R15, R15, UR8, RZ ;  /* 0x000000080f0f7c24 */ /* 0x000fe2000f8e02ff */
[----:B------:R-:W5:Y:S01]  /*0810*/  LDG.E.S8 R23, desc[UR6][R22.64] ;  /* 0x0000000616177981 */ /* 0x000f62000c1e1300 */
[----:B------:R-:W-:-:S02]  /*0820*/  IMAD R9, R9, UR8, RZ ;  /* 0x0000000809097c24 */ /* 0x000fc4000f8e02ff */
[----:B-1----:R-:W-:Y:S01]  /*0830*/  IMAD R19, R6, UR9, R7 ;  /* 0x0000000906137c24 */ /* 0x002fe2000f8e0207 */
[----:B------:R-:W-:Y:S01]  /*0840*/  IADD3 R5, PT, PT, R5, R31, RZ ;  /* 0x0000001f05057210 */ /* 0x000fe20007ffe0ff */
[----:B------:R-:W-:Y:S01]  /*0850*/  IMAD R29, R14, UR9, R15 ;  /* 0x000000090e1d7c24 */ /* 0x000fe2000f8e020f */
[----:B------:R0:W5:Y:S01]  /*0860*/  LDG.E.S8 R10, desc[UR6][R10.64] ;  /* 0x000000060a0a7981 */ /* 0x000162000c1e1300 */
[----:B------:R-:W-:-:S03]  /*0870*/  IMAD.WIDE.U32 R6, R6, UR8, R24 ;  /* 0x0000000806067c25 */ /* 0x000fc6000f8e0018 */
[----:B------:R1:W5:Y:S01]  /*0880*/  LDG.E.S8 R5, desc[UR6][R4.64] ;  /* 0x0000000604057981 */ /* 0x000362000c1e1300 */
[----:B------:R-:W-:-:S04]  /*0890*/  IMAD.WIDE.U32 R14, R14, UR8, R24 ;  /* 0x000000080e0e7c25 */ /* 0x000fc8000f8e0018 */
[----:B------:R-:W-:Y:S02]  /*08a0*/  IMAD R17, R17, UR8, RZ ;  /* 0x0000000811117c24 */ /* 0x000fe4000f8e02ff */
[C---:B0-----:R-:W-:Y:S01]  /*08b0*/  IMAD R11, R8.reuse, UR9, R9 ;  /* 0x00000009080b7c24 */ /* 0x041fe2000f8e0209 */
[----:B------:R-:W-:Y:S01]  /*08c0*/  IADD3 R7, PT, PT, R7, R19, RZ ;  /* 0x0000001307077210 */ /* 0x000fe20007ffe0ff */
[----:B------:R-:W-:Y:S01]  /*08d0*/  IMAD.WIDE.U32 R8, R8, UR8, R24 ;  /* 0x0000000808087c25 */ /* 0x000fe2000f8e0018 */
[----:B------:R-:W-:-:S03]  /*08e0*/  IADD3 R15, PT, PT, R15, R29, RZ ;  /* 0x0000001d0f0f7210 */ /* 0x000fc60007ffe0ff */
[----:B------:R-:W-:-:S04]  /*08f0*/  IMAD.WIDE.U32 R24, R16, UR8, R24 ;  /* 0x0000000810187c25 */ /* 0x000fc8000f8e0018 */
[----:B------:R-:W-:Y:S01]  /*0900*/  IMAD R17, R16, UR9, R17 ;  /* 0x0000000910117c24 */ /* 0x000fe2000f8e0211 */
[----:B------:R-:W-:Y:S01]  /*0910*/  IADD3 R9, PT, PT, R9, R11, RZ ;  /* 0x0000000b09097210 */ /* 0x000fe20007ffe0ff */
[----:B------:R-:W5:Y:S02]  /*0920*/  LDG.E.S8 R14, desc[UR6][R14.64] ;  /* 0x000000060e0e7981 */ /* 0x000f64000c1e1300 */
[----:B------:R-:W-:Y:S02]  /*0930*/  IMAD.IADD R25, R25, 0x1, R17 ;  /* 0x0000000119197824 */ /* 0x000fe400078e0211 */
[----:B------:R-:W5:Y:S04]  /*0940*/  LDG.E.S8 R7, desc[UR6][R6.64] ;  /* 0x0000000606077981 */ /* 0x000f68000c1e1300 */
[----:B------:R-:W5:Y:S04]  /*0950*/  LDG.E.S8 R8, desc[UR6][R8.64] ;  /* 0x0000000608087981 */ /* 0x000f68000c1e1300 */
[----:B------:R-:W5:Y:S01]  /*0960*/  LDG.E.S8 R25, desc[UR6][R24.64] ;  /* 0x0000000618197981 */ /* 0x000f62000c1e1300 */
[----:B------:R-:W-:-:S04]  /*0970*/  IADD3 R33, P0, PT, R33, -0x10, RZ ;  /* 0xfffffff021217810 */ /* 0x000fc80007f1e0ff */
[----:B------:R-:W-:Y:S02]  /*0980*/  IADD3.X R32, PT, PT, R32, -0x1, RZ, P0, !PT ;  /* 0xffffffff20207810 */ /* 0x000fe400007fe4ff */
[----:B------:R-:W-:-:S04]  /*0990*/  ISETP.NE.U32.AND P0, PT, R33, RZ, PT ;  /* 0x000000ff2100720c */ /* 0x000fc80003f05070 */
[----:B------:R-:W-:Y:S02]  /*09a0*/  ISETP.NE.AND.EX P0, PT, R32, RZ, PT, P0 ;  /* 0x000000ff2000720c */ /* 0x000fe40003f05300 */
[----:B-1----:R-:W-:Y:S02]  /*09b0*/  IADD3 R4, P1, PT, R12, 0x80, RZ ;  /* 0x000000800c047810 */ /* 0x002fe40007f3e0ff */
[----:B--2---:R-:W-:-:S04]  /*09c0*/  IADD3 R35, PT, PT, R37, R34, R35 ;  /* 0x0000002225237210 */ /* 0x004fc80007ffe023 */
[----:B----4-:R-:W-:-:S04]  /*09d0*/  IADD3 R38, PT, PT, R39, R35, R38 ;  /* 0x0000002327267210 */ /* 0x010fc80007ffe026 */
[----:B---3--:R-:W-:-:S04]  /*09e0*/  IADD3 R27, PT, PT, R28, R38, R27 ;  /* 0x000000261c1b7210 */ /* 0x008fc80007ffe01b */
[----:B-----5:R-:W-:-:S04]  /*09f0*/  IADD3 R20, PT, PT, R20, R27, R21 ;  /* 0x0000001b14147210 */ /* 0x020fc80007ffe015 */
[----:B------:R-:W-:-:S04]  /*0a00*/  IADD3 R18, PT, PT, R23, R20, R18 ;  /* 0x0000001417127210 */ /* 0x000fc80007ffe012 */
[----:B------:R-:W-:-:S04]  /*0a10*/  IADD3 R5, PT, PT, R5, R18, R10 ;  /* 0x0000001205057210 */ /* 0x000fc80007ffe00a */
[----:B------:R-:W-:Y:S02]  /*0a20*/  IADD3 R7, PT, PT, R7, R5, R14 ;  /* 0x0000000507077210 */ /* 0x000fe40007ffe00e */
[----:B------:R-:W-:Y:S02]  /*0a30*/  IADD3.X R5, PT, PT, RZ, R13, RZ, P1, !PT ;  /* 0x0000000dff057210 */ /* 0x000fe40000ffe4ff */
[----:B------:R-:W-:Y:S01]  /*0a40*/  IADD3 R34, PT, PT, R25, R7, R8 ;  /* 0x0000000719227210 */ /* 0x000fe20007ffe008 */
[----:B------:R-:W-:Y:S06]  /*0a50*/  @P0 BRA `(.L_x_2930) ;  /* 0xfffffff800240947 */ /* 0x000fec000383ffff */
.L_x_2929:
        /* <DEDUP_REMOVED lines=22> */
[----:B-1----:R-:W-:-:S04]  /*0bc0*/  IMAD.WIDE.U32 R16, R16, UR8, R6 ;  /* 0x0000000810107c25 */ /* 0x002fc8000f8e0006 */
[C---:B------:R-:W-:Y:S02]  /*0bd0*/  IMAD R27, R18.reuse, UR9, R19 ;  /* 0x00000009121b7c24 */ /* 0x040fe4000f8e0213 */
[----:B------:R-:W-:Y:S01]  /*0be0*/  IMAD.WIDE.U32 R18, R18, UR8, R6 ;  /* 0x0000000812127c25 */ /* 0x000fe2000f8e0006 */
[----:B------:R-:W-:-:S03]  /*0bf0*/  IADD3 R17, PT, PT, R17, R25, RZ ;  /* 0x0000001911117210 */ /* 0x000fc60007ffe0ff */
[----:B----4-:R-:W-:Y:S02]  /*0c00*/  IMAD R23, R23, UR8, RZ ;  /* 0x0000000817177c24 */ /* 0x010fe4000f8e02ff */
[----:B-----5:R-:W-:Y:S01]  /*0c10*/  IMAD R21, R21, UR8, RZ ;  /* 0x0000000815157c24 */ /* 0x020fe2000f8e02ff */
[----:B------:R-:W-:Y:S01]  /*0c20*/  IADD3 R19, PT, PT, R19, R27, RZ ;  /* 0x0000001b13137210 */ /* 0x000fe20007ffe0ff */
[C---:B------:R-:W-:Y:S01]  /*0c30*/  IMAD R25, R22.reuse, UR9, R23 ;  /* 0x0000000916197c24 */ /* 0x040fe2000f8e0217 */
[----:B------:R-:W2:Y:S01]  /*0c40*/  LDG.E.S8 R17, desc[UR6][R16.64] ;  /* 0x0000000610117981 */ /* 0x000ea2000c1e1300 */
[----:B------:R-:W-:-:S03]  /*0c50*/  IMAD.WIDE.U32 R22, R22, UR8, R6 ;  /* 0x0000000816167c25 */ /* 0x000fc6000f8e0006 */
[----:B------:R1:W2:Y:S01]  /*0c60*/  LDG.E.S8 R2, desc[UR6][R18.64] ;  /* 0x0000000612027981 */ /* 0x0002a2000c1e1300 */
[----:B------:R-:W-:Y:S02]  /*0c70*/  IMAD R13, R13, UR8, RZ ;  /* 0x000000080d0d7c24 */ /* 0x000fe4000f8e02ff */
[C---:B------:R-:W-:Y:S02]  /*0c80*/  IMAD R29, R20.reuse, UR9, R21 ;  /* 0x00000009141d7c24 */ /* 0x040fe4000f8e0215 */
[----:B------:R-:W-:Y:S02]  /*0c90*/  IMAD R15, R15, UR8, RZ ;  /* 0x000000080f0f7c24 */ /* 0x000fe4000f8e02ff */
[----:B------:R-:W-:Y:S01]  /*0ca0*/  IMAD.WIDE.U32 R20, R20, UR8, R6 ;  /* 0x0000000814147c25 */ /* 0x000fe2000f8e0006 */
[----:B------:R-:W-:-:S03]  /*0cb0*/  IADD3 R23, PT, PT, R23, R25, RZ ;  /* 0x0000001917177210 */ /* 0x000fc60007ffe0ff */
[----:B------:R-:W-:Y:S02]  /*0cc0*/  IMAD R11, R11, UR8, RZ ;  /* 0x000000080b0b7c24 */ /* 0x000fe4000f8e02ff */
[----:B------:R-:W-:Y:S02]  /*0cd0*/  IMAD R27, R12, UR9, R13 ;  /* 0x000000090c1b7c24 */ /* 0x000fe4000f8e020d */
[----:B-1----:R-:W-:Y:S01]  /*0ce0*/  IMAD R19, R9, UR8, RZ ;  /* 0x0000000809137c24 */ /* 0x002fe2000f8e02ff */
[----:B------:R-:W-:Y:S01]  /*0cf0*/  IADD3 R21, PT, PT, R21, R29, RZ ;  /* 0x0000001d15157210 */ /* 0x000fe20007ffe0ff */
[----:B------:R-:W-:Y:S01]  /*0d00*/  IMAD R25, R14, UR9, R15 ;  /* 0x000000090e197c24 */ /* 0x000fe2000f8e020f */
[----:B------:R-:W3:Y:S01]  /*0d10*/  LDG.E.S8 R23, desc[UR6][R22.64] ;  /* 0x0000000616177981 */ /* 0x000ee2000c1e1300 */
[----:B------:R-:W-:-:S03]  /*0d20*/  IMAD.WIDE.U32 R12, R12, UR8, R6 ;  /* 0x000000080c0c7c25 */ /* 0x000fc6000f8e0006 */
[----:B------:R-:W3:Y:S01]  /*0d30*/  LDG.E.S8 R20, desc[UR6][R20.64] ;  /* 0x0000000614147981 */ /* 0x000ee2000c1e1300 */
[----:B------:R-:W-:Y:S01]  /*0d40*/  IMAD.WIDE.U32 R14, R14, UR8, R6 ;  /* 0x000000080e0e7c25 */ /* 0x000fe2000f8e0006 */
[----:B------:R-:W-:-:S03]  /*0d50*/  IADD3 R13, PT, PT, R13, R27, RZ ;  /* 0x0000001b0d0d7210 */ /* 0x000fc60007ffe0ff */
[C---:B------:R-:W-:Y:S02]  /*0d60*/  IMAD R9, R10.reuse, UR9, R11 ;  /* 0x000000090a097c24 */ /* 0x040fe4000f8e020b */
[--C-:B------:R-:W-:Y:S01]  /*0d70*/  IMAD.WIDE.U32 R10, R10, UR8, R6.reuse ;  /* 0x000000080a0a7c25 */ /* 0x100fe2000f8e0006 */
[----:B------:R-:W-:Y:S01]  /*0d80*/  IADD3 R15, PT, PT, R15, R25, RZ ;  /* 0x000000190f0f7210 */ /* 0x000fe20007ffe0ff */
[----:B------:R-:W4:Y:S02]  /*0d90*/  LDG.E.S8 R13, desc[UR6][R12.64] ;  /* 0x000000060c0d7981 */ /* 0x000f24000c1e1300 */
[----:B------:R-:W-:-:S04]  /*0da0*/  IMAD.WIDE.U32 R6, R8, UR8, R6 ;  /* 0x0000000808067c25 */ /* 0x000fc8000f8e0006 */
[----:B------:R-:W-:Y:S01]  /*0db0*/  IMAD R19, R8, UR9, R19 ;  /* 0x0000000908137c24 */ /* 0x000fe2000f8e0213 */
[----:B------:R-:W-:Y:S01]  /*0dc0*/  IADD3 R11, PT, PT, R11, R9, RZ ;  /* 0x000000090b0b7210 */ /* 0x000fe20007ffe0ff */
[----:B------:R-:W4:Y:S03]  /*0dd0*/  LDG.E.S8 R14, desc[UR6][R14.64] ;  /* 0x000000060e0e7981 */ /* 0x000f26000c1e1300 */
[----:B------:R-:W-:Y:S01]  /*0de0*/  IADD3 R7, PT, PT, R7, R19, RZ ;  /* 0x0000001307077210 */ /* 0x000fe20007ffe0ff */
[----:B------:R-:W5:Y:S05]  /*0df0*/  LDG.E.S8 R10, desc[UR6][R10.64] ;  /* 0x000000060a0a7981 */ /* 0x000f6a000c1e1300 */
[----:B------:R-:W5:Y:S01]  /*0e00*/  LDG.E.S8 R7, desc[UR6][R6.64] ;  /* 0x0000000606077981 */ /* 0x000f62000c1e1300 */
[----:B------:R-:W-:-:S04]  /*0e10*/  IADD3 R4, P0, PT, R4, 0x40, RZ ;  /* 0x0000004004047810 */ /* 0x000fc80007f1e0ff */
[----:B------:R-:W-:Y:S02]  /*0e20*/  IADD3.X R5, PT, PT, RZ, R5, RZ, P0, !PT ;  /* 0x00000005ff057210 */ /* 0x000fe400007fe4ff */
[----:B--2---:R-:W-:-:S04]  /*0e30*/  IADD3 R2, PT, PT, R2, R34, R17 ;  /* 0x0000002202027210 */ /* 0x004fc80007ffe011 */
[----:B---3--:R-:W-:-:S04]  /*0e40*/  IADD3 R20, PT, PT, R23, R2, R20 ;  /* 0x0000000217147210 */ /* 0x008fc80007ffe014 */
[----:B----4-:R-:W-:-:S04]  /*0e50*/  IADD3 R14, PT, PT, R13, R20, R14 ;  /* 0x000000140d0e7210 */ /* 0x010fc80007ffe00e */
[----:B-----5:R-:W-:-:S07]  /*0e60*/  IADD3 R34, PT, PT, R7, R14, R10 ;  /* 0x0000000e07227210 */ /* 0x020fce0007ffe00a */
.L_x_2932:
        /* <DEDUP_REMOVED lines=15> */
[C---:B------:R-:W-:Y:S02]  /*0f60*/  IMAD R17, R6.reuse, UR9, R7 ;  /* 0x0000000906117c24 */ /* 0x040fe4000f8e0207 */
[----:B----4-:R-:W-:Y:S02]  /*0f70*/  IMAD R13, R13, UR8, RZ ;  /* 0x000000080d0d7c24 */ /* 0x010fe4000f8e02ff */
[----:B-1----:R-:W-:-:S04]  /*0f80*/  IMAD.WIDE.U32 R6, R6, UR8, R8 ;  /* 0x0000000806067c25 */ /* 0x002fc8000f8e0008 */
[C---:B------:R-:W-:Y:S01]  /*0f90*/  IMAD R19, R10.reuse, UR9, R11 ;  /* 0x000000090a137c24 */ /* 0x040fe2000f8e020b */
[----:B------:R-:W-:Y:S01]  /*0fa0*/  IADD3 R7, PT, PT, R7, R17, RZ ;  /* 0x0000001107077210 */ /* 0x000fe20007ffe0ff */
[----:B------:R-:W-:-:S04]  /*0fb0*/  IMAD.WIDE.U32 R10, R10, UR8, R8 ;  /* 0x000000080a0a7c25 */ /* 0x000fc8000f8e0008 */
[----:B-----5:R-:W-:Y:S01]  /*0fc0*/  IMAD R21, R15, UR8, RZ ;  /* 0x000000080f157c24 */ /* 0x020fe2000f8e02ff */
[----:B------:R-:W-:Y:S01]  /*0fd0*/  IADD3 R11, PT, PT, R11, R19, RZ ;  /* 0x000000130b0b7210 */ /* 0x000fe20007ffe0ff */
[C---:B------:R-:W-:Y:S01]  /*0fe0*/  IMAD R15, R12.reuse, UR9, R13 ;  /* 0x000000090c0f7c24 */ /* 0x040fe2000f8e020d */
[----:B------:R-:W2:Y:S01]  /*0ff0*/  LDG.E.S8 R7, desc[UR6][R6.64] ;  /* 0x0000000606077981 */ /* 0x000ea2000c1e1300 */
[----:B------:R-:W-:-:S03]  /*1000*/  IMAD.WIDE.U32 R12, R12, UR8, R8 ;  /* 0x000000080c0c7c25 */ /* 0x000fc6000f8e0008 */
[----:B------:R-:W2:Y:S01]  /*1010*/  LDG.E.S8 R10, desc[UR6][R10.64] ;  /* 0x000000060a0a7981 */ /* 0x000ea2000c1e1300 */
[----:B------:R-:W-:Y:S01]  /*1020*/  IMAD.WIDE.U32 R8, R14, UR8, R8 ;  /* 0x000000080e087c25 */ /* 0x000fe2000f8e0008 */
[----:B------:R-:W-:-:S03]  /*1030*/  IADD3 R13, PT, PT, R13, R15, RZ ;  /* 0x0000000f0d0d7210 */ /* 0x000fc60007ffe0ff */
[----:B------:R-:W-:-:S03]  /*1040*/  IMAD R21, R14, UR9, R21 ;  /* 0x000000090e157c24 */ /* 0x000fc6000f8e0215 */
[----:B------:R-:W3:Y:S02]  /*1050*/  LDG.E.S8 R13, desc[UR6][R12.64] ;  /* 0x000000060c0d7981 */ /* 0x000ee4000c1e1300 */
[----:B------:R-:W-:-:S05]  /*1060*/  IADD3 R9, PT, PT, R9, R21, RZ ;  /* 0x0000001509097210 */ /* 0x000fca0007ffe0ff */
[----:B------:R-:W3:Y:S01]  /*1070*/  LDG.E.S8 R8, desc[UR6][R8.64] ;  /* 0x0000000608087981 */ /* 0x000ee2000c1e1300 */
[----:B------:R-:W-:-:S04]  /*1080*/  IADD3 R4, P0, PT, R4, 0x20, RZ ;  /* 0x0000002004047810 */ /* 0x000fc80007f1e0ff */
[----:B------:R-:W-:Y:S02]  /*1090*/  IADD3.X R5, PT, PT, RZ, R5, RZ, P0, !PT ;  /* 0x00000005ff057210 */ /* 0x000fe400007fe4ff */
[----:B--2---:R-:W-:-:S04]  /*10a0*/  IADD3 R34, PT, PT, R10, R34, R7 ;  /* 0x000000220a227210 */ /* 0x004fc80007ffe007 */
[----:B---3--:R-:W-:-:S07]  /*10b0*/  IADD3 R34, PT, PT, R8, R34, R13 ;  /* 0x0000002208227210 */ /* 0x008fce0007ffe00d */
.L_x_2933:
[----:B------:R-:W-:Y:S05]  /*10c0*/  @!P1 BRA `(.L_x_2931) ;  /* 0x0000000000709947 */ /* 0x000fea0003800000 */
[----:B------:R-:W2:Y:S01]  /*10d0*/  LDG.E.64 R6, desc[UR6][R4.64] ;  /* 0x0000000604067981 */ /* 0x000ea2000c1e1b00 */
[----:B------:R-:W2:Y:S08]  /*10e0*/  LDC.64 R16, c[0x0][0x758] ;  /* 0x0001d600ff107b82 */ /* 0x000eb00000000a00 */
[----:B------:R-:W1:Y:S01]  /*10f0*/  LDC.64 R12, c[0x0][0x728] ;  /* 0x0001ca00ff0c7b82 */ /* 0x000e620000000a00 */
[----:B--2---:R-:W-:-:S02]  /*1100*/  IMAD R2, R7, R16, RZ ;  /* 0x0000001007027224 */ /* 0x004fc400078e02ff */
[----:B-1----:R-:W-:-:S04]  /*1110*/  IMAD.WIDE.U32 R8, R6, R16, R12 ;  /* 0x0000001006087225 */ /* 0x002fc800078e000c */
[----:B------:R-:W-:-:S05]  /*1120*/  IMAD R7, R6, R17, R2 ;  /* 0x0000001106077224 */ /* 0x000fca00078e0202 */
[----:B------:R-:W-:-:S06]  /*1130*/  IADD3 R9, PT, PT, R9, R7, RZ ;  /* 0x0000000709097210 */ /* 0x000fcc0007ffe0ff */
[----:B------:R-:W2:Y:S01]  /*1140*/  LDG.E.S8 R9, desc[UR6][R8.64] ;  /* 0x0000000608097981 */ /* 0x000ea2000c1e1300 */
        /* <DEDUP_REMOVED lines=9> */
[----:B------:R-:W-:-:S04]  /*11e0*/  IMAD.WIDE.U32 R10, R6, R16, R12 ;  /* 0x00000010060a7225 */ /* 0x000fc800078e000c */
[----:B------:R-:W-:-:S05]  /*11f0*/  IMAD R15, R6, R17, R0 ;  /* 0x00000011060f7224 */ /* 0x000fca00078e0200 */
[----:B------:R-:W-:Y:S01]  /*1200*/  IADD3 R11, PT, PT, R11, R15, RZ ;  /* 0x0000000f0b0b7210 */ /* 0x000fe20007ffe0ff */
[----:B---3--:R-:W-:-:S05]  /*1210*/  @P0 IMAD R0, R9, R16, RZ ;  /* 0x0000001009000224 */ /* 0x008fca00078e02ff */
[----:B------:R-:W2:Y:S01]  /*1220*/  LDG.E.S8 R11, desc[UR6][R10.64] ;  /* 0x000000060a0b7981 */ /* 0x000ea2000c1e1300 */
[----:B------:R-:W-:-:S04]  /*1230*/  @P0 IMAD.WIDE.U32 R6, R8, R16, R12 ;  /* 0x0000001008060225 */ /* 0x000fc800078e000c */
[----:B------:R-:W-:-:S05]  /*1240*/  @P0 IMAD R9, R8, R17, R0 ;  /* 0x0000001108090224 */ /* 0x000fca00078e0200 */
[----:B------:R-:W-:-:S06]  /*1250*/  @P0 IADD3 R7, PT, PT, R7, R9, RZ ;  /* 0x0000000907070210 */ /* 0x000fcc0007ffe0ff */
[----:B------:R-:W3:Y:S01]  /*1260*/  @P0 LDG.E.S8 R7, desc[UR6][R6.64] ;  /* 0x0000000606070981 */ /* 0x000ee2000c1e1300 */
[----:B--2---:R-:W-:-:S04]  /*1270*/  IADD3 R34, PT, PT, R11, R34, RZ ;  /* 0x000000220b227210 */ /* 0x004fc80007ffe0ff */
[----:B---3--:R-:W-:-:S07]  /*1280*/  @P0 IADD3 R34, PT, PT, R7, R34, RZ ;  /* 0x0000002207220210 */ /* 0x008fce0007ffe0ff */
.L_x_2931:
[----:B------:R-:W-:-:S07]  /*1290*/  PRMT R2, R34, 0x7610, R2 ;  /* 0x0000761022027816 */ /* 0x000fce0000000002 */
.L_x_2928:
[----:B------:R-:W1:Y:S01]  /*12a0*/  LDC.64 R4, c[0x0][0x710] ;  /* 0x0001c400ff047b82 */ /* 0x000e620000000a00 */
[----:B------:R-:W-:-:S04]  /*12b0*/  IADD3 R3, PT, PT, R3, 0x80, RZ ;  /* 0x0000008003037810 */ /* 0x000fc80007ffe0ff */
        /* <DEDUP_REMOVED lines=30> */
.L_x_2937:
[----:B------:R-:W-:Y:S01]  /*14a0*/  IMAD.MOV.U32 R12, RZ, RZ, R4 ;  /* 0x000000ffff0c7224 */ /* 0x000fe200078e0004 */
[----:B------:R-:W-:Y:S01]  /*14b0*/  MOV R13, R5 ;  /* 0x00000005000d7202 */ /* 0x000fe20000000f00 */
[----:B------:R-:W2:Y:S04]  /*14c0*/  LDC.64 R24, c[0x0][0x728] ;  /* 0x0001ca00ff187b82 */ /* 0x000ea80000000a00 */
        /* <DEDUP_REMOVED lines=25> */
[----:B------:R-:W-:Y:S01]  /*1660*/  IMAD.WIDE.U32 R40, R40, UR8, R24 ;  /* 0x0000000828287c25 */ /* 0x000fe2000f8e0018 */
[----:B------:R-:W-:-:S03]  /*1670*/  IADD3 R45, PT, PT, R39, R45, RZ ;  /* 0x0000002d272d7210 */ /* 0x000fc60007ffe0ff */
[----:B-----5:R-:W-:Y:S01]  /*1680*/  IMAD R37, R37, UR8, RZ ;  /* 0x0000000825257c24 */ /* 0x020fe2000f8e02ff */
[----:B------:R-:W-:Y:S01]  /*1690*/  MOV R44, R38 ;  /* 0x00000026002c7202 */ /* 0x000fe20000000f00 */
[----:B------:R-:W-:Y:S01]  /*16a0*/  IMAD R29, R29, UR8, RZ ;  /* 0x000000081d1d7c24 */ /* 0x000fe2000f8e02ff */
[----:B------:R-:W-:Y:S01]  /*16b0*/  IADD3 R41, PT, PT, R41, R35, RZ ;  /* 0x0000002329297210 */ /* 0x000fe20007ffe0ff */
[C---:B------:R-:W-:Y:S01]  /*16c0*/  IMAD R47, R36.reuse, UR9, R37 ;  /* 0x00000009242f7c24 */ /* 0x040fe2000f8e0225 */
[----:B------:R1:W2:Y:S01]  /*16d0*/  LDG.E.S8 R35, desc[UR6][R42.64] ;  /* 0x000000062a237981 */ /* 0x0002a2000c1e1300 */
[----:B------:R-:W-:Y:S02]  /*16e0*/  IMAD R31, R31, UR8, RZ ;  /* 0x000000081f1f7c24 */ /* 0x000fe4000f8e02ff */
[----:B------:R-:W-:Y:S01]  /*16f0*/  IMAD.WIDE.U32 R36, R36, UR8, R24 ;  /* 0x0000000824247c25 */ /* 0x000fe2000f8e0018 */
[----:B------:R3:W4:Y:S03]  /*1700*/  LDG.E.S8 R38, desc[UR6][R44.64] ;  /* 0x000000062c267981 */ /* 0x000726000c1e1300 */
[----:B------:R-:W-:-:S02]  /*1710*/  IMAD R27, R27, UR8, RZ ;  /* 0x000000081b1b7c24 */ /* 0x000fc4000f8e02ff */
[----:B------:R-:W-:Y:S02]  /*1720*/  IMAD R49, R30, UR9, R31 ;  /* 0x000000091e317c24 */ /* 0x000fe4000f8e021f */
[C---:B-1----:R-:W-:Y:S02]  /*1730*/  IMAD R43, R28.reuse, UR9, R29 ;  /* 0x000000091c2b7c24 */ /* 0x042fe4000f8e021d */
[--C-:B------:R-:W-:Y:S01]  /*1740*/  IMAD.WIDE.U32 R28, R28, UR8, R24.reuse ;  /* 0x000000081c1c7c25 */ /* 0x100fe2000f8e0018 */
[----:B------:R-:W-:Y:S02]  /*1750*/  IADD3 R47, PT, PT, R37, R47, RZ ;  /* 0x0000002f252f7210 */ /* 0x000fe40007ffe0ff */
[----:B------:R-:W-:Y:S01]  /*1760*/  MOV R46, R36 ;  /* 0x00000024002e7202 */ /* 0x000fe20000000f00 */
[----:B------:R-:W-:Y:S01]  /*1770*/  IMAD.WIDE.U32 R30, R30, UR8, R24 ;  /* 0x000000081e1e7c25 */ /* 0x000fe2000f8e0018 */
[----:B------:R1:W2:Y:S03]  /*1780*/  LDG.E.S8 R37, desc[UR6][R40.64] ;  /* 0x0000000628257981 */ /* 0x0002a6000c1e1300 */
[C---:B---3--:R-:W-:Y:S01]  /*1790*/  IMAD R45, R26.reuse, UR9, R27 ;  /* 0x000000091a2d7c24 */ /* 0x048fe2000f8e021b */
[----:B------:R-:W-:Y:S01]  /*17a0*/  IADD3 R29, PT, PT, R29, R43, RZ ;  /* 0x0000002b1d1d7210 */ /* 0x000fe20007ffe0ff */
[----:B------:R-:W-:Y:S01]  /*17b0*/  IMAD.WIDE.U32 R26, R26, UR8, R24 ;  /* 0x000000081a1a7c25 */ /* 0x000fe2000f8e0018 */
[----:B------:R3:W4:Y:S03]  /*17c0*/  LDG.E.S8 R39, desc[UR6][R46.64] ;  /* 0x000000062e277981 */ /* 0x000726000c1e1300 */
[----:B------:R-:W-:-:S02]  /*17d0*/  IMAD R21, R21, UR8, RZ ;  /* 0x0000000815157c24 */ /* 0x000fc4000f8e02ff */
[----:B------:R-:W-:Y:S01]  /*17e0*/  IMAD R19, R19, UR8, RZ ;  /* 0x0000000813137c24 */ /* 0x000fe2000f8e02ff */
[----:B-1----:R-:W-:Y:S01]  /*17f0*/  IADD3 R41, PT, PT, R31, R49, RZ ;  /* 0x000000311f297210 */ /* 0x002fe20007ffe0ff */
[----:B------:R-:W-:Y:S01]  /*1800*/  IMAD R11, R11, UR8, RZ ;  /* 0x000000080b0b7c24 */ /* 0x000fe2000f8e02ff */
[----:B------:R-:W-:Y:S01]  /*1810*/  MOV R40, R30 ;  /* 0x0000001e00287202 */ /* 0x000fe20000000f00 */
[----:B------:R-:W-:Y:S01]  /*1820*/  IMAD R23, R23, UR8, RZ ;  /* 0x0000000817177c24 */ /* 0x000fe2000f8e02ff */
[----:B------:R-:W-:Y:S01]  /*1830*/  IADD3 R31, PT, PT, R27, R45, RZ ;  /* 0x0000002d1b1f7210 */ /* 0x000fe20007ffe0ff */
[----:B---3--:R-:W-:Y:S01]  /*1840*/  IMAD R47, R20, UR9, R21 ;  /* 0x00000009142f7c24 */ /* 0x008fe2000f8e0215 */
[----:B------:R1:W3:Y:S01]  /*1850*/  LDG.E.S8 R28, desc[UR6][R28.64] ;  /* 0x000000061c1c7981 */ /* 0x0002e2000c1e1300 */
[----:B------:R-:W-:Y:S01]  /*1860*/  IMAD R45, R18, UR9, R19 ;  /* 0x00000009122d7c24 */ /* 0x000fe2000f8e0213 */
[----:B------:R-:W-:Y:S01]  /*1870*/  MOV R30, R26 ;  /* 0x0000001a001e7202 */ /* 0x000fe20000000f00 */
[--C-:B------:R-:W-:Y:S01]  /*1880*/  IMAD.WIDE.U32 R20, R20, UR8, R24.reuse ;  /* 0x0000000814147c25 */ /* 0x100fe2000f8e0018 */
[----:B------:R5:W3:Y:S03]  /*1890*/  LDG.E.S8 R27, desc[UR6][R40.64] ;  /* 0x00000006281b7981 */ /* 0x000ae6000c1e1300 */
[----:B------:R-:W-:Y:S01]  /*18a0*/  IMAD.WIDE.U32 R18, R18, UR8, R24 ;  /* 0x0000000812127c25 */ /* 0x000fe2000f8e0018 */
[----:B------:R-:W-:-:S02]  /*18b0*/  IADD3 R43, PT, PT, R21, R47, RZ ;  /* 0x0000002f152b7210 */ /* 0x000fc40007ffe0ff */
[----:B------:R0:W3:Y:S01]  /*18c0*/  LDG.E.S8 R21, desc[UR6][R30.64] ;  /* 0x000000061e157981 */ /* 0x0000e2000c1e1300 */
[----:B-1----:R-:W-:Y:S02]  /*18d0*/  IMAD R29, R10, UR9, R11 ;  /* 0x000000090a1d7c24 */ /* 0x002fe4000f8e020b */
[----:B------:R-:W-:Y:S02]  /*18e0*/  IMAD R5, R5, UR8, RZ ;  /* 0x0000000805057c24 */ /* 0x000fe4000f8e02ff */
[----:B-----5:R-:W-:Y:S02]  /*18f0*/  IMAD R41, R22, UR9, R23 ;  /* 0x0000000916297c24 */ /* 0x020fe4000f8e0217 */
[----:B------:R-:W-:Y:S01]  /*1900*/  IMAD.WIDE.U32 R10, R10, UR8, R24 ;  /* 0x000000080a0a7c25 */ /* 0x000fe2000f8e0018 */
[----:B------:R-:W-:-:S03]  /*1910*/  IADD3 R19, PT, PT, R19, R45, RZ ;  /* 0x0000002d13137210 */ /* 0x000fc60007ffe0ff */
[----:B------:R-:W-:Y:S01]  /*1920*/  IMAD.WIDE.U32 R22, R22, UR8, R24 ;  /* 0x0000000816167c25 */ /* 0x000fe2000f8e0018 */
[----:B------:R-:W-:Y:S01]  /*1930*/  MOV R42, R20 ;  /* 0x00000014002a7202 */ /* 0x000fe20000000f00 */
[----:B------:R1:W5:Y:S01]  /*1940*/  LDG.E.S8 R18, desc[UR6][R18.64] ;  /* 0x0000000612127981 */ /* 0x000362000c1e1300 */
[----:B------:R-:W-:Y:S01]  /*1950*/  IADD3 R11, PT, PT, R11, R29, RZ ;  /* 0x0000001d0b0b7210 */ /* 0x000fe20007ffe0ff */
[C---:B0-----:R-:W-:Y:S02]  /*1960*/  IMAD R31, R4.reuse, UR9, R5 ;  /* 0x00000009041f7c24 */ /* 0x041fe4000f8e0205 */
[----:B------:R-:W-:Y:S01]  /*1970*/  IMAD R7, R7, UR8, RZ ;  /* 0x0000000807077c24 */ /* 0x000fe2000f8e02ff */
[----:B------:R-:W-:Y:S01]  /*1980*/  IADD3 R23, PT, PT, R23, R41, RZ ;  /* 0x0000002917177210 */ /* 0x000fe20007ffe0ff */
[----:B------:R-:W-:Y:S01]  /*1990*/  IMAD.WIDE.U32 R4, R4, UR8, R24 ;  /* 0x0000000804047c25 */ /* 0x000fe2000f8e0018 */
[----:B------:R-:W5:Y:S03]  /*19a0*/  LDG.E.S8 R20, desc[UR6][R42.64] ;  /* 0x000000062a147981 */ /* 0x000f66000c1e1300 */
[----:B------:R-:W-:Y:S01]  /*19b0*/  IMAD R15, R15, UR8, RZ ;  /* 0x000000080f0f7c24 */ /* 0x000fe2000f8e02ff */
[----:B------:R0:W5:Y:S01]  /*19c0*/  LDG.E.S8 R10, desc[UR6][R10.64] ;  /* 0x000000060a0a7981 */ /* 0x000162000c1e1300 */
[----:B------:R-:W-:-:S02]  /*19d0*/  IMAD R9, R9, UR8, RZ ;  /* 0x0000000809097c24 */ /* 0x000fc4000f8e02ff */
[----:B-1----:R-:W-:Y:S01]  /*19e0*/  IMAD R19, R6, UR9, R7 ;  /* 0x0000000906137c24 */ /* 0x002fe2000f8e0207 */
[----:B------:R-:W-:Y:S01]  /*19f0*/  IADD3 R5, PT, PT, R5, R31, RZ ;  /* 0x0000001f05057210 */ /* 0x000fe20007ffe0ff */
[----:B------:R-:W-:Y:S01]  /*1a00*/  IMAD R29, R14, UR9, R15 ;  /* 0x000000090e1d7c24 */ /* 0x000fe2000f8e020f */
[----:B------:R-:W5:Y:S01]  /*1a10*/  LDG.E.S8 R23, desc[UR6][R22.64] ;  /* 0x0000000616177981 */ /* 0x000f62000c1e1300 */
[----:B------:R-:W-:-:S03]  /*1a20*/  IMAD.WIDE.U32 R6, R6, UR8, R24 ;  /* 0x0000000806067c25 */ /* 0x000fc6000f8e0018 */
[----:B------:R1:W5:Y:S01]  /*1a30*/  LDG.E.S8 R5, desc[UR6][R4.64] ;  /* 0x0000000604057981 */ /* 0x000362000c1e1300 */
[----:B------:R-:W-:Y:S02]  /*1a40*/  IMAD R17, R17, UR8, RZ ;  /* 0x0000000811117c24 */ /* 0x000fe4000f8e02ff */
[----:B------:R-:W-:Y:S01]  /*1a50*/  IMAD.WIDE.U32 R14, R14, UR8, R24 ;  /* 0x000000080e0e7c25 */ /* 0x000fe2000f8e0018 */
[----:B------:R-:W-:-:S03]  /*1a60*/  IADD3 R7, PT, PT, R7, R19, RZ ;  /* 0x0000001307077210 */ /* 0x000fc60007ffe0ff */
[C---:B0-----:R-:W-:Y:S02]  /*1a70*/  IMAD R11, R8.reuse, UR9, R9 ;  /* 0x00000009080b7c24 */ /* 0x041fe4000f8e0209 */
[--C-:B------:R-:W-:Y:S01]  /*1a80*/  IMAD.WIDE.U32 R8, R8, UR8, R24.reuse ;  /* 0x0000000808087c25 */ /* 0x100fe2000f8e0018 */
[----:B------:R-:W-:Y:S01]  /*1a90*/  IADD3 R15, PT, PT, R15, R29, RZ ;  /* 0x0000001d0f0f7210 */ /* 0x000fe20007ffe0ff */
[----:B------:R-:W5:Y:S02]  /*1aa0*/  LDG.E.S8 R7, desc[UR6][R6.64] ;  /* 0x0000000606077981 */ /* 0x000f64000c1e1300 */
[----:B------:R-:W-:-:S04]  /*1ab0*/  IMAD.WIDE.U32 R24, R16, UR8, R24 ;  /* 0x0000000810187c25 */ /* 0x000fc8000f8e0018 */
[----:B------:R-:W-:Y:S01]  /*1ac0*/  IMAD R17, R16, UR9, R17 ;  /* 0x0000000910117c24 */ /* 0x000fe2000f8e0211 */
[----:B------:R-:W-:Y:S01]  /*1ad0*/  IADD3 R9, PT, PT, R9, R11, RZ ;  /* 0x0000000b09097210 */ /* 0x000fe20007ffe0ff */
[----:B------:R-:W5:Y:S03]  /*1ae0*/  LDG.E.S8 R14, desc[UR6][R14.64] ;  /* 0x000000060e0e7981 */ /* 0x000f66000c1e1300 */
[----:B------:R-:W-:Y:S01]  /*1af0*/  IADD3 R25, PT, PT, R25, R17, RZ ;  /* 0x0000001119197210 */ /* 0x000fe20007ffe0ff */
[----:B------:R-:W5:Y:S05]  /*1b00*/  LDG.E.S8 R8, desc[UR6][R8.64] ;  /* 0x0000000608087981 */ /* 0x000f6a000c1e1300 */
        /* <DEDUP_REMOVED lines=16> */
.L_x_2936:
        /* <DEDUP_REMOVED lines=24> */
[----:B----4-:R-:W-:Y:S02]  /*1d90*/  IMAD R23, R23, UR8, RZ ;  /* 0x0000000817177c24 */ /* 0x010fe4000f8e02ff */
[----:B------:R-:W-:Y:S01]  /*1da0*/  IMAD.WIDE.U32 R18, R18, UR8, R6 ;  /* 0x0000000812127c25 */ /* 0x000fe2000f8e0006 */
[----:B------:R-:W-:-:S03]  /*1db0*/  IADD3 R17, PT, PT, R17, R25, RZ ;  /* 0x0000001911117210 */ /* 0x000fc60007ffe0ff */
[----:B-----5:R-:W-:Y:S02]  /*1dc0*/  IMAD R21, R21, UR8, RZ ;  /* 0x0000000815157c24 */ /* 0x020fe4000f8e02ff */
[C---:B------:R-:W-:Y:S01]  /*1dd0*/  IMAD R25, R22.reuse, UR9, R23 ;  /* 0x0000000916197c24 */ /* 0x040fe2000f8e0217 */
[----:B------:R-:W2:Y:S01]  /*1de0*/  LDG.E.S8 R17, desc[UR6][R16.64] ;  /* 0x0000000610117981 */ /* 0x000ea2000c1e1300 */
[----:B------:R-:W-:Y:S02]  /*1df0*/  IMAD.IADD R19, R19, 0x1, R27 ;  /* 0x0000000113137824 */ /* 0x000fe400078e021b */
        /* <DEDUP_REMOVED lines=34> */
.L_x_2939:
        /* <DEDUP_REMOVED lines=37> */
.L_x_2940:
        /* <DEDUP_REMOVED lines=29> */
.L_x_2938:
[----:B------:R-:W-:-:S07]  /*2440*/  PRMT R2, R34, 0x7610, R2 ;  /* 0x0000761022027816 */ /* 0x000fce0000000002 */
.L_x_2935:
[----:B------:R-:W1:Y:S01]  /*2450*/  LDC.64 R4, c[0x0][0x710] ;  /* 0x0001c400ff047b82 */ /* 0x000e620000000a00 */
[----:B------:R-:W-:Y:S01]  /*2460*/  IADD3 R3, PT, PT, R3, 0x80, RZ ;  /* 0x0000008003037810 */ /* 0x000fe20007ffe0ff */
[----:B-1----:R1:W-:Y:S06]  /*2470*/  STG.E.U8 desc[UR6][R4.64], R2 ;  /* 0x0000000204007986 */ /* 0x0023ec000c101106 */
.L_x_2927:
        /* <DEDUP_REMOVED lines=26> */
[----:B------:R-:W-:Y:S02]  /*2620*/  LOP3.LUT R32, R32, 0x7fffffff, RZ, 0xc0, !PT ;  /* 0x7fffffff20207812 */ /* 0x000fe400078ec0ff */
[----:B------:R-:W-:Y:S02]  /*2630*/  LOP3.LUT R33, R0, 0xfffffff0, RZ, 0xc0, !PT ;  /* 0xfffffff000217812 */ /* 0x000fe400078ec0ff */
[----:B------:R-:W-:-:S07]  /*2640*/  MOV R34, RZ ;  /* 0x000000ff00227202 */ /* 0x000fce0000000f00 */
.L_x_2944:
[----:B------:R-:W-:Y:S01]  /*2650*/  MOV R12, R4 ;  /* 0x00000004000c7202 */ /* 0x000fe20000000f00 */
[----:B------:R-:W1:Y:S01]  /*2660*/  LDC.64 R24, c[0x0][0x728] ;  /* 0x0001ca00ff187b82 */ /* 0x000e620000000a00 */
        /* <DEDUP_REMOVED lines=21> */
[----:B-1----:R-:W-:-:S04]  /*27c0*/  IMAD.WIDE.U32 R42, R42, UR12, R24 ;  /* 0x0000000c2a2a7c25 */ /* 0x002fc8000f8e0018 */
[C---:B------:R-:W-:Y:S02]  /*27d0*/  IMAD R45, R38.reuse, UR13, R45 ;  /* 0x0000000d262d7c24 */ /* 0x040fe4000f8e022d */
[----:B------:R-:W-:Y:S01]  /*27e0*/  IMAD.WIDE.U32 R38, R38, UR12, R24 ;  /* 0x0000000c26267c25 */ /* 0x000fe2000f8e0018 */
[----:B------:R-:W-:-:S03]  /*27f0*/  IADD3 R43, PT, PT, R43, R47, RZ ;  /* 0x0000002f2b2b7210 */ /* 0x000fc60007ffe0ff */
[C---:B------:R-:W-:Y:S02]  /*2800*/  IMAD R35, R40.reuse, UR13, R41 ;  /* 0x0000000d28237c24 */ /* 0x040fe4000f8e0229 */
[----:B----4-:R-:W-:Y:S02]  /*2810*/  IMAD R37, R37, UR12, RZ ;  /* 0x0000000c25257c24 */ /* 0x010fe4000f8e02ff */
[----:B------:R-:W-:Y:S01]  /*2820*/  IMAD.WIDE.U32 R40, R40, UR12, R24 ;  /* 0x0000000c28287c25 */ /* 0x000fe2000f8e0018 */
[----:B------:R-:W-:Y:S02]  /*2830*/  IADD3 R45, PT, PT, R39, R45, RZ ;  /* 0x0000002d272d7210 */ /* 0x000fe40007ffe0ff */
[----:B------:R-:W-:Y:S01]  /*2840*/  MOV R44, R38 ;  /* 0x00000026002c7202 */ /* 0x000fe20000000f00 */
[----:B-----5:R-:W-:Y:S02]  /*2850*/  IMAD R29, R29, UR12, RZ ;  /* 0x0000000c1d1d7c24 */ /* 0x020fe4000f8e02ff */
[----:B------:R-:W-:-:S02]  /*2860*/  IMAD R47, R36, UR13, R37 ;  /* 0x0000000d242f7c24 */ /* 0x000fc4000f8e0225 */
[----:B------:R-:W-:Y:S01]  /*2870*/  IMAD R31, R31, UR12, RZ ;  /* 0x0000000c1f1f7c24 */ /* 0x000fe2000f8e02ff */
[----:B------:R-:W2:Y:S01]  /*2880*/  LDG.E.S8 R38, desc[UR6][R44.64] ;  /* 0x000000062c267981 */ /* 0x000ea2000c1e1300 */
[----:B------:R-:W-:Y:S02]  /*2890*/  IMAD.IADD R41, R41, 0x1, R35 ;  /* 0x0000000129297824 */ /* 0x000fe400078e0223 */
[----:B------:R-:W-:Y:S01]  /*28a0*/  IMAD.WIDE.U32 R36, R36, UR12, R24 ;  /* 0x0000000c24247c25 */ /* 0x000fe2000f8e0018 */
[----:B------:R0:W3:Y:S03]  /*28b0*/  LDG.E.S8 R35, desc[UR6][R42.64] ;  /* 0x000000062a237981 */ /* 0x0000e6000c1e1300 */
[----:B------:R-:W-:Y:S02]  /*28c0*/  IMAD R27, R27, UR12, RZ ;  /* 0x0000000c1b1b7c24 */ /* 0x000fe4000f8e02ff */
[C---:B------:R-:W-:Y:S01]  /*28d0*/  IMAD R49, R30.reuse, UR13, R31 ;  /* 0x0000000d1e317c24 */ /* 0x040fe2000f8e021f */
[----:B------:R-:W-:Y:S01]  /*28e0*/  IADD3 R47, PT, PT, R37, R47, RZ ;  /* 0x0000002f252f7210 */ /* 0x000fe20007ffe0ff */
[----:B------:R-:W-:Y:S01]  /*28f0*/  IMAD.WIDE.U32 R30, R30, UR12, R24 ;  /* 0x0000000c1e1e7c25 */ /* 0x000fe2000f8e0018 */
[----:B------:R-:W-:Y:S01]  /*2900*/  MOV R46, R36 ;  /* 0x00000024002e7202 */ /* 0x000fe20000000f00 */
[----:B------:R1:W3:Y:S02]  /*2910*/  LDG.E.S8 R37, desc[UR6][R40.64] ;  /* 0x0000000628257981 */ /* 0x0002e4000c1e1300 */
[----:B0-----:R-:W-:-:S02]  /*2920*/  IMAD R43, R28, UR13, R29 ;  /* 0x0000000d1c2b7c24 */ /* 0x001fc4000f8e021d */
[----:B------:R-:W-:Y:S01]  /*2930*/  IMAD.WIDE.U32 R28, R28, UR12, R24 ;  /* 0x0000000c1c1c7c25 */ /* 0x000fe2000f8e0018 */
[----:B------:R0:W2:Y:S03]  /*2940*/  LDG.E.S8 R39, desc[UR6][R46.64] ;  /* 0x000000062e277981 */ /* 0x0000a6000c1e1300 */
[C---:B------:R-:W-:Y:S02]  /*2950*/  IMAD R45, R26.reuse, UR13, R27 ;  /* 0x0000000d1a2d7c24 */ /* 0x040fe4000f8e021b */
[----:B------:R-:W-:Y:S01]  /*2960*/  IMAD.WIDE.U32 R26, R26, UR12, R24 ;  /* 0x0000000c1a1a7c25 */ /* 0x000fe2000f8e0018 */
[----:B------:R-:W-:-:S03]  /*2970*/  IADD3 R29, PT, PT, R29, R43, RZ ;  /* 0x0000002b1d1d7210 */ /* 0x000fc60007ffe0ff */
[----:B------:R-:W-:Y:S02]  /*2980*/  IMAD R21, R21, UR12, RZ ;  /* 0x0000000c15157c24 */ /* 0x000fe4000f8e02ff */
[----:B------:R-:W-:Y:S01]  /*2990*/  IMAD R19, R19, UR12, RZ ;  /* 0x0000000c13137c24 */ /* 0x000fe2000f8e02ff */
[----:B-1----:R-:W-:Y:S01]  /*29a0*/  IADD3 R41, PT, PT, R31, R49, RZ ;  /* 0x000000311f297210 */ /* 0x002fe20007ffe0ff */
[----:B------:R-:W-:Y:S01]  /*29b0*/  IMAD R11, R11, UR12, RZ ;  /* 0x0000000c0b0b7c24 */ /* 0x000fe2000f8e02ff */
[----:B------:R-:W-:Y:S01]  /*29c0*/  MOV R40, R30 ;  /* 0x0000001e00287202 */ /* 0x000fe20000000f00 */
[----:B0-----:R-:W-:Y:S01]  /*29d0*/  IMAD R47, R20, UR13, R21 ;  /* 0x0000000d142f7c24 */ /* 0x001fe2000f8e0215 */
[----:B------:R-:W-:Y:S01]  /*29e0*/  IADD3 R31, PT, PT, R27, R45, RZ ;  /* 0x0000002d1b1f7210 */ /* 0x000fe20007ffe0ff */
[----:B------:R-:W-:Y:S01]  /*29f0*/  IMAD R23, R23, UR12, RZ ;  /* 0x0000000c17177c24 */ /* 0x000fe2000f8e02ff */
[----:B------:R0:W4:Y:S01]  /*2a00*/  LDG.E.S8 R28, desc[UR6][R28.64] ;  /* 0x000000061c1c7981 */ /* 0x000122000c1e1300 */
[----:B------:R-:W-:Y:S01]  /*2a10*/  IMAD R45, R18, UR13, R19 ;  /* 0x0000000d122d7c24 */ /* 0x000fe2000f8e0213 */
[----:B------:R-:W-:Y:S01]  /*2a20*/  MOV R30, R26 ;  /* 0x0000001a001e7202 */ /* 0x000fe20000000f00 */
[--C-:B------:R-:W-:Y:S01]  /*2a30*/  IMAD.WIDE.U32 R20, R20, UR12, R24.reuse ;  /* 0x0000000c14147c25 */ /* 0x100fe2000f8e0018 */
[----:B------:R1:W4:Y:S03]  /*2a40*/  LDG.E.S8 R27, desc[UR6][R40.64] ;  /* 0x00000006281b7981 */ /* 0x000326000c1e1300 */
[----:B------:R-:W-:Y:S01]  /*2a50*/  IMAD.WIDE.U32 R18, R18, UR12, R24 ;  /* 0x0000000c12127c25 */ /* 0x000fe2000f8e0018 */
[----:B------:R-:W-:-:S02]  /*2a60*/  IADD3 R43, PT, PT, R21, R47, RZ ;  /* 0x0000002f152b7210 */ /* 0x000fc40007ffe0ff */
[----:B------:R5:W4:Y:S01]  /*2a70*/  LDG.E.S8 R21, desc[UR6][R30.64] ;  /* 0x000000061e157981 */ /* 0x000b22000c1e1300 */
[----:B0-----:R-:W-:Y:S02]  /*2a80*/  IMAD R29, R10, UR13, R11 ;  /* 0x0000000d0a1d7c24 */ /* 0x001fe4000f8e020b */
[----:B------:R-:W-:Y:S02]  /*2a90*/  IMAD R5, R5, UR12, RZ ;  /* 0x0000000c05057c24 */ /* 0x000fe4000f8e02ff */
[----:B-1----:R-:W-:Y:S02]  /*2aa0*/  IMAD R41, R22, UR13, R23 ;  /* 0x0000000d16297c24 */ /* 0x002fe4000f8e0217 */
[----:B------:R-:W-:Y:S01]  /*2ab0*/  IMAD.WIDE.U32 R10, R10, UR12, R24 ;  /* 0x0000000c0a0a7c25 */ /* 0x000fe2000f8e0018 */
[----:B------:R-:W-:-:S03]  /*2ac0*/  IADD3 R19, PT, PT, R19, R45, RZ ;  /* 0x0000002d13137210 */ /* 0x000fc60007ffe0ff */
[----:B------:R-:W-:Y:S01]  /*2ad0*/  IMAD.WIDE.U32 R22, R22, UR12, R24 ;  /* 0x0000000c16167c25 */ /* 0x000fe2000f8e0018 */
[----:B------:R-:W-:Y:S01]  /*2ae0*/  MOV R42, R20 ;  /* 0x00000014002a7202 */ /* 0x000fe20000000f00 */
[----:B------:R0:W4:Y:S01]  /*2af0*/  LDG.E.S8 R18, desc[UR6][R18.64] ;  /* 0x0000000612127981 */ /* 0x000122000c1e1300 */
[----:B------:R-:W-:Y:S01]  /*2b00*/  IADD3 R11, PT, PT, R11, R29, RZ ;  /* 0x0000001d0b0b7210 */ /* 0x000fe20007ffe0ff */
[C---:B-----5:R-:W-:Y:S02]  /*2b10*/  IMAD R31, R4.reuse, UR13, R5 ;  /* 0x0000000d041f7c24 */ /* 0x060fe4000f8e0205 */
[----:B------:R-:W-:Y:S01]  /*2b20*/  IMAD R7, R7, UR12, RZ ;  /* 0x0000000c07077c24 */ /* 0x000fe2000f8e02ff */
[----:B------:R-:W-:Y:S01]  /*2b30*/  IADD3 R23, PT, PT, R23, R41, RZ ;  /* 0x0000002917177210 */ /* 0x000fe20007ffe0ff */
[----:B------:R-:W-:Y:S01]  /*2b40*/  IMAD.WIDE.U32 R4, R4, UR12, R24 ;  /* 0x0000000c04047c25 */ /* 0x000fe2000f8e0018 */
[----:B------:R-:W5:Y:S03]  /*2b50*/  LDG.E.S8 R20, desc[UR6][R42.64] ;  /* 0x000000062a147981 */ /* 0x000f66000c1e1300 */
[----:B------:R-:W-:Y:S01]  /*2b60*/  IMAD R15, R15, UR12, RZ ;  /* 0x0000000c0f0f7c24 */ /* 0x000fe2000f8e02ff */
[----:B------:R1:W5:Y:S01]  /*2b70*/  LDG.E.S8 R10, desc[UR6][R10.64] ;  /* 0x000000060a0a7981 */ /* 0x000362000c1e1300 */
[----:B------:R-:W-:-:S02]  /*2b80*/  IMAD R9, R9, UR12, RZ ;  /* 0x0000000c09097c24 */ /* 0x000fc4000f8e02ff */
[----:B0-----:R-:W-:Y:S01]  /*2b90*/  IMAD R19, R6, UR13, R7 ;  /* 0x0000000d06137c24 */ /* 0x001fe2000f8e0207 */
        /* <DEDUP_REMOVED lines=8> */
[C---:B-1----:R-:W-:Y:S02]  /*2c20*/  IMAD R11, R8.reuse, UR13, R9 ;  /* 0x0000000d080b7c24 */ /* 0x042fe4000f8e0209 */
        /* <DEDUP_REMOVED lines=14> */
[----:B0-----:R-:W-:Y:S02]  /*2d10*/  IADD3 R4, P1, PT, R12, 0x80, RZ ;  /* 0x000000800c047810 */ /* 0x001fe40007f3e0ff */
[----:B---3--:R-:W-:-:S04]  /*2d20*/  IADD3 R35, PT, PT, R37, R34, R35 ;  /* 0x0000002225237210 */ /* 0x008fc80007ffe023 */
[----:B--2---:R-:W-:-:S04]  /*2d30*/  IADD3 R38, PT, PT, R39, R35, R38 ;  /* 0x0000002327267210 */ /* 0x004fc80007ffe026 */
[----:B----4-:R-:W-:-:S04]  /*2d40*/  IADD3 R27, PT, PT, R28, R38, R27 ;  /* 0x000000261c1b7210 */ /* 0x010fc80007ffe01b */
[----:B-----5:R-:W-:-:S04]  /*2d50*/  IADD3 R20, PT, PT, R20, R27, R21 ;  /* 0x0000001b14147210 */ /* 0x020fc80007ffe015 */
[----:B------:R-:W-:-:S04]  /*2d60*/  IADD3 R18, PT, PT, R23, R20, R18 ;  /* 0x0000001417127210 */ /* 0x000fc80007ffe012 */
[----:B------:R-:W-:-:S04]  /*2d70*/  IADD3 R5, PT, PT, R5, R18, R10 ;  /* 0x0000001205057210 */ /* 0x000fc80007ffe00a */
[----:B------:R-:W-:Y:S02]  /*2d80*/  IADD3 R7, PT, PT, R7, R5, R14 ;  /* 0x0000000507077210 */ /* 0x000fe40007ffe00e */
[----:B------:R-:W-:Y:S02]  /*2d90*/  IADD3.X R5, PT, PT, RZ, R13, RZ, P1, !PT ;  /* 0x0000000dff057210 */ /* 0x000fe40000ffe4ff */
[----:B------:R-:W-:Y:S01]  /*2da0*/  IADD3 R34, PT, PT, R25, R7, R8 ;  /* 0x0000000719227210 */ /* 0x000fe20007ffe008 */
[----:B------:R-:W-:Y:S06]  /*2db0*/  @P0 BRA `(.L_x_2944) ;  /* 0xfffffff800240947 */ /* 0x000fec000383ffff */
[----:B------:R-:W-:Y:S05]  /*2dc0*/  BSYNC.RECONVERGENT B2 ;  /* 0x0000000000027941 */ /* 0x000fea0003800200 */
.L_x_2943:
        /* <DEDUP_REMOVED lines=35> */
[----:B------:R-:W-:Y:S01]  /*3000*/  IMAD.WIDE.U32 R20, R20, UR8, R6 ;  /* 0x0000000814147c25 */ /* 0x000fe2000f8e0006 */
[----:B------:R-:W-:-:S03]  /*3010*/  IADD3 R23, PT, PT, R23, R25, RZ ;  /* 0x0000001917177210 */ /* 0x000fc60007ffe0ff */
[----:B------:R-:W-:Y:S02]  /*3020*/  IMAD R15, R15, UR8, RZ ;  /* 0x000000080f0f7c24 */ /* 0x000fe4000f8e02ff */
[----:B------:R-:W-:Y:S02]  /*3030*/  IMAD R11, R11, UR8, RZ ;  /* 0x000000080b0b7c24 */ /* 0x000fe4000f8e02ff */
[C---:B------:R-:W-:Y:S02]  /*3040*/  IMAD R27, R12.reuse, UR9, R13 ;  /* 0x000000090c1b7c24 */ /* 0x040fe4000f8e020d */
[----:B-1----:R-:W-:Y:S01]  /*3050*/  IMAD R19, R9, UR8, RZ ;  /* 0x0000000809137c24 */ /* 0x002fe2000f8e02ff */
[----:B------:R-:W-:Y:S01]  /*3060*/  IADD3 R21, PT, PT, R21, R29, RZ ;  /* 0x0000001d15157210 */ /* 0x000fe20007ffe0ff */
[----:B------:R-:W-:Y:S01]  /*3070*/  IMAD.WIDE.U32 R12, R12, UR8, R6 ;  /* 0x000000080c0c7c25 */ /* 0x000fe2000f8e0006 */
[----:B------:R-:W3:Y:S03]  /*3080*/  LDG.E.S8 R23, desc[UR6][R22.64] ;  /* 0x0000000616177981 */ /* 0x000ee6000c1e1300 */
[C---:B------:R-:W-:Y:S01]  /*3090*/  IMAD R25, R14.reuse, UR9, R15 ;  /* 0x000000090e197c24 */ /* 0x040fe2000f8e020f */
[----:B------:R-:W3:Y:S01]  /*30a0*/  LDG.E.S8 R20, desc[UR6][R20.64] ;  /* 0x0000000614147981 */ /* 0x000ee2000c1e1300 */
[----:B------:R-:W-:Y:S01]  /*30b0*/  IMAD.WIDE.U32 R14, R14, UR8, R6 ;  /* 0x000000080e0e7c25 */ /* 0x000fe2000f8e0006 */
[----:B------:R-:W-:-:S03]  /*30c0*/  IADD3 R13, PT, PT, R13, R27, RZ ;  /* 0x0000001b0d0d7210 */ /* 0x000fc60007ffe0ff */
[C---:B------:R-:W-:Y:S02]  /*30d0*/  IMAD R9, R10.reuse, UR9, R11 ;  /* 0x000000090a097c24 */ /* 0x040fe4000f8e020b */
[--C-:B------:R-:W-:Y:S01]  /*30e0*/  IMAD.WIDE.U32 R10, R10, UR8, R6.reuse ;  /* 0x000000080a0a7c25 */ /* 0x100fe2000f8e0006 */
[----:B------:R-:W4:Y:S03]  /*30f0*/  LDG.E.S8 R13, desc[UR6][R12.64] ;  /* 0x000000060c0d7981 */ /* 0x000f26000c1e1300 */
[----:B------:R-:W-:-:S04]  /*3100*/  IMAD.WIDE.U32 R6, R8, UR8, R6 ;  /* 0x0000000808067c25 */ /* 0x000fc8000f8e0006 */
[----:B------:R-:W-:Y:S02]  /*3110*/  IMAD R19, R8, UR9, R19 ;  /* 0x0000000908137c24 */ /* 0x000fe4000f8e0213 */
[----:B------:R-:W-:Y:S01]  /*3120*/  IMAD.IADD R15, R15, 0x1, R25 ;  /* 0x000000010f0f7824 */ /* 0x000fe200078e0219 */
[----:B------:R-:W-:Y:S02]  /*3130*/  IADD3 R11, PT, PT, R11, R9, RZ ;  /* 0x000000090b0b7210 */ /* 0x000fe40007ffe0ff */
[----:B------:R-:W-:Y:S02]  /*3140*/  IADD3 R7, PT, PT, R7, R19, RZ ;  /* 0x0000001307077210 */ /* 0x000fe40007ffe0ff */
[----:B------:R-:W4:Y:S04]  /*3150*/  LDG.E.S8 R14, desc[UR6][R14.64] ;  /* 0x000000060e0e7981 */ /* 0x000f28000c1e1300 */
[----:B------:R-:W5:Y:S04]  /*3160*/  LDG.E.S8 R10, desc[UR6][R10.64] ;  /* 0x000000060a0a7981 */ /* 0x000f68000c1e1300 */
[----:B------:R-:W5:Y:S01]  /*3170*/  LDG.E.S8 R7, desc[UR6][R6.64] ;  /* 0x0000000606077981 */ /* 0x000f62000c1e1300 */
[----:B------:R-:W-:-:S04]  /*3180*/  IADD3 R4, P0, PT, R4, 0x40, RZ ;  /* 0x0000004004047810 */ /* 0x000fc80007f1e0ff */
[----:B------:R-:W-:Y:S02]  /*3190*/  IADD3.X R5, PT, PT, RZ, R5, RZ, P0, !PT ;  /* 0x00000005ff057210 */ /* 0x000fe400007fe4ff */
[----:B--2---:R-:W-:-:S04]  /*31a0*/  IADD3 R2, PT, PT, R2, R34, R17 ;  /* 0x0000002202027210 */ /* 0x004fc80007ffe011 */
[----:B---3--:R-:W-:-:S04]  /*31b0*/  IADD3 R20, PT, PT, R23, R2, R20 ;  /* 0x0000000217147210 */ /* 0x008fc80007ffe014 */
[----:B----4-:R-:W-:-:S04]  /*31c0*/  IADD3 R14, PT, PT, R13, R20, R14 ;  /* 0x000000140d0e7210 */ /* 0x010fc80007ffe00e */
[----:B-----5:R-:W-:-:S07]  /*31d0*/  IADD3 R34, PT, PT, R7, R14, R10 ;  /* 0x0000000e07227210 */ /* 0x020fce0007ffe00a */
.L_x_2946:
        /* <DEDUP_REMOVED lines=37> */
.L_x_2947:
[----:B------:R-:W-:Y:S05]  /*3430*/  @!P1 BRA `(.L_x_2945) ;  /* 0x0000000000709947 */ /* 0x000fea0003800000 */
[----:B------:R-:W2:Y:S01]  /*3440*/  LDG.E.64 R6, desc[UR6][R4.64] ;  /* 0x0000000604067981 */ /* 0x000ea2000c1e1b00 */
[----:B------:R-:W1:Y:S01]  /*3450*/  LDC.64 R12, c[0x0][0x728] ;  /* 0x0001ca00ff0c7b82 */ /* 0x000e620000000a00 */
[----:B------:R-:W2:Y:S01]  /*3460*/  LDCU.64 UR8, c[0x0][0x758] ;  /* 0x0000eb00ff0877ac */ /* 0x000ea20008000a00 */
[----:B------:R-:W-:Y:S01]  /*3470*/  ISETP.NE.U32.AND P0, PT, R0, 0x1, PT ;  /* 0x000000010000780c */ /* 0x000fe20003f05070 */
[----:B--2---:R-:W-:Y:S02]  /*3480*/  IMAD R7, R7, UR8, RZ ;  /* 0x0000000807077c24 */ /* 0x004fe4000f8e02ff */
[----:B-1----:R-:W-:-:S04]  /*3490*/  IMAD.WIDE.U32 R8, R6, UR8, R12 ;  /* 0x0000000806087c25 */ /* 0x002fc8000f8e000c */
[----:B------:R-:W-:-:S05]  /*34a0*/  IMAD R7, R6, UR9, R7 ;  /* 0x0000000906077c24 */ /* 0x000fca000f8e0207 */
[----:B------:R-:W-:-:S06]  /*34b0*/  IADD3 R9, PT, PT, R9, R7, RZ ;  /* 0x0000000709097210 */ /* 0x000fcc0007ffe0ff */
[----:B------:R-:W2:Y:S01]  /*34c0*/  LDG.E.S8 R9, desc[UR6][R8.64] ;  /* 0x0000000608097981 */ /* 0x000ea2000c1e1300 */
        /* <DEDUP_REMOVED lines=8> */
[----:B------:R-:W-:-:S04]  /*3550*/  IMAD.WIDE.U32 R10, R6, UR8, R12 ;  /* 0x00000008060a7c25 */ /* 0x000fc8000f8e000c */
[----:B------:R-:W-:-:S05]  /*3560*/  IMAD R15, R6, UR9, R7 ;  /* 0x00000009060f7c24 */ /* 0x000fca000f8e0207 */
[----:B------:R-:W-:Y:S01]  /*3570*/  IADD3 R11, PT, PT, R11, R15, RZ ;  /* 0x0000000f0b0b7210 */ /* 0x000fe20007ffe0ff */
[----:B---3--:R-:W-:-:S05]  /*3580*/  @P0 IMAD R9, R9, UR8, RZ ;  /* 0x0000000809090c24 */ /* 0x008fca000f8e02ff */
[----:B------:R-:W2:Y:S01]  /*3590*/  LDG.E.S8 R11, desc[UR6][R10.64] ;  /* 0x000000060a0b7981 */ /* 0x000ea2000c1e1300 */
[----:B------:R-:W-:-:S04]  /*35a0*/  @P0 IMAD.WIDE.U32 R6, R8, UR8, R12 ;  /* 0x0000000808060c25 */ /* 0x000fc8000f8e000c */
[----:B------:R-:W-:-:S05]  /*35b0*/  @P0 IMAD R9, R8, UR9, R9 ;  /* 0x0000000908090c24 */ /* 0x000fca000f8e0209 */
[----:B------:R-:W-:-:S06]  /*35c0*/  @P0 IADD3 R7, PT, PT, R7, R9, RZ ;  /* 0x0000000907070210 */ /* 0x000fcc0007ffe0ff */
[----:B------:R-:W3:Y:S01]  /*35d0*/  @P0 LDG.E.S8 R7, desc[UR6][R6.64] ;  /* 0x0000000606070981 */ /* 0x000ee2000c1e1300 */
[----:B--2---:R-:W-:-:S04]  /*35e0*/  IADD3 R34, PT, PT, R11, R34, RZ ;  /* 0x000000220b227210 */ /* 0x004fc80007ffe0ff */
[----:B---3--:R-:W-:-:S07]  /*35f0*/  @P0 IADD3 R34, PT, PT, R7, R34, RZ ;  /* 0x0000002207220210 */ /* 0x008fce0007ffe0ff */
.L_x_2945:
[----:B------:R-:W-:-:S07]  /*3600*/  PRMT R2, R34, 0x7610, R2 ;  /* 0x0000761022027816 */ /* 0x000fce0000000002 */
.L_x_2942:
[----:B------:R-:W1:Y:S01]  /*3610*/  LDC.64 R4, c[0x0][0x710] ;  /* 0x0001c400ff047b82 */ /* 0x000e620000000a00 */
[----:B------:R-:W-:Y:S01]  /*3620*/  IADD3 R3, PT, PT, R3, 0x80, RZ ;  /* 0x0000008003037810 */ /* 0x000fe20007ffe0ff */
[----:B-1----:R2:W-:Y:S06]  /*3630*/  STG.E.U8 desc[UR6][R4.64], R2 ;  /* 0x0000000204007986 */ /* 0x0025ec000c101106 */
.L_x_2934:
        /* <DEDUP_REMOVED lines=29> */
.L_x_2951:
[----:B------:R-:W-:Y:S01]  /*3810*/  MOV R12, R4 ;  /* 0x00000004000c7202 */ /* 0x000fe20000000f00 */
[----:B------:R-:W1:Y:S01]  /*3820*/  LDC.64 R24, c[0x0][0x728] ;  /* 0x0001ca00ff187b82 */ /* 0x000e620000000a00 */
        /* <DEDUP_REMOVED lines=21> */
[----:B-1----:R-:W-:-:S04]  /*3980*/  IMAD.WIDE.U32 R42, R42, UR14, R24 ;  /* 0x0000000e2a2a7c25 */ /* 0x002fc8000f8e0018 */
[C---:B------:R-:W-:Y:S02]  /*3990*/  IMAD R45, R38.reuse, UR15, R45 ;  /* 0x0000000f262d7c24 */ /* 0x040fe4000f8e022d */
[----:B------:R-:W-:Y:S01]  /*39a0*/  IMAD.WIDE.U32 R38, R38, UR14, R24 ;  /* 0x0000000e26267c25 */ /* 0x000fe2000f8e0018 */
[----:B------:R-:W-:-:S03]  /*39b0*/  IADD3 R43, PT, PT, R43, R47, RZ ;  /* 0x0000002f2b2b7210 */ /* 0x000fc60007ffe0ff */
[C---:B------:R-:W-:Y:S02]  /*39c0*/  IMAD R35, R40.reuse, UR15, R41 ;  /* 0x0000000f28237c24 */ /* 0x040fe4000f8e0229 */
[----:B------:R-:W-:Y:S01]  /*39d0*/  IMAD.WIDE.U32 R40, R40, UR14, R24 ;  /* 0x0000000e28287c25 */ /* 0x000fe2000f8e0018 */
[----:B------:R-:W-:-:S03]  /*39e0*/  IADD3 R45, PT, PT, R39, R45, RZ ;  /* 0x0000002d272d7210 */ /* 0x000fc60007ffe0ff */
[----:B-----5:R-:W-:Y:S02]  /*39f0*/  IMAD R37, R37, UR14, RZ ;  /* 0x0000000e25257c24 */ /* 0x020fe4000f8e02ff */
[----:B------:R-:W-:Y:S02]  /*3a00*/  IMAD.MOV.U32 R44, RZ, RZ, R38 ;  /* 0x000000ffff2c7224 */ /* 0x000fe400078e0026 */
        /* <DEDUP_REMOVED lines=88> */
.L_x_2950:
        /* <DEDUP_REMOVED lines=29> */
[----:B------:R-:W-:Y:S01]  /*4160*/  IADD3 R19, PT, PT, R19, R27, RZ ;  /* 0x0000001b13137210 */ /* 0x000fe20007ffe0ff */
[----:B------:R-:W-:Y:S01]  /*4170*/  IMAD.WIDE.U32 R22, R22, UR8, R6 ;  /* 0x0000000816167c25 */ /* 0x000fe2000f8e0006 */
[----:B------:R-:W2:Y:S03]  /*4180*/  LDG.E.S8 R17, desc[UR6][R16.64] ;  /* 0x0000000610117981 */ /* 0x000ea6000c1e1300 */
[----:B------:R-:W-:Y:S02]  /*4190*/  IMAD R13, R13, UR8, RZ ;  /* 0x000000080d0d7c24 */ /* 0x000fe4000f8e02ff */
[----:B------:R-:W-:Y:S01]  /*41a0*/  IMAD R29, R20, UR9, R21 ;  /* 0x00000009141d7c24 */ /* 0x000fe2000f8e0215 */
[----:B------:R1:W2:Y:S01]  /*41b0*/  LDG.E.S8 R2, desc[UR6][R18.64] ;  /* 0x0000000612027981 */ /* 0x0002a2000c1e1300 */
[----:B------:R-:W-:-:S02]  /*41c0*/  IMAD R15, R15, UR8, RZ ;  /* 0x000000080f0f7c24 */ /* 0x000fc4000f8e02ff */
[----:B------:R-:W-:Y:S01]  /*41d0*/  IMAD.WIDE.U32 R20, R20, UR8, R6 ;  /* 0x0000000814147c25 */ /* 0x000fe2000f8e0006 */
[----:B------:R-:W-:-:S03]  /*41e0*/  IADD3 R23, PT, PT, R23, R25, RZ ;  /* 0x0000001917177210 */ /* 0x000fc60007ffe0ff */
[----:B------:R-:W-:Y:S02]  /*41f0*/  IMAD R11, R11, UR8, RZ ;  /* 0x000000080b0b7c24 */ /* 0x000fe4000f8e02ff */
[----:B------:R-:W-:Y:S01]  /*4200*/  IMAD R27, R12, UR9, R13 ;  /* 0x000000090c1b7c24 */ /* 0x000fe2000f8e020d */
[----:B------:R-:W-:Y:S01]  /*4210*/  IADD3 R21, PT, PT, R21, R29, RZ ;  /* 0x0000001d15157210 */ /* 0x000fe20007ffe0ff */
[----:B------:R-:W-:Y:S01]  /*4220*/  IMAD R25, R14, UR9, R15 ;  /* 0x000000090e197c24 */ /* 0x000fe2000f8e020f */
[----:B------:R-:W3:Y:S01]  /*4230*/  LDG.E.S8 R23, desc[UR6][R22.64] ;  /* 0x0000000616177981 */ /* 0x000ee2000c1e1300 */
[----:B------:R-:W-:-:S03]  /*4240*/  IMAD.WIDE.U32 R12, R12, UR8, R6 ;  /* 0x000000080c0c7c25 */ /* 0x000fc6000f8e0006 */
[----:B------:R-:W3:Y:S01]  /*4250*/  LDG.E.S8 R20, desc[UR6][R20.64] ;  /* 0x0000000614147981 */ /* 0x000ee2000c1e1300 */
[----:B------:R-:W-:-:S04]  /*4260*/  IMAD.WIDE.U32 R14, R14, UR8, R6 ;  /* 0x000000080e0e7c25 */ /* 0x000fc8000f8e0006 */
[----:B-1----:R-:W-:Y:S02]  /*4270*/  IMAD R19, R9, UR8, RZ ;  /* 0x0000000809137c24 */ /* 0x002fe4000f8e02ff */
[C---:B------:R-:W-:Y:S01]  /*4280*/  IMAD R9, R10.reuse, UR9, R11 ;  /* 0x000000090a097c24 */ /* 0x040fe2000f8e020b */
[----:B------:R-:W-:Y:S01]  /*4290*/  IADD3 R13, PT, PT, R13, R27, RZ ;  /* 0x0000001b0d0d7210 */ /* 0x000fe20007ffe0ff */
[----:B------:R-:W-:Y:S01]  /*42a0*/  IMAD.WIDE.U32 R10, R10, UR8, R6 ;  /* 0x000000080a0a7c25 */ /* 0x000fe2000f8e0006 */
[----:B------:R-:W-:-:S03]  /*42b0*/  IADD3 R15, PT, PT, R15, R25, RZ ;  /* 0x000000190f0f7210 */ /* 0x000fc60007ffe0ff */
[----:B------:R-:W-:-:S04]  /*42c0*/  IMAD.WIDE.U32 R6, R8, UR8, R6 ;  /* 0x0000000808067c25 */ /* 0x000fc8000f8e0006 */
[----:B------:R-:W-:Y:S01]  /*42d0*/  IMAD R19, R8, UR9, R19 ;  /* 0x0000000908137c24 */ /* 0x000fe2000f8e0213 */
[----:B------:R-:W-:Y:S01]  /*42e0*/  IADD3 R11, PT, PT, R11, R9, RZ ;  /* 0x000000090b0b7210 */ /* 0x000fe20007ffe0ff */
[----:B------:R-:W4:Y:S02]  /*42f0*/  LDG.E.S8 R14, desc[UR6][R14.64] ;  /* 0x000000060e0e7981 */ /* 0x000f24000c1e1300 */
[----:B------:R-:W-:Y:S02]  /*4300*/  IMAD.IADD R7, R7, 0x1, R19 ;  /* 0x0000000107077824 */ /* 0x000fe400078e0213 */
        /* <DEDUP_REMOVED lines=9> */
.L_x_2953:
        /* <DEDUP_REMOVED lines=37> */
.L_x_2954:
        /* <DEDUP_REMOVED lines=29> */
.L_x_2952:
[----:B------:R-:W-:-:S07]  /*47c0*/  PRMT R2, R34, 0x7610, R2 ;  /* 0x0000761022027816 */ /* 0x000fce0000000002 */
.L_x_2949:
[----:B------:R-:W1:Y:S01]  /*47d0*/  LDC.64 R4, c[0x0][0x710] ;  /* 0x0001c400ff047b82 */ /* 0x000e620000000a00 */
[----:B------:R-:W-:Y:S01]  /*47e0*/  IADD3 R3, PT, PT, R3, 0x80, RZ ;  /* 0x0000008003037810 */ /* 0x000fe20007ffe0ff */
[----:B-1----:R2:W-:Y:S06]  /*47f0*/  STG.E.U8 desc[UR6][R4.64], R2 ;  /* 0x0000000204007986 */ /* 0x0025ec000c101106 */
.L_x_2941:
        /* <DEDUP_REMOVED lines=29> */
.L_x_2958:
        /* <DEDUP_REMOVED lines=53> */
[----:B------:R-:W-:Y:S01]  /*4d20*/  MOV R40, R30 ;  /* 0x0000001e00287202 */ /* 0x000fe20000000f00 */
[----:B------:R-:W-:Y:S01]  /*4d30*/  IMAD.IADD R29, R29, 0x1, R43 ;  /* 0x000000011d1d7824 */ /* 0x000fe200078e022b */
[----:B------:R-:W-:Y:S01]  /*4d40*/  IADD3 R31, PT, PT, R27, R45, RZ ;  /* 0x0000002d1b1f7210 */ /* 0x000fe20007ffe0ff */
[----:B------:R-:W-:Y:S02]  /*4d50*/  IMAD R11, R11, UR16, RZ ;  /* 0x000000100b0b7c24 */ /* 0x000fe4000f8e02ff */
[----:B-1----:R-:W-:Y:S01]  /*4d60*/  IMAD R47, R20, UR17, R21 ;  /* 0x00000011142f7c24 */ /* 0x002fe2000f8e0215 */
[----:B------:R1:W3:Y:S01]  /*4d70*/  LDG.E.S8 R28, desc[UR6][R28.64] ;  /* 0x000000061c1c7981 */ /* 0x0002e2000c1e1300 */
[----:B------:R-:W-:-:S02]  /*4d80*/  IMAD R23, R23, UR16, RZ ;  /* 0x0000001017177c24 */ /* 0x000fc4000f8e02ff */
[----:B------:R-:W-:Y:S01]  /*4d90*/  IMAD R45, R18, UR17, R19 ;  /* 0x00000011122d7c24 */ /* 0x000fe2000f8e0213 */
[----:B------:R-:W-:Y:S01]  /*4da0*/  MOV R30, R26 ;  /* 0x0000001a001e7202 */ /* 0x000fe20000000f00 */
[--C-:B------:R-:W-:Y:S01]  /*4db0*/  IMAD.WIDE.U32 R20, R20, UR16, R24.reuse ;  /* 0x0000001014147c25 */ /* 0x100fe2000f8e0018 */
[----:B------:R5:W3:Y:S03]  /*4dc0*/  LDG.E.S8 R27, desc[UR6][R40.64] ;  /* 0x00000006281b7981 */ /* 0x000ae6000c1e1300 */
[----:B------:R-:W-:Y:S01]  /*4dd0*/  IMAD.WIDE.U32 R18, R18, UR16, R24 ;  /* 0x0000001012127c25 */ /* 0x000fe2000f8e0018 */
[----:B------:R-:W-:Y:S02]  /*4de0*/  IADD3 R43, PT, PT, R21, R47, RZ ;  /* 0x0000002f152b7210 */ /* 0x000fe40007ffe0ff */
[----:B------:R0:W3:Y:S01]  /*4df0*/  LDG.E.S8 R21, desc[UR6][R30.64] ;  /* 0x000000061e157981 */ /* 0x0000e2000c1e1300 */
[----:B-1----:R-:W-:-:S02]  /*4e00*/  IMAD R29, R10, UR17, R11 ;  /* 0x000000110a1d7c24 */ /* 0x002fc4000f8e020b */
        /* <DEDUP_REMOVED lines=52> */
.L_x_2957:
        /* <DEDUP_REMOVED lines=65> */
.L_x_2960:
        /* <DEDUP_REMOVED lines=20> */
[----:B-----5:R-:W-:Y:S02]  /*56a0*/  IMAD R21, R15, UR8, RZ ;  /* 0x000000080f157c24 */ /* 0x020fe4000f8e02ff */
[----:B------:R-:W-:-:S03]  /*56b0*/  IMAD.WIDE.U32 R10, R10, UR8, R8 ;  /* 0x000000080a0a7c25 */ /* 0x000fc6000f8e0008 */
[----:B------:R-:W2:Y:S01]  /*56c0*/  LDG.E.S8 R7, desc[UR6][R6.64] ;  /* 0x0000000606077981 */ /* 0x000ea2000c1e1300 */
[C---:B------:R-:W-:Y:S02]  /*56d0*/  IMAD R15, R12.reuse, UR9, R13 ;  /* 0x000000090c0f7c24 */ /* 0x040fe4000f8e020d */
[----:B------:R-:W-:-:S04]  /*56e0*/  IMAD.WIDE.U32 R12, R12, UR8, R8 ;  /* 0x000000080c0c7c25 */ /* 0x000fc8000f8e0008 */
[----:B------:R-:W-:Y:S01]  /*56f0*/  IMAD.WIDE.U32 R8, R14, UR8, R8 ;  /* 0x000000080e087c25 */ /* 0x000fe2000f8e0008 */
[----:B------:R-:W-:-:S03]  /*5700*/  IADD3 R13, PT, PT, R13, R15, RZ ;  /* 0x0000000f0d0d7210 */ /* 0x000fc60007ffe0ff */
[----:B------:R-:W-:Y:S02]  /*5710*/  IMAD R21, R14, UR9, R21 ;  /* 0x000000090e157c24 */ /* 0x000fe4000f8e0215 */
[----:B------:R-:W-:Y:S01]  /*5720*/  IMAD.IADD R11, R11, 0x1, R19 ;  /* 0x000000010b0b7824 */ /* 0x000fe200078e0213 */
[----:B------:R-:W3:Y:S02]  /*5730*/  LDG.E.S8 R13, desc[UR6][R12.64] ;  /* 0x000000060c0d7981 */ /* 0x000ee4000c1e1300 */
[----:B------:R-:W-:Y:S02]  /*5740*/  IADD3 R9, PT, PT, R9, R21, RZ ;  /* 0x0000001509097210 */ /* 0x000fe40007ffe0ff */
[----:B------:R-:W2:Y:S04]  /*5750*/  LDG.E.S8 R10, desc[UR6][R10.64] ;  /* 0x000000060a0a7981 */ /* 0x000ea8000c1e1300 */
[----:B------:R-:W3:Y:S01]  /*5760*/  LDG.E.S8 R8, desc[UR6][R8.64] ;  /* 0x0000000608087981 */ /* 0x000ee2000c1e1300 */
[----:B------:R-:W-:-:S04]  /*5770*/  IADD3 R4, P0, PT, R4, 0x20, RZ ;  /* 0x0000002004047810 */ /* 0x000fc80007f1e0ff */
[----:B------:R-:W-:Y:S02]  /*5780*/  IADD3.X R5, PT, PT, RZ, R5, RZ, P0, !PT ;  /* 0x00000005ff057210 */ /* 0x000fe400007fe4ff */
[----:B--2---:R-:W-:-:S04]  /*5790*/  IADD3 R34, PT, PT, R10, R34, R7 ;  /* 0x000000220a227210 */ /* 0x004fc80007ffe007 */
[----:B---3--:R-:W-:-:S07]  /*57a0*/  IADD3 R34, PT, PT, R8, R34, R13 ;  /* 0x0000002208227210 */ /* 0x008fce0007ffe00d */
.L_x_2961:
        /* <DEDUP_REMOVED lines=29> */
.L_x_2959:
[----:B------:R-:W-:-:S07]  /*5980*/  PRMT R2, R34, 0x7610, R2 ;  /* 0x0000761022027816 */ /* 0x000fce0000000002 */
.L_x_2956:
[----:B------:R-:W1:Y:S01]  /*5990*/  LDC.64 R4, c[0x0][0x710] ;  /* 0x0001c400ff047b82 */ /* 0x000e620000000a00 */
[----:B------:R-:W-:Y:S01]  /*59a0*/  IADD3 R3, PT, PT, R3, 0x80, RZ ;  /* 0x0000008003037810 */ /* 0x000fe20007ffe0ff */
[----:B-1----:R3:W-:Y:S06]  /*59b0*/  STG.E.U8 desc[UR6][R4.64], R2 ;  /* 0x0000000204007986 */ /* 0x0027ec000c101106 */
.L_x_2948:
        /* <DEDUP_REMOVED lines=30> */
.L_x_2965:
        /* <DEDUP_REMOVED lines=64> */
[----:B------:R-:W-:-:S04]  /*5fa0*/  IMAD.WIDE.U32 R18, R18, UR18, R24 ;  /* 0x0000001212127c25 */ /* 0x000fc8000f8e0018 */
[----:B-1----:R-:W-:Y:S02]  /*5fb0*/  IMAD R29, R10, UR19, R11 ;  /* 0x000000130a1d7c24 */ /* 0x002fe4000f8e020b */
[----:B------:R-:W-:Y:S02]  /*5fc0*/  IMAD R5, R5, UR18, RZ ;  /* 0x0000001205057c24 */ /* 0x000fe4000f8e02ff */
[----:B-----5:R-:W-:Y:S02]  /*5fd0*/  IMAD R41, R22, UR19, R23 ;  /* 0x0000001316297c24 */ /* 0x020fe4000f8e0217 */
[----:B------:R-:W-:Y:S01]  /*5fe0*/  IMAD.WIDE.U32 R10, R10, UR18, R24 ;  /* 0x000000120a0a7c25 */ /* 0x000fe2000f8e0018 */
[----:B------:R-:W-:-:S03]  /*5ff0*/  IADD3 R19, PT, PT, R19, R45, RZ ;  /* 0x0000002d13137210 */ /* 0x000fc60007ffe0ff */
[----:B------:R-:W-:Y:S01]  /*6000*/  IMAD.WIDE.U32 R22, R22, UR18, R24 ;  /* 0x0000001216167c25 */ /* 0x000fe2000f8e0018 */
[----:B------:R-:W-:Y:S01]  /*6010*/  MOV R42, R20 ;  /* 0x00000014002a7202 */ /* 0x000fe20000000f00 */
[----:B------:R-:W5:Y:S02]  /*6020*/  LDG.E.S8 R18, desc[UR6][R18.64] ;  /* 0x0000000612127981 */ /* 0x000f64000c1e1300 */
[----:B------:R-:W-:Y:S02]  /*6030*/  IMAD.IADD R43, R21, 0x1, R47 ;  /* 0x00000001152b7824 */ /* 0x000fe400078e022f */
[----:B------:R1:W5:Y:S01]  /*6040*/  LDG.E.S8 R21, desc[UR6][R30.64] ;  /* 0x000000061e157981 */ /* 0x000362000c1e1300 */
[----:B------:R-:W-:Y:S01]  /*6050*/  IMAD R7, R7, UR18, RZ ;  /* 0x0000001207077c24 */ /* 0x000fe2000f8e02ff */
[----:B------:R-:W-:Y:S01]  /*6060*/  IADD3 R11, PT, PT, R11, R29, RZ ;  /* 0x0000001d0b0b7210 */ /* 0x000fe20007ffe0ff */
[----:B------:R-:W-:Y:S01]  /*6070*/  IMAD R15, R15, UR18, RZ ;  /* 0x000000120f0f7c24 */ /* 0x000fe2000f8e02ff */
[----:B------:R-:W-:Y:S01]  /*6080*/  IADD3 R23, PT, PT, R23, R41, RZ ;  /* 0x0000002917177210 */ /* 0x000fe20007ffe0ff */
[----:B------:R-:W-:Y:S01]  /*6090*/  IMAD R9, R9, UR18, RZ ;  /* 0x0000001209097c24 */ /* 0x000fe2000f8e02ff */
[----:B------:R-:W5:Y:S01]  /*60a0*/  LDG.E.S8 R20, desc[UR6][R42.64] ;  /* 0x000000062a147981 */ /* 0x000f62000c1e1300 */
[----:B-1----:R-:W-:-:S03]  /*60b0*/  IMAD R31, R4, UR19, R5 ;  /* 0x00000013041f7c24 */ /* 0x002fc6000f8e0205 */
[----:B------:R1:W5:Y:S01]  /*60c0*/  LDG.E.S8 R10, desc[UR6][R10.64] ;  /* 0x000000060a0a7981 */ /* 0x000362000c1e1300 */
[----:B------:R-:W-:-:S03]  /*60d0*/  IMAD.WIDE.U32 R4, R4, UR18, R24 ;  /* 0x0000001204047c25 */ /* 0x000fc6000f8e0018 */
[----:B------:R-:W5:Y:S01]  /*60e0*/  LDG.E.S8 R23, desc[UR6][R22.64] ;  /* 0x0000000616177981 */ /* 0x000f62000c1e1300 */
[----:B------:R-:W-:Y:S01]  /*60f0*/  IMAD R19, R6, UR19, R7 ;  /* 0x0000001306137c24 */ /* 0x000fe2000f8e0207 */
[----:B------:R-:W-:Y:S01]  /*6100*/  IADD3 R5, PT, PT, R5, R31, RZ ;  /* 0x0000001f05057210 */ /* 0x000fe20007ffe0ff */
[----:B------:R-:W-:Y:S02]  /*6110*/  IMAD R29, R14, UR19, R15 ;  /* 0x000000130e1d7c24 */ /* 0x000fe4000f8e020f */
        /* <DEDUP_REMOVED lines=32> */
.L_x_2964:
        /* <DEDUP_REMOVED lines=65> */
.L_x_2967:
        /* <DEDUP_REMOVED lines=33> */
[----:B------:R-:W-:-:S05]  /*6940*/  IADD3 R4, P0, PT, R4, 0x20, RZ ;  /* 0x0000002004047810 */ /* 0x000fca0007f1e0ff */
[----:B------:R-:W-:Y:S01]  /*6950*/  IMAD.X R5, RZ, RZ, R5, P0 ;  /* 0x000000ffff057224 */ /* 0x000fe200000e0605 */
[----:B--2---:R-:W-:-:S04]  /*6960*/  IADD3 R34, PT, PT, R10, R34, R7 ;  /* 0x000000220a227210 */ /* 0x004fc80007ffe007 */
[----:B---3--:R-:W-:-:S07]  /*6970*/  IADD3 R34, PT, PT, R8, R34, R13 ;  /* 0x0000002208227210 */ /* 0x008fce0007ffe00d */
.L_x_2968:
        /* <DEDUP_REMOVED lines=29> */
.L_x_2966:
[----:B------:R-:W-:-:S07]  /*6b50*/  PRMT R2, R34, 0x7610, R2 ;  /* 0x0000761022027816 */ /* 0x000fce0000000002 */
.L_x_2963:
[----:B------:R-:W1:Y:S01]  /*6b60*/  LDC.64 R4, c[0x0][0x710] ;  /* 0x0001c400ff047b82 */ /* 0x000e620000000a00 */
[----:B------:R-:W-:Y:S01]  /*6b70*/  IADD3 R3, PT, PT, R3, 0x80, RZ ;  /* 0x0000008003037810 */ /* 0x000fe20007ffe0ff */
[----:B-1----:R3:W-:Y:S06]  /*6b80*/  STG.E.U8 desc[UR6][R4.64], R2 ;  /* 0x0000000204007986 */ /* 0x0027ec000c101106 */
.L_x_2955:
[----:B------:R-:W-:-:S13]  /*6b90*/  ISETP.GE.AND P0, PT, R3, UR4, PT ;  /* 0x0000000403007c0c */ /* 0x000fda000bf06270 */
[----:B------:R-:W-:Y:S05]  /*6ba0*/  @P0 BREAK.RELIABLE B0 ;  /* 0x0000000000000942 */ /* 0x000fea0003800100 */
[----:B------:R-:W-:Y:S05]  /*6bb0*/  @P0 BRA `(.L_x_2962) ;  /* 0x00000010006c0947 */ /* 0x000fea0003800000 */
[----:B0-----:R-:W-:Y:S05]  /*6bc0*/  BSYNC.RELIABLE B0 ;  /* 0x0000000000007941 */ /* 0x001fea0003800100 */
.L_x_2926:
        /* <DEDUP_REMOVED lines=24> */
[----:B------:R-:W-:Y:S02]  /*6d50*/  LOP3.LUT R32, R32, 0x7fffffff, RZ, 0xc0, !PT ;  /* 0x7fffffff20207812 */ /* 0x000fe400078ec0ff */
[----:B------:R-:W-:Y:S02]  /*6d60*/  LOP3.LUT R33, R0, 0xfffffff0, RZ, 0xc0, !PT ;  /* 0xfffffff000217812 */ /* 0x000fe400078ec0ff */
[----:B------:R-:W-:-:S07]  /*6d70*/  MOV R34, RZ ;  /* 0x000000ff00227202 */ /* 0x000fce0000000f00 */
.L_x_2971:
[----:B------:R-:W-:Y:S01]  /*6d80*/  MOV R12, R4 ;  /* 0x00000004000c7202 */ /* 0x000fe20000000f00 */
[----:B------:R-:W0:Y:S01]  /*6d90*/  LDC.64 R24, c[0x0][0x728] ;  /* 0x0001ca00ff187b82 */ /* 0x000e220000000a00 */
        /* <DEDUP_REMOVED lines=21> */
[----:B0-----:R-:W-:-:S04]  /*6ef0*/  IMAD.WIDE.U32 R42, R42, UR20, R24 ;  /* 0x000000142a2a7c25 */ /* 0x001fc8000f8e0018 */
[----:B------:R-:W-:Y:S02]  /*6f00*/  IMAD R45, R38, UR21, R45 ;  /* 0x00000015262d7c24 */ /* 0x000fe4000f8e022d */
[----:B------:R-:W-:Y:S02]  /*6f10*/  IMAD R35, R40, UR21, R41 ;  /* 0x0000001528237c24 */ /* 0x000fe4000f8e0229 */
[----:B------:R-:W-:Y:S01]  /*6f20*/  IMAD.WIDE.U32 R38, R38, UR20, R24 ;  /* 0x0000001426267c25 */ /* 0x000fe2000f8e0018 */
[----:B------:R-:W-:-:S03]  /*6f30*/  IADD3 R43, PT, PT, R43, R47, RZ ;  /* 0x0000002f2b2b7210 */ /* 0x000fc60007ffe0ff */
[----:B------:R-:W-:-:S04]  /*6f40*/  IMAD.WIDE.U32 R40, R40, UR20, R24 ;  /* 0x0000001428287c25 */ /* 0x000fc8000f8e0018 */
[----:B-----5:R-:W-:Y:S01]  /*6f50*/  IMAD R37, R37, UR20, RZ ;  /* 0x0000001425257c24 */ /* 0x020fe2000f8e02ff */
[----:B------:R-:W-:Y:S01]  /*6f60*/  IADD3 R45, PT, PT, R39, R45, RZ ;  /* 0x0000002d272d7210 */ /* 0x000fe20007ffe0ff */
[----:B------:R-:W-:Y:S01]  /*6f70*/  IMAD R29, R29, UR20, RZ ;  /* 0x000000141d1d7c24 */ /* 0x000fe2000f8e02ff */
[----:B------:R-:W-:Y:S01]  /*6f80*/  MOV R44, R38 ;  /* 0x00000026002c7202 */ /* 0x000fe20000000f00 */
[C---:B------:R-:W-:Y:S01]  /*6f90*/  IMAD R47, R36.reuse, UR21, R37 ;  /* 0x00000015242f7c24 */ /* 0x040fe2000f8e0225 */
[----:B------:R-:W-:Y:S01]  /*6fa0*/  IADD3 R41, PT, PT, R41, R35, RZ ;  /* 0x0000002329297210 */ /* 0x000fe20007ffe0ff */
[----:B------:R-:W-:Y:S01]  /*6fb0*/  IMAD R31, R31, UR20, RZ ;  /* 0x000000141f1f7c24 */ /* 0x000fe2000f8e02ff */
[----:B------:R0:W2:Y:S01]  /*6fc0*/  LDG.E.S8 R35, desc[UR6][R42.64] ;  /* 0x000000062a237981 */ /* 0x0000a2000c1e1300 */
[----:B------:R-:W-:-:S03]  /*6fd0*/  IMAD.WIDE.U32 R36, R36, UR20, R24 ;  /* 0x0000001424247c25 */ /* 0x000fc6000f8e0018 */
[----:B------:R1:W3:Y:S01]  /*6fe0*/  LDG.E.S8 R38, desc[UR6][R44.64] ;  /* 0x000000062c267981 */ /* 0x0002e2000c1e1300 */
[----:B------:R-:W-:Y:S02]  /*6ff0*/  IMAD R27, R27, UR20, RZ ;  /* 0x000000141b1b7c24 */ /* 0x000fe4000f8e02ff */
[----:B------:R-:W-:Y:S02]  /*7000*/  IMAD R49, R30, UR21, R31 ;  /* 0x000000151e317c24 */ /* 0x000fe4000f8e021f */
[C---:B0-----:R-:W-:Y:S02]  /*7010*/  IMAD R43, R28.reuse, UR21, R29 ;  /* 0x000000151c2b7c24 */ /* 0x041fe4000f8e021d */
[--C-:B------:R-:W-:Y:S01]  /*7020*/  IMAD.WIDE.U32 R28, R28, UR20, R24.reuse ;  /* 0x000000141c1c7c25 */ /* 0x100fe2000f8e0018 */
[----:B------:R-:W-:Y:S02]  /*7030*/  IADD3 R47, PT, PT, R37, R47, RZ ;  /* 0x0000002f252f7210 */ /* 0x000fe40007ffe0ff */
[----:B------:R-:W-:Y:S01]  /*7040*/  MOV R46, R36 ;  /* 0x00000024002e7202 */ /* 0x000fe20000000f00 */
[----:B------:R-:W-:Y:S01]  /*7050*/  IMAD.WIDE.U32 R30, R30, UR20, R24 ;  /* 0x000000141e1e7c25 */ /* 0x000fe2000f8e0018 */
[----:B------:R0:W2:Y:S03]  /*7060*/  LDG.E.S8 R37, desc[UR6][R40.64] ;  /* 0x0000000628257981 */ /* 0x0000a6000c1e1300 */
[C---:B-1----:R-:W-:Y:S01]  /*7070*/  IMAD R45, R26.reuse, UR21, R27 ;  /* 0x000000151a2d7c24 */ /* 0x042fe2000f8e021b */
[----:B------:R-:W-:Y:S01]  /*7080*/  IADD3 R29, PT, PT, R29, R43, RZ ;  /* 0x0000002b1d1d7210 */ /* 0x000fe20007ffe0ff */
[----:B------:R-:W-:Y:S01]  /*7090*/  IMAD.WIDE.U32 R26, R26, UR20, R24 ;  /* 0x000000141a1a7c25 */ /* 0x000fe2000f8e0018 */
[----:B------:R1:W3:Y:S03]  /*70a0*/  LDG.E.S8 R39, desc[UR6][R46.64] ;  /* 0x000000062e277981 */ /* 0x0002e6000c1e1300 */
[----:B------:R-:W-:Y:S01]  /*70b0*/  IMAD R21, R21, UR20, RZ ;  /* 0x0000001415157c24 */ /* 0x000fe2000f8e02ff */
[----:B0-----:R-:W-:Y:S01]  /*70c0*/  IADD3 R41, PT, PT, R31, R49, RZ ;  /* 0x000000311f297210 */ /* 0x001fe20007ffe0ff */
[----:B------:R-:W-:Y:S01]  /*70d0*/  IMAD R19, R19, UR20, RZ ;  /* 0x0000001413137c24 */ /* 0x000fe2000f8e02ff */
[----:B------:R-:W-:Y:S01]  /*70e0*/  MOV R40, R30 ;  /* 0x0000001e00287202 */ /* 0x000fe20000000f00 */
[----:B------:R-:W-:Y:S01]  /*70f0*/  IMAD R11, R11, UR20, RZ ;  /* 0x000000140b0b7c24 */ /* 0x000fe2000f8e02ff */
[----:B------:R-:W-:Y:S01]  /*7100*/  IADD3 R31, PT, PT, R27, R45, RZ ;  /* 0x0000002d1b1f7210 */ /* 0x000fe20007ffe0ff */
[----:B------:R-:W-:Y:S01]  /*7110*/  IMAD R23, R23, UR20, RZ ;  /* 0x0000001417177c24 */ /* 0x000fe2000f8e02ff */
[----:B------:R0:W4:Y:S01]  /*7120*/  LDG.E.S8 R28, desc[UR6][R28.64] ;  /* 0x000000061c1c7981 */ /* 0x000122000c1e1300 */
[C---:B-1----:R-:W-:Y:S01]  /*7130*/  IMAD R47, R20.reuse, UR21, R21 ;  /* 0x00000015142f7c24 */ /* 0x042fe2000f8e0215 */
[----:B------:R-:W-:Y:S01]  /*7140*/  MOV R30, R26 ;  /* 0x0000001a001e7202 */ /* 0x000fe20000000f00 */
[----:B------:R-:W-:Y:S01]  /*7150*/  IMAD.WIDE.U32 R20, R20, UR20, R24 ;  /* 0x0000001414147c25 */ /* 0x000fe2000f8e0018 */
[----:B------:R1:W4:Y:S03]  /*7160*/  LDG.E.S8 R27, desc[UR6][R40.64] ;  /* 0x00000006281b7981 */ /* 0x000326000c1e1300 */
[----:B------:R-:W-:-:S02]  /*7170*/  IMAD R45, R18, UR21, R19 ;  /* 0x00000015122d7c24 */ /* 0x000fc4000f8e0213 */
[----:B------:R-:W-:Y:S01]  /*7180*/  IMAD.WIDE.U32 R18, R18, UR20, R24 ;  /* 0x0000001412127c25 */ /* 0x000fe2000f8e0018 */
[----:B------:R-:W-:Y:S02]  /*7190*/  IADD3 R43, PT, PT, R21, R47, RZ ;  /* 0x0000002f152b7210 */ /* 0x000fe40007ffe0ff */
[----:B------:R5:W4:Y:S01]  /*71a0*/  LDG.E.S8 R21, desc[UR6][R30.64] ;  /* 0x000000061e157981 */ /* 0x000b22000c1e1300 */
[----:B0-----:R-:W-:Y:S02]  /*71b0*/  IMAD R29, R10, UR21, R11 ;  /* 0x000000150a1d7c24 */ /* 0x001fe4000f8e020b */
[----:B-1----:R-:W-:Y:S02]  /*71c0*/  IMAD R41, R22, UR21, R23 ;  /* 0x0000001516297c24 */ /* 0x002fe4000f8e0217 */
[----:B------:R-:W-:Y:S02]  /*71d0*/  IMAD R5, R5, UR20, RZ ;  /* 0x0000001405057c24 */ /* 0x000fe4000f8e02ff */
[----:B------:R-:W-:Y:S01]  /*71e0*/  IMAD.WIDE.U32 R10, R10, UR20, R24 ;  /* 0x000000140a0a7c25 */ /* 0x000fe2000f8e0018 */
[----:B------:R-:W-:-:S03]  /*71f0*/  MOV R42, R20 ;  /* 0x00000014002a7202 */ /* 0x000fc60000000f00 */
[----:B------:R-:W-:Y:S01]  /*7200*/  IMAD.WIDE.U32 R22, R22, UR20, R24 ;  /* 0x0000001416167c25 */ /* 0x000fe2000f8e0018 */
[----:B------:R-:W-:Y:S01]  /*7210*/  IADD3 R11, PT, PT, R11, R29, RZ ;  /* 0x0000001d0b0b7210 */ /* 0x000fe20007ffe0ff */
[----:B------:R-:W4:Y:S02]  /*7220*/  LDG.E.S8 R20, desc[UR6][R42.64] ;  /* 0x000000062a147981 */ /* 0x000f24000c1e1300 */
[----:B------:R-:W-:Y:S02]  /*7230*/  IMAD.IADD R19, R19, 0x1, R45 ;  /* 0x0000000113137824 */ /* 0x000fe400078e022d */
[C---:B-----5:R-:W-:Y:S02]  /*7240*/  IMAD R31, R4.reuse, UR21, R5 ;  /* 0x00000015041f7c24 */ /* 0x060fe4000f8e0205 */
[----:B------:R-:W-:Y:S01]  /*7250*/  IMAD R7, R7, UR20, RZ ;  /* 0x0000001407077c24 */ /* 0x000fe2000f8e02ff */
[----:B------:R-:W-:Y:S01]  /*7260*/  IADD3 R23, PT, PT, R23, R41, RZ ;  /* 0x0000002917177210 */ /* 0x000fe20007ffe0ff */
[----:B------:R-:W-:Y:S01]  /*7270*/  IMAD.WIDE.U32 R4, R4, UR20, R24 ;  /* 0x0000001404047c25 */ /* 0x000fe2000f8e0018 */
[----:B------:R0:W5:Y:S03]  /*7280*/  LDG.E.S8 R18, desc[UR6][R18.64] ;  /* 0x0000000612127981 */ /* 0x000166000c1e1300 */
[----:B------:R-:W-:-:S02]  /*7290*/  IMAD R15, R15, UR20, RZ ;  /* 0x000000140f0f7c24 */ /* 0x000fc4000f8e02ff */
[----:B------:R-:W-:Y:S01]  /*72a0*/  IMAD R9, R9, UR20, RZ ;  /* 0x0000001409097c24 */ /* 0x000fe2000f8e02ff */
[----:B------:R-:W-:Y:S01]  /*72b0*/  IADD3 R5, PT, PT, R5, R31, RZ ;  /* 0x0000001f05057210 */ /* 0x000fe20007ffe0ff */
[----:B------:R-:W-:Y:S01]  /*72c0*/  IMAD R29, R14, UR21, R15 ;  /* 0x000000150e1d7c24 */ /* 0x000fe2000f8e020f */
[----:B------:R1:W5:Y:S01]  /*72d0*/  LDG.E.S8 R10, desc[UR6][R10.64] ;  /* 0x000000060a0a7981 */ /* 0x000362000c1e1300 */
[----:B------:R-:W-:Y:S02]  /*72e0*/  IMAD R17, R17, UR20, RZ ;  /* 0x0000001411117c24 */ /* 0x000fe4000f8e02ff */
[C---:B0-----:R-:W-:Y:S01]  /*72f0*/  IMAD R19, R6.reuse, UR21, R7 ;  /* 0x0000001506137c24 */ /* 0x041fe2000f8e0207 */
[----:B------:R-:W5:Y:S01]  /*7300*/  LDG.E.S8 R23, desc[UR6][R22.64] ;  /* 0x0000000616177981 */ /* 0x000f62000c1e1300 */
[----:B------:R-:W-:-:S03]  /*7310*/  IMAD.WIDE.U32 R6, R6, UR20, R24 ;  /* 0x0000001406067c25 */ /* 0x000fc6000f8e0018 */
[----:B------:R0:W5:Y:S01]  /*7320*/  LDG.E.S8 R5, desc[UR6][R4.64] ;  /* 0x0000000604057981 */ /* 0x000162000c1e1300 */
        /* <DEDUP_REMOVED lines=19> */
[----:B---3--:R-:W-:-:S04]  /*7460*/  IADD3 R38, PT, PT, R39, R35, R38 ;  /* 0x0000002327267210 */ /* 0x008fc80007ffe026 */
[----:B----4-:R-:W-:-:S04]  /*7470*/  IADD3 R27, PT, PT, R28, R38, R27 ;  /* 0x000000261c1b7210 */ /* 0x010fc80007ffe01b */
[----:B------:R-:W-:-:S04]  /*7480*/  IADD3 R20, PT, PT, R20, R27, R21 ;  /* 0x0000001b14147210 */ /* 0x000fc80007ffe015 */
[----:B-----5:R-:W-:-:S04]  /*7490*/  IADD3 R18, PT, PT, R23, R20, R18 ;  /* 0x0000001417127210 */ /* 0x020fc80007ffe012 */
[----:B------:R-:W-:-:S04]  /*74a0*/  IADD3 R5, PT, PT, R5, R18, R10 ;  /* 0x0000001205057210 */ /* 0x000fc80007ffe00a */
[----:B------:R-:W-:Y:S02]  /*74b0*/  IADD3 R7, PT, PT, R7, R5, R14 ;  /* 0x0000000507077210 */ /* 0x000fe40007ffe00e */
[----:B------:R-:W-:Y:S02]  /*74c0*/  IADD3.X R5, PT, PT, RZ, R13, RZ, P1, !PT ;  /* 0x0000000dff057210 */ /* 0x000fe40000ffe4ff */
[----:B------:R-:W-:Y:S01]  /*74d0*/  IADD3 R34, PT, PT, R25, R7, R8 ;  /* 0x0000000719227210 */ /* 0x000fe20007ffe008 */
[----:B------:R-:W-:Y:S06]  /*74e0*/  @P0 BRA `(.L_x_2971) ;  /* 0xfffffff800240947 */ /* 0x000fec000383ffff */
[----:B------:R-:W-:Y:S05]  /*74f0*/  BSYNC.RECONVERGENT B2 ;  /* 0x0000000000027941 */ /* 0x000fea0003800200 */
.L_x_2970:
        /* <DEDUP_REMOVED lines=22> */
[----:B0-----:R-:W-:-:S04]  /*7660*/  IMAD.WIDE.U32 R16, R16, UR8, R6 ;  /* 0x0000000810107c25 */ /* 0x001fc8000f8e0006 */
        /* <DEDUP_REMOVED lines=17> */
[----:B0-----:R-:W-:Y:S01]  /*7780*/  IMAD R19, R9, UR8, RZ ;  /* 0x0000000809137c24 */ /* 0x001fe2000f8e02ff */
        /* <DEDUP_REMOVED lines=24> */
.L_x_2973:
        /* <DEDUP_REMOVED lines=17> */
[----:B0-----:R-:W-:-:S04]  /*7a20*/  IMAD.WIDE.U32 R6, R6, UR8, R8 ;  /* 0x0000000806067c25 */ /* 0x001fc8000f8e0008 */
        /* <DEDUP_REMOVED lines=19> */
.L_x_2974:
[----:B------:R-:W-:Y:S05]  /*7b60*/  @!P1 BRA `(.L_x_2972) ;  /* 0x0000000000709947 */ /* 0x000fea0003800000 */
[----:B------:R-:W2:Y:S01]  /*7b70*/  LDG.E.64 R6, desc[UR6][R4.64] ;  /* 0x0000000604067981 */ /* 0x000ea2000c1e1b00 */
[----:B------:R-:W0:Y:S01]  /*7b80*/  LDC.64 R12, c[0x0][0x728] ;  /* 0x0001ca00ff0c7b82 */ /* 0x000e220000000a00 */
[----:B------:R-:W2:Y:S01]  /*7b90*/  LDCU.64 UR8, c[0x0][0x758] ;  /* 0x0000eb00ff0877ac */ /* 0x000ea20008000a00 */
[----:B------:R-:W-:Y:S01]  /*7ba0*/  ISETP.NE.U32.AND P0, PT, R0, 0x1, PT ;  /* 0x000000010000780c */ /* 0x000fe20003f05070 */
[----:B--2---:R-:W-:Y:S02]  /*7bb0*/  IMAD R7, R7, UR8, RZ ;  /* 0x0000000807077c24 */ /* 0x004fe4000f8e02ff */
[----:B0-----:R-:W-:-:S04]  /*7bc0*/  IMAD.WIDE.U32 R8, R6, UR8, R12 ;  /* 0x0000000806087c25 */ /* 0x001fc8000f8e000c */
        /* <DEDUP_REMOVED lines=12> */
[----:B------:R-:W-:-:S04]  /*7c90*/  IMAD R15, R6, UR9, R7 ;  /* 0x00000009060f7c24 */ /* 0x000fc8000f8e0207 */
[----:B------:R-:W-:Y:S02]  /*7ca0*/  IMAD.IADD R11, R11, 0x1, R15 ;  /* 0x000000010b0b7824 */ /* 0x000fe400078e020f */
[----:B---3--:R-:W-:-:S04]  /*7cb0*/  @P0 IMAD R9, R9, UR8, RZ ;  /* 0x0000000809090c24 */ /* 0x008fc8000f8e02ff */
[----:B------:R-:W2:Y:S01]  /*7cc0*/  LDG.E.S8 R11, desc[UR6][R10.64] ;  /* 0x000000060a0b7981 */ /* 0x000ea2000c1e1300 */
[----:B------:R-:W-:-:S04]  /*7cd0*/  @P0 IMAD.WIDE.U32 R6, R8, UR8, R12 ;  /* 0x0000000808060c25 */ /* 0x000fc8000f8e000c */
[----:B------:R-:W-:-:S05]  /*7ce0*/  @P0 IMAD R9, R8, UR9, R9 ;  /* 0x0000000908090c24 */ /* 0x000fca000f8e0209 */
[----:B------:R-:W-:-:S06]  /*7cf0*/  @P0 IADD3 R7, PT, PT, R7, R9, RZ ;  /* 0x0000000907070210 */ /* 0x000fcc0007ffe0ff */
[----:B------:R-:W3:Y:S01]  /*7d00*/  @P0 LDG.E.S8 R7, desc[UR6][R6.64] ;  /* 0x0000000606070981 */ /* 0x000ee2000c1e1300 */
[----:B--2---:R-:W-:-:S04]  /*7d10*/  IADD3 R34, PT, PT, R11, R34, RZ ;  /* 0x000000220b227210 */ /* 0x004fc80007ffe0ff */
[----:B---3--:R-:W-:-:S07]  /*7d20*/  @P0 IADD3 R34, PT, PT, R7, R34, RZ ;  /* 0x0000002207220210 */ /* 0x008fce0007ffe0ff */
.L_x_2972:
[----:B------:R-:W-:-:S07]  /*7d30*/  PRMT R2, R34, 0x7610, R2 ;  /* 0x0000761022027816 */ /* 0x000fce0000000002 */
.L_x_2969:
[----:B------:R-:W0:Y:S01]  /*7d40*/  LDC.64 R4, c[0x0][0x710] ;  /* 0x0001c400ff047b82 */ /* 0x000e220000000a00 */
[----:B------:R-:W-:Y:S01]  /*7d50*/  IADD3 R3, PT, PT, R3, 0x80, RZ ;  /* 0x0000008003037810 */ /* 0x000fe20007ffe0ff */
[----:B0-----:R4:W-:Y:S06]  /*7d60*/  STG.E.U8 desc[UR6][R4.64], R2 ;  /* 0x0000000204007986 */ /* 0x0019ec000c101106 */
.L_x_2962:
[----:B0-----:R-:W-:Y:S05]  /*7d70*/  BSYNC.RECONVERGENT B1 ;  /* 0x0000000000017941 */ /* 0x001fea0003800200 */
.L_x_2925:
        /* <DEDUP_REMOVED lines=21> */
[----:B------:R-:W-:Y:S01]  /*7ed0*/  ISETP.GE.U32.AND P0, PT, R0, 0x10, PT ;  /* 0x000000100000780c */ /* 0x000fe20003f06070 */
[----:B------:R-:W-:Y:S01]  /*7ee0*/  HFMA2 R32, -RZ, RZ, 0, 0 ;  /* 0x00000000ff207431 */ /* 0x000fe200000001ff */
[----:B------:R-:W-:Y:S02]  /*7ef0*/  MOV R2, R4 ;  /* 0x0000000400027202 */ /* 0x000fe40000000f00 */
[----:B------:R-:W-:Y:S02]  /*7f00*/  ISETP.GE.U32.AND.EX P0, PT, R30, RZ, PT, P0 ;  /* 0x000000ff1e00720c */ /* 0x000fe40003f06100 */
[----:B------:R-:W-:Y:S02]  /*7f10*/  MOV R3, R5 ;  /* 0x0000000500037202 */ /* 0x000fe40000000f00 */
[----:B------:R-:W-:-:S09]  /*7f20*/  LOP3.LUT R42, R0, 0xf, RZ, 0xc0, !PT ;  /* 0x0000000f002a7812 */ /* 0x000fd200078ec0ff */
[----:B------:R-:W-:Y:S05]  /*7f30*/  @!P0 BRA `(.L_x_2976) ;  /* 0x0000000400fc8947 */ /* 0x000fea0003800000 */
[----:B------:R-:W-:Y:S01]  /*7f40*/  MOV R10, R2 ;  /* 0x00000002000a7202 */ /* 0x000fe20000000f00 */
[----:B------:R-:W0:Y:S01]  /*7f50*/  LDCU.64 UR4, c[0x0][0x758] ;  /* 0x0000eb00ff0477ac */ /* 0x000e220008000a00 */
[----:B------:R-:W-:Y:S02]  /*7f60*/  LOP3.LUT R30, R30, 0x7fffffff, RZ, 0xc0, !PT ;  /* 0x7fffffff1e1e7812 */ /* 0x000fe400078ec0ff */
[----:B------:R-:W-:Y:S02]  /*7f70*/  LOP3.LUT R31, R0, 0xfffffff0, RZ, 0xc0, !PT ;  /* 0xfffffff0001f7812 */ /* 0x000fe400078ec0ff */
[----:B------:R-:W-:-:S07]  /*7f80*/  MOV R32, RZ ;  /* 0x000000ff00207202 */ /* 0x000fce0000000f00 */
.L_x_2977:
[----:B------:R-:W-:Y:S01]  /*7f90*/  MOV R11, R3 ;  /* 0x00000003000b7202 */ /* 0x000fe20000000f00 */
[----:B------:R-:W1:Y:S04]  /*7fa0*/  LDC.64 R20, c[0x0][0x728] ;  /* 0x0001ca00ff147b82 */ /* 0x000e680000000a00 */
        /* <DEDUP_REMOVED lines=16> */
[----:B0-----:R-:W-:-:S04]  /*80b0*/  IMAD R33, R41, UR4, RZ ;  /* 0x0000000429217c24 */ /* 0x001fc8000f8e02ff */
[----:B------:R-:W-:Y:S02]  /*80c0*/  IMAD R45, R40, UR5, R33 ;  /* 0x00000005282d7c24 */ /* 0x000fe4000f8e0221 */
[----:B--2---:R-:W-:Y:S02]  /*80d0*/  IMAD R33, R37, UR4, RZ ;  /* 0x0000000425217c24 */ /* 0x004fe4000f8e02ff */
[----:B---3--:R-:W-:Y:S02]  /*80e0*/  IMAD R39, R39, UR4, RZ ;  /* 0x0000000427277c24 */ /* 0x008fe4000f8e02ff */
[C---:B------:R-:W-:Y:S02]  /*80f0*/  IMAD R33, R36.reuse, UR5, R33 ;  /* 0x0000000524217c24 */ /* 0x040fe4000f8e0221 */
[----:B----4-:R-:W-:Y:S02]  /*8100*/  IMAD R35, R35, UR4, RZ ;  /* 0x0000000423237c24 */ /* 0x010fe4000f8e02ff */
[----:B-1----:R-:W-:-:S04]  /*8110*/  IMAD.WIDE.U32 R36, R36, UR4, R20 ;  /* 0x0000000424247c25 */ /* 0x002fc8000f8e0014 */
[C---:B------:R-:W-:Y:S02]  /*8120*/  IMAD R49, R38.reuse, UR5, R39 ;  /* 0x0000000526317c24 */ /* 0x040fe4000f8e0227 */
[----:B------:R-:W-:Y:S01]  /*8130*/  IMAD.WIDE.U32 R38, R38, UR4, R20 ;  /* 0x0000000426267c25 */ /* 0x000fe2000f8e0014 */
[----:B------:R-:W-:-:S03]  /*8140*/  IADD3 R47, PT, PT, R37, R33, RZ ;  /* 0x00000021252f7210 */ /* 0x000fc60007ffe0ff */
[----:B------:R-:W-:Y:S01]  /*8150*/  IMAD.WIDE.U32 R40, R40, UR4, R20 ;  /* 0x0000000428287c25 */ /* 0x000fe2000f8e0014 */
[----:B------:R-:W-:-:S03]  /*8160*/  MOV R46, R36 ;  /* 0x00000024002e7202 */ /* 0x000fc60000000f00 */
        /* <DEDUP_REMOVED lines=8> */
[----:B------:R-:W-:Y:S01]  /*81f0*/  IADD3 R41, PT, PT, R35, R43, RZ ;  /* 0x0000002b23297210 */ /* 0x000fe20007ffe0ff */
[----:B------:R-:W-:Y:S01]  /*8200*/  IMAD.WIDE.U32 R38, R26, UR4, R20 ;  /* 0x000000041a267c25 */ /* 0x000fe2000f8e0014 */
[----:B------:R-:W-:Y:S01]  /*8210*/  MOV R44, R40 ;  /* 0x00000028002c7202 */ /* 0x000fe20000000f00 */
[----:B------:R-:W2:Y:S01]  /*8220*/  LDG.E.S8 R36, desc[UR6][R36.64] ;  /* 0x0000000624247981 */ /* 0x000ea2000c1e1300 */
[----:B------:R-:W-:Y:S01]  /*8230*/  MOV R40, R34 ;  /* 0x0000002200287202 */ /* 0x000fe20000000f00 */
[----:B------:R-:W-:Y:S01]  /*8240*/  IMAD R43, R23, UR4, RZ ;  /* 0x00000004172b7c24 */ /* 0x000fe2000f8e02ff */
[----:B------:R-:W-:Y:S01]  /*8250*/  IADD3 R39, PT, PT, R39, R27, RZ ;  /* 0x0000001b27277210 */ /* 0x000fe20007ffe0ff */
[C---:B------:R-:W-:Y:S01]  /*8260*/  IMAD R23, R28.reuse, UR5, R29 ;  /* 0x000000051c177c24 */ /* 0x040fe2000f8e021d */
[----:B------:R-:W3:Y:S01]  /*8270*/  LDG.E.S8 R33, desc[UR6][R44.64] ;  /* 0x000000062c217981 */ /* 0x000ee2000c1e1300 */
[----:B------:R-:W-:-:S03]  /*8280*/  IMAD.WIDE.U32 R28, R28, UR4, R20 ;  /* 0x000000041c1c7c25 */ /* 0x000fc6000f8e0014 */
[----:B------:R0:W3:Y:S01]  /*8290*/  LDG.E.S8 R34, desc[UR6][R40.64] ;  /* 0x0000000628227981 */ /* 0x0000e2000c1e1300 */
[----:B------:R-:W-:Y:S02]  /*82a0*/  IMAD R25, R25, UR4, RZ ;  /* 0x0000000419197c24 */ /* 0x000fe4000f8e02ff */
[C---:B------:R-:W-:Y:S01]  /*82b0*/  IMAD R43, R22.reuse, UR5, R43 ;  /* 0x00000005162b7c24 */ /* 0x040fe2000f8e022b */
[----:B------:R-:W2:Y:S01]  /*82c0*/  LDG.E.S8 R35, desc[UR6][R46.64] ;  /* 0x000000062e237981 */ /* 0x000ea2000c1e1300 */
[----:B------:R-:W-:Y:S01]  /*82d0*/  IMAD.WIDE.U32 R26, R22, UR4, R20 ;  /* 0x00000004161a7c25 */ /* 0x000fe2000f8e0014 */
[----:B------:R-:W-:Y:S02]  /*82e0*/  IADD3 R29, PT, PT, R29, R23, RZ ;  /* 0x000000171d1d7210 */ /* 0x000fe40007ffe0ff */
[----:B------:R1:W4:Y:S01]  /*82f0*/  LDG.E.S8 R22, desc[UR6][R38.64] ;  /* 0x0000000626167981 */ /* 0x000322000c1e1300 */
[----:B------:R-:W-:Y:S02]  /*8300*/  IMAD R17, R17, UR4, RZ ;  /* 0x0000000411117c24 */ /* 0x000fe4000f8e02ff */
[C---:B0-----:R-:W-:Y:S01]  /*8310*/  IMAD R41, R24.reuse, UR5, R25 ;  /* 0x0000000518297c24 */ /* 0x041fe2000f8e0219 */
[----:B------:R-:W-:Y:S01]  /*8320*/  IADD3 R27, PT, PT, R27, R43, RZ ;  /* 0x0000002b1b1b7210 */ /* 0x000fe20007ffe0ff */
[----:B------:R-:W-:Y:S01]  /*8330*/  IMAD.WIDE.U32 R24, R24, UR4, R20 ;  /* 0x0000000418187c25 */ /* 0x000fe2000f8e0014 */
[----:B------:R-:W4:Y:S03]  /*8340*/  LDG.E.S8 R23, desc[UR6][R28.64] ;  /* 0x000000061c177981 */ /* 0x000f26000c1e1300 */
[----:B------:R-:W-:-:S02]  /*8350*/  IMAD R19, R19, UR4, RZ ;  /* 0x0000000413137c24 */ /* 0x000fc4000f8e02ff */
[C---:B------:R-:W-:Y:S02]  /*8360*/  IMAD R37, R16.reuse, UR5, R17 ;  /* 0x0000000510257c24 */ /* 0x040fe4000f8e0211 */
[----:B------:R-:W-:Y:S01]  /*8370*/  IMAD.WIDE.U32 R16, R16, UR4, R20 ;  /* 0x0000000410107c25 */ /* 0x000fe2000f8e0014 */
[----:B------:R-:W-:Y:S02]  /*8380*/  IADD3 R41, PT, PT, R25, R41, RZ ;  /* 0x0000002919297210 */ /* 0x000fe40007ffe0ff */
[----:B------:R0:W5:Y:S01]  /*8390*/  LDG.E.S8 R25, desc[UR6][R26.64] ;  /* 0x000000061a197981 */ /* 0x000162000c1e1300 */
[----:B------:R-:W-:Y:S02]  /*83a0*/  IMAD R9, R9, UR4, RZ ;  /* 0x0000000409097c24 */ /* 0x000fe4000f8e02ff */
[----:B-1----:R-:W-:Y:S02]  /*83b0*/  IMAD R39, R18, UR5, R19 ;  /* 0x0000000512277c24 */ /* 0x002fe4000f8e0213 */
[----:B------:R-:W-:-:S02]  /*83c0*/  IMAD R3, R3, UR4, RZ ;  /* 0x0000000403037c24 */ /* 0x000fc4000f8e02ff */
[----:B------:R-:W-:Y:S01]  /*83d0*/  IMAD.WIDE.U32 R18, R18, UR4, R20 ;  /* 0x0000000412127c25 */ /* 0x000fe2000f8e0014 */
[----:B------:R-:W-:Y:S02]  /*83e0*/  MOV R40, R24 ;  /* 0x0000001800287202 */ /* 0x000fe40000000f00 */
[----:B0-----:R-:W-:Y:S01]  /*83f0*/  IADD3 R27, PT, PT, R17, R37, RZ ;  /* 0x00000025111b7210 */ /* 0x001fe20007ffe0ff */
[C---:B------:R-:W-:Y:S01]  /*8400*/  IMAD R29, R8.reuse, UR5, R9 ;  /* 0x00000005081d7c24 */ /* 0x040fe2000f8e0209 */
[----:B------:R-:W-:Y:S01]  /*8410*/  MOV R26, R16 ;  /* 0x00000010001a7202 */ /* 0x000fe20000000f00 */
[----:B------:R-:W-:Y:S01]  /*8420*/  IMAD.WIDE.U32 R8, R8, UR4, R20 ;  /* 0x0000000408087c25 */ /* 0x000fe2000f8e0014 */
[----:B------:R-:W5:Y:S03]  /*8430*/  LDG.E.S8 R24, desc[UR6][R40.64] ;  /* 0x0000000628187981 */ /* 0x000f66000c1e1300 */
[----:B------:R-:W-:-:S02]  /*8440*/  IMAD R17, R2, UR5, R3 ;  /* 0x0000000502117c24 */ /* 0x000fc4000f8e0203 */
[----:B------:R-:W-:Y:S02]  /*8450*/  IMAD.IADD R19, R19, 0x1, R39 ;  /* 0x0000000113137824 */ /* 0x000fe400078e0227 */
[----:B------:R-:W-:Y:S01]  /*8460*/  IMAD.WIDE.U32 R2, R2, UR4, R20 ;  /* 0x0000000402027c25 */ /* 0x000fe2000f8e0014 */
[----:B------:R-:W-:Y:S02]  /*8470*/  IADD3 R29, PT, PT, R9, R29, RZ ;  /* 0x0000001d091d7210 */ /* 0x000fe40007ffe0ff */
[----:B------:R0:W5:Y:S01]  /*8480*/  LDG.E.S8 R9, desc[UR6][R26.64] ;  /* 0x000000061a097981 */ /* 0x000162000c1e1300 */
[----:B------:R-:W-:Y:S02]  /*8490*/  IMAD R5, R5, UR4, RZ ;  /* 0x0000000405057c24 */ /* 0x000fe4000f8e02ff */
[----:B------:R-:W-:Y:S01]  /*84a0*/  IMAD R13, R13, UR4, RZ ;  /* 0x000000040d0d7c24 */ /* 0x000fe2000f8e02ff */
[----:B------:R-:W-:Y:S01]  /*84b0*/  IADD3 R39, PT, PT, R3, R17, RZ ;  /* 0x0000001103277210 */ /* 0x000fe20007ffe0ff */
[----:B------:R-:W-:Y:S01]  /*84c0*/  IMAD R7, R7, UR4, RZ ;  /* 0x0000000407077c24 */ /* 0x000fe2000f8e02ff */
[----:B------:R1:W5:Y:S01]  /*84d0*/  LDG.E.S8 R16, desc[UR6][R18.64] ;  /* 0x0000000612107981 */ /* 0x000362000c1e1300 */
[----:B------:R-:W-:-:S02]  /*84e0*/  IMAD R17, R12, UR5, R13 ;  /* 0x000000050c117c24 */ /* 0x000fc4000f8e020d */
[C---:B0-----:R-:W-:Y:S02]  /*84f0*/  IMAD R27, R4.reuse, UR5, R5 ;  /* 0x00000005041b7c24 */ /* 0x041fe4000f8e0205 */
[----:B------:R-:W-:Y:S01]  /*8500*/  IMAD.WIDE.U32 R4, R4, UR4, R20 ;  /* 0x0000000404047c25 */ /* 0x000fe2000f8e0014 */
[----:B------:R-:W-:-:S03]  /*8510*/  MOV R28, R8 ;  /* 0x00000008001c7202 */ /* 0x000fc60000000f00 */
[----:B-1----:R-:W-:Y:S01]  /*8520*/  IMAD R19, R15, UR4, RZ ;  /* 0x000000040f137c24 */ /* 0x002fe2000f8e02ff */
[----:B------:R-:W-:Y:S01]  /*8530*/  MOV R38, R2 ;  /* 0x0000000200267202 */ /* 0x000fe20000000f00 */
[----:B------:R-:W-:Y:S01]  /*8540*/  IMAD.WIDE.U32 R12, R12, UR4, R20 ;  /* 0x000000040c0c7c25 */ /* 0x000fe2000f8e0014 */
[----:B------:R-:W-:Y:S01]  /*8550*/  IADD3 R5, PT, PT, R5, R27, RZ ;  /* 0x0000001b05057210 */ /* 0x000fe20007ffe0ff */
[----:B------:R-:W5:Y:S02]  /*8560*/  LDG.E.S8 R3, desc[UR6][R28.64] ;  /* 0x000000061c037981 */ /* 0x000f64000c1e1300 */
[C---:B------:R-:W-:Y:S02]  /*8570*/  IMAD R15, R6.reuse, UR5, R7 ;  /* 0x00000005060f7c24 */ /* 0x040fe4000f8e0207 */
        /* <DEDUP_REMOVED lines=8> */
[----:B------:R-:W5:Y:S04]  /*8600*/  LDG.E.S8 R5, desc[UR6][R4.64] ;  /* 0x0000000604057981 */ /* 0x000f68000c1e1300 */
[----:B------:R-:W5:Y:S04]  /*8610*/  LDG.E.S8 R6, desc[UR6][R6.64] ;  /* 0x0000000606067981 */ /* 0x000f68000c1e1300 */
[----:B------:R-:W5:Y:S01]  /*8620*/  LDG.E.S8 R21, desc[UR6][R20.64] ;  /* 0x0000000614157981 */ /* 0x000f62000c1e1300 */
[----:B------:R-:W-:-:S04]  /*8630*/  IADD3 R31, P0, PT, R31, -0x10, RZ ;  /* 0xfffffff01f1f7810 */ /* 0x000fc80007f1e0ff */
[----:B------:R-:W-:Y:S02]  /*8640*/  IADD3.X R30, PT, PT, R30, -0x1, RZ, P0, !PT ;  /* 0xffffffff1e1e7810 */ /* 0x000fe400007fe4ff */
[----:B------:R-:W-:-:S04]  /*8650*/  ISETP.NE.U32.AND P0, PT, R31, RZ, PT ;  /* 0x000000ff1f00720c */ /* 0x000fc80003f05070 */
[----:B------:R-:W-:Y:S02]  /*8660*/  ISETP.NE.AND.EX P0, PT, R30, RZ, PT, P0 ;  /* 0x000000ff1e00720c */ /* 0x000fe40003f05300 */
[----:B------:R-:W-:Y:S02]  /*8670*/  IADD3 R10, P1, PT, R10, 0x80, RZ ;  /* 0x000000800a0a7810 */ /* 0x000fe40007f3e0ff */
[----:B---3--:R-:W-:-:S04]  /*8680*/  IADD3 R33, PT, PT, R34, R32, R33 ;  /* 0x0000002022217210 */ /* 0x008fc80007ffe021 */
[----:B--2---:R-:W-:-:S04]  /*8690*/  IADD3 R35, PT, PT, R36, R33, R35 ;  /* 0x0000002124237210 */ /* 0x004fc80007ffe023 */
[----:B----4-:R-:W-:-:S04]  /*86a0*/  IADD3 R22, PT, PT, R23, R35, R22 ;  /* 0x0000002317167210 */ /* 0x010fc80007ffe016 */
[----:B-----5:R-:W-:-:S04]  /*86b0*/  IADD3 R24, PT, PT, R24, R22, R25 ;  /* 0x0000001618187210 */ /* 0x020fc80007ffe019 */
[----:B------:R-:W-:-:S04]  /*86c0*/  IADD3 R9, PT, PT, R16, R24, R9 ;  /* 0x0000001810097210 */ /* 0x000fc80007ffe009 */
[----:B------:R-:W-:Y:S02]  /*86d0*/  IADD3 R2, PT, PT, R2, R9, R3 ;  /* 0x0000000902027210 */ /* 0x000fe40007ffe003 */
[----:B------:R-:W-:Y:S02]  /*86e0*/  IADD3.X R3, PT, PT, RZ, R11, RZ, P1, !PT ;  /* 0x0000000bff037210 */ /* 0x000fe40000ffe4ff */
[----:B------:R-:W-:Y:S02]  /*86f0*/  IADD3 R5, PT, PT, R5, R2, R12 ;  /* 0x0000000205057210 */ /* 0x000fe40007ffe00c */
[----:B------:R-:W-:Y:S02]  /*8700*/  MOV R2, R10 ;  /* 0x0000000a00027202 */ /* 0x000fe40000000f00 */
[----:B------:R-:W-:Y:S01]  /*8710*/  IADD3 R32, PT, PT, R21, R5, R6 ;  /* 0x0000000515207210 */ /* 0x000fe20007ffe006 */
[----:B------:R-:W-:Y:S06]  /*8720*/  @P0 BRA `(.L_x_2977) ;  /* 0xfffffff800180947 */ /* 0x000fec000383ffff */
.L_x_2976:
        /* <DEDUP_REMOVED lines=26> */
[----:B----4-:R-:W-:Y:S01]  /*88d0*/  IMAD R21, R21, UR4, RZ ;  /* 0x0000000415157c24 */ /* 0x010fe2000f8e02ff */
[----:B------:R-:W-:Y:S01]  /*88e0*/  MOV R16, R14 ;  /* 0x0000000e00107202 */ /* 0x000fe20000000f00 */
[----:B-----5:R-:W-:Y:S01]  /*88f0*/  IMAD R19, R19, UR4, RZ ;  /* 0x0000000413137c24 */ /* 0x020fe2000f8e02ff */
[----:B------:R-:W-:Y:S01]  /*8900*/  IADD3 R23, PT, PT, R23, R25, RZ ;  /* 0x0000001917177210 */ /* 0x000fe20007ffe0ff */
[----:B------:R-:W-:Y:S02]  /*8910*/  IMAD R29, R20, UR5, R21 ;  /* 0x00000005141d7c24 */ /* 0x000fe4000f8e0215 */
[----:B------:R-:W-:Y:S01]  /*8920*/  IMAD R11, R11, UR4, RZ ;  /* 0x000000040b0b7c24 */ /* 0x000fe2000f8e02ff */
[----:B------:R0:W2:Y:S01]  /*8930*/  LDG.E.S8 R15, desc[UR6][R16.64] ;  /* 0x00000006100f7981 */ /* 0x0000a2000c1e1300 */
[----:B------:R-:W-:Y:S02]  /*8940*/  IMAD R27, R18, UR5, R19 ;  /* 0x00000005121b7c24 */ /* 0x000fe4000f8e0213 */
[----:B------:R-:W-:Y:S01]  /*8950*/  IMAD.WIDE.U32 R20, R20, UR4, R4 ;  /* 0x0000000414147c25 */ /* 0x000fe2000f8e0004 */
[----:B------:R1:W2:Y:S03]  /*8960*/  LDG.E.S8 R14, desc[UR6][R22.64] ;  /* 0x00000006160e7981 */ /* 0x0002a6000c1e1300 */
[----:B------:R-:W-:-:S02]  /*8970*/  IMAD R13, R13, UR4, RZ ;  /* 0x000000040d0d7c24 */ /* 0x000fc4000f8e02ff */
[----:B------:R-:W-:Y:S01]  /*8980*/  IMAD.WIDE.U32 R18, R18, UR4, R4 ;  /* 0x0000000412127c25 */ /* 0x000fe2000f8e0004 */
[----:B------:R-:W-:-:S03]  /*8990*/  IADD3 R21, PT, PT, R21, R29, RZ ;  /* 0x0000001d15157210 */ /* 0x000fc60007ffe0ff */
[----:B------:R-:W-:Y:S02]  /*89a0*/  IMAD R9, R9, UR4, RZ ;  /* 0x0000000409097c24 */ /* 0x000fe4000f8e02ff */
[----:B0-----:R-:W-:Y:S02]  /*89b0*/  IMAD R17, R10, UR5, R11 ;  /* 0x000000050a117c24 */ /* 0x001fe4000f8e020b */
[----:B------:R-:W-:Y:S02]  /*89c0*/  IMAD R25, R12, UR5, R13 ;  /* 0x000000050c197c24 */ /* 0x000fe4000f8e020d */
[----:B-1----:R-:W-:Y:S01]  /*89d0*/  IMAD R23, R7, UR4, RZ ;  /* 0x0000000407177c24 */ /* 0x002fe2000f8e02ff */
[----:B------:R-:W-:Y:S01]  /*89e0*/  IADD3 R19, PT, PT, R19, R27, RZ ;  /* 0x0000001b13137210 */ /* 0x000fe20007ffe0ff */
[--C-:B------:R-:W-:Y:S01]  /*89f0*/  IMAD.WIDE.U32 R10, R10, UR4, R4.reuse ;  /* 0x000000040a0a7c25 */ /* 0x100fe2000f8e0004 */
[----:B------:R-:W3:Y:S03]  /*8a00*/  LDG.E.S8 R21, desc[UR6][R20.64] ;  /* 0x0000000614157981 */ /* 0x000ee6000c1e1300 */
[----:B------:R-:W-:Y:S01]  /*8a10*/  IMAD.WIDE.U32 R12, R12, UR4, R4 ;  /* 0x000000040c0c7c25 */ /* 0x000fe2000f8e0004 */
[----:B------:R-:W-:Y:S01]  /*8a20*/  IADD3 R11, PT, PT, R11, R17, RZ ;  /* 0x000000110b0b7210 */ /* 0x000fe20007ffe0ff */
[----:B------:R-:W3:Y:S02]  /*8a30*/  LDG.E.S8 R18, desc[UR6][R18.64] ;  /* 0x0000000612127981 */ /* 0x000ee4000c1e1300 */
[----:B------:R-:W-:-:S02]  /*8a40*/  IMAD R7, R8, UR5, R9 ;  /* 0x0000000508077c24 */ /* 0x000fc4000f8e0209 */
        /* <DEDUP_REMOVED lines=16> */
.L_x_2978:
        /* <DEDUP_REMOVED lines=30> */
[----:B------:R-:W3:Y:S01]  /*8d30*/  LDG.E.S8 R11, desc[UR6][R10.64] ;  /* 0x000000060a0b7981 */ /* 0x000ee2000c1e1300 */
[----:B------:R-:W-:-:S05]  /*8d40*/  IMAD.IADD R7, R7, 0x1, R19 ;  /* 0x0000000107077824 */ /* 0x000fca00078e0213 */
[----:B------:R-:W3:Y:S01]  /*8d50*/  LDG.E.S8 R6, desc[UR6][R6.64] ;  /* 0x0000000606067981 */ /* 0x000ee2000c1e1300 */
[----:B------:R-:W-:-:S04]  /*8d60*/  IADD3 R2, P0, PT, R2, 0x20, RZ ;  /* 0x0000002002027810 */ /* 0x000fc80007f1e0ff */
[----:B------:R-:W-:Y:S02]  /*8d70*/  IADD3.X R3, PT, PT, RZ, R3, RZ, P0, !PT ;  /* 0x00000003ff037210 */ /* 0x000fe400007fe4ff */
[----:B--2---:R-:W-:-:S04]  /*8d80*/  IADD3 R32, PT, PT, R8, R32, R5 ;  /* 0x0000002008207210 */ /* 0x004fc80007ffe005 */
[----:B---3--:R-:W-:-:S07]  /*8d90*/  IADD3 R32, PT, PT, R6, R32, R11 ;  /* 0x0000002006207210 */ /* 0x008fce0007ffe00b */
.L_x_2979:
[----:B------:R-:W-:Y:S05]  /*8da0*/  @!P1 BRA `(.L_x_2975) ;  /* 0x0000000000709947 */ /* 0x000fea0003800000 */
[----:B------:R-:W2:Y:S01]  /*8db0*/  LDG.E.64 R4, desc[UR6][R2.64] ;  /* 0x0000000602047981 */ /* 0x000ea2000c1e1b00 */
[----:B------:R-:W2:Y:S08]  /*8dc0*/  LDC.64 R14, c[0x0][0x758] ;  /* 0x0001d600ff0e7b82 */ /* 0x000eb00000000a00 */
[----:B------:R-:W0:Y:S01]  /*8dd0*/  LDC.64 R10, c[0x0][0x728] ;  /* 0x0001ca00ff0a7b82 */ /* 0x000e220000000a00 */
[----:B--2---:R-:W-:-:S02]  /*8de0*/  IMAD R5, R5, R14, RZ ;  /* 0x0000000e05057224 */ /* 0x004fc400078e02ff */
[----:B0-----:R-:W-:-:S04]  /*8df0*/  IMAD.WIDE.U32 R6, R4, R14, R10 ;  /* 0x0000000e04067225 */ /* 0x001fc800078e000a */
        /* <DEDUP_REMOVED lines=23> */
.L_x_2975:
[----:B------:R-:W0:Y:S02]  /*8f70*/  LDC.64 R2, c[0x0][0x710] ;  /* 0x0001c400ff027b82 */ /* 0x000e240000000a00 */
[----:B0-----:R-:W-:Y:S01]  /*8f80*/  STG.E.U8 desc[UR6][R2.64], R32 ;  /* 0x0000002002007986 */ /* 0x001fe2000c101106 */
[----:B------:R-:W-:Y:S05]  /*8f90*/  EXIT ;  /* 0x000000000000794d */ /* 0x000fea0003800000 */
.L_x_2924:
[----:B------:R-:W0:Y:S01]  /*8fa0*/  LDCU UR11, c[0x0][0x380] ;  /* 0x00007000ff0b77ac */ /* 0x000e220008000800 */
[----:B------:R-:W-:Y:S01]  /*8fb0*/  IADD3 R0, PT, PT, R0, -0x1, RZ ;  /* 0xffffffff00007810 */ /* 0x000fe20007ffe0ff */
        /* <DEDUP_REMOVED lines=406> */
.L_x_2983:
        /* <DEDUP_REMOVED lines=23> */
[----:B------:R-:W-:Y:S01]  /*aa90*/  HFMA2 R48, -RZ, RZ, 0, 0 ;  /* 0x00000000ff307431 */ /* 0x000fe200000001ff */
[----:B------:R-:W-:-:S02]  /*aaa0*/  LOP3.LUT R7, R5, 0xf, RZ, 0xc0, !PT ;  /* 0x0000000f05077812 */ /* 0x000fc400078ec0ff */
[----:B------:R-:W-:Y:S02]  /*aab0*/  ISETP.GE.U32.AND.EX P0, PT, R46, RZ, PT, P0 ;  /* 0x000000ff2e00720c */ /* 0x000fe40003f06100 */
[----:B0-----:R-:W-:-:S04]  /*aac0*/  LEA R8, P1, R10, UR12, 0x3 ;  /* 0x0000000c0a087c11 */ /* 0x001fc8000f8218ff */
[----:B------:R-:W-:-:S07]  /*aad0*/  LEA.HI.X R9, R10, UR13, R11, 0x3, P1 ;  /* 0x0000000d0a097c11 */ /* 0x000fce00088f1c0b */
[----:B------:R-:W-:Y:S05]  /*aae0*/  @!P0 BRA `(.L_x_2987) ;  /* 0x0000000800248947 */ /* 0x000fea0003800000 */
[----:B------:R-:W-:Y:S01]  /*aaf0*/  BSSY.RECONVERGENT B4, `(.L_x_2987) ;  /* 0x0000088000047945 */ /* 0x000fe20003800200 */
[----:B------:R-:W-:Y:S02]  /*ab00*/  MOV R18, R8 ;  /* 0x0000000800127202 */ /* 0x000fe40000000f00 */
[----:B------:R-:W-:Y:S02]  /*ab10*/  LOP3.LUT R46, R46, 0x7fffffff, RZ, 0xc0, !PT ;  /* 0x7fffffff2e2e7812 */ /* 0x000fe400078ec0ff */
[----:B------:R-:W-:Y:S02]  /*ab20*/  LOP3.LUT R47, R5, 0xfffffff0, RZ, 0xc0, !PT ;  /* 0xfffffff0052f7812 */ /* 0x000fe400078ec0ff */
[----:B------:R-:W-:-:S07]  /*ab30*/  MOV R48, RZ ;  /* 0x000000ff00307202 */ /* 0x000fce0000000f00 */
.L_x_2988:
        /* <DEDUP_REMOVED lines=17> */
[----:B------:R-:W-:Y:S01]  /*ac50*/  MOV R10, R6 ;  /* 0x00000006000a7202 */ /* 0x000fe20000000f00 */
[----:B------:R-:W-:-:S02]  /*ac60*/  HFMA2 R11, -RZ, RZ, 0, 0 ;  /* 0x00000000ff0b7431 */ /* 0x000fc400000001ff */
        /* <DEDUP_REMOVED lines=15> */
[----:B------:R-:W2:Y:S01]  /*ad60*/  LDG.E.S8 R44, desc[UR6][R44.64] ;  /* 0x000000062c2c7981 */ /* 0x000ea2000c1e1300 */
[----:B------:R-:W-:Y:S01]  /*ad70*/  IMAD.WIDE.U32 R40, R16, UR4, R10 ;  /* 0x0000000410287c25 */ /* 0x000fe2000f8e000a */
[----:B------:R-:W-:-:S02]  /*ad80*/  IADD3.X R43, PT, PT, R43, UR9, R49, P0, !PT ;  /* 0x000000092b2b7c10 */ /* 0x000fc400087fe431 */
[----:B------:R-:W2:Y:S01]  /*ad90*/  LDG.E.S8 R35, desc[UR6][R34.64] ;  /* 0x0000000622237981 */ /* 0x000ea2000c1e1300 */
[----:B------:R-:W-:Y:S01]  /*ada0*/  IMAD R17, R16, UR5, R17 ;  /* 0x0000000510117c24 */ /* 0x000fe2000f8e0211 */
[----:B------:R-:W-:Y:S01]  /*adb0*/  IADD3 R16, P0, PT, R40, UR8, RZ ;  /* 0x0000000828107c10 */ /* 0x000fe2000ff1e0ff */
[----:B------:R-:W-:Y:S01]  /*adc0*/  IMAD R29, R29, UR4, RZ ;  /* 0x000000041d1d7c24 */ /* 0x000fe2000f8e02ff */
[----:B------:R0:W3:Y:S01]  /*add0*/  LDG.E.S8 R42, desc[UR6][R42.64] ;  /* 0x000000062a2a7981 */ /* 0x0000e2000c1e1300 */
[----:B------:R-:W-:Y:S01]  /*ade0*/  IMAD.WIDE.U32 R50, R28, UR4, R10 ;  /* 0x000000041c327c25 */ /* 0x000fe2000f8e000a */
[----:B------:R-:W-:-:S03]  /*adf0*/  IADD3.X R17, PT, PT, R41, UR9, R17, P0, !PT ;  /* 0x0000000929117c10 */ /* 0x000fc600087fe411 */
[----:B------:R-:W-:Y:S02]  /*ae00*/  IMAD R15, R15, UR4, RZ ;  /* 0x000000040f0f7c24 */ /* 0x000fe4000f8e02ff */
[----:B------:R-:W-:Y:S01]  /*ae10*/  IMAD.WIDE.U32 R40, R14, UR4, R10 ;  /* 0x000000040e287c25 */ /* 0x000fe2000f8e000a */
[----:B------:R-:W3:Y:S03]  /*ae20*/  LDG.E.S8 R17, desc[UR6][R16.64] ;  /* 0x0000000610117981 */ /* 0x000ee6000c1e1300 */
[----:B------:R-:W-:Y:S01]  /*ae30*/  IMAD R29, R28, UR5, R29 ;  /* 0x000000051c1d7c24 */ /* 0x000fe2000f8e021d */
[----:B------:R-:W-:Y:S01]  /*ae40*/  IADD3 R28, P0, PT, R50, UR8, RZ ;  /* 0x00000008321c7c10 */ /* 0x000fe2000ff1e0ff */
[----:B------:R-:W-:Y:S02]  /*ae50*/  IMAD R49, R14, UR5, R15 ;  /* 0x000000050e317c24 */ /* 0x000fe4000f8e020f */
[----:B------:R-:W-:-:S02]  /*ae60*/  IMAD R33, R33, UR4, RZ ;  /* 0x0000000421217c24 */ /* 0x000fc4000f8e02ff */
[----:B------:R-:W-:Y:S01]  /*ae70*/  IMAD.WIDE.U32 R14, R32, UR4, R10 ;  /* 0x00000004200e7c25 */ /* 0x000fe2000f8e000a */
[----:B------:R-:W-:-:S03]  /*ae80*/  IADD3.X R29, PT, PT, R51, UR9, R29, P0, !PT ;  /* 0x00000009331d7c10 */ /* 0x000fc600087fe41d */
[----:B0-----:R-:W-:Y:S01]  /*ae90*/  IMAD R43, R32, UR5, R33 ;  /* 0x00000005202b7c24 */ /* 0x001fe2000f8e0221 */
[----:B------:R-:W-:Y:S01]  /*aea0*/  IADD3 R14, P0, PT, R14, UR8, RZ ;  /* 0x000000080e0e7c10 */ /* 0x000fe2000ff1e0ff */
[----:B------:R-:W-:Y:S01]  /*aeb0*/  IMAD R31, R31, UR4, RZ ;  /* 0x000000041f1f7c24 */ /* 0x000fe2000f8e02ff */
[----:B------:R0:W4:Y:S01]  /*aec0*/  LDG.E.S8 R28, desc[UR6][R28.64] ;  /* 0x000000061c1c7981 */ /* 0x000122000c1e1300 */
[----:B------:R-:W-:Y:S01]  /*aed0*/  IMAD.WIDE.U32 R32, R30, UR4, R10 ;  /* 0x000000041e207c25 */ /* 0x000fe2000f8e000a */
[----:B------:R-:W-:-:S03]  /*aee0*/  IADD3.X R15, PT, PT, R15, UR9, R43, P0, !PT ;  /* 0x000000090f0f7c10 */ /* 0x000fc600087fe42b */
[----:B------:R-:W-:Y:S01]  /*aef0*/  IMAD R31, R30, UR5, R31 ;  /* 0x000000051e1f7c24 */ /* 0x000fe2000f8e021f */
[----:B------:R-:W-:Y:S01]  /*af00*/  IADD3 R30, P0, PT, R32, UR8, RZ ;  /* 0x00000008201e7c10 */ /* 0x000fe2000ff1e0ff */
[----:B------:R-:W-:Y:S01]  /*af10*/  IMAD R25, R25, UR4, RZ ;  /* 0x0000000419197c24 */ /* 0x000fe2000f8e02ff */
[----:B------:R1:W5:Y:S01]  /*af20*/  LDG.E.S8 R16, desc[UR6][R14.64] ;  /* 0x000000060e107981 */ /* 0x000362000c1e1300 */
[----:B------:R-:W-:Y:S01]  /*af30*/  IMAD.WIDE.U32 R50, R24, UR4, R10 ;  /* 0x0000000418327c25 */ /* 0x000fe2000f8e000a */
[----:B------:R-:W-:-:S03]  /*af40*/  IADD3.X R31, PT, PT, R33, UR9, R31, P0, !PT ;  /* 0x00000009211f7c10 */ /* 0x000fc600087fe41f */
[----:B------:R-:W-:Y:S02]  /*af50*/  IMAD R13, R13, UR4, RZ ;  /* 0x000000040d0d7c24 */ /* 0x000fe4000f8e02ff */
[----:B------:R-:W-:-:S04]  /*af60*/  IMAD.WIDE.U32 R32, R12, UR4, R10 ;  /* 0x000000040c207c25 */ /* 0x000fc8000f8e000a */
[----:B------:R-:W-:Y:S01]  /*af70*/  IMAD R9, R9, UR4, RZ ;  /* 0x0000000409097c24 */ /* 0x000fe2000f8e02ff */
[----:B------:R-:W-:Y:S01]  /*af80*/  IADD3 R40, P1, PT, R40, UR8, RZ ;  /* 0x0000000828287c10 */ /* 0x000fe2000ff3e0ff */
[----:B------:R-:W-:Y:S01]  /*af90*/  IMAD R25, R24, UR5, R25 ;  /* 0x0000000518197c24 */ /* 0x000fe2000f8e0219 */
[----:B------:R-:W-:Y:S01]  /*afa0*/  IADD3 R24, P0, PT, R50, UR8, RZ ;  /* 0x0000000832187c10 */ /* 0x000fe2000ff1e0ff */
[----:B0-----:R-:W-:Y:S01]  /*afb0*/  IMAD R29, R12, UR5, R13 ;  /* 0x000000050c1d7c24 */ /* 0x001fe2000f8e020d */
[----:B------:R-:W5:Y:S01]  /*afc0*/  LDG.E.S8 R31, desc[UR6][R30.64] ;  /* 0x000000061e1f7981 */ /* 0x000f62000c1e1300 */
[----:B-1----:R-:W-:Y:S02]  /*afd0*/  IMAD R15, R27, UR4, RZ ;  /* 0x000000041b0f7c24 */ /* 0x002fe4000f8e02ff */
[----:B------:R-:W-:Y:S01]  /*afe0*/  IMAD.WIDE.U32 R12, R26, UR4, R10 ;  /* 0x000000041a0c7c25 */ /* 0x000fe2000f8e000a */
[----:B------:R-:W-:-:S03]  /*aff0*/  IADD3.X R25, PT, PT, R51, UR9, R25, P0, !PT ;  /* 0x0000000933197c10 */ /* 0x000fc600087fe419 */
[----:B------:R-:W-:Y:S01]  /*b000*/  IMAD R27, R26, UR5, R15 ;  /* 0x000000051a1b7c24 */ /* 0x000fe2000f8e020f */
[----:B------:R-:W-:Y:S01]  /*b010*/  IADD3 R12, P0, PT, R12, UR8, RZ ;  /* 0x000000080c0c7c10 */ /* 0x000fe2000ff1e0ff */
[----:B------:R-:W-:-:S04]  /*b020*/  IMAD.WIDE.U32 R14, R8, UR4, R10 ;  /* 0x00000004080e7c25 */ /* 0x000fc8000f8e000a */
[----:B------:R-:W-:Y:S01]  /*b030*/  IMAD R21, R21, UR4, RZ ;  /* 0x0000000415157c24 */ /* 0x000fe2000f8e02ff */
[----:B------:R-:W-:Y:S01]  /*b040*/  IADD3.X R13, PT, PT, R13, UR9, R27, P0, !PT ;  /* 0x000000090d0d7c10 */ /* 0x000fe200087fe41b */
[----:B------:R-:W-:Y:S01]  /*b050*/  IMAD R27, R8, UR5, R9 ;  /* 0x00000005081b7c24 */ /* 0x000fe2000f8e0209 */
[----:B------:R-:W-:Y:S01]  /*b060*/  IADD3 R14, P0, PT, R14, UR8, RZ ;  /* 0x000000080e0e7c10 */ /* 0x000fe2000ff1e0ff */
[C---:B------:R-:W-:Y:S01]  /*b070*/  IMAD.WIDE.U32 R8, R20.reuse, UR4, R10 ;  /* 0x0000000414087c25 */ /* 0x040fe2000f8e000a */
[----:B------:R-:W-:Y:S01]  /*b080*/  IADD3.X R41, PT, PT, R41, UR9, R49, P1, !PT ;  /* 0x0000000929297c10 */ /* 0x000fe20008ffe431 */
[----:B------:R0:W5:Y:S01]  /*b090*/  LDG.E.S8 R24, desc[UR6][R24.64] ;  /* 0x0000000618187981 */ /* 0x000162000c1e1300 */
[----:B------:R-:W-:Y:S01]  /*b0a0*/  IADD3.X R15, PT, PT, R15, UR9, R27, P0, !PT ;  /* 0x000000090f0f7c10 */ /* 0x000fe200087fe41b */
[----:B------:R-:W-:Y:S01]  /*b0b0*/  IMAD R21, R20, UR5, R21 ;  /* 0x0000000514157c24 */ /* 0x000fe2000f8e0215 */
[----:B------:R-:W-:Y:S01]  /*b0c0*/  IADD3 R8, P0, PT, R8, UR8, RZ ;  /* 0x0000000808087c10 */ /* 0x000fe2000ff1e0ff */
[----:B------:R-:W-:Y:S01]  /*b0d0*/  IMAD R23, R23, UR4, RZ ;  /* 0x0000000417177c24 */ /* 0x000fe2000f8e02ff */
[----:B------:R-:W-:Y:S01]  /*b0e0*/  IADD3 R32, P1, PT, R32, UR8, RZ ;  /* 0x0000000820207c10 */ /* 0x000fe2000ff3e0ff */
[----:B------:R-:W4:Y:S01]  /*b0f0*/  LDG.E.S8 R41, desc[UR6][R40.64] ;  /* 0x0000000628297981 */ /* 0x000f22000c1e1300 */
[----:B------:R-:W-:Y:S01]  /*b100*/  IADD3.X R9, PT, PT, R9, UR9, R21, P0, !PT ;  /* 0x0000000909097c10 */ /* 0x000fe200087fe415 */
[C---:B------:R-:W-:Y:S01]  /*b110*/  IMAD.WIDE.U32 R20, R22.reuse, UR4, R10 ;  /* 0x0000000416147c25 */ /* 0x040fe2000f8e000a */
[----:B------:R-:W-:Y:S01]  /*b120*/  IADD3.X R33, PT, PT, R33, UR9, R29, P1, !PT ;  /* 0x0000000921217c10 */ /* 0x000fe20008ffe41d */
[----:B------:R1:W5:Y:S02]  /*b130*/  LDG.E.S8 R26, desc[UR6][R12.64] ;  /* 0x000000060c1a7981 */ /* 0x000364000c1e1300 */
[----:B0-----:R-:W-:-:S02]  /*b140*/  IMAD R25, R22, UR5, R23 ;  /* 0x0000000516197c24 */ /* 0x001fc4000f8e0217 */
[--C-:B------:R-:W-:Y:S01]  /*b150*/  IMAD.WIDE.U32 R22, R36, UR4, R10.reuse ;  /* 0x0000000424167c25 */ /* 0x100fe2000f8e000a */
[----:B------:R-:W5:Y:S03]  /*b160*/  LDG.E.S8 R33, desc[UR6][R32.64] ;  /* 0x0000000620217981 */ /* 0x000f66000c1e1300 */
[----:B------:R-:W-:Y:S01]  /*b170*/  IMAD.WIDE.U32 R10, R38, UR4, R10 ;  /* 0x00000004260a7c25 */ /* 0x000fe2000f8e000a */
[----:B------:R-:W5:Y:S01]  /*b180*/  LDG.E.S8 R15, desc[UR6][R14.64] ;  /* 0x000000060e0f7981 */ /* 0x000f62000c1e1300 */
[----:B-1----:R-:W-:Y:S02]  /*b190*/  IADD3 R12, P0, PT, R20, UR8, RZ ;  /* 0x00000008140c7c10 */ /* 0x002fe4000ff1e0ff */
[----:B------:R-:W-:Y:S01]  /*b1a0*/  IMAD R29, R39, UR4, RZ ;  /* 0x00000004271d7c24 */ /* 0x000fe2000f8e02ff */
[----:B------:R0:W5:Y:S01]  /*b1b0*/  LDG.E.S8 R8, desc[UR6][R8.64] ;  /* 0x0000000608087981 */ /* 0x000162000c1e1300 */
[----:B------:R-:W-:Y:S01]  /*b1c0*/  IMAD R27, R37, UR4, RZ ;  /* 0x00000004251b7c24 */ /* 0x000fe2000f8e02ff */
[----:B------:R-:W-:Y:S01]  /*b1d0*/  IADD3.X R13, PT, PT, R21, UR9, R25, P0, !PT ;  /* 0x00000009150d7c10 */ /* 0x000fe200087fe419 */
[----:B------:R-:W-:Y:S01]  /*b1e0*/  IMAD R29, R38, UR5, R29 ;  /* 0x00000005261d7c24 */ /* 0x000fe2000f8e021d */
[----:B------:R-:W-:Y:S01]  /*b1f0*/  IADD3 R10, P0, PT, R10, UR8, RZ ;  /* 0x000000080a0a7c10 */ /* 0x000fe2000ff1e0ff */
[----:B------:R-:W-:Y:S01]  /*b200*/  IMAD R27, R36, UR5, R27 ;  /* 0x00000005241b7c24 */ /* 0x000fe2000f8e021b */
[----:B------:R-:W-:-:S02]  /*b210*/  IADD3 R20, P1, PT, R22, UR8, RZ ;  /* 0x0000000816147c10 */ /* 0x000fc4000ff3e0ff */
[----:B------:R-:W-:Y:S01]  /*b220*/  IADD3.X R11, PT, PT, R11, UR9, R29, P0, !PT ;  /* 0x000000090b0b7c10 */ /* 0x000fe200087fe41d */
[----:B------:R-:W5:Y:S01]  /*b230*/  LDG.E.S8 R13, desc[UR6][R12.64] ;  /* 0x000000060c0d7981 */ /* 0x000f62000c1e1300 */
[----:B------:R-:W-:-:S04]  /*b240*/  IADD3.X R21, PT, PT, R23, UR9, R27, P1, !PT ;  /* 0x0000000917157c10 */ /* 0x000fc80008ffe41b */
[----:B------:R-:W5:Y:S04]  /*b250*/  LDG.E.S8 R11, desc[UR6][R10.64] ;  /* 0x000000060a0b7981 */ /* 0x000f68000c1e1300 */
[----:B------:R-:W5:Y:S01]  /*b260*/  LDG.E.S8 R20, desc[UR6][R20.64] ;  /* 0x0000000614147981 */ /* 0x000f62000c1e1300 */
        /* <DEDUP_REMOVED lines=17> */
.L_x_2987:
[----:B------:R-:W-:Y:S05]  /*b380*/  BSYNC.RECONVERGENT B3 ;  /* 0x0000000000037941 */ /* 0x000fea0003800200 */
.L_x_2986:
        /* <DEDUP_REMOVED lines=24> */
[----:B---3--:R-:W-:Y:S02]  /*b510*/  IMAD R31, R27, UR12, RZ ;  /* 0x0000000c1b1f7c24 */ /* 0x008fe4000f8e02ff */
[----:B------:R-:W-:-:S04]  /*b520*/  IMAD.WIDE.U32 R22, R26, UR12, R6 ;  /* 0x0000000c1a167c25 */ /* 0x000fc8000f8e0006 */
[----:B------:R-:W-:Y:S01]  /*b530*/  IMAD R27, R24, UR13, R25 ;  /* 0x0000000d181b7c24 */ /* 0x000fe2000f8e0219 */
[----:B0-----:R-:W-:Y:S01]  /*b540*/  IADD3 R22, P2, PT, R22, UR14, RZ ;  /* 0x0000000e16167c10 */ /* 0x001fe2000ff5e0ff */
[----:B------:R-:W-:Y:S01]  /*b550*/  IMAD R31, R26, UR13, R31 ;  /* 0x0000000d1a1f7c24 */ /* 0x000fe2000f8e021f */
[----:B------:R-:W-:Y:S01]  /*b560*/  IADD3 R26, P1, PT, R28, UR14, RZ ;  /* 0x0000000e1c1a7c10 */ /* 0x000fe2000ff3e0ff */
[----:B----4-:R-:W-:Y:S02]  /*b570*/  IMAD R21, R21, UR12, RZ ;  /* 0x0000000c15157c24 */ /* 0x010fe4000f8e02ff */
[C---:B------:R-:W-:Y:S01]  /*b580*/  IMAD.WIDE.U32 R24, R20.reuse, UR12, R6 ;  /* 0x0000000c14187c25 */ /* 0x040fe2000f8e0006 */
[----:B------:R-:W-:Y:S02]  /*b590*/  IADD3.X R27, PT, PT, R29, UR15, R27, P1, !PT ;  /* 0x0000000f1d1b7c10 */ /* 0x000fe40008ffe41b */
[----:B------:R-:W-:Y:S01]  /*b5a0*/  IADD3.X R23, PT, PT, R23, UR15, R31, P2, !PT ;  /* 0x0000000f17177c10 */ /* 0x000fe200097fe41f */
[----:B------:R-:W-:Y:S01]  /*b5b0*/  IMAD R21, R20, UR13, R21 ;  /* 0x0000000d14157c24 */ /* 0x000fe2000f8e0215 */
[----:B------:R-:W-:Y:S01]  /*b5c0*/  IADD3 R20, P1, PT, R24, UR14, RZ ;  /* 0x0000000e18147c10 */ /* 0x000fe2000ff3e0ff */
[----:B-----5:R-:W-:-:S02]  /*b5d0*/  IMAD R31, R19, UR12, RZ ;  /* 0x0000000c131f7c24 */ /* 0x020fc4000f8e02ff */
[C---:B------:R-:W-:Y:S01]  /*b5e0*/  IMAD.WIDE.U32 R28, R18.reuse, UR12, R6 ;  /* 0x0000000c121c7c25 */ /* 0x040fe2000f8e0006 */
[----:B------:R-:W-:Y:S01]  /*b5f0*/  IADD3.X R21, PT, PT, R25, UR15, R21, P1, !PT ;  /* 0x0000000f19157c10 */ /* 0x000fe20008ffe415 */
[----:B------:R0:W2:Y:S02]  /*b600*/  LDG.E.S8 R19, desc[UR6][R26.64] ;  /* 0x000000061a137981 */ /* 0x0000a4000c1e1300 */
[----:B------:R-:W-:Y:S01]  /*b610*/  IMAD R31, R18, UR13, R31 ;  /* 0x0000000d121f7c24 */ /* 0x000fe2000f8e021f */
[----:B------:R-:W-:Y:S01]  /*b620*/  IADD3 R28, P1, PT, R28, UR14, RZ ;  /* 0x0000000e1c1c7c10 */ /* 0x000fe2000ff3e0ff */
[----:B------:R-:W-:Y:S01]  /*b630*/  IMAD R17, R17, UR12, RZ ;  /* 0x0000000c11117c24 */ /* 0x000fe2000f8e02ff */
[----:B------:R-:W2:Y:S01]  /*b640*/  LDG.E.S8 R22, desc[UR6][R22.64] ;  /* 0x0000000616167981 */ /* 0x000ea2000c1e1300 */
[C---:B------:R-:W-:Y:S01]  /*b650*/  IMAD.WIDE.U32 R24, R16.reuse, UR12, R6 ;  /* 0x0000000c10187c25 */ /* 0x040fe2000f8e0006 */
[----:B------:R-:W-:Y:S02]  /*b660*/  IADD3.X R29, PT, PT, R29, UR15, R31, P1, !PT ;  /* 0x0000000f1d1d7c10 */ /* 0x000fe40008ffe41f */
[----:B------:R-:W3:Y:S01]  /*b670*/  LDG.E.S8 R20, desc[UR6][R20.64] ;  /* 0x0000000614147981 */ /* 0x000ee2000c1e1300 */
[----:B------:R-:W-:Y:S01]  /*b680*/  IMAD R17, R16, UR13, R17 ;  /* 0x0000000d10117c24 */ /* 0x000fe2000f8e0211 */
[----:B------:R-:W-:Y:S01]  /*b690*/  IADD3 R16, P1, PT, R24, UR14, RZ ;  /* 0x0000000e18107c10 */ /* 0x000fe2000ff3e0ff */
[----:B------:R-:W-:Y:S01]  /*b6a0*/  IMAD R15, R15, UR12, RZ ;  /* 0x0000000c0f0f7c24 */ /* 0x000fe2000f8e02ff */
[----:B------:R-:W3:Y:S01]  /*b6b0*/  LDG.E.S8 R29, desc[UR6][R28.64] ;  /* 0x000000061c1d7981 */ /* 0x000ee2000c1e1300 */
[----:B0-----:R-:W-:Y:S01]  /*b6c0*/  IMAD.WIDE.U32 R26, R14, UR12, R6 ;  /* 0x0000000c0e1a7c25 */ /* 0x001fe2000f8e0006 */
[----:B------:R-:W-:-:S03]  /*b6d0*/  IADD3.X R17, PT, PT, R25, UR15, R17, P1, !PT ;  /* 0x0000000f19117c10 */ /* 0x000fc60008ffe411 */
[----:B------:R-:W-:Y:S01]  /*b6e0*/  IMAD R15, R14, UR13, R15 ;  /* 0x0000000d0e0f7c24 */ /* 0x000fe2000f8e020f */
[----:B------:R-:W-:Y:S01]  /*b6f0*/  IADD3 R14, P2, PT, R26, UR14, RZ ;  /* 0x0000000e1a0e7c10 */ /* 0x000fe2000ff5e0ff */
[----:B------:R-:W-:Y:S01]  /*b700*/  IMAD.WIDE.U32 R32, R10, UR12, R6 ;  /* 0x0000000c0a207c25 */ /* 0x000fe2000f8e0006 */
[----:B------:R-:W4:Y:S02]  /*b710*/  LDG.E.S8 R16, desc[UR6][R16.64] ;  /* 0x0000000610107981 */ /* 0x000f24000c1e1300 */
[----:B------:R-:W-:Y:S01]  /*b720*/  IADD3.X R15, PT, PT, R27, UR15, R15, P2, !PT ;  /* 0x0000000f1b0f7c10 */ /* 0x000fe200097fe40f */
[----:B------:R-:W-:-:S04]  /*b730*/  IMAD.WIDE.U32 R24, R12, UR12, R6 ;  /* 0x0000000c0c187c25 */ /* 0x000fc8000f8e0006 */
[----:B------:R-:W-:Y:S01]  /*b740*/  IMAD R7, R13, UR12, RZ ;  /* 0x0000000c0d077c24 */ /* 0x000fe2000f8e02ff */
[----:B------:R-:W4:Y:S01]  /*b750*/  LDG.E.S8 R15, desc[UR6][R14.64] ;  /* 0x000000060e0f7981 */ /* 0x000f22000c1e1300 */
[----:B------:R-:W-:Y:S02]  /*b760*/  IMAD R11, R11, UR12, RZ ;  /* 0x0000000c0b0b7c24 */ /* 0x000fe4000f8e02ff */
[----:B------:R-:W-:Y:S01]  /*b770*/  IMAD R7, R12, UR13, R7 ;  /* 0x0000000d0c077c24 */ /* 0x000fe2000f8e0207 */
[----:B------:R-:W-:Y:S01]  /*b780*/  IADD3 R12, P2, PT, R24, UR14, RZ ;  /* 0x0000000e180c7c10 */ /* 0x000fe2000ff5e0ff */
[----:B------:R-:W-:Y:S01]  /*b790*/  IMAD R11, R10, UR13, R11 ;  /* 0x0000000d0a0b7c24 */ /* 0x000fe2000f8e020b */
[----:B------:R-:W-:Y:S02]  /*b7a0*/  IADD3 R10, P1, PT, R32, UR14, RZ ;  /* 0x0000000e200a7c10 */ /* 0x000fe4000ff3e0ff */
[----:B------:R-:W-:Y:S02]  /*b7b0*/  IADD3.X R13, PT, PT, R25, UR15, R7, P2, !PT ;  /* 0x0000000f190d7c10 */ /* 0x000fe400097fe407 */
[----:B------:R-:W-:-:S04]  /*b7c0*/  IADD3.X R11, PT, PT, R33, UR15, R11, P1, !PT ;  /* 0x0000000f210b7c10 */ /* 0x000fc80008ffe40b */
        /* <DEDUP_REMOVED lines=8> */
.L_x_2991:
[----:B------:R-:W-:Y:S05]  /*b850*/  BSYNC.RECONVERGENT B4 ;  /* 0x0000000000047941 */ /* 0x000fea0003800200 */
.L_x_2990:
        /* <DEDUP_REMOVED lines=22> */
[----:B------:R-:W-:-:S04]  /*b9c0*/  IMAD.WIDE.U32 R14, R16, UR12, R6 ;  /* 0x0000000c100e7c25 */ /* 0x000fc8000f8e0006 */
[----:B------:R-:W-:Y:S01]  /*b9d0*/  IMAD R23, R16, UR13, R17 ;  /* 0x0000000d10177c24 */ /* 0x000fe2000f8e0211 */
[----:B------:R-:W-:Y:S01]  /*b9e0*/  IADD3 R14, P2, PT, R14, UR14, RZ ;  /* 0x0000000e0e0e7c10 */ /* 0x000fe2000ff5e0ff */
[----:B------:R-:W-:Y:S01]  /*b9f0*/  IMAD.WIDE.U32 R16, R18, UR12, R6 ;  /* 0x0000000c12107c25 */ /* 0x000fe2000f8e0006 */
[----:B------:R-:W2:Y:S02]  /*ba00*/  LDG.E.S8 R13, desc[UR6][R12.64] ;  /* 0x000000060c0d7981 */ /* 0x000ea4000c1e1300 */
[----:B------:R-:W-:Y:S01]  /*ba10*/  IADD3.X R15, PT, PT, R15, UR15, R23, P2, !PT ;  /* 0x0000000f0f0f7c10 */ /* 0x000fe200097fe417 */
[----:B-----5:R-:W-:Y:S01]  /*ba20*/  IMAD.WIDE.U32 R20, R10, UR12, R6 ;  /* 0x0000000c0a147c25 */ /* 0x020fe2000f8e0006 */
[----:B------:R-:W-:-:S03]  /*ba30*/  IADD3 R16, P1, PT, R16, UR14, RZ ;  /* 0x0000000e10107c10 */ /* 0x000fc6000ff3e0ff */
[----:B------:R-:W-:Y:S01]  /*ba40*/  IMAD R7, R11, UR12, RZ ;  /* 0x0000000c0b077c24 */ /* 0x000fe2000f8e02ff */
[----:B------:R-:W2:Y:S01]  /*ba50*/  LDG.E.S8 R14, desc[UR6][R14.64] ;  /* 0x000000060e0e7981 */ /* 0x000ea2000c1e1300 */
[----:B------:R-:W-:Y:S02]  /*ba60*/  IMAD R19, R18, UR13, R19 ;  /* 0x0000000d12137c24 */ /* 0x000fe4000f8e0213 */
[----:B------:R-:W-:Y:S01]  /*ba70*/  IMAD R7, R10, UR13, R7 ;  /* 0x0000000d0a077c24 */ /* 0x000fe2000f8e0207 */
[----:B------:R-:W-:Y:S02]  /*ba80*/  IADD3 R10, P2, PT, R20, UR14, RZ ;  /* 0x0000000e140a7c10 */ /* 0x000fe4000ff5e0ff */
[----:B------:R-:W-:Y:S02]  /*ba90*/  IADD3.X R17, PT, PT, R17, UR15, R19, P1, !PT ;  /* 0x0000000f11117c10 */ /* 0x000fe40008ffe413 */
[----:B------:R-:W-:-:S04]  /*baa0*/  IADD3.X R11, PT, PT, R21, UR15, R7, P2, !PT ;  /* 0x0000000f150b7c10 */ /* 0x000fc800097fe407 */
[----:B------:R-:W3:Y:S04]  /*bab0*/  LDG.E.S8 R17, desc[UR6][R16.64] ;  /* 0x0000000610117981 */ /* 0x000ee8000c1e1300 */
[----:B------:R-:W3:Y:S01]  /*bac0*/  LDG.E.S8 R10, desc[UR6][R10.64] ;  /* 0x000000060a0a7981 */ /* 0x000ee2000c1e1300 */
[----:B------:R-:W-:-:S04]  /*bad0*/  IADD3 R8, P1, PT, R8, 0x20, RZ ;  /* 0x0000002008087810 */ /* 0x000fc80007f3e0ff */
[----:B------:R-:W-:Y:S02]  /*bae0*/  IADD3.X R9, PT, PT, RZ, R9, RZ, P1, !PT ;  /* 0x00000009ff097210 */ /* 0x000fe40000ffe4ff */
[----:B--2---:R-:W-:-:S04]  /*baf0*/  IADD3 R48, PT, PT, R14, R48, R13 ;  /* 0x000000300e307210 */ /* 0x004fc80007ffe00d */
[----:B---3--:R-:W-:-:S07]  /*bb00*/  IADD3 R48, PT, PT, R10, R48, R17 ;  /* 0x000000300a307210 */ /* 0x008fce0007ffe011 */
.L_x_2993:
[----:B------:R-:W-:Y:S05]  /*bb10*/  BSYNC.RECONVERGENT B4 ;  /* 0x0000000000047941 */ /* 0x000fea0003800200 */
.L_x_2992:
[----:B------:R-:W-:Y:S05]  /*bb20*/  @!P0 BRA `(.L_x_2989) ;  /* 0x0000000000848947 */ /* 0x000fea0003800000 */
[----:B------:R-:W2:Y:S01]  /*bb30*/  LDG.E.64 R12, desc[UR6][R8.64] ;  /* 0x00000006080c7981 */ /* 0x000ea2000c1e1b00 */
[----:B------:R-:W2:Y:S01]  /*bb40*/  LDC.64 R18, c[0x0][0x758] ;  /* 0x0001d600ff127b82 */ /* 0x000ea20000000a00 */
[----:B------:R-:W-:Y:S02]  /*bb50*/  HFMA2 R17, -RZ, RZ, 0, 0 ;  /* 0x00000000ff117431 */ /* 0x000fe400000001ff */
[----:B------:R-:W-:-:S05]  /*bb60*/  IMAD.MOV.U32 R16, RZ, RZ, R6 ;  /* 0x000000ffff107224 */ /* 0x000fca00078e0006 */
[----:B------:R-:W0:Y:S01]  /*bb70*/  LDC.64 R10, c[0x0][0x728] ;  /* 0x0001ca00ff0a7b82 */ /* 0x000e220000000a00 */
[-C--:B--2---:R-:W-:Y:S02]  /*bb80*/  IMAD R13, R13, R18.reuse, RZ ;  /* 0x000000120d0d7224 */ /* 0x084fe400078e02ff */
[----:B------:R-:W-:-:S04]  /*bb90*/  IMAD.WIDE.U32 R6, R12, R18, R16 ;  /* 0x000000120c067225 */ /* 0x000fc800078e0010 */
[----:B------:R-:W-:Y:S01]  /*bba0*/  IMAD R13, R12, R19, R13 ;  /* 0x000000130c0d7224 */ /* 0x000fe200078e020d */
[----:B0-----:R-:W-:-:S04]  /*bbb0*/  IADD3 R6, P0, PT, R6, R10, RZ ;  /* 0x0000000a06067210 */ /* 0x001fc80007f1e0ff */
[----:B------:R-:W-:-:S06]  /*bbc0*/  IADD3.X R7, PT, PT, R11, R7, R13, P0, !PT ;  /* 0x000000070b077210 */ /* 0x000fcc00007fe40d */
        /* <DEDUP_REMOVED lines=11> */
[----:B------:R-:W-:Y:S01]  /*bc80*/  IMAD R5, R6, R19, R5 ;  /* 0x0000001306057224 */ /* 0x000fe200078e0205 */
[----:B------:R-:W-:-:S04]  /*bc90*/  IADD3 R6, P1, PT, R14, R10, RZ ;  /* 0x0000000a0e067210 */ /* 0x000fc80007f3e0ff */
[----:B------:R-:W-:Y:S01]  /*bca0*/  IADD3.X R7, PT, PT, R11, R15, R5, P1, !PT ;  /* 0x0000000f0b077210 */ /* 0x000fe20000ffe405 */
[----:B---3--:R-:W-:-:S05]  /*bcb0*/  @P0 IMAD.WIDE.U32 R16, R12, R18, R16 ;  /* 0x000000120c100225 */ /* 0x008fca00078e0010 */
[----:B------:R-:W2:Y:S01]  /*bcc0*/  LDG.E.S8 R7, desc[UR6][R6.64] ;  /* 0x0000000606077981 */ /* 0x000ea2000c1e1300 */
[----:B------:R-:W-:Y:S01]  /*bcd0*/  @P0 IMAD R13, R13, R18, RZ ;  /* 0x000000120d0d0224 */ /* 0x000fe200078e02ff */
[----:B------:R-:W-:-:S03]  /*bce0*/  @P0 IADD3 R10, P1, PT, R16, R10, RZ ;  /* 0x0000000a100a0210 */ /* 0x000fc60007f3e0ff */
[----:B------:R-:W-:-:S05]  /*bcf0*/  @P0 IMAD R13, R12, R19, R13 ;  /* 0x000000130c0d0224 */ /* 0x000fca00078e020d */
[----:B------:R-:W-:-:S06]  /*bd00*/  @P0 IADD3.X R11, PT, PT, R11, R17, R13, P1, !PT ;  /* 0x000000110b0b0210 */ /* 0x000fcc0000ffe40d */
[----:B------:R-:W3:Y:S01]  /*bd10*/  @P0 LDG.E.S8 R11, desc[UR6][R10.64] ;  /* 0x000000060a0b0981 */ /* 0x000ee2000c1e1300 */
[----:B--2---:R-:W-:-:S04]  /*bd20*/  IADD3 R48, PT, PT, R7, R48, RZ ;  /* 0x0000003007307210 */ /* 0x004fc80007ffe0ff */
[----:B---3--:R-:W-:-:S07]  /*bd30*/  @P0 IADD3 R48, PT, PT, R11, R48, RZ ;  /* 0x000000300b300210 */ /* 0x008fce0007ffe0ff */
.L_x_2989:
[----:B------:R-:W-:Y:S05]  /*bd40*/  BSYNC.RECONVERGENT B3 ;  /* 0x0000000000037941 */ /* 0x000fea0003800200 */
.L_x_2985:
[----:B------:R-:W-:Y:S05]  /*bd50*/  BSYNC.RECONVERGENT B2 ;  /* 0x0000000000027941 */ /* 0x000fea0003800200 */
.L_x_2984:
[----:B------:R-:W0:Y:S01]  /*bd60*/  LDCU.64 UR12, c[0x0][0x710] ;  /* 0x0000e200ff0c77ac */ /* 0x000e220008000a00 */
[----:B------:R-:W-:Y:S02]  /*bd70*/  IADD3 R3, PT, PT, R3, 0x80, RZ ;  /* 0x0000008003037810 */ /* 0x000fe40007ffe0ff */
[----:B0-----:R-:W-:-:S04]  /*bd80*/  IADD3 R4, P0, PT, R4, UR12, RZ ;  /* 0x0000000c04047c10 */ /* 0x001fc8000ff1e0ff */
[----:B------:R-:W-:Y:S02]  /*bd90*/  IADD3.X R5, PT, PT, RZ, UR13, RZ, P0, !PT ;  /* 0x0000000dff057c10 */ /* 0x000fe400087fe4ff */
[----:B------:R-:W-:-:S03]  /*bda0*/  ISETP.GE.AND P0, PT, R3, UR11, PT ;  /* 0x0000000b03007c0c */ /* 0x000fc6000bf06270 */
[----:B------:R0:W-:Y:S10]  /*bdb0*/  STG.E.U8 desc[UR6][R4.64], R48 ;  /* 0x0000003004007986 */ /* 0x0001f4000c101106 */
        /* <DEDUP_REMOVED lines=399> */
.L_x_2995:
        /* <DEDUP_REMOVED lines=34> */
.L_x_3000:
        /* <DEDUP_REMOVED lines=36> */
[----:B------:R-:W2:Y:S01]  /*db10*/  LDG.E.S8 R44, desc[UR6][R44.64] ;  /* 0x000000062c2c7981 */ /* 0x000ea2000c1e1300 */
[----:B------:R-:W-:Y:S01]  /*db20*/  IMAD.WIDE.U32 R40, R16, UR12, R10 ;  /* 0x0000000c10287c25 */ /* 0x000fe2000f8e000a */
[----:B------:R-:W-:-:S02]  /*db30*/  IADD3.X R43, PT, PT, R43, UR15, R49, P0, !PT ;  /* 0x0000000f2b2b7c10 */ /* 0x000fc400087fe431 */
[----:B------:R-:W2:Y:S01]  /*db40*/  LDG.E.S8 R35, desc[UR6][R34.64] ;  /* 0x0000000622237981 */ /* 0x000ea2000c1e1300 */
[----:B------:R-:W-:Y:S01]  /*db50*/  IMAD R17, R16, UR13, R17 ;  /* 0x0000000d10117c24 */ /* 0x000fe2000f8e0211 */
[----:B------:R-:W-:Y:S01]  /*db60*/  IADD3 R16, P0, PT, R40, UR14, RZ ;  /* 0x0000000e28107c10 */ /* 0x000fe2000ff1e0ff */
[----:B-----5:R-:W-:Y:S01]  /*db70*/  IMAD R29, R29, UR12, RZ ;  /* 0x0000000c1d1d7c24 */ /* 0x020fe2000f8e02ff */
        /* <DEDUP_REMOVED lines=91> */
.L_x_2999:
[----:B------:R-:W-:Y:S05]  /*e130*/  BSYNC.RECONVERGENT B3 ;  /* 0x0000000000037941 */ /* 0x000fea0003800200 */
.L_x_2998:
        /* <DEDUP_REMOVED lines=76> */
.L_x_3003:
[----:B------:R-:W-:Y:S05]  /*e600*/  BSYNC.RECONVERGENT B4 ;  /* 0x0000000000047941 */ /* 0x000fea0003800200 */
.L_x_3002:
        /* <DEDUP_REMOVED lines=43> */
.L_x_3005:
[----:B------:R-:W-:Y:S05]  /*e8c0*/  BSYNC.RECONVERGENT B4 ;  /* 0x0000000000047941 */ /* 0x000fea0003800200 */
.L_x_3004:
[----:B------:R-:W-:Y:S05]  /*e8d0*/  @!P0 BRA `(.L_x_3001) ;  /* 0x0000000000848947 */ /* 0x000fea0003800000 */
[----:B------:R-:W2:Y:S01]  /*e8e0*/  LDG.E.64 R12, desc[UR6][R8.64] ;  /* 0x00000006080c7981 */ /* 0x000ea2000c1e1b00 */
[----:B------:R-:W2:Y:S01]  /*e8f0*/  LDC.64 R18, c[0x0][0x758] ;  /* 0x0001d600ff127b82 */ /* 0x000ea20000000a00 */
[----:B------:R-:W-:Y:S01]  /*e900*/  MOV R16, R6 ;  /* 0x0000000600107202 */ /* 0x000fe20000000f00 */
[----:B------:R-:W-:-:S06]  /*e910*/  HFMA2 R17, -RZ, RZ, 0, 0 ;  /* 0x00000000ff117431 */ /* 0x000fcc00000001ff */
        /* <DEDUP_REMOVED lines=27> */
[----:B--2---:R-:W-:-:S05]  /*ead0*/  IMAD.IADD R48, R7, 0x1, R48 ;  /* 0x0000000107307824 */ /* 0x004fca00078e0230 */
[----:B---3--:R-:W-:-:S07]  /*eae0*/  @P0 IADD3 R48, PT, PT, R11, R48, RZ ;  /* 0x000000300b300210 */ /* 0x008fce0007ffe0ff */
.L_x_3001:
[----:B------:R-:W-:Y:S05]  /*eaf0*/  BSYNC.RECONVERGENT B3 ;  /* 0x0000000000037941 */ /* 0x000fea0003800200 */
.L_x_2997:
[----:B------:R-:W-:Y:S05]  /*eb00*/  BSYNC.RECONVERGENT B2 ;  /* 0x0000000000027941 */ /* 0x000fea0003800200 */
.L_x_2996:
[----:B------:R-:W0:Y:S01]  /*eb10*/  LDCU.64 UR12, c[0x0][0x710] ;  /* 0x0000e200ff0c77ac */ /* 0x000e220008000a00 */
[----:B------:R-:W-:Y:S02]  /*eb20*/  IADD3 R3, PT, PT, R3, 0x80, RZ ;  /* 0x0000008003037810 */ /* 0x000fe40007ffe0ff */
[----:B0-----:R-:W-:-:S04]  /*eb30*/  IADD3 R4, P0, PT, R4, UR12, RZ ;  /* 0x0000000c04047c10 */ /* 0x001fc8000ff1e0ff */
[----:B------:R-:W-:-:S05]  /*eb40*/  IADD3.X R5, PT, PT, RZ, UR13, RZ, P0, !PT ;  /* 0x0000000dff057c10 */ /* 0x000fca00087fe4ff */
[----:B------:R0:W-:Y:S04]  /*eb50*/  STG.E.U8 desc[UR6][R4.64], R48 ;  /* 0x0000003004007986 */ /* 0x0001e8000c101106 */
.L_x_2982:
        /* <DEDUP_REMOVED lines=400> */
.L_x_3007:
        /* <DEDUP_REMOVED lines=34> */
.L_x_3012:
        /* <DEDUP_REMOVED lines=134> */
.L_x_3011:
[----:B------:R-:W-:Y:S05]  /*10ee0*/  BSYNC.RECONVERGENT B3 ;  /* 0x0000000000037941 */ /* 0x000fea0003800200 */
.L_x_3010:
        /* <DEDUP_REMOVED lines=76> */
.L_x_3015:
[----:B------:R-:W-:Y:S05]  /*113b0*/  BSYNC.RECONVERGENT B4 ;  /* 0x0000000000047941 */ /* 0x000fea0003800200 */
.L_x_3014:
        /* <DEDUP_REMOVED lines=43> */
.L_x_3017:
[----:B------:R-:W-:Y:S05]  /*11670*/  BSYNC.RECONVERGENT B4 ;  /* 0x0000000000047941 */ /* 0x000fea0003800200 */
.L_x_3016:
        /* <DEDUP_REMOVED lines=34> */
.L_x_3013:
[----:B------:R-:W-:Y:S05]  /*118a0*/  BSYNC.RECONVERGENT B3 ;  /* 0x0000000000037941 */ /* 0x000fea0003800200 */
.L_x_3009:
[----:B------:R-:W-:Y:S05]  /*118b0*/  BSYNC.RECONVERGENT B2 ;  /* 0x0000000000027941 */ /* 0x000fea0003800200 */
.L_x_3008:
[----:B------:R-:W0:Y:S01]  /*118c0*/  LDCU.64 UR12, c[0x0][0x710] ;  /* 0x0000e200ff0c77ac */ /* 0x000e220008000a00 */
[----:B------:R-:W-:Y:S01]  /*118d0*/  VIADD R3, R3, 0x80 ;  /* 0x0000008003037836 */ /* 0x000fe20000000000 */
[----:B0-----:R-:W-:-:S04]  /*118e0*/  IADD3 R4, P0, PT, R4, UR12, RZ ;  /* 0x0000000c04047c10 */ /* 0x001fc8000ff1e0ff */
[----:B------:R-:W-:-:S05]  /*118f0*/  IADD3.X R5, PT, PT, RZ, UR13, RZ, P0, !PT ;  /* 0x0000000dff057c10 */ /* 0x000fca00087fe4ff */
[----:B------:R1:W-:Y:S04]  /*11900*/  STG.E.U8 desc[UR6][R4.64], R48 ;  /* 0x0000003004007986 */ /* 0x0003e8000c101106 */
.L_x_2994:
        /* <DEDUP_REMOVED lines=400> */
.L_x_3019:
        /* <DEDUP_REMOVED lines=25> */
[----:B------:R-:W-:Y:S02]  /*133a0*/  MOV R48, RZ ;  /* 0x000000ff00307202 */ /* 0x000fe40000000f00 */
[----:B0-----:R-:W-:-:S04]  /*133b0*/  LEA R8, P1, R10, UR12, 0x3 ;  /* 0x0000000c0a087c11 */ /* 0x001fc8000f8218ff */
[----:B------:R-:W-:-:S05]  /*133c0*/  LEA.HI.X R9, R10, UR13, R11, 0x3, P1 ;  /* 0x0000000d0a097c11 */ /* 0x000fca00088f1c0b */
[----:B------:R-:W-:Y:S05]  /*133d0*/  @!P0 BRA `(.L_x_3023) ;  /* 0x00000008002c8947 */ /* 0x000fea0003800000 */
[----:B------:R-:W-:Y:S01]  /*133e0*/  HFMA2 R48, -RZ, RZ, 0, 0 ;  /* 0x00000000ff307431 */ /* 0x000fe200000001ff */
[----:B------:R-:W-:Y:S01]  /*133f0*/  BSSY.RECONVERGENT B4, `(.L_x_3023) ;  /* 0x0000089000047945 */ /* 0x000fe20003800200 */
[----:B------:R-:W-:Y:S02]  /*13400*/  MOV R18, R8 ;  /* 0x0000000800127202 */ /* 0x000fe40000000f00 */
[----:B------:R-:W-:Y:S02]  /*13410*/  LOP3.LUT R46, R46, 0x7fffffff, RZ, 0xc0, !PT ;  /* 0x7fffffff2e2e7812 */ /* 0x000fe400078ec0ff */
[----:B------:R-:W-:-:S07]  /*13420*/  LOP3.LUT R47, R5, 0xfffffff0, RZ, 0xc0, !PT ;  /* 0xfffffff0052f7812 */ /* 0x000fce00078ec0ff */
.L_x_3024:
        /* <DEDUP_REMOVED lines=19> */
[----:B------:R-:W-:-:S02]  /*13560*/  MOV R10, R6 ;  /* 0x00000006000a7202 */ /* 0x000fc40000000f00 */
[----:B------:R-:W-:Y:S01]  /*13570*/  MOV R11, RZ ;  /* 0x000000ff000b7202 */ /* 0x000fe20000000f00 */
        /* <DEDUP_REMOVED lines=113> */
.L_x_3023:
[----:B------:R-:W-:Y:S05]  /*13c90*/  BSYNC.RECONVERGENT B3 ;  /* 0x0000000000037941 */ /* 0x000fea0003800200 */
.L_x_3022:
        /* <DEDUP_REMOVED lines=21> */
[----:B------:R-:W-:Y:S01]  /*13df0*/  MOV R7, RZ ;  /* 0x000000ff00077202 */ /* 0x000fe20000000f00 */
[----:B--2---:R-:W-:-:S02]  /*13e00*/  IMAD R25, R25, UR12, RZ ;  /* 0x0000000c19197c24 */ /* 0x004fc4000f8e02ff */
        /* <DEDUP_REMOVED lines=53> */
.L_x_3027:
[----:B------:R-:W-:Y:S05]  /*14160*/  BSYNC.RECONVERGENT B4 ;  /* 0x0000000000047941 */ /* 0x000fea0003800200 */
.L_x_3026:
        /* <DEDUP_REMOVED lines=43> */
.L_x_3029:
[----:B------:R-:W-:Y:S05]  /*14420*/  BSYNC.RECONVERGENT B4 ;  /* 0x0000000000047941 */ /* 0x000fea0003800200 */
.L_x_3028:
        /* <DEDUP_REMOVED lines=34> */
.L_x_3025:
[----:B------:R-:W-:Y:S05]  /*14650*/  BSYNC.RECONVERGENT B3 ;  /* 0x0000000000037941 */ /* 0x000fea0003800200 */
.L_x_3021:
[----:B------:R-:W-:Y:S05]  /*14660*/  BSYNC.RECONVERGENT B2 ;  /* 0x0000000000027941 */ /* 0x000fea0003800200 */
.L_x_3020:
[----:B------:R-:W0:Y:S01]  /*14670*/  LDCU.64 UR12, c[0x0][0x710] ;  /* 0x0000e200ff0c77ac */ /* 0x000e220008000a00 */
[----:B------:R-:W-:Y:S02]  /*14680*/  IADD3 R3, PT, PT, R3, 0x80, RZ ;  /* 0x0000008003037810 */ /* 0x000fe40007ffe0ff */
[----:B0-----:R-:W-:-:S04]  /*14690*/  IADD3 R4, P0, PT, R4, UR12, RZ ;  /* 0x0000000c04047c10 */ /* 0x001fc8000ff1e0ff */
[----:B------:R-:W-:-:S05]  /*146a0*/  IADD3.X R5, PT, PT, RZ, UR13, RZ, P0, !PT ;  /* 0x0000000dff057c10 */ /* 0x000fca00087fe4ff */
[----:B------:R1:W-:Y:S04]  /*146b0*/  STG.E.U8 desc[UR6][R4.64], R48 ;  /* 0x0000003004007986 */ /* 0x0003e8000c101106 */
.L_x_3006:
        /* <DEDUP_REMOVED lines=400> */
.L_x_3031:
        /* <DEDUP_REMOVED lines=30> */
[----:B------:R-:W-:Y:S01]  /*161a0*/  MOV R18, R8 ;  /* 0x0000000800127202 */ /* 0x000fe20000000f00 */
[----:B------:R-:W-:Y:S01]  /*161b0*/  IMAD.MOV.U32 R48, RZ, RZ, RZ ;  /* 0x000000ffff307224 */ /* 0x000fe200078e00ff */
[----:B------:R-:W-:Y:S02]  /*161c0*/  LOP3.LUT R46, R46, 0x7fffffff, RZ, 0xc0, !PT ;  /* 0x7fffffff2e2e7812 */ /* 0x000fe400078ec0ff */
[----:B------:R-:W-:-:S07]  /*161d0*/  LOP3.LUT R47, R5, 0xfffffff0, RZ, 0xc0, !PT ;  /* 0xfffffff0052f7812 */ /* 0x000fce00078ec0ff */
.L_x_3036:
        /* <DEDUP_REMOVED lines=134> */
.L_x_3035:
[----:B------:R-:W-:Y:S05]  /*16a40*/  BSYNC.RECONVERGENT B3 ;  /* 0x0000000000037941 */ /* 0x000fea0003800200 */
.L_x_3034:
        /* <DEDUP_REMOVED lines=76> */
.L_x_3039:
[----:B------:R-:W-:Y:S05]  /*16f10*/  BSYNC.RECONVERGENT B4 ;  /* 0x0000000000047941 */ /* 0x000fea0003800200 */
.L_x_3038:
        /* <DEDUP_REMOVED lines=43> */
.L_x_3041:
[----:B------:R-:W-:Y:S05]  /*171d0*/  BSYNC.RECONVERGENT B4 ;  /* 0x0000000000047941 */ /* 0x000fea0003800200 */
.L_x_3040:
        /* <DEDUP_REMOVED lines=34> */
.L_x_3037:
[----:B------:R-:W-:Y:S05]  /*17400*/  BSYNC.RECONVERGENT B3 ;  /* 0x0000000000037941 */ /* 0x000fea0003800200 */
.L_x_3033:
[----:B------:R-:W-:Y:S05]  /*17410*/  BSYNC.RECONVERGENT B2 ;  /* 0x0000000000027941 */ /* 0x000fea0003800200 */
.L_x_3032:
[----:B------:R-:W0:Y:S01]  /*17420*/  LDCU.64 UR12, c[0x0][0x710] ;  /* 0x0000e200ff0c77ac */ /* 0x000e220008000a00 */
[----:B------:R-:W-:Y:S02]  /*17430*/  IADD3 R3, PT, PT, R3, 0x80, RZ ;  /* 0x0000008003037810 */ /* 0x000fe40007ffe0ff */
[----:B0-----:R-:W-:-:S04]  /*17440*/  IADD3 R4, P0, PT, R4, UR12, RZ ;  /* 0x0000000c04047c10 */ /* 0x001fc8000ff1e0ff */
[----:B------:R-:W-:-:S05]  /*17450*/  IADD3.X R5, PT, PT, RZ, UR13, RZ, P0, !PT ;  /* 0x0000000dff057c10 */ /* 0x000fca00087fe4ff */
[----:B------:R2:W-:Y:S04]  /*17460*/  STG.E.U8 desc[UR6][R4.64], R48 ;  /* 0x0000003004007986 */ /* 0x0005e8000c101106 */
.L_x_3018:
        /* <DEDUP_REMOVED lines=401> */
.L_x_3043:
        /* <DEDUP_REMOVED lines=34> */
.L_x_3048:
        /* <DEDUP_REMOVED lines=134> */
.L_x_3047:
[----:B------:R-:W-:Y:S05]  /*19800*/  BSYNC.RECONVERGENT B3 ;  /* 0x0000000000037941 */ /* 0x000fea0003800200 */
.L_x_3046:
        /* <DEDUP_REMOVED lines=21> */
[----:B------:R-:W-:-:S02]  /*19960*/  IMAD.MOV.U32 R7, RZ, RZ, RZ ;  /* 0x000000ffff077224 */ /* 0x000fc400078e00ff */
        /* <DEDUP_REMOVED lines=54> */
.L_x_3051:
[----:B------:R-:W-:Y:S05]  /*19cd0*/  BSYNC.RECONVERGENT B4 ;  /* 0x0000000000047941 */ /* 0x000fea0003800200 */
.L_x_3050:
        /* <DEDUP_REMOVED lines=43> */
.L_x_3053:
[----:B------:R-:W-:Y:S05]  /*19f90*/  BSYNC.RECONVERGENT B4 ;  /* 0x0000000000047941 */ /* 0x000fea0003800200 */
.L_x_3052:
        /* <DEDUP_REMOVED lines=34> */
.L_x_3049:
[----:B------:R-:W-:Y:S05]  /*1a1c0*/  BSYNC.RECONVERGENT B3 ;  /* 0x0000000000037941 */ /* 0x000fea0003800200 */
.L_x_3045:
[----:B------:R-:W-:Y:S05]  /*1a1d0*/  BSYNC.RECONVERGENT B2 ;  /* 0x0000000000027941 */ /* 0x000fea0003800200 */
.L_x_3044:
[----:B------:R-:W0:Y:S01]  /*1a1e0*/  LDCU.64 UR12, c[0x0][0x710] ;  /* 0x0000e200ff0c77ac */ /* 0x000e220008000a00 */
[----:B------:R-:W-:Y:S02]  /*1a1f0*/  IADD3 R3, PT, PT, R3, 0x80, RZ ;  /* 0x0000008003037810 */ /* 0x000fe40007ffe0ff */
[----:B0-----:R-:W-:-:S04]  /*1a200*/  IADD3 R4, P0, PT, R4, UR12, RZ ;  /* 0x0000000c04047c10 */ /* 0x001fc8000ff1e0ff */
[----:B------:R-:W-:-:S05]  /*1a210*/  IADD3.X R5, PT, PT, RZ, UR13, RZ, P0, !PT ;  /* 0x0000000dff057c10 */ /* 0x000fca00087fe4ff */
[----:B------:R2:W-:Y:S04]  /*1a220*/  STG.E.U8 desc[UR6][R4.64], R48 ;  /* 0x0000003004007986 */ /* 0x0005e8000c101106 */
.L_x_3030:
[----:B------:R-:W-:-:S13]  /*1a230*/  ISETP.GE.AND P0, PT, R3, UR11, PT ;  /* 0x0000000b03007c0c */ /* 0x000fda000bf06270 */
[----:B------:R-:W-:Y:S05]  /*1a240*/  @P0 BREAK.RELIABLE B0 ;  /* 0x0000000000000942 */ /* 0x000fea0003800100 */
[----:B------:R-:W-:Y:S05]  /*1a250*/  @P0 BRA `(.L_x_3042) ;  /* 0x0000002c00680947 */ /* 0x000fea0003800000 */
[----:B------:R-:W-:Y:S05]  /*1a260*/  BSYNC.RELIABLE B0 ;  /* 0x0000000000007941 */ /* 0x000fea0003800100 */
.L_x_2981:
        /* <DEDUP_REMOVED lines=398> */
.L_x_3054:
        /* <DEDUP_REMOVED lines=34> */
.L_x_3059:
        /* <DEDUP_REMOVED lines=134> */
.L_x_3058:
[----:B------:R-:W-:Y:S05]  /*1c5d0*/  BSYNC.RECONVERGENT B3 ;  /* 0x0000000000037941 */ /* 0x000fea0003800200 */
.L_x_3057:
        /* <DEDUP_REMOVED lines=76> */
.L_x_3062:
[----:B------:R-:W-:Y:S05]  /*1caa0*/  BSYNC.RECONVERGENT B4 ;  /* 0x0000000000047941 */ /* 0x000fea0003800200 */
.L_x_3061:
        /* <DEDUP_REMOVED lines=43> */
.L_x_3064:
[----:B------:R-:W-:Y:S05]  /*1cd60*/  BSYNC.RECONVERGENT B4 ;  /* 0x0000000000047941 */ /* 0x000fea0003800200 */
.L_x_3063:
        /* <DEDUP_REMOVED lines=34> */
.L_x_3060:
[----:B------:R-:W-:Y:S05]  /*1cf90*/  BSYNC.RECONVERGENT B3 ;  /* 0x0000000000037941 */ /* 0x000fea0003800200 */
.L_x_3056:
[----:B------:R-:W-:Y:S05]  /*1cfa0*/  BSYNC.RECONVERGENT B2 ;  /* 0x0000000000027941 */ /* 0x000fea0003800200 */
.L_x_3055:
[----:B------:R-:W0:Y:S01]  /*1cfb0*/  LDCU.64 UR12, c[0x0][0x710] ;  /* 0x0000e200ff0c77ac */ /* 0x000e220008000a00 */
[----:B------:R-:W-:Y:S02]  /*1cfc0*/  IADD3 R3, PT, PT, R3, 0x80, RZ ;  /* 0x0000008003037810 */ /* 0x000fe40007ffe0ff */
[----:B0-----:R-:W-:-:S04]  /*1cfd0*/  IADD3 R4, P0, PT, R4, UR12, RZ ;  /* 0x0000000c04047c10 */ /* 0x001fc8000ff1e0ff */
[----:B------:R-:W-:-:S05]  /*1cfe0*/  IADD3.X R5, PT, PT, RZ, UR13, RZ, P0, !PT ;  /* 0x0000000dff057c10 */ /* 0x000fca00087fe4ff */
[----:B------:R3:W-:Y:S04]  /*1cff0*/  STG.E.U8 desc[UR6][R4.64], R48 ;  /* 0x0000003004007986 */ /* 0x0007e8000c101106 */
.L_x_3042:
[----:B------:R-:W-:Y:S05]  /*1d000*/  BSYNC.RECONVERGENT B1 ;  /* 0x0000000000017941 */ /* 0x000fea0003800200 */
.L_x_2980:
        /* <DEDUP_REMOVED lines=401> */
.L_x_3065:
        /* <DEDUP_REMOVED lines=23> */
[C---:B--2---:R-:W-:Y:S02]  /*1ea90*/  LEA R8, P2, R4.reuse, UR8, 0x3 ;  /* 0x0000000804087c11 */ /* 0x044fe4000f8418ff */
[----:B------:R-:W-:Y:S02]  /*1eaa0*/  IADD3.X R3, PT, PT, RZ, UR5, RZ, P1, !PT ;  /* 0x00000005ff037c10 */ /* 0x000fe40008ffe4ff */
[----:B------:R-:W-:-:S07]  /*1eab0*/  LEA.HI.X R9, R4, UR9, R5, 0x3, P2 ;  /* 0x0000000904097c11 */ /* 0x000fce00090f1c05 */
[----:B0---4-:R-:W-:Y:S05]  /*1eac0*/  @!P0 BRA `(.L_x_3067) ;  /* 0x0000001000b88947 */ /* 0x011fea0003800000 */
        /* <DEDUP_REMOVED lines=9> */
[----:B------:R-:W-:Y:S02]  /*1eb60*/  MOV R14, R4 ;  /* 0x00000004000e7202 */ /* 0x000fe40000000f00 */
[----:B------:R-:W-:Y:S02]  /*1eb70*/  MOV R15, R5 ;  /* 0x00000005000f7202 */ /* 0x000fe40000000f00 */
[----:B------:R-:W-:Y:S02]  /*1eb80*/  LOP3.LUT R44, R11, 0x7fffffff, RZ, 0xc0, !PT ;  /* 0x7fffffff0b2c7812 */ /* 0x000fe400078ec0ff */
[----:B------:R-:W-:Y:S02]  /*1eb90*/  LOP3.LUT R45, R0, 0xfffffff0, RZ, 0xc0, !PT ;  /* 0xfffffff0002d7812 */ /* 0x000fe400078ec0ff */
[----:B------:R-:W-:-:S07]  /*1eba0*/  MOV R46, RZ ;  /* 0x000000ff002e7202 */ /* 0x000fce0000000f00 */
.L_x_3070:
        /* <DEDUP_REMOVED lines=27> */
[--C-:B------:R-:W-:Y:S01]  /*1ed60*/  IMAD.WIDE.U32 R34, R42, UR10, R6.reuse ;  /* 0x0000000a2a227c25 */ /* 0x100fe2000f8e0006 */
[----:B------:R-:W2:Y:S03]  /*1ed70*/  LDG.E.S8 R39, desc[UR6][R38.64] ;  /* 0x0000000626277981 */ /* 0x000ea6000c1e1300 */
[----:B-----5:R-:W-:Y:S02]  /*1ed80*/  IMAD R13, R13, UR10, RZ ;  /* 0x0000000a0d0d7c24 */ /* 0x020fe4000f8e02ff */
[----:B------:R-:W-:Y:S01]  /*1ed90*/  IMAD.WIDE.U32 R36, R12, UR10, R6 ;  /* 0x0000000a0c247c25 */ /* 0x000fe2000f8e0006 */
[----:B------:R-:W-:Y:S02]  /*1eda0*/  IADD3.X R41, PT, PT, R41, UR13, R43, P0, !PT ;  /* 0x0000000d29297c10 */ /* 0x000fe400087fe42b */
[----:B------:R-:W-:Y:S01]  /*1edb0*/  IADD3 R34, P1, PT, R34, UR12, RZ ;  /* 0x0000000c22227c10 */ /* 0x000fe2000ff3e0ff */
[----:B------:R-:W-:-:S02]  /*1edc0*/  IMAD R49, R42, UR11, R49 ;  /* 0x0000000b2a317c24 */ /* 0x000fc4000f8e0231 */
[----:B------:R-:W-:Y:S01]  /*1edd0*/  IMAD R13, R12, UR11, R13 ;  /* 0x0000000b0c0d7c24 */ /* 0x000fe2000f8e020d */
[----:B------:R-:W-:Y:S01]  /*1ede0*/  IADD3 R12, P0, PT, R36, UR12, RZ ;  /* 0x0000000c240c7c10 */ /* 0x000fe2000ff1e0ff */
[----:B------:R-:W-:Y:S01]  /*1edf0*/  IMAD R25, R25, UR10, RZ ;  /* 0x0000000a19197c24 */ /* 0x000fe2000f8e02ff */
[----:B------:R-:W-:Y:S01]  /*1ee00*/  IADD3.X R35, PT, PT, R35, UR13, R49, P1, !PT ;  /* 0x0000000d23237c10 */ /* 0x000fe20008ffe431 */
[----:B------:R-:W-:Y:S01]  /*1ee10*/  IMAD.WIDE.U32 R42, R24, UR10, R6 ;  /* 0x0000000a182a7c25 */ /* 0x000fe2000f8e0006 */
[----:B------:R-:W-:Y:S01]  /*1ee20*/  IADD3.X R13, PT, PT, R37, UR13, R13, P0, !PT ;  /* 0x0000000d250d7c10 */ /* 0x000fe200087fe40d */
[----:B------:R-:W3:Y:S02]  /*1ee30*/  LDG.E.S8 R40, desc[UR6][R40.64] ;  /* 0x0000000628287981 */ /* 0x000ee4000c1e1300 */
[----:B------:R-:W-:Y:S02]  /*1ee40*/  IMAD R11, R11, UR10, RZ ;  /* 0x0000000a0b0b7c24 */ /* 0x000fe4000f8e02ff */
[----:B------:R-:W-:Y:S01]  /*1ee50*/  IMAD.WIDE.U32 R36, R10, UR10, R6 ;  /* 0x0000000a0a247c25 */ /* 0x000fe2000f8e0006 */
[----:B------:R0:W2:Y:S03]  /*1ee60*/  LDG.E.S8 R34, desc[UR6][R34.64] ;  /* 0x0000000622227981 */ /* 0x0000a6000c1e1300 */
[----:B------:R-:W-:Y:S01]  /*1ee70*/  IMAD R25, R24, UR11, R25 ;  /* 0x0000000b18197c24 */ /* 0x000fe2000f8e0219 */
[----:B------:R-:W-:Y:S01]  /*1ee80*/  IADD3 R24, P0, PT, R42, UR12, RZ ;  /* 0x0000000c2a187c10 */ /* 0x000fe2000ff1e0ff */
[----:B------:R-:W-:Y:S01]  /*1ee90*/  IMAD R49, R10, UR11, R11 ;  /* 0x0000000b0a317c24 */ /* 0x000fe2000f8e020b */
[----:B------:R-:W3:Y:S01]  /*1eea0*/  LDG.E.S8 R13, desc[UR6][R12.64] ;  /* 0x000000060c0d7981 */ /* 0x000ee2000c1e1300 */
        /* <DEDUP_REMOVED lines=16> */
[----:B------:R-:W-:Y:S01]  /*1efb0*/  IMAD.WIDE.U32 R28, R8, UR10, R6 ;  /* 0x0000000a081c7c25 */ /* 0x000fe2000f8e0006 */
[----:B------:R-:W-:Y:S01]  /*1efc0*/  IADD3 R36, P1, PT, R36, UR12, RZ ;  /* 0x0000000c24247c10 */ /* 0x000fe2000ff3e0ff */
[----:B------:R-:W5:Y:S02]  /*1efd0*/  LDG.E.S8 R27, desc[UR6][R26.64] ;  /* 0x000000061a1b7981 */ /* 0x000f64000c1e1300 */
[----:B------:R-:W-:Y:S01]  /*1efe0*/  IMAD R21, R20, UR11, R21 ;  /* 0x0000000b14157c24 */ /* 0x000fe2000f8e0215 */
[----:B------:R-:W-:Y:S01]  /*1eff0*/  IADD3 R20, P0, PT, R42, UR12, RZ ;  /* 0x0000000c2a147c10 */ /* 0x000fe2000ff1e0ff */
[----:B0-----:R-:W-:Y:S02]  /*1f000*/  IMAD R25, R8, UR11, R9 ;  /* 0x0000000b08197c24 */ /* 0x001fe4000f8e0209 */
[----:B-1----:R-:W-:-:S02]  /*1f010*/  IMAD R11, R23, UR10, RZ ;  /* 0x0000000a170b7c24 */ /* 0x002fc4000f8e02ff */
[----:B------:R-:W-:Y:S01]  /*1f020*/  IMAD.WIDE.U32 R8, R22, UR10, R6 ;  /* 0x0000000a16087c25 */ /* 0x000fe2000f8e0006 */
[----:B------:R-:W-:-:S03]  /*1f030*/  IADD3.X R21, PT, PT, R43, UR13, R21, P0, !PT ;  /* 0x0000000d2b157c10 */ /* 0x000fc600087fe415 */
[----:B------:R-:W-:Y:S01]  /*1f040*/  IMAD R11, R22, UR11, R11 ;  /* 0x0000000b160b7c24 */ /* 0x000fe2000f8e020b */
[----:B------:R-:W-:Y:S01]  /*1f050*/  IADD3 R8, P0, PT, R8, UR12, RZ ;  /* 0x0000000c08087c10 */ /* 0x000fe2000ff1e0ff */
[----:B------:R-:W-:Y:S01]  /*1f060*/  IMAD R5, R5, UR10, RZ ;  /* 0x0000000a05057c24 */ /* 0x000fe2000f8e02ff */
[----:B------:R-:W-:Y:S01]  /*1f070*/  IADD3.X R37, PT, PT, R37, UR13, R49, P1, !PT ;  /* 0x0000000d25257c10 */ /* 0x000fe20008ffe431 */
[----:B------:R-:W-:Y:S01]  /*1f080*/  IMAD.WIDE.U32 R22, R4, UR10, R6 ;  /* 0x0000000a04167c25 */ /* 0x000fe2000f8e0006 */
[----:B------:R-:W-:Y:S01]  /*1f090*/  IADD3 R28, P1, PT, R28, UR12, RZ ;  /* 0x0000000c1c1c7c10 */ /* 0x000fe2000ff3e0ff */
[----:B------:R-:W5:Y:S01]  /*1f0a0*/  LDG.E.S8 R20, desc[UR6][R20.64] ;  /* 0x0000000614147981 */ /* 0x000f62000c1e1300 */
[----:B------:R-:W-:Y:S01]  /*1f0b0*/  IADD3.X R9, PT, PT, R9, UR13, R11, P0, !PT ;  /* 0x0000000d09097c10 */ /* 0x000fe200087fe40b */
[----:B------:R-:W-:Y:S01]  /*1f0c0*/  IMAD R5, R4, UR11, R5 ;  /* 0x0000000b04057c24 */ /* 0x000fe2000f8e0205 */
[----:B------:R-:W-:Y:S01]  /*1f0d0*/  IADD3 R4, P0, PT, R22, UR12, RZ ;  /* 0x0000000c16047c10 */ /* 0x000fe2000ff1e0ff */
[----:B------:R-:W-:-:S02]  /*1f0e0*/  IMAD R17, R17, UR10, RZ ;  /* 0x0000000a11117c24 */ /* 0x000fc4000f8e02ff */
[C---:B------:R-:W-:Y:S01]  /*1f0f0*/  IMAD.WIDE.U32 R42, R16.reuse, UR10, R6 ;  /* 0x0000000a102a7c25 */ /* 0x040fe2000f8e0006 */
[----:B------:R-:W-:Y:S01]  /*1f100*/  IADD3.X R29, PT, PT, R29, UR13, R25, P1, !PT ;  /* 0x0000000d1d1d7c10 */ /* 0x000fe20008ffe419 */
[----:B------:R-:W4:Y:S01]  /*1f110*/  LDG.E.S8 R37, desc[UR6][R36.64] ;  /* 0x0000000624257981 */ /* 0x000f22000c1e1300 */
[----:B------:R-:W-:Y:S01]  /*1f120*/  IADD3.X R5, PT, PT, R23, UR13, R5, P0, !PT ;  /* 0x0000000d17057c10 */ /* 0x000fe200087fe405 */
[----:B------:R-:W-:Y:S01]  /*1f130*/  IMAD R17, R16, UR11, R17 ;  /* 0x0000000b10117c24 */ /* 0x000fe2000f8e0211 */
[----:B------:R-:W-:Y:S01]  /*1f140*/  IADD3 R16, P0, PT, R42, UR12, RZ ;  /* 0x0000000c2a107c10 */ /* 0x000fe2000ff1e0ff */
[----:B------:R-:W-:Y:S01]  /*1f150*/  IMAD R19, R19, UR10, RZ ;  /* 0x0000000a13137c24 */ /* 0x000fe2000f8e02ff */
[----:B------:R0:W5:Y:S01]  /*1f160*/  LDG.E.S8 R11, desc[UR6][R28.64] ;  /* 0x000000061c0b7981 */ /* 0x000162000c1e1300 */
[C---:B------:R-:W-:Y:S01]  /*1f170*/  IMAD.WIDE.U32 R22, R18.reuse, UR10, R6 ;  /* 0x0000000a12167c25 */ /* 0x040fe2000f8e0006 */
[----:B------:R-:W-:Y:S02]  /*1f180*/  IADD3.X R17, PT, PT, R43, UR13, R17, P0, !PT ;  /* 0x0000000d2b117c10 */ /* 0x000fe400087fe411 */
[----:B------:R1:W5:Y:S01]  /*1f190*/  LDG.E.S8 R12, desc[UR6][R8.64] ;  /* 0x00000006080c7981 */ /* 0x000362000c1e1300 */
[----:B------:R-:W-:-:S02]  /*1f1a0*/  IMAD R25, R18, UR11, R19 ;  /* 0x0000000b12197c24 */ /* 0x000fc4000f8e0213 */
[--C-:B------:R-:W-:Y:S01]  /*1f1b0*/  IMAD.WIDE.U32 R18, R30, UR10, R6.reuse ;  /* 0x0000000a1e127c25 */ /* 0x100fe2000f8e0006 */
[----:B------:R1:W5:Y:S03]  /*1f1c0*/  LDG.E.S8 R21, desc[UR6][R4.64] ;  /* 0x0000000604157981 */ /* 0x000366000c1e1300 */
[----:B0-----:R-:W-:Y:S01]  /*1f1d0*/  IMAD.WIDE.U32 R28, R32, UR10, R6 ;  /* 0x0000000a201c7c25 */ /* 0x001fe2000f8e0006 */
[----:B------:R-:W5:Y:S01]  /*1f1e0*/  LDG.E.S8 R16, desc[UR6][R16.64] ;  /* 0x0000000610107981 */ /* 0x000f62000c1e1300 */
[----:B-1----:R-:W-:Y:S02]  /*1f1f0*/  IADD3 R8, P0, PT, R22, UR12, RZ ;  /* 0x0000000c16087c10 */ /* 0x002fe4000ff1e0ff */
[----:B------:R-:W-:Y:S02]  /*1f200*/  IMAD R7, R33, UR10, RZ ;  /* 0x0000000a21077c24 */ /* 0x000fe4000f8e02ff */
        /* <DEDUP_REMOVED lines=9> */
[----:B------:R0:W5:Y:S04]  /*1f2a0*/  LDG.E.S8 R5, desc[UR6][R4.64] ;  /* 0x0000000604057981 */ /* 0x000168000c1e1300 */
[----:B------:R-:W5:Y:S01]  /*1f2b0*/  LDG.E.S8 R18, desc[UR6][R18.64] ;  /* 0x0000000612127981 */ /* 0x000f62000c1e1300 */
[----:B------:R-:W-:-:S04]  /*1f2c0*/  IADD3 R45, P0, PT, R45, -0x10, RZ ;  /* 0xfffffff02d2d7810 */ /* 0x000fc80007f1e0ff */
[----:B------:R-:W-:Y:S02]  /*1f2d0*/  IADD3.X R44, PT, PT, R44, -0x1, RZ, P0, !PT ;  /* 0xffffffff2c2c7810 */ /* 0x000fe400007fe4ff */
[----:B------:R-:W-:-:S04]  /*1f2e0*/  ISETP.NE.U32.AND P0, PT, R45, RZ, PT ;  /* 0x000000ff2d00720c */ /* 0x000fc80003f05070 */
[----:B------:R-:W-:Y:S02]  /*1f2f0*/  ISETP.NE.AND.EX P0, PT, R44, RZ, PT, P0 ;  /* 0x000000ff2c00720c */ /* 0x000fe40003f05300 */
[----:B------:R-:W-:-:S04]  /*1f300*/  IADD3 R14, P1, PT, R14, 0x80, RZ ;  /* 0x000000800e0e7810 */ /* 0x000fc80007f3e0ff */
[----:B------:R-:W-:Y:S02]  /*1f310*/  IADD3.X R15, PT, PT, RZ, R15, RZ, P1, !PT ;  /* 0x0000000fff0f7210 */ /* 0x000fe40000ffe4ff */
[----:B0-----:R-:W-:Y:S02]  /*1f320*/  MOV R4, R14 ;  /* 0x0000000e00047202 */ /* 0x001fe40000000f00 */
        /* <DEDUP_REMOVED lines=11> */
.L_x_3069:
[----:B------:R-:W-:Y:S05]  /*1f3e0*/  BSYNC.RECONVERGENT B2 ;  /* 0x0000000000027941 */ /* 0x000fea0003800200 */
.L_x_3068:
        /* <DEDUP_REMOVED lines=30> */
[----:B----4-:R-:W-:Y:S01]  /*1f5d0*/  IMAD R23, R23, UR4, RZ ;  /* 0x0000000417177c24 */ /* 0x010fe2000f8e02ff */
[----:B------:R-:W-:Y:S01]  /*1f5e0*/  IADD3.X R19, PT, PT, R25, UR9, R19, P1, !PT ;  /* 0x0000000919137c10 */ /* 0x000fe20008ffe413 */
[----:B------:R-:W-:Y:S01]  /*1f5f0*/  IMAD.WIDE.U32 R28, R22, UR4, R6 ;  /* 0x00000004161c7c25 */ /* 0x000fe2000f8e0006 */
[----:B------:R-:W-:-:S03]  /*1f600*/  IADD3.X R21, PT, PT, R27, UR9, R21, P2, !PT ;  /* 0x000000091b157c10 */ /* 0x000fc600097fe415 */
[----:B------:R-:W-:Y:S01]  /*1f610*/  IMAD R23, R22, UR5, R23 ;  /* 0x0000000516177c24 */ /* 0x000fe2000f8e0217 */
[----:B------:R-:W-:Y:S01]  /*1f620*/  IADD3 R22, P1, PT, R28, UR8, RZ ;  /* 0x000000081c167c10 */ /* 0x000fe2000ff3e0ff */
[----:B-----5:R-:W-:Y:S02]  /*1f630*/  IMAD R27, R17, UR4, RZ ;  /* 0x00000004111b7c24 */ /* 0x020fe4000f8e02ff */
[C---:B------:R-:W-:Y:S01]  /*1f640*/  IMAD.WIDE.U32 R24, R16.reuse, UR4, R6 ;  /* 0x0000000410187c25 */ /* 0x040fe2000f8e0006 */
[----:B------:R-:W-:Y:S01]  /*1f650*/  IADD3.X R23, PT, PT, R29, UR9, R23, P1, !PT ;  /* 0x000000091d177c10 */ /* 0x000fe20008ffe417 */
[----:B------:R0:W2:Y:S02]  /*1f660*/  LDG.E.S8 R17, desc[UR6][R18.64] ;  /* 0x0000000612117981 */ /* 0x0000a4000c1e1300 */
[----:B------:R-:W-:Y:S01]  /*1f670*/  IMAD R29, R16, UR5, R27 ;  /* 0x00000005101d7c24 */ /* 0x000fe2000f8e021b */
[----:B------:R-:W-:Y:S01]  /*1f680*/  IADD3 R24, P1, PT, R24, UR8, RZ ;  /* 0x0000000818187c10 */ /* 0x000fe2000ff3e0ff */
[----:B------:R-:W-:Y:S01]  /*1f690*/  IMAD R15, R15, UR4, RZ ;  /* 0x000000040f0f7c24 */ /* 0x000fe2000f8e02ff */
[----:B------:R1:W2:Y:S01]  /*1f6a0*/  LDG.E.S8 R16, desc[UR6][R20.64] ;  /* 0x0000000614107981 */ /* 0x0002a2000c1e1300 */
[----:B------:R-:W-:Y:S01]  /*1f6b0*/  IMAD.WIDE.U32 R26, R14, UR4, R6 ;  /* 0x000000040e1a7c25 */ /* 0x000fe2000f8e0006 */
[----:B------:R-:W-:-:S02]  /*1f6c0*/  IADD3.X R25, PT, PT, R25, UR9, R29, P1, !PT ;  /* 0x0000000919197c10 */ /* 0x000fc40008ffe41d */
        /* <DEDUP_REMOVED lines=9> */
[----:B-1----:R-:W-:Y:S01]  /*1f760*/  IMAD.WIDE.U32 R20, R8, UR4, R6 ;  /* 0x0000000408147c25 */ /* 0x002fe2000f8e0006 */
        /* <DEDUP_REMOVED lines=20> */
.L_x_3073:
[----:B------:R-:W-:Y:S05]  /*1f8b0*/  BSYNC.RECONVERGENT B3 ;  /* 0x0000000000037941 */ /* 0x000fea0003800200 */
.L_x_3072:
        /* <DEDUP_REMOVED lines=32> */
[----:B------:R-:W-:Y:S01]  /*1fac0*/  IMAD R15, R14, UR5, R15 ;  /* 0x000000050e0f7c24 */ /* 0x000fe2000f8e020f */
[----:B------:R-:W-:Y:S01]  /*1fad0*/  IADD3 R14, P2, PT, R18, UR8, RZ ;  /* 0x00000008120e7c10 */ /* 0x000fe2000ff5e0ff */
[----:B------:R-:W-:-:S03]  /*1fae0*/  IMAD R7, R16, UR5, R7 ;  /* 0x0000000510077c24 */ /* 0x000fc6000f8e0207 */
        /* <DEDUP_REMOVED lines=8> */
.L_x_3075:
[----:B------:R-:W-:Y:S05]  /*1fb70*/  BSYNC.RECONVERGENT B3 ;  /* 0x0000000000037941 */ /* 0x000fea0003800200 */
.L_x_3074:
        /* <DEDUP_REMOVED lines=27> */
[----:B------:R-:W-:-:S04]  /*1fd30*/  @P0 IMAD R9, R9, R14, RZ ;  /* 0x0000000e09090224 */ /* 0x000fc800078e02ff */
[----:B------:R-:W-:Y:S01]  /*1fd40*/  @P0 IMAD R9, R8, R15, R9 ;  /* 0x0000000f08090224 */ /* 0x000fe200078e0209 */
[----:B------:R-:W-:-:S04]  /*1fd50*/  @P0 IADD3 R8, P1, PT, R12, R16, RZ ;  /* 0x000000100c080210 */ /* 0x000fc80007f3e0ff */
[----:B------:R-:W-:-:S06]  /*1fd60*/  @P0 IADD3.X R9, PT, PT, R17, R13, R9, P1, !PT ;  /* 0x0000000d11090210 */ /* 0x000fcc0000ffe409 */
[----:B------:R-:W3:Y:S01]  /*1fd70*/  @P0 LDG.E.S8 R9, desc[UR6][R8.64] ;  /* 0x0000000608090981 */ /* 0x000ee2000c1e1300 */
[----:B--2---:R-:W-:-:S04]  /*1fd80*/  IADD3 R46, PT, PT, R7, R46, RZ ;  /* 0x0000002e072e7210 */ /* 0x004fc80007ffe0ff */
[----:B---3--:R-:W-:-:S07]  /*1fd90*/  @P0 IADD3 R46, PT, PT, R9, R46, RZ ;  /* 0x0000002e092e0210 */ /* 0x008fce0007ffe0ff */
.L_x_3071:
[----:B------:R-:W-:Y:S05]  /*1fda0*/  BSYNC.RECONVERGENT B2 ;  /* 0x0000000000027941 */ /* 0x000fea0003800200 */
.L_x_3067:
[----:B------:R-:W-:Y:S05]  /*1fdb0*/  BSYNC.RECONVERGENT B1 ;  /* 0x0000000000017941 */ /* 0x000fea0003800200 */
.L_x_3066:
[----:B------:R-:W-:Y:S01]  /*1fdc0*/  STG.E.U8 desc[UR6][R2.64], R46 ;  /* 0x0000002e02007986 */ /* 0x000fe2000c101106 */
[----:B------:R-:W-:Y:S05]  /*1fdd0*/  EXIT ;  /* 0x000000000000794d */ /* 0x000fea0003800000 */
.L_x_3076:
        /* <DEDUP_REMOVED lines=10> */
.L_x_17241:


//--------------------- .text._ZN2at6native73_GLOBAL__N__c8866d80_35_SparseBinaryOpIntersectionKernel_cu_7dd49032_323712apply_kernelILi128ELi8EZNS1_29binary_op_intersection_kernelINS1_9RhsProjOpEhlEEvRNS_14TensorIteratorEllRKNS_6TensorEbEUliE_EEviT1_ --------------------------
	.section	.text._ZN2at6native73_GLOBAL__N__c8866d80_35_SparseBinaryOpIntersectionKernel_cu_7dd49032_323712apply_kernelILi128ELi8EZNS1_29binary_op_intersection_kernelINS1_9RhsProjOpEhlEEvRNS_14TensorIteratorEllRKNS_6TensorEbEUliE_EEviT1_,"ax",@progbits
	.align	128
.text._ZN2at6native73_GLOBAL__N__c8866d80_35_SparseBinaryOpIntersectionKernel_cu_7dd49032_323712apply_kernelILi128ELi8EZNS1_29binary_op_intersection_kernelINS1_9RhsProjOpEhlEEvRNS_14TensorIteratorEllRKNS_6TensorEbEUliE_EEviT1_:
        .type           _ZN2at6native73_GLOBAL__N__c8866d80_35_SparseBinaryOpIntersectionKernel_cu_7dd49032_323712apply_kernelILi128ELi8EZNS1_29binary_op_intersection_kernelINS1_9RhsProjOpEhlEEvRNS_14TensorIteratorEllRKNS_6TensorEbEUliE_EEviT1_,@function
        .size           _ZN2at6native73_GLOBAL__N__c8866d80_35_SparseBinaryOpIntersectionKernel_cu_7dd49032_323712apply_kernelILi128ELi8EZNS1_29binary_op_intersection_kernelINS1_9RhsProjOpEhlEEvRNS_14TensorIteratorEllRKNS_6TensorEbEUliE_EEviT1_,(.L_x_17242 - _ZN2at6native73_GLOBAL__N__c8866d80_35_SparseBinaryOpIntersectionKernel_cu_7dd49032_323712apply_kernelILi128ELi8EZNS1_29binary_op_intersection_kernelINS1_9RhsProjOpEhlEEvRNS_14TensorIteratorEllRKNS_6TensorEbEUliE_EEviT1_)
        .other          _ZN2at6native73_GLOBAL__N__c8866d80_35_SparseBinaryOpIntersectionKernel_cu_7dd49032_323712apply_kernelILi128ELi8EZNS1_29binary_op_intersection_kernelINS1_9RhsProjOpEhlEEvRNS_14TensorIteratorEllRKNS_6TensorEbEUliE_EEviT1_,@"STO_CUDA_ENTRY STV_DEFAULT"
_ZN2at6native73_GLOBAL__N__c8866d80_35_SparseBinaryOpIntersectionKernel_cu_7dd49032_323712apply_kernelILi128ELi8EZNS1_29binary_op_intersection_kernelINS1_9RhsProjOpEhlEEvRNS_14TensorIteratorEllRKNS_6TensorEbEUliE_EEviT1_:
        /* <DEDUP_REMOVED lines=47> */
.L_x_3083:
        /* <DEDUP_REMOVED lines=37> */
[----:B------:R1:W2:Y:S03]  /*0540*/  LDG.E.U8 R35, desc[UR6][R42.64] ;  /* 0x000000062a237981 */ /* 0x0002a6000c1e1100 */
[----:B------:R-:W-:Y:S01]  /*0550*/  IMAD R27, R27, UR8, RZ ;  /* 0x000000081b1b7c24 */ /* 0x000fe2000f8e02ff */
[----:B------:R3:W4:Y:S01]  /*0560*/  LDG.E.U8 R38, desc[UR6][R44.64] ;  /* 0x000000062c267981 */ /* 0x000722000c1e1100 */
[C---:B------:R-:W-:Y:S01]  /*0570*/  IMAD R49, R30.reuse, UR9, R31 ;  /* 0x000000091e317c24 */ /* 0x040fe2000f8e021f */
[----:B------:R-:W-:Y:S01]  /*0580*/  IADD3 R47, PT, PT, R37, R47, RZ ;  /* 0x0000002f252f7210 */ /* 0x000fe20007ffe0ff */
[----:B------:R-:W-:Y:S01]  /*0590*/  IMAD.WIDE.U32 R30, R30, UR8, R24 ;  /* 0x000000081e1e7c25 */ /* 0x000fe2000f8e0018 */
[----:B------:R-:W-:Y:S01]  /*05a0*/  MOV R46, R36 ;  /* 0x00000024002e7202 */ /* 0x000fe20000000f00 */
[----:B------:R5:W2:Y:S02]  /*05b0*/  LDG.E.U8 R37, desc[UR6][R40.64] ;  /* 0x0000000628257981 */ /* 0x000aa4000c1e1100 */
[----:B-1----:R-:W-:-:S02]  /*05c0*/  IMAD R43, R28, UR9, R29 ;  /* 0x000000091c2b7c24 */ /* 0x002fc4000f8e021d */
[----:B------:R-:W-:Y:S01]  /*05d0*/  IMAD.WIDE.U32 R28, R28, UR8, R24 ;  /* 0x000000081c1c7c25 */ /* 0x000fe2000f8e0018 */
[----:B------:R1:W4:Y:S03]  /*05e0*/  LDG.E.U8 R39, desc[UR6][R46.64] ;  /* 0x000000062e277981 */ /* 0x000326000c1e1100 */
        /* <DEDUP_REMOVED lines=10> */
[----:B------:R1:W3:Y:S01]  /*0690*/  LDG.E.U8 R28, desc[UR6][R28.64] ;  /* 0x000000061c1c7981 */ /* 0x0002e2000c1e1100 */
[----:B------:R-:W-:-:S02]  /*06a0*/  IMAD R45, R18, UR9, R19 ;  /* 0x00000009122d7c24 */ /* 0x000fc4000f8e0213 */
[----:B------:R-:W-:Y:S01]  /*06b0*/  IMAD R11, R11, UR8, RZ ;  /* 0x000000080b0b7c24 */ /* 0x000fe2000f8e02ff */
[----:B------:R-:W-:Y:S01]  /*06c0*/  MOV R30, R26 ;  /* 0x0000001a001e7202 */ /* 0x000fe20000000f00 */
[--C-:B------:R-:W-:Y:S01]  /*06d0*/  IMAD.WIDE.U32 R20, R20, UR8, R24.reuse ;  /* 0x0000000814147c25 */ /* 0x100fe2000f8e0018 */
[----:B------:R5:W3:Y:S03]  /*06e0*/  LDG.E.U8 R27, desc[UR6][R40.64] ;  /* 0x00000006281b7981 */ /* 0x000ae6000c1e1100 */
[----:B------:R-:W-:Y:S01]  /*06f0*/  IMAD.WIDE.U32 R18, R18, UR8, R24 ;  /* 0x0000000812127c25 */ /* 0x000fe2000f8e0018 */
[----:B------:R-:W-:Y:S02]  /*0700*/  IADD3 R43, PT, PT, R21, R47, RZ ;  /* 0x0000002f152b7210 */ /* 0x000fe40007ffe0ff */
[----:B------:R0:W3:Y:S01]  /*0710*/  LDG.E.U8 R21, desc[UR6][R30.64] ;  /* 0x000000061e157981 */ /* 0x0000e2000c1e1100 */
        /* <DEDUP_REMOVED lines=8> */
[----:B------:R1:W5:Y:S02]  /*07a0*/  LDG.E.U8 R18, desc[UR6][R18.64] ;  /* 0x0000000612127981 */ /* 0x000364000c1e1100 */
[C---:B0-----:R-:W-:Y:S02]  /*07b0*/  IMAD R31, R4.reuse, UR9, R5 ;  /* 0x00000009041f7c24 */ /* 0x041fe4000f8e0205 */
[----:B------:R-:W-:Y:S01]  /*07c0*/  IMAD R7, R7, UR8, RZ ;  /* 0x0000000807077c24 */ /* 0x000fe2000f8e02ff */
[----:B------:R-:W-:Y:S01]  /*07d0*/  IADD3 R11, PT, PT, R11, R29, RZ ;  /* 0x0000001d0b0b7210 */ /* 0x000fe20007ffe0ff */
[----:B------:R-:W-:Y:S01]  /*07e0*/  IMAD.WIDE.U32 R4, R4, UR8, R24 ;  /* 0x0000000804047c25 */ /* 0x000fe2000f8e0018 */
[----:B------:R-:W5:Y:S03]  /*07f0*/  LDG.E.U8 R20, desc[UR6][R42.64] ;  /* 0x000000062a147981 */ /* 0x000f66000c1e1100 */
[----:B------:R-:W-:Y:S01]  /*0800*/  IMAD R15, R15, UR8, RZ ;  /* 0x000000080f0f7c24 */ /* 0x000fe2000f8e02ff */
[----:B------:R-:W5:Y:S01]  /*0810*/  LDG.E.U8 R23, desc[UR6][R22.64] ;  /* 0x0000000616177981 */ /* 0x000f62000c1e1100 */
[----:B------:R-:W-:-:S02]  /*0820*/  IMAD R9, R9, UR8, RZ ;  /* 0x0000000809097c24 */ /* 0x000fc4000f8e02ff */
[----:B-1----:R-:W-:Y:S01]  /*0830*/  IMAD R19, R6, UR9, R7 ;  /* 0x0000000906137c24 */ /* 0x002fe2000f8e0207 */
[----:B------:R-:W-:Y:S01]  /*0840*/  IADD3 R5, PT, PT, R5, R31, RZ ;  /* 0x0000001f05057210 */ /* 0x000fe20007ffe0ff */
[----:B------:R-:W-:Y:S01]  /*0850*/  IMAD R29, R14, UR9, R15 ;  /* 0x000000090e1d7c24 */ /* 0x000fe2000f8e020f */
[----:B------:R0:W5:Y:S01]  /*0860*/  LDG.E.U8 R10, desc[UR6][R10.64] ;  /* 0x000000060a0a7981 */ /* 0x000162000c1e1100 */
[----:B------:R-:W-:-:S03]  /*0870*/  IMAD.WIDE.U32 R6, R6, UR8, R24 ;  /* 0x0000000806067c25 */ /* 0x000fc6000f8e0018 */
[----:B------:R1:W5:Y:S01]  /*0880*/  LDG.E.U8 R5, desc[UR6][R4.64] ;  /* 0x0000000604057981 */ /* 0x000362000c1e1100 */
        /* <DEDUP_REMOVED lines=9> */
[----:B------:R-:W5:Y:S02]  /*0920*/  LDG.E.U8 R14, desc[UR6][R14.64] ;  /* 0x000000060e0e7981 */ /* 0x000f64000c1e1100 */
[----:B------:R-:W-:Y:S02]  /*0930*/  IMAD.IADD R25, R25, 0x1, R17 ;  /* 0x0000000119197824 */ /* 0x000fe400078e0211 */
[----:B------:R-:W5:Y:S04]  /*0940*/  LDG.E.U8 R7, desc[UR6][R6.64] ;  /* 0x0000000606077981 */ /* 0x000f68000c1e1100 */
[----:B------:R-:W5:Y:S04]  /*0950*/  LDG.E.U8 R8, desc[UR6][R8.64] ;  /* 0x0000000608087981 */ /* 0x000f68000c1e1100 */
[----:B------:R-:W5:Y:S01]  /*0960*/  LDG.E.U8 R25, desc[UR6][R24.64] ;  /* 0x0000000618197981 */ /* 0x000f62000c1e1100 */
        /* <DEDUP_REMOVED lines=15> */
.L_x_3082:
        /* <DEDUP_REMOVED lines=30> */
[----:B------:R-:W2:Y:S01]  /*0c40*/  LDG.E.U8 R17, desc[UR6][R16.64] ;  /* 0x0000000610117981 */ /* 0x000ea2000c1e1100 */
[----:B------:R-:W-:-:S03]  /*0c50*/  IMAD.WIDE.U32 R22, R22, UR8, R6 ;  /* 0x0000000816167c25 */ /* 0x000fc6000f8e0006 */
[----:B------:R1:W2:Y:S01]  /*0c60*/  LDG.E.U8 R2, desc[UR6][R18.64] ;  /* 0x0000000612027981 */ /* 0x0002a2000c1e1100 */
        /* <DEDUP_REMOVED lines=10> */
[----:B------:R-:W3:Y:S01]  /*0d10*/  LDG.E.U8 R23, desc[UR6][R22.64] ;  /* 0x0000000616177981 */ /* 0x000ee2000c1e1100 */
[----:B------:R-:W-:-:S03]  /*0d20*/  IMAD.WIDE.U32 R12, R12, UR8, R6 ;  /* 0x000000080c0c7c25 */ /* 0x000fc6000f8e0006 */
[----:B------:R-:W3:Y:S01]  /*0d30*/  LDG.E.U8 R20, desc[UR6][R20.64] ;  /* 0x0000000614147981 */ /* 0x000ee2000c1e1100 */
[----:B------:R-:W-:Y:S01]  /*0d40*/  IMAD.WIDE.U32 R14, R14, UR8, R6 ;  /* 0x000000080e0e7c25 */ /* 0x000fe2000f8e0006 */
[----:B------:R-:W-:-:S03]  /*0d50*/  IADD3 R13, PT, PT, R13, R27, RZ ;  /* 0x0000001b0d0d7210 */ /* 0x000fc60007ffe0ff */
[C---:B------:R-:W-:Y:S02]  /*0d60*/  IMAD R9, R10.reuse, UR9, R11 ;  /* 0x000000090a097c24 */ /* 0x040fe4000f8e020b */
[--C-:B------:R-:W-:Y:S01]  /*0d70*/  IMAD.WIDE.U32 R10, R10, UR8, R6.reuse ;  /* 0x000000080a0a7c25 */ /* 0x100fe2000f8e0006 */
[----:B------:R-:W-:Y:S01]  /*0d80*/  IADD3 R15, PT, PT, R15, R25, RZ ;  /* 0x000000190f0f7210 */ /* 0x000fe20007ffe0ff */
[----:B------:R-:W4:Y:S02]  /*0d90*/  LDG.E.U8 R13, desc[UR6][R12.64] ;  /* 0x000000060c0d7981 */ /* 0x000f24000c1e1100 */
[----:B------:R-:W-:-:S04]  /*0da0*/  IMAD.WIDE.U32 R6, R8, UR8, R6 ;  /* 0x0000000808067c25 */ /* 0x000fc8000f8e0006 */
[----:B------:R-:W-:Y:S01]  /*0db0*/  IMAD R19, R8, UR9, R19 ;  /* 0x0000000908137c24 */ /* 0x000fe2000f8e0213 */
[----:B------:R-:W-:Y:S01]  /*0dc0*/  IADD3 R11, PT, PT, R11, R9, RZ ;  /* 0x000000090b0b7210 */ /* 0x000fe20007ffe0ff */
[----:B------:R-:W4:Y:S03]  /*0dd0*/  LDG.E.U8 R14, desc[UR6][R14.64] ;  /* 0x000000060e0e7981 */ /* 0x000f26000c1e1100 */
[----:B------:R-:W-:Y:S01]  /*0de0*/  IADD3 R7, PT, PT, R7, R19, RZ ;  /* 0x0000001307077210 */ /* 0x000fe20007ffe0ff */
[----:B------:R-:W5:Y:S05]  /*0df0*/  LDG.E.U8 R10, desc[UR6][R10.64] ;  /* 0x000000060a0a7981 */ /* 0x000f6a000c1e1100 */
[----:B------:R-:W5:Y:S01]  /*0e00*/  LDG.E.U8 R7, desc[UR6][R6.64] ;  /* 0x0000000606077981 */ /* 0x000f62000c1e1100 */
[----:B------:R-:W-:-:S04]  /*0e10*/  IADD3 R4, P0, PT, R4, 0x40, RZ ;  /* 0x0000004004047810 */ /* 0x000fc80007f1e0ff */
[----:B------:R-:W-:Y:S02]  /*0e20*/  IADD3.X R5, PT, PT, RZ, R5, RZ, P0, !PT ;  /* 0x00000005ff057210 */ /* 0x000fe400007fe4ff */
[----:B--2---:R-:W-:-:S04]  /*0e30*/  IADD3 R2, PT, PT, R2, R34, R17 ;  /* 0x0000002202027210 */ /* 0x004fc80007ffe011 */
[----:B---3--:R-:W-:-:S04]  /*0e40*/  IADD3 R20, PT, PT, R23, R2, R20 ;  /* 0x0000000217147210 */ /* 0x008fc80007ffe014 */
[----:B----4-:R-:W-:-:S04]  /*0e50*/  IADD3 R14, PT, PT, R13, R20, R14 ;  /* 0x000000140d0e7210 */ /* 0x010fc80007ffe00e */
[----:B-----5:R-:W-:-:S07]  /*0e60*/  IADD3 R34, PT, PT, R7, R14, R10 ;  /* 0x0000000e07227210 */ /* 0x020fce0007ffe00a */
.L_x_3085:
        /* <DEDUP_REMOVED lines=24> */
[----:B------:R-:W2:Y:S01]  /*0ff0*/  LDG.E.U8 R7, desc[UR6][R6.64] ;  /* 0x0000000606077981 */ /* 0x000ea2000c1e1100 */
[----:B------:R-:W-:-:S03]  /*1000*/  IMAD.WIDE.U32 R12, R12, UR8, R8 ;  /* 0x000000080c0c7c25 */ /* 0x000fc6000f8e0008 */
[----:B------:R-:W2:Y:S01]  /*1010*/  LDG.E.U8 R10, desc[UR6][R10.64] ;  /* 0x000000060a0a7981 */ /* 0x000ea2000c1e1100 */
[----:B------:R-:W-:Y:S01]  /*1020*/  IMAD.WIDE.U32 R8, R14, UR8, R8 ;  /* 0x000000080e087c25 */ /* 0x000fe2000f8e0008 */
[----:B------:R-:W-:-:S03]  /*1030*/  IADD3 R13, PT, PT, R13, R15, RZ ;  /* 0x0000000f0d0d7210 */ /* 0x000fc60007ffe0ff */
[----:B------:R-:W-:-:S03]  /*1040*/  IMAD R21, R14, UR9, R21 ;  /* 0x000000090e157c24 */ /* 0x000fc6000f8e0215 */
[----:B------:R-:W3:Y:S02]  /*1050*/  LDG.E.U8 R13, desc[UR6][R12.64] ;  /* 0x000000060c0d7981 */ /* 0x000ee4000c1e1100 */
[----:B------:R-:W-:-:S05]  /*1060*/  IADD3 R9, PT, PT, R9, R21, RZ ;  /* 0x0000001509097210 */ /* 0x000fca0007ffe0ff */
[----:B------:R-:W3:Y:S01]  /*1070*/  LDG.E.U8 R8, desc[UR6][R8.64] ;  /* 0x0000000608087981 */ /* 0x000ee2000c1e1100 */
[----:B------:R-:W-:-:S04]  /*1080*/  IADD3 R4, P0, PT, R4, 0x20, RZ ;  /* 0x0000002004047810 */ /* 0x000fc80007f1e0ff */
[----:B------:R-:W-:Y:S02]  /*1090*/  IADD3.X R5, PT, PT, RZ, R5, RZ, P0, !PT ;  /* 0x00000005ff057210 */ /* 0x000fe400007fe4ff */
[----:B--2---:R-:W-:-:S04]  /*10a0*/  IADD3 R34, PT, PT, R10, R34, R7 ;  /* 0x000000220a227210 */ /* 0x004fc80007ffe007 */
[----:B---3--:R-:W-:-:S07]  /*10b0*/  IADD3 R34, PT, PT, R8, R34, R13 ;  /* 0x0000002208227210 */ /* 0x008fce0007ffe00d */
.L_x_3086:
        /* <DEDUP_REMOVED lines=8> */
[----:B------:R-:W2:Y:S01]  /*1140*/  LDG.E.U8 R9, desc[UR6][R8.64] ;  /* 0x0000000608097981 */ /* 0x000ea2000c1e1100 */
        /* <DEDUP_REMOVED lines=13> */
[----:B------:R-:W2:Y:S01]  /*1220*/  LDG.E.U8 R11, desc[UR6][R10.64] ;  /* 0x000000060a0b7981 */ /* 0x000ea2000c1e1100 */
[----:B------:R-:W-:-:S04]  /*1230*/  @P0 IMAD.WIDE.U32 R6, R8, R16, R12 ;  /* 0x0000001008060225 */ /* 0x000fc800078e000c */
[----:B------:R-:W-:-:S05]  /*1240*/  @P0 IMAD R9, R8, R17, R0 ;  /* 0x0000001108090224 */ /* 0x000fca00078e0200 */
[----:B------:R-:W-:-:S06]  /*1250*/  @P0 IADD3 R7, PT, PT, R7, R9, RZ ;  /* 0x0000000907070210 */ /* 0x000fcc0007ffe0ff */
[----:B------:R-:W3:Y:S01]  /*1260*/  @P0 LDG.E.U8 R7, desc[UR6][R6.64] ;  /* 0x0000000606070981 */ /* 0x000ee2000c1e1100 */
[----:B--2---:R-:W-:-:S04]  /*1270*/  IADD3 R34, PT, PT, R11, R34, RZ ;  /* 0x000000220b227210 */ /* 0x004fc80007ffe0ff */
[----:B---3--:R-:W-:-:S07]  /*1280*/  @P0 IADD3 R34, PT, PT, R7, R34, RZ ;  /* 0x0000002207220210 */ /* 0x008fce0007ffe0ff */
.L_x_3084:
[----:B------:R-:W-:-:S07]  /*1290*/  PRMT R2, R34, 0x7610, R2 ;  /* 0x0000761022027816 */ /* 0x000fce0000000002 */
.L_x_3081:
        /* <DEDUP_REMOVED lines=32> */
.L_x_3090:
        /* <DEDUP_REMOVED lines=35> */
[----:B------:R1:W2:Y:S01]  /*16d0*/  LDG.E.U8 R35, desc[UR6][R42.64] ;  /* 0x000000062a237981 */ /* 0x0002a2000c1e1100 */
[----:B------:R-:W-:Y:S02]  /*16e0*/  IMAD R31, R31, UR8, RZ ;  /* 0x000000081f1f7c24 */ /* 0x000fe4000f8e02ff */
[----:B------:R-:W-:Y:S01]  /*16f0*/  IMAD.WIDE.U32 R36, R36, UR8, R24 ;  /* 0x0000000824247c25 */ /* 0x000fe2000f8e0018 */
[----:B------:R3:W4:Y:S03]  /*1700*/  LDG.E.U8 R38, desc[UR6][R44.64] ;  /* 0x000000062c267981 */ /* 0x000726000c1e1100 */
[----:B------:R-:W-:-:S02]  /*1710*/  IMAD R27, R27, UR8, RZ ;  /* 0x000000081b1b7c24 */ /* 0x000fc4000f8e02ff */
[----:B------:R-:W-:Y:S02]  /*1720*/  IMAD R49, R30, UR9, R31 ;  /* 0x000000091e317c24 */ /* 0x000fe4000f8e021f */
[C---:B-1----:R-:W-:Y:S02]  /*1730*/  IMAD R43, R28.reuse, UR9, R29 ;  /* 0x000000091c2b7c24 */ /* 0x042fe4000f8e021d */
[--C-:B------:R-:W-:Y:S01]  /*1740*/  IMAD.WIDE.U32 R28, R28, UR8, R24.reuse ;  /* 0x000000081c1c7c25 */ /* 0x100fe2000f8e0018 */
[----:B------:R-:W-:Y:S02]  /*1750*/  IADD3 R47, PT, PT, R37, R47, RZ ;  /* 0x0000002f252f7210 */ /* 0x000fe40007ffe0ff */
[----:B------:R-:W-:Y:S01]  /*1760*/  MOV R46, R36 ;  /* 0x00000024002e7202 */ /* 0x000fe20000000f00 */
[----:B------:R-:W-:Y:S01]  /*1770*/  IMAD.WIDE.U32 R30, R30, UR8, R24 ;  /* 0x000000081e1e7c25 */ /* 0x000fe2000f8e0018 */
[----:B------:R1:W2:Y:S03]  /*1780*/  LDG.E.U8 R37, desc[UR6][R40.64] ;  /* 0x0000000628257981 */ /* 0x0002a6000c1e1100 */
[C---:B---3--:R-:W-:Y:S01]  /*1790*/  IMAD R45, R26.reuse, UR9, R27 ;  /* 0x000000091a2d7c24 */ /* 0x048fe2000f8e021b */
[----:B------:R-:W-:Y:S01]  /*17a0*/  IADD3 R29, PT, PT, R29, R43, RZ ;  /* 0x0000002b1d1d7210 */ /* 0x000fe20007ffe0ff */
[----:B------:R-:W-:Y:S01]  /*17b0*/  IMAD.WIDE.U32 R26, R26, UR8, R24 ;  /* 0x000000081a1a7c25 */ /* 0x000fe2000f8e0018 */
[----:B------:R3:W4:Y:S03]  /*17c0*/  LDG.E.U8 R39, desc[UR6][R46.64] ;  /* 0x000000062e277981 */ /* 0x000726000c1e1100 */
        /* <DEDUP_REMOVED lines=8> */
[----:B------:R1:W3:Y:S01]  /*1850*/  LDG.E.U8 R28, desc[UR6][R28.64] ;  /* 0x000000061c1c7981 */ /* 0x0002e2000c1e1100 */
[----:B------:R-:W-:Y:S01]  /*1860*/  IMAD R45, R18, UR9, R19 ;  /* 0x00000009122d7c24 */ /* 0x000fe2000f8e0213 */
[----:B------:R-:W-:Y:S01]  /*1870*/  MOV R30, R26 ;  /* 0x0000001a001e7202 */ /* 0x000fe20000000f00 */
[--C-:B------:R-:W-:Y:S01]  /*1880*/  IMAD.WIDE.U32 R20, R20, UR8, R24.reuse ;  /* 0x0000000814147c25 */ /* 0x100fe2000f8e0018 */
[----:B------:R5:W3:Y:S03]  /*1890*/  LDG.E.U8 R27, desc[UR6][R40.64] ;  /* 0x00000006281b7981 */ /* 0x000ae6000c1e1100 */
[----:B------:R-:W-:Y:S01]  /*18a0*/  IMAD.WIDE.U32 R18, R18, UR8, R24 ;  /* 0x0000000812127c25 */ /* 0x000fe2000f8e0018 */
[----:B------:R-:W-:-:S02]  /*18b0*/  IADD3 R43, PT, PT, R21, R47, RZ ;  /* 0x0000002f152b7210 */ /* 0x000fc40007ffe0ff */
[----:B------:R0:W3:Y:S01]  /*18c0*/  LDG.E.U8 R21, desc[UR6][R30.64] ;  /* 0x000000061e157981 */ /* 0x0000e2000c1e1100 */
[----:B-1----:R-:W-:Y:S02]  /*18d0*/  IMAD R29, R10, UR9, R11 ;  /* 0x000000090a1d7c24 */ /* 0x002fe4000f8e020b */
[----:B------:R-:W-:Y:S02]  /*18e0*/  IMAD R5, R5, UR8, RZ ;  /* 0x0000000805057c24 */ /* 0x000fe4000f8e02ff */
[----:B-----5:R-:W-:Y:S02]  /*18f0*/  IMAD R41, R22, UR9, R23 ;  /* 0x0000000916297c24 */ /* 0x020fe4000f8e0217 */
[----:B------:R-:W-:Y:S01]  /*1900*/  IMAD.WIDE.U32 R10, R10, UR8, R24 ;  /* 0x000000080a0a7c25 */ /* 0x000fe2000f8e0018 */
[----:B------:R-:W-:-:S03]  /*1910*/  IADD3 R19, PT, PT, R19, R45, RZ ;  /* 0x0000002d13137210 */ /* 0x000fc60007ffe0ff */
[----:B------:R-:W-:Y:S01]  /*1920*/  IMAD.WIDE.U32 R22, R22, UR8, R24 ;  /* 0x0000000816167c25 */ /* 0x000fe2000f8e0018 */
[----:B------:R-:W-:Y:S01]  /*1930*/  MOV R42, R20 ;  /* 0x00000014002a7202 */ /* 0x000fe20000000f00 */
[----:B------:R1:W5:Y:S01]  /*1940*/  LDG.E.U8 R18, desc[UR6][R18.64] ;  /* 0x0000000612127981 */ /* 0x000362000c1e1100 */
[----:B------:R-:W-:Y:S01]  /*1950*/  IADD3 R11, PT, PT, R11, R29, RZ ;  /* 0x0000001d0b0b7210 */ /* 0x000fe20007ffe0ff */
[C---:B0-----:R-:W-:Y:S02]  /*1960*/  IMAD R31, R4.reuse, UR9, R5 ;  /* 0x00000009041f7c24 */ /* 0x041fe4000f8e0205 */
[----:B------:R-:W-:Y:S01]  /*1970*/  IMAD R7, R7, UR8, RZ ;  /* 0x0000000807077c24 */ /* 0x000fe2000f8e02ff */
[----:B------:R-:W-:Y:S01]  /*1980*/  IADD3 R23, PT, PT, R23, R41, RZ ;  /* 0x0000002917177210 */ /* 0x000fe20007ffe0ff */
[----:B------:R-:W-:Y:S01]  /*1990*/  IMAD.WIDE.U32 R4, R4, UR8, R24 ;  /* 0x0000000804047c25 */ /* 0x000fe2000f8e0018 */
[----:B------:R-:W5:Y:S03]  /*19a0*/  LDG.E.U8 R20, desc[UR6][R42.64] ;  /* 0x000000062a147981 */ /* 0x000f66000c1e1100 */
[----:B------:R-:W-:Y:S01]  /*19b0*/  IMAD R15, R15, UR8, RZ ;  /* 0x000000080f0f7c24 */ /* 0x000fe2000f8e02ff */
[----:B------:R0:W5:Y:S01]  /*19c0*/  LDG.E.U8 R10, desc[UR6][R10.64] ;  /* 0x000000060a0a7981 */ /* 0x000162000c1e1100 */
[----:B------:R-:W-:-:S02]  /*19d0*/  IMAD R9, R9, UR8, RZ ;  /* 0x0000000809097c24 */ /* 0x000fc4000f8e02ff */
[----:B-1----:R-:W-:Y:S01]  /*19e0*/  IMAD R19, R6, UR9, R7 ;  /* 0x0000000906137c24 */ /* 0x002fe2000f8e0207 */
[----:B------:R-:W-:Y:S01]  /*19f0*/  IADD3 R5, PT, PT, R5, R31, RZ ;  /* 0x0000001f05057210 */ /* 0x000fe20007ffe0ff */
[----:B------:R-:W-:Y:S01]  /*1a00*/  IMAD R29, R14, UR9, R15 ;  /* 0x000000090e1d7c24 */ /* 0x000fe2000f8e020f */
[----:B------:R-:W5:Y:S01]  /*1a10*/  LDG.E.U8 R23, desc[UR6][R22.64] ;  /* 0x0000000616177981 */ /* 0x000f62000c1e1100 */
[----:B------:R-:W-:-:S03]  /*1a20*/  IMAD.WIDE.U32 R6, R6, UR8, R24 ;  /* 0x0000000806067c25 */ /* 0x000fc6000f8e0018 */
[----:B------:R1:W5:Y:S01]  /*1a30*/  LDG.E.U8 R5, desc[UR6][R4.64] ;  /* 0x0000000604057981 */ /* 0x000362000c1e1100 */
[----:B------:R-:W-:Y:S02]  /*1a40*/  IMAD R17, R17, UR8, RZ ;  /* 0x0000000811117c24 */ /* 0x000fe4000f8e02ff */
[----:B------:R-:W-:Y:S01]  /*1a50*/  IMAD.WIDE.U32 R14, R14, UR8, R24 ;  /* 0x000000080e0e7c25 */ /* 0x000fe2000f8e0018 */
[----:B------:R-:W-:-:S03]  /*1a60*/  IADD3 R7, PT, PT, R7, R19, RZ ;  /* 0x0000001307077210 */ /* 0x000fc60007ffe0ff */
[C---:B0-----:R-:W-:Y:S02]  /*1a70*/  IMAD R11, R8.reuse, UR9, R9 ;  /* 0x00000009080b7c24 */ /* 0x041fe4000f8e0209 */
[--C-:B------:R-:W-:Y:S01]  /*1a80*/  IMAD.WIDE.U32 R8, R8, UR8, R24.reuse ;  /* 0x0000000808087c25 */ /* 0x100fe2000f8e0018 */
[----:B------:R-:W-:Y:S01]  /*1a90*/  IADD3 R15, PT, PT, R15, R29, RZ ;  /* 0x0000001d0f0f7210 */ /* 0x000fe20007ffe0ff */
[----:B------:R-:W5:Y:S02]  /*1aa0*/  LDG.E.U8 R7, desc[UR6][R6.64] ;  /* 0x0000000606077981 */ /* 0x000f64000c1e1100 */
[----:B------:R-:W-:-:S04]  /*1ab0*/  IMAD.WIDE.U32 R24, R16, UR8, R24 ;  /* 0x0000000810187c25 */ /* 0x000fc8000f8e0018 */
[----:B------:R-:W-:Y:S01]  /*1ac0*/  IMAD R17, R16, UR9, R17 ;  /* 0x0000000910117c24 */ /* 0x000fe2000f8e0211 */
[----:B------:R-:W-:Y:S01]  /*1ad0*/  IADD3 R9, PT, PT, R9, R11, RZ ;  /* 0x0000000b09097210 */ /* 0x000fe20007ffe0ff */
[----:B------:R-:W5:Y:S03]  /*1ae0*/  LDG.E.U8 R14, desc[UR6][R14.64] ;  /* 0x000000060e0e7981 */ /* 0x000f66000c1e1100 */
[----:B------:R-:W-:Y:S01]  /*1af0*/  IADD3 R25, PT, PT, R25, R17, RZ ;  /* 0x0000001119197210 */ /* 0x000fe20007ffe0ff */
[----:B------:R-:W5:Y:S05]  /*1b00*/  LDG.E.U8 R8, desc[UR6][R8.64] ;  /* 0x0000000608087981 */ /* 0x000f6a000c1e1100 */
        /* <DEDUP_REMOVED lines=16> */
.L_x_3089:
        /* <DEDUP_REMOVED lines=29> */
[----:B------:R-:W2:Y:S01]  /*1de0*/  LDG.E.U8 R17, desc[UR6][R16.64] ;  /* 0x0000000610117981 */ /* 0x000ea2000c1e1100 */
[----:B------:R-:W-:Y:S02]  /*1df0*/  IMAD.IADD R19, R19, 0x1, R27 ;  /* 0x0000000113137824 */ /* 0x000fe400078e021b */
        /* <DEDUP_REMOVED lines=34> */
.L_x_3092:
        /* <DEDUP_REMOVED lines=37> */
.L_x_3093:
        /* <DEDUP_REMOVED lines=29> */
.L_x_3091:
[----:B------:R-:W-:-:S07]  /*2440*/  PRMT R2, R34, 0x7610, R2 ;  /* 0x0000761022027816 */ /* 0x000fce0000000002 */
.L_x_3088:
[----:B------:R-:W1:Y:S01]  /*2450*/  LDC.64 R4, c[0x0][0x710] ;  /* 0x0001c400ff047b82 */ /* 0x000e620000000a00 */
[----:B------:R-:W-:Y:S01]  /*2460*/  IADD3 R3, PT, PT, R3, 0x80, RZ ;  /* 0x0000008003037810 */ /* 0x000fe20007ffe0ff */
[----:B-1----:R1:W-:Y:S06]  /*2470*/  STG.E.U8 desc[UR6][R4.64], R2 ;  /* 0x0000000204007986 */ /* 0x0023ec000c101106 */
.L_x_3080:
        /* <DEDUP_REMOVED lines=29> */
.L_x_3097:
        /* <DEDUP_REMOVED lines=35> */
[----:B------:R-:W2:Y:S01]  /*2880*/  LDG.E.U8 R38, desc[UR6][R44.64] ;  /* 0x000000062c267981 */ /* 0x000ea2000c1e1100 */
[----:B------:R-:W-:Y:S02]  /*2890*/  IMAD.IADD R41, R41, 0x1, R35 ;  /* 0x0000000129297824 */ /* 0x000fe400078e0223 */
[----:B------:R-:W-:Y:S01]  /*28a0*/  IMAD.WIDE.U32 R36, R36, UR12, R24 ;  /* 0x0000000c24247c25 */ /* 0x000fe2000f8e0018 */
[----:B------:R0:W3:Y:S03]  /*28b0*/  LDG.E.U8 R35, desc[UR6][R42.64] ;  /* 0x000000062a237981 */ /* 0x0000e6000c1e1100 */
[----:B------:R-:W-:Y:S02]  /*28c0*/  IMAD R27, R27, UR12, RZ ;  /* 0x0000000c1b1b7c24 */ /* 0x000fe4000f8e02ff */
[C---:B------:R-:W-:Y:S01]  /*28d0*/  IMAD R49, R30.reuse, UR13, R31 ;  /* 0x0000000d1e317c24 */ /* 0x040fe2000f8e021f */
[----:B------:R-:W-:Y:S01]  /*28e0*/  IADD3 R47, PT, PT, R37, R47, RZ ;  /* 0x0000002f252f7210 */ /* 0x000fe20007ffe0ff */
[----:B------:R-:W-:Y:S01]  /*28f0*/  IMAD.WIDE.U32 R30, R30, UR12, R24 ;  /* 0x0000000c1e1e7c25 */ /* 0x000fe2000f8e0018 */
[----:B------:R-:W-:Y:S01]  /*2900*/  MOV R46, R36 ;  /* 0x00000024002e7202 */ /* 0x000fe20000000f00 */
[----:B------:R1:W3:Y:S02]  /*2910*/  LDG.E.U8 R37, desc[UR6][R40.64] ;  /* 0x0000000628257981 */ /* 0x0002e4000c1e1100 */
[----:B0-----:R-:W-:-:S02]  /*2920*/  IMAD R43, R28, UR13, R29 ;  /* 0x0000000d1c2b7c24 */ /* 0x001fc4000f8e021d */
[----:B------:R-:W-:Y:S01]  /*2930*/  IMAD.WIDE.U32 R28, R28, UR12, R24 ;  /* 0x0000000c1c1c7c25 */ /* 0x000fe2000f8e0018 */
[----:B------:R0:W2:Y:S03]  /*2940*/  LDG.E.U8 R39, desc[UR6][R46.64] ;  /* 0x000000062e277981 */ /* 0x0000a6000c1e1100 */
        /* <DEDUP_REMOVED lines=11> */
[----:B------:R0:W4:Y:S01]  /*2a00*/  LDG.E.U8 R28, desc[UR6][R28.64] ;  /* 0x000000061c1c7981 */ /* 0x000122000c1e1100 */
[----:B------:R-:W-:Y:S01]  /*2a10*/  IMAD R45, R18, UR13, R19 ;  /* 0x0000000d122d7c24 */ /* 0x000fe2000f8e0213 */
[----:B------:R-:W-:Y:S01]  /*2a20*/  MOV R30, R26 ;  /* 0x0000001a001e7202 */ /* 0x000fe20000000f00 */
[--C-:B------:R-:W-:Y:S01]  /*2a30*/  IMAD.WIDE.U32 R20, R20, UR12, R24.reuse ;  /* 0x0000000c14147c25 */ /* 0x100fe2000f8e0018 */
[----:B------:R1:W4:Y:S03]  /*2a40*/  LDG.E.U8 R27, desc[UR6][R40.64] ;  /* 0x00000006281b7981 */ /* 0x000326000c1e1100 */
[----:B------:R-:W-:Y:S01]  /*2a50*/  IMAD.WIDE.U32 R18, R18, UR12, R24 ;  /* 0x0000000c12127c25 */ /* 0x000fe2000f8e0018 */
[----:B------:R-:W-:-:S02]  /*2a60*/  IADD3 R43, PT, PT, R21, R47, RZ ;  /* 0x0000002f152b7210 */ /* 0x000fc40007ffe0ff */
[----:B------:R5:W4:Y:S01]  /*2a70*/  LDG.E.U8 R21, desc[UR6][R30.64] ;  /* 0x000000061e157981 */ /* 0x000b22000c1e1100 */
[----:B0-----:R-:W-:Y:S02]  /*2a80*/  IMAD R29, R10, UR13, R11 ;  /* 0x0000000d0a1d7c24 */ /* 0x001fe4000f8e020b */
[----:B------:R-:W-:Y:S02]  /*2a90*/  IMAD R5, R5, UR12, RZ ;  /* 0x0000000c05057c24 */ /* 0x000fe4000f8e02ff */
[----:B-1----:R-:W-:Y:S02]  /*2aa0*/  IMAD R41, R22, UR13, R23 ;  /* 0x0000000d16297c24 */ /* 0x002fe4000f8e0217 */
[----:B------:R-:W-:Y:S01]  /*2ab0*/  IMAD.WIDE.U32 R10, R10, UR12, R24 ;  /* 0x0000000c0a0a7c25 */ /* 0x000fe2000f8e0018 */
[----:B------:R-:W-:-:S03]  /*2ac0*/  IADD3 R19, PT, PT, R19, R45, RZ ;  /* 0x0000002d13137210 */ /* 0x000fc60007ffe0ff */
[----:B------:R-:W-:Y:S01]  /*2ad0*/  IMAD.WIDE.U32 R22, R22, UR12, R24 ;  /* 0x0000000c16167c25 */ /* 0x000fe2000f8e0018 */
[----:B------:R-:W-:Y:S01]  /*2ae0*/  MOV R42, R20 ;  /* 0x00000014002a7202 */ /* 0x000fe20000000f00 */
[----:B------:R0:W4:Y:S01]  /*2af0*/  LDG.E.U8 R18, desc[UR6][R18.64] ;  /* 0x0000000612127981 */ /* 0x000122000c1e1100 */
[----:B------:R-:W-:Y:S01]  /*2b00*/  IADD3 R11, PT, PT, R11, R29, RZ ;  /* 0x0000001d0b0b7210 */ /* 0x000fe20007ffe0ff */
[C---:B-----5:R-:W-:Y:S02]  /*2b10*/  IMAD R31, R4.reuse, UR13, R5 ;  /* 0x0000000d041f7c24 */ /* 0x060fe4000f8e0205 */
[----:B------:R-:W-:Y:S01]  /*2b20*/  IMAD R7, R7, UR12, RZ ;  /* 0x0000000c07077c24 */ /* 0x000fe2000f8e02ff */
[----:B------:R-:W-:Y:S01]  /*2b30*/  IADD3 R23, PT, PT, R23, R41, RZ ;  /* 0x0000002917177210 */ /* 0x000fe20007ffe0ff */
[----:B------:R-:W-:Y:S01]  /*2b40*/  IMAD.WIDE.U32 R4, R4, UR12, R24 ;  /* 0x0000000c04047c25 */ /* 0x000fe2000f8e0018 */
[----:B------:R-:W5:Y:S03]  /*2b50*/  LDG.E.U8 R20, desc[UR6][R42.64] ;  /* 0x000000062a147981 */ /* 0x000f66000c1e1100 */
[----:B------:R-:W-:Y:S01]  /*2b60*/  IMAD R15, R15, UR12, RZ ;  /* 0x0000000c0f0f7c24 */ /* 0x000fe2000f8e02ff */
[----:B------:R1:W5:Y:S01]  /*2b70*/  LDG.E.U8 R10, desc[UR6][R10.64] ;  /* 0x000000060a0a7981 */ /* 0x000362000c1e1100 */
[----:B------:R-:W-:-:S02]  /*2b80*/  IMAD R9, R9, UR12, RZ ;  /* 0x0000000c09097c24 */ /* 0x000fc4000f8e02ff */
[----:B0-----:R-:W-:Y:S01]  /*2b90*/  IMAD R19, R6, UR13, R7 ;  /* 0x0000000d06137c24 */ /* 0x001fe2000f8e0207 */
        /* <DEDUP_REMOVED lines=8> */
[C---:B-1----:R-:W-:Y:S02]  /*2c20*/  IMAD R11, R8.reuse, UR13, R9 ;  /* 0x0000000d080b7c24 */ /* 0x042fe4000f8e0209 */
        /* <DEDUP_REMOVED lines=26> */
.L_x_3096:
        /* <DEDUP_REMOVED lines=43> */
[----:B------:R-:W3:Y:S03]  /*3080*/  LDG.E.U8 R23, desc[UR6][R22.64] ;  /* 0x0000000616177981 */ /* 0x000ee6000c1e1100 */
[C---:B------:R-:W-:Y:S01]  /*3090*/  IMAD R25, R14.reuse, UR9, R15 ;  /* 0x000000090e197c24 */ /* 0x040fe2000f8e020f */
[----:B------:R-:W3:Y:S01]  /*30a0*/  LDG.E.U8 R20, desc[UR6][R20.64] ;  /* 0x0000000614147981 */ /* 0x000ee2000c1e1100 */
[----:B------:R-:W-:Y:S01]  /*30b0*/  IMAD.WIDE.U32 R14, R14, UR8, R6 ;  /* 0x000000080e0e7c25 */ /* 0x000fe2000f8e0006 */
[----:B------:R-:W-:-:S03]  /*30c0*/  IADD3 R13, PT, PT, R13, R27, RZ ;  /* 0x0000001b0d0d7210 */ /* 0x000fc60007ffe0ff */
[C---:B------:R-:W-:Y:S02]  /*30d0*/  IMAD R9, R10.reuse, UR9, R11 ;  /* 0x000000090a097c24 */ /* 0x040fe4000f8e020b */
[--C-:B------:R-:W-:Y:S01]  /*30e0*/  IMAD.WIDE.U32 R10, R10, UR8, R6.reuse ;  /* 0x000000080a0a7c25 */ /* 0x100fe2000f8e0006 */
[----:B------:R-:W4:Y:S03]  /*30f0*/  LDG.E.U8 R13, desc[UR6][R12.64] ;  /* 0x000000060c0d7981 */ /* 0x000f26000c1e1100 */
[----:B------:R-:W-:-:S04]  /*3100*/  IMAD.WIDE.U32 R6, R8, UR8, R6 ;  /* 0x0000000808067c25 */ /* 0x000fc8000f8e0006 */
[----:B------:R-:W-:Y:S02]  /*3110*/  IMAD R19, R8, UR9, R19 ;  /* 0x0000000908137c24 */ /* 0x000fe4000f8e0213 */
[----:B------:R-:W-:Y:S01]  /*3120*/  IMAD.IADD R15, R15, 0x1, R25 ;  /* 0x000000010f0f7824 */ /* 0x000fe200078e0219 */
[----:B------:R-:W-:Y:S02]  /*3130*/  IADD3 R11, PT, PT, R11, R9, RZ ;  /* 0x000000090b0b7210 */ /* 0x000fe40007ffe0ff */
[----:B------:R-:W-:Y:S02]  /*3140*/  IADD3 R7, PT, PT, R7, R19, RZ ;  /* 0x0000001307077210 */ /* 0x000fe40007ffe0ff */
[----:B------:R-:W4:Y:S04]  /*3150*/  LDG.E.U8 R14, desc[UR6][R14.64] ;  /* 0x000000060e0e7981 */ /* 0x000f28000c1e1100 */
[----:B------:R-:W5:Y:S04]  /*3160*/  LDG.E.U8 R10, desc[UR6][R10.64] ;  /* 0x000000060a0a7981 */ /* 0x000f68000c1e1100 */
[----:B------:R-:W5:Y:S01]  /*3170*/  LDG.E.U8 R7, desc[UR6][R6.64] ;  /* 0x0000000606077981 */ /* 0x000f62000c1e1100 */
[----:B------:R-:W-:-:S04]  /*3180*/  IADD3 R4, P0, PT, R4, 0x40, RZ ;  /* 0x0000004004047810 */ /* 0x000fc80007f1e0ff */
[----:B------:R-:W-:Y:S02]  /*3190*/  IADD3.X R5, PT, PT, RZ, R5, RZ, P0, !PT ;  /* 0x00000005ff057210 */ /* 0x000fe400007fe4ff */
[----:B--2---:R-:W-:-:S04]  /*31a0*/  IADD3 R2, PT, PT, R2, R34, R17 ;  /* 0x0000002202027210 */ /* 0x004fc80007ffe011 */
[----:B---3--:R-:W-:-:S04]  /*31b0*/  IADD3 R20, PT, PT, R23, R2, R20 ;  /* 0x0000000217147210 */ /* 0x008fc80007ffe014 */
[----:B----4-:R-:W-:-:S04]  /*31c0*/  IADD3 R14, PT, PT, R13, R20, R14 ;  /* 0x000000140d0e7210 */ /* 0x010fc80007ffe00e */
[----:B-----5:R-:W-:-:S07]  /*31d0*/  IADD3 R34, PT, PT, R7, R14, R10 ;  /* 0x0000000e07227210 */ /* 0x020fce0007ffe00a */
.L_x_3099:
        /* <DEDUP_REMOVED lines=37> */
.L_x_3100:
        /* <DEDUP_REMOVED lines=9> */
[----:B------:R-:W2:Y:S01]  /*34c0*/  LDG.E.U8 R9, desc[UR6][R8.64] ;  /* 0x0000000608097981 */ /* 0x000ea2000c1e1100 */
        /* <DEDUP_REMOVED lines=12> */
[----:B------:R-:W2:Y:S01]  /*3590*/  LDG.E.U8 R11, desc[UR6][R10.64] ;  /* 0x000000060a0b7981 */ /* 0x000ea2000c1e1100 */
[----:B------:R-:W-:-:S04]  /*35a0*/  @P0 IMAD.WIDE.U32 R6, R8, UR8, R12 ;  /* 0x0000000808060c25 */ /* 0x000fc8000f8e000c */
[----:B------:R-:W-:-:S05]  /*35b0*/  @P0 IMAD R9, R8, UR9, R9 ;  /* 0x0000000908090c24 */ /* 0x000fca000f8e0209 */
[----:B------:R-:W-:-:S06]  /*35c0*/  @P0 IADD3 R7, PT, PT, R7, R9, RZ ;  /* 0x0000000907070210 */ /* 0x000fcc0007ffe0ff */
[----:B------:R-:W3:Y:S01]  /*35d0*/  @P0 LDG.E.U8 R7, desc[UR6][R6.64] ;  /* 0x0000000606070981 */ /* 0x000ee2000c1e1100 */
[----:B--2---:R-:W-:-:S04]  /*35e0*/  IADD3 R34, PT, PT, R11, R34, RZ ;  /* 0x000000220b227210 */ /* 0x004fc80007ffe0ff */
[----:B---3--:R-:W-:-:S07]  /*35f0*/  @P0 IADD3 R34, PT, PT, R7, R34, RZ ;  /* 0x0000002207220210 */ /* 0x008fce0007ffe0ff */
.L_x_3098:
[----:B------:R-:W-:-:S07]  /*3600*/  PRMT R2, R34, 0x7610, R2 ;  /* 0x0000761022027816 */ /* 0x000fce0000000002 */
.L_x_3095:
[----:B------:R-:W1:Y:S01]  /*3610*/  LDC.64 R4, c[0x0][0x710] ;  /* 0x0001c400ff047b82 */ /* 0x000e620000000a00 */
[----:B------:R-:W-:Y:S01]  /*3620*/  IADD3 R3, PT, PT, R3, 0x80, RZ ;  /* 0x0000008003037810 */ /* 0x000fe20007ffe0ff */
[----:B-1----:R2:W-:Y:S06]  /*3630*/  STG.E.U8 desc[UR6][R4.64], R2 ;  /* 0x0000000204007986 */ /* 0x0025ec000c101106 */
.L_x_3087:
        /* <DEDUP_REMOVED lines=29> */
.L_x_3104:
        /* <DEDUP_REMOVED lines=120> */
.L_x_3103:
        /* <DEDUP_REMOVED lines=31> */
[----:B------:R-:W2:Y:S03]  /*4180*/  LDG.E.U8 R17, desc[UR6][R16.64] ;  /* 0x0000000610117981 */ /* 0x000ea6000c1e1100 */
[----:B------:R-:W-:Y:S02]  /*4190*/  IMAD R13, R13, UR8, RZ ;  /* 0x000000080d0d7c24 */ /* 0x000fe4000f8e02ff */
[----:B------:R-:W-:Y:S01]  /*41a0*/  IMAD R29, R20, UR9, R21 ;  /* 0x00000009141d7c24 */ /* 0x000fe2000f8e0215 */
[----:B------:R1:W2:Y:S01]  /*41b0*/  LDG.E.U8 R2, desc[UR6][R18.64] ;  /* 0x0000000612027981 */ /* 0x0002a2000c1e1100 */
[----:B------:R-:W-:-:S02]  /*41c0*/  IMAD R15, R15, UR8, RZ ;  /* 0x000000080f0f7c24 */ /* 0x000fc4000f8e02ff */
[----:B------:R-:W-:Y:S01]  /*41d0*/  IMAD.WIDE.U32 R20, R20, UR8, R6 ;  /* 0x0000000814147c25 */ /* 0x000fe2000f8e0006 */
[----:B------:R-:W-:-:S03]  /*41e0*/  IADD3 R23, PT, PT, R23, R25, RZ ;  /* 0x0000001917177210 */ /* 0x000fc60007ffe0ff */
[----:B------:R-:W-:Y:S02]  /*41f0*/  IMAD R11, R11, UR8, RZ ;  /* 0x000000080b0b7c24 */ /* 0x000fe4000f8e02ff */
[----:B------:R-:W-:Y:S01]  /*4200*/  IMAD R27, R12, UR9, R13 ;  /* 0x000000090c1b7c24 */ /* 0x000fe2000f8e020d */
[----:B------:R-:W-:Y:S01]  /*4210*/  IADD3 R21, PT, PT, R21, R29, RZ ;  /* 0x0000001d15157210 */ /* 0x000fe20007ffe0ff */
[----:B------:R-:W-:Y:S01]  /*4220*/  IMAD R25, R14, UR9, R15 ;  /* 0x000000090e197c24 */ /* 0x000fe2000f8e020f */
[----:B------:R-:W3:Y:S01]  /*4230*/  LDG.E.U8 R23, desc[UR6][R22.64] ;  /* 0x0000000616177981 */ /* 0x000ee2000c1e1100 */
[----:B------:R-:W-:-:S03]  /*4240*/  IMAD.WIDE.U32 R12, R12, UR8, R6 ;  /* 0x000000080c0c7c25 */ /* 0x000fc6000f8e0006 */
[----:B------:R-:W3:Y:S01]  /*4250*/  LDG.E.U8 R20, desc[UR6][R20.64] ;  /* 0x0000000614147981 */ /* 0x000ee2000c1e1100 */
        /* <DEDUP_REMOVED lines=9> */
[----:B------:R-:W4:Y:S02]  /*42f0*/  LDG.E.U8 R14, desc[UR6][R14.64] ;  /* 0x000000060e0e7981 */ /* 0x000f24000c1e1100 */
[----:B------:R-:W-:Y:S02]  /*4300*/  IMAD.IADD R7, R7, 0x1, R19 ;  /* 0x0000000107077824 */ /* 0x000fe400078e0213 */
        /* <DEDUP_REMOVED lines=9> */
.L_x_3106:
        /* <DEDUP_REMOVED lines=37> */
.L_x_3107:
        /* <DEDUP_REMOVED lines=29> */
.L_x_3105:
[----:B------:R-:W-:-:S07]  /*47c0*/  PRMT R2, R34, 0x7610, R2 ;  /* 0x0000761022027816 */ /* 0x000fce0000000002 */
.L_x_3102:
[----:B------:R-:W1:Y:S01]  /*47d0*/  LDC.64 R4, c[0x0][0x710] ;  /* 0x0001c400ff047b82 */ /* 0x000e620000000a00 */
[----:B------:R-:W-:Y:S01]  /*47e0*/  IADD3 R3, PT, PT, R3, 0x80, RZ ;  /* 0x0000008003037810 */ /* 0x000fe20007ffe0ff */
[----:B-1----:R2:W-:Y:S06]  /*47f0*/  STG.E.U8 desc[UR6][R4.64], R2 ;  /* 0x0000000204007986 */ /* 0x0025ec000c101106 */
.L_x_3094:
        /* <DEDUP_REMOVED lines=29> */
.L_x_3111:
        /* <DEDUP_REMOVED lines=58> */
[----:B------:R1:W3:Y:S01]  /*4d70*/  LDG.E.U8 R28, desc[UR6][R28.64] ;  /* 0x000000061c1c7981 */ /* 0x0002e2000c1e1100 */
[----:B------:R-:W-:-:S02]  /*4d80*/  IMAD R23, R23, UR16, RZ ;  /* 0x0000001017177c24 */ /* 0x000fc4000f8e02ff */
[----:B------:R-:W-:Y:S01]  /*4d90*/  IMAD R45, R18, UR17, R19 ;  /* 0x00000011122d7c24 */ /* 0x000fe2000f8e0213 */
[----:B------:R-:W-:Y:S01]  /*4da0*/  MOV R30, R26 ;  /* 0x0000001a001e7202 */ /* 0x000fe20000000f00 */
[--C-:B------:R-:W-:Y:S01]  /*4db0*/  IMAD.WIDE.U32 R20, R20, UR16, R24.reuse ;  /* 0x0000001014147c25 */ /* 0x100fe2000f8e0018 */
[----:B------:R5:W3:Y:S03]  /*4dc0*/  LDG.E.U8 R27, desc[UR6][R40.64] ;  /* 0x00000006281b7981 */ /* 0x000ae6000c1e1100 */
[----:B------:R-:W-:Y:S01]  /*4dd0*/  IMAD.WIDE.U32 R18, R18, UR16, R24 ;  /* 0x0000001012127c25 */ /* 0x000fe2000f8e0018 */
[----:B------:R-:W-:Y:S02]  /*4de0*/  IADD3 R43, PT, PT, R21, R47, RZ ;  /* 0x0000002f152b7210 */ /* 0x000fe40007ffe0ff */
[----:B------:R0:W3:Y:S01]  /*4df0*/  LDG.E.U8 R21, desc[UR6][R30.64] ;  /* 0x000000061e157981 */ /* 0x0000e2000c1e1100 */
[----:B-1----:R-:W-:-:S02]  /*4e00*/  IMAD R29, R10, UR17, R11 ;  /* 0x000000110a1d7c24 */ /* 0x002fc4000f8e020b */
        /* <DEDUP_REMOVED lines=52> */
.L_x_3110:
        /* <DEDUP_REMOVED lines=65> */
.L_x_3113:
        /* <DEDUP_REMOVED lines=22> */
[----:B------:R-:W2:Y:S01]  /*56c0*/  LDG.E.U8 R7, desc[UR6][R6.64] ;  /* 0x0000000606077981 */ /* 0x000ea2000c1e1100 */
[C---:B------:R-:W-:Y:S02]  /*56d0*/  IMAD R15, R12.reuse, UR9, R13 ;  /* 0x000000090c0f7c24 */ /* 0x040fe4000f8e020d */
[----:B------:R-:W-:-:S04]  /*56e0*/  IMAD.WIDE.U32 R12, R12, UR8, R8 ;  /* 0x000000080c0c7c25 */ /* 0x000fc8000f8e0008 */
[----:B------:R-:W-:Y:S01]  /*56f0*/  IMAD.WIDE.U32 R8, R14, UR8, R8 ;  /* 0x000000080e087c25 */ /* 0x000fe2000f8e0008 */
[----:B------:R-:W-:-:S03]  /*5700*/  IADD3 R13, PT, PT, R13, R15, RZ ;  /* 0x0000000f0d0d7210 */ /* 0x000fc60007ffe0ff */
[----:B------:R-:W-:Y:S02]  /*5710*/  IMAD R21, R14, UR9, R21 ;  /* 0x000000090e157c24 */ /* 0x000fe4000f8e0215 */
[----:B------:R-:W-:Y:S01]  /*5720*/  IMAD.IADD R11, R11, 0x1, R19 ;  /* 0x000000010b0b7824 */ /* 0x000fe200078e0213 */
[----:B------:R-:W3:Y:S02]  /*5730*/  LDG.E.U8 R13, desc[UR6][R12.64] ;  /* 0x000000060c0d7981 */ /* 0x000ee4000c1e1100 */
[----:B------:R-:W-:Y:S02]  /*5740*/  IADD3 R9, PT, PT, R9, R21, RZ ;  /* 0x0000001509097210 */ /* 0x000fe40007ffe0ff */
[----:B------:R-:W2:Y:S04]  /*5750*/  LDG.E.U8 R10, desc[UR6][R10.64] ;  /* 0x000000060a0a7981 */ /* 0x000ea8000c1e1100 */
[----:B------:R-:W3:Y:S01]  /*5760*/  LDG.E.U8 R8, desc[UR6][R8.64] ;  /* 0x0000000608087981 */ /* 0x000ee2000c1e1100 */
[----:B------:R-:W-:-:S04]  /*5770*/  IADD3 R4, P0, PT, R4, 0x20, RZ ;  /* 0x0000002004047810 */ /* 0x000fc80007f1e0ff */
[----:B------:R-:W-:Y:S02]  /*5780*/  IADD3.X R5, PT, PT, RZ, R5, RZ, P0, !PT ;  /* 0x00000005ff057210 */ /* 0x000fe400007fe4ff */
[----:B--2---:R-:W-:-:S04]  /*5790*/  IADD3 R34, PT, PT, R10, R34, R7 ;  /* 0x000000220a227210 */ /* 0x004fc80007ffe007 */
[----:B---3--:R-:W-:-:S07]  /*57a0*/  IADD3 R34, PT, PT, R8, R34, R13 ;  /* 0x0000002208227210 */ /* 0x008fce0007ffe00d */
.L_x_3114:
        /* <DEDUP_REMOVED lines=29> */
.L_x_3112:
[----:B------:R-:W-:-:S07]  /*5980*/  PRMT R2, R34, 0x7610, R2 ;  /* 0x0000761022027816 */ /* 0x000fce0000000002 */
.L_x_3109:
[----:B------:R-:W1:Y:S01]  /*5990*/  LDC.64 R4, c[0x0][0x710] ;  /* 0x0001c400ff047b82 */ /* 0x000e620000000a00 */
[----:B------:R-:W-:Y:S01]  /*59a0*/  IADD3 R3, PT, PT, R3, 0x80, RZ ;  /* 0x0000008003037810 */ /* 0x000fe20007ffe0ff */
[----:B-1----:R3:W-:Y:S06]  /*59b0*/  STG.E.U8 desc[UR6][R4.64], R2 ;  /* 0x0000000204007986 */ /* 0x0027ec000c101106 */
.L_x_3101:
        /* <DEDUP_REMOVED lines=30> */
.L_x_3118:
        /* <DEDUP_REMOVED lines=72> */
[----:B------:R-:W5:Y:S02]  /*6020*/  LDG.E.U8 R18, desc[UR6][R18.64] ;  /* 0x0000000612127981 */ /* 0x000f64000c1e1100 */
[----:B------:R-:W-:Y:S02]  /*6030*/  IMAD.IADD R43, R21, 0x1, R47 ;  /* 0x00000001152b7824 */ /* 0x000fe400078e022f */
[----:B------:R1:W5:Y:S01]  /*6040*/  LDG.E.U8 R21, desc[UR6][R30.64] ;  /* 0x000000061e157981 */ /* 0x000362000c1e1100 */
[----:B------:R-:W-:Y:S01]  /*6050*/  IMAD R7, R7, UR18, RZ ;  /* 0x0000001207077c24 */ /* 0x000fe2000f8e02ff */
[----:B------:R-:W-:Y:S01]  /*6060*/  IADD3 R11, PT, PT, R11, R29, RZ ;  /* 0x0000001d0b0b7210 */ /* 0x000fe20007ffe0ff */
[----:B------:R-:W-:Y:S01]  /*6070*/  IMAD R15, R15, UR18, RZ ;  /* 0x000000120f0f7c24 */ /* 0x000fe2000f8e02ff */
[----:B------:R-:W-:Y:S01]  /*6080*/  IADD3 R23, PT, PT, R23, R41, RZ ;  /* 0x0000002917177210 */ /* 0x000fe20007ffe0ff */
[----:B------:R-:W-:Y:S01]  /*6090*/  IMAD R9, R9, UR18, RZ ;  /* 0x0000001209097c24 */ /* 0x000fe2000f8e02ff */
[----:B------:R-:W5:Y:S01]  /*60a0*/  LDG.E.U8 R20, desc[UR6][R42.64] ;  /* 0x000000062a147981 */ /* 0x000f62000c1e1100 */
[----:B-1----:R-:W-:-:S03]  /*60b0*/  IMAD R31, R4, UR19, R5 ;  /* 0x00000013041f7c24 */ /* 0x002fc6000f8e0205 */
[----:B------:R1:W5:Y:S01]  /*60c0*/  LDG.E.U8 R10, desc[UR6][R10.64] ;  /* 0x000000060a0a7981 */ /* 0x000362000c1e1100 */
[----:B------:R-:W-:-:S03]  /*60d0*/  IMAD.WIDE.U32 R4, R4, UR18, R24 ;  /* 0x0000001204047c25 */ /* 0x000fc6000f8e0018 */
[----:B------:R-:W5:Y:S01]  /*60e0*/  LDG.E.U8 R23, desc[UR6][R22.64] ;  /* 0x0000000616177981 */ /* 0x000f62000c1e1100 */
[----:B------:R-:W-:Y:S01]  /*60f0*/  IMAD R19, R6, UR19, R7 ;  /* 0x0000001306137c24 */ /* 0x000fe2000f8e0207 */
[----:B------:R-:W-:Y:S01]  /*6100*/  IADD3 R5, PT, PT, R5, R31, RZ ;  /* 0x0000001f05057210 */ /* 0x000fe20007ffe0ff */
[----:B------:R-:W-:Y:S02]  /*6110*/  IMAD R29, R14, UR19, R15 ;  /* 0x000000130e1d7c24 */ /* 0x000fe4000f8e020f */
        /* <DEDUP_REMOVED lines=32> */
.L_x_3117:
        /* <DEDUP_REMOVED lines=65> */
.L_x_3120:
        /* <DEDUP_REMOVED lines=33> */
[----:B------:R-:W-:-:S05]  /*6940*/  IADD3 R4, P0, PT, R4, 0x20, RZ ;  /* 0x0000002004047810 */ /* 0x000fca0007f1e0ff */
[----:B------:R-:W-:Y:S01]  /*6950*/  IMAD.X R5, RZ, RZ, R5, P0 ;  /* 0x000000ffff057224 */ /* 0x000fe200000e0605 */
[----:B--2---:R-:W-:-:S04]  /*6960*/  IADD3 R34, PT, PT, R10, R34, R7 ;  /* 0x000000220a227210 */ /* 0x004fc80007ffe007 */
[----:B---3--:R-:W-:-:S07]  /*6970*/  IADD3 R34, PT, PT, R8, R34, R13 ;  /* 0x0000002208227210 */ /* 0x008fce0007ffe00d */
.L_x_3121:
        /* <DEDUP_REMOVED lines=29> */
.L_x_3119:
[----:B------:R-:W-:-:S07]  /*6b50*/  PRMT R2, R34, 0x7610, R2 ;  /* 0x0000761022027816 */ /* 0x000fce0000000002 */
.L_x_3116:
[----:B------:R-:W1:Y:S01]  /*6b60*/  LDC.64 R4, c[0x0][0x710] ;  /* 0x0001c400ff047b82 */ /* 0x000e620000000a00 */
[----:B------:R-:W-:Y:S01]  /*6b70*/  IADD3 R3, PT, PT, R3, 0x80, RZ ;  /* 0x0000008003037810 */ /* 0x000fe20007ffe0ff */
[----:B-1----:R3:W-:Y:S06]  /*6b80*/  STG.E.U8 desc[UR6][R4.64], R2 ;  /* 0x0000000204007986 */ /* 0x0027ec000c101106 */
.L_x_3108:
[----:B------:R-:W-:-:S13]  /*6b90*/  ISETP.GE.AND P0, PT, R3, UR4, PT ;  /* 0x0000000403007c0c */ /* 0x000fda000bf06270 */
[----:B------:R-:W-:Y:S05]  /*6ba0*/  @P0 BREAK.RELIABLE B0 ;  /* 0x0000000000000942 */ /* 0x000fea0003800100 */
[----:B------:R-:W-:Y:S05]  /*6bb0*/  @P0 BRA `(.L_x_3115) ;  /* 0x00000010006c0947 */ /* 0x000fea0003800000 */
[----:B0-----:R-:W-:Y:S05]  /*6bc0*/  BSYNC.RELIABLE B0 ;  /* 0x0000000000007941 */ /* 0x001fea0003800100 */
.L_x_3079:
        /* <DEDUP_REMOVED lines=27> */
.L_x_3124:
        /* <DEDUP_REMOVED lines=36> */
[----:B------:R0:W2:Y:S01]  /*6fc0*/  LDG.E.U8 R35, desc[UR6][R42.64] ;  /* 0x000000062a237981 */ /* 0x0000a2000c1e1100 */
[----:B------:R-:W-:-:S03]  /*6fd0*/  IMAD.WIDE.U32 R36, R36, UR20, R24 ;  /* 0x0000001424247c25 */ /* 0x000fc6000f8e0018 */
[----:B------:R1:W3:Y:S01]  /*6fe0*/  LDG.E.U8 R38, desc[UR6][R44.64] ;  /* 0x000000062c267981 */ /* 0x0002e2000c1e1100 */
[----:B------:R-:W-:Y:S02]  /*6ff0*/  IMAD R27, R27, UR20, RZ ;  /* 0x000000141b1b7c24 */ /* 0x000fe4000f8e02ff */
[----:B------:R-:W-:Y:S02]  /*7000*/  IMAD R49, R30, UR21, R31 ;  /* 0x000000151e317c24 */ /* 0x000fe4000f8e021f */
[C---:B0-----:R-:W-:Y:S02]  /*7010*/  IMAD R43, R28.reuse, UR21, R29 ;  /* 0x000000151c2b7c24 */ /* 0x041fe4000f8e021d */
[--C-:B------:R-:W-:Y:S01]  /*7020*/  IMAD.WIDE.U32 R28, R28, UR20, R24.reuse ;  /* 0x000000141c1c7c25 */ /* 0x100fe2000f8e0018 */
[----:B------:R-:W-:Y:S02]  /*7030*/  IADD3 R47, PT, PT, R37, R47, RZ ;  /* 0x0000002f252f7210 */ /* 0x000fe40007ffe0ff */
[----:B------:R-:W-:Y:S01]  /*7040*/  MOV R46, R36 ;  /* 0x00000024002e7202 */ /* 0x000fe20000000f00 */
[----:B------:R-:W-:Y:S01]  /*7050*/  IMAD.WIDE.U32 R30, R30, UR20, R24 ;  /* 0x000000141e1e7c25 */ /* 0x000fe2000f8e0018 */
[----:B------:R0:W2:Y:S03]  /*7060*/  LDG.E.U8 R37, desc[UR6][R40.64] ;  /* 0x0000000628257981 */ /* 0x0000a6000c1e1100 */
[C---:B-1----:R-:W-:Y:S01]  /*7070*/  IMAD R45, R26.reuse, UR21, R27 ;  /* 0x000000151a2d7c24 */ /* 0x042fe2000f8e021b */
[----:B------:R-:W-:Y:S01]  /*7080*/  IADD3 R29, PT, PT, R29, R43, RZ ;  /* 0x0000002b1d1d7210 */ /* 0x000fe20007ffe0ff */
[----:B------:R-:W-:Y:S01]  /*7090*/  IMAD.WIDE.U32 R26, R26, UR20, R24 ;  /* 0x000000141a1a7c25 */ /* 0x000fe2000f8e0018 */
[----:B------:R1:W3:Y:S03]  /*70a0*/  LDG.E.U8 R39, desc[UR6][R46.64] ;  /* 0x000000062e277981 */ /* 0x0002e6000c1e1100 */
[----:B------:R-:W-:Y:S01]  /*70b0*/  IMAD R21, R21, UR20, RZ ;  /* 0x0000001415157c24 */ /* 0x000fe2000f8e02ff */
[----:B0-----:R-:W-:Y:S01]  /*70c0*/  IADD3 R41, PT, PT, R31, R49, RZ ;  /* 0x000000311f297210 */ /* 0x001fe20007ffe0ff */
[----:B------:R-:W-:Y:S01]  /*70d0*/  IMAD R19, R19, UR20, RZ ;  /* 0x0000001413137c24 */ /* 0x000fe2000f8e02ff */
[----:B------:R-:W-:Y:S01]  /*70e0*/  MOV R40, R30 ;  /* 0x0000001e00287202 */ /* 0x000fe20000000f00 */
[----:B------:R-:W-:Y:S01]  /*70f0*/  IMAD R11, R11, UR20, RZ ;  /* 0x000000140b0b7c24 */ /* 0x000fe2000f8e02ff */
[----:B------:R-:W-:Y:S01]  /*7100*/  IADD3 R31, PT, PT, R27, R45, RZ ;  /* 0x0000002d1b1f7210 */ /* 0x000fe20007ffe0ff */
[----:B------:R-:W-:Y:S01]  /*7110*/  IMAD R23, R23, UR20, RZ ;  /* 0x0000001417177c24 */ /* 0x000fe2000f8e02ff */
[----:B------:R0:W4:Y:S01]  /*7120*/  LDG.E.U8 R28, desc[UR6][R28.64] ;  /* 0x000000061c1c7981 */ /* 0x000122000c1e1100 */
[C---:B-1----:R-:W-:Y:S01]  /*7130*/  IMAD R47, R20.reuse, UR21, R21 ;  /* 0x00000015142f7c24 */ /* 0x042fe2000f8e0215 */
[----:B------:R-:W-:Y:S01]  /*7140*/  MOV R30, R26 ;  /* 0x0000001a001e7202 */ /* 0x000fe20000000f00 */
[----:B------:R-:W-:Y:S01]  /*7150*/  IMAD.WIDE.U32 R20, R20, UR20, R24 ;  /* 0x0000001414147c25 */ /* 0x000fe2000f8e0018 */
[----:B------:R1:W4:Y:S03]  /*7160*/  LDG.E.U8 R27, desc[UR6][R40.64] ;  /* 0x00000006281b7981 */ /* 0x000326000c1e1100 */
[----:B------:R-:W-:-:S02]  /*7170*/  IMAD R45, R18, UR21, R19 ;  /* 0x00000015122d7c24 */ /* 0x000fc4000f8e0213 */
[----:B------:R-:W-:Y:S01]  /*7180*/  IMAD.WIDE.U32 R18, R18, UR20, R24 ;  /* 0x0000001412127c25 */ /* 0x000fe2000f8e0018 */
[----:B------:R-:W-:Y:S02]  /*7190*/  IADD3 R43, PT, PT, R21, R47, RZ ;  /* 0x0000002f152b7210 */ /* 0x000fe40007ffe0ff */
[----:B------:R5:W4:Y:S01]  /*71a0*/  LDG.E.U8 R21, desc[UR6][R30.64] ;  /* 0x000000061e157981 */ /* 0x000b22000c1e1100 */
[----:B0-----:R-:W-:Y:S02]  /*71b0*/  IMAD R29, R10, UR21, R11 ;  /* 0x000000150a1d7c24 */ /* 0x001fe4000f8e020b */
[----:B-1----:R-:W-:Y:S02]  /*71c0*/  IMAD R41, R22, UR21, R23 ;  /* 0x0000001516297c24 */ /* 0x002fe4000f8e0217 */
[----:B------:R-:W-:Y:S02]  /*71d0*/  IMAD R5, R5, UR20, RZ ;  /* 0x0000001405057c24 */ /* 0x000fe4000f8e02ff */
[----:B------:R-:W-:Y:S01]  /*71e0*/  IMAD.WIDE.U32 R10, R10, UR20, R24 ;  /* 0x000000140a0a7c25 */ /* 0x000fe2000f8e0018 */
[----:B------:R-:W-:-:S03]  /*71f0*/  MOV R42, R20 ;  /* 0x00000014002a7202 */ /* 0x000fc60000000f00 */
[----:B------:R-:W-:Y:S01]  /*7200*/  IMAD.WIDE.U32 R22, R22, UR20, R24 ;  /* 0x0000001416167c25 */ /* 0x000fe2000f8e0018 */
[----:B------:R-:W-:Y:S01]  /*7210*/  IADD3 R11, PT, PT, R11, R29, RZ ;  /* 0x0000001d0b0b7210 */ /* 0x000fe20007ffe0ff */
[----:B------:R-:W4:Y:S02]  /*7220*/  LDG.E.U8 R20, desc[UR6][R42.64] ;  /* 0x000000062a147981 */ /* 0x000f24000c1e1100 */
[----:B------:R-:W-:Y:S02]  /*7230*/  IMAD.IADD R19, R19, 0x1, R45 ;  /* 0x0000000113137824 */ /* 0x000fe400078e022d */
[C---:B-----5:R-:W-:Y:S02]  /*7240*/  IMAD R31, R4.reuse, UR21, R5 ;  /* 0x00000015041f7c24 */ /* 0x060fe4000f8e0205 */
[----:B------:R-:W-:Y:S01]  /*7250*/  IMAD R7, R7, UR20, RZ ;  /* 0x0000001407077c24 */ /* 0x000fe2000f8e02ff */
[----:B------:R-:W-:Y:S01]  /*7260*/  IADD3 R23, PT, PT, R23, R41, RZ ;  /* 0x0000002917177210 */ /* 0x000fe20007ffe0ff */
[----:B------:R-:W-:Y:S01]  /*7270*/  IMAD.WIDE.U32 R4, R4, UR20, R24 ;  /* 0x0000001404047c25 */ /* 0x000fe2000f8e0018 */
[----:B------:R0:W5:Y:S03]  /*7280*/  LDG.E.U8 R18, desc[UR6][R18.64] ;  /* 0x0000000612127981 */ /* 0x000166000c1e1100 */
[----:B------:R-:W-:-:S02]  /*7290*/  IMAD R15, R15, UR20, RZ ;  /* 0x000000140f0f7c24 */ /* 0x000fc4000f8e02ff */
[----:B------:R-:W-:Y:S01]  /*72a0*/  IMAD R9, R9, UR20, RZ ;  /* 0x0000001409097c24 */ /* 0x000fe2000f8e02ff */
[----:B------:R-:W-:Y:S01]  /*72b0*/  IADD3 R5, PT, PT, R5, R31, RZ ;  /* 0x0000001f05057210 */ /* 0x000fe20007ffe0ff */
[----:B------:R-:W-:Y:S01]  /*72c0*/  IMAD R29, R14, UR21, R15 ;  /* 0x000000150e1d7c24 */ /* 0x000fe2000f8e020f */
[----:B------:R1:W5:Y:S01]  /*72d0*/  LDG.E.U8 R10, desc[UR6][R10.64] ;  /* 0x000000060a0a7981 */ /* 0x000362000c1e1100 */
[----:B------:R-:W-:Y:S02]  /*72e0*/  IMAD R17, R17, UR20, RZ ;  /* 0x0000001411117c24 */ /* 0x000fe4000f8e02ff */
[C---:B0-----:R-:W-:Y:S01]  /*72f0*/  IMAD R19, R6.reuse, UR21, R7 ;  /* 0x0000001506137c24 */ /* 0x041fe2000f8e0207 */
[----:B------:R-:W5:Y:S01]  /*7300*/  LDG.E.U8 R23, desc[UR6][R22.64] ;  /* 0x0000000616177981 */ /* 0x000f62000c1e1100 */
[----:B------:R-:W-:-:S03]  /*7310*/  IMAD.WIDE.U32 R6, R6, UR20, R24 ;  /* 0x0000001406067c25 */ /* 0x000fc6000f8e0018 */
[----:B------:R0:W5:Y:S01]  /*7320*/  LDG.E.U8 R5, desc[UR6][R4.64] ;  /* 0x0000000604057981 */ /* 0x000162000c1e1100 */
        /* <DEDUP_REMOVED lines=29> */
.L_x_3123:
        /* <DEDUP_REMOVED lines=65> */
.L_x_3126:
        /* <DEDUP_REMOVED lines=37> */
.L_x_3127:
        /* <DEDUP_REMOVED lines=22> */
[----:B------:R-:W2:Y:S01]  /*7cc0*/  LDG.E.U8 R11, desc[UR6][R10.64] ;  /* 0x000000060a0b7981 */ /* 0x000ea2000c1e1100 */
[----:B------:R-:W-:-:S04]  /*7cd0*/  @P0 IMAD.WIDE.U32 R6, R8, UR8, R12 ;  /* 0x0000000808060c25 */ /* 0x000fc8000f8e000c */
[----:B------:R-:W-:-:S05]  /*7ce0*/  @P0 IMAD R9, R8, UR9, R9 ;  /* 0x0000000908090c24 */ /* 0x000fca000f8e0209 */
[----:B------:R-:W-:-:S06]  /*7cf0*/  @P0 IADD3 R7, PT, PT, R7, R9, RZ ;  /* 0x0000000907070210 */ /* 0x000fcc0007ffe0ff */
[----:B------:R-:W3:Y:S01]  /*7d00*/  @P0 LDG.E.U8 R7, desc[UR6][R6.64] ;  /* 0x0000000606070981 */ /* 0x000ee2000c1e1100 */
[----:B--2---:R-:W-:-:S04]  /*7d10*/  IADD3 R34, PT, PT, R11, R34, RZ ;  /* 0x000000220b227210 */ /* 0x004fc80007ffe0ff */
[----:B---3--:R-:W-:-:S07]  /*7d20*/  @P0 IADD3 R34, PT, PT, R7, R34, RZ ;  /* 0x0000002207220210 */ /* 0x008fce0007ffe0ff */
.L_x_3125:
[----:B------:R-:W-:-:S07]  /*7d30*/  PRMT R2, R34, 0x7610, R2 ;  /* 0x0000761022027816 */ /* 0x000fce0000000002 */
.L_x_3122:
[----:B------:R-:W0:Y:S01]  /*7d40*/  LDC.64 R4, c[0x0][0x710] ;  /* 0x0001c400ff047b82 */ /* 0x000e220000000a00 */
[----:B------:R-:W-:Y:S01]  /*7d50*/  IADD3 R3, PT, PT, R3, 0x80, RZ ;  /* 0x0000008003037810 */ /* 0x000fe20007ffe0ff */
[----:B0-----:R4:W-:Y:S06]  /*7d60*/  STG.E.U8 desc[UR6][R4.64], R2 ;  /* 0x0000000204007986 */ /* 0x0019ec000c101106 */
.L_x_3115:
[----:B0-----:R-:W-:Y:S05]  /*7d70*/  BSYNC.RECONVERGENT B1 ;  /* 0x0000000000017941 */ /* 0x001fea0003800200 */
.L_x_3078:
        /* <DEDUP_REMOVED lines=33> */
.L_x_3130:
        /* <DEDUP_REMOVED lines=41> */
[----:B------:R-:W2:Y:S01]  /*8220*/  LDG.E.U8 R36, desc[UR6][R36.64] ;  /* 0x0000000624247981 */ /* 0x000ea2000c1e1100 */
[----:B------:R-:W-:Y:S01]  /*8230*/  MOV R40, R34 ;  /* 0x0000002200287202 */ /* 0x000fe20000000f00 */
[----:B------:R-:W-:Y:S01]  /*8240*/  IMAD R43, R23, UR4, RZ ;  /* 0x00000004172b7c24 */ /* 0x000fe2000f8e02ff */
[----:B------:R-:W-:Y:S01]  /*8250*/  IADD3 R39, PT, PT, R39, R27, RZ ;  /* 0x0000001b27277210 */ /* 0x000fe20007ffe0ff */
[C---:B------:R-:W-:Y:S01]  /*8260*/  IMAD R23, R28.reuse, UR5, R29 ;  /* 0x000000051c177c24 */ /* 0x040fe2000f8e021d */
[----:B------:R-:W3:Y:S01]  /*8270*/  LDG.E.U8 R33, desc[UR6][R44.64] ;  /* 0x000000062c217981 */ /* 0x000ee2000c1e1100 */
[----:B------:R-:W-:-:S03]  /*8280*/  IMAD.WIDE.U32 R28, R28, UR4, R20 ;  /* 0x000000041c1c7c25 */ /* 0x000fc6000f8e0014 */
[----:B------:R0:W3:Y:S01]  /*8290*/  LDG.E.U8 R34, desc[UR6][R40.64] ;  /* 0x0000000628227981 */ /* 0x0000e2000c1e1100 */
[----:B------:R-:W-:Y:S02]  /*82a0*/  IMAD R25, R25, UR4, RZ ;  /* 0x0000000419197c24 */ /* 0x000fe4000f8e02ff */
[C---:B------:R-:W-:Y:S01]  /*82b0*/  IMAD R43, R22.reuse, UR5, R43 ;  /* 0x00000005162b7c24 */ /* 0x040fe2000f8e022b */
[----:B------:R-:W2:Y:S01]  /*82c0*/  LDG.E.U8 R35, desc[UR6][R46.64] ;  /* 0x000000062e237981 */ /* 0x000ea2000c1e1100 */
[----:B------:R-:W-:Y:S01]  /*82d0*/  IMAD.WIDE.U32 R26, R22, UR4, R20 ;  /* 0x00000004161a7c25 */ /* 0x000fe2000f8e0014 */
[----:B------:R-:W-:Y:S02]  /*82e0*/  IADD3 R29, PT, PT, R29, R23, RZ ;  /* 0x000000171d1d7210 */ /* 0x000fe40007ffe0ff */
[----:B------:R1:W4:Y:S01]  /*82f0*/  LDG.E.U8 R22, desc[UR6][R38.64] ;  /* 0x0000000626167981 */ /* 0x000322000c1e1100 */
[----:B------:R-:W-:Y:S02]  /*8300*/  IMAD R17, R17, UR4, RZ ;  /* 0x0000000411117c24 */ /* 0x000fe4000f8e02ff */
[C---:B0-----:R-:W-:Y:S01]  /*8310*/  IMAD R41, R24.reuse, UR5, R25 ;  /* 0x0000000518297c24 */ /* 0x041fe2000f8e0219 */
[----:B------:R-:W-:Y:S01]  /*8320*/  IADD3 R27, PT, PT, R27, R43, RZ ;  /* 0x0000002b1b1b7210 */ /* 0x000fe20007ffe0ff */
[----:B------:R-:W-:Y:S01]  /*8330*/  IMAD.WIDE.U32 R24, R24, UR4, R20 ;  /* 0x0000000418187c25 */ /* 0x000fe2000f8e0014 */
[----:B------:R-:W4:Y:S03]  /*8340*/  LDG.E.U8 R23, desc[UR6][R28.64] ;  /* 0x000000061c177981 */ /* 0x000f26000c1e1100 */
[----:B------:R-:W-:-:S02]  /*8350*/  IMAD R19, R19, UR4, RZ ;  /* 0x0000000413137c24 */ /* 0x000fc4000f8e02ff */
[C---:B------:R-:W-:Y:S02]  /*8360*/  IMAD R37, R16.reuse, UR5, R17 ;  /* 0x0000000510257c24 */ /* 0x040fe4000f8e0211 */
[----:B------:R-:W-:Y:S01]  /*8370*/  IMAD.WIDE.U32 R16, R16, UR4, R20 ;  /* 0x0000000410107c25 */ /* 0x000fe2000f8e0014 */
[----:B------:R-:W-:Y:S02]  /*8380*/  IADD3 R41, PT, PT, R25, R41, RZ ;  /* 0x0000002919297210 */ /* 0x000fe40007ffe0ff */
[----:B------:R0:W5:Y:S01]  /*8390*/  LDG.E.U8 R25, desc[UR6][R26.64] ;  /* 0x000000061a197981 */ /* 0x000162000c1e1100 */
        /* <DEDUP_REMOVED lines=9> */
[----:B------:R-:W5:Y:S03]  /*8430*/  LDG.E.U8 R24, desc[UR6][R40.64] ;  /* 0x0000000628187981 */ /* 0x000f66000c1e1100 */
[----:B------:R-:W-:-:S02]  /*8440*/  IMAD R17, R2, UR5, R3 ;  /* 0x0000000502117c24 */ /* 0x000fc4000f8e0203 */
[----:B------:R-:W-:Y:S02]  /*8450*/  IMAD.IADD R19, R19, 0x1, R39 ;  /* 0x0000000113137824 */ /* 0x000fe400078e0227 */
[----:B------:R-:W-:Y:S01]  /*8460*/  IMAD.WIDE.U32 R2, R2, UR4, R20 ;  /* 0x0000000402027c25 */ /* 0x000fe2000f8e0014 */
[----:B------:R-:W-:Y:S02]  /*8470*/  IADD3 R29, PT, PT, R9, R29, RZ ;  /* 0x0000001d091d7210 */ /* 0x000fe40007ffe0ff */
[----:B------:R0:W5:Y:S01]  /*8480*/  LDG.E.U8 R9, desc[UR6][R26.64] ;  /* 0x000000061a097981 */ /* 0x000162000c1e1100 */
[----:B------:R-:W-:Y:S02]  /*8490*/  IMAD R5, R5, UR4, RZ ;  /* 0x0000000405057c24 */ /* 0x000fe4000f8e02ff */
[----:B------:R-:W-:Y:S01]  /*84a0*/  IMAD R13, R13, UR4, RZ ;  /* 0x000000040d0d7c24 */ /* 0x000fe2000f8e02ff */
[----:B------:R-:W-:Y:S01]  /*84b0*/  IADD3 R39, PT, PT, R3, R17, RZ ;  /* 0x0000001103277210 */ /* 0x000fe20007ffe0ff */
[----:B------:R-:W-:Y:S01]  /*84c0*/  IMAD R7, R7, UR4, RZ ;  /* 0x0000000407077c24 */ /* 0x000fe2000f8e02ff */
[----:B------:R1:W5:Y:S01]  /*84d0*/  LDG.E.U8 R16, desc[UR6][R18.64] ;  /* 0x0000000612107981 */ /* 0x000362000c1e1100 */
        /* <DEDUP_REMOVED lines=8> */
[----:B------:R-:W5:Y:S02]  /*8560*/  LDG.E.U8 R3, desc[UR6][R28.64] ;  /* 0x000000061c037981 */ /* 0x000f64000c1e1100 */
[C---:B------:R-:W-:Y:S02]  /*8570*/  IMAD R15, R6.reuse, UR5, R7 ;  /* 0x00000005060f7c24 */ /* 0x040fe4000f8e0207 */
        /* <DEDUP_REMOVED lines=8> */
[----:B------:R-:W5:Y:S04]  /*8600*/  LDG.E.U8 R5, desc[UR6][R4.64] ;  /* 0x0000000604057981 */ /* 0x000f68000c1e1100 */
[----:B------:R-:W5:Y:S04]  /*8610*/  LDG.E.U8 R6, desc[UR6][R6.64] ;  /* 0x0000000606067981 */ /* 0x000f68000c1e1100 */
[----:B------:R-:W5:Y:S01]  /*8620*/  LDG.E.U8 R21, desc[UR6][R20.64] ;  /* 0x0000000614157981 */ /* 0x000f62000c1e1100 */
        /* <DEDUP_REMOVED lines=16> */
.L_x_3129:
        /* <DEDUP_REMOVED lines=32> */
[----:B------:R0:W2:Y:S01]  /*8930*/  LDG.E.U8 R15, desc[UR6][R16.64] ;  /* 0x00000006100f7981 */ /* 0x0000a2000c1e1100 */
[----:B------:R-:W-:Y:S02]  /*8940*/  IMAD R27, R18, UR5, R19 ;  /* 0x00000005121b7c24 */ /* 0x000fe4000f8e0213 */
[----:B------:R-:W-:Y:S01]  /*8950*/  IMAD.WIDE.U32 R20, R20, UR4, R4 ;  /* 0x0000000414147c25 */ /* 0x000fe2000f8e0004 */
[----:B------:R1:W2:Y:S03]  /*8960*/  LDG.E.U8 R14, desc[UR6][R22.64] ;  /* 0x00000006160e7981 */ /* 0x0002a6000c1e1100 */
        /* <DEDUP_REMOVED lines=9> */
[----:B------:R-:W3:Y:S03]  /*8a00*/  LDG.E.U8 R21, desc[UR6][R20.64] ;  /* 0x0000000614157981 */ /* 0x000ee6000c1e1100 */
[----:B------:R-:W-:Y:S01]  /*8a10*/  IMAD.WIDE.U32 R12, R12, UR4, R4 ;  /* 0x000000040c0c7c25 */ /* 0x000fe2000f8e0004 */
[----:B------:R-:W-:Y:S01]  /*8a20*/  IADD3 R11, PT, PT, R11, R17, RZ ;  /* 0x000000110b0b7210 */ /* 0x000fe20007ffe0ff */
[----:B------:R-:W3:Y:S02]  /*8a30*/  LDG.E.U8 R18, desc[UR6][R18.64] ;  /* 0x0000000612127981 */ /* 0x000ee4000c1e1100 */
[----:B------:R-:W-:-:S02]  /*8a40*/  IMAD R7, R8, UR5, R9 ;  /* 0x0000000508077c24 */ /* 0x000fc4000f8e0209 */
        /* <DEDUP_REMOVED lines=16> */
.L_x_3131:
        /* <DEDUP_REMOVED lines=30> */
[----:B------:R-:W3:Y:S01]  /*8d30*/  LDG.E.U8 R11, desc[UR6][R10.64] ;  /* 0x000000060a0b7981 */ /* 0x000ee2000c1e1100 */
[----:B------:R-:W-:-:S05]  /*8d40*/  IMAD.IADD R7, R7, 0x1, R19 ;  /* 0x0000000107077824 */ /* 0x000fca00078e0213 */
[----:B------:R-:W3:Y:S01]  /*8d50*/  LDG.E.U8 R6, desc[UR6][R6.64] ;  /* 0x0000000606067981 */ /* 0x000ee2000c1e1100 */
[----:B------:R-:W-:-:S04]  /*8d60*/  IADD3 R2, P0, PT, R2, 0x20, RZ ;  /* 0x0000002002027810 */ /* 0x000fc80007f1e0ff */
[----:B------:R-:W-:Y:S02]  /*8d70*/  IADD3.X R3, PT, PT, RZ, R3, RZ, P0, !PT ;  /* 0x00000003ff037210 */ /* 0x000fe400007fe4ff */
[----:B--2---:R-:W-:-:S04]  /*8d80*/  IADD3 R32, PT, PT, R8, R32, R5 ;  /* 0x0000002008207210 */ /* 0x004fc80007ffe005 */
[----:B---3--:R-:W-:-:S07]  /*8d90*/  IADD3 R32, PT, PT, R6, R32, R11 ;  /* 0x0000002006207210 */ /* 0x008fce0007ffe00b */
.L_x_3132:
        /* <DEDUP_REMOVED lines=29> */
.L_x_3128:
[----:B------:R-:W0:Y:S02]  /*8f70*/  LDC.64 R2, c[0x0][0x710] ;  /* 0x0001c400ff027b82 */ /* 0x000e240000000a00 */
[----:B0-----:R-:W-:Y:S01]  /*8f80*/  STG.E.U8 desc[UR6][R2.64], R32 ;  /* 0x0000002002007986 */ /* 0x001fe2000c101106 */
[----:B------:R-:W-:Y:S05]  /*8f90*/  EXIT ;  /* 0x000000000000794d */ /* 0x000fea0003800000 */
.L_x_3077:
        /* <DEDUP_REMOVED lines=408> */
.L_x_3136:
        /* <DEDUP_REMOVED lines=34> */
.L_x_3141:
        /* <DEDUP_REMOVED lines=37> */
[----:B------:R-:W2:Y:S01]  /*ad90*/  LDG.E.U8 R35, desc[UR6][R34.64] ;  /* 0x0000000622237981 */ /* 0x000ea2000c1e1100 */
[----:B------:R-:W-:Y:S01]  /*ada0*/  IMAD R17, R16, UR5, R17 ;  /* 0x0000000510117c24 */ /* 0x000fe2000f8e0211 */
[----:B------:R-:W-:Y:S01]  /*adb0*/  IADD3 R16, P0, PT, R40, UR8, RZ ;  /* 0x0000000828107c10 */ /* 0x000fe2000ff1e0ff */
[----:B------:R-:W-:Y:S01]  /*adc0*/  IMAD R29, R29, UR4, RZ ;  /* 0x000000041d1d7c24 */ /* 0x000fe2000f8e02ff */
[----:B------:R0:W3:Y:S01]  /*add0*/  LDG.E.U8 R42, desc[UR6][R42.64] ;  /* 0x000000062a2a7981 */ /* 0x0000e2000c1e1100 */
[----:B------:R-:W-:Y:S01]  /*ade0*/  IMAD.WIDE.U32 R50, R28, UR4, R10 ;  /* 0x000000041c327c25 */ /* 0x000fe2000f8e000a */
[----:B------:R-:W-:-:S03]  /*adf0*/  IADD3.X R17, PT, PT, R41, UR9, R17, P0, !PT ;  /* 0x0000000929117c10 */ /* 0x000fc600087fe411 */
[----:B------:R-:W-:Y:S02]  /*ae00*/  IMAD R15, R15, UR4, RZ ;  /* 0x000000040f0f7c24 */ /* 0x000fe4000f8e02ff */
[----:B------:R-:W-:Y:S01]  /*ae10*/  IMAD.WIDE.U32 R40, R14, UR4, R10 ;  /* 0x000000040e287c25 */ /* 0x000fe2000f8e000a */
[----:B------:R-:W3:Y:S03]  /*ae20*/  LDG.E.U8 R17, desc[UR6][R16.64] ;  /* 0x0000000610117981 */ /* 0x000ee6000c1e1100 */
        /* <DEDUP_REMOVED lines=9> */
[----:B------:R0:W4:Y:S01]  /*aec0*/  LDG.E.U8 R28, desc[UR6][R28.64] ;  /* 0x000000061c1c7981 */ /* 0x000122000c1e1100 */
[----:B------:R-:W-:Y:S01]  /*aed0*/  IMAD.WIDE.U32 R32, R30, UR4, R10 ;  /* 0x000000041e207c25 */ /* 0x000fe2000f8e000a */
[----:B------:R-:W-:-:S03]  /*aee0*/  IADD3.X R15, PT, PT, R15, UR9, R43, P0, !PT ;  /* 0x000000090f0f7c10 */ /* 0x000fc600087fe42b */
[----:B------:R-:W-:Y:S01]  /*aef0*/  IMAD R31, R30, UR5, R31 ;  /* 0x000000051e1f7c24 */ /* 0x000fe2000f8e021f */
[----:B------:R-:W-:Y:S01]  /*af00*/  IADD3 R30, P0, PT, R32, UR8, RZ ;  /* 0x00000008201e7c10 */ /* 0x000fe2000ff1e0ff */
[----:B------:R-:W-:Y:S01]  /*af10*/  IMAD R25, R25, UR4, RZ ;  /* 0x0000000419197c24 */ /* 0x000fe2000f8e02ff */
[----:B------:R1:W5:Y:S01]  /*af20*/  LDG.E.U8 R16, desc[UR6][R14.64] ;  /* 0x000000060e107981 */ /* 0x000362000c1e1100 */
        /* <DEDUP_REMOVED lines=9> */
[----:B------:R-:W5:Y:S01]  /*afc0*/  LDG.E.U8 R31, desc[UR6][R30.64] ;  /* 0x000000061e1f7981 */ /* 0x000f62000c1e1100 */
        /* <DEDUP_REMOVED lines=12> */
[----:B------:R0:W5:Y:S01]  /*b090*/  LDG.E.U8 R24, desc[UR6][R24.64] ;  /* 0x0000000618187981 */ /* 0x000162000c1e1100 */
[----:B------:R-:W-:Y:S01]  /*b0a0*/  IADD3.X R15, PT, PT, R15, UR9, R27, P0, !PT ;  /* 0x000000090f0f7c10 */ /* 0x000fe200087fe41b */
[----:B------:R-:W-:Y:S01]  /*b0b0*/  IMAD R21, R20, UR5, R21 ;  /* 0x0000000514157c24 */ /* 0x000fe2000f8e0215 */
[----:B------:R-:W-:Y:S01]  /*b0c0*/  IADD3 R8, P0, PT, R8, UR8, RZ ;  /* 0x0000000808087c10 */ /* 0x000fe2000ff1e0ff */
[----:B------:R-:W-:Y:S01]  /*b0d0*/  IMAD R23, R23, UR4, RZ ;  /* 0x0000000417177c24 */ /* 0x000fe2000f8e02ff */
[----:B------:R-:W-:Y:S01]  /*b0e0*/  IADD3 R32, P1, PT, R32, UR8, RZ ;  /* 0x0000000820207c10 */ /* 0x000fe2000ff3e0ff */
[----:B------:R-:W4:Y:S01]  /*b0f0*/  LDG.E.U8 R41, desc[UR6][R40.64] ;  /* 0x0000000628297981 */ /* 0x000f22000c1e1100 */
[----:B------:R-:W-:Y:S01]  /*b100*/  IADD3.X R9, PT, PT, R9, UR9, R21, P0, !PT ;  /* 0x0000000909097c10 */ /* 0x000fe200087fe415 */
[C---:B------:R-:W-:Y:S01]  /*b110*/  IMAD.WIDE.U32 R20, R22.reuse, UR4, R10 ;  /* 0x0000000416147c25 */ /* 0x040fe2000f8e000a */
[----:B------:R-:W-:Y:S01]  /*b120*/  IADD3.X R33, PT, PT, R33, UR9, R29, P1, !PT ;  /* 0x0000000921217c10 */ /* 0x000fe20008ffe41d */
[----:B------:R1:W5:Y:S02]  /*b130*/  LDG.E.U8 R26, desc[UR6][R12.64] ;  /* 0x000000060c1a7981 */ /* 0x000364000c1e1100 */
[----:B0-----:R-:W-:-:S02]  /*b140*/  IMAD R25, R22, UR5, R23 ;  /* 0x0000000516197c24 */ /* 0x001fc4000f8e0217 */
[--C-:B------:R-:W-:Y:S01]  /*b150*/  IMAD.WIDE.U32 R22, R36, UR4, R10.reuse ;  /* 0x0000000424167c25 */ /* 0x100fe2000f8e000a */
[----:B------:R-:W5:Y:S03]  /*b160*/  LDG.E.U8 R33, desc[UR6][R32.64] ;  /* 0x0000000620217981 */ /* 0x000f66000c1e1100 */
[----:B------:R-:W-:Y:S01]  /*b170*/  IMAD.WIDE.U32 R10, R38, UR4, R10 ;  /* 0x00000004260a7c25 */ /* 0x000fe2000f8e000a */
[----:B------:R-:W5:Y:S01]  /*b180*/  LDG.E.U8 R15, desc[UR6][R14.64] ;  /* 0x000000060e0f7981 */ /* 0x000f62000c1e1100 */
[----:B-1----:R-:W-:Y:S02]  /*b190*/  IADD3 R12, P0, PT, R20, UR8, RZ ;  /* 0x00000008140c7c10 */ /* 0x002fe4000ff1e0ff */
[----:B------:R-:W-:Y:S01]  /*b1a0*/  IMAD R29, R39, UR4, RZ ;  /* 0x00000004271d7c24 */ /* 0x000fe2000f8e02ff */
[----:B------:R0:W5:Y:S01]  /*b1b0*/  LDG.E.U8 R8, desc[UR6][R8.64] ;  /* 0x0000000608087981 */ /* 0x000162000c1e1100 */
[----:B------:R-:W-:Y:S01]  /*b1c0*/  IMAD R27, R37, UR4, RZ ;  /* 0x00000004251b7c24 */ /* 0x000fe2000f8e02ff */
[----:B------:R-:W-:Y:S01]  /*b1d0*/  IADD3.X R13, PT, PT, R21, UR9, R25, P0, !PT ;  /* 0x00000009150d7c10 */ /* 0x000fe200087fe419 */
[----:B------:R-:W-:Y:S01]  /*b1e0*/  IMAD R29, R38, UR5, R29 ;  /* 0x00000005261d7c24 */ /* 0x000fe2000f8e021d */
[----:B------:R-:W-:Y:S01]  /*b1f0*/  IADD3 R10, P0, PT, R10, UR8, RZ ;  /* 0x000000080a0a7c10 */ /* 0x000fe2000ff1e0ff */
[----:B------:R-:W-:Y:S01]  /*b200*/  IMAD R27, R36, UR5, R27 ;  /* 0x00000005241b7c24 */ /* 0x000fe2000f8e021b */
[----:B------:R-:W-:-:S02]  /*b210*/  IADD3 R20, P1, PT, R22, UR8, RZ ;  /* 0x0000000816147c10 */ /* 0x000fc4000ff3e0ff */
[----:B------:R-:W-:Y:S01]  /*b220*/  IADD3.X R11, PT, PT, R11, UR9, R29, P0, !PT ;  /* 0x000000090b0b7c10 */ /* 0x000fe200087fe41d */
[----:B------:R-:W5:Y:S01]  /*b230*/  LDG.E.U8 R13, desc[UR6][R12.64] ;  /* 0x000000060c0d7981 */ /* 0x000f62000c1e1100 */
[----:B------:R-:W-:-:S04]  /*b240*/  IADD3.X R21, PT, PT, R23, UR9, R27, P1, !PT ;  /* 0x0000000917157c10 */ /* 0x000fc80008ffe41b */
[----:B------:R-:W5:Y:S04]  /*b250*/  LDG.E.U8 R11, desc[UR6][R10.64] ;  /* 0x000000060a0b7981 */ /* 0x000f68000c1e1100 */
[----:B------:R-:W5:Y:S01]  /*b260*/  LDG.E.U8 R20, desc[UR6][R20.64] ;  /* 0x0000000614147981 */ /* 0x000f62000c1e1100 */
        /* <DEDUP_REMOVED lines=17> */
.L_x_3140:
[----:B------:R-:W-:Y:S05]  /*b380*/  BSYNC.RECONVERGENT B3 ;  /* 0x0000000000037941 */ /* 0x000fea0003800200 */
.L_x_3139:
        /* <DEDUP_REMOVED lines=39> */
[----:B------:R0:W2:Y:S02]  /*b600*/  LDG.E.U8 R19, desc[UR6][R26.64] ;  /* 0x000000061a137981 */ /* 0x0000a4000c1e1100 */
[----:B------:R-:W-:Y:S01]  /*b610*/  IMAD R31, R18, UR13, R31 ;  /* 0x0000000d121f7c24 */ /* 0x000fe2000f8e021f */
[----:B------:R-:W-:Y:S01]  /*b620*/  IADD3 R28, P1, PT, R28, UR14, RZ ;  /* 0x0000000e1c1c7c10 */ /* 0x000fe2000ff3e0ff */
[----:B------:R-:W-:Y:S01]  /*b630*/  IMAD R17, R17, UR12, RZ ;  /* 0x0000000c11117c24 */ /* 0x000fe2000f8e02ff */
[----:B------:R-:W2:Y:S01]  /*b640*/  LDG.E.U8 R22, desc[UR6][R22.64] ;  /* 0x0000000616167981 */ /* 0x000ea2000c1e1100 */
[C---:B------:R-:W-:Y:S01]  /*b650*/  IMAD.WIDE.U32 R24, R16.reuse, UR12, R6 ;  /* 0x0000000c10187c25 */ /* 0x040fe2000f8e0006 */
[----:B------:R-:W-:Y:S02]  /*b660*/  IADD3.X R29, PT, PT, R29, UR15, R31, P1, !PT ;  /* 0x0000000f1d1d7c10 */ /* 0x000fe40008ffe41f */
[----:B------:R-:W3:Y:S01]  /*b670*/  LDG.E.U8 R20, desc[UR6][R20.64] ;  /* 0x0000000614147981 */ /* 0x000ee2000c1e1100 */
[----:B------:R-:W-:Y:S01]  /*b680*/  IMAD R17, R16, UR13, R17 ;  /* 0x0000000d10117c24 */ /* 0x000fe2000f8e0211 */
[----:B------:R-:W-:Y:S01]  /*b690*/  IADD3 R16, P1, PT, R24, UR14, RZ ;  /* 0x0000000e18107c10 */ /* 0x000fe2000ff3e0ff */
[----:B------:R-:W-:Y:S01]  /*b6a0*/  IMAD R15, R15, UR12, RZ ;  /* 0x0000000c0f0f7c24 */ /* 0x000fe2000f8e02ff */
[----:B------:R-:W3:Y:S01]  /*b6b0*/  LDG.E.U8 R29, desc[UR6][R28.64] ;  /* 0x000000061c1d7981 */ /* 0x000ee2000c1e1100 */
[----:B0-----:R-:W-:Y:S01]  /*b6c0*/  IMAD.WIDE.U32 R26, R14, UR12, R6 ;  /* 0x0000000c0e1a7c25 */ /* 0x001fe2000f8e0006 */
[----:B------:R-:W-:-:S03]  /*b6d0*/  IADD3.X R17, PT, PT, R25, UR15, R17, P1, !PT ;  /* 0x0000000f19117c10 */ /* 0x000fc60008ffe411 */
[----:B------:R-:W-:Y:S01]  /*b6e0*/  IMAD R15, R14, UR13, R15 ;  /* 0x0000000d0e0f7c24 */ /* 0x000fe2000f8e020f */
[----:B------:R-:W-:Y:S01]  /*b6f0*/  IADD3 R14, P2, PT, R26, UR14, RZ ;  /* 0x0000000e1a0e7c10 */ /* 0x000fe2000ff5e0ff */
[----:B------:R-:W-:Y:S01]  /*b700*/  IMAD.WIDE.U32 R32, R10, UR12, R6 ;  /* 0x0000000c0a207c25 */ /* 0x000fe2000f8e0006 */
[----:B------:R-:W4:Y:S02]  /*b710*/  LDG.E.U8 R16, desc[UR6][R16.64] ;  /* 0x0000000610107981 */ /* 0x000f24000c1e1100 */
[----:B------:R-:W-:Y:S01]  /*b720*/  IADD3.X R15, PT, PT, R27, UR15, R15, P2, !PT ;  /* 0x0000000f1b0f7c10 */ /* 0x000fe200097fe40f */
[----:B------:R-:W-:-:S04]  /*b730*/  IMAD.WIDE.U32 R24, R12, UR12, R6 ;  /* 0x0000000c0c187c25 */ /* 0x000fc8000f8e0006 */
[----:B------:R-:W-:Y:S01]  /*b740*/  IMAD R7, R13, UR12, RZ ;  /* 0x0000000c0d077c24 */ /* 0x000fe2000f8e02ff */
[----:B------:R-:W4:Y:S01]  /*b750*/  LDG.E.U8 R15, desc[UR6][R14.64] ;  /* 0x000000060e0f7981 */ /* 0x000f22000c1e1100 */
[----:B------:R-:W-:Y:S02]  /*b760*/  IMAD R11, R11, UR12, RZ ;  /* 0x0000000c0b0b7c24 */ /* 0x000fe4000f8e02ff */
[----:B------:R-:W-:Y:S01]  /*b770*/  IMAD R7, R12, UR13, R7 ;  /* 0x0000000d0c077c24 */ /* 0x000fe2000f8e0207 */
[----:B------:R-:W-:Y:S01]  /*b780*/  IADD3 R12, P2, PT, R24, UR14, RZ ;  /* 0x0000000e180c7c10 */ /* 0x000fe2000ff5e0ff */
[----:B------:R-:W-:Y:S01]  /*b790*/  IMAD R11, R10, UR13, R11 ;  /* 0x0000000d0a0b7c24 */ /* 0x000fe2000f8e020b */
[----:B------:R-:W-:Y:S02]  /*b7a0*/  IADD3 R10, P1, PT, R32, UR14, RZ ;  /* 0x0000000e200a7c10 */ /* 0x000fe4000ff3e0ff */
[----:B------:R-:W-:Y:S02]  /*b7b0*/  IADD3.X R13, PT, PT, R25, UR15, R7, P2, !PT ;  /* 0x0000000f190d7c10 */ /* 0x000fe400097fe407 */
[----:B------:R-:W-:-:S04]  /*b7c0*/  IADD3.X R11, PT, PT, R33, UR15, R11, P1, !PT ;  /* 0x0000000f210b7c10 */ /* 0x000fc80008ffe40b */
        /* <DEDUP_REMOVED lines=8> */
.L_x_3144:
[----:B------:R-:W-:Y:S05]  /*b850*/  BSYNC.RECONVERGENT B4 ;  /* 0x0000000000047941 */ /* 0x000fea0003800200 */
.L_x_3143:
        /* <DEDUP_REMOVED lines=26> */
[----:B------:R-:W2:Y:S02]  /*ba00*/  LDG.E.U8 R13, desc[UR6][R12.64] ;  /* 0x000000060c0d7981 */ /* 0x000ea4000c1e1100 */
[----:B------:R-:W-:Y:S01]  /*ba10*/  IADD3.X R15, PT, PT, R15, UR15, R23, P2, !PT ;  /* 0x0000000f0f0f7c10 */ /* 0x000fe200097fe417 */
[----:B-----5:R-:W-:Y:S01]  /*ba20*/  IMAD.WIDE.U32 R20, R10, UR12, R6 ;  /* 0x0000000c0a147c25 */ /* 0x020fe2000f8e0006 */
[----:B------:R-:W-:-:S03]  /*ba30*/  IADD3 R16, P1, PT, R16, UR14, RZ ;  /* 0x0000000e10107c10 */ /* 0x000fc6000ff3e0ff */
[----:B------:R-:W-:Y:S01]  /*ba40*/  IMAD R7, R11, UR12, RZ ;  /* 0x0000000c0b077c24 */ /* 0x000fe2000f8e02ff */
[----:B------:R-:W2:Y:S01]  /*ba50*/  LDG.E.U8 R14, desc[UR6][R14.64] ;  /* 0x000000060e0e7981 */ /* 0x000ea2000c1e1100 */
[----:B------:R-:W-:Y:S02]  /*ba60*/  IMAD R19, R18, UR13, R19 ;  /* 0x0000000d12137c24 */ /* 0x000fe4000f8e0213 */
[----:B------:R-:W-:Y:S01]  /*ba70*/  IMAD R7, R10, UR13, R7 ;  /* 0x0000000d0a077c24 */ /* 0x000fe2000f8e0207 */
[----:B------:R-:W-:Y:S02]  /*ba80*/  IADD3 R10, P2, PT, R20, UR14, RZ ;  /* 0x0000000e140a7c10 */ /* 0x000fe4000ff5e0ff */
[----:B------:R-:W-:Y:S02]  /*ba90*/  IADD3.X R17, PT, PT, R17, UR15, R19, P1, !PT ;  /* 0x0000000f11117c10 */ /* 0x000fe40008ffe413 */
[----:B------:R-:W-:-:S04]  /*baa0*/  IADD3.X R11, PT, PT, R21, UR15, R7, P2, !PT ;  /* 0x0000000f150b7c10 */ /* 0x000fc800097fe407 */
[----:B------:R-:W3:Y:S04]  /*bab0*/  LDG.E.U8 R17, desc[UR6][R16.64] ;  /* 0x0000000610117981 */ /* 0x000ee8000c1e1100 */
[----:B------:R-:W3:Y:S01]  /*bac0*/  LDG.E.U8 R10, desc[UR6][R10.64] ;  /* 0x000000060a0a7981 */ /* 0x000ee2000c1e1100 */
[----:B------:R-:W-:-:S04]  /*bad0*/  IADD3 R8, P1, PT, R8, 0x20, RZ ;  /* 0x0000002008087810 */ /* 0x000fc80007f3e0ff */
[----:B------:R-:W-:Y:S02]  /*bae0*/  IADD3.X R9, PT, PT, RZ, R9, RZ, P1, !PT ;  /* 0x00000009ff097210 */ /* 0x000fe40000ffe4ff */
[----:B--2---:R-:W-:-:S04]  /*baf0*/  IADD3 R48, PT, PT, R14, R48, R13 ;  /* 0x000000300e307210 */ /* 0x004fc80007ffe00d */
[----:B---3--:R-:W-:-:S07]  /*bb00*/  IADD3 R48, PT, PT, R10, R48, R17 ;  /* 0x000000300a307210 */ /* 0x008fce0007ffe011 */
.L_x_3146:
[----:B------:R-:W-:Y:S05]  /*bb10*/  BSYNC.RECONVERGENT B4 ;  /* 0x0000000000047941 */ /* 0x000fea0003800200 */
.L_x_3145:
        /* <DEDUP_REMOVED lines=26> */
[----:B------:R-:W2:Y:S01]  /*bcc0*/  LDG.E.U8 R7, desc[UR6][R6.64] ;  /* 0x0000000606077981 */ /* 0x000ea2000c1e1100 */
[----:B------:R-:W-:Y:S01]  /*bcd0*/  @P0 IMAD R13, R13, R18, RZ ;  /* 0x000000120d0d0224 */ /* 0x000fe200078e02ff */
[----:B------:R-:W-:-:S03]  /*bce0*/  @P0 IADD3 R10, P1, PT, R16, R10, RZ ;  /* 0x0000000a100a0210 */ /* 0x000fc60007f3e0ff */
[----:B------:R-:W-:-:S05]  /*bcf0*/  @P0 IMAD R13, R12, R19, R13 ;  /* 0x000000130c0d0224 */ /* 0x000fca00078e020d */
[----:B------:R-:W-:-:S06]  /*bd00*/  @P0 IADD3.X R11, PT, PT, R11, R17, R13, P1, !PT ;  /* 0x000000110b0b0210 */ /* 0x000fcc0000ffe40d */
[----:B------:R-:W3:Y:S01]  /*bd10*/  @P0 LDG.E.U8 R11, desc[UR6][R10.64] ;  /* 0x000000060a0b0981 */ /* 0x000ee2000c1e1100 */
[----:B--2---:R-:W-:-:S04]  /*bd20*/  IADD3 R48, PT, PT, R7, R48, RZ ;  /* 0x0000003007307210 */ /* 0x004fc80007ffe0ff */
[----:B---3--:R-:W-:-:S07]  /*bd30*/  @P0 IADD3 R48, PT, PT, R11, R48, RZ ;  /* 0x000000300b300210 */ /* 0x008fce0007ffe0ff */
.L_x_3142:
[----:B------:R-:W-:Y:S05]  /*bd40*/  BSYNC.RECONVERGENT B3 ;  /* 0x0000000000037941 */ /* 0x000fea0003800200 */
.L_x_3138:
[----:B------:R-:W-:Y:S05]  /*bd50*/  BSYNC.RECONVERGENT B2 ;  /* 0x0000000000027941 */ /* 0x000fea0003800200 */
.L_x_3137:
        /* <DEDUP_REMOVED lines=405> */
.L_x_3148:
        /* <DEDUP_REMOVED lines=34> */
.L_x_3153:
        /* <DEDUP_REMOVED lines=39> */
[----:B------:R-:W2:Y:S01]  /*db40*/  LDG.E.U8 R35, desc[UR6][R34.64] ;  /* 0x0000000622237981 */ /* 0x000ea2000c1e1100 */
[----:B------:R-:W-:Y:S01]  /*db50*/  IMAD R17, R16, UR13, R17 ;  /* 0x0000000d10117c24 */ /* 0x000fe2000f8e0211 */
[----:B------:R-:W-:Y:S01]  /*db60*/  IADD3 R16, P0, PT, R40, UR14, RZ ;  /* 0x0000000e28107c10 */ /* 0x000fe2000ff1e0ff */
[----:B-----5:R-:W-:Y:S01]  /*db70*/  IMAD R29, R29, UR12, RZ ;  /* 0x0000000c1d1d7c24 */ /* 0x020fe2000f8e02ff */
        /* <DEDUP_REMOVED lines=91> */
.L_x_3152:
[----:B------:R-:W-:Y:S05]  /*e130*/  BSYNC.RECONVERGENT B3 ;  /* 0x0000000000037941 */ /* 0x000fea0003800200 */
.L_x_3151:
        /* <DEDUP_REMOVED lines=76> */
.L_x_3156:
[----:B------:R-:W-:Y:S05]  /*e600*/  BSYNC.RECONVERGENT B4 ;  /* 0x0000000000047941 */ /* 0x000fea0003800200 */
.L_x_3155:
        /* <DEDUP_REMOVED lines=43> */
.L_x_3158:
[----:B------:R-:W-:Y:S05]  /*e8c0*/  BSYNC.RECONVERGENT B4 ;  /* 0x0000000000047941 */ /* 0x000fea0003800200 */
.L_x_3157:
        /* <DEDUP_REMOVED lines=32> */
[----:B--2---:R-:W-:-:S05]  /*ead0*/  IMAD.IADD R48, R7, 0x1, R48 ;  /* 0x0000000107307824 */ /* 0x004fca00078e0230 */
[----:B---3--:R-:W-:-:S07]  /*eae0*/  @P0 IADD3 R48, PT, PT, R11, R48, RZ ;  /* 0x000000300b300210 */ /* 0x008fce0007ffe0ff */
.L_x_3154:
[----:B------:R-:W-:Y:S05]  /*eaf0*/  BSYNC.RECONVERGENT B3 ;  /* 0x0000000000037941 */ /* 0x000fea0003800200 */
.L_x_3150:
[----:B------:R-:W-:Y:S05]  /*eb00*/  BSYNC.RECONVERGENT B2 ;  /* 0x0000000000027941 */ /* 0x000fea0003800200 */
.L_x_3149:
[----:B------:R-:W0:Y:S01]  /*eb10*/  LDCU.64 UR12, c[0x0][0x710] ;  /* 0x0000e200ff0c77ac */ /* 0x000e220008000a00 */
[----:B------:R-:W-:Y:S02]  /*eb20*/  IADD3 R3, PT, PT, R3, 0x80, RZ ;  /* 0x0000008003037810 */ /* 0x000fe40007ffe0ff */
[----:B0-----:R-:W-:-:S04]  /*eb30*/  IADD3 R4, P0, PT, R4, UR12, RZ ;  /* 0x0000000c04047c10 */ /* 0x001fc8000ff1e0ff */
[----:B------:R-:W-:-:S05]  /*eb40*/  IADD3.X R5, PT, PT, RZ, UR13, RZ, P0, !PT ;  /* 0x0000000dff057c10 */ /* 0x000fca00087fe4ff */
[----:B------:R0:W-:Y:S04]  /*eb50*/  STG.E.U8 desc[UR6][R4.64], R48 ;  /* 0x0000003004007986 */ /* 0x0001e8000c101106 */
.L_x_3135:
        /* <DEDUP_REMOVED lines=400> */
.L_x_3160:
        /* <DEDUP_REMOVED lines=34> */
.L_x_3165:
        /* <DEDUP_REMOVED lines=134> */
.L_x_3164:
[----:B------:R-:W-:Y:S05]  /*10ee0*/  BSYNC.RECONVERGENT B3 ;  /* 0x0000000000037941 */ /* 0x000fea0003800200 */
.L_x_3163:
        /* <DEDUP_REMOVED lines=76> */
.L_x_3168:
[----:B------:R-:W-:Y:S05]  /*113b0*/  BSYNC.RECONVERGENT B4 ;  /* 0x0000000000047941 */ /* 0x000fea0003800200 */
.L_x_3167:
        /* <DEDUP_REMOVED lines=43> */
.L_x_3170:
[----:B------:R-:W-:Y:S05]  /*11670*/  BSYNC.RECONVERGENT B4 ;  /* 0x0000000000047941 */ /* 0x000fea0003800200 */
.L_x_3169:
        /* <DEDUP_REMOVED lines=34> */
.L_x_3166:
[----:B------:R-:W-:Y:S05]  /*118a0*/  BSYNC.RECONVERGENT B3 ;  /* 0x0000000000037941 */ /* 0x000fea0003800200 */
.L_x_3162:
[----:B------:R-:W-:Y:S05]  /*118b0*/  BSYNC.RECONVERGENT B2 ;  /* 0x0000000000027941 */ /* 0x000fea0003800200 */
.L_x_3161:
[----:B------:R-:W0:Y:S01]  /*118c0*/  LDCU.64 UR12, c[0x0][0x710] ;  /* 0x0000e200ff0c77ac */ /* 0x000e220008000a00 */
[----:B------:R-:W-:Y:S01]  /*118d0*/  VIADD R3, R3, 0x80 ;  /* 0x0000008003037836 */ /* 0x000fe20000000000 */
[----:B0-----:R-:W-:-:S04]  /*118e0*/  IADD3 R4, P0, PT, R4, UR12, RZ ;  /* 0x0000000c04047c10 */ /* 0x001fc8000ff1e0ff */
[----:B------:R-:W-:-:S05]  /*118f0*/  IADD3.X R5, PT, PT, RZ, UR13, RZ, P0, !PT ;  /* 0x0000000dff057c10 */ /* 0x000fca00087fe4ff */
[----:B------:R1:W-:Y:S04]  /*11900*/  STG.E.U8 desc[UR6][R4.64], R48 ;  /* 0x0000003004007986 */ /* 0x0003e8000c101106 */
.L_x_3147:
        /* <DEDUP_REMOVED lines=400> */
.L_x_3172:
        /* <DEDUP_REMOVED lines=34> */
.L_x_3177:
        /* <DEDUP_REMOVED lines=134> */
.L_x_3176:
[----:B------:R-:W-:Y:S05]  /*13c90*/  BSYNC.RECONVERGENT B3 ;  /* 0x0000000000037941 */ /* 0x000fea0003800200 */
.L_x_3175:
        /* <DEDUP_REMOVED lines=76> */
.L_x_3180:
[----:B------:R-:W-:Y:S05]  /*14160*/  BSYNC.RECONVERGENT B4 ;  /* 0x0000000000047941 */ /* 0x000fea0003800200 */
.L_x_3179:
        /* <DEDUP_REMOVED lines=43> */
.L_x_3182:
[----:B------:R-:W-:Y:S05]  /*14420*/  BSYNC.RECONVERGENT B4 ;  /* 0x0000000000047941 */ /* 0x000fea0003800200 */
.L_x_3181:
        /* <DEDUP_REMOVED lines=34> */
.L_x_3178:
[----:B------:R-:W-:Y:S05]  /*14650*/  BSYNC.RECONVERGENT B3 ;  /* 0x0000000000037941 */ /* 0x000fea0003800200 */
.L_x_3174:
[----:B------:R-:W-:Y:S05]  /*14660*/  BSYNC.RECONVERGENT B2 ;  /* 0x0000000000027941 */ /* 0x000fea0003800200 */
.L_x_3173:
[----:B------:R-:W0:Y:S01]  /*14670*/  LDCU.64 UR12, c[0x0][0x710] ;  /* 0x0000e200ff0c77ac */ /* 0x000e220008000a00 */
[----:B------:R-:W-:Y:S02]  /*14680*/  IADD3 R3, PT, PT, R3, 0x80, RZ ;  /* 0x0000008003037810 */ /* 0x000fe40007ffe0ff */
[----:B0-----:R-:W-:-:S04]  /*14690*/  IADD3 R4, P0, PT, R4, UR12, RZ ;  /* 0x0000000c04047c10 */ /* 0x001fc8000ff1e0ff */
[----:B------:R-:W-:-:S05]  /*146a0*/  IADD3.X R5, PT, PT, RZ, UR13, RZ, P0, !PT ;  /* 0x0000000dff057c10 */ /* 0x000fca00087fe4ff */
[----:B------:R1:W-:Y:S04]  /*146b0*/  STG.E.U8 desc[UR6][R4.64], R48 ;  /* 0x0000003004007986 */ /* 0x0003e8000c101106 */
.L_x_3159:
        /* <DEDUP_REMOVED lines=400> */
.L_x_3184:
        /* <DEDUP_REMOVED lines=34> */
.L_x_3189:
        /* <DEDUP_REMOVED lines=134> */
.L_x_3188:
[----:B------:R-:W-:Y:S05]  /*16a40*/  BSYNC.RECONVERGENT B3 ;  /* 0x0000000000037941 */ /* 0x000fea0003800200 */
.L_x_3187:
        /* <DEDUP_REMOVED lines=76> */
.L_x_3192:
[----:B------:R-:W-:Y:S05]  /*16f10*/  BSYNC.RECONVERGENT B4 ;  /* 0x0000000000047941 */ /* 0x000fea0003800200 */
.L_x_3191:
        /* <DEDUP_REMOVED lines=43> */
.L_x_3194:
[----:B------:R-:W-:Y:S05]  /*171d0*/  BSYNC.RECONVERGENT B4 ;  /* 0x0000000000047941 */ /* 0x000fea0003800200 */
.L_x_3193:
        /* <DEDUP_REMOVED lines=34> */
.L_x_3190:
[----:B------:R-:W-:Y:S05]  /*17400*/  BSYNC.RECONVERGENT B3 ;  /* 0x0000000000037941 */ /* 0x000fea0003800200 */
.L_x_3186:
[----:B------:R-:W-:Y:S05]  /*17410*/  BSYNC.RECONVERGENT B2 ;  /* 0x0000000000027941 */ /* 0x000fea0003800200 */
.L_x_3185:
[----:B------:R-:W0:Y:S01]  /*17420*/  LDCU.64 UR12, c[0x0][0x710] ;  /* 0x0000e200ff0c77ac */ /* 0x000e220008000a00 */
[----:B------:R-:W-:Y:S02]  /*17430*/  IADD3 R3, PT, PT, R3, 0x80, RZ ;  /* 0x0000008003037810 */ /* 0x000fe40007ffe0ff */
[----:B0-----:R-:W-:-:S04]  /*17440*/  IADD3 R4, P0, PT, R4, UR12, RZ ;  /* 0x0000000c04047c10 */ /* 0x001fc8000ff1e0ff */
[----:B------:R-:W-:-:S05]  /*17450*/  IADD3.X R5, PT, PT, RZ, UR13, RZ, P0, !PT ;  /* 0x0000000dff057c10 */ /* 0x000fca00087fe4ff */
[----:B------:R2:W-:Y:S04]  /*17460*/  STG.E.U8 desc[UR6][R4.64], R48 ;  /* 0x0000003004007986 */ /* 0x0005e8000c101106 */
.L_x_3171:
        /* <DEDUP_REMOVED lines=401> */
.L_x_3196:
        /* <DEDUP_REMOVED lines=34> */
.L_x_3201:
        /* <DEDUP_REMOVED lines=134> */
.L_x_3200:
[----:B------:R-:W-:Y:S05]  /*19800*/  BSYNC.RECONVERGENT B3 ;  /* 0x0000000000037941 */ /* 0x000fea0003800200 */
.L_x_3199:
        /* <DEDUP_REMOVED lines=76> */
.L_x_3204:
[----:B------:R-:W-:Y:S05]  /*19cd0*/  BSYNC.RECONVERGENT B4 ;  /* 0x0000000000047941 */ /* 0x000fea0003800200 */
.L_x_3203:
        /* <DEDUP_REMOVED lines=43> */
.L_x_3206:
[----:B------:R-:W-:Y:S05]  /*19f90*/  BSYNC.RECONVERGENT B4 ;  /* 0x0000000000047941 */ /* 0x000fea0003800200 */
.L_x_3205:
        /* <DEDUP_REMOVED lines=34> */
.L_x_3202:
[----:B------:R-:W-:Y:S05]  /*1a1c0*/  BSYNC.RECONVERGENT B3 ;  /* 0x0000000000037941 */ /* 0x000fea0003800200 */
.L_x_3198:
[----:B------:R-:W-:Y:S05]  /*1a1d0*/  BSYNC.RECONVERGENT B2 ;  /* 0x0000000000027941 */ /* 0x000fea0003800200 */
.L_x_3197:
[----:B------:R-:W0:Y:S01]  /*1a1e0*/  LDCU.64 UR12, c[0x0][0x710] ;  /* 0x0000e200ff0c77ac */ /* 0x000e220008000a00 */
[----:B------:R-:W-:Y:S02]  /*1a1f0*/  IADD3 R3, PT, PT, R3, 0x80, RZ ;  /* 0x0000008003037810 */ /* 0x000fe40007ffe0ff */
[----:B0-----:R-:W-:-:S04]  /*1a200*/  IADD3 R4, P0, PT, R4, UR12, RZ ;  /* 0x0000000c04047c10 */ /* 0x001fc8000ff1e0ff */
[----:B------:R-:W-:-:S05]  /*1a210*/  IADD3.X R5, PT, PT, RZ, UR13, RZ, P0, !PT ;  /* 0x0000000dff057c10 */ /* 0x000fca00087fe4ff */
[----:B------:R2:W-:Y:S04]  /*1a220*/  STG.E.U8 desc[UR6][R4.64], R48 ;  /* 0x0000003004007986 */ /* 0x0005e8000c101106 */
.L_x_3183:
[----:B------:R-:W-:-:S13]  /*1a230*/  ISETP.GE.AND P0, PT, R3, UR11, PT ;  /* 0x0000000b03007c0c */ /* 0x000fda000bf06270 */
[----:B------:R-:W-:Y:S05]  /*1a240*/  @P0 BREAK.RELIABLE B0 ;  /* 0x0000000000000942 */ /* 0x000fea0003800100 */
[----:B------:R-:W-:Y:S05]  /*1a250*/  @P0 BRA `(.L_x_3195) ;  /* 0x0000002c00680947 */ /* 0x000fea0003800000 */
[----:B------:R-:W-:Y:S05]  /*1a260*/  BSYNC.RELIABLE B0 ;  /* 0x0000000000007941 */ /* 0x000fea0003800100 */
.L_x_3134:
        /* <DEDUP_REMOVED lines=398> */
.L_x_3207:
        /* <DEDUP_REMOVED lines=34> */
.L_x_3212:
        /* <DEDUP_REMOVED lines=134> */
.L_x_3211:
[----:B------:R-:W-:Y:S05]  /*1c5d0*/  BSYNC.RECONVERGENT B3 ;  /* 0x0000000000037941 */ /* 0x000fea0003800200 */
.L_x_3210:
        /* <DEDUP_REMOVED lines=76> */
.L_x_3215:
[----:B------:R-:W-:Y:S05]  /*1caa0*/  BSYNC.RECONVERGENT B4 ;  /* 0x0000000000047941 */ /* 0x000fea0003800200 */
.L_x_3214:
        /* <DEDUP_REMOVED lines=43> */
.L_x_3217:
[----:B------:R-:W-:Y:S05]  /*1cd60*/  BSYNC.RECONVERGENT B4 ;  /* 0x0000000000047941 */ /* 0x000fea0003800200 */
.L_x_3216:
        /* <DEDUP_REMOVED lines=34> */
.L_x_3213:
[----:B------:R-:W-:Y:S05]  /*1cf90*/  BSYNC.RECONVERGENT B3 ;  /* 0x0000000000037941 */ /* 0x000fea0003800200 */
.L_x_3209:
[----:B------:R-:W-:Y:S05]  /*1cfa0*/  BSYNC.RECONVERGENT B2 ;  /* 0x0000000000027941 */ /* 0x000fea0003800200 */
.L_x_3208:
[----:B------:R-:W0:Y:S01]  /*1cfb0*/  LDCU.64 UR12, c[0x0][0x710] ;  /* 0x0000e200ff0c77ac */ /* 0x000e220008000a00 */
[----:B------:R-:W-:Y:S02]  /*1cfc0*/  IADD3 R3, PT, PT, R3, 0x80, RZ ;  /* 0x0000008003037810 */ /* 0x000fe40007ffe0ff */
[----:B0-----:R-:W-:-:S04]  /*1cfd0*/  IADD3 R4, P0, PT, R4, UR12, RZ ;  /* 0x0000000c04047c10 */ /* 0x001fc8000ff1e0ff */
[----:B------:R-:W-:-:S05]  /*1cfe0*/  IADD3.X R5, PT, PT, RZ, UR13, RZ, P0, !PT ;  /* 0x0000000dff057c10 */ /* 0x000fca00087fe4ff */
[----:B------:R3:W-:Y:S04]  /*1cff0*/  STG.E.U8 desc[UR6][R4.64], R48 ;  /* 0x0000003004007986 */ /* 0x0007e8000c101106 */
.L_x_3195:
[----:B------:R-:W-:Y:S05]  /*1d000*/  BSYNC.RECONVERGENT B1 ;  /* 0x0000000000017941 */ /* 0x000fea0003800200 */
.L_x_3133:
        /* <DEDUP_REMOVED lines=401> */
.L_x_3218:
        /* <DEDUP_REMOVED lines=41> */
.L_x_3223:
        /* <DEDUP_REMOVED lines=28> */
[----:B------:R-:W2:Y:S03]  /*1ed70*/  LDG.E.U8 R39, desc[UR6][R38.64] ;  /* 0x0000000626277981 */ /* 0x000ea6000c1e1100 */
        /* <DEDUP_REMOVED lines=11> */
[----:B------:R-:W3:Y:S02]  /*1ee30*/  LDG.E.U8 R40, desc[UR6][R40.64] ;  /* 0x0000000628287981 */ /* 0x000ee4000c1e1100 */
[----:B------:R-:W-:Y:S02]  /*1ee40*/  IMAD R11, R11, UR10, RZ ;  /* 0x0000000a0b0b7c24 */ /* 0x000fe4000f8e02ff */
[----:B------:R-:W-:Y:S01]  /*1ee50*/  IMAD.WIDE.U32 R36, R10, UR10, R6 ;  /* 0x0000000a0a247c25 */ /* 0x000fe2000f8e0006 */
[----:B------:R0:W2:Y:S03]  /*1ee60*/  LDG.E.U8 R34, desc[UR6][R34.64] ;  /* 0x0000000622227981 */ /* 0x0000a6000c1e1100 */
[----:B------:R-:W-:Y:S01]  /*1ee70*/  IMAD R25, R24, UR11, R25 ;  /* 0x0000000b18197c24 */ /* 0x000fe2000f8e0219 */
[----:B------:R-:W-:Y:S01]  /*1ee80*/  IADD3 R24, P0, PT, R42, UR12, RZ ;  /* 0x0000000c2a187c10 */ /* 0x000fe2000ff1e0ff */
[----:B------:R-:W-:Y:S01]  /*1ee90*/  IMAD R49, R10, UR11, R11 ;  /* 0x0000000b0a317c24 */ /* 0x000fe2000f8e020b */
[----:B------:R-:W3:Y:S01]  /*1eea0*/  LDG.E.U8 R13, desc[UR6][R12.64] ;  /* 0x000000060c0d7981 */ /* 0x000ee2000c1e1100 */
        /* <DEDUP_REMOVED lines=16> */
[----:B------:R-:W-:Y:S01]  /*1efb0*/  IMAD.WIDE.U32 R28, R8, UR10, R6 ;  /* 0x0000000a081c7c25 */ /* 0x000fe2000f8e0006 */
[----:B------:R-:W-:Y:S01]  /*1efc0*/  IADD3 R36, P1, PT, R36, UR12, RZ ;  /* 0x0000000c24247c10 */ /* 0x000fe2000ff3e0ff */
[----:B------:R-:W5:Y:S02]  /*1efd0*/  LDG.E.U8 R27, desc[UR6][R26.64] ;  /* 0x000000061a1b7981 */ /* 0x000f64000c1e1100 */
        /* <DEDUP_REMOVED lines=12> */
[----:B------:R-:W5:Y:S01]  /*1f0a0*/  LDG.E.U8 R20, desc[UR6][R20.64] ;  /* 0x0000000614147981 */ /* 0x000f62000c1e1100 */
[----:B------:R-:W-:Y:S01]  /*1f0b0*/  IADD3.X R9, PT, PT, R9, UR13, R11, P0, !PT ;  /* 0x0000000d09097c10 */ /* 0x000fe200087fe40b */
[----:B------:R-:W-:Y:S01]  /*1f0c0*/  IMAD R5, R4, UR11, R5 ;  /* 0x0000000b04057c24 */ /* 0x000fe2000f8e0205 */
[----:B------:R-:W-:Y:S01]  /*1f0d0*/  IADD3 R4, P0, PT, R22, UR12, RZ ;  /* 0x0000000c16047c10 */ /* 0x000fe2000ff1e0ff */
[----:B------:R-:W-:-:S02]  /*1f0e0*/  IMAD R17, R17, UR10, RZ ;  /* 0x0000000a11117c24 */ /* 0x000fc4000f8e02ff */
[C---:B------:R-:W-:Y:S01]  /*1f0f0*/  IMAD.WIDE.U32 R42, R16.reuse, UR10, R6 ;  /* 0x0000000a102a7c25 */ /* 0x040fe2000f8e0006 */
[----:B------:R-:W-:Y:S01]  /*1f100*/  IADD3.X R29, PT, PT, R29, UR13, R25, P1, !PT ;  /* 0x0000000d1d1d7c10 */ /* 0x000fe20008ffe419 */
[----:B------:R-:W4:Y:S01]  /*1f110*/  LDG.E.U8 R37, desc[UR6][R36.64] ;  /* 0x0000000624257981 */ /* 0x000f22000c1e1100 */
[----:B------:R-:W-:Y:S01]  /*1f120*/  IADD3.X R5, PT, PT, R23, UR13, R5, P0, !PT ;  /* 0x0000000d17057c10 */ /* 0x000fe200087fe405 */
[----:B------:R-:W-:Y:S01]  /*1f130*/  IMAD R17, R16, UR11, R17 ;  /* 0x0000000b10117c24 */ /* 0x000fe2000f8e0211 */
[----:B------:R-:W-:Y:S01]  /*1f140*/  IADD3 R16, P0, PT, R42, UR12, RZ ;  /* 0x0000000c2a107c10 */ /* 0x000fe2000ff1e0ff */
[----:B------:R-:W-:Y:S01]  /*1f150*/  IMAD R19, R19, UR10, RZ ;  /* 0x0000000a13137c24 */ /* 0x000fe2000f8e02ff */
[----:B------:R0:W5:Y:S01]  /*1f160*/  LDG.E.U8 R11, desc[UR6][R28.64] ;  /* 0x000000061c0b7981 */ /* 0x000162000c1e1100 */
[C---:B------:R-:W-:Y:S01]  /*1f170*/  IMAD.WIDE.U32 R22, R18.reuse, UR10, R6 ;  /* 0x0000000a12167c25 */ /* 0x040fe2000f8e0006 */
[----:B------:R-:W-:Y:S02]  /*1f180*/  IADD3.X R17, PT, PT, R43, UR13, R17, P0, !PT ;  /* 0x0000000d2b117c10 */ /* 0x000fe400087fe411 */
[----:B------:R1:W5:Y:S01]  /*1f190*/  LDG.E.U8 R12, desc[UR6][R8.64] ;  /* 0x00000006080c7981 */ /* 0x000362000c1e1100 */
[----:B------:R-:W-:-:S02]  /*1f1a0*/  IMAD R25, R18, UR11, R19 ;  /* 0x0000000b12197c24 */ /* 0x000fc4000f8e0213 */
[--C-:B------:R-:W-:Y:S01]  /*1f1b0*/  IMAD.WIDE.U32 R18, R30, UR10, R6.reuse ;  /* 0x0000000a1e127c25 */ /* 0x100fe2000f8e0006 */
[----:B------:R1:W5:Y:S03]  /*1f1c0*/  LDG.E.U8 R21, desc[UR6][R4.64] ;  /* 0x0000000604157981 */ /* 0x000366000c1e1100 */
[----:B0-----:R-:W-:Y:S01]  /*1f1d0*/  IMAD.WIDE.U32 R28, R32, UR10, R6 ;  /* 0x0000000a201c7c25 */ /* 0x001fe2000f8e0006 */
[----:B------:R-:W5:Y:S01]  /*1f1e0*/  LDG.E.U8 R16, desc[UR6][R16.64] ;  /* 0x0000000610107981 */ /* 0x000f62000c1e1100 */
        /* <DEDUP_REMOVED lines=11> */
[----:B------:R0:W5:Y:S04]  /*1f2a0*/  LDG.E.U8 R5, desc[UR6][R4.64] ;  /* 0x0000000604057981 */ /* 0x000168000c1e1100 */
[----:B------:R-:W5:Y:S01]  /*1f2b0*/  LDG.E.U8 R18, desc[UR6][R18.64] ;  /* 0x0000000612127981 */ /* 0x000f62000c1e1100 */
        /* <DEDUP_REMOVED lines=18> */
.L_x_3222:
[----:B------:R-:W-:Y:S05]  /*1f3e0*/  BSYNC.RECONVERGENT B2 ;  /* 0x0000000000027941 */ /* 0x000fea0003800200 */
.L_x_3221:
        /* <DEDUP_REMOVED lines=39> */
[----:B------:R0:W2:Y:S02]  /*1f660*/  LDG.E.U8 R17, desc[UR6][R18.64] ;  /* 0x0000000612117981 */ /* 0x0000a4000c1e1100 */
[----:B------:R-:W-:Y:S01]  /*1f670*/  IMAD R29, R16, UR5, R27 ;  /* 0x00000005101d7c24 */ /* 0x000fe2000f8e021b */
[----:B------:R-:W-:Y:S01]  /*1f680*/  IADD3 R24, P1, PT, R24, UR8, RZ ;  /* 0x0000000818187c10 */ /* 0x000fe2000ff3e0ff */
[----:B------:R-:W-:Y:S01]  /*1f690*/  IMAD R15, R15, UR4, RZ ;  /* 0x000000040f0f7c24 */ /* 0x000fe2000f8e02ff */
[----:B------:R1:W2:Y:S01]  /*1f6a0*/  LDG.E.U8 R16, desc[UR6][R20.64] ;  /* 0x0000000614107981 */ /* 0x0002a2000c1e1100 */
[----:B------:R-:W-:Y:S01]  /*1f6b0*/  IMAD.WIDE.U32 R26, R14, UR4, R6 ;  /* 0x000000040e1a7c25 */ /* 0x000fe2000f8e0006 */
[----:B------:R-:W-:-:S02]  /*1f6c0*/  IADD3.X R25, PT, PT, R25, UR9, R29, P1, !PT ;  /* 0x0000000919197c10 */ /* 0x000fc40008ffe41d */
        /* <DEDUP_REMOVED lines=9> */
[----:B-1----:R-:W-:Y:S01]  /*1f760*/  IMAD.WIDE.U32 R20, R8, UR4, R6 ;  /* 0x0000000408147c25 */ /* 0x002fe2000f8e0006 */
        /* <DEDUP_REMOVED lines=20> */
.L_x_3226:
[----:B------:R-:W-:Y:S05]  /*1f8b0*/  BSYNC.RECONVERGENT B3 ;  /* 0x0000000000037941 */ /* 0x000fea0003800200 */
.L_x_3225:
        /* <DEDUP_REMOVED lines=32> */
[----:B------:R-:W-:Y:S01]  /*1fac0*/  IMAD R15, R14, UR5, R15 ;  /* 0x000000050e0f7c24 */ /* 0x000fe2000f8e020f */
[----:B------:R-:W-:Y:S01]  /*1fad0*/  IADD3 R14, P2, PT, R18, UR8, RZ ;  /* 0x00000008120e7c10 */ /* 0x000fe2000ff5e0ff */
[----:B------:R-:W-:-:S03]  /*1fae0*/  IMAD R7, R16, UR5, R7 ;  /* 0x0000000510077c24 */ /* 0x000fc6000f8e0207 */
        /* <DEDUP_REMOVED lines=8> */
.L_x_3228:
[----:B------:R-:W-:Y:S05]  /*1fb70*/  BSYNC.RECONVERGENT B3 ;  /* 0x0000000000037941 */ /* 0x000fea0003800200 */
.L_x_3227:
        /* <DEDUP_REMOVED lines=27> */
[----:B------:R-:W-:-:S04]  /*1fd30*/  @P0 IMAD R9, R9, R14, RZ ;  /* 0x0000000e09090224 */ /* 0x000fc800078e02ff */
[----:B------:R-:W-:Y:S01]  /*1fd40*/  @P0 IMAD R9, R8, R15, R9 ;  /* 0x0000000f08090224 */ /* 0x000fe200078e0209 */
[----:B------:R-:W-:-:S04]  /*1fd50*/  @P0 IADD3 R8, P1, PT, R12, R16, RZ ;  /* 0x000000100c080210 */ /* 0x000fc80007f3e0ff */
[----:B------:R-:W-:-:S06]  /*1fd60*/  @P0 IADD3.X R9, PT, PT, R17, R13, R9, P1, !PT ;  /* 0x0000000d11090210 */ /* 0x000fcc0000ffe409 */
[----:B------:R-:W3:Y:S01]  /*1fd70*/  @P0 LDG.E.U8 R9, desc[UR6][R8.64] ;  /* 0x0000000608090981 */ /* 0x000ee2000c1e1100 */
[----:B--2---:R-:W-:-:S04]  /*1fd80*/  IADD3 R46, PT, PT, R7, R46, RZ ;  /* 0x0000002e072e7210 */ /* 0x004fc80007ffe0ff */
[----:B---3--:R-:W-:-:S07]  /*1fd90*/  @P0 IADD3 R46, PT, PT, R9, R46, RZ ;  /* 0x0000002e092e0210 */ /* 0x008fce0007ffe0ff */
.L_x_3224:
[----:B------:R-:W-:Y:S05]  /*1fda0*/  BSYNC.RECONVERGENT B2 ;  /* 0x0000000000027941 */ /* 0x000fea0003800200 */
.L_x_3220:
[----:B------:R-:W-:Y:S05]  /*1fdb0*/  BSYNC.RECONVERGENT B1 ;  /* 0x0000000000017941 */ /* 0x000fea0003800200 */
.L_x_3219:
[----:B------:R-:W-:Y:S01]  /*1fdc0*/  STG.E.U8 desc[UR6][R2.64], R46 ;  /* 0x0000002e02007986 */ /* 0x000fe2000c101106 */
[----:B------:R-:W-:Y:S05]  /*1fdd0*/  EXIT ;  /* 0x000000000000794d */ /* 0x000fea0003800000 */
.L_x_3229:
        /* <DEDUP_REMOVED lines=10> */
.L_x_17242:


//--------------------- .text._ZN2at6native73_GLOBAL__N__c8866d80_35_SparseBinaryOpIntersectionKernel_cu_7dd49032_323712apply_kernelILi128ELi8EZNS1_29binary_op_intersection_kernelINS1_5MulOpEN3c107complexINS5_4HalfEEElEEvRNS_14TensorIteratorEllRKNS_6TensorEbEUliE_EEviT1_ --------------------------
	.section	.text._ZN2at6native73_GLOBAL__N__c8866d80_35_SparseBinaryOpIntersectionKernel_cu_7dd49032_323712apply_kernelILi128ELi8EZNS1_29binary_op_intersection_kernelINS1_5MulOpEN3c107complexINS5_4HalfEEElEEvRNS_14TensorIteratorEllRKNS_6TensorEbEUliE_EEviT1_,"ax",@progbits
	.align	128
.text._ZN2at6native73_GLOBAL__N__c8866d80_35_SparseBinaryOpIntersectionKernel_cu_7dd49032_323712apply_kernelILi128ELi8EZNS1_29binary_op_intersection_kernelINS1_5MulOpEN3c107complexINS5_4HalfEEElEEvRNS_14TensorIteratorEllRKNS_6TensorEbEUliE_EEviT1_:
        .type           _ZN2at6native73_GLOBAL__N__c8866d80_35_SparseBinaryOpIntersectionKernel_cu_7dd49032_323712apply_kernelILi128ELi8EZNS1_29binary_op_intersection_kernelINS1_5MulOpEN3c107complexINS5_4HalfEEElEEvRNS_14TensorIteratorEllRKNS_6TensorEbEUliE_EEviT1_,@function
        .size           _ZN2at6native73_GLOBAL__N__c8866d80_35_SparseBinaryOpIntersectionKernel_cu_7dd49032_323712apply_kernelILi128ELi8EZNS1_29binary_op_intersection_kernelINS1_5MulOpEN3c107complexINS5_4HalfEEElEEvRNS_14TensorIteratorEllRKNS_6TensorEbEUliE_EEviT1_,(.L_x_17243 - _ZN2at6native73_GLOBAL__N__c8866d80_35_SparseBinaryOpIntersectionKernel_cu_7dd49032_323712apply_kernelILi128ELi8EZNS1_29binary_op_intersection_kernelINS1_5MulOpEN3c107complexINS5_4HalfEEElEEvRNS_14TensorIteratorEllRKNS_6TensorEbEUliE_EEviT1_)
        .other          _ZN2at6native73_GLOBAL__N__c8866d80_35_SparseBinaryOpIntersectionKernel_cu_7dd49032_323712apply_kernelILi128ELi8EZNS1_29binary_op_intersection_kernelINS1_5MulOpEN3c107complexINS5_4HalfEEElEEvRNS_14TensorIteratorEllRKNS_6TensorEbEUliE_EEviT1_,@"STO_CUDA_ENTRY STV_DEFAULT"
_ZN2at6native73_GLOBAL__N__c8866d80_35_SparseBinaryOpIntersectionKernel_cu_7dd49032_323712apply_kernelILi128ELi8EZNS1_29binary_op_intersection_kernelINS1_5MulOpEN3c107complexINS5_4HalfEEElEEvRNS_14TensorIteratorEllRKNS_6TensorEbEUliE_EEviT1_:
        /* <DEDUP_REMOVED lines=25> */
[----:B------:R-:W1:Y:S01]  /*0190*/  LDC.64 R6, c[0x0][0x738] ;  /* 0x0001ce00ff067b82 */ /* 0x000e620000000a00 */
[----:B------:R-:W2:Y:S07]  /*01a0*/  LDCU.64 UR28, c[0x0][0x740] ;  /* 0x0000e800ff1c77ac */ /* 0x000eae0008000a00 */
[----:B------:R-:W3:Y:S08]  /*01b0*/  LDC.64 R4, c[0x0][0x720] ;  /* 0x0001c800ff047b82 */ /* 0x000ef00000000a00 */
[----:B------:R-:W4:Y:S01]  /*01c0*/  LDC.64 R16, c[0x0][0x718] ;  /* 0x0001c600ff107b82 */ /* 0x000f220000000a00 */
[----:B-1----:R-:W5:Y:S04]  /*01d0*/  LDG.E.64 R6, desc[UR6][R6.64] ;  /* 0x0000000606067981 */ /* 0x002f68000c1e1b00 */
[----:B---3--:R-:W2:Y:S01]  /*01e0*/  LDG.E.64 R4, desc[UR6][R4.64] ;  /* 0x0000000604047981 */ /* 0x008ea2000c1e1b00 */
[----:B------:R-:W-:-:S02]  /*01f0*/  ISETP.NE.AND P1, PT, RZ, UR5, PT ;  /* 0x00000005ff007c0c */ /* 0x000fc4000bf25270 */
[----:B------:R-:W-:Y:S02]  /*0200*/  CS2R R30, SRZ ;  /* 0x00000000001e7805 */ /* 0x000fe4000001ff00 */
[----:B-----5:R-:W-:-:S04]  /*0210*/  ISETP.LT.U32.AND P0, PT, R6, 0x1, PT ;  /* 0x000000010600780c */ /* 0x020fc80003f01070 */
[----:B------:R-:W-:-:S04]  /*0220*/  ISETP.LT.AND.EX P0, PT, R7, RZ, PT, P0 ;  /* 0x000000ff0700720c */ /* 0x000fc80003f01300 */
[----:B------:R-:W-:Y:S01]  /*0230*/  SEL R3, R6, 0x1, P0 ;  /* 0x0000000106037807 */ /* 0x000fe20000000000 */
[----:B--2---:R-:W-:Y:S01]  /*0240*/  IMAD R13, R5, UR28, RZ ;  /* 0x0000001c050d7c24 */ /* 0x004fe2000f8e02ff */
[----:B------:R-:W-:Y:S01]  /*0250*/  SEL R9, R7, RZ, P0 ;  /* 0x000000ff07097207 */ /* 0x000fe20000000000 */
[C---:B------:R-:W-:Y:S01]  /*0260*/  IMAD.WIDE.U32 R10, R4.reuse, UR28, RZ ;  /* 0x0000001c040a7c25 */ /* 0x040fe2000f8e00ff */
[----:B------:R-:W-:Y:S02]  /*0270*/  SEL R2, R3, R6, !P1 ;  /* 0x0000000603027207 */ /* 0x000fe40004800000 */
[----:B------:R-:W-:Y:S01]  /*0280*/  SEL R14, R9, R7, !P1 ;  /* 0x00000007090e7207 */ /* 0x000fe20004800000 */
[----:B------:R-:W-:Y:S01]  /*0290*/  IMAD R3, R4, UR29, R13 ;  /* 0x0000001d04037c24 */ /* 0x000fe2000f8e020d */
[----:B------:R-:W-:Y:S02]  /*02a0*/  ISETP.GE.U32.AND P0, PT, R2, 0x1, PT ;  /* 0x000000010200780c */ /* 0x000fe40003f06070 */
[----:B----4-:R-:W-:-:S02]  /*02b0*/  LEA R8, P1, R10, R16, 0x2 ;  /* 0x000000100a087211 */ /* 0x010fc400078210ff */
[----:B------:R-:W-:Y:S02]  /*02c0*/  ISETP.GE.AND.EX P0, PT, R14, RZ, PT, P0 ;  /* 0x000000ff0e00720c */ /* 0x000fe40003f06300 */
[----:B------:R-:W-:-:S04]  /*02d0*/  IADD3 R3, PT, PT, R11, R3, RZ ;  /* 0x000000030b037210 */ /* 0x000fc80007ffe0ff */
[----:B------:R-:W-:-:S07]  /*02e0*/  LEA.HI.X R9, R10, R17, R3, 0x2, P1 ;  /* 0x000000110a097211 */ /* 0x000fce00008f1403 */
[----:B------:R-:W-:Y:S05]  /*02f0*/  @!P0 BRA `(.L_x_3234) ;  /* 0x0000001000e48947 */ /* 0x000fea0003800000 */
[----:B------:R-:W1:Y:S01]  /*0300*/  LDC.64 R6, c[0x0][0x730] ;  /* 0x0001cc00ff067b82 */ /* 0x000e620000000a00 */
[----:B------:R-:W2:Y:S04]  /*0310*/  LDG.E.U16 R5, desc[UR6][R8.64] ;  /* 0x0000000608057981 */ /* 0x000ea8000c1e1500 */
[----:B------:R-:W3:Y:S03]  /*0320*/  LDG.E.U16 R11, desc[UR6][R8.64+0x2] ;  /* 0x00000206080b7981 */ /* 0x000ee6000c1e1500 */
[----:B------:R-:W4:Y:S01]  /*0330*/  LDC.64 R12, c[0x0][0x748] ;  /* 0x0001d200ff0c7b82 */ /* 0x000f220000000a00 */
[----:B-1----:R-:W4:Y:S01]  /*0340*/  LDG.E.64 R6, desc[UR6][R6.64] ;  /* 0x0000000606067981 */ /* 0x002f22000c1e1b00 */
[----:B------:R-:W-:-:S04]  /*0350*/  ISETP.GE.U32.AND P0, PT, R2, 0x8, PT ;  /* 0x000000080200780c */ /* 0x000fc80003f06070 */
[----:B------:R-:W-:Y:S02]  /*0360*/  ISETP.GE.U32.AND.EX P0, PT, R14, RZ, PT, P0 ;  /* 0x000000ff0e00720c */ /* 0x000fe40003f06100 */
[----:B------:R-:W-:Y:S02]  /*0370*/  CS2R R30, SRZ ;  /* 0x00000000001e7805 */ /* 0x000fe4000001ff00 */
[----:B------:R-:W-:Y:S01]  /*0380*/  LOP3.LUT R4, R2, 0x7, RZ, 0xc0, !PT ;  /* 0x0000000702047812 */ /* 0x000fe200078ec0ff */
[----:B--2---:R-:W-:Y:S01]  /*0390*/  HADD2.F32 R5, -RZ, R5.H0_H0 ;  /* 0x20000005ff057230 */ /* 0x004fe20000004100 */
[----:B----4-:R-:W-:-:S04]  /*03a0*/  LEA R10, P1, R6, R12, 0x3 ;  /* 0x0000000c060a7211 */ /* 0x010fc800078218ff */
[----:B------:R-:W-:Y:S01]  /*03b0*/  LEA.HI.X R3, R6, R13, R7, 0x3, P1 ;  /* 0x0000000d06037211 */ /* 0x000fe200008f1c07 */
[----:B---3--:R-:W-:Y:S02]  /*03c0*/  HADD2.F32 R6, -RZ, R11.H0_H0 ;  /* 0x2000000bff067230 */ /* 0x008fe40000004100 */
[----:B------:R-:W-:Y:S06]  /*03d0*/  @!P0 BRA `(.L_x_3235) ;  /* 0x0000000800588947 */ /* 0x000fec0003800000 */
[----:B------:R-:W1:Y:S01]  /*03e0*/  LDC.64 R12, c[0x0][0x728] ;  /* 0x0001ca00ff0c7b82 */ /* 0x000e620000000a00 */
[----:B------:R-:W-:Y:S01]  /*03f0*/  HFMA2 R30, -RZ, RZ, 0, 0 ;  /* 0x00000000ff1e7431 */ /* 0x000fe200000001ff */
[----:B------:R-:W-:Y:S01]  /*0400*/  LOP3.LUT R9, R14, 0x7fffffff, RZ, 0xc0, !PT ;  /* 0x7fffffff0e097812 */ /* 0x000fe200078ec0ff */
[----:B------:R-:W2:Y:S01]  /*0410*/  LDCU.64 UR28, c[0x0][0x758] ;  /* 0x0000eb00ff1c77ac */ /* 0x000ea20008000a00 */
[----:B------:R-:W-:Y:S02]  /*0420*/  MOV R11, R3 ;  /* 0x00000003000b7202 */ /* 0x000fe40000000f00 */
[----:B------:R-:W-:-:S07]  /*0430*/  LOP3.LUT R8, R2, 0xfffffff8, RZ, 0xc0, !PT ;  /* 0xfffffff802087812 */ /* 0x000fce00078ec0ff */
.L_x_3236:
        /* <DEDUP_REMOVED lines=14> */
[----:B------:R-:W-:Y:S02]  /*0520*/  IADD3 R7, PT, PT, R33, R3, RZ ;  /* 0x0000000321077210 */ /* 0x000fe40007ffe0ff */
[-C--:B-1----:R-:W-:Y:S02]  /*0530*/  LEA R28, P1, R26, R12.reuse, 0x2 ;  /* 0x0000000c1a1c7211 */ /* 0x082fe400078210ff */
[----:B------:R-:W-:Y:S01]  /*0540*/  IADD3 R3, PT, PT, R27, R25, RZ ;  /* 0x000000191b037210 */ /* 0x000fe20007ffe0ff */
[----:B----4-:R-:W-:Y:S01]  /*0550*/  IMAD R27, R35, UR28, RZ ;  /* 0x0000001c231b7c24 */ /* 0x010fe2000f8e02ff */
[----:B------:R-:W-:Y:S02]  /*0560*/  LEA R24, P0, R32, R12, 0x2 ;  /* 0x0000000c20187211 */ /* 0x000fe400078010ff */
[-C--:B------:R-:W-:Y:S01]  /*0570*/  LEA.HI.X R29, R26, R13.reuse, R3, 0x2, P1 ;  /* 0x0000000d1a1d7211 */ /* 0x080fe200008f1403 */
[----:B------:R-:W-:Y:S01]  /*0580*/  IMAD R3, R34, UR29, R27 ;  /* 0x0000001d22037c24 */ /* 0x000fe2000f8e021b */
[----:B------:R-:W-:Y:S01]  /*0590*/  LEA.HI.X R25, R32, R13, R7, 0x2, P0 ;  /* 0x0000000d20197211 */ /* 0x000fe200000f1407 */
[----:B------:R-:W-:-:S02]  /*05a0*/  IMAD.WIDE.U32 R26, R34, UR28, RZ ;  /* 0x0000001c221a7c25 */ /* 0x000fc4000f8e00ff */
[----:B------:R-:W2:Y:S02]  /*05b0*/  LDG.E.U16 R33, desc[UR6][R28.64] ;  /* 0x000000061c217981 */ /* 0x000ea4000c1e1500 */
[----:B-----5:R-:W-:Y:S01]  /*05c0*/  IMAD R35, R21, UR28, RZ ;  /* 0x0000001c15237c24 */ /* 0x020fe2000f8e02ff */
[----:B------:R-:W-:Y:S01]  /*05d0*/  IADD3 R21, PT, PT, R27, R3, RZ ;  /* 0x000000031b157210 */ /* 0x000fe20007ffe0ff */
[----:B------:R-:W3:Y:S04]  /*05e0*/  LDG.E.U16 R32, desc[UR6][R24.64] ;  /* 0x0000000618207981 */ /* 0x000ee8000c1e1500 */
[----:B------:R1:W4:Y:S01]  /*05f0*/  LDG.E.U16 R7, desc[UR6][R24.64+0x2] ;  /* 0x0000020618077981 */ /* 0x000322000c1e1500 */
[----:B------:R-:W-:-:S03]  /*0600*/  IMAD R27, R23, UR28, RZ ;  /* 0x0000001c171b7c24 */ /* 0x000fc6000f8e02ff */
[----:B------:R-:W5:Y:S01]  /*0610*/  LDG.E.U16 R3, desc[UR6][R28.64+0x2] ;  /* 0x000002061c037981 */ /* 0x000f62000c1e1500 */
[----:B-1----:R-:W-:-:S04]  /*0620*/  LEA R24, P0, R26, R12, 0x2 ;  /* 0x0000000c1a187211 */ /* 0x002fc800078010ff */
[----:B------:R-:W-:Y:S01]  /*0630*/  LEA.HI.X R25, R26, R13, R21, 0x2, P0 ;  /* 0x0000000d1a197211 */ /* 0x000fe200000f1415 */
[C---:B------:R-:W-:Y:S02]  /*0640*/  IMAD R26, R20.reuse, UR29, R35 ;  /* 0x0000001d141a7c24 */ /* 0x040fe4000f8e0223 */
[----:B------:R-:W-:Y:S02]  /*0650*/  IMAD.WIDE.U32 R20, R20, UR28, RZ ;  /* 0x0000001c14147c25 */ /* 0x000fe4000f8e00ff */
[----:B------:R-:W5:Y:S02]  /*0660*/  LDG.E.U16 R29, desc[UR6][R24.64] ;  /* 0x00000006181d7981 */ /* 0x000f64000c1e1500 */
[C---:B------:R-:W-:Y:S01]  /*0670*/  IMAD R27, R22.reuse, UR29, R27 ;  /* 0x0000001d161b7c24 */ /* 0x040fe2000f8e021b */
[----:B------:R-:W-:Y:S01]  /*0680*/  IADD3 R21, PT, PT, R21, R26, RZ ;  /* 0x0000001a15157210 */ /* 0x000fe20007ffe0ff */
[----:B------:R-:W-:Y:S01]  /*0690*/  IMAD.WIDE.U32 R22, R22, UR28, RZ ;  /* 0x0000001c16167c25 */ /* 0x000fe2000f8e00ff */
[----:B------:R1:W5:Y:S03]  /*06a0*/  LDG.E.U16 R28, desc[UR6][R24.64+0x2] ;  /* 0x00000206181c7981 */ /* 0x000366000c1e1500 */
[----:B------:R-:W-:Y:S01]  /*06b0*/  IMAD R15, R15, UR28, RZ ;  /* 0x0000001c0f0f7c24 */ /* 0x000fe2000f8e02ff */
[----:B------:R-:W-:-:S02]  /*06c0*/  LEA R26, P1, R22, R12, 0x2 ;  /* 0x0000000c161a7211 */ /* 0x000fc400078210ff */
[----:B------:R-:W-:Y:S02]  /*06d0*/  IADD3 R27, PT, PT, R23, R27, RZ ;  /* 0x0000001b171b7210 */ /* 0x000fe40007ffe0ff */
[----:B-1----:R-:W-:-:S04]  /*06e0*/  LEA R24, P0, R20, R12, 0x2 ;  /* 0x0000000c14187211 */ /* 0x002fc800078010ff */
[-C--:B------:R-:W-:Y:S01]  /*06f0*/  LEA.HI.X R25, R20, R13.reuse, R21, 0x2, P0 ;  /* 0x0000000d14197211 */ /* 0x080fe200000f1415 */
[C---:B------:R-:W-:Y:S02]  /*0700*/  IMAD R21, R14.reuse, UR29, R15 ;  /* 0x0000001d0e157c24 */ /* 0x040fe4000f8e020f */
[----:B------:R-:W-:Y:S01]  /*0710*/  IMAD.WIDE.U32 R14, R14, UR28, RZ ;  /* 0x0000001c0e0e7c25 */ /* 0x000fe2000f8e00ff */
[----:B------:R-:W-:Y:S01]  /*0720*/  LEA.HI.X R27, R22, R13, R27, 0x2, P1 ;  /* 0x0000000d161b7211 */ /* 0x000fe200008f141b */
[----:B------:R-:W5:Y:S02]  /*0730*/  LDG.E.U16 R34, desc[UR6][R24.64+0x2] ;  /* 0x0000020618227981 */ /* 0x000f64000c1e1500 */
[----:B------:R-:W-:Y:S01]  /*0740*/  IMAD R23, R19, UR28, RZ ;  /* 0x0000001c13177c24 */ /* 0x000fe2000f8e02ff */
[----:B------:R-:W-:Y:S01]  /*0750*/  IADD3 R15, PT, PT, R15, R21, RZ ;  /* 0x000000150f0f7210 */ /* 0x000fe20007ffe0ff */
[----:B------:R-:W-:Y:S01]  /*0760*/  IMAD.WIDE.U32 R20, R18, UR28, RZ ;  /* 0x0000001c12147c25 */ /* 0x000fe2000f8e00ff */
[----:B------:R-:W-:Y:S01]  /*0770*/  LEA R22, P0, R14, R12, 0x2 ;  /* 0x0000000c0e167211 */ /* 0x000fe200078010ff */
[----:B------:R-:W5:Y:S02]  /*0780*/  LDG.E.U16 R19, desc[UR6][R26.64+0x2] ;  /* 0x000002061a137981 */ /* 0x000f64000c1e1500 */
[----:B------:R-:W-:-:S02]  /*0790*/  IMAD R35, R18, UR29, R23 ;  /* 0x0000001d12237c24 */ /* 0x000fc4000f8e0217 */
[----:B------:R-:W5:Y:S01]  /*07a0*/  LDG.E.U16 R24, desc[UR6][R24.64] ;  /* 0x0000000618187981 */ /* 0x000f62000c1e1500 */
[----:B------:R-:W-:Y:S01]  /*07b0*/  LEA.HI.X R23, R14, R13, R15, 0x2, P0 ;  /* 0x0000000d0e177211 */ /* 0x000fe200000f140f */
[----:B------:R-:W-:Y:S01]  /*07c0*/  IMAD R17, R17, UR28, RZ ;  /* 0x0000001c11117c24 */ /* 0x000fe2000f8e02ff */
[----:B------:R-:W-:Y:S01]  /*07d0*/  LEA R14, P0, R20, R12, 0x2 ;  /* 0x0000000c140e7211 */ /* 0x000fe200078010ff */
[----:B------:R-:W5:Y:S01]  /*07e0*/  LDG.E.U16 R18, desc[UR6][R26.64] ;  /* 0x000000061a127981 */ /* 0x000f62000c1e1500 */
[----:B------:R-:W-:Y:S01]  /*07f0*/  IADD3 R15, PT, PT, R21, R35, RZ ;  /* 0x00000023150f7210 */ /* 0x000fe20007ffe0ff */
[----:B------:R-:W-:Y:S02]  /*0800*/  IMAD R17, R16, UR29, R17 ;  /* 0x0000001d10117c24 */ /* 0x000fe4000f8e0211 */
[----:B------:R-:W5:Y:S01]  /*0810*/  LDG.E.U16 R35, desc[UR6][R22.64] ;  /* 0x0000000616237981 */ /* 0x000f62000c1e1500 */
[----:B------:R-:W-:Y:S01]  /*0820*/  LEA.HI.X R15, R20, R13, R15, 0x2, P0 ;  /* 0x0000000d140f7211 */ /* 0x000fe200000f140f */
[----:B------:R-:W-:-:S02]  /*0830*/  IMAD.WIDE.U32 R20, R16, UR28, RZ ;  /* 0x0000001c10147c25 */ /* 0x000fc4000f8e00ff */
[----:B------:R1:W5:Y:S01]  /*0840*/  LDG.E.U16 R25, desc[UR6][R22.64+0x2] ;  /* 0x0000020616197981 */ /* 0x000362000c1e1500 */
[----:B------:R-:W-:-:S03]  /*0850*/  LEA R16, P0, R20, R12, 0x2 ;  /* 0x0000000c14107211 */ /* 0x000fc600078010ff */
[----:B------:R-:W5:Y:S01]  /*0860*/  LDG.E.U16 R36, desc[UR6][R14.64+0x2] ;  /* 0x000002060e247981 */ /* 0x000f62000c1e1500 */
[----:B------:R-:W-:-:S03]  /*0870*/  IADD3 R17, PT, PT, R21, R17, RZ ;  /* 0x0000001115117210 */ /* 0x000fc60007ffe0ff */
[----:B------:R0:W5:Y:S01]  /*0880*/  LDG.E.U16 R21, desc[UR6][R14.64] ;  /* 0x000000060e157981 */ /* 0x000162000c1e1500 */
        /* <DEDUP_REMOVED lines=10> */
[----:B---3--:R-:W-:Y:S02]  /*0930*/  HADD2.F32 R32, -RZ, R32.H0_H0 ;  /* 0x20000020ff207230 */ /* 0x008fe40000004100 */
[----:B----4-:R-:W-:Y:S02]  /*0940*/  HADD2.F32 R7, -RZ, R7.H0_H0 ;  /* 0x20000007ff077230 */ /* 0x010fe40000004100 */
[----:B-----5:R-:W-:-:S03]  /*0950*/  HADD2.F32 R3, -RZ, R3.H0_H0 ;  /* 0x20000003ff037230 */ /* 0x020fc60000004100 */
[-C--:B-1----:R-:W-:Y:S01]  /*0960*/  FMUL.FTZ R22, R6, R7.reuse ;  /* 0x0000000706167220 */ /* 0x082fe20000410000 */
[----:B------:R-:W-:-:S03]  /*0970*/  FMUL.FTZ R7, R5, R7 ;  /* 0x0000000705077220 */ /* 0x000fc60000410000 */
[CC--:B------:R-:W-:Y:S01]  /*0980*/  FFMA.FTZ R22, R5.reuse, R32.reuse, -R22 ;  /* 0x0000002005167223 */ /* 0x0c0fe20000010816 */
[CC--:B0-----:R-:W-:Y:S01]  /*0990*/  FMUL.FTZ R14, R6.reuse, R3.reuse ;  /* 0x00000003060e7220 */ /* 0x0c1fe20000410000 */
[----:B------:R-:W-:Y:S01]  /*09a0*/  FFMA.FTZ R7, R6, R32, R7 ;  /* 0x0000002006077223 */ /* 0x000fe20000010007 */
[C---:B------:R-:W-:Y:S01]  /*09b0*/  FMUL.FTZ R15, R5.reuse, R3 ;  /* 0x00000003050f7220 */ /* 0x040fe20000410000 */
[----:B------:R-:W-:Y:S01]  /*09c0*/  FADD.FTZ R22, R22, R31 ;  /* 0x0000001f16167221 */ /* 0x000fe20000010000 */
[-C--:B------:R-:W-:Y:S01]  /*09d0*/  FFMA.FTZ R3, R5, R33.reuse, -R14 ;  /* 0x0000002105037223 */ /* 0x080fe2000001080e */
[----:B------:R-:W-:Y:S01]  /*09e0*/  FADD.FTZ R7, R7, R30 ;  /* 0x0000001e07077221 */ /* 0x000fe20000010000 */
[----:B------:R-:W-:Y:S02]  /*09f0*/  HADD2.F32 R29, -RZ, R29.H0_H0 ;  /* 0x2000001dff1d7230 */ /* 0x000fe40000004100 */
[----:B------:R-:W-:Y:S02]  /*0a00*/  HADD2.F32 R28, -RZ, R28.H0_H0 ;  /* 0x2000001cff1c7230 */ /* 0x000fe40000004100 */
[----:B------:R-:W-:-:S03]  /*0a10*/  FFMA.FTZ R14, R6, R33, R15 ;  /* 0x00000021060e7223 */ /* 0x000fc6000001000f */
[-C--:B------:R-:W-:Y:S01]  /*0a20*/  FMUL.FTZ R16, R6, R28.reuse ;  /* 0x0000001c06107220 */ /* 0x080fe20000410000 */
[----:B------:R-:W-:Y:S01]  /*0a30*/  FADD.FTZ R3, R22, R3 ;  /* 0x0000000316037221 */ /* 0x000fe20000010000 */
[C---:B------:R-:W-:Y:S02]  /*0a40*/  FMUL.FTZ R15, R5.reuse, R28 ;  /* 0x0000001c050f7220 */ /* 0x040fe40000410000 */
[-C--:B------:R-:W-:Y:S01]  /*0a50*/  FFMA.FTZ R16, R5, R29.reuse, -R16 ;  /* 0x0000001d05107223 */ /* 0x080fe20000010810 */
[----:B------:R-:W-:Y:S01]  /*0a60*/  FADD.FTZ R7, R7, R14 ;  /* 0x0000000e07077221 */ /* 0x000fe20000010000 */
[----:B------:R-:W-:Y:S02]  /*0a70*/  FFMA.FTZ R14, R6, R29, R15 ;  /* 0x0000001d060e7223 */ /* 0x000fe4000001000f */
[----:B------:R-:W-:Y:S01]  /*0a80*/  FADD.FTZ R3, R3, R16 ;  /* 0x0000001003037221 */ /* 0x000fe20000010000 */
[----:B------:R-:W-:Y:S02]  /*0a90*/  HADD2.F32 R34, -RZ, R34.H0_H0 ;  /* 0x20000022ff227230 */ /* 0x000fe40000004100 */
[----:B------:R-:W-:-:S03]  /*0aa0*/  FADD.FTZ R7, R7, R14 ;  /* 0x0000000e07077221 */ /* 0x000fc60000010000 */
[----:B------:R-:W-:Y:S01]  /*0ab0*/  FMUL.FTZ R16, R6, R34 ;  /* 0x0000002206107220 */ /* 0x000fe20000410000 */
[----:B------:R-:W-:Y:S02]  /*0ac0*/  HADD2.F32 R19, -RZ, R19.H0_H0 ;  /* 0x20000013ff137230 */ /* 0x000fe40000004100 */
[----:B------:R-:W-:-:S03]  /*0ad0*/  HADD2.F32 R24, -RZ, R24.H0_H0 ;  /* 0x20000018ff187230 */ /* 0x000fc60000004100 */
[CC--:B------:R-:W-:Y:S01]  /*0ae0*/  FMUL.FTZ R14, R6.reuse, R19.reuse ;  /* 0x00000013060e7220 */ /* 0x0c0fe20000410000 */
[----:B------:R-:W-:Y:S02]  /*0af0*/  HADD2.F32 R18, -RZ, R18.H0_H0 ;  /* 0x20000012ff127230 */ /* 0x000fe40000004100 */
[C---:B------:R-:W-:Y:S01]  /*0b00*/  FFMA.FTZ R16, R5.reuse, R24, -R16 ;  /* 0x0000001805107223 */ /* 0x040fe20000010810 */
[C---:B------:R-:W-:Y:S01]  /*0b10*/  FMUL.FTZ R15, R5.reuse, R34 ;  /* 0x00000022050f7220 */ /* 0x040fe20000410000 */
[----:B------:R-:W-:Y:S02]  /*0b20*/  FMUL.FTZ R19, R5, R19 ;  /* 0x0000001305137220 */ /* 0x000fe40000410000 */
[----:B------:R-:W-:Y:S01]  /*0b30*/  FADD.FTZ R3, R3, R16 ;  /* 0x0000001003037221 */ /* 0x000fe20000010000 */
[----:B------:R-:W-:Y:S01]  /*0b40*/  FFMA.FTZ R14, R5, R18, -R14 ;  /* 0x00000012050e7223 */ /* 0x000fe2000001080e */
[----:B------:R-:W-:Y:S02]  /*0b50*/  HADD2.F32 R25, -RZ, R25.H0_H0 ;  /* 0x20000019ff197230 */ /* 0x000fe40000004100 */
[----:B------:R-:W-:Y:S01]  /*0b60*/  FFMA.FTZ R24, R6, R24, R15 ;  /* 0x0000001806187223 */ /* 0x000fe2000001000f */
[----:B------:R-:W-:Y:S01]  /*0b70*/  FADD.FTZ R3, R3, R14 ;  /* 0x0000000e03037221 */ /* 0x000fe20000010000 */
[----:B------:R-:W-:-:S02]  /*0b80*/  HADD2.F32 R35, -RZ, R35.H0_H0 ;  /* 0x20000023ff237230 */ /* 0x000fc40000004100 */
[C---:B------:R-:W-:Y:S01]  /*0b90*/  FFMA.FTZ R18, R6.reuse, R18, R19 ;  /* 0x0000001206127223 */ /* 0x040fe20000010013 */
[CC--:B------:R-:W-:Y:S01]  /*0ba0*/  FMUL.FTZ R14, R6.reuse, R25.reuse ;  /* 0x00000019060e7220 */ /* 0x0c0fe20000410000 */
[----:B------:R-:W-:Y:S02]  /*0bb0*/  HADD2.F32 R36, -RZ, R36.H0_H0 ;  /* 0x20000024ff247230 */ /* 0x000fe40000004100 */
[----:B------:R-:W-:Y:S01]  /*0bc0*/  FADD.FTZ R7, R7, R24 ;  /* 0x0000001807077221 */ /* 0x000fe20000010000 */
[C---:B------:R-:W-:Y:S01]  /*0bd0*/  FMUL.FTZ R25, R5.reuse, R25 ;  /* 0x0000001905197220 */ /* 0x040fe20000410000 */
[-C--:B------:R-:W-:Y:S01]  /*0be0*/  FFMA.FTZ R14, R5, R35.reuse, -R14 ;  /* 0x00000023050e7223 */ /* 0x080fe2000001080e */
[----:B------:R-:W-:Y:S02]  /*0bf0*/  HADD2.F32 R21, -RZ, R21.H0_H0 ;  /* 0x20000015ff157230 */ /* 0x000fe40000004100 */
[----:B------:R-:W-:Y:S01]  /*0c00*/  FADD.FTZ R7, R7, R18 ;  /* 0x0000001207077221 */ /* 0x000fe20000010000 */
[----:B------:R-:W-:Y:S01]  /*0c10*/  FFMA.FTZ R16, R6, R35, R25 ;  /* 0x0000002306107223 */ /* 0x000fe20000010019 */
[----:B------:R-:W-:Y:S01]  /*0c20*/  FMUL.FTZ R15, R5, R36 ;  /* 0x00000024050f7220 */ /* 0x000fe20000410000 */
[----:B------:R-:W-:Y:S01]  /*0c30*/  FADD.FTZ R3, R3, R14 ;  /* 0x0000000e03037221 */ /* 0x000fe20000010000 */
[----:B------:R-:W-:-:S02]  /*0c40*/  HADD2.F32 R20, -RZ, R20.H0_H0 ;  /* 0x20000014ff147230 */ /* 0x000fc40000004100 */
[----:B------:R-:W-:Y:S01]  /*0c50*/  FADD.FTZ R7, R7, R16 ;  /* 0x0000001007077221 */ /* 0x000fe20000010000 */
[CC--:B------:R-:W-:Y:S01]  /*0c60*/  FFMA.FTZ R14, R6.reuse, R21.reuse, R15 ;  /* 0x00000015060e7223 */ /* 0x0c0fe2000001000f */
[C---:B------:R-:W-:Y:S01]  /*0c70*/  FMUL.FTZ R18, R6.reuse, R36 ;  /* 0x0000002406127220 */ /* 0x040fe20000410000 */
[----:B------:R-:W-:Y:S02]  /*0c80*/  HADD2.F32 R26, -RZ, R26.H0_H0 ;  /* 0x2000001aff1a7230 */ /* 0x000fe40000004100 */
[----:B------:R-:W-:Y:S01]  /*0c90*/  FADD.FTZ R7, R7, R14 ;  /* 0x0000000e07077221 */ /* 0x000fe20000010000 */
[CC--:B------:R-:W-:Y:S01]  /*0ca0*/  FMUL.FTZ R14, R6.reuse, R20.reuse ;  /* 0x00000014060e7220 */ /* 0x0c0fe20000410000 */
[C---:B------:R-:W-:Y:S01]  /*0cb0*/  FFMA.FTZ R18, R5.reuse, R21, -R18 ;  /* 0x0000001505127223 */ /* 0x040fe20000010812 */
[C---:B------:R-:W-:Y:S02]  /*0cc0*/  FMUL.FTZ R15, R5.reuse, R20 ;  /* 0x00000014050f7220 */ /* 0x040fe40000410000 */
[-C--:B------:R-:W-:Y:S01]  /*0cd0*/  FFMA.FTZ R14, R5, R26.reuse, -R14 ;  /* 0x0000001a050e7223 */ /* 0x080fe2000001080e */
[----:B------:R-:W-:Y:S01]  /*0ce0*/  FADD.FTZ R3, R3, R18 ;  /* 0x0000001203037221 */ /* 0x000fe20000010000 */
[----:B------:R-:W-:-:S03]  /*0cf0*/  FFMA.FTZ R26, R6, R26, R15 ;  /* 0x0000001a061a7223 */ /* 0x000fc6000001000f */
[----:B------:R-:W-:Y:S01]  /*0d00*/  FADD.FTZ R31, R3, R14 ;  /* 0x0000000e031f7221 */ /* 0x000fe20000010000 */
[----:B------:R-:W-:Y:S01]  /*0d10*/  FADD.FTZ R30, R7, R26 ;  /* 0x0000001a071e7221 */ /* 0x000fe20000010000 */
[----:B------:R-:W-:Y:S06]  /*0d20*/  @P0 BRA `(.L_x_3236) ;  /* 0xfffffff400c40947 */ /* 0x000fec000383ffff */
[----:B------:R-:W-:-:S07]  /*0d30*/  MOV R3, R11 ;  /* 0x0000000b00037202 */ /* 0x000fce0000000f00 */
.L_x_3235:
        /* <DEDUP_REMOVED lines=9> */
[----:B------:R-:W-:Y:S01]  /*0dd0*/  MOV R11, R3 ;  /* 0x00000003000b7202 */ /* 0x000fe20000000f00 */
[----:B------:R-:W1:Y:S01]  /*0de0*/  LDCU.64 UR28, c[0x0][0x758] ;  /* 0x0000eb00ff1c77ac */ /* 0x000e620008000a00 */
[----:B------:R-:W2:Y:S03]  /*0df0*/  LDC.64 R8, c[0x0][0x728] ;  /* 0x0001ca00ff087b82 */ /* 0x000ea60000000a00 */
[----:B------:R-:W1:Y:S04]  /*0e00*/  LDG.E.64 R20, desc[UR6][R10.64] ;  /* 0x000000060a147981 */ /* 0x000e68000c1e1b00 */
[----:B------:R-:W3:Y:S04]  /*0e10*/  LDG.E.64 R14, desc[UR6][R10.64+0x8] ;  /* 0x000008060a0e7981 */ /* 0x000ee8000c1e1b00 */
[----:B------:R-:W4:Y:S04]  /*0e20*/  LDG.E.64 R16, desc[UR6][R10.64+0x10] ;  /* 0x000010060a107981 */ /* 0x000f28000c1e1b00 */
[----:B------:R4:W5:Y:S01]  /*0e30*/  LDG.E.64 R12, desc[UR6][R10.64+0x18] ;  /* 0x000018060a0c7981 */ /* 0x000962000c1e1b00 */
[----:B-1----:R-:W-:-:S02]  /*0e40*/  IMAD R7, R21, UR28, RZ ;  /* 0x0000001c15077c24 */ /* 0x002fc4000f8e02ff */
[----:B------:R-:W-:-:S04]  /*0e50*/  IMAD.WIDE.U32 R18, R20, UR28, RZ ;  /* 0x0000001c14127c25 */ /* 0x000fc8000f8e00ff */
[----:B---3--:R-:W-:Y:S01]  /*0e60*/  IMAD R15, R15, UR28, RZ ;  /* 0x0000001c0f0f7c24 */ /* 0x008fe2000f8e02ff */
[----:B--2---:R-:W-:Y:S01]  /*0e70*/  LEA R22, P1, R18, R8, 0x2 ;  /* 0x0000000812167211 */ /* 0x004fe200078210ff */
[----:B------:R-:W-:Y:S02]  /*0e80*/  IMAD R7, R20, UR29, R7 ;  /* 0x0000001d14077c24 */ /* 0x000fe4000f8e0207 */
[----:B------:R-:W-:-:S03]  /*0e90*/  IMAD.WIDE.U32 R20, R14, UR28, RZ ;  /* 0x0000001c0e147c25 */ /* 0x000fc6000f8e00ff */
[----:B------:R-:W-:Y:S01]  /*0ea0*/  IADD3 R7, PT, PT, R19, R7, RZ ;  /* 0x0000000713077210 */ /* 0x000fe20007ffe0ff */
[----:B------:R-:W-:Y:S01]  /*0eb0*/  IMAD R15, R14, UR29, R15 ;  /* 0x0000001d0e0f7c24 */ /* 0x000fe2000f8e020f */
[-C--:B------:R-:W-:Y:S01]  /*0ec0*/  LEA R14, P2, R20, R8.reuse, 0x2 ;  /* 0x00000008140e7211 */ /* 0x080fe200078410ff */
[----:B----4-:R-:W-:Y:S01]  /*0ed0*/  IMAD R11, R17, UR28, RZ ;  /* 0x0000001c110b7c24 */ /* 0x010fe2000f8e02ff */
[----:B------:R-:W-:Y:S02]  /*0ee0*/  LEA.HI.X R23, R18, R9, R7, 0x2, P1 ;  /* 0x0000000912177211 */ /* 0x000fe400008f1407 */
[----:B------:R-:W-:Y:S01]  /*0ef0*/  IADD3 R4, PT, PT, R21, R15, RZ ;  /* 0x0000000f15047210 */ /* 0x000fe20007ffe0ff */
[C---:B------:R-:W-:Y:S02]  /*0f00*/  IMAD R7, R16.reuse, UR29, R11 ;  /* 0x0000001d10077c24 */ /* 0x040fe4000f8e020b */
[----:B------:R-:W-:Y:S01]  /*0f10*/  IMAD.WIDE.U32 R16, R16, UR28, RZ ;  /* 0x0000001c10107c25 */ /* 0x000fe2000f8e00ff */
[----:B------:R-:W-:Y:S01]  /*0f20*/  LEA.HI.X R15, R20, R9, R4, 0x2, P2 ;  /* 0x00000009140f7211 */ /* 0x000fe200010f1404 */
[----:B------:R-:W2:Y:S02]  /*0f30*/  LDG.E.U16 R11, desc[UR6][R22.64+0x2] ;  /* 0x00000206160b7981 */ /* 0x000ea4000c1e1500 */
[----:B-----5:R-:W-:Y:S01]  /*0f40*/  IMAD R19, R13, UR28, RZ ;  /* 0x0000001c0d137c24 */ /* 0x020fe2000f8e02ff */
[----:B------:R-:W-:Y:S01]  /*0f50*/  IADD3 R4, PT, PT, R17, R7, RZ ;  /* 0x0000000711047210 */ /* 0x000fe20007ffe0ff */
[----:B------:R-:W-:Y:S01]  /*0f60*/  IMAD.WIDE.U32 R20, R12, UR28, RZ ;  /* 0x0000001c0c147c25 */ /* 0x000fe2000f8e00ff */
[----:B------:R-:W-:Y:S01]  /*0f70*/  LEA R18, P1, R16, R8, 0x2 ;  /* 0x0000000810127211 */ /* 0x000fe200078210ff */
[----:B------:R-:W3:Y:S02]  /*0f80*/  LDG.E.U16 R25, desc[UR6][R22.64] ;  /* 0x0000000616197981 */ /* 0x000ee4000c1e1500 */
[----:B------:R-:W-:-:S02]  /*0f90*/  IMAD R7, R12, UR29, R19 ;  /* 0x0000001d0c077c24 */ /* 0x000fc4000f8e0213 */
[----:B------:R-:W4:Y:S01]  /*0fa0*/  LDG.E.U16 R13, desc[UR6][R14.64+0x2] ;  /* 0x000002060e0d7981 */ /* 0x000f22000c1e1500 */
        /* <DEDUP_REMOVED lines=8> */
[----:B------:R1:W5:Y:S01]  /*1030*/  LDG.E.U16 R4, desc[UR6][R8.64] ;  /* 0x0000000608047981 */ /* 0x000362000c1e1500 */
[----:B------:R-:W-:-:S04]  /*1040*/  IADD3 R10, P1, PT, R10, 0x20, RZ ;  /* 0x000000200a0a7810 */ /* 0x000fc80007f3e0ff */
[----:B------:R-:W-:Y:S01]  /*1050*/  IADD3.X R3, PT, PT, RZ, R3, RZ, P1, !PT ;  /* 0x00000003ff037210 */ /* 0x000fe20000ffe4ff */
[----:B--2---:R-:W-:-:S05]  /*1060*/  HADD2.F32 R11, -RZ, R11.H0_H0 ;  /* 0x2000000bff0b7230 */ /* 0x004fca0000004100 */
[CC--:B------:R-:W-:Y:S01]  /*1070*/  FMUL.FTZ R12, R6.reuse, R11.reuse ;  /* 0x0000000b060c7220 */ /* 0x0c0fe20000410000 */
[----:B---3--:R-:W-:Y:S02]  /*1080*/  HADD2.F32 R25, -RZ, R25.H0_H0 ;  /* 0x20000019ff197230 */ /* 0x008fe40000004100 */
[C---:B------:R-:W-:Y:S01]  /*1090*/  FMUL.FTZ R11, R5.reuse, R11 ;  /* 0x0000000b050b7220 */ /* 0x040fe20000410000 */
[----:B----4-:R-:W-:Y:S02]  /*10a0*/  HADD2.F32 R13, -RZ, R13.H0_H0 ;  /* 0x2000000dff0d7230 */ /* 0x010fe40000004100 */
[-C--:B------:R-:W-:Y:S01]  /*10b0*/  FFMA.FTZ R12, R5, R25.reuse, -R12 ;  /* 0x00000019050c7223 */ /* 0x080fe2000001080c */
[C---:B------:R-:W-:Y:S01]  /*10c0*/  FFMA.FTZ R11, R6.reuse, R25, R11 ;  /* 0x00000019060b7223 */ /* 0x040fe2000001000b */
[----:B-----5:R-:W-:Y:S02]  /*10d0*/  HADD2.F32 R17, -RZ, R17.H0_H0 ;  /* 0x20000011ff117230 */ /* 0x020fe40000004100 */
[-C--:B------:R-:W-:Y:S01]  /*10e0*/  FMUL.FTZ R14, R6, R13.reuse ;  /* 0x0000000d060e7220 */ /* 0x080fe20000410000 */
[----:B------:R-:W-:Y:S01]  /*10f0*/  FADD.FTZ R12, R31, R12 ;  /* 0x0000000c1f0c7221 */ /* 0x000fe20000010000 */
[----:B------:R-:W-:Y:S01]  /*1100*/  FMUL.FTZ R13, R5, R13 ;  /* 0x0000000d050d7220 */ /* 0x000fe20000410000 */
[----:B------:R-:W-:-:S02]  /*1110*/  HADD2.F32 R21, -RZ, R21.H0_H0 ;  /* 0x20000015ff157230 */ /* 0x000fc40000004100 */
[CC--:B-1----:R-:W-:Y:S01]  /*1120*/  FFMA.FTZ R9, R5.reuse, R17.reuse, -R14 ;  /* 0x0000001105097223 */ /* 0x0c2fe2000001080e */
[----:B------:R-:W-:Y:S01]  /*1130*/  FADD.FTZ R11, R30, R11 ;  /* 0x0000000b1e0b7221 */ /* 0x000fe20000010000 */
[----:B------:R-:W-:Y:S01]  /*1140*/  FFMA.FTZ R8, R6, R17, R13 ;  /* 0x0000001106087223 */ /* 0x000fe2000001000d */
[----:B------:R-:W-:Y:S02]  /*1150*/  HADD2.F32 R16, -RZ, R16.H0_H0 ;  /* 0x20000010ff107230 */ /* 0x000fe40000004100 */
[----:B------:R-:W-:Y:S01]  /*1160*/  FADD.FTZ R9, R12, R9 ;  /* 0x000000090c097221 */ /* 0x000fe20000010000 */
[CC--:B------:R-:W-:Y:S01]  /*1170*/  FMUL.FTZ R12, R6.reuse, R21.reuse ;  /* 0x00000015060c7220 */ /* 0x0c0fe20000410000 */
[----:B------:R-:W-:Y:S01]  /*1180*/  FMUL.FTZ R21, R5, R21 ;  /* 0x0000001505157220 */ /* 0x000fe20000410000 */
[----:B------:R-:W-:Y:S02]  /*1190*/  HADD2.F32 R7, -RZ, R7.H0_H0 ;  /* 0x20000007ff077230 */ /* 0x000fe40000004100 */
[----:B------:R-:W-:Y:S01]  /*11a0*/  FADD.FTZ R8, R11, R8 ;  /* 0x000000080b087221 */ /* 0x000fe20000010000 */
[-C--:B------:R-:W-:Y:S01]  /*11b0*/  FFMA.FTZ R12, R5, R16.reuse, -R12 ;  /* 0x00000010050c7223 */ /* 0x080fe2000001080c */
[----:B------:R-:W-:Y:S01]  /*11c0*/  FFMA.FTZ R21, R6, R16, R21 ;  /* 0x0000001006157223 */ /* 0x000fe20000010015 */
[----:B------:R-:W-:-:S02]  /*11d0*/  HADD2.F32 R4, -RZ, R4.H0_H0 ;  /* 0x20000004ff047230 */ /* 0x000fc40000004100 */
[-C--:B------:R-:W-:Y:S01]  /*11e0*/  FMUL.FTZ R14, R6, R7.reuse ;  /* 0x00000007060e7220 */ /* 0x080fe20000410000 */
[----:B------:R-:W-:Y:S01]  /*11f0*/  FMUL.FTZ R7, R5, R7 ;  /* 0x0000000705077220 */ /* 0x000fe20000410000 */
[----:B------:R-:W-:Y:S01]  /*1200*/  FADD.FTZ R9, R9, R12 ;  /* 0x0000000c09097221 */ /* 0x000fe20000010000 */
[----:B------:R-:W-:Y:S01]  /*1210*/  FADD.FTZ R8, R8, R21 ;  /* 0x0000001508087221 */ /* 0x000fe20000010000 */
[-C--:B------:R-:W-:Y:S01]  /*1220*/  FFMA.FTZ R14, R5, R4.reuse, -R14 ;  /* 0x00000004050e7223 */ /* 0x080fe2000001080e */
[----:B------:R-:W-:-:S03]  /*1230*/  FFMA.FTZ R7, R6, R4, R7 ;  /* 0x0000000406077223 */ /* 0x000fc60000010007 */
[----:B------:R-:W-:Y:S01]  /*1240*/  FADD.FTZ R31, R9, R14 ;  /* 0x0000000e091f7221 */ /* 0x000fe20000010000 */
[----:B------:R-:W-:-:S07]  /*1250*/  FADD.FTZ R30, R8, R7 ;  /* 0x00000007081e7221 */ /* 0x000fce0000010000 */
.L_x_3237:
[----:B------:R-:W-:Y:S05]  /*1260*/  @!P0 BRA `(.L_x_3234) ;  /* 0x0000000400088947 */ /* 0x000fea0003800000 */
[----:B------:R-:W-:Y:S02]  /*1270*/  ISETP.NE.U32.AND P0, PT, R24, 0x1, PT ;  /* 0x000000011800780c */ /* 0x000fe40003f05070 */
[----:B------:R-:W-:Y:S02]  /*1280*/  LOP3.LUT R2, R2, 0x1, RZ, 0xc0, !PT ;  /* 0x0000000102027812 */ /* 0x000fe400078ec0ff */
[----:B------:R-:W-:Y:S02]  /*1290*/  ISETP.NE.AND.EX P0, PT, RZ, RZ, PT, P0 ;  /* 0x000000ffff00720c */ /* 0x000fe40003f05300 */
[----:B------:R-:W-:-:S04]  /*12a0*/  ISETP.NE.U32.AND P1, PT, R2, 0x1, PT ;  /* 0x000000010200780c */ /* 0x000fc80003f25070 */
[----:B------:R-:W-:-:S07]  /*12b0*/  ISETP.NE.U32.AND.EX P1, PT, RZ, RZ, PT, P1 ;  /* 0x000000ffff00720c */ /* 0x000fce0003f25110 */
[----:B------:R-:W-:Y:S06]  /*12c0*/  @!P0 BRA `(.L_x_3238) ;  /* 0x00000000009c8947 */ /* 0x000fec0003800000 */
[----:B------:R-:W-:Y:S01]  /*12d0*/  MOV R2, R10 ;  /* 0x0000000a00027202 */ /* 0x000fe20000000f00 */
[----:B------:R-:W1:Y:S01]  /*12e0*/  LDCU.64 UR28, c[0x0][0x758] ;  /* 0x0000eb00ff1c77ac */ /* 0x000e620008000a00 */
[----:B------:R-:W2:Y:S03]  /*12f0*/  LDC.64 R8, c[0x0][0x728] ;  /* 0x0001ca00ff087b82 */ /* 0x000ea60000000a00 */
[----:B------:R-:W1:Y:S04]  /*1300*/  LDG.E.64 R12, desc[UR6][R2.64] ;  /* 0x00000006020c7981 */ /* 0x000e68000c1e1b00 */
[----:B------:R-:W3:Y:S01]  /*1310*/  LDG.E.64 R16, desc[UR6][R2.64+0x8] ;  /* 0x0000080602107981 */ /* 0x000ee2000c1e1b00 */
[----:B-1----:R-:W-:-:S02]  /*1320*/  IMAD R7, R13, UR28, RZ ;  /* 0x0000001c0d077c24 */ /* 0x002fc4000f8e02ff */
[----:B------:R-:W-:-:S04]  /*1330*/  IMAD.WIDE.U32 R14, R12, UR28, RZ ;  /* 0x0000001c0c0e7c25 */ /* 0x000fc8000f8e00ff */
[----:B------:R-:W-:Y:S01]  /*1340*/  IMAD R7, R12, UR29, R7 ;  /* 0x0000001d0c077c24 */ /* 0x000fe2000f8e0207 */
[----:B--2---:R-:W-:Y:S01]  /*1350*/  LEA R12, P0, R14, R8, 0x2 ;  /* 0x000000080e0c7211 */ /* 0x004fe200078010ff */
[----:B---3--:R-:W-:Y:S02]  /*1360*/  IMAD R11, R17, UR28, RZ ;  /* 0x0000001c110b7c24 */ /* 0x008fe4000f8e02ff */
[----:B------:R-:W-:Y:S01]  /*1370*/  IMAD.WIDE.U32 R18, R16, UR28, RZ ;  /* 0x0000001c10127c25 */ /* 0x000fe2000f8e00ff */
[----:B------:R-:W-:-:S03]  /*1380*/  IADD3 R7, PT, PT, R15, R7, RZ ;  /* 0x000000070f077210 */ /* 0x000fc60007ffe0ff */
[----:B------:R-:W-:Y:S01]  /*1390*/  IMAD R11, R16, UR29, R11 ;  /* 0x0000001d100b7c24 */ /* 0x000fe2000f8e020b */
[----:B------:R-:W-:Y:S02]  /*13a0*/  LEA.HI.X R13, R14, R9, R7, 0x2, P0 ;  /* 0x000000090e0d7211 */ /* 0x000fe400000f1407 */
[C---:B------:R-:W-:Y:S02]  /*13b0*/  LEA R8, P0, R18.reuse, R8, 0x2 ;  /* 0x0000000812087211 */ /* 0x040fe400078010ff */
[----:B------:R-:W-:Y:S01]  /*13c0*/  IADD3 R11, PT, PT, R19, R11, RZ ;  /* 0x0000000b130b7210 */ /* 0x000fe20007ffe0ff */
[----:B------:R-:W2:Y:S03]  /*13d0*/  LDG.E.U16 R4, desc[UR6][R12.64+0x2] ;  /* 0x000002060c047981 */ /* 0x000ea6000c1e1500 */
[----:B------:R-:W-:Y:S01]  /*13e0*/  LEA.HI.X R9, R18, R9, R11, 0x2, P0 ;  /* 0x0000000912097211 */ /* 0x000fe200000f140b */
[----:B------:R-:W3:Y:S04]  /*13f0*/  LDG.E.U16 R2, desc[UR6][R12.64] ;  /* 0x000000060c027981 */ /* 0x000ee8000c1e1500 */
[----:B------:R-:W4:Y:S04]  /*1400*/  LDG.E.U16 R15, desc[UR6][R8.64+0x2] ;  /* 0x00000206080f7981 */ /* 0x000f28000c1e1500 */
[----:B------:R-:W5:Y:S01]  /*1410*/  LDG.E.U16 R11, desc[UR6][R8.64] ;  /* 0x00000006080b7981 */ /* 0x000f62000c1e1500 */
[----:B------:R-:W-:-:S04]  /*1420*/  IADD3 R10, P0, PT, R10, 0x10, RZ ;  /* 0x000000100a0a7810 */ /* 0x000fc80007f1e0ff */
[----:B------:R-:W-:Y:S01]  /*1430*/  IADD3.X R3, PT, PT, RZ, R3, RZ, P0, !PT ;  /* 0x00000003ff037210 */ /* 0x000fe200007fe4ff */
[----:B--2---:R-:W-:Y:S02]  /*1440*/  HADD2.F32 R4, -RZ, R4.H0_H0 ;  /* 0x20000004ff047230 */ /* 0x004fe40000004100 */
[----:B---3--:R-:W-:-:S03]  /*1450*/  HADD2.F32 R2, -RZ, R2.H0_H0 ;  /* 0x20000002ff027230 */ /* 0x008fc60000004100 */
[CC--:B------:R-:W-:Y:S01]  /*1460*/  FMUL.FTZ R14, R6.reuse, R4.reuse ;  /* 0x00000004060e7220 */ /* 0x0c0fe20000410000 */
[C---:B------:R-:W-:Y:S01]  /*1470*/  FMUL.FTZ R7, R5.reuse, R4 ;  /* 0x0000000405077220 */ /* 0x040fe20000410000 */
[----:B----4-:R-:W-:Y:S02]  /*1480*/  HADD2.F32 R15, -RZ, R15.H0_H0 ;  /* 0x2000000fff0f7230 */ /* 0x010fe40000004100 */
[CC--:B------:R-:W-:Y:S01]  /*1490*/  FFMA.FTZ R14, R5.reuse, R2.reuse, -R14 ;  /* 0x00000002050e7223 */ /* 0x0c0fe2000001080e */
[C---:B------:R-:W-:Y:S01]  /*14a0*/  FFMA.FTZ R7, R6.reuse, R2, R7 ;  /* 0x0000000206077223 */ /* 0x040fe20000010007 */
[----:B-----5:R-:W-:Y:S02]  /*14b0*/  HADD2.F32 R11, -RZ, R11.H0_H0 ;  /* 0x2000000bff0b7230 */ /* 0x020fe40000004100 */
        /* <DEDUP_REMOVED lines=8> */
.L_x_3238:
[----:B------:R-:W-:Y:S01]  /*1540*/  MOV R11, R3 ;  /* 0x00000003000b7202 */ /* 0x000fe20000000f00 */
[----:B------:R-:W-:Y:S06]  /*1550*/  @P1 BRA `(.L_x_3234) ;  /* 0x00000000004c1947 */ /* 0x000fec0003800000 */
[----:B------:R-:W2:Y:S01]  /*1560*/  LDG.E.64 R2, desc[UR6][R10.64] ;  /* 0x000000060a027981 */ /* 0x000ea2000c1e1b00 */
[----:B------:R-:W2:Y:S01]  /*1570*/  LDCU.64 UR28, c[0x0][0x758] ;  /* 0x0000eb00ff1c77ac */ /* 0x000ea20008000a00 */
[----:B------:R-:W1:Y:S01]  /*1580*/  LDC.64 R12, c[0x0][0x728] ;  /* 0x0001ca00ff0c7b82 */ /* 0x000e620000000a00 */
[----:B--2---:R-:W-:Y:S02]  /*1590*/  IMAD R3, R3, UR28, RZ ;  /* 0x0000001c03037c24 */ /* 0x004fe4000f8e02ff */
[----:B------:R-:W-:-:S04]  /*15a0*/  IMAD.WIDE.U32 R8, R2, UR28, RZ ;  /* 0x0000001c02087c25 */ /* 0x000fc8000f8e00ff */
[----:B------:R-:W-:Y:S01]  /*15b0*/  IMAD R3, R2, UR29, R3 ;  /* 0x0000001d02037c24 */ /* 0x000fe2000f8e0203 */
[----:B-1----:R-:W-:-:S04]  /*15c0*/  LEA R2, P0, R8, R12, 0x2 ;  /* 0x0000000c08027211 */ /* 0x002fc800078010ff */
[----:B------:R-:W-:-:S04]  /*15d0*/  IADD3 R3, PT, PT, R9, R3, RZ ;  /* 0x0000000309037210 */ /* 0x000fc80007ffe0ff */
[----:B------:R-:W-:-:S05]  /*15e0*/  LEA.HI.X R3, R8, R13, R3, 0x2, P0 ;  /* 0x0000000d08037211 */ /* 0x000fca00000f1403 */
[----:B------:R-:W2:Y:S04]  /*15f0*/  LDG.E.U16 R7, desc[UR6][R2.64+0x2] ;  /* 0x0000020602077981 */ /* 0x000ea8000c1e1500 */
[----:B------:R-:W3:Y:S01]  /*1600*/  LDG.E.U16 R4, desc[UR6][R2.64] ;  /* 0x0000000602047981 */ /* 0x000ee2000c1e1500 */
[----:B--2---:R-:W-:Y:S02]  /*1610*/  HADD2.F32 R7, -RZ, R7.H0_H0 ;  /* 0x20000007ff077230 */ /* 0x004fe40000004100 */
[----:B---3--:R-:W-:-:S03]  /*1620*/  HADD2.F32 R4, -RZ, R4.H0_H0 ;  /* 0x20000004ff047230 */ /* 0x008fc60000004100 */
[-C--:B------:R-:W-:Y:S01]  /*1630*/  FMUL.FTZ R8, R6, R7.reuse ;  /* 0x0000000706087220 */ /* 0x080fe20000410000 */
[----:B------:R-:W-:-:S03]  /*1640*/  FMUL.FTZ R7, R5, R7 ;  /* 0x0000000705077220 */ /* 0x000fc60000410000 */
[-C--:B------:R-:W-:Y:S01]  /*1650*/  FFMA.FTZ R8, R5, R4.reuse, -R8 ;  /* 0x0000000405087223 */ /* 0x080fe20000010808 */
[----:B------:R-:W-:-:S03]  /*1660*/  FFMA.FTZ R7, R6, R4, R7 ;  /* 0x0000000406077223 */ /* 0x000fc60000010007 */
[----:B------:R-:W-:Y:S01]  /*1670*/  FADD.FTZ R31, R31, R8 ;  /* 0x000000081f1f7221 */ /* 0x000fe20000010000 */
[----:B------:R-:W-:-:S07]  /*1680*/  FADD.FTZ R30, R30, R7 ;  /* 0x000000071e1e7221 */ /* 0x000fce0000010000 */
.L_x_3234:
[----:B------:R-:W1:Y:S01]  /*1690*/  LDC.64 R2, c[0x0][0x710] ;  /* 0x0001c400ff027b82 */ /* 0x000e620000000a00 */
[----:B------:R-:W-:Y:S02]  /*16a0*/  F2FP.F16.F32.PACK_AB R31, R30, R31 ;  /* 0x0000001f1e1f723e */ /* 0x000fe400000000ff */
[----:B------:R-:W-:-:S04]  /*16b0*/  IADD3 R0, PT, PT, R0, 0x80, RZ ;  /* 0x0000008000007810 */ /* 0x000fc80007ffe0ff */
[----:B------:R-:W-:Y:S01]  /*16c0*/  ISETP.GE.AND P0, PT, R0, UR4, PT ;  /* 0x0000000400007c0c */ /* 0x000fe2000bf06270 */
[----:B-1----:R1:W-:-:S12]  /*16d0*/  STG.E desc[UR6][R2.64], R31 ;  /* 0x0000001f02007986 */ /* 0x0023d8000c101906 */
[----:B------:R-:W-:Y:S05]  /*16e0*/  @P0 BRA `(.L_x_3239) ;  /* 0x0000002800b40947 */ /* 0x000fea0003800000 */
        /* <DEDUP_REMOVED lines=27> */
[----:B-1----:R3:W4:Y:S01]  /*18a0*/  LDG.E.64 R4, desc[UR6][R6.64] ;  /* 0x0000000606047981 */ /* 0x002722000c1e1b00 */
[----:B------:R-:W-:-:S04]  /*18b0*/  ISETP.GE.U32.AND P0, PT, R2, 0x8, PT ;  /* 0x000000080200780c */ /* 0x000fc80003f06070 */
[----:B------:R-:W-:Y:S02]  /*18c0*/  ISETP.GE.U32.AND.EX P0, PT, R14, RZ, PT, P0 ;  /* 0x000000ff0e00720c */ /* 0x000fe40003f06100 */
[----:B------:R-:W-:Y:S01]  /*18d0*/  CS2R R30, SRZ ;  /* 0x00000000001e7805 */ /* 0x000fe2000001ff00 */
[----:B---3--:R-:W-:Y:S01]  /*18e0*/  HADD2.F32 R6, -RZ, R12.H0_H0 ;  /* 0x2000000cff067230 */ /* 0x008fe20000004100 */
[----:B----4-:R-:W-:-:S04]  /*18f0*/  LEA R10, P1, R4, R16, 0x3 ;  /* 0x00000010040a7211 */ /* 0x010fc800078218ff */
[----:B------:R-:W-:Y:S01]  /*1900*/  LEA.HI.X R3, R4, R17, R5, 0x3, P1 ;  /* 0x0000001104037211 */ /* 0x000fe200008f1c05 */
[----:B--2---:R-:W-:Y:S01]  /*1910*/  HADD2.F32 R5, -RZ, R11.H0_H0 ;  /* 0x2000000bff057230 */ /* 0x004fe20000004100 */
[----:B------:R-:W-:-:S03]  /*1920*/  LOP3.LUT R4, R2, 0x7, RZ, 0xc0, !PT ;  /* 0x0000000702047812 */ /* 0x000fc600078ec0ff */
[----:B------:R-:W-:Y:S05]  /*1930*/  @!P0 BRA `(.L_x_3241) ;  /* 0x0000000800588947 */ /* 0x000fea0003800000 */
[----:B------:R-:W1:Y:S01]  /*1940*/  LDC.64 R12, c[0x0][0x728] ;  /* 0x0001ca00ff0c7b82 */ /* 0x000e620000000a00 */
[----:B------:R-:W-:Y:S01]  /*1950*/  HFMA2 R30, -RZ, RZ, 0, 0 ;  /* 0x00000000ff1e7431 */ /* 0x000fe200000001ff */
[----:B------:R-:W-:Y:S01]  /*1960*/  LOP3.LUT R9, R14, 0x7fffffff, RZ, 0xc0, !PT ;  /* 0x7fffffff0e097812 */ /* 0x000fe200078ec0ff */
[----:B------:R-:W2:Y:S01]  /*1970*/  LDCU.64 UR28, c[0x0][0x758] ;  /* 0x0000eb00ff1c77ac */ /* 0x000ea20008000a00 */
[----:B------:R-:W-:Y:S02]  /*1980*/  MOV R11, R3 ;  /* 0x00000003000b7202 */ /* 0x000fe40000000f00 */
[----:B------:R-:W-:-:S07]  /*1990*/  LOP3.LUT R8, R2, 0xfffffff8, RZ, 0xc0, !PT ;  /* 0xfffffff802087812 */ /* 0x000fce00078ec0ff */
.L_x_3242:
        /* <DEDUP_REMOVED lines=144> */
.L_x_3241:
        /* <DEDUP_REMOVED lines=82> */
.L_x_3243:
        /* <DEDUP_REMOVED lines=46> */
.L_x_3244:
        /* <DEDUP_REMOVED lines=21> */
.L_x_3240:
[----:B------:R-:W1:Y:S01]  /*2bf0*/  LDC.64 R2, c[0x0][0x710] ;  /* 0x0001c400ff027b82 */ /* 0x000e620000000a00 */
[----:B------:R-:W-:Y:S02]  /*2c00*/  F2FP.F16.F32.PACK_AB R31, R30, R31 ;  /* 0x0000001f1e1f723e */ /* 0x000fe400000000ff */
[----:B------:R-:W-:-:S03]  /*2c10*/  IADD3 R0, PT, PT, R0, 0x80, RZ ;  /* 0x0000008000007810 */ /* 0x000fc60007ffe0ff */
[----:B-1----:R1:W-:Y:S04]  /*2c20*/  STG.E desc[UR6][R2.64], R31 ;  /* 0x0000001f02007986 */ /* 0x0023e8000c101906 */
.L_x_3233:
[----:B------:R-:W-:-:S13]  /*2c30*/  ISETP.GE.AND P0, PT, R0, UR4, PT ;  /* 0x0000000400007c0c */ /* 0x000fda000bf06270 */
        /* <DEDUP_REMOVED lines=38> */
[----:B------:R-:W-:Y:S01]  /*2ea0*/  HFMA2 R28, -RZ, RZ, 0, 0 ;  /* 0x00000000ff1c7431 */ /* 0x000fe200000001ff */
[----:B------:R-:W-:Y:S01]  /*2eb0*/  BSSY.RECONVERGENT B2, `(.L_x_3248) ;  /* 0x0000094000027945 */ /* 0x000fe20003800200 */
[----:B------:R-:W-:Y:S02]  /*2ec0*/  LOP3.LUT R9, R13, 0x7fffffff, RZ, 0xc0, !PT ;  /* 0x7fffffff0d097812 */ /* 0x000fe400078ec0ff */
[----:B------:R-:W-:Y:S02]  /*2ed0*/  MOV R12, R8 ;  /* 0x00000008000c7202 */ /* 0x000fe40000000f00 */
[----:B------:R-:W-:Y:S02]  /*2ee0*/  MOV R13, R3 ;  /* 0x00000003000d7202 */ /* 0x000fe40000000f00 */
[----:B------:R-:W-:-:S07]  /*2ef0*/  LOP3.LUT R8, R2, 0xfffffff8, RZ, 0xc0, !PT ;  /* 0xfffffff802087812 */ /* 0x000fce00078ec0ff */
.L_x_3249:
        /* <DEDUP_REMOVED lines=14> */
[----:B------:R-:W-:Y:S02]  /*2fe0*/  IADD3 R7, PT, PT, R31, R3, RZ ;  /* 0x000000031f077210 */ /* 0x000fe40007ffe0ff */
[----:B------:R-:W-:Y:S02]  /*2ff0*/  LEA R26, P1, R10, UR26, 0x2 ;  /* 0x0000001a0a1a7c11 */ /* 0x000fe4000f8210ff */
[----:B------:R-:W-:Y:S01]  /*3000*/  IADD3 R3, PT, PT, R11, R25, RZ ;  /* 0x000000190b037210 */ /* 0x000fe20007ffe0ff */
[----:B---3--:R-:W-:Y:S01]  /*3010*/  IMAD R11, R33, UR16, RZ ;  /* 0x00000010210b7c24 */ /* 0x008fe2000f8e02ff */
[----:B------:R-:W-:Y:S02]  /*3020*/  LEA R24, P0, R30, UR26, 0x2 ;  /* 0x0000001a1e187c11 */ /* 0x000fe4000f8010ff */
[----:B------:R-:W-:Y:S01]  /*3030*/  LEA.HI.X R27, R10, UR27, R3, 0x2, P1 ;  /* 0x0000001b0a1b7c11 */ /* 0x000fe200088f1403 */
[----:B------:R-:W-:Y:S01]  /*3040*/  IMAD R3, R32, UR17, R11 ;  /* 0x0000001120037c24 */ /* 0x000fe2000f8e020b */
[----:B------:R-:W-:Y:S01]  /*3050*/  LEA.HI.X R25, R30, UR27, R7, 0x2, P0 ;  /* 0x0000001b1e197c11 */ /* 0x000fe200080f1407 */
[----:B------:R-:W-:-:S02]  /*3060*/  IMAD.WIDE.U32 R10, R32, UR16, RZ ;  /* 0x00000010200a7c25 */ /* 0x000fc4000f8e00ff */
[----:B------:R-:W2:Y:S02]  /*3070*/  LDG.E.U16 R31, desc[UR6][R26.64] ;  /* 0x000000061a1f7981 */ /* 0x000ea4000c1e1500 */
[----:B----4-:R-:W-:Y:S01]  /*3080*/  IMAD R35, R23, UR16, RZ ;  /* 0x0000001017237c24 */ /* 0x010fe2000f8e02ff */
[----:B------:R-:W-:Y:S01]  /*3090*/  IADD3 R11, PT, PT, R11, R3, RZ ;  /* 0x000000030b0b7210 */ /* 0x000fe20007ffe0ff */
[----:B------:R-:W3:Y:S01]  /*30a0*/  LDG.E.U16 R30, desc[UR6][R24.64] ;  /* 0x00000006181e7981 */ /* 0x000ee2000c1e1500 */
[----:B-----5:R-:W-:-:S03]  /*30b0*/  IMAD R33, R21, UR16, RZ ;  /* 0x0000001015217c24 */ /* 0x020fc6000f8e02ff */
[----:B------:R0:W4:Y:S01]  /*30c0*/  LDG.E.U16 R7, desc[UR6][R24.64+0x2] ;  /* 0x0000020618077981 */ /* 0x000122000c1e1500 */
[C---:B------:R-:W-:Y:S02]  /*30d0*/  IMAD R35, R22.reuse, UR17, R35 ;  /* 0x0000001116237c24 */ /* 0x040fe4000f8e0223 */
[----:B------:R-:W-:Y:S01]  /*30e0*/  IMAD.WIDE.U32 R22, R22, UR16, RZ ;  /* 0x0000001016167c25 */ /* 0x000fe2000f8e00ff */
[----:B------:R1:W5:Y:S01]  /*30f0*/  LDG.E.U16 R3, desc[UR6][R26.64+0x2] ;  /* 0x000002061a037981 */ /* 0x000362000c1e1500 */
[----:B0-----:R-:W-:Y:S02]  /*3100*/  LEA R24, P0, R10, UR26, 0x2 ;  /* 0x0000001a0a187c11 */ /* 0x001fe4000f8010ff */
[----:B------:R-:W-:Y:S02]  /*3110*/  IMAD R33, R20, UR17, R33 ;  /* 0x0000001114217c24 */ /* 0x000fe4000f8e0221 */
[----:B------:R-:W-:Y:S01]  /*3120*/  LEA.HI.X R25, R10, UR27, R11, 0x2, P0 ;  /* 0x0000001b0a197c11 */ /* 0x000fe200080f140b */
[----:B------:R-:W-:Y:S01]  /*3130*/  IMAD.WIDE.U32 R20, R20, UR16, RZ ;  /* 0x0000001014147c25 */ /* 0x000fe2000f8e00ff */
[----:B------:R-:W-:-:S03]  /*3140*/  IADD3 R35, PT, PT, R23, R35, RZ ;  /* 0x0000002317237210 */ /* 0x000fc60007ffe0ff */
[----:B------:R-:W5:Y:S01]  /*3150*/  LDG.E.U16 R11, desc[UR6][R24.64] ;  /* 0x00000006180b7981 */ /* 0x000f62000c1e1500 */
[----:B------:R-:W-:-:S03]  /*3160*/  IMAD R15, R15, UR16, RZ ;  /* 0x000000100f0f7c24 */ /* 0x000fc6000f8e02ff */
[----:B------:R0:W5:Y:S01]  /*3170*/  LDG.E.U16 R10, desc[UR6][R24.64+0x2] ;  /* 0x00000206180a7981 */ /* 0x000162000c1e1500 */
[----:B------:R-:W-:Y:S01]  /*3180*/  IADD3 R33, PT, PT, R21, R33, RZ ;  /* 0x0000002115217210 */ /* 0x000fe20007ffe0ff */
[----:B------:R-:W-:Y:S01]  /*3190*/  IMAD R21, R14, UR17, R15 ;  /* 0x000000110e157c24 */ /* 0x000fe2000f8e020f */
[----:B-1----:R-:W-:Y:S01]  /*31a0*/  LEA R26, P1, R20, UR26, 0x2 ;  /* 0x0000001a141a7c11 */ /* 0x002fe2000f8210ff */
[----:B------:R-:W-:Y:S01]  /*31b0*/  IMAD.WIDE.U32 R14, R14, UR16, RZ ;  /* 0x000000100e0e7c25 */ /* 0x000fe2000f8e00ff */
[----:B0-----:R-:W-:-:S03]  /*31c0*/  LEA R24, P0, R22, UR26, 0x2 ;  /* 0x0000001a16187c11 */ /* 0x001fc6000f8010ff */
[----:B------:R-:W-:Y:S01]  /*31d0*/  IMAD R19, R19, UR16, RZ ;  /* 0x0000001013137c24 */ /* 0x000fe2000f8e02ff */
[----:B------:R-:W-:Y:S01]  /*31e0*/  LEA.HI.X R25, R22, UR27, R35, 0x2, P0 ;  /* 0x0000001b16197c11 */ /* 0x000fe200080f1423 */
[----:B------:R-:W-:Y:S01]  /*31f0*/  IMAD.WIDE.U32 R22, R18, UR16, RZ ;  /* 0x0000001012167c25 */ /* 0x000fe2000f8e00ff */
[----:B------:R-:W-:Y:S02]  /*3200*/  LEA.HI.X R27, R20, UR27, R33, 0x2, P1 ;  /* 0x0000001b141b7c11 */ /* 0x000fe400088f1421 */
[----:B------:R-:W-:Y:S01]  /*3210*/  LEA R20, P0, R14, UR26, 0x2 ;  /* 0x0000001a0e147c11 */ /* 0x000fe2000f8010ff */
[----:B------:R-:W5:Y:S01]  /*3220*/  LDG.E.U16 R32, desc[UR6][R24.64+0x2] ;  /* 0x0000020618207981 */ /* 0x000f62000c1e1500 */
[----:B------:R-:W-:Y:S01]  /*3230*/  IADD3 R15, PT, PT, R15, R21, RZ ;  /* 0x000000150f0f7210 */ /* 0x000fe20007ffe0ff */
[----:B------:R-:W-:Y:S02]  /*3240*/  IMAD R19, R18, UR17, R19 ;  /* 0x0000001112137c24 */ /* 0x000fe4000f8e0213 */
[----:B------:R-:W-:Y:S01]  /*3250*/  IMAD R17, R17, UR16, RZ ;  /* 0x0000001011117c24 */ /* 0x000fe2000f8e02ff */
[----:B------:R-:W-:Y:S01]  /*3260*/  LEA.HI.X R21, R14, UR27, R15, 0x2, P0 ;  /* 0x0000001b0e157c11 */ /* 0x000fe200080f140f */
[----:B------:R-:W5:Y:S01]  /*3270*/  LDG.E.U16 R33, desc[UR6][R26.64] ;  /* 0x000000061a217981 */ /* 0x000f62000c1e1500 */
[----:B------:R-:W-:-:S02]  /*3280*/  LEA R14, P0, R22, UR26, 0x2 ;  /* 0x0000001a160e7c11 */ /* 0x000fc4000f8010ff */
[----:B------:R-:W-:Y:S01]  /*3290*/  IADD3 R15, PT, PT, R23, R19, RZ ;  /* 0x00000013170f7210 */ /* 0x000fe20007ffe0ff */
[----:B------:R-:W5:Y:S01]  /*32a0*/  LDG.E.U16 R25, desc[UR6][R24.64] ;  /* 0x0000000618197981 */ /* 0x000f62000c1e1500 */
[----:B------:R-:W-:Y:S02]  /*32b0*/  IMAD.WIDE.U32 R18, R16, UR16, RZ ;  /* 0x0000001010127c25 */ /* 0x000fe4000f8e00ff */
[----:B------:R-:W-:Y:S01]  /*32c0*/  LEA.HI.X R15, R22, UR27, R15, 0x2, P0 ;  /* 0x0000001b160f7c11 */ /* 0x000fe200080f140f */
[----:B------:R-:W5:Y:S01]  /*32d0*/  LDG.E.U16 R23, desc[UR6][R20.64+0x2] ;  /* 0x0000020614177981 */ /* 0x000f62000c1e1500 */
[----:B------:R-:W-:-:S03]  /*32e0*/  IMAD R17, R16, UR17, R17 ;  /* 0x0000001110117c24 */ /* 0x000fc6000f8e0211 */
[----:B------:R-:W5:Y:S01]  /*32f0*/  LDG.E.U16 R24, desc[UR6][R26.64+0x2] ;  /* 0x000002061a187981 */ /* 0x000f62000c1e1500 */
[C---:B------:R-:W-:Y:S02]  /*3300*/  LEA R16, P0, R18.reuse, UR26, 0x2 ;  /* 0x0000001a12107c11 */ /* 0x040fe4000f8010ff */
[----:B------:R-:W-:Y:S01]  /*3310*/  IADD3 R17, PT, PT, R19, R17, RZ ;  /* 0x0000001113117210 */ /* 0x000fe20007ffe0ff */
[----:B------:R0:W5:Y:S04]  /*3320*/  LDG.E.U16 R22, desc[UR6][R20.64] ;  /* 0x0000000614167981 */ /* 0x000168000c1e1500 */
[----:B------:R-:W5:Y:S01]  /*3330*/  LDG.E.U16 R34, desc[UR6][R14.64+0x2] ;  /* 0x000002060e227981 */ /* 0x000f62000c1e1500 */
[----:B------:R-:W-:-:S03]  /*3340*/  LEA.HI.X R17, R18, UR27, R17, 0x2, P0 ;  /* 0x0000001b12117c11 */ /* 0x000fc600080f1411 */
[----:B------:R1:W5:Y:S04]  /*3350*/  LDG.E.U16 R19, desc[UR6][R14.64] ;  /* 0x000000060e137981 */ /* 0x000368000c1e1500 */
        /* <DEDUP_REMOVED lines=12> */
[CC--:B0-----:R-:W-:Y:S01]  /*3420*/  FMUL.FTZ R20, R6.reuse, R7.reuse ;  /* 0x0000000706147220 */ /* 0x0c1fe20000410000 */
[C---:B------:R-:W-:Y:S01]  /*3430*/  FMUL.FTZ R7, R5.reuse, R7 ;  /* 0x0000000705077220 */ /* 0x040fe20000410000 */
[CC--:B-1----:R-:W-:Y:S02]  /*3440*/  FMUL.FTZ R14, R6.reuse, R3.reuse ;  /* 0x00000003060e7220 */ /* 0x0c2fe40000410000 */
[CC--:B------:R-:W-:Y:S01]  /*3450*/  FFMA.FTZ R20, R5.reuse, R30.reuse, -R20 ;  /* 0x0000001e05147223 */ /* 0x0c0fe20000010814 */
[----:B------:R-:W-:Y:S01]  /*3460*/  FFMA.FTZ R7, R6, R30, R7 ;  /* 0x0000001e06077223 */ /* 0x000fe20000010007 */
[C---:B------:R-:W-:Y:S01]  /*3470*/  FMUL.FTZ R15, R5.reuse, R3 ;  /* 0x00000003050f7220 */ /* 0x040fe20000410000 */
[----:B------:R-:W-:Y:S01]  /*3480*/  FFMA.FTZ R3, R5, R31, -R14 ;  /* 0x0000001f05037223 */ /* 0x000fe2000001080e */
[----:B------:R-:W-:Y:S01]  /*3490*/  FADD.FTZ R20, R20, R29 ;  /* 0x0000001d14147221 */ /* 0x000fe20000010000 */
[----:B------:R-:W-:Y:S01]  /*34a0*/  FADD.FTZ R7, R7, R28 ;  /* 0x0000001c07077221 */ /* 0x000fe20000010000 */
[----:B------:R-:W-:-:S02]  /*34b0*/  HADD2.F32 R11, -RZ, R11.H0_H0 ;  /* 0x2000000bff0b7230 */ /* 0x000fc40000004100 */
[----:B------:R-:W-:Y:S02]  /*34c0*/  HADD2.F32 R16, -RZ, R10.H0_H0 ;  /* 0x2000000aff107230 */ /* 0x000fe40000004100 */
[----:B------:R-:W-:-:S03]  /*34d0*/  FFMA.FTZ R10, R6, R31, R15 ;  /* 0x0000001f060a7223 */ /* 0x000fc6000001000f */
[-C--:B------:R-:W-:Y:S01]  /*34e0*/  FMUL.FTZ R14, R6, R16.reuse ;  /* 0x00000010060e7220 */ /* 0x080fe20000410000 */
[C---:B------:R-:W-:Y:S01]  /*34f0*/  FMUL.FTZ R15, R5.reuse, R16 ;  /* 0x00000010050f7220 */ /* 0x040fe20000410000 */
[----:B------:R-:W-:Y:S02]  /*3500*/  FADD.FTZ R3, R20, R3 ;  /* 0x0000000314037221 */ /* 0x000fe40000010000 */
[-C--:B------:R-:W-:Y:S01]  /*3510*/  FFMA.FTZ R14, R5, R11.reuse, -R14 ;  /* 0x0000000b050e7223 */ /* 0x080fe2000001080e */
[----:B------:R-:W-:Y:S01]  /*3520*/  FADD.FTZ R7, R7, R10 ;  /* 0x0000000a07077221 */ /* 0x000fe20000010000 */
[----:B------:R-:W-:Y:S02]  /*3530*/  FFMA.FTZ R10, R6, R11, R15 ;  /* 0x0000000b060a7223 */ /* 0x000fe4000001000f */
[----:B------:R-:W-:Y:S01]  /*3540*/  FADD.FTZ R3, R3, R14 ;  /* 0x0000000e03037221 */ /* 0x000fe20000010000 */
[----:B------:R-:W-:Y:S02]  /*3550*/  HADD2.F32 R32, -RZ, R32.H0_H0 ;  /* 0x20000020ff207230 */ /* 0x000fe40000004100 */
[----:B------:R-:W-:-:S03]  /*3560*/  FADD.FTZ R7, R7, R10 ;  /* 0x0000000a07077221 */ /* 0x000fc60000010000 */
[CC--:B------:R-:W-:Y:S01]  /*3570*/  FMUL.FTZ R11, R5.reuse, R32.reuse ;  /* 0x00000020050b7220 */ /* 0x0c0fe20000410000 */
[C---:B------:R-:W-:Y:S01]  /*3580*/  FMUL.FTZ R14, R6.reuse, R32 ;  /* 0x00000020060e7220 */ /* 0x040fe20000410000 */
[----:B------:R-:W-:Y:S02]  /*3590*/  HADD2.F32 R25, -RZ, R25.H0_H0 ;  /* 0x20000019ff197230 */ /* 0x000fe40000004100 */
[----:B------:R-:W-:Y:S02]  /*35a0*/  HADD2.F32 R33, -RZ, R33.H0_H0 ;  /* 0x20000021ff217230 */ /* 0x000fe40000004100 */
[----:B------:R-:W-:Y:S02]  /*35b0*/  HADD2.F32 R23, -RZ, R23.H0_H0 ;  /* 0x20000017ff177230 */ /* 0x000fe40000004100 */
[-C--:B------:R-:W-:Y:S01]  /*35c0*/  FFMA.FTZ R10, R6, R25.reuse, R11 ;  /* 0x00000019060a7223 */ /* 0x080fe2000001000b */
[----:B------:R-:W-:Y:S02]  /*35d0*/  HADD2.F32 R24, -RZ, R24.H0_H0 ;  /* 0x20000018ff187230 */ /* 0x000fe40000004100 */
[----:B------:R-:W-:Y:S01]  /*35e0*/  FFMA.FTZ R14, R5, R25, -R14 ;  /* 0x00000019050e7223 */ /* 0x000fe2000001080e */
[----:B------:R-:W-:-:S02]  /*35f0*/  FADD.FTZ R7, R7, R10 ;  /* 0x0000000a07077221 */ /* 0x000fc40000010000 */
[-C--:B------:R-:W-:Y:S01]  /*3600*/  FMUL.FTZ R11, R5, R24.reuse ;  /* 0x00000018050b7220 */ /* 0x080fe20000410000 */
[C---:B------:R-:W-:Y:S01]  /*3610*/  FMUL.FTZ R16, R6.reuse, R24 ;  /* 0x0000001806107220 */ /* 0x040fe20000410000 */
[----:B------:R-:W-:Y:S01]  /*3620*/  FADD.FTZ R3, R3, R14 ;  /* 0x0000000e03037221 */ /* 0x000fe20000010000 */
[----:B------:R-:W-:Y:S02]  /*3630*/  HADD2.F32 R22, -RZ, R22.H0_H0 ;  /* 0x20000016ff167230 */ /* 0x000fe40000004100 */
[CC--:B------:R-:W-:Y:S01]  /*3640*/  FFMA.FTZ R10, R6.reuse, R33.reuse, R11 ;  /* 0x00000021060a7223 */ /* 0x0c0fe2000001000b */
[----:B------:R-:W-:Y:S02]  /*3650*/  HADD2.F32 R34, -RZ, R34.H0_H0 ;  /* 0x20000022ff227230 */ /* 0x000fe40000004100 */
[----:B------:R-:W-:Y:S01]  /*3660*/  FFMA.FTZ R16, R5, R33, -R16 ;  /* 0x0000002105107223 */ /* 0x000fe20000010810 */
[----:B------:R-:W-:Y:S01]  /*3670*/  FMUL.FTZ R14, R6, R23 ;  /* 0x00000017060e7220 */ /* 0x000fe20000410000 */
[----:B------:R-:W-:Y:S01]  /*3680*/  FADD.FTZ R7, R7, R10 ;  /* 0x0000000a07077221 */ /* 0x000fe20000010000 */
[----:B------:R-:W-:-:S02]  /*3690*/  HADD2.F32 R19, -RZ, R19.H0_H0 ;  /* 0x20000013ff137230 */ /* 0x000fc40000004100 */
[----:B------:R-:W-:Y:S01]  /*36a0*/  FADD.FTZ R3, R3, R16 ;  /* 0x0000001003037221 */ /* 0x000fe20000010000 */
[C---:B------:R-:W-:Y:S01]  /*36b0*/  FFMA.FTZ R14, R5.reuse, R22, -R14 ;  /* 0x00000016050e7223 */ /* 0x040fe2000001080e */
[CC--:B------:R-:W-:Y:S01]  /*36c0*/  FMUL.FTZ R10, R6.reuse, R34.reuse ;  /* 0x00000022060a7220 */ /* 0x0c0fe20000410000 */
[----:B------:R-:W-:Y:S01]  /*36d0*/  FMUL.FTZ R23, R5, R23 ;  /* 0x0000001705177220 */ /* 0x000fe20000410000 */
[----:B------:R-:W-:Y:S02]  /*36e0*/  HADD2.F32 R18, -RZ, R18.H0_H0 ;  /* 0x20000012ff127230 */ /* 0x000fe40000004100 */
[----:B------:R-:W-:Y:S01]  /*36f0*/  FADD.FTZ R3, R3, R14 ;  /* 0x0000000e03037221 */ /* 0x000fe20000010000 */
[C---:B------:R-:W-:Y:S01]  /*3700*/  FFMA.FTZ R10, R5.reuse, R19, -R10 ;  /* 0x00000013050a7223 */ /* 0x040fe2000001080a */
[----:B------:R-:W-:Y:S01]  /*3710*/  FMUL.FTZ R11, R5, R34 ;  /* 0x00000022050b7220 */ /* 0x000fe20000410000 */
[----:B------:R-:W-:Y:S01]  /*3720*/  FFMA.FTZ R22, R6, R22, R23 ;  /* 0x0000001606167223 */ /* 0x000fe20000010017 */
[----:B------:R-:W-:-:S02]  /*3730*/  HADD2.F32 R26, -RZ, R26.H0_H0 ;  /* 0x2000001aff1a7230 */ /* 0x000fc40000004100 */
[----:B------:R-:W-:Y:S01]  /*3740*/  FADD.FTZ R3, R3, R10 ;  /* 0x0000000a03037221 */ /* 0x000fe20000010000 */
[C---:B------:R-:W-:Y:S01]  /*3750*/  FFMA.FTZ R14, R6.reuse, R19, R11 ;  /* 0x00000013060e7223 */ /* 0x040fe2000001000b */
[CC--:B------:R-:W-:Y:S01]  /*3760*/  FMUL.FTZ R10, R6.reuse, R18.reuse ;  /* 0x00000012060a7220 */ /* 0x0c0fe20000410000 */
[----:B------:R-:W-:Y:S01]  /*3770*/  FADD.FTZ R7, R7, R22 ;  /* 0x0000001607077221 */ /* 0x000fe20000010000 */
[C---:B------:R-:W-:Y:S02]  /*3780*/  FMUL.FTZ R11, R5.reuse, R18 ;  /* 0x00000012050b7220 */ /* 0x040fe40000410000 */
[-C--:B------:R-:W-:Y:S01]  /*3790*/  FFMA.FTZ R10, R5, R26.reuse, -R10 ;  /* 0x0000001a050a7223 */ /* 0x080fe2000001080a */
[----:B------:R-:W-:Y:S01]  /*37a0*/  FADD.FTZ R7, R7, R14 ;  /* 0x0000000e07077221 */ /* 0x000fe20000010000 */
[----:B------:R-:W-:Y:S02]  /*37b0*/  FFMA.FTZ R26, R6, R26, R11 ;  /* 0x0000001a061a7223 */ /* 0x000fe4000001000b */
[----:B------:R-:W-:-:S02]  /*37c0*/  FADD.FTZ R29, R3, R10 ;  /* 0x0000000a031d7221 */ /* 0x000fc40000010000 */
[----:B------:R-:W-:Y:S01]  /*37d0*/  FADD.FTZ R28, R7, R26 ;  /* 0x0000001a071c7221 */ /* 0x000fe20000010000 */
[----:B------:R-:W-:Y:S06]  /*37e0*/  @P0 BRA `(.L_x_3249) ;  /* 0xfffffff400c40947 */ /* 0x000fec000383ffff */
[----:B------:R-:W-:Y:S05]  /*37f0*/  BSYNC.RECONVERGENT B2 ;  /* 0x0000000000027941 */ /* 0x000fea0003800200 */
.L_x_3248:
[----:B------:R-:W-:Y:S02]  /*3800*/  MOV R8, R12 ;  /* 0x0000000c00087202 */ /* 0x000fe40000000f00 */
[----:B------:R-:W-:-:S07]  /*3810*/  MOV R3, R13 ;  /* 0x0000000d00037202 */ /* 0x000fce0000000f00 */
.L_x_3247:
        /* <DEDUP_REMOVED lines=11> */
[----:B------:R-:W-:Y:S01]  /*38d0*/  MOV R23, R3 ;  /* 0x0000000300177202 */ /* 0x000fe20000000f00 */
[----:B------:R-:W2:Y:S04]  /*38e0*/  LDCU.64 UR30, c[0x0][0x728] ;  /* 0x0000e500ff1e77ac */ /* 0x000ea80008000a00 */
[----:B------:R-:W1:Y:S04]  /*38f0*/  LDG.E.64 R18, desc[UR6][R22.64] ;  /* 0x0000000616127981 */ /* 0x000e68000c1e1b00 */
[----:B------:R-:W3:Y:S04]  /*3900*/  LDG.E.64 R12, desc[UR6][R22.64+0x8] ;  /* 0x00000806160c7981 */ /* 0x000ee8000c1e1b00 */
[----:B------:R-:W4:Y:S04]  /*3910*/  LDG.E.64 R16, desc[UR6][R22.64+0x10] ;  /* 0x0000100616107981 */ /* 0x000f28000c1e1b00 */
[----:B------:R-:W5:Y:S01]  /*3920*/  LDG.E.64 R10, desc[UR6][R22.64+0x18] ;  /* 0x00001806160a7981 */ /* 0x000f62000c1e1b00 */
[----:B-1----:R-:W-:-:S02]  /*3930*/  IMAD R7, R19, UR28, RZ ;  /* 0x0000001c13077c24 */ /* 0x002fc4000f8e02ff */
[----:B------:R-:W-:-:S04]  /*3940*/  IMAD.WIDE.U32 R14, R18, UR28, RZ ;  /* 0x0000001c120e7c25 */ /* 0x000fc8000f8e00ff */
[----:B---3--:R-:W-:Y:S01]  /*3950*/  IMAD R13, R13, UR28, RZ ;  /* 0x0000001c0d0d7c24 */ /* 0x008fe2000f8e02ff */
[----:B--2---:R-:W-:Y:S01]  /*3960*/  LEA R20, P1, R14, UR30, 0x2 ;  /* 0x0000001e0e147c11 */ /* 0x004fe2000f8210ff */
[----:B------:R-:W-:Y:S02]  /*3970*/  IMAD R7, R18, UR29, R7 ;  /* 0x0000001d12077c24 */ /* 0x000fe4000f8e0207 */
[----:B------:R-:W-:-:S04]  /*3980*/  IMAD.WIDE.U32 R18, R12, UR28, RZ ;  /* 0x0000001c0c127c25 */ /* 0x000fc8000f8e00ff */
[----:B------:R-:W-:Y:S01]  /*3990*/  IMAD R21, R12, UR29, R13 ;  /* 0x0000001d0c157c24 */ /* 0x000fe2000f8e020d */
[----:B------:R-:W-:Y:S01]  /*39a0*/  IADD3 R13, PT, PT, R15, R7, RZ ;  /* 0x000000070f0d7210 */ /* 0x000fe20007ffe0ff */
[----:B----4-:R-:W-:Y:S01]  /*39b0*/  IMAD R15, R17, UR28, RZ ;  /* 0x0000001c110f7c24 */ /* 0x010fe2000f8e02ff */
[----:B------:R-:W-:Y:S02]  /*39c0*/  LEA R12, P2, R18, UR30, 0x2 ;  /* 0x0000001e120c7c11 */ /* 0x000fe4000f8410ff */
[----:B------:R-:W-:Y:S02]  /*39d0*/  IADD3 R7, PT, PT, R19, R21, RZ ;  /* 0x0000001513077210 */ /* 0x000fe40007ffe0ff */
[----:B------:R-:W-:Y:S02]  /*39e0*/  LEA.HI.X R21, R14, UR31, R13, 0x2, P1 ;  /* 0x0000001f0e157c11 */ /* 0x000fe400088f140d */
[----:B------:R-:W-:Y:S01]  /*39f0*/  LEA.HI.X R13, R18, UR31, R7, 0x2, P2 ;  /* 0x0000001f120d7c11 */ /* 0x000fe200090f1407 */
[----:B------:R-:W-:-:S02]  /*3a00*/  IMAD R7, R16, UR29, R15 ;  /* 0x0000001d10077c24 */ /* 0x000fc4000f8e020f */
[----:B------:R-:W-:Y:S01]  /*3a10*/  IMAD.WIDE.U32 R16, R16, UR28, RZ ;  /* 0x0000001c10107c25 */ /* 0x000fe2000f8e00ff */
[----:B------:R-:W2:Y:S03]  /*3a20*/  LDG.E.U16 R23, desc[UR6][R20.64+0x2] ;  /* 0x0000020614177981 */ /* 0x000ea6000c1e1500 */
[----:B-----5:R-:W-:Y:S01]  /*3a30*/  IMAD R11, R11, UR28, RZ ;  /* 0x0000001c0b0b7c24 */ /* 0x020fe2000f8e02ff */
[----:B------:R-:W-:Y:S01]  /*3a40*/  LEA R14, P1, R16, UR30, 0x2 ;  /* 0x0000001e100e7c11 */ /* 0x000fe2000f8210ff */
[C---:B------:R-:W-:Y:S01]  /*3a50*/  IMAD.WIDE.U32 R18, R10.reuse, UR28, RZ ;  /* 0x0000001c0a127c25 */ /* 0x040fe2000f8e00ff */
[----:B------:R-:W-:Y:S01]  /*3a60*/  IADD3 R7, PT, PT, R17, R7, RZ ;  /* 0x0000000711077210 */ /* 0x000fe20007ffe0ff */
[----:B------:R-:W3:Y:S02]  /*3a70*/  LDG.E.U16 R22, desc[UR6][R20.64] ;  /* 0x0000000614167981 */ /* 0x000ee4000c1e1500 */
[----:B------:R-:W-:-:S02]  /*3a80*/  IMAD R11, R10, UR29, R11 ;  /* 0x0000001d0a0b7c24 */ /* 0x000fc4000f8e020b */
[----:B------:R-:W4:Y:S01]  /*3a90*/  LDG.E.U16 R24, desc[UR6][R12.64+0x2] ;  /* 0x000002060c187981 */ /* 0x000f22000c1e1500 */
[----:B------:R-:W-:Y:S02]  /*3aa0*/  LEA.HI.X R15, R16, UR31, R7, 0x2, P1 ;  /* 0x0000001f100f7c11 */ /* 0x000fe400088f1407 */
[----:B------:R-:W-:Y:S01]  /*3ab0*/  LEA R10, P1, R18, UR30, 0x2 ;  /* 0x0000001e120a7c11 */ /* 0x000fe2000f8210ff */
[----:B------:R1:W5:Y:S01]  /*3ac0*/  LDG.E.U16 R17, desc[UR6][R12.64] ;  /* 0x000000060c117981 */ /* 0x000362000c1e1500 */
[----:B------:R-:W-:-:S03]  /*3ad0*/  IADD3 R7, PT, PT, R19, R11, RZ ;  /* 0x0000000b13077210 */ /* 0x000fc60007ffe0ff */
[----:B------:R-:W5:Y:S01]  /*3ae0*/  LDG.E.U16 R19, desc[UR6][R14.64+0x2] ;  /* 0x000002060e137981 */ /* 0x000f62000c1e1500 */
[----:B------:R-:W-:-:S03]  /*3af0*/  LEA.HI.X R11, R18, UR31, R7, 0x2, P1 ;  /* 0x0000001f120b7c11 */ /* 0x000fc600088f1407 */
[----:B------:R-:W5:Y:S04]  /*3b00*/  LDG.E.U16 R18, desc[UR6][R14.64] ;  /* 0x000000060e127981 */ /* 0x000f68000c1e1500 */
[----:B------:R-:W5:Y:S04]  /*3b10*/  LDG.E.U16 R7, desc[UR6][R10.64+0x2] ;  /* 0x000002060a077981 */ /* 0x000f68000c1e1500 */
[----:B------:R0:W5:Y:S01]  /*3b20*/  LDG.E.U16 R4, desc[UR6][R10.64] ;  /* 0x000000060a047981 */ /* 0x000162000c1e1500 */
[----:B------:R-:W-:-:S04]  /*3b30*/  IADD3 R8, P1, PT, R8, 0x20, RZ ;  /* 0x0000002008087810 */ /* 0x000fc80007f3e0ff */
[----:B------:R-:W-:Y:S01]  /*3b40*/  IADD3.X R3, PT, PT, RZ, R3, RZ, P1, !PT ;  /* 0x00000003ff037210 */ /* 0x000fe20000ffe4ff */
[----:B--2---:R-:W-:-:S05]  /*3b50*/  HADD2.F32 R23, -RZ, R23.H0_H0 ;  /* 0x20000017ff177230 */ /* 0x004fca0000004100 */
[-C--:B-1----:R-:W-:Y:S01]  /*3b60*/  FMUL.FTZ R12, R6, R23.reuse ;  /* 0x00000017060c7220 */ /* 0x082fe20000410000 */
[----:B------:R-:W-:Y:S01]  /*3b70*/  FMUL.FTZ R23, R5, R23 ;  /* 0x0000001705177220 */ /* 0x000fe20000410000 */
[----:B---3--:R-:W-:Y:S02]  /*3b80*/  HADD2.F32 R22, -RZ, R22.H0_H0 ;  /* 0x20000016ff167230 */ /* 0x008fe40000004100 */
[----:B----4-:R-:W-:-:S03]  /*3b90*/  HADD2.F32 R24, -RZ, R24.H0_H0 ;  /* 0x20000018ff187230 */ /* 0x010fc60000004100 */
[-C--:B------:R-:W-:Y:S01]  /*3ba0*/  FFMA.FTZ R12, R5, R22.reuse, -R12 ;  /* 0x00000016050c7223 */ /* 0x080fe2000001080c */
[C---:B------:R-:W-:Y:S01]  /*3bb0*/  FFMA.FTZ R23, R6.reuse, R22, R23 ;  /* 0x0000001606177223 */ /* 0x040fe20000010017 */
[----:B-----5:R-:W-:Y:S02]  /*3bc0*/  HADD2.F32 R17, -RZ, R17.H0_H0 ;  /* 0x20000011ff117230 */ /* 0x020fe40000004100 */
[-C--:B------:R-:W-:Y:S01]  /*3bd0*/  FMUL.FTZ R16, R6, R24.reuse ;  /* 0x0000001806107220 */ /* 0x080fe20000410000 */
[----:B------:R-:W-:Y:S01]  /*3be0*/  FADD.FTZ R12, R29, R12 ;  /* 0x0000000c1d0c7221 */ /* 0x000fe20000010000 */
[C---:B------:R-:W-:Y:S01]  /*3bf0*/  FMUL.FTZ R13, R5.reuse, R24 ;  /* 0x00000018050d7220 */ /* 0x040fe20000410000 */
[----:B------:R-:W-:Y:S02]  /*3c00*/  HADD2.F32 R19, -RZ, R19.H0_H0 ;  /* 0x20000013ff137230 */ /* 0x000fe40000004100 */
[-C--:B0-----:R-:W-:Y:S01]  /*3c10*/  FFMA.FTZ R11, R5, R17.reuse, -R16 ;  /* 0x00000011050b7223 */ /* 0x081fe20000010810 */
[----:B------:R-:W-:Y:S01]  /*3c20*/  FADD.FTZ R23, R28, R23 ;  /* 0x000000171c177221 */ /* 0x000fe20000010000 */
[----:B------:R-:W-:Y:S01]  /*3c30*/  FFMA.FTZ R10, R6, R17, R13 ;  /* 0x00000011060a7223 */ /* 0x000fe2000001000d */
[----:B------:R-:W-:-:S02]  /*3c40*/  HADD2.F32 R18, -RZ, R18.H0_H0 ;  /* 0x20000012ff127230 */ /* 0x000fc40000004100 */
[----:B------:R-:W-:Y:S01]  /*3c50*/  FADD.FTZ R11, R12, R11 ;  /* 0x0000000b0c0b7221 */ /* 0x000fe20000010000 */
[CC--:B------:R-:W-:Y:S01]  /*3c60*/  FMUL.FTZ R12, R6.reuse, R19.reuse ;  /* 0x00000013060c7220 */ /* 0x0c0fe20000410000 */
[----:B------:R-:W-:Y:S01]  /*3c70*/  FMUL.FTZ R19, R5, R19 ;  /* 0x0000001305137220 */ /* 0x000fe20000410000 */
[----:B------:R-:W-:Y:S02]  /*3c80*/  HADD2.F32 R7, -RZ, R7.H0_H0 ;  /* 0x20000007ff077230 */ /* 0x000fe40000004100 */
[----:B------:R-:W-:Y:S01]  /*3c90*/  FADD.FTZ R10, R23, R10 ;  /* 0x0000000a170a7221 */ /* 0x000fe20000010000 */
[CC--:B------:R-:W-:Y:S01]  /*3ca0*/  FFMA.FTZ R12, R5.reuse, R18.reuse, -R12 ;  /* 0x00000012050c7223 */ /* 0x0c0fe2000001080c */
[C---:B------:R-:W-:Y:S01]  /*3cb0*/  FFMA.FTZ R19, R6.reuse, R18, R19 ;  /* 0x0000001206137223 */ /* 0x040fe20000010013 */
[----:B------:R-:W-:Y:S02]  /*3cc0*/  HADD2.F32 R4, -RZ, R4.H0_H0 ;  /* 0x20000004ff047230 */ /* 0x000fe40000004100 */
        /* <DEDUP_REMOVED lines=8> */
.L_x_3250:
        /* <DEDUP_REMOVED lines=8> */
[----:B------:R-:W1:Y:S04]  /*3dd0*/  LDCU.64 UR28, c[0x0][0x758] ;  /* 0x0000eb00ff1c77ac */ /* 0x000e680008000a00 */
[----:B------:R-:W1:Y:S01]  /*3de0*/  LDG.E.64 R10, desc[UR6][R2.64] ;  /* 0x00000006020a7981 */ /* 0x000e62000c1e1b00 */
[----:B------:R-:W2:Y:S03]  /*3df0*/  LDCU.64 UR30, c[0x0][0x728] ;  /* 0x0000e500ff1e77ac */ /* 0x000ea60008000a00 */
[----:B------:R-:W3:Y:S01]  /*3e00*/  LDG.E.64 R14, desc[UR6][R2.64+0x8] ;  /* 0x00000806020e7981 */ /* 0x000ee2000c1e1b00 */
[----:B-1----:R-:W-:-:S02]  /*3e10*/  IMAD R7, R11, UR28, RZ ;  /* 0x0000001c0b077c24 */ /* 0x002fc4000f8e02ff */
[----:B------:R-:W-:-:S04]  /*3e20*/  IMAD.WIDE.U32 R12, R10, UR28, RZ ;  /* 0x0000001c0a0c7c25 */ /* 0x000fc8000f8e00ff */
[----:B------:R-:W-:Y:S01]  /*3e30*/  IMAD R7, R10, UR29, R7 ;  /* 0x0000001d0a077c24 */ /* 0x000fe2000f8e0207 */
[----:B--2---:R-:W-:Y:S01]  /*3e40*/  LEA R10, P0, R12, UR30, 0x2 ;  /* 0x0000001e0c0a7c11 */ /* 0x004fe2000f8010ff */
[----:B---3--:R-:W-:Y:S02]  /*3e50*/  IMAD R9, R15, UR28, RZ ;  /* 0x0000001c0f097c24 */ /* 0x008fe4000f8e02ff */
[----:B------:R-:W-:Y:S01]  /*3e60*/  IMAD.WIDE.U32 R16, R14, UR28, RZ ;  /* 0x0000001c0e107c25 */ /* 0x000fe2000f8e00ff */
[----:B------:R-:W-:-:S03]  /*3e70*/  IADD3 R7, PT, PT, R13, R7, RZ ;  /* 0x000000070d077210 */ /* 0x000fc60007ffe0ff */
[----:B------:R-:W-:Y:S01]  /*3e80*/  IMAD R9, R14, UR29, R9 ;  /* 0x0000001d0e097c24 */ /* 0x000fe2000f8e0209 */
[----:B------:R-:W-:Y:S02]  /*3e90*/  LEA.HI.X R11, R12, UR31, R7, 0x2, P0 ;  /* 0x0000001f0c0b7c11 */ /* 0x000fe400080f1407 */
[C---:B------:R-:W-:Y:S02]  /*3ea0*/  LEA R12, P0, R16.reuse, UR30, 0x2 ;  /* 0x0000001e100c7c11 */ /* 0x040fe4000f8010ff */
[----:B------:R-:W-:Y:S01]  /*3eb0*/  IADD3 R9, PT, PT, R17, R9, RZ ;  /* 0x0000000911097210 */ /* 0x000fe20007ffe0ff */
[----:B------:R-:W2:Y:S03]  /*3ec0*/  LDG.E.U16 R4, desc[UR6][R10.64+0x2] ;  /* 0x000002060a047981 */ /* 0x000ea6000c1e1500 */
[----:B------:R-:W-:Y:S01]  /*3ed0*/  LEA.HI.X R13, R16, UR31, R9, 0x2, P0 ;  /* 0x0000001f100d7c11 */ /* 0x000fe200080f1409 */
        /* <DEDUP_REMOVED lines=21> */
.L_x_3251:
[----:B------:R-:W-:Y:S01]  /*4030*/  MOV R9, R3 ;  /* 0x0000000300097202 */ /* 0x000fe20000000f00 */
[----:B------:R-:W-:Y:S06]  /*4040*/  @P1 BRA `(.L_x_3246) ;  /* 0x00000000004c1947 */ /* 0x000fec0003800000 */
        /* <DEDUP_REMOVED lines=19> */
.L_x_3246:
[----:B------:R-:W1:Y:S01]  /*4180*/  LDC.64 R2, c[0x0][0x710] ;  /* 0x0001c400ff027b82 */ /* 0x000e620000000a00 */
[----:B------:R-:W-:Y:S02]  /*4190*/  F2FP.F16.F32.PACK_AB R29, R28, R29 ;  /* 0x0000001d1c1d723e */ /* 0x000fe400000000ff */
[----:B------:R-:W-:-:S03]  /*41a0*/  IADD3 R0, PT, PT, R0, 0x80, RZ ;  /* 0x0000008000007810 */ /* 0x000fc60007ffe0ff */
[----:B-1----:R2:W-:Y:S04]  /*41b0*/  STG.E desc[UR6][R2.64], R29 ;  /* 0x0000001d02007986 */ /* 0x0025e8000c101906 */
.L_x_3239:
[----:B------:R-:W-:-:S13]  /*41c0*/  ISETP.GE.AND P0, PT, R0, UR4, PT ;  /* 0x0000000400007c0c */ /* 0x000fda000bf06270 */
[----:B------:R-:W-:Y:S05]  /*41d0*/  @P0 BRA `(.L_x_3252) ;  /* 0x0000002800c00947 */ /* 0x000fea0003800000 */
[----:B------:R-:W1:Y:S01]  /*41e0*/  LDC.64 R6, c[0x0][0x738] ;  /* 0x0001ce00ff067b82 */ /* 0x000e620000000a00 */
[----:B------:R-:W3:Y:S07]  /*41f0*/  LDCU.64 UR28, c[0x0][0x740] ;  /* 0x0000e800ff1c77ac */ /* 0x000eee0008000a00 */
[----:B------:R-:W4:Y:S08]  /*4200*/  LDC.64 R4, c[0x0][0x720] ;  /* 0x0001c800ff047b82 */ /* 0x000f300000000a00 */
[----:B------:R-:W5:Y:S01]  /*4210*/  LDC.64 R14, c[0x0][0x718] ;  /* 0x0001c600ff0e7b82 */ /* 0x000f620000000a00 */
[----:B-12---:R-:W2:Y:S04]  /*4220*/  LDG.E.64 R2, desc[UR6][R6.64] ;  /* 0x0000000606027981 */ /* 0x006ea8000c1e1b00 */
[----:B----4-:R-:W3:Y:S01]  /*4230*/  LDG.E.64 R4, desc[UR6][R4.64] ;  /* 0x0000000604047981 */ /* 0x010ee2000c1e1b00 */
[----:B------:R-:W-:-:S02]  /*4240*/  ISETP.NE.AND P1, PT, RZ, UR5, PT ;  /* 0x00000005ff007c0c */ /* 0x000fc4000bf25270 */
[----:B------:R-:W-:Y:S02]  /*4250*/  CS2R R28, SRZ ;  /* 0x00000000001c7805 */ /* 0x000fe4000001ff00 */
[----:B--2---:R-:W-:-:S04]  /*4260*/  ISETP.LT.U32.AND P0, PT, R2, 0x1, PT ;  /* 0x000000010200780c */ /* 0x004fc80003f01070 */
[----:B------:R-:W-:-:S04]  /*4270*/  ISETP.LT.AND.EX P0, PT, R3, RZ, PT, P0 ;  /* 0x000000ff0300720c */ /* 0x000fc80003f01300 */
[----:B------:R-:W-:Y:S01]  /*4280*/  SEL R9, R2, 0x1, P0 ;  /* 0x0000000102097807 */ /* 0x000fe20000000000 */
[----:B---3--:R-:W-:Y:S01]  /*4290*/  IMAD R11, R5, UR28, RZ ;  /* 0x0000001c050b7c24 */ /* 0x008fe2000f8e02ff */
[----:B------:R-:W-:Y:S01]  /*42a0*/  SEL R13, R3, RZ, P0 ;  /* 0x000000ff030d7207 */ /* 0x000fe20000000000 */
[C---:B------:R-:W-:Y:S01]  /*42b0*/  IMAD.WIDE.U32 R6, R4.reuse, UR28, RZ ;  /* 0x0000001c04067c25 */ /* 0x040fe2000f8e00ff */
[----:B------:R-:W-:Y:S02]  /*42c0*/  SEL R2, R9, R2, !P1 ;  /* 0x0000000209027207 */ /* 0x000fe40004800000 */
[----:B------:R-:W-:Y:S01]  /*42d0*/  SEL R13, R13, R3, !P1 ;  /* 0x000000030d0d7207 */ /* 0x000fe20004800000 */
[----:B------:R-:W-:Y:S01]  /*42e0*/  IMAD R11, R4, UR29, R11 ;  /* 0x0000001d040b7c24 */ /* 0x000fe2000f8e020b */
[----:B------:R-:W-:Y:S02]  /*42f0*/  ISETP.GE.U32.AND P0, PT, R2, 0x1, PT ;  /* 0x000000010200780c */ /* 0x000fe40003f06070 */
[----:B-----5:R-:W-:-:S02]  /*4300*/  LEA R10, P1, R6, R14, 0x2 ;  /* 0x0000000e060a7211 */ /* 0x020fc400078210ff */
        /* <DEDUP_REMOVED lines=24> */
.L_x_3256:
        /* <DEDUP_REMOVED lines=15> */
[----:B0-----:R-:W-:Y:S02]  /*4580*/  LEA R26, P1, R10, UR24, 0x2 ;  /* 0x000000180a1a7c11 */ /* 0x001fe4000f8210ff */
[----:B------:R-:W-:Y:S01]  /*4590*/  IADD3 R3, PT, PT, R11, R25, RZ ;  /* 0x000000190b037210 */ /* 0x000fe20007ffe0ff */
[----:B----4-:R-:W-:Y:S01]  /*45a0*/  IMAD R11, R33, UR8, RZ ;  /* 0x00000008210b7c24 */ /* 0x010fe2000f8e02ff */
[----:B------:R-:W-:Y:S02]  /*45b0*/  LEA R24, P0, R30, UR24, 0x2 ;  /* 0x000000181e187c11 */ /* 0x000fe4000f8010ff */
[----:B------:R-:W-:Y:S01]  /*45c0*/  LEA.HI.X R27, R10, UR25, R3, 0x2, P1 ;  /* 0x000000190a1b7c11 */ /* 0x000fe200088f1403 */
[----:B------:R-:W-:Y:S01]  /*45d0*/  IMAD R3, R32, UR9, R11 ;  /* 0x0000000920037c24 */ /* 0x000fe2000f8e020b */
[----:B------:R-:W-:Y:S01]  /*45e0*/  LEA.HI.X R25, R30, UR25, R7, 0x2, P0 ;  /* 0x000000191e197c11 */ /* 0x000fe200080f1407 */
[----:B------:R-:W-:-:S02]  /*45f0*/  IMAD.WIDE.U32 R10, R32, UR8, RZ ;  /* 0x00000008200a7c25 */ /* 0x000fc4000f8e00ff */
[----:B------:R-:W2:Y:S02]  /*4600*/  LDG.E.U16 R31, desc[UR6][R26.64] ;  /* 0x000000061a1f7981 */ /* 0x000ea4000c1e1500 */
[----:B-----5:R-:W-:Y:S01]  /*4610*/  IMAD R35, R23, UR8, RZ ;  /* 0x0000000817237c24 */ /* 0x020fe2000f8e02ff */
[----:B------:R-:W-:Y:S01]  /*4620*/  IADD3 R11, PT, PT, R11, R3, RZ ;  /* 0x000000030b0b7210 */ /* 0x000fe20007ffe0ff */
[----:B------:R-:W3:Y:S01]  /*4630*/  LDG.E.U16 R30, desc[UR6][R24.64] ;  /* 0x00000006181e7981 */ /* 0x000ee2000c1e1500 */
[----:B------:R-:W-:-:S03]  /*4640*/  IMAD R33, R21, UR8, RZ ;  /* 0x0000000815217c24 */ /* 0x000fc6000f8e02ff */
        /* <DEDUP_REMOVED lines=116> */
.L_x_3255:
[----:B------:R-:W-:Y:S02]  /*4d90*/  MOV R8, R12 ;  /* 0x0000000c00087202 */ /* 0x000fe40000000f00 */
[----:B------:R-:W-:-:S07]  /*4da0*/  MOV R3, R13 ;  /* 0x0000000d00037202 */ /* 0x000fce0000000f00 */
.L_x_3254:
        /* <DEDUP_REMOVED lines=83> */
.L_x_3257:
        /* <DEDUP_REMOVED lines=46> */
.L_x_3258:
        /* <DEDUP_REMOVED lines=21> */
.L_x_3253:
[----:B------:R-:W1:Y:S01]  /*5710*/  LDC.64 R2, c[0x0][0x710] ;  /* 0x0001c400ff027b82 */ /* 0x000e620000000a00 */
[----:B------:R-:W-:Y:S02]  /*5720*/  F2FP.F16.F32.PACK_AB R29, R28, R29 ;  /* 0x0000001d1c1d723e */ /* 0x000fe400000000ff */
[----:B------:R-:W-:-:S03]  /*5730*/  IADD3 R0, PT, PT, R0, 0x80, RZ ;  /* 0x0000008000007810 */ /* 0x000fc60007ffe0ff */
[----:B-1----:R2:W-:Y:S04]  /*5740*/  STG.E desc[UR6][R2.64], R29 ;  /* 0x0000001d02007986 */ /* 0x0025e8000c101906 */
.L_x_3245:
        /* <DEDUP_REMOVED lines=45> */
.L_x_3263:
        /* <DEDUP_REMOVED lines=144> */
.L_x_3262:
[----:B------:R-:W-:Y:S02]  /*6320*/  MOV R8, R12 ;  /* 0x0000000c00087202 */ /* 0x000fe40000000f00 */
[----:B------:R-:W-:-:S07]  /*6330*/  MOV R3, R13 ;  /* 0x0000000d00037202 */ /* 0x000fce0000000f00 */
.L_x_3261:
        /* <DEDUP_REMOVED lines=83> */
.L_x_3264:
        /* <DEDUP_REMOVED lines=46> */
.L_x_3265:
        /* <DEDUP_REMOVED lines=21> */
.L_x_3260:
[----:B------:R-:W1:Y:S01]  /*6ca0*/  LDC.64 R2, c[0x0][0x710] ;  /* 0x0001c400ff027b82 */ /* 0x000e620000000a00 */
[----:B------:R-:W-:Y:S02]  /*6cb0*/  F2FP.F16.F32.PACK_AB R29, R28, R29 ;  /* 0x0000001d1c1d723e */ /* 0x000fe400000000ff */
[----:B------:R-:W-:-:S03]  /*6cc0*/  IADD3 R0, PT, PT, R0, 0x80, RZ ;  /* 0x0000008000007810 */ /* 0x000fc60007ffe0ff */
[----:B-1----:R3:W-:Y:S04]  /*6cd0*/  STG.E desc[UR6][R2.64], R29 ;  /* 0x0000001d02007986 */ /* 0x0027e8000c101906 */
.L_x_3252:
[----:B------:R-:W-:-:S13]  /*6ce0*/  ISETP.GE.AND P0, PT, R0, UR4, PT ;  /* 0x0000000400007c0c */ /* 0x000fda000bf06270 */
[----:B------:R-:W-:Y:S05]  /*6cf0*/  @P0 BREAK.RELIABLE B0 ;  /* 0x0000000000000942 */ /* 0x000fea0003800100 */
[----:B------:R-:W-:Y:S05]  /*6d00*/  @P0 BRA `(.L_x_3266) ;  /* 0x0000002800c80947 */ /* 0x000fea0003800000 */
[----:B------:R-:W1:Y:S01]  /*6d10*/  LDC.64 R6, c[0x0][0x738] ;  /* 0x0001ce00ff067b82 */ /* 0x000e620000000a00 */
[----:B------:R-:W4:Y:S07]  /*6d20*/  LDCU.64 UR28, c[0x0][0x740] ;  /* 0x0000e800ff1c77ac */ /* 0x000f2e0008000a00 */
[----:B------:R-:W5:Y:S08]  /*6d30*/  LDC.64 R4, c[0x0][0x720] ;  /* 0x0001c800ff047b82 */ /* 0x000f700000000a00 */
[----:B------:R-:W0:Y:S01]  /*6d40*/  LDC.64 R14, c[0x0][0x718] ;  /* 0x0001c600ff0e7b82 */ /* 0x000e220000000a00 */
[----:B-123--:R-:W2:Y:S04]  /*6d50*/  LDG.E.64 R2, desc[UR6][R6.64] ;  /* 0x0000000606027981 */ /* 0x00eea8000c1e1b00 */
[----:B-----5:R-:W4:Y:S01]  /*6d60*/  LDG.E.64 R4, desc[UR6][R4.64] ;  /* 0x0000000604047981 */ /* 0x020f22000c1e1b00 */
[----:B------:R-:W-:-:S02]  /*6d70*/  ISETP.NE.AND P1, PT, RZ, UR5, PT ;  /* 0x00000005ff007c0c */ /* 0x000fc4000bf25270 */
[----:B------:R-:W-:Y:S02]  /*6d80*/  CS2R R28, SRZ ;  /* 0x00000000001c7805 */ /* 0x000fe4000001ff00 */
[----:B--2---:R-:W-:-:S04]  /*6d90*/  ISETP.LT.U32.AND P0, PT, R2, 0x1, PT ;  /* 0x000000010200780c */ /* 0x004fc80003f01070 */
[----:B------:R-:W-:-:S04]  /*6da0*/  ISETP.LT.AND.EX P0, PT, R3, RZ, PT, P0 ;  /* 0x000000ff0300720c */ /* 0x000fc80003f01300 */
[----:B------:R-:W-:Y:S01]  /*6db0*/  SEL R9, R2, 0x1, P0 ;  /* 0x0000000102097807 */ /* 0x000fe20000000000 */
[----:B----4-:R-:W-:Y:S01]  /*6dc0*/  IMAD R11, R5, UR28, RZ ;  /* 0x0000001c050b7c24 */ /* 0x010fe2000f8e02ff */
[----:B------:R-:W-:Y:S01]  /*6dd0*/  SEL R13, R3, RZ, P0 ;  /* 0x000000ff030d7207 */ /* 0x000fe20000000000 */
[C---:B------:R-:W-:Y:S01]  /*6de0*/  IMAD.WIDE.U32 R6, R4.reuse, UR28, RZ ;  /* 0x0000001c04067c25 */ /* 0x040fe2000f8e00ff */
[----:B------:R-:W-:Y:S02]  /*6df0*/  SEL R2, R9, R2, !P1 ;  /* 0x0000000209027207 */ /* 0x000fe40004800000 */
[----:B------:R-:W-:Y:S01]  /*6e00*/  SEL R13, R13, R3, !P1 ;  /* 0x000000030d0d7207 */ /* 0x000fe20004800000 */
[----:B------:R-:W-:Y:S01]  /*6e10*/  IMAD R11, R4, UR29, R11 ;  /* 0x0000001d040b7c24 */ /* 0x000fe2000f8e020b */
[----:B------:R-:W-:Y:S02]  /*6e20*/  ISETP.GE.U32.AND P0, PT, R2, 0x1, PT ;  /* 0x000000010200780c */ /* 0x000fe40003f06070 */
[----:B0-----:R-:W-:-:S02]  /*6e30*/  LEA R10, P1, R6, R14, 0x2 ;  /* 0x0000000e060a7211 */ /* 0x001fc400078210ff */
[----:B------:R-:W-:Y:S02]  /*6e40*/  ISETP.GE.AND.EX P0, PT, R13, RZ, PT, P0 ;  /* 0x000000ff0d00720c */ /* 0x000fe40003f06300 */
[----:B------:R-:W-:-:S04]  /*6e50*/  IADD3 R3, PT, PT, R7, R11, RZ ;  /* 0x0000000b07037210 */ /* 0x000fc80007ffe0ff */
[----:B------:R-:W-:-:S07]  /*6e60*/  LEA.HI.X R11, R6, R15, R3, 0x2, P1 ;  /* 0x0000000f060b7211 */ /* 0x000fce00008f1403 */
[----:B------:R-:W-:Y:S05]  /*6e70*/  @!P0 BRA `(.L_x_3267) ;  /* 0x0000001000f08947 */ /* 0x000fea0003800000 */
[----:B------:R-:W0:Y:S01]  /*6e80*/  LDC.64 R6, c[0x0][0x730] ;  /* 0x0001cc00ff067b82 */ /* 0x000e220000000a00 */
[----:B------:R-:W2:Y:S04]  /*6e90*/  LDG.E.U16 R9, desc[UR6][R10.64] ;  /* 0x000000060a097981 */ /* 0x000ea8000c1e1500 */
[----:B------:R-:W3:Y:S03]  /*6ea0*/  LDG.E.U16 R12, desc[UR6][R10.64+0x2] ;  /* 0x000002060a0c7981 */ /* 0x000ee6000c1e1500 */
[----:B------:R-:W1:Y:S01]  /*6eb0*/  LDC.64 R14, c[0x0][0x748] ;  /* 0x0001d200ff0e7b82 */ /* 0x000e620000000a00 */
[----:B0-----:R3:W1:Y:S01]  /*6ec0*/  LDG.E.64 R4, desc[UR6][R6.64] ;  /* 0x0000000606047981 */ /* 0x001662000c1e1b00 */
[----:B------:R-:W-:-:S04]  /*6ed0*/  ISETP.GE.U32.AND P0, PT, R2, 0x8, PT ;  /* 0x000000080200780c */ /* 0x000fc80003f06070 */
[----:B------:R-:W-:Y:S02]  /*6ee0*/  ISETP.GE.U32.AND.EX P0, PT, R13, RZ, PT, P0 ;  /* 0x000000ff0d00720c */ /* 0x000fe40003f06100 */
[----:B------:R-:W-:Y:S01]  /*6ef0*/  CS2R R28, SRZ ;  /* 0x00000000001c7805 */ /* 0x000fe2000001ff00 */
[----:B---3--:R-:W-:Y:S01]  /*6f00*/  HADD2.F32 R6, -RZ, R12.H0_H0 ;  /* 0x2000000cff067230 */ /* 0x008fe20000004100 */
[----:B-1----:R-:W-:-:S04]  /*6f10*/  LEA R8, P1, R4, R14, 0x3 ;  /* 0x0000000e04087211 */ /* 0x002fc800078218ff */
        /* <DEDUP_REMOVED lines=10> */
.L_x_3270:
        /* <DEDUP_REMOVED lines=15> */
[----:B------:R-:W-:Y:S02]  /*70b0*/  LEA R26, P1, R10, UR20, 0x2 ;  /* 0x000000140a1a7c11 */ /* 0x000fe4000f8210ff */
        /* <DEDUP_REMOVED lines=128> */
.L_x_3269:
[----:B------:R-:W-:Y:S02]  /*78c0*/  MOV R8, R12 ;  /* 0x0000000c00087202 */ /* 0x000fe40000000f00 */
[----:B------:R-:W-:-:S07]  /*78d0*/  MOV R3, R13 ;  /* 0x0000000d00037202 */ /* 0x000fce0000000f00 */
.L_x_3268:
        /* <DEDUP_REMOVED lines=10> */
[----:B------:R-:W0:Y:S01]  /*7980*/  LDCU.64 UR28, c[0x0][0x758] ;  /* 0x0000eb00ff1c77ac */ /* 0x000e220008000a00 */
[----:B------:R-:W-:Y:S01]  /*7990*/  MOV R23, R3 ;  /* 0x0000000300177202 */ /* 0x000fe20000000f00 */
[----:B------:R-:W1:Y:S04]  /*79a0*/  LDCU.64 UR30, c[0x0][0x728] ;  /* 0x0000e500ff1e77ac */ /* 0x000e680008000a00 */
[----:B------:R-:W0:Y:S04]  /*79b0*/  LDG.E.64 R18, desc[UR6][R22.64] ;  /* 0x0000000616127981 */ /* 0x000e28000c1e1b00 */
[----:B------:R-:W2:Y:S04]  /*79c0*/  LDG.E.64 R12, desc[UR6][R22.64+0x8] ;  /* 0x00000806160c7981 */ /* 0x000ea8000c1e1b00 */
[----:B------:R-:W3:Y:S04]  /*79d0*/  LDG.E.64 R16, desc[UR6][R22.64+0x10] ;  /* 0x0000100616107981 */ /* 0x000ee8000c1e1b00 */
[----:B------:R-:W4:Y:S01]  /*79e0*/  LDG.E.64 R10, desc[UR6][R22.64+0x18] ;  /* 0x00001806160a7981 */ /* 0x000f22000c1e1b00 */
[----:B0-----:R-:W-:-:S02]  /*79f0*/  IMAD R7, R19, UR28, RZ ;  /* 0x0000001c13077c24 */ /* 0x001fc4000f8e02ff */
[----:B------:R-:W-:-:S04]  /*7a00*/  IMAD.WIDE.U32 R14, R18, UR28, RZ ;  /* 0x0000001c120e7c25 */ /* 0x000fc8000f8e00ff */
[----:B--2---:R-:W-:Y:S01]  /*7a10*/  IMAD R13, R13, UR28, RZ ;  /* 0x0000001c0d0d7c24 */ /* 0x004fe2000f8e02ff */
[----:B-1----:R-:W-:Y:S01]  /*7a20*/  LEA R20, P1, R14, UR30, 0x2 ;  /* 0x0000001e0e147c11 */ /* 0x002fe2000f8210ff */
[----:B------:R-:W-:Y:S02]  /*7a30*/  IMAD R7, R18, UR29, R7 ;  /* 0x0000001d12077c24 */ /* 0x000fe4000f8e0207 */
[----:B------:R-:W-:-:S04]  /*7a40*/  IMAD.WIDE.U32 R18, R12, UR28, RZ ;  /* 0x0000001c0c127c25 */ /* 0x000fc8000f8e00ff */
[----:B------:R-:W-:Y:S01]  /*7a50*/  IMAD R21, R12, UR29, R13 ;  /* 0x0000001d0c157c24 */ /* 0x000fe2000f8e020d */
[----:B------:R-:W-:Y:S01]  /*7a60*/  IADD3 R13, PT, PT, R15, R7, RZ ;  /* 0x000000070f0d7210 */ /* 0x000fe20007ffe0ff */
[----:B---3--:R-:W-:Y:S01]  /*7a70*/  IMAD R15, R17, UR28, RZ ;  /* 0x0000001c110f7c24 */ /* 0x008fe2000f8e02ff */
[----:B------:R-:W-:Y:S02]  /*7a80*/  LEA R12, P2, R18, UR30, 0x2 ;  /* 0x0000001e120c7c11 */ /* 0x000fe4000f8410ff */
[----:B------:R-:W-:Y:S02]  /*7a90*/  IADD3 R7, PT, PT, R19, R21, RZ ;  /* 0x0000001513077210 */ /* 0x000fe40007ffe0ff */
[----:B------:R-:W-:Y:S02]  /*7aa0*/  LEA.HI.X R21, R14, UR31, R13, 0x2, P1 ;  /* 0x0000001f0e157c11 */ /* 0x000fe400088f140d */
[----:B------:R-:W-:Y:S01]  /*7ab0*/  LEA.HI.X R13, R18, UR31, R7, 0x2, P2 ;  /* 0x0000001f120d7c11 */ /* 0x000fe200090f1407 */
[----:B------:R-:W-:-:S02]  /*7ac0*/  IMAD R7, R16, UR29, R15 ;  /* 0x0000001d10077c24 */ /* 0x000fc4000f8e020f */
[----:B------:R-:W-:Y:S01]  /*7ad0*/  IMAD.WIDE.U32 R16, R16, UR28, RZ ;  /* 0x0000001c10107c25 */ /* 0x000fe2000f8e00ff */
[----:B------:R-:W2:Y:S03]  /*7ae0*/  LDG.E.U16 R23, desc[UR6][R20.64+0x2] ;  /* 0x0000020614177981 */ /* 0x000ea6000c1e1500 */
[----:B----4-:R-:W-:Y:S01]  /*7af0*/  IMAD R11, R11, UR28, RZ ;  /* 0x0000001c0b0b7c24 */ /* 0x010fe2000f8e02ff */
        /* <DEDUP_REMOVED lines=18> */
[-C--:B0-----:R-:W-:Y:S01]  /*7c20*/  FMUL.FTZ R12, R6, R23.reuse ;  /* 0x00000017060c7220 */ /* 0x081fe20000410000 */
        /* <DEDUP_REMOVED lines=10> */
[-C--:B-1----:R-:W-:Y:S01]  /*7cd0*/  FFMA.FTZ R11, R5, R17.reuse, -R16 ;  /* 0x00000011050b7223 */ /* 0x082fe20000010810 */
        /* <DEDUP_REMOVED lines=19> */
.L_x_3271:
        /* <DEDUP_REMOVED lines=8> */
[----:B------:R-:W0:Y:S04]  /*7e90*/  LDCU.64 UR28, c[0x0][0x758] ;  /* 0x0000eb00ff1c77ac */ /* 0x000e280008000a00 */
[----:B------:R-:W0:Y:S01]  /*7ea0*/  LDG.E.64 R10, desc[UR6][R2.64] ;  /* 0x00000006020a7981 */ /* 0x000e22000c1e1b00 */
[----:B------:R-:W1:Y:S03]  /*7eb0*/  LDCU.64 UR30, c[0x0][0x728] ;  /* 0x0000e500ff1e77ac */ /* 0x000e660008000a00 */
[----:B------:R-:W2:Y:S01]  /*7ec0*/  LDG.E.64 R14, desc[UR6][R2.64+0x8] ;  /* 0x00000806020e7981 */ /* 0x000ea2000c1e1b00 */
[----:B0-----:R-:W-:-:S02]  /*7ed0*/  IMAD R7, R11, UR28, RZ ;  /* 0x0000001c0b077c24 */ /* 0x001fc4000f8e02ff */
[----:B------:R-:W-:-:S04]  /*7ee0*/  IMAD.WIDE.U32 R12, R10, UR28, RZ ;  /* 0x0000001c0a0c7c25 */ /* 0x000fc8000f8e00ff */
[----:B------:R-:W-:Y:S01]  /*7ef0*/  IMAD R7, R10, UR29, R7 ;  /* 0x0000001d0a077c24 */ /* 0x000fe2000f8e0207 */
[----:B-1----:R-:W-:Y:S01]  /*7f00*/  LEA R10, P0, R12, UR30, 0x2 ;  /* 0x0000001e0c0a7c11 */ /* 0x002fe2000f8010ff */
[----:B--2---:R-:W-:Y:S02]  /*7f10*/  IMAD R9, R15, UR28, RZ ;  /* 0x0000001c0f097c24 */ /* 0x004fe4000f8e02ff */
        /* <DEDUP_REMOVED lines=29> */
.L_x_3272:
[----:B------:R-:W-:Y:S01]  /*80f0*/  MOV R9, R3 ;  /* 0x0000000300097202 */ /* 0x000fe20000000f00 */
[----:B------:R-:W-:Y:S06]  /*8100*/  @P1 BRA `(.L_x_3267) ;  /* 0x00000000004c1947 */ /* 0x000fec0003800000 */
        /* <DEDUP_REMOVED lines=19> */
.L_x_3267:
[----:B------:R-:W0:Y:S01]  /*8240*/  LDC.64 R2, c[0x0][0x710] ;  /* 0x0001c400ff027b82 */ /* 0x000e220000000a00 */
[----:B------:R-:W-:Y:S02]  /*8250*/  F2FP.F16.F32.PACK_AB R29, R28, R29 ;  /* 0x0000001d1c1d723e */ /* 0x000fe400000000ff */
[----:B------:R-:W-:-:S03]  /*8260*/  IADD3 R0, PT, PT, R0, 0x80, RZ ;  /* 0x0000008000007810 */ /* 0x000fc60007ffe0ff */
[----:B0-----:R3:W-:Y:S04]  /*8270*/  STG.E desc[UR6][R2.64], R29 ;  /* 0x0000001d02007986 */ /* 0x0017e8000c101906 */
.L_x_3259:
[----:B------:R-:W-:-:S13]  /*8280*/  ISETP.GE.AND P0, PT, R0, UR4, PT ;  /* 0x0000000400007c0c */ /* 0x000fda000bf06270 */
[----:B------:R-:W-:Y:S05]  /*8290*/  @P0 BREAK.RELIABLE B0 ;  /* 0x0000000000000942 */ /* 0x000fea0003800100 */
[----:B------:R-:W-:Y:S05]  /*82a0*/  @P0 BRA `(.L_x_3266) ;  /* 0x0000001400600947 */ /* 0x000fea0003800000 */
[----:B0-----:R-:W-:Y:S05]  /*82b0*/  BSYNC.RELIABLE B0 ;  /* 0x0000000000007941 */ /* 0x001fea0003800100 */
.L_x_3232:
[----:B------:R-:W1:Y:S01]  /*82c0*/  LDC.64 R6, c[0x0][0x738] ;  /* 0x0001ce00ff067b82 */ /* 0x000e620000000a00 */
[----:B------:R-:W0:Y:S07]  /*82d0*/  LDCU.64 UR28, c[0x0][0x740] ;  /* 0x0000e800ff1c77ac */ /* 0x000e2e0008000a00 */
[----:B------:R-:W4:Y:S08]  /*82e0*/  LDC.64 R4, c[0x0][0x720] ;  /* 0x0001c800ff047b82 */ /* 0x000f300000000a00 */
[----:B------:R-:W5:Y:S01]  /*82f0*/  LDC.64 R14, c[0x0][0x718] ;  /* 0x0001c600ff0e7b82 */ /* 0x000f620000000a00 */
[----:B-123--:R-:W2:Y:S04]  /*8300*/  LDG.E.64 R2, desc[UR6][R6.64] ;  /* 0x0000000606027981 */ /* 0x00eea8000c1e1b00 */
[----:B----4-:R-:W0:Y:S01]  /*8310*/  LDG.E.64 R4, desc[UR6][R4.64] ;  /* 0x0000000604047981 */ /* 0x010e22000c1e1b00 */
[----:B------:R-:W-:-:S02]  /*8320*/  ISETP.NE.AND P1, PT, RZ, UR5, PT ;  /* 0x00000005ff007c0c */ /* 0x000fc4000bf25270 */
[----:B------:R-:W-:Y:S02]  /*8330*/  CS2R R28, SRZ ;  /* 0x00000000001c7805 */ /* 0x000fe4000001ff00 */
        /* <DEDUP_REMOVED lines=35> */
.L_x_3276:
        /* <DEDUP_REMOVED lines=144> */
.L_x_3275:
[----:B------:R-:W-:Y:S02]  /*8e70*/  MOV R8, R12 ;  /* 0x0000000c00087202 */ /* 0x000fe40000000f00 */
[----:B------:R-:W-:-:S07]  /*8e80*/  MOV R3, R13 ;  /* 0x0000000d00037202 */ /* 0x000fce0000000f00 */
.L_x_3274:
        /* <DEDUP_REMOVED lines=83> */
.L_x_3277:
        /* <DEDUP_REMOVED lines=46> */
.L_x_3278:
        /* <DEDUP_REMOVED lines=21> */
.L_x_3273:
[----:B------:R-:W0:Y:S01]  /*97f0*/  LDC.64 R2, c[0x0][0x710] ;  /* 0x0001c400ff027b82 */ /* 0x000e220000000a00 */
[----:B------:R-:W-:Y:S02]  /*9800*/  F2FP.F16.F32.PACK_AB R29, R28, R29 ;  /* 0x0000001d1c1d723e */ /* 0x000fe400000000ff */
[----:B------:R-:W-:-:S03]  /*9810*/  IADD3 R0, PT, PT, R0, 0x80, RZ ;  /* 0x0000008000007810 */ /* 0x000fc60007ffe0ff */
[----:B0-----:R4:W-:Y:S04]  /*9820*/  STG.E desc[UR6][R2.64], R29 ;  /* 0x0000001d02007986 */ /* 0x0019e8000c101906 */
.L_x_3266:
[----:B0-----:R-:W-:Y:S05]  /*9830*/  BSYNC.RECONVERGENT B1 ;  /* 0x0000000000017941 */ /* 0x001fea0003800200 */
.L_x_3231:
[----:B------:R-:W-:Y:S05]  /*9840*/  WARPSYNC.ALL ;  /* 0x0000000000007948 */ /* 0x000fea0003800000 */
[----:B------:R-:W-:-:S13]  /*9850*/  ISETP.GE.AND P0, PT, R0, UR4, PT ;  /* 0x0000000400007c0c */ /* 0x000fda000bf06270 */
[----:B------:R-:W-:Y:S05]  /*9860*/  @P0 EXIT ;  /* 0x000000000000094d */ /* 0x000fea0003800000 */
[----:B------:R-:W0:Y:S08]  /*9870*/  LDC.64 R6, c[0x0][0x738] ;  /* 0x0001ce00ff067b82 */ /* 0x000e300000000a00 */
[----:B-1234-:R-:W1:Y:S08]  /*9880*/  LDC.64 R2, c[0x0][0x720] ;  /* 0x0001c800ff027b82 */ /* 0x01ee700000000a00 */
[----:B------:R-:W2:Y:S01]  /*9890*/  LDC.64 R4, c[0x0][0x730] ;  /* 0x0001cc00ff047b82 */ /* 0x000ea20000000a00 */
[----:B0-----:R-:W3:Y:S07]  /*98a0*/  LDG.E.64 R6, desc[UR6][R6.64] ;  /* 0x0000000606067981 */ /* 0x001eee000c1e1b00 */
[----:B------:R-:W0:Y:S01]  /*98b0*/  LDC.64 R14, c[0x0][0x740] ;  /* 0x0001d000ff0e7b82 */ /* 0x000e220000000a00 */
[----:B-1----:R-:W0:Y:S07]  /*98c0*/  LDG.E.64 R2, desc[UR6][R2.64] ;  /* 0x0000000602027981 */ /* 0x002e2e000c1e1b00 */
[----:B------:R-:W1:Y:S01]  /*98d0*/  LDC.64 R18, c[0x0][0x748] ;  /* 0x0001d200ff127b82 */ /* 0x000e620000000a00 */
[----:B--2---:R-:W1:Y:S07]  /*98e0*/  LDG.E.64 R4, desc[UR6][R4.64] ;  /* 0x0000000604047981 */ /* 0x004e6e000c1e1b00 */
[----:B------:R-:W2:Y:S01]  /*98f0*/  LDC.64 R16, c[0x0][0x718] ;  /* 0x0001c600ff107b82 */ /* 0x000ea20000000a00 */
[----:B------:R-:W-:Y:S01]  /*9900*/  ISETP.NE.AND P1, PT, RZ, UR5, PT ;  /* 0x00000005ff007c0c */ /* 0x000fe2000bf25270 */
[----:B------:R-:W-:Y:S01]  /*9910*/  HFMA2 R30, -RZ, RZ, 0, 0 ;  /* 0x00000000ff1e7431 */ /* 0x000fe200000001ff */
[----:B------:R-:W-:-:S02]  /*9920*/  MOV R29, RZ ;  /* 0x000000ff001d7202 */ /* 0x000fc40000000f00 */
[----:B---3--:R-:W-:-:S04]  /*9930*/  ISETP.LT.U32.AND P0, PT, R6, 0x1, PT ;  /* 0x000000010600780c */ /* 0x008fc80003f01070 */
[----:B------:R-:W-:-:S04]  /*9940*/  ISETP.LT.AND.EX P0, PT, R7, RZ, PT, P0 ;  /* 0x000000ff0700720c */ /* 0x000fc80003f01300 */
[----:B------:R-:W-:Y:S01]  /*9950*/  SEL R9, R6, 0x1, P0 ;  /* 0x0000000106097807 */ /* 0x000fe20000000000 */
[-C--:B0-----:R-:W-:Y:S01]  /*9960*/  IMAD R8, R3, R14.reuse, RZ ;  /* 0x0000000e03087224 */ /* 0x081fe200078e02ff */
[----:B------:R-:W-:Y:S01]  /*9970*/  SEL R13, R7, RZ, P0 ;  /* 0x000000ff070d7207 */ /* 0x000fe20000000000 */
[----:B------:R-:W-:Y:S01]  /*9980*/  IMAD.WIDE.U32 R10, R2, R14, RZ ;  /* 0x0000000e020a7225 */ /* 0x000fe200078e00ff */
[----:B------:R-:W-:-:S03]  /*9990*/  SEL R0, R9, R6, !P1 ;  /* 0x0000000609007207 */ /* 0x000fc60004800000 */
[----:B------:R-:W-:Y:S01]  /*99a0*/  IMAD R3, R2, R15, R8 ;  /* 0x0000000f02037224 */ /* 0x000fe200078e0208 */
[----:B------:R-:W-:Y:S02]  /*99b0*/  SEL R2, R13, R7, !P1 ;  /* 0x000000070d027207 */ /* 0x000fe40004800000 */
[----:B------:R-:W-:Y:S02]  /*99c0*/  ISETP.GE.U32.AND P0, PT, R0, 0x1, PT ;  /* 0x000000010000780c */ /* 0x000fe40003f06070 */
[----:B-1----:R-:W-:Y:S02]  /*99d0*/  LEA R6, P2, R4, R18, 0x3 ;  /* 0x0000001204067211 */ /* 0x002fe400078418ff */
[----:B------:R-:W-:Y:S02]  /*99e0*/  ISETP.GE.AND.EX P0, PT, R2, RZ, PT, P0 ;  /* 0x000000ff0200720c */ /* 0x000fe40003f06300 */
[----:B--2---:R-:W-:Y:S02]  /*99f0*/  LEA R8, P1, R10, R16, 0x2 ;  /* 0x000000100a087211 */ /* 0x004fe400078210ff */
[----:B------:R-:W-:-:S02]  /*9a00*/  IADD3 R3, PT, PT, R11, R3, RZ ;  /* 0x000000030b037210 */ /* 0x000fc40007ffe0ff */
[----:B------:R-:W-:Y:S02]  /*9a10*/  LEA.HI.X R7, R4, R19, R5, 0x3, P2 ;  /* 0x0000001304077211 */ /* 0x000fe400010f1c05 */
[----:B------:R-:W-:-:S05]  /*9a20*/  LEA.HI.X R9, R10, R17, R3, 0x2, P1 ;  /* 0x000000110a097211 */ /* 0x000fca00008f1403 */
[----:B------:R-:W-:Y:S05]  /*9a30*/  @!P0 BRA `(.L_x_3279) ;  /* 0x0000001000d08947 */ /* 0x000fea0003800000 */
[----:B------:R-:W2:Y:S04]  /*9a40*/  LDG.E.U16 R4, desc[UR6][R8.64] ;  /* 0x0000000608047981 */ /* 0x000ea8000c1e1500 */
[----:B------:R-:W3:Y:S01]  /*9a50*/  LDG.E.U16 R5, desc[UR6][R8.64+0x2] ;  /* 0x0000020608057981 */ /* 0x000ee2000c1e1500 */
[C---:B------:R-:W-:Y:S02]  /*9a60*/  ISETP.GE.U32.AND P0, PT, R0.reuse, 0x8, PT ;  /* 0x000000080000780c */ /* 0x040fe40003f06070 */
[----:B------:R-:W-:Y:S02]  /*9a70*/  LOP3.LUT R3, R0, 0x7, RZ, 0xc0, !PT ;  /* 0x0000000700037812 */ /* 0x000fe400078ec0ff */
[----:B------:R-:W-:Y:S02]  /*9a80*/  ISETP.GE.U32.AND.EX P0, PT, R2, RZ, PT, P0 ;  /* 0x000000ff0200720c */ /* 0x000fe40003f06100 */
[----:B------:R-:W-:-:S02]  /*9a90*/  MOV R29, RZ ;  /* 0x000000ff001d7202 */ /* 0x000fc40000000f00 */
[----:B------:R-:W-:Y:S01]  /*9aa0*/  MOV R30, RZ ;  /* 0x000000ff001e7202 */ /* 0x000fe20000000f00 */
[----:B--2---:R-:W-:Y:S02]  /*9ab0*/  HADD2.F32 R4, -RZ, R4.H0_H0 ;  /* 0x20000004ff047230 */ /* 0x004fe40000004100 */
[----:B---3--:R-:W-:-:S06]  /*9ac0*/  HADD2.F32 R5, -RZ, R5.H0_H0 ;  /* 0x20000005ff057230 */ /* 0x008fcc0000004100 */
[----:B------:R-:W-:Y:S05]  /*9ad0*/  @!P0 BRA `(.L_x_3280) ;  /* 0x0000000800608947 */ /* 0x000fea0003800000 */
[----:B------:R-:W0:Y:S01]  /*9ae0*/  LDC.64 R12, c[0x0][0x728] ;  /* 0x0001ca00ff0c7b82 */ /* 0x000e220000000a00 */
[----:B------:R-:W-:Y:S01]  /*9af0*/  HFMA2 R29, -RZ, RZ, 0, 0 ;  /* 0x00000000ff1d7431 */ /* 0x000fe200000001ff */
[----:B------:R-:W-:Y:S01]  /*9b00*/  MOV R11, R7 ;  /* 0x00000007000b7202 */ /* 0x000fe20000000f00 */
[----:B------:R-:W1:Y:S01]  /*9b10*/  LDCU.64 UR4, c[0x0][0x758] ;  /* 0x0000eb00ff0477ac */ /* 0x000e620008000a00 */
[----:B------:R-:W-:Y:S02]  /*9b20*/  LOP3.LUT R8, R2, 0x7fffffff, RZ, 0xc0, !PT ;  /* 0x7fffffff02087812 */ /* 0x000fe400078ec0ff */
[----:B------:R-:W-:Y:S02]  /*9b30*/  MOV R10, R6 ;  /* 0x00000006000a7202 */ /* 0x000fe40000000f00 */
[----:B------:R-:W-:-:S07]  /*9b40*/  LOP3.LUT R7, R0, 0xfffffff8, RZ, 0xc0, !PT ;  /* 0xfffffff800077812 */ /* 0x000fce00078ec0ff */
.L_x_3281:
        /* <DEDUP_REMOVED lines=17> */
[----:B------:R-:W-:Y:S02]  /*9c60*/  LEA R34, P1, R26, R12, 0x2 ;  /* 0x0000000c1a227211 */ /* 0x000fe400078210ff */
[----:B------:R-:W-:Y:S01]  /*9c70*/  IADD3 R2, PT, PT, R27, R25, RZ ;  /* 0x000000191b027210 */ /* 0x000fe20007ffe0ff */
[----:B------:R-:W-:Y:S01]  /*9c80*/  IMAD R9, R36, UR5, R9 ;  /* 0x0000000524097c24 */ /* 0x000fe2000f8e0209 */
[-C--:B------:R-:W-:Y:S02]  /*9c90*/  LEA.HI.X R25, R32, R13.reuse, R6, 0x2, P0 ;  /* 0x0000000d20197211 */ /* 0x080fe400000f1406 */
[----:B------:R-:W-:Y:S01]  /*9ca0*/  LEA.HI.X R35, R26, R13, R2, 0x2, P1 ;  /* 0x0000000d1a237211 */ /* 0x000fe200008f1402 */
[----:B------:R-:W-:-:S02]  /*9cb0*/  IMAD.WIDE.U32 R26, R36, UR4, RZ ;  /* 0x00000004241a7c25 */ /* 0x000fc4000f8e00ff */
[----:B------:R-:W2:Y:S02]  /*9cc0*/  LDG.E.U16 R31, desc[UR6][R24.64] ;  /* 0x00000006181f7981 */ /* 0x000ea4000c1e1500 */
[----:B----4-:R-:W-:Y:S01]  /*9cd0*/  IMAD R23, R23, UR4, RZ ;  /* 0x0000000417177c24 */ /* 0x010fe2000f8e02ff */
[----:B------:R-:W-:Y:S01]  /*9ce0*/  IADD3 R9, PT, PT, R27, R9, RZ ;  /* 0x000000091b097210 */ /* 0x000fe20007ffe0ff */
[----:B------:R0:W3:Y:S01]  /*9cf0*/  LDG.E.U16 R6, desc[UR6][R24.64+0x2] ;  /* 0x0000020618067981 */ /* 0x0000e2000c1e1500 */
[----:B-----5:R-:W-:-:S03]  /*9d00*/  IMAD R27, R21, UR4, RZ ;  /* 0x00000004151b7c24 */ /* 0x020fc6000f8e02ff */
[----:B------:R-:W4:Y:S01]  /*9d10*/  LDG.E.U16 R2, desc[UR6][R34.64+0x2] ;  /* 0x0000020622027981 */ /* 0x000f22000c1e1500 */
[----:B------:R-:W-:-:S03]  /*9d20*/  IMAD R15, R15, UR4, RZ ;  /* 0x000000040f0f7c24 */ /* 0x000fc6000f8e02ff */
[----:B------:R-:W5:Y:S01]  /*9d30*/  LDG.E.U16 R32, desc[UR6][R34.64] ;  /* 0x0000000622207981 */ /* 0x000f62000c1e1500 */
[----:B0-----:R-:W-:-:S04]  /*9d40*/  LEA R24, P0, R26, R12, 0x2 ;  /* 0x0000000c1a187211 */ /* 0x001fc800078010ff */
[----:B------:R-:W-:Y:S01]  /*9d50*/  LEA.HI.X R25, R26, R13, R9, 0x2, P0 ;  /* 0x0000000d1a197211 */ /* 0x000fe200000f1409 */
[C---:B------:R-:W-:Y:S02]  /*9d60*/  IMAD R26, R22.reuse, UR5, R23 ;  /* 0x00000005161a7c24 */ /* 0x040fe4000f8e0217 */
[----:B------:R-:W-:Y:S02]  /*9d70*/  IMAD.WIDE.U32 R22, R22, UR4, RZ ;  /* 0x0000000416167c25 */ /* 0x000fe4000f8e00ff */
[----:B------:R-:W5:Y:S02]  /*9d80*/  LDG.E.U16 R28, desc[UR6][R24.64] ;  /* 0x00000006181c7981 */ /* 0x000f64000c1e1500 */
[C---:B------:R-:W-:Y:S02]  /*9d90*/  IMAD R27, R20.reuse, UR5, R27 ;  /* 0x00000005141b7c24 */ /* 0x040fe4000f8e021b */
[----:B------:R-:W-:Y:S01]  /*9da0*/  IMAD.WIDE.U32 R20, R20, UR4, RZ ;  /* 0x0000000414147c25 */ /* 0x000fe2000f8e00ff */
[----:B------:R0:W5:Y:S01]  /*9db0*/  LDG.E.U16 R9, desc[UR6][R24.64+0x2] ;  /* 0x0000020618097981 */ /* 0x000162000c1e1500 */
[----:B------:R-:W-:-:S03]  /*9dc0*/  IADD3 R23, PT, PT, R23, R26, RZ ;  /* 0x0000001a17177210 */ /* 0x000fc60007ffe0ff */
[----:B------:R-:W-:Y:S01]  /*9dd0*/  IADD3 R27, PT, PT, R21, R27, RZ ;  /* 0x0000001b151b7210 */ /* 0x000fe20007ffe0ff */
[----:B------:R-:W-:Y:S01]  /*9de0*/  IMAD R21, R14, UR5, R15 ;  /* 0x000000050e157c24 */ /* 0x000fe2000f8e020f */
[-C--:B------:R-:W-:Y:S02]  /*9df0*/  LEA R26, P1, R20, R12.reuse, 0x2 ;  /* 0x0000000c141a7211 */ /* 0x080fe400078210ff */
[----:B0-----:R-:W-:Y:S01]  /*9e00*/  LEA R24, P0, R22, R12, 0x2 ;  /* 0x0000000c16187211 */ /* 0x001fe200078010ff */
[----:B------:R-:W-:-:S03]  /*9e10*/  IMAD.WIDE.U32 R14, R14, UR4, RZ ;  /* 0x000000040e0e7c25 */ /* 0x000fc6000f8e00ff */
[-C--:B------:R-:W-:Y:S01]  /*9e20*/  LEA.HI.X R25, R22, R13.reuse, R23, 0x2, P0 ;  /* 0x0000000d16197211 */ /* 0x080fe200000f1417 */
[----:B------:R-:W-:Y:S01]  /*9e30*/  IMAD R19, R19, UR4, RZ ;  /* 0x0000000413137c24 */ /* 0x000fe2000f8e02ff */
[----:B------:R-:W-:Y:S02]  /*9e40*/  LEA.HI.X R27, R20, R13, R27, 0x2, P1 ;  /* 0x0000000d141b7211 */ /* 0x000fe400008f141b */
[----:B------:R-:W-:Y:S01]  /*9e50*/  IADD3 R15, PT, PT, R15, R21, RZ ;  /* 0x000000150f0f7210 */ /* 0x000fe20007ffe0ff */
[----:B------:R-:W5:Y:S01]  /*9e60*/  LDG.E.U16 R33, desc[UR6][R24.64+0x2] ;  /* 0x0000020618217981 */ /* 0x000f62000c1e1500 */
[----:B------:R-:W-:Y:S01]  /*9e70*/  LEA R22, P0, R14, R12, 0x2 ;  /* 0x0000000c0e167211 */ /* 0x000fe200078010ff */
[C---:B------:R-:W-:Y:S02]  /*9e80*/  IMAD.WIDE.U32 R20, R18.reuse, UR4, RZ ;  /* 0x0000000412147c25 */ /* 0x040fe4000f8e00ff */
[----:B------:R-:W5:Y:S02]  /*9e90*/  LDG.E.U16 R34, desc[UR6][R26.64] ;  /* 0x000000061a227981 */ /* 0x000f64000c1e1500 */
[----:B------:R-:W-:-:S02]  /*9ea0*/  IMAD R19, R18, UR5, R19 ;  /* 0x0000000512137c24 */ /* 0x000fc4000f8e0213 */
[----:B------:R-:W-:Y:S01]  /*9eb0*/  IMAD R17, R17, UR4, RZ ;  /* 0x0000000411117c24 */ /* 0x000fe2000f8e02ff */
[----:B------:R-:W5:Y:S01]  /*9ec0*/  LDG.E.U16 R25, desc[UR6][R24.64] ;  /* 0x0000000618197981 */ /* 0x000f62000c1e1500 */
[----:B------:R-:W-:Y:S02]  /*9ed0*/  LEA.HI.X R23, R14, R13, R15, 0x2, P0 ;  /* 0x0000000d0e177211 */ /* 0x000fe400000f140f */
[C---:B------:R-:W-:Y:S01]  /*9ee0*/  IMAD R17, R16.reuse, UR5, R17 ;  /* 0x0000000510117c24 */ /* 0x040fe2000f8e0211 */
[----:B------:R-:W-:Y:S01]  /*9ef0*/  IADD3 R15, PT, PT, R21, R19, RZ ;  /* 0x00000013150f7210 */ /* 0x000fe20007ffe0ff */
[----:B------:R-:W-:Y:S01]  /*9f00*/  IMAD.WIDE.U32 R18, R16, UR4, RZ ;  /* 0x0000000410127c25 */ /* 0x000fe2000f8e00ff */
[C---:B------:R-:W-:Y:S01]  /*9f10*/  LEA R14, P0, R20.reuse, R12, 0x2 ;  /* 0x0000000c140e7211 */ /* 0x040fe200078010ff */
[----:B------:R-:W5:Y:S04]  /*9f20*/  LDG.E.U16 R21, desc[UR6][R22.64+0x2] ;  /* 0x0000020616157981 */ /* 0x000f68000c1e1500 */
[----:B------:R-:W5:Y:S01]  /*9f30*/  LDG.E.U16 R24, desc[UR6][R26.64+0x2] ;  /* 0x000002061a187981 */ /* 0x000f62000c1e1500 */
[----:B------:R-:W-:-:S02]  /*9f40*/  LEA.HI.X R15, R20, R13, R15, 0x2, P0 ;  /* 0x0000000d140f7211 */ /* 0x000fc400000f140f */
[----:B------:R-:W-:Y:S01]  /*9f50*/  LEA R16, P0, R18, R12, 0x2 ;  /* 0x0000000c12107211 */ /* 0x000fe200078010ff */
[----:B------:R0:W5:Y:S01]  /*9f60*/  LDG.E.U16 R20, desc[UR6][R22.64] ;  /* 0x0000000616147981 */ /* 0x000162000c1e1500 */
[----:B------:R-:W-:-:S03]  /*9f70*/  IADD3 R17, PT, PT, R19, R17, RZ ;  /* 0x0000001113117210 */ /* 0x000fc60007ffe0ff */
[----:B------:R-:W5:Y:S01]  /*9f80*/  LDG.E.U16 R35, desc[UR6][R14.64+0x2] ;  /* 0x000002060e237981 */ /* 0x000f62000c1e1500 */
[----:B------:R-:W-:-:S03]  /*9f90*/  LEA.HI.X R17, R18, R13, R17, 0x2, P0 ;  /* 0x0000000d12117211 */ /* 0x000fc600000f1411 */
        /* <DEDUP_REMOVED lines=11> */
[----:B----4-:R-:W-:-:S03]  /*a050*/  HADD2.F32 R2, -RZ, R2.H0_H0 ;  /* 0x20000002ff027230 */ /* 0x010fc60000004100 */
[CC--:B0-----:R-:W-:Y:S01]  /*a060*/  FMUL.FTZ R23, R5.reuse, R6.reuse ;  /* 0x0000000605177220 */ /* 0x0c1fe20000410000 */
[C---:B------:R-:W-:Y:S01]  /*a070*/  FMUL.FTZ R6, R4.reuse, R6 ;  /* 0x0000000604067220 */ /* 0x040fe20000410000 */
[----:B-----5:R-:W-:Y:S02]  /*a080*/  HADD2.F32 R32, -RZ, R32.H0_H0 ;  /* 0x20000020ff207230 */ /* 0x020fe40000004100 */
[CC--:B-1----:R-:W-:Y:S01]  /*a090*/  FMUL.FTZ R15, R5.reuse, R2.reuse ;  /* 0x00000002050f7220 */ /* 0x0c2fe20000410000 */
[CC--:B------:R-:W-:Y:S01]  /*a0a0*/  FFMA.FTZ R23, R4.reuse, R31.reuse, -R23 ;  /* 0x0000001f04177223 */ /* 0x0c0fe20000010817 */
[C---:B------:R-:W-:Y:S01]  /*a0b0*/  FMUL.FTZ R14, R4.reuse, R2 ;  /* 0x00000002040e7220 */ /* 0x040fe20000410000 */
[----:B------:R-:W-:Y:S01]  /*a0c0*/  FFMA.FTZ R6, R5, R31, R6 ;  /* 0x0000001f05067223 */ /* 0x000fe20000010006 */
[----:B------:R-:W-:Y:S01]  /*a0d0*/  FFMA.FTZ R2, R4, R32, -R15 ;  /* 0x0000002004027223 */ /* 0x000fe2000001080f */
[----:B------:R-:W-:Y:S01]  /*a0e0*/  FADD.FTZ R23, R23, R30 ;  /* 0x0000001e17177221 */ /* 0x000fe20000010000 */
[----:B------:R-:W-:-:S02]  /*a0f0*/  HADD2.F32 R28, -RZ, R28.H0_H0 ;  /* 0x2000001cff1c7230 */ /* 0x000fc40000004100 */
[----:B------:R-:W-:Y:S02]  /*a100*/  HADD2.F32 R16, -RZ, R9.H0_H0 ;  /* 0x20000009ff107230 */ /* 0x000fe40000004100 */
[----:B------:R-:W-:Y:S01]  /*a110*/  FADD.FTZ R6, R6, R29 ;  /* 0x0000001d06067221 */ /* 0x000fe20000010000 */
[C---:B------:R-:W-:Y:S02]  /*a120*/  FFMA.FTZ R9, R5.reuse, R32, R14 ;  /* 0x0000002005097223 */ /* 0x040fe4000001000e */
[-C--:B------:R-:W-:Y:S01]  /*a130*/  FMUL.FTZ R15, R5, R16.reuse ;  /* 0x00000010050f7220 */ /* 0x080fe20000410000 */
[----:B------:R-:W-:Y:S01]  /*a140*/  FADD.FTZ R2, R23, R2 ;  /* 0x0000000217027221 */ /* 0x000fe20000010000 */
[C---:B------:R-:W-:Y:S02]  /*a150*/  FMUL.FTZ R16, R4.reuse, R16 ;  /* 0x0000001004107220 */ /* 0x040fe40000410000 */
[-C--:B------:R-:W-:Y:S01]  /*a160*/  FFMA.FTZ R15, R4, R28.reuse, -R15 ;  /* 0x0000001c040f7223 */ /* 0x080fe2000001080f */
[----:B------:R-:W-:Y:S01]  /*a170*/  FADD.FTZ R6, R6, R9 ;  /* 0x0000000906067221 */ /* 0x000fe20000010000 */
[----:B------:R-:W-:-:S02]  /*a180*/  FFMA.FTZ R9, R5, R28, R16 ;  /* 0x0000001c05097223 */ /* 0x000fc40000010010 */
[----:B------:R-:W-:Y:S01]  /*a190*/  FADD.FTZ R2, R2, R15 ;  /* 0x0000000f02027221 */ /* 0x000fe20000010000 */
[----:B------:R-:W-:Y:S02]  /*a1a0*/  HADD2.F32 R33, -RZ, R33.H0_H0 ;  /* 0x20000021ff217230 */ /* 0x000fe40000004100 */
[----:B------:R-:W-:-:S03]  /*a1b0*/  FADD.FTZ R6, R6, R9 ;  /* 0x0000000906067221 */ /* 0x000fc60000010000 */
[-C--:B------:R-:W-:Y:S01]  /*a1c0*/  FMUL.FTZ R15, R5, R33.reuse ;  /* 0x00000021050f7220 */ /* 0x080fe20000410000 */
[----:B------:R-:W-:Y:S02]  /*a1d0*/  HADD2.F32 R34, -RZ, R34.H0_H0 ;  /* 0x20000022ff227230 */ /* 0x000fe40000004100 */
[----:B------:R-:W-:Y:S02]  /*a1e0*/  HADD2.F32 R25, -RZ, R25.H0_H0 ;  /* 0x20000019ff197230 */ /* 0x000fe40000004100 */
[----:B------:R-:W-:-:S03]  /*a1f0*/  FMUL.FTZ R14, R4, R33 ;  /* 0x00000021040e7220 */ /* 0x000fc60000410000 */
[----:B------:R-:W-:Y:S01]  /*a200*/  FFMA.FTZ R15, R4, R25, -R15 ;  /* 0x00000019040f7223 */ /* 0x000fe2000001080f */
[----:B------:R-:W-:-:S03]  /*a210*/  HADD2.F32 R24, -RZ, R24.H0_H0 ;  /* 0x20000018ff187230 */ /* 0x000fc60000004100 */
[----:B------:R-:W-:Y:S02]  /*a220*/  FADD.FTZ R2, R2, R15 ;  /* 0x0000000f02027221 */ /* 0x000fe40000010000 */
[CC--:B------:R-:W-:Y:S01]  /*a230*/  FMUL.FTZ R9, R5.reuse, R24.reuse ;  /* 0x0000001805097220 */ /* 0x0c0fe20000410000 */
[----:B------:R-:W-:Y:S02]  /*a240*/  HADD2.F32 R21, -RZ, R21.H0_H0 ;  /* 0x20000015ff157230 */ /* 0x000fe40000004100 */
[C---:B------:R-:W-:Y:S01]  /*a250*/  FFMA.FTZ R25, R5.reuse, R25, R14 ;  /* 0x0000001905197223 */ /* 0x040fe2000001000e */
[C---:B------:R-:W-:Y:S01]  /*a260*/  FMUL.FTZ R24, R4.reuse, R24 ;  /* 0x0000001804187220 */ /* 0x040fe20000410000 */
[-C--:B------:R-:W-:Y:S01]  /*a270*/  FFMA.FTZ R9, R4, R34.reuse, -R9 ;  /* 0x0000002204097223 */ /* 0x080fe20000010809 */
[----:B------:R-:W-:Y:S02]  /*a280*/  HADD2.F32 R20, -RZ, R20.H0_H0 ;  /* 0x20000014ff147230 */ /* 0x000fe40000004100 */
[----:B------:R-:W-:Y:S01]  /*a290*/  FADD.FTZ R6, R6, R25 ;  /* 0x0000001906067221 */ /* 0x000fe20000010000 */
[C---:B------:R-:W-:Y:S01]  /*a2a0*/  FFMA.FTZ R15, R5.reuse, R34, R24 ;  /* 0x00000022050f7223 */ /* 0x040fe20000010018 */
[----:B------:R-:W-:Y:S01]  /*a2b0*/  FADD.FTZ R2, R2, R9 ;  /* 0x0000000902027221 */ /* 0x000fe20000010000 */
[----:B------:R-:W-:Y:S01]  /*a2c0*/  FMUL.FTZ R9, R5, R21 ;  /* 0x0000001505097220 */ /* 0x000fe20000410000 */
[----:B------:R-:W-:-:S02]  /*a2d0*/  HADD2.F32 R35, -RZ, R35.H0_H0 ;  /* 0x20000023ff237230 */ /* 0x000fc40000004100 */
[----:B------:R-:W-:Y:S01]  /*a2e0*/  FMUL.FTZ R14, R4, R21 ;  /* 0x00000015040e7220 */ /* 0x000fe20000410000 */
[----:B------:R-:W-:Y:S01]  /*a2f0*/  FADD.FTZ R6, R6, R15 ;  /* 0x0000000f06067221 */ /* 0x000fe20000010000 */
[CC--:B------:R-:W-:Y:S01]  /*a300*/  FFMA.FTZ R9, R4.reuse, R20.reuse, -R9 ;  /* 0x0000001404097223 */ /* 0x0c0fe20000010809 */
[----:B------:R-:W-:Y:S02]  /*a310*/  HADD2.F32 R19, -RZ, R19.H0_H0 ;  /* 0x20000013ff137230 */ /* 0x000fe40000004100 */
[C---:B------:R-:W-:Y:S01]  /*a320*/  FFMA.FTZ R15, R5.reuse, R20, R14 ;  /* 0x00000014050f7223 */ /* 0x040fe2000001000e */
[----:B------:R-:W-:Y:S02]  /*a330*/  HADD2.F32 R18, -RZ, R18.H0_H0 ;  /* 0x20000012ff127230 */ /* 0x000fe40000004100 */
[-C--:B------:R-:W-:Y:S01]  /*a340*/  FMUL.FTZ R17, R5, R35.reuse ;  /* 0x0000002305117220 */ /* 0x080fe20000410000 */
[----:B------:R-:W-:Y:S01]  /*a350*/  FMUL.FTZ R14, R4, R35 ;  /* 0x00000023040e7220 */ /* 0x000fe20000410000 */
[----:B------:R-:W-:Y:S01]  /*a360*/  FADD.FTZ R2, R2, R9 ;  /* 0x0000000902027221 */ /* 0x000fe20000010000 */
[----:B------:R-:W-:-:S02]  /*a370*/  HADD2.F32 R26, -RZ, R26.H0_H0 ;  /* 0x2000001aff1a7230 */ /* 0x000fc40000004100 */
[-C--:B------:R-:W-:Y:S01]  /*a380*/  FFMA.FTZ R17, R4, R19.reuse, -R17 ;  /* 0x0000001304117223 */ /* 0x080fe20000010811 */
[CC--:B------:R-:W-:Y:S01]  /*a390*/  FMUL.FTZ R9, R5.reuse, R18.reuse ;  /* 0x0000001205097220 */ /* 0x0c0fe20000410000 */
[----:B------:R-:W-:Y:S01]  /*a3a0*/  FADD.FTZ R6, R6, R15 ;  /* 0x0000000f06067221 */ /* 0x000fe20000010000 */
[C---:B------:R-:W-:Y:S01]  /*a3b0*/  FFMA.FTZ R19, R5.reuse, R19, R14 ;  /* 0x0000001305137223 */ /* 0x040fe2000001000e */
[----:B------:R-:W-:Y:S01]  /*a3c0*/  FMUL.FTZ R18, R4, R18 ;  /* 0x0000001204127220 */ /* 0x000fe20000410000 */
[----:B------:R-:W-:Y:S01]  /*a3d0*/  FADD.FTZ R2, R2, R17 ;  /* 0x0000001102027221 */ /* 0x000fe20000010000 */
[-C--:B------:R-:W-:Y:S01]  /*a3e0*/  FFMA.FTZ R9, R4, R26.reuse, -R9 ;  /* 0x0000001a04097223 */ /* 0x080fe20000010809 */
[----:B------:R-:W-:Y:S01]  /*a3f0*/  FADD.FTZ R6, R6, R19 ;  /* 0x0000001306067221 */ /* 0x000fe20000010000 */
[----:B------:R-:W-:Y:S02]  /*a400*/  FFMA.FTZ R29, R5, R26, R18 ;  /* 0x0000001a051d7223 */ /* 0x000fe40000010012 */
[----:B------:R-:W-:-:S02]  /*a410*/  FADD.FTZ R30, R2, R9 ;  /* 0x00000009021e7221 */ /* 0x000fc40000010000 */
[----:B------:R-:W-:Y:S01]  /*a420*/  FADD.FTZ R29, R6, R29 ;  /* 0x0000001d061d7221 */ /* 0x000fe20000010000 */
[----:B------:R-:W-:Y:S06]  /*a430*/  @P0 BRA `(.L_x_3281) ;  /* 0xfffffff400c40947 */ /* 0x000fec000383ffff */
[----:B------:R-:W-:Y:S02]  /*a440*/  MOV R6, R10 ;  /* 0x0000000a00067202 */ /* 0x000fe40000000f00 */
[----:B------:R-:W-:-:S07]  /*a450*/  MOV R7, R11 ;  /* 0x0000000b00077202 */ /* 0x000fce0000000f00 */
.L_x_3280:
        /* <DEDUP_REMOVED lines=17> */
[----:B---3--:R-:W-:Y:S01]  /*a570*/  IMAD R19, R11, UR4, RZ ;  /* 0x000000040b137c24 */ /* 0x008fe2000f8e02ff */
[----:B0-----:R-:W-:Y:S01]  /*a580*/  LEA R18, P1, R12, R2, 0x2 ;  /* 0x000000020c127211 */ /* 0x001fe200078210ff */
[----:B------:R-:W-:Y:S02]  /*a590*/  IMAD R11, R16, UR5, R17 ;  /* 0x00000005100b7c24 */ /* 0x000fe4000f8e0211 */
[----:B------:R-:W-:-:S03]  /*a5a0*/  IMAD.WIDE.U32 R16, R10, UR4, RZ ;  /* 0x000000040a107c25 */ /* 0x000fc6000f8e00ff */
[----:B------:R-:W-:Y:S01]  /*a5b0*/  IADD3 R13, PT, PT, R13, R11, RZ ;  /* 0x0000000b0d0d7210 */ /* 0x000fe20007ffe0ff */
[----:B------:R-:W-:Y:S01]  /*a5c0*/  IMAD R19, R10, UR5, R19 ;  /* 0x000000050a137c24 */ /* 0x000fe2000f8e0213 */
[----:B------:R-:W-:Y:S01]  /*a5d0*/  LEA R10, P2, R16, R2, 0x2 ;  /* 0x00000002100a7211 */ /* 0x000fe200078410ff */
[----:B----4-:R-:W-:-:S03]  /*a5e0*/  IMAD R15, R15, UR4, RZ ;  /* 0x000000040f0f7c24 */ /* 0x010fc6000f8e02ff */
[----:B------:R-:W-:Y:S02]  /*a5f0*/  IADD3 R11, PT, PT, R17, R19, RZ ;  /* 0x00000013110b7210 */ /* 0x000fe40007ffe0ff */
[-C--:B------:R-:W-:Y:S01]  /*a600*/  LEA.HI.X R19, R12, R3.reuse, R13, 0x2, P1 ;  /* 0x000000030c137211 */ /* 0x080fe200008f140d */
[----:B------:R-:W-:Y:S01]  /*a610*/  IMAD R13, R14, UR5, R15 ;  /* 0x000000050e0d7c24 */ /* 0x000fe2000f8e020f */
[----:B------:R-:W-:Y:S01]  /*a620*/  LEA.HI.X R11, R16, R3, R11, 0x2, P2 ;  /* 0x00000003100b7211 */ /* 0x000fe200010f140b */
[----:B------:R-:W-:Y:S02]  /*a630*/  IMAD.WIDE.U32 R14, R14, UR4, RZ ;  /* 0x000000040e0e7c25 */ /* 0x000fe4000f8e00ff */
[----:B------:R-:W2:Y:S02]  /*a640*/  LDG.E.U16 R22, desc[UR6][R18.64+0x2] ;  /* 0x0000020612167981 */ /* 0x000ea4000c1e1500 */
[----:B-----5:R-:W-:Y:S01]  /*a650*/  IMAD R25, R9, UR4, RZ ;  /* 0x0000000409197c24 */ /* 0x020fe2000f8e02ff */
[-C--:B------:R-:W-:Y:S01]  /*a660*/  LEA R12, P1, R14, R2.reuse, 0x2 ;  /* 0x000000020e0c7211 */ /* 0x080fe200078210ff */
[C---:B------:R-:W-:Y:S01]  /*a670*/  IMAD.WIDE.U32 R16, R8.reuse, UR4, RZ ;  /* 0x0000000408107c25 */ /* 0x040fe2000f8e00ff */
[----:B------:R-:W-:Y:S01]  /*a680*/  IADD3 R9, PT, PT, R15, R13, RZ ;  /* 0x0000000d0f097210 */ /* 0x000fe20007ffe0ff */
[----:B------:R-:W3:Y:S02]  /*a690*/  LDG.E.U16 R21, desc[UR6][R18.64] ;  /* 0x0000000612157981 */ /* 0x000ee4000c1e1500 */
[----:B------:R-:W-:Y:S01]  /*a6a0*/  IMAD R25, R8, UR5, R25 ;  /* 0x0000000508197c24 */ /* 0x000fe2000f8e0219 */
[----:B------:R-:W-:Y:S01]  /*a6b0*/  LEA.HI.X R13, R14, R3, R9, 0x2, P1 ;  /* 0x000000030e0d7211 */ /* 0x000fe200008f1409 */
[----:B------:R-:W4:Y:S01]  /*a6c0*/  LDG.E.U16 R23, desc[UR6][R10.64+0x2] ;  /* 0x000002060a177981 */ /* 0x000f22000c1e1500 */
[----:B------:R-:W-:-:S02]  /*a6d0*/  LEA R2, P1, R16, R2, 0x2 ;  /* 0x0000000210027211 */ /* 0x000fc400078210ff */
[----:B------:R-:W-:Y:S01]  /*a6e0*/  IADD3 R8, PT, PT, R17, R25, RZ ;  /* 0x0000001911087210 */ /* 0x000fe20007ffe0ff */
[----:B------:R-:W5:Y:S03]  /*a6f0*/  LDG.E.U16 R15, desc[UR6][R10.64] ;  /* 0x000000060a0f7981 */ /* 0x000f66000c1e1500 */
[----:B------:R-:W-:Y:S01]  /*a700*/  LEA.HI.X R3, R16, R3, R8, 0x2, P1 ;  /* 0x0000000310037211 */ /* 0x000fe200008f1408 */
[----:B------:R-:W5:Y:S04]  /*a710*/  LDG.E.U16 R17, desc[UR6][R12.64+0x2] ;  /* 0x000002060c117981 */ /* 0x000f68000c1e1500 */
        /* <DEDUP_REMOVED lines=10> */
[C---:B------:R-:W-:Y:S01]  /*a7c0*/  FFMA.FTZ R9, R4.reuse, R21, -R9 ;  /* 0x0000001504097223 */ /* 0x040fe20000010809 */
[----:B-----5:R-:W-:Y:S02]  /*a7d0*/  HADD2.F32 R15, -RZ, R15.H0_H0 ;  /* 0x2000000fff0f7230 */ /* 0x020fe40000004100 */
[CC--:B------:R-:W-:Y:S01]  /*a7e0*/  FMUL.FTZ R11, R5.reuse, R23.reuse ;  /* 0x00000017050b7220 */ /* 0x0c0fe20000410000 */
[----:B------:R-:W-:Y:S01]  /*a7f0*/  FMUL.FTZ R10, R4, R23 ;  /* 0x00000017040a7220 */ /* 0x000fe20000410000 */
[----:B------:R-:W-:Y:S01]  /*a800*/  FFMA.FTZ R22, R5, R21, R22 ;  /* 0x0000001505167223 */ /* 0x000fe20000010016 */
[----:B------:R-:W-:-:S02]  /*a810*/  HADD2.F32 R17, -RZ, R17.H0_H0 ;  /* 0x20000011ff117230 */ /* 0x000fc40000004100 */
[----:B------:R-:W-:Y:S01]  /*a820*/  FADD.FTZ R9, R30, R9 ;  /* 0x000000091e097221 */ /* 0x000fe20000010000 */
[CC--:B0-----:R-:W-:Y:S01]  /*a830*/  FFMA.FTZ R2, R4.reuse, R15.reuse, -R11 ;  /* 0x0000000f04027223 */ /* 0x0c1fe2000001080b */
[----:B------:R-:W-:Y:S01]  /*a840*/  FFMA.FTZ R15, R5, R15, R10 ;  /* 0x0000000f050f7223 */ /* 0x000fe2000001000a */
[----:B------:R-:W-:Y:S02]  /*a850*/  HADD2.F32 R16, -RZ, R16.H0_H0 ;  /* 0x20000010ff107230 */ /* 0x000fe40000004100 */
[----:B------:R-:W-:Y:S01]  /*a860*/  FADD.FTZ R22, R29, R22 ;  /* 0x000000161d167221 */ /* 0x000fe20000010000 */
[-C--:B------:R-:W-:Y:S01]  /*a870*/  FMUL.FTZ R3, R5, R17.reuse ;  /* 0x0000001105037220 */ /* 0x080fe20000410000 */
[----:B------:R-:W-:Y:S01]  /*a880*/  FMUL.FTZ R10, R4, R17 ;  /* 0x00000011040a7220 */ /* 0x000fe20000410000 */
[----:B------:R-:W-:Y:S02]  /*a890*/  HADD2.F32 R14, -RZ, R14.H0_H0 ;  /* 0x2000000eff0e7230 */ /* 0x000fe40000004100 */
[----:B------:R-:W-:Y:S01]  /*a8a0*/  FADD.FTZ R2, R9, R2 ;  /* 0x0000000209027221 */ /* 0x000fe20000010000 */
[----:B------:R-:W-:Y:S01]  /*a8b0*/  FMUL.FTZ R9, R5, R16 ;  /* 0x0000001005097220 */ /* 0x000fe20000410000 */
[----:B------:R-:W-:Y:S01]  /*a8c0*/  FADD.FTZ R15, R22, R15 ;  /* 0x0000000f160f7221 */ /* 0x000fe20000010000 */
[----:B------:R-:W-:-:S02]  /*a8d0*/  HADD2.F32 R8, -RZ, R8.H0_H0 ;  /* 0x20000008ff087230 */ /* 0x000fc40000004100 */
[CC--:B------:R-:W-:Y:S01]  /*a8e0*/  FFMA.FTZ R3, R4.reuse, R14.reuse, -R3 ;  /* 0x0000000e04037223 */ /* 0x0c0fe20000010803 */
[----:B------:R-:W-:Y:S01]  /*a8f0*/  FFMA.FTZ R10, R5, R14, R10 ;  /* 0x0000000e050a7223 */ /* 0x000fe2000001000a */
[----:B------:R-:W-:Y:S02]  /*a900*/  FMUL.FTZ R16, R4, R16 ;  /* 0x0000001004107220 */ /* 0x000fe40000410000 */
[----:B------:R-:W-:Y:S01]  /*a910*/  FADD.FTZ R2, R2, R3 ;  /* 0x0000000302027221 */ /* 0x000fe20000010000 */
[-C--:B------:R-:W-:Y:S01]  /*a920*/  FFMA.FTZ R9, R4, R8.reuse, -R9 ;  /* 0x0000000804097223 */ /* 0x080fe20000010809 */
[----:B------:R-:W-:Y:S01]  /*a930*/  FADD.FTZ R10, R15, R10 ;  /* 0x0000000a0f0a7221 */ /* 0x000fe20000010000 */
[----:B------:R-:W-:Y:S02]  /*a940*/  FFMA.FTZ R29, R5, R8, R16 ;  /* 0x00000008051d7223 */ /* 0x000fe40000010010 */
[----:B------:R-:W-:Y:S02]  /*a950*/  FADD.FTZ R30, R2, R9 ;  /* 0x00000009021e7221 */ /* 0x000fe40000010000 */
[----:B------:R-:W-:-:S07]  /*a960*/  FADD.FTZ R29, R10, R29 ;  /* 0x0000001d0a1d7221 */ /* 0x000fce0000010000 */
.L_x_3282:
        /* <DEDUP_REMOVED lines=8> */
[----:B------:R-:W2:Y:S01]  /*a9f0*/  LDCU.64 UR4, c[0x0][0x758] ;  /* 0x0000eb00ff0477ac */ /* 0x000ea20008000a00 */
[----:B------:R-:W0:Y:S02]  /*aa00*/  LDC.64 R2, c[0x0][0x728] ;  /* 0x0001ca00ff027b82 */ /* 0x000e240000000a00 */
[----:B------:R-:W3:Y:S01]  /*aa10*/  LDG.E.64 R12, desc[UR6][R6.64+0x8] ;  /* 0x00000806060c7981 */ /* 0x000ee2000c1e1b00 */
[----:B--2---:R-:W-:Y:S02]  /*aa20*/  IMAD R9, R9, UR4, RZ ;  /* 0x0000000409097c24 */ /* 0x004fe4000f8e02ff */
[----:B------:R-:W-:-:S04]  /*aa30*/  IMAD.WIDE.U32 R10, R8, UR4, RZ ;  /* 0x00000004080a7c25 */ /* 0x000fc8000f8e00ff */
[----:B------:R-:W-:Y:S01]  /*aa40*/  IMAD R9, R8, UR5, R9 ;  /* 0x0000000508097c24 */ /* 0x000fe2000f8e0209 */
[----:B0-----:R-:W-:Y:S01]  /*aa50*/  LEA R8, P0, R10, R2, 0x2 ;  /* 0x000000020a087211 */ /* 0x001fe200078010ff */
        /* <DEDUP_REMOVED lines=30> */
.L_x_3283:
[----:B------:R-:W-:Y:S05]  /*ac40*/  @P1 BRA `(.L_x_3279) ;  /* 0x00000000004c1947 */ /* 0x000fea0003800000 */
[----:B------:R-:W2:Y:S01]  /*ac50*/  LDG.E.64 R2, desc[UR6][R6.64] ;  /* 0x0000000606027981 */ /* 0x000ea2000c1e1b00 */
[----:B------:R-:W2:Y:S01]  /*ac60*/  LDCU.64 UR4, c[0x0][0x758] ;  /* 0x0000eb00ff0477ac */ /* 0x000ea20008000a00 */
[----:B------:R-:W0:Y:S01]  /*ac70*/  LDC.64 R8, c[0x0][0x728] ;  /* 0x0001ca00ff087b82 */ /* 0x000e220000000a00 */
[----:B--2---:R-:W-:Y:S02]  /*ac80*/  IMAD R3, R3, UR4, RZ ;  /* 0x0000000403037c24 */ /* 0x004fe4000f8e02ff */
[----:B------:R-:W-:-:S04]  /*ac90*/  IMAD.WIDE.U32 R6, R2, UR4, RZ ;  /* 0x0000000402067c25 */ /* 0x000fc8000f8e00ff */
[----:B------:R-:W-:Y:S01]  /*aca0*/  IMAD R3, R2, UR5, R3 ;  /* 0x0000000502037c24 */ /* 0x000fe2000f8e0203 */
[----:B0-----:R-:W-:-:S04]  /*acb0*/  LEA R2, P0, R6, R8, 0x2 ;  /* 0x0000000806027211 */ /* 0x001fc800078010ff */
        /* <DEDUP_REMOVED lines=12> */
.L_x_3279:
[----:B------:R-:W0:Y:S01]  /*ad80*/  LDC.64 R2, c[0x0][0x710] ;  /* 0x0001c400ff027b82 */ /* 0x000e220000000a00 */
[----:B------:R-:W-:-:S05]  /*ad90*/  F2FP.F16.F32.PACK_AB R29, R29, R30 ;  /* 0x0000001e1d1d723e */ /* 0x000fca00000000ff */
[----:B0-----:R-:W-:Y:S01]  /*ada0*/  STG.E desc[UR6][R2.64], R29 ;  /* 0x0000001d02007986 */ /* 0x001fe2000c101906 */
[----:B------:R-:W-:Y:S05]  /*adb0*/  EXIT ;  /* 0x000000000000794d */ /* 0x000fea0003800000 */
.L_x_3230:
        /* <DEDUP_REMOVED lines=14> */
[----:B------:R-:W2:Y:S01]  /*aea0*/  LDCU.128 UR16, c[0x0][0x4c0] ;  /* 0x00009800ff1077ac */ /* 0x000ea20008000c00 */
[----:B------:R-:W3:Y:S01]  /*aeb0*/  LDCU.64 UR14, c[0x0][0x4b8] ;  /* 0x00009700ff0e77ac */ /* 0x000ee20008000a00 */
[----:B0-----:R-:W-:-:S05]  /*aec0*/  IMAD.HI.U32 R12, R0, UR10, R4 ;  /* 0x0000000a000c7c27 */ /* 0x001fca000f8e0004 */
[----:B------:R-:W-:-:S04]  /*aed0*/  SHF.R.U32.HI R13, RZ, UR11, R12 ;  /* 0x0000000bff0d7c19 */ /* 0x000fc8000801160c */
[----:B------:R-:W-:-:S05]  /*aee0*/  IADD3 R5, PT, PT, -R13, RZ, RZ ;  /* 0x000000ff0d057210 */ /* 0x000fca0007ffe1ff */
[----:B-1----:R-:W-:-:S04]  /*aef0*/  IMAD R8, R5, UR12, R0 ;  /* 0x0000000c05087c24 */ /* 0x002fc8000f8e0200 */
[C---:B--2---:R-:W-:Y:S02]  /*af00*/  IMAD R5, R8.reuse, UR16, RZ ;  /* 0x0000001008057c24 */ /* 0x044fe4000f8e02ff */
[C---:B------:R-:W-:Y:S02]  /*af10*/  IMAD R6, R8.reuse, UR17, RZ ;  /* 0x0000001108067c24 */ /* 0x040fe4000f8e02ff */
[C---:B------:R-:W-:Y:S02]  /*af20*/  IMAD R7, R8.reuse, UR18, RZ ;  /* 0x0000001208077c24 */ /* 0x040fe4000f8e02ff */
[C---:B------:R-:W-:Y:S02]  /*af30*/  IMAD R10, R8.reuse, UR19, RZ ;  /* 0x00000013080a7c24 */ /* 0x040fe4000f8e02ff */
[C---:B---3--:R-:W-:Y:S02]  /*af40*/  IMAD R4, R8.reuse, UR14, RZ ;  /* 0x0000000e08047c24 */ /* 0x048fe4000f8e02ff */
[----:B------:R-:W-:Y:S01]  /*af50*/  IMAD R8, R8, UR15, RZ ;  /* 0x0000000f08087c24 */ /* 0x000fe2000f8e02ff */
[----:B------:R-:W-:Y:S06]  /*af60*/  @!P0 BRA `(.L_x_3287) ;  /* 0x0000001800588947 */ /* 0x000fec0003800000 */
[----:B------:R-:W0:Y:S01]  /*af70*/  LDCU.64 UR12, c[0x0][0x398] ;  /* 0x00007300ff0c77ac */ /* 0x000e220008000a00 */
[----:B------:R-:W-:Y:S02]  /*af80*/  MOV R12, RZ ;  /* 0x000000ff000c7202 */ /* 0x000fe40000000f00 */
[----:B------:R-:W-:Y:S01]  /*af90*/  ISETP.NE.AND P0, PT, R3, 0x2, PT ;  /* 0x000000020300780c */ /* 0x000fe20003f05270 */
[----:B------:R-:W1:Y:S01]  /*afa0*/  LDCU UR10, c[0x0][0x3a0] ;  /* 0x00007400ff0a77ac */ /* 0x000e620008000800 */
[----:B------:R-:W2:Y:S01]  /*afb0*/  LDCU.128 UR16, c[0x0][0x4d0] ;  /* 0x00009a00ff1077ac */ /* 0x000ea20008000c00 */
[----:B------:R-:W3:Y:S01]  /*afc0*/  LDCU.64 UR14, c[0x0][0x4e0] ;  /* 0x00009c00ff0e77ac */ /* 0x000ee20008000a00 */
[----:B0-----:R-:W-:-:S05]  /*afd0*/  IMAD.HI.U32 R14, R13, UR13, R12 ;  /* 0x0000000d0d0e7c27 */ /* 0x001fca000f8e000c */
[----:B-1----:R-:W-:-:S04]  /*afe0*/  SHF.R.U32.HI R15, RZ, UR10, R14 ;  /* 0x0000000aff0f7c19 */ /* 0x002fc8000801160e */
[----:B------:R-:W-:-:S05]  /*aff0*/  IADD3 R9, PT, PT, -R15, RZ, RZ ;  /* 0x000000ff0f097210 */ /* 0x000fca0007ffe1ff */
[----:B------:R-:W-:-:S04]  /*b000*/  IMAD R13, R9, UR12, R13 ;  /* 0x0000000c090d7c24 */ /* 0x000fc8000f8e020d */
[C---:B--2---:R-:W-:Y:S02]  /*b010*/  IMAD R4, R13.reuse, UR16, R4 ;  /* 0x000000100d047c24 */ /* 0x044fe4000f8e0204 */
[C---:B------:R-:W-:Y:S02]  /*b020*/  IMAD R8, R13.reuse, UR17, R8 ;  /* 0x000000110d087c24 */ /* 0x040fe4000f8e0208 */
[C---:B------:R-:W-:Y:S02]  /*b030*/  IMAD R5, R13.reuse, UR18, R5 ;  /* 0x000000120d057c24 */ /* 0x040fe4000f8e0205 */
[C---:B------:R-:W-:Y:S02]  /*b040*/  IMAD R6, R13.reuse, UR19, R6 ;  /* 0x000000130d067c24 */ /* 0x040fe4000f8e0206 */
[C---:B---3--:R-:W-:Y:S02]  /*b050*/  IMAD R7, R13.reuse, UR14, R7 ;  /* 0x0000000e0d077c24 */ /* 0x048fe4000f8e0207 */
[----:B------:R-:W-:Y:S01]  /*b060*/  IMAD R10, R13, UR15, R10 ;  /* 0x0000000f0d0a7c24 */ /* 0x000fe2000f8e020a */
[----:B------:R-:W-:Y:S06]  /*b070*/  @!P0 BRA `(.L_x_3287) ;  /* 0x0000001800148947 */ /* 0x000fec0003800000 */
[----:B------:R-:W0:Y:S01]  /*b080*/  LDCU.64 UR10, c[0x0][0x3a8] ;  /* 0x00007500ff0a77ac */ /* 0x000e220008000a00 */
[----:B------:R-:W-:Y:S01]  /*b090*/  HFMA2 R14, -RZ, RZ, 0, 0 ;  /* 0x00000000ff0e7431 */ /* 0x000fe200000001ff */
[----:B------:R-:W-:Y:S01]  /*b0a0*/  ISETP.NE.AND P0, PT, R3, 0x3, PT ;  /* 0x000000030300780c */ /* 0x000fe20003f05270 */
[----:B------:R-:W1:Y:S01]  /*b0b0*/  LDCU UR12, c[0x0][0x3a4] ;  /* 0x00007480ff0c77ac */ /* 0x000e620008000800 */
[----:B------:R-:W2:Y:S01]  /*b0c0*/  LDCU.64 UR14, c[0x0][0x4e8] ;  /* 0x00009d00ff0e77ac */ /* 0x000ea20008000a00 */
[----:B------:R-:W3:Y:S01]  /*b0d0*/  LDCU.128 UR16, c[0x0][0x4f0] ;  /* 0x00009e00ff1077ac */ /* 0x000ee20008000c00 */
[----:B0-----:R-:W-:-:S05]  /*b0e0*/  IMAD.HI.U32 R12, R15, UR10, R14 ;  /* 0x0000000a0f0c7c27 */ /* 0x001fca000f8e000e */
[----:B------:R-:W-:-:S04]  /*b0f0*/  SHF.R.U32.HI R13, RZ, UR11, R12 ;  /* 0x0000000bff0d7c19 */ /* 0x000fc8000801160c */
[----:B------:R-:W-:-:S05]  /*b100*/  IADD3 R9, PT, PT, -R13, RZ, RZ ;  /* 0x000000ff0d097210 */ /* 0x000fca0007ffe1ff */
[----:B-1----:R-:W-:-:S04]  /*b110*/  IMAD R15, R9, UR12, R15 ;  /* 0x0000000c090f7c24 */ /* 0x002fc8000f8e020f */
[C---:B--2---:R-:W-:Y:S02]  /*b120*/  IMAD R4, R15.reuse, UR14, R4 ;  /* 0x0000000e0f047c24 */ /* 0x044fe4000f8e0204 */
[C---:B------:R-:W-:Y:S02]  /*b130*/  IMAD R8, R15.reuse, UR15, R8 ;  /* 0x0000000f0f087c24 */ /* 0x040fe4000f8e0208 */
[C---:B---3--:R-:W-:Y:S02]  /*b140*/  IMAD R5, R15.reuse, UR16, R5 ;  /* 0x000000100f057c24 */ /* 0x048fe4000f8e0205 */
[C---:B------:R-:W-:Y:S02]  /*b150*/  IMAD R6, R15.reuse, UR17, R6 ;  /* 0x000000110f067c24 */ /* 0x040fe4000f8e0206 */
[C---:B------:R-:W-:Y:S02]  /*b160*/  IMAD R7, R15.reuse, UR18, R7 ;  /* 0x000000120f077c24 */ /* 0x040fe4000f8e0207 */
[----:B------:R-:W-:Y:S01]  /*b170*/  IMAD R10, R15, UR19, R10 ;  /* 0x000000130f0a7c24 */ /* 0x000fe2000f8e020a */
        /* <DEDUP_REMOVED lines=19> */
[----:B------:R-:W-:Y:S02]  /*b2b0*/  MOV R14, RZ ;  /* 0x000000ff000e7202 */ /* 0x000fe40000000f00 */
        /* <DEDUP_REMOVED lines=16> */
[----:B------:R-:W-:Y:S01]  /*b3c0*/  HFMA2 R12, -RZ, RZ, 0, 0 ;  /* 0x00000000ff0c7431 */ /* 0x000fe200000001ff */
        /* <DEDUP_REMOVED lines=304> */
[----:B------:R-:W-:Y:S01]  /*c6d0*/  ISETP.NE.AND P0, PT, R3, 0x18, PT ;  /* 0x000000180300780c */ /* 0x000fe20003f05270 */
[----:B------:R-:W0:Y:S01]  /*c6e0*/  LDCU.64 UR12, c[0x0][0x4a0] ;  /* 0x00009400ff0c77ac */ /* 0x000e220008000a00 */
[----:B------:R-:W-:Y:S01]  /*c6f0*/  HFMA2 R12, -RZ, RZ, 0, 0 ;  /* 0x00000000ff0c7431 */ /* 0x000fe200000001ff */
[----:B------:R-:W1:Y:S01]  /*c700*/  LDC.64 R16, c[0x0][0x700] ;  /* 0x0001c000ff107b82 */ /* 0x000e620000000a00 */
[----:B------:R-:W2:Y:S01]  /*c710*/  LDCU UR10, c[0x0][0x4a8] ;  /* 0x00009500ff0a77ac */ /* 0x000ea20008000800 */
[----:B------:R-:W3:Y:S06]  /*c720*/  LDCU.128 UR16, c[0x0][0x6e0] ;  /* 0x0000dc00ff1077ac */ /* 0x000eec0008000c00 */
[----:B------:R-:W4:Y:S08]  /*c730*/  LDC.64 R14, c[0x0][0x708] ;  /* 0x0001c200ff0e7b82 */ /* 0x000f300000000a00 */
[----:B------:R-:W5:Y:S01]  /*c740*/  @P0 LDC.64 R22, c[0x0][0x4b0] ;  /* 0x00012c00ff160b82 */ /* 0x000f620000000a00 */
[----:B0-----:R-:W-:-:S05]  /*c750*/  IMAD.HI.U32 R20, R13, UR13, R12 ;  /* 0x0000000d0d147c27 */ /* 0x001fca000f8e000c */
[----:B--2---:R-:W-:Y:S01]  /*c760*/  SHF.R.U32.HI R21, RZ, UR10, R20 ;  /* 0x0000000aff157c19 */ /* 0x004fe20008011614 */
[----:B------:R-:W0:Y:S01]  /*c770*/  LDCU.64 UR10, c[0x0][0x6f0] ;  /* 0x0000de00ff0a77ac */ /* 0x000e220008000a00 */
[----:B------:R-:W2:Y:S01]  /*c780*/  @P0 LDC R24, c[0x0][0x4ac] ;  /* 0x00012b00ff180b82 */ /* 0x000ea20000000800 */
[----:B------:R-:W-:Y:S02]  /*c790*/  @P0 MOV R20, RZ ;  /* 0x000000ff00140202 */ /* 0x000fe40000000f00 */
[----:B------:R-:W-:-:S05]  /*c7a0*/  IADD3 R9, PT, PT, -R21, RZ, RZ ;  /* 0x000000ff15097210 */ /* 0x000fca0007ffe1ff */
[----:B------:R-:W1:Y:S01]  /*c7b0*/  @P0 LDC.64 R18, c[0x0][0x6f8] ;  /* 0x0001be00ff120b82 */ /* 0x000e620000000a00 */
[----:B------:R-:W-:-:S04]  /*c7c0*/  IMAD R13, R9, UR12, R13 ;  /* 0x0000000c090d7c24 */ /* 0x000fc8000f8e020d */
[C---:B---3--:R-:W-:Y:S02]  /*c7d0*/  IMAD R4, R13.reuse, UR16, R4 ;  /* 0x000000100d047c24 */ /* 0x048fe4000f8e0204 */
[----:B------:R-:W-:Y:S02]  /*c7e0*/  IMAD R8, R13, UR17, R8 ;  /* 0x000000110d087c24 */ /* 0x000fe4000f8e0208 */
[----:B-----5:R-:W-:-:S04]  /*c7f0*/  @P0 IMAD.HI.U32 R12, R21, R22, R20 ;  /* 0x00000016150c0227 */ /* 0x020fc800078e0014 */
[C---:B------:R-:W-:Y:S01]  /*c800*/  IMAD R5, R13.reuse, UR18, R5 ;  /* 0x000000120d057c24 */ /* 0x040fe2000f8e0205 */
[----:B------:R-:W-:Y:S01]  /*c810*/  @P0 SHF.R.U32.HI R12, RZ, R23, R12 ;  /* 0x00000017ff0c0219 */ /* 0x000fe2000001160c */
[C---:B------:R-:W-:Y:S02]  /*c820*/  IMAD R6, R13.reuse, UR19, R6 ;  /* 0x000000130d067c24 */ /* 0x040fe4000f8e0206 */
[C---:B0-----:R-:W-:Y:S01]  /*c830*/  IMAD R7, R13.reuse, UR10, R7 ;  /* 0x0000000a0d077c24 */ /* 0x041fe2000f8e0207 */
[----:B------:R-:W-:Y:S01]  /*c840*/  @P0 IADD3 R11, PT, PT, -R12, RZ, RZ ;  /* 0x000000ff0c0b0210 */ /* 0x000fe20007ffe1ff */
[----:B------:R-:W-:-:S04]  /*c850*/  IMAD R10, R13, UR11, R10 ;  /* 0x0000000b0d0a7c24 */ /* 0x000fc8000f8e020a */
[----:B--2---:R-:W-:-:S04]  /*c860*/  @P0 IMAD R21, R11, R24, R21 ;  /* 0x000000180b150224 */ /* 0x004fc800078e0215 */
[C---:B-1----:R-:W-:Y:S02]  /*c870*/  @P0 IMAD R4, R21.reuse, R18, R4 ;  /* 0x0000001215040224 */ /* 0x042fe400078e0204 */
[C---:B------:R-:W-:Y:S02]  /*c880*/  @P0 IMAD R8, R21.reuse, R19, R8 ;  /* 0x0000001315080224 */ /* 0x040fe400078e0208 */
[C---:B------:R-:W-:Y:S02]  /*c890*/  @P0 IMAD R5, R21.reuse, R16, R5 ;  /* 0x0000001015050224 */ /* 0x040fe400078e0205 */
[C---:B------:R-:W-:Y:S02]  /*c8a0*/  @P0 IMAD R6, R21.reuse, R17, R6 ;  /* 0x0000001115060224 */ /* 0x040fe400078e0206 */
[C---:B----4-:R-:W-:Y:S02]  /*c8b0*/  @P0 IMAD R7, R21.reuse, R14, R7 ;  /* 0x0000000e15070224 */ /* 0x050fe400078e0207 */
[----:B------:R-:W-:-:S07]  /*c8c0*/  @P0 IMAD R10, R21, R15, R10 ;  /* 0x0000000f150a0224 */ /* 0x000fce00078e020a */
.L_x_3287:
[----:B------:R-:W0:Y:S01]  /*c8d0*/  LDCU.128 UR12, c[0x0][0x730] ;  /* 0x0000e600ff0c77ac */ /* 0x000e220008000c00 */
        /* <DEDUP_REMOVED lines=26> */
[----:B------:R-:W-:Y:S02]  /*ca80*/  IADD3 R12, P1, PT, R7, UR12, RZ ;  /* 0x0000000c070c7c10 */ /* 0x000fe4000ff3e0ff */
[C---:B------:R-:W-:Y:S02]  /*ca90*/  LEA R10, P2, R8.reuse, R17, 0x2 ;  /* 0x00000011080a7211 */ /* 0x040fe400078410ff */
[----:B------:R-:W-:Y:S02]  /*caa0*/  IADD3 R7, PT, PT, R9, R19, RZ ;  /* 0x0000001309077210 */ /* 0x000fe40007ffe0ff */
[----:B------:R-:W-:Y:S02]  /*cab0*/  IADD3.X R13, PT, PT, RZ, UR13, RZ, P1, !PT ;  /* 0x0000000dff0d7c10 */ /* 0x000fe40008ffe4ff */
[----:B------:R-:W-:-:S03]  /*cac0*/  LEA.HI.X R11, R8, R11, R7, 0x2, P2 ;  /* 0x0000000b080b7211 */ /* 0x000fc600010f1407 */
[----:B------:R-:W-:Y:S05]  /*cad0*/  @!P0 BRA `(.L_x_3289) ;  /* 0x0000001000f08947 */ /* 0x000fea0003800000 */
[----:B------:R-:W2:Y:S01]  /*cae0*/  LDG.E.64 R12, desc[UR6][R12.64] ;  /* 0x000000060c0c7981 */ /* 0x000ea2000c1e1b00 */
[----:B------:R-:W2:Y:S03]  /*caf0*/  LDCU.64 UR12, c[0x0][0x748] ;  /* 0x0000e900ff0c77ac */ /* 0x000ea60008000a00 */
[----:B------:R-:W3:Y:S01]  /*cb00*/  LDG.E.U16 R14, desc[UR6][R10.64] ;  /* 0x000000060a0e7981 */ /* 0x000ee2000c1e1500 */
[----:B------:R-:W0:Y:S03]  /*cb10*/  LDCU.64 UR10, c[0x0][0x728] ;  /* 0x0000e500ff0a77ac */ /* 0x000e260008000a00 */
[----:B------:R3:W4:Y:S01]  /*cb20*/  LDG.E.U16 R15, desc[UR6][R10.64+0x2] ;  /* 0x000002060a0f7981 */ /* 0x000722000c1e1500 */
[C---:B------:R-:W-:Y:S01]  /*cb30*/  ISETP.GE.U32.AND P0, PT, R5.reuse, 0x8, PT ;  /* 0x000000080500780c */ /* 0x040fe20003f06070 */
[----:B------:R-:W-:Y:S01]  /*cb40*/  BSSY.RECONVERGENT B3, `(.L_x_3290) ;  /* 0x00000a2000037945 */ /* 0x000fe20003800200 */
[----:B------:R-:W-:Y:S01]  /*cb50*/  HFMA2 R32, -RZ, RZ, 0, 0 ;  /* 0x00000000ff207431 */ /* 0x000fe200000001ff */
[----:B------:R-:W-:-:S02]  /*cb60*/  LOP3.LUT R9, R5, 0x7, RZ, 0xc0, !PT ;  /* 0x0000000705097812 */ /* 0x000fc400078ec0ff */
[----:B------:R-:W-:Y:S02]  /*cb70*/  ISETP.GE.U32.AND.EX P0, PT, R27, RZ, PT, P0 ;  /* 0x000000ff1b00720c */ /* 0x000fe40003f06100 */
[----:B------:R-:W-:Y:S02]  /*cb80*/  MOV R28, RZ ;  /* 0x000000ff001c7202 */ /* 0x000fe40000000f00 */
[----:B0-----:R-:W-:-:S04]  /*cb90*/  IADD3 R7, P1, PT, R6, UR10, RZ ;  /* 0x0000000a06077c10 */ /* 0x001fc8000ff3e0ff */
[----:B------:R-:W-:Y:S02]  /*cba0*/  IADD3.X R8, PT, PT, RZ, UR11, RZ, P1, !PT ;  /* 0x0000000bff087c10 */ /* 0x000fe40008ffe4ff */
[----:B--2---:R-:W-:-:S04]  /*cbb0*/  LEA R24, P2, R12, UR12, 0x3 ;  /* 0x0000000c0c187c11 */ /* 0x004fc8000f8418ff */
[----:B------:R-:W-:Y:S01]  /*cbc0*/  LEA.HI.X R25, R12, UR13, R13, 0x3, P2 ;  /* 0x0000000d0c197c11 */ /* 0x000fe200090f1c0d */
[----:B---3--:R-:W-:Y:S02]  /*cbd0*/  HADD2.F32 R10, -RZ, R14.H0_H0 ;  /* 0x2000000eff0a7230 */ /* 0x008fe40000004100 */
[----:B----4-:R-:W-:Y:S01]  /*cbe0*/  HADD2.F32 R11, -RZ, R15.H0_H0 ;  /* 0x2000000fff0b7230 */ /* 0x010fe20000004100 */
[----:B------:R-:W-:Y:S06]  /*cbf0*/  @!P0 BRA `(.L_x_3291) ;  /* 0x0000000800588947 */ /* 0x000fec0003800000 */
[----:B------:R-:W-:Y:S01]  /*cc00*/  BSSY.RECONVERGENT B4, `(.L_x_3291) ;  /* 0x0000095000047945 */ /* 0x000fe20003800200 */
[----:B------:R-:W-:Y:S02]  /*cc10*/  LOP3.LUT R27, R27, 0x7fffffff, RZ, 0xc0, !PT ;  /* 0x7fffffff1b1b7812 */ /* 0x000fe400078ec0ff */
[----:B------:R-:W-:Y:S02]  /*cc20*/  LOP3.LUT R26, R5, 0xfffffff8, RZ, 0xc0, !PT ;  /* 0xfffffff8051a7812 */ /* 0x000fe400078ec0ff */
[----:B------:R-:W-:-:S07]  /*cc30*/  MOV R32, RZ ;  /* 0x000000ff00207202 */ /* 0x000fce0000000f00 */
.L_x_3292:
        /* <DEDUP_REMOVED lines=16> */
[----:B------:R-:W-:Y:S01]  /*cd40*/  LEA R36, P1, R30, R7, 0x2 ;  /* 0x000000071e247211 */ /* 0x000fe200078210ff */
[----:B----4-:R-:W-:-:S03]  /*cd50*/  IMAD R25, R25, UR8, RZ ;  /* 0x0000000819197c24 */ /* 0x010fc6000f8e02ff */
[----:B------:R-:W-:-:S04]  /*cd60*/  IADD3 R29, PT, PT, R31, R29, RZ ;  /* 0x0000001d1f1d7210 */ /* 0x000fc80007ffe0ff */
[----:B------:R-:W-:Y:S01]  /*cd70*/  LEA.HI.X R37, R30, R8, R29, 0x2, P1 ;  /* 0x000000081e257211 */ /* 0x000fe200008f141d */
[C---:B------:R-:W-:Y:S02]  /*cd80*/  IMAD R30, R24.reuse, UR9, R25 ;  /* 0x00000009181e7c24 */ /* 0x040fe4000f8e0219 */
[----:B------:R-:W-:Y:S01]  /*cd90*/  IMAD.WIDE.U32 R24, R24, UR8, RZ ;  /* 0x0000000818187c25 */ /* 0x000fe2000f8e00ff */
[CC--:B------:R-:W-:Y:S02]  /*cda0*/  LEA R12, P0, R34.reuse, R7.reuse, 0x2 ;  /* 0x00000007220c7211 */ /* 0x0c0fe400078010ff */
[----:B------:R-:W-:Y:S02]  /*cdb0*/  IADD3 R6, PT, PT, R35, R6, RZ ;  /* 0x0000000623067210 */ /* 0x000fe40007ffe0ff */
[----:B------:R-:W-:Y:S01]  /*cdc0*/  IADD3 R30, PT, PT, R25, R30, RZ ;  /* 0x0000001e191e7210 */ /* 0x000fe20007ffe0ff */
[----:B-----5:R-:W-:Y:S01]  /*cdd0*/  IMAD R25, R23, UR8, RZ ;  /* 0x0000000817197c24 */ /* 0x020fe2000f8e02ff */
[-C--:B------:R-:W-:Y:S01]  /*cde0*/  LEA.HI.X R13, R34, R8.reuse, R6, 0x2, P0 ;  /* 0x00000008220d7211 */ /* 0x080fe200000f1406 */
[----:B------:R-:W-:Y:S01]  /*cdf0*/  IMAD R29, R39, UR8, RZ ;  /* 0x00000008271d7c24 */ /* 0x000fe2000f8e02ff */
[----:B------:R-:W-:Y:S01]  /*ce00*/  LEA R34, P0, R24, R7, 0x2 ;  /* 0x0000000718227211 */ /* 0x000fe200078010ff */
[C---:B------:R-:W-:Y:S01]  /*ce10*/  IMAD R25, R22.reuse, UR9, R25 ;  /* 0x0000000916197c24 */ /* 0x040fe2000f8e0219 */
[----:B------:R-:W2:Y:S01]  /*ce20*/  LDG.E.U16 R6, desc[UR6][R36.64+0x2] ;  /* 0x0000020624067981 */ /* 0x000ea2000c1e1500 */
[----:B------:R-:W-:Y:S01]  /*ce30*/  IMAD.WIDE.U32 R22, R22, UR8, RZ ;  /* 0x0000000816167c25 */ /* 0x000fe2000f8e00ff */
[----:B------:R-:W-:-:S02]  /*ce40*/  LEA.HI.X R35, R24, R8, R30, 0x2, P0 ;  /* 0x0000000818237211 */ /* 0x000fc400000f141e */
[----:B------:R-:W3:Y:S01]  /*ce50*/  LDG.E.U16 R31, desc[UR6][R12.64] ;  /* 0x000000060c1f7981 */ /* 0x000ee2000c1e1500 */
[C---:B------:R-:W-:Y:S01]  /*ce60*/  IMAD R24, R38.reuse, UR9, R29 ;  /* 0x0000000926187c24 */ /* 0x040fe2000f8e021d */
[----:B------:R-:W-:Y:S01]  /*ce70*/  IADD3 R23, PT, PT, R23, R25, RZ ;  /* 0x0000001917177210 */ /* 0x000fe20007ffe0ff */
[----:B------:R-:W-:Y:S01]  /*ce80*/  IMAD.WIDE.U32 R38, R38, UR8, RZ ;  /* 0x0000000826267c25 */ /* 0x000fe2000f8e00ff */
[----:B------:R-:W4:Y:S03]  /*ce90*/  LDG.E.U16 R30, desc[UR6][R34.64] ;  /* 0x00000006221e7981 */ /* 0x000f26000c1e1500 */
[----:B------:R-:W-:Y:S01]  /*cea0*/  IMAD R21, R21, UR8, RZ ;  /* 0x0000000815157c24 */ /* 0x000fe2000f8e02ff */
[----:B------:R0:W5:Y:S04]  /*ceb0*/  LDG.E.U16 R29, desc[UR6][R34.64+0x2] ;  /* 0x00000206221d7981 */ /* 0x000168000c1e1500 */
[----:B------:R-:W4:Y:S01]  /*cec0*/  LDG.E.U16 R12, desc[UR6][R12.64+0x2] ;  /* 0x000002060c0c7981 */ /* 0x000f22000c1e1500 */
[----:B------:R-:W-:Y:S01]  /*ced0*/  IADD3 R24, PT, PT, R39, R24, RZ ;  /* 0x0000001827187210 */ /* 0x000fe20007ffe0ff */
[----:B------:R-:W-:-:S02]  /*cee0*/  IMAD R19, R19, UR8, RZ ;  /* 0x0000000813137c24 */ /* 0x000fc4000f8e02ff */
[----:B------:R1:W5:Y:S01]  /*cef0*/  LDG.E.U16 R13, desc[UR6][R36.64] ;  /* 0x00000006240d7981 */ /* 0x000362000c1e1500 */
[-C--:B0-----:R-:W-:Y:S02]  /*cf00*/  LEA R34, P0, R38, R7.reuse, 0x2 ;  /* 0x0000000726227211 */ /* 0x081fe400078010ff */
[----:B-1----:R-:W-:-:S04]  /*cf10*/  LEA R36, P1, R22, R7, 0x2 ;  /* 0x0000000716247211 */ /* 0x002fc800078210ff */
[-C--:B------:R-:W-:Y:S01]  /*cf20*/  LEA.HI.X R37, R22, R8.reuse, R23, 0x2, P1 ;  /* 0x0000000816257211 */ /* 0x080fe200008f1417 */
[C---:B------:R-:W-:Y:S02]  /*cf30*/  IMAD R23, R20.reuse, UR9, R21 ;  /* 0x0000000914177c24 */ /* 0x040fe4000f8e0215 */
[----:B------:R-:W-:Y:S01]  /*cf40*/  IMAD.WIDE.U32 R20, R20, UR8, RZ ;  /* 0x0000000814147c25 */ /* 0x000fe2000f8e00ff */
[----:B------:R-:W-:-:S03]  /*cf50*/  LEA.HI.X R35, R38, R8, R24, 0x2, P0 ;  /* 0x0000000826237211 */ /* 0x000fc600000f1418 */
[----:B------:R-:W-:Y:S01]  /*cf60*/  IMAD.WIDE.U32 R24, R18, UR8, RZ ;  /* 0x0000000812187c25 */ /* 0x000fe2000f8e00ff */
[----:B------:R-:W-:Y:S01]  /*cf70*/  LEA R22, P0, R20, R7, 0x2 ;  /* 0x0000000714167211 */ /* 0x000fe200078010ff */
[----:B------:R-:W5:Y:S01]  /*cf80*/  LDG.E.U16 R33, desc[UR6][R34.64+0x2] ;  /* 0x0000020622217981 */ /* 0x000f62000c1e1500 */
[----:B------:R-:W-:Y:S01]  /*cf90*/  IADD3 R21, PT, PT, R21, R23, RZ ;  /* 0x0000001715157210 */ /* 0x000fe20007ffe0ff */
[----:B------:R-:W-:-:S03]  /*cfa0*/  IMAD R19, R18, UR9, R19 ;  /* 0x0000000912137c24 */ /* 0x000fc6000f8e0213 */
[-C--:B------:R-:W-:Y:S02]  /*cfb0*/  LEA.HI.X R23, R20, R8.reuse, R21, 0x2, P0 ;  /* 0x0000000814177211 */ /* 0x080fe400000f1415 */
[C---:B------:R-:W-:Y:S02]  /*cfc0*/  LEA R18, P0, R24.reuse, R7, 0x2 ;  /* 0x0000000718127211 */ /* 0x040fe400078010ff */
[----:B------:R-:W-:Y:S01]  /*cfd0*/  IADD3 R19, PT, PT, R25, R19, RZ ;  /* 0x0000001319137210 */ /* 0x000fe20007ffe0ff */
[----:B------:R-:W-:Y:S01]  /*cfe0*/  IMAD R20, R17, UR8, RZ ;  /* 0x0000000811147c24 */ /* 0x000fe2000f8e02ff */
[----:B------:R-:W5:Y:S02]  /*cff0*/  LDG.E.U16 R34, desc[UR6][R34.64] ;  /* 0x0000000622227981 */ /* 0x000f64000c1e1500 */
[----:B------:R-:W-:Y:S01]  /*d000*/  LEA.HI.X R19, R24, R8, R19, 0x2, P0 ;  /* 0x0000000818137211 */ /* 0x000fe200000f1413 */
[C---:B------:R-:W-:Y:S01]  /*d010*/  IMAD R21, R16.reuse, UR9, R20 ;  /* 0x0000000910157c24 */ /* 0x040fe2000f8e0214 */
[----:B------:R-:W5:Y:S04]  /*d020*/  LDG.E.U16 R17, desc[UR6][R22.64+0x2] ;  /* 0x0000020616117981 */ /* 0x000f68000c1e1500 */
[----:B------:R0:W5:Y:S04]  /*d030*/  LDG.E.U16 R24, desc[UR6][R22.64] ;  /* 0x0000000616187981 */ /* 0x000168000c1e1500 */
[----:B------:R-:W5:Y:S04]  /*d040*/  LDG.E.U16 R35, desc[UR6][R36.64+0x2] ;  /* 0x0000020624237981 */ /* 0x000f68000c1e1500 */
[----:B------:R-:W5:Y:S01]  /*d050*/  LDG.E.U16 R25, desc[UR6][R18.64] ;  /* 0x0000000612197981 */ /* 0x000f62000c1e1500 */
[----:B0-----:R-:W-:-:S03]  /*d060*/  IMAD.WIDE.U32 R22, R16, UR8, RZ ;  /* 0x0000000810167c25 */ /* 0x001fc6000f8e00ff */
[----:B------:R0:W5:Y:S01]  /*d070*/  LDG.E.U16 R16, desc[UR6][R18.64+0x2] ;  /* 0x0000020612107981 */ /* 0x000162000c1e1500 */
[----:B------:R-:W-:-:S03]  /*d080*/  LEA R20, P0, R22, R7, 0x2 ;  /* 0x0000000716147211 */ /* 0x000fc600078010ff */
[----:B------:R-:W5:Y:S01]  /*d090*/  LDG.E.U16 R36, desc[UR6][R36.64] ;  /* 0x0000000624247981 */ /* 0x000f62000c1e1500 */
[----:B------:R-:W-:-:S04]  /*d0a0*/  IADD3 R21, PT, PT, R23, R21, RZ ;  /* 0x0000001517157210 */ /* 0x000fc80007ffe0ff */
[----:B------:R-:W-:-:S05]  /*d0b0*/  LEA.HI.X R21, R22, R8, R21, 0x2, P0 ;  /* 0x0000000816157211 */ /* 0x000fca00000f1415 */
[----:B------:R-:W5:Y:S04]  /*d0c0*/  LDG.E.U16 R37, desc[UR6][R20.64+0x2] ;  /* 0x0000020614257981 */ /* 0x000f68000c1e1500 */
[----:B------:R1:W5:Y:S01]  /*d0d0*/  LDG.E.U16 R38, desc[UR6][R20.64] ;  /* 0x0000000614267981 */ /* 0x000362000c1e1500 */
[----:B------:R-:W-:-:S04]  /*d0e0*/  IADD3 R26, P0, PT, R26, -0x8, RZ ;  /* 0xfffffff81a1a7810 */ /* 0x000fc80007f1e0ff */
[----:B------:R-:W-:Y:S02]  /*d0f0*/  IADD3.X R27, PT, PT, R27, -0x1, RZ, P0, !PT ;  /* 0xffffffff1b1b7810 */ /* 0x000fe400007fe4ff */
[----:B------:R-:W-:-:S04]  /*d100*/  ISETP.NE.U32.AND P0, PT, R26, RZ, PT ;  /* 0x000000ff1a00720c */ /* 0x000fc80003f05070 */
[----:B------:R-:W-:Y:S01]  /*d110*/  ISETP.NE.AND.EX P0, PT, R27, RZ, PT, P0 ;  /* 0x000000ff1b00720c */ /* 0x000fe20003f05300 */
[----:B--2---:R-:W-:Y:S02]  /*d120*/  HADD2.F32 R6, -RZ, R6.H0_H0 ;  /* 0x20000006ff067230 */ /* 0x004fe40000004100 */
[----:B---3--:R-:W-:-:S03]  /*d130*/  HADD2.F32 R31, -RZ, R31.H0_H0 ;  /* 0x2000001fff1f7230 */ /* 0x008fc60000004100 */
[----:B0-----:R-:W-:Y:S01]  /*d140*/  FMUL.FTZ R19, R11, R6 ;  /* 0x000000060b137220 */ /* 0x001fe20000410000 */
[----:B----4-:R-:W-:Y:S02]  /*d150*/  HADD2.F32 R12, -RZ, R12.H0_H0 ;  /* 0x2000000cff0c7230 */ /* 0x010fe40000004100 */
[----:B-----5:R-:W-:-:S03]  /*d160*/  HADD2.F32 R29, -RZ, R29.H0_H0 ;  /* 0x2000001dff1d7230 */ /* 0x020fc60000004100 */
[-C--:B------:R-:W-:Y:S01]  /*d170*/  FMUL.FTZ R23, R11, R12.reuse ;  /* 0x0000000c0b177220 */ /* 0x080fe20000410000 */
[----:B------:R-:W-:-:S03]  /*d180*/  FMUL.FTZ R12, R10, R12 ;  /* 0x0000000c0a0c7220 */ /* 0x000fc60000410000 */
[CC--:B------:R-:W-:Y:S01]  /*d190*/  FFMA.FTZ R23, R10.reuse, R31.reuse, -R23 ;  /* 0x0000001f0a177223 */ /* 0x0c0fe20000010817 */
[----:B------:R-:W-:Y:S02]  /*d1a0*/  HADD2.F32 R13, -RZ, R13.H0_H0 ;  /* 0x2000000dff0d7230 */ /* 0x000fe40000004100 */
[----:B------:R-:W-:Y:S01]  /*d1b0*/  FFMA.FTZ R31, R11, R31, R12 ;  /* 0x0000001f0b1f7223 */ /* 0x000fe2000001000c */
[C---:B------:R-:W-:Y:S01]  /*d1c0*/  FMUL.FTZ R6, R10.reuse, R6 ;  /* 0x000000060a067220 */ /* 0x040fe20000410000 */
[----:B------:R-:W-:Y:S02]  /*d1d0*/  HADD2.F32 R30, -RZ, R30.H0_H0 ;  /* 0x2000001eff1e7230 */ /* 0x000fe40000004100 */
[----:B------:R-:W-:Y:S01]  /*d1e0*/  FADD.FTZ R28, R23, R28 ;  /* 0x0000001c171c7221 */ /* 0x000fe20000010000 */
[C---:B------:R-:W-:Y:S01]  /*d1f0*/  FFMA.FTZ R19, R10.reuse, R13, -R19 ;  /* 0x0000000d0a137223 */ /* 0x040fe20000010813 */
[----:B-1----:R-:W-:Y:S01]  /*d200*/  FMUL.FTZ R21, R11, R29 ;  /* 0x0000001d0b157220 */ /* 0x002fe20000410000 */
[----:B------:R-:W-:Y:S01]  /*d210*/  FADD.FTZ R32, R31, R32 ;  /* 0x000000201f207221 */ /* 0x000fe20000010000 */
[C---:B------:R-:W-:Y:S01]  /*d220*/  FFMA.FTZ R13, R11.reuse, R13, R6 ;  /* 0x0000000d0b0d7223 */ /* 0x040fe20000010006 */
[----:B------:R-:W-:Y:S01]  /*d230*/  FMUL.FTZ R12, R10, R29 ;  /* 0x0000001d0a0c7220 */ /* 0x000fe20000410000 */
[----:B------:R-:W-:Y:S01]  /*d240*/  FADD.FTZ R19, R28, R19 ;  /* 0x000000131c137221 */ /* 0x000fe20000010000 */
[-C--:B------:R-:W-:Y:S01]  /*d250*/  FFMA.FTZ R6, R10, R30.reuse, -R21 ;  /* 0x0000001e0a067223 */ /* 0x080fe20000010815 */
[----:B------:R-:W-:Y:S01]  /*d260*/  FADD.FTZ R13, R32, R13 ;  /* 0x0000000d200d7221 */ /* 0x000fe20000010000 */
[----:B------:R-:W-:-:S02]  /*d270*/  FFMA.FTZ R12, R11, R30, R12 ;  /* 0x0000001e0b0c7223 */ /* 0x000fc4000001000c */
[----:B------:R-:W-:Y:S01]  /*d280*/  FADD.FTZ R6, R19, R6 ;  /* 0x0000000613067221 */ /* 0x000fe20000010000 */
[----:B------:R-:W-:Y:S02]  /*d290*/  HADD2.F32 R33, -RZ, R33.H0_H0 ;  /* 0x20000021ff217230 */ /* 0x000fe40000004100 */
[----:B------:R-:W-:-:S03]  /*d2a0*/  FADD.FTZ R12, R13, R12 ;  /* 0x0000000c0d0c7221 */ /* 0x000fc60000010000 */
[-C--:B------:R-:W-:Y:S01]  /*d2b0*/  FMUL.FTZ R18, R10, R33.reuse ;  /* 0x000000210a127220 */ /* 0x080fe20000410000 */
[----:B------:R-:W-:Y:S01]  /*d2c0*/  FMUL.FTZ R19, R11, R33 ;  /* 0x000000210b137220 */ /* 0x000fe20000410000 */
[----:B------:R-:W-:Y:S02]  /*d2d0*/  HADD2.F32 R34, -RZ, R34.H0_H0 ;  /* 0x20000022ff227230 */ /* 0x000fe40000004100 */
[----:B------:R-:W-:-:S03]  /*d2e0*/  HADD2.F32 R17, -RZ, R17.H0_H0 ;  /* 0x20000011ff117230 */ /* 0x000fc60000004100 */
[-C--:B------:R-:W-:Y:S01]  /*d2f0*/  FFMA.FTZ R13, R11, R34.reuse, R18 ;  /* 0x000000220b0d7223 */ /* 0x080fe20000010012 */
[----:B------:R-:W-:Y:S01]  /*d300*/  FFMA.FTZ R19, R10, R34, -R19 ;  /* 0x000000220a137223 */ /* 0x000fe20000010813 */
[----:B------:R-:W-:Y:S02]  /*d310*/  HADD2.F32 R35, -RZ, R35.H0_H0 ;  /* 0x20000023ff237230 */ /* 0x000fe40000004100 */
[----:B------:R-:W-:-:S03]  /*d320*/  FADD.FTZ R12, R12, R13 ;  /* 0x0000000d0c0c7221 */ /* 0x000fc60000010000 */
[-C--:B------:R-:W-:Y:S01]  /*d330*/  FMUL.FTZ R18, R10, R35.reuse ;  /* 0x000000230a127220 */ /* 0x080fe20000410000 */
[C---:B------:R-:W-:Y:S01]  /*d340*/  FMUL.FTZ R21, R11.reuse, R35 ;  /* 0x000000230b157220 */ /* 0x040fe20000410000 */
[----:B------:R-:W-:Y:S01]  /*d350*/  FADD.FTZ R6, R6, R19 ;  /* 0x0000001306067221 */ /* 0x000fe20000010000 */
[----:B------:R-:W-:Y:S02]  /*d360*/  HADD2.F32 R16, -RZ, R16.H0_H0 ;  /* 0x20000010ff107230 */ /* 0x000fe40000004100 */
[----:B------:R-:W-:Y:S02]  /*d370*/  HADD2.F32 R36, -RZ, R36.H0_H0 ;  /* 0x20000024ff247230 */ /* 0x000fe40000004100 */
[CC--:B------:R-:W-:Y:S01]  /*d380*/  FMUL.FTZ R19, R11.reuse, R17.reuse ;  /* 0x000000110b137220 */ /* 0x0c0fe20000410000 */
[----:B------:R-:W-:Y:S02]  /*d390*/  HADD2.F32 R24, -RZ, R24.H0_H0 ;  /* 0x20000018ff187230 */ /* 0x000fe40000004100 */
[-C--:B------:R-:W-:Y:S01]  /*d3a0*/  FFMA.FTZ R13, R11, R36.reuse, R18 ;  /* 0x000000240b0d7223 */ /* 0x080fe20000010012 */
[C---:B------:R-:W-:Y:S01]  /*d3b0*/  FFMA.FTZ R21, R10.reuse, R36, -R21 ;  /* 0x000000240a157223 */ /* 0x040fe20000010815 */
[----:B------:R-:W-:Y:S01]  /*d3c0*/  FMUL.FTZ R18, R10, R17 ;  /* 0x000000110a127220 */ /* 0x000fe20000410000 */
[----:B------:R-:W-:-:S02]  /*d3d0*/  HADD2.F32 R25, -RZ, R25.H0_H0 ;  /* 0x20000019ff197230 */ /* 0x000fc40000004100 */
[----:B------:R-:W-:Y:S01]  /*d3e0*/  FADD.FTZ R12, R12, R13 ;  /* 0x0000000d0c0c7221 */ /* 0x000fe20000010000 */
[C---:B------:R-:W-:Y:S01]  /*d3f0*/  FMUL.FTZ R17, R11.reuse, R16 ;  /* 0x000000100b117220 */ /* 0x040fe20000410000 */
[----:B------:R-:W-:Y:S01]  /*d400*/  FADD.FTZ R6, R6, R21 ;  /* 0x0000001506067221 */ /* 0x000fe20000010000 */
[CC--:B------:R-:W-:Y:S01]  /*d410*/  FFMA.FTZ R19, R10.reuse, R24.reuse, -R19 ;  /* 0x000000180a137223 */ /* 0x0c0fe20000010813 */
[C---:B------:R-:W-:Y:S01]  /*d420*/  FFMA.FTZ R13, R11.reuse, R24, R18 ;  /* 0x000000180b0d7223 */ /* 0x040fe20000010012 */
[C---:B------:R-:W-:Y:S01]  /*d430*/  FMUL.FTZ R16, R10.reuse, R16 ;  /* 0x000000100a107220 */ /* 0x040fe20000410000 */
[----:B------:R-:W-:Y:S02]  /*d440*/  HADD2.F32 R37, -RZ, R37.H0_H0 ;  /* 0x20000025ff257230 */ /* 0x000fe40000004100 */
[-C--:B------:R-:W-:Y:S01]  /*d450*/  FFMA.FTZ R17, R10, R25.reuse, -R17 ;  /* 0x000000190a117223 */ /* 0x080fe20000010811 */
[----:B------:R-:W-:Y:S01]  /*d460*/  FADD.FTZ R6, R6, R19 ;  /* 0x0000001306067221 */ /* 0x000fe20000010000 */
[----:B------:R-:W-:Y:S01]  /*d470*/  FADD.FTZ R12, R12, R13 ;  /* 0x0000000d0c0c7221 */ /* 0x000fe20000010000 */
[----:B------:R-:W-:Y:S01]  /*d480*/  FFMA.FTZ R25, R11, R25, R16 ;  /* 0x000000190b197223 */ /* 0x000fe20000010010 */
[----:B------:R-:W-:-:S02]  /*d490*/  HADD2.F32 R38, -RZ, R38.H0_H0 ;  /* 0x20000026ff267230 */ /* 0x000fc40000004100 */
[CC--:B------:R-:W-:Y:S01]  /*d4a0*/  FMUL.FTZ R13, R11.reuse, R37.reuse ;  /* 0x000000250b0d7220 */ /* 0x0c0fe20000410000 */
[----:B------:R-:W-:Y:S01]  /*d4b0*/  FMUL.FTZ R16, R10, R37 ;  /* 0x000000250a107220 */ /* 0x000fe20000410000 */
[----:B------:R-:W-:Y:S01]  /*d4c0*/  FADD.FTZ R6, R6, R17 ;  /* 0x0000001106067221 */ /* 0x000fe20000010000 */
[----:B------:R-:W-:Y:S01]  /*d4d0*/  FADD.FTZ R12, R12, R25 ;  /* 0x000000190c0c7221 */ /* 0x000fe20000010000 */
[----:B------:R-:W-:Y:S01]  /*d4e0*/  IADD3 R24, P1, PT, R14, 0x40, RZ ;  /* 0x000000400e187810 */ /* 0x000fe20007f3e0ff */
[-C--:B------:R-:W-:Y:S01]  /*d4f0*/  FFMA.FTZ R13, R10, R38.reuse, -R13 ;  /* 0x000000260a0d7223 */ /* 0x080fe2000001080d */
[----:B------:R-:W-:Y:S02]  /*d500*/  FFMA.FTZ R17, R11, R38, R16 ;  /* 0x000000260b117223 */ /* 0x000fe40000010010 */
[----:B------:R-:W-:Y:S01]  /*d510*/  IADD3.X R25, PT, PT, RZ, R15, RZ, P1, !PT ;  /* 0x0000000fff197210 */ /* 0x000fe20000ffe4ff */
[----:B------:R-:W-:Y:S01]  /*d520*/  FADD.FTZ R28, R6, R13 ;  /* 0x0000000d061c7221 */ /* 0x000fe20000010000 */
[----:B------:R-:W-:Y:S01]  /*d530*/  FADD.FTZ R32, R12, R17 ;  /* 0x000000110c207221 */ /* 0x000fe20000010000 */
[----:B------:R-:W-:Y:S06]  /*d540*/  @P0 BRA `(.L_x_3292) ;  /* 0xfffffff400bc0947 */ /* 0x000fec000383ffff */
[----:B------:R-:W-:Y:S05]  /*d550*/  BSYNC.RECONVERGENT B4 ;  /* 0x0000000000047941 */ /* 0x000fea0003800200 */
.L_x_3291:
[----:B------:R-:W-:Y:S05]  /*d560*/  BSYNC.RECONVERGENT B3 ;  /* 0x0000000000037941 */ /* 0x000fea0003800200 */
.L_x_3290:
        /* <DEDUP_REMOVED lines=24> */
[C---:B------:R-:W-:Y:S02]  /*d6f0*/  LEA R20, P1, R16.reuse, R7, 0x2 ;  /* 0x0000000710147211 */ /* 0x040fe400078210ff */
[----:B------:R-:W-:Y:S01]  /*d700*/  IADD3 R9, PT, PT, R19, R21, RZ ;  /* 0x0000001513097210 */ /* 0x000fe20007ffe0ff */
[----:B-----5:R-:W-:Y:S01]  /*d710*/  IMAD R13, R13, UR10, RZ ;  /* 0x0000000a0d0d7c24 */ /* 0x020fe2000f8e02ff */
[-C--:B------:R-:W-:Y:S02]  /*d720*/  LEA.HI.X R21, R16, R8.reuse, R17, 0x2, P1 ;  /* 0x0000000810157211 */ /* 0x080fe400008f1411 */
[----:B------:R-:W-:Y:S01]  /*d730*/  LEA.HI.X R23, R18, R8, R9, 0x2, P2 ;  /* 0x0000000812177211 */ /* 0x000fe200010f1409 */
[----:B------:R-:W-:-:S02]  /*d740*/  IMAD R9, R14, UR11, R15 ;  /* 0x0000000b0e097c24 */ /* 0x000fc4000f8e020f */
[----:B------:R-:W-:Y:S01]  /*d750*/  IMAD.WIDE.U32 R14, R14, UR10, RZ ;  /* 0x0000000a0e0e7c25 */ /* 0x000fe2000f8e00ff */
[----:B------:R-:W2:Y:S03]  /*d760*/  LDG.E.U16 R27, desc[UR6][R20.64+0x2] ;  /* 0x00000206141b7981 */ /* 0x000ea6000c1e1500 */
[----:B------:R-:W-:Y:S01]  /*d770*/  IMAD.WIDE.U32 R18, R12, UR10, RZ ;  /* 0x0000000a0c127c25 */ /* 0x000fe2000f8e00ff */
[----:B------:R-:W-:Y:S01]  /*d780*/  LEA R16, P1, R14, R7, 0x2 ;  /* 0x000000070e107211 */ /* 0x000fe200078210ff */
[----:B------:R-:W3:Y:S01]  /*d790*/  LDG.E.U16 R30, desc[UR6][R20.64] ;  /* 0x00000006141e7981 */ /* 0x000ee2000c1e1500 */
[----:B------:R-:W-:Y:S01]  /*d7a0*/  IADD3 R9, PT, PT, R15, R9, RZ ;  /* 0x000000090f097210 */ /* 0x000fe20007ffe0ff */
[----:B------:R-:W-:Y:S02]  /*d7b0*/  IMAD R13, R12, UR11, R13 ;  /* 0x0000000b0c0d7c24 */ /* 0x000fe4000f8e020d */
[----:B------:R-:W4:Y:S01]  /*d7c0*/  LDG.E.U16 R26, desc[UR6][R22.64+0x2] ;  /* 0x00000206161a7981 */ /* 0x000f22000c1e1500 */
[----:B------:R-:W-:-:S02]  /*d7d0*/  LEA.HI.X R17, R14, R8, R9, 0x2, P1 ;  /* 0x000000080e117211 */ /* 0x000fc400008f1409 */
[----:B------:R-:W-:Y:S01]  /*d7e0*/  LEA R12, P1, R18, R7, 0x2 ;  /* 0x00000007120c7211 */ /* 0x000fe200078210ff */
[----:B------:R-:W5:Y:S01]  /*d7f0*/  LDG.E.U16 R29, desc[UR6][R22.64] ;  /* 0x00000006161d7981 */ /* 0x000f62000c1e1500 */
[----:B------:R-:W-:-:S03]  /*d800*/  IADD3 R13, PT, PT, R19, R13, RZ ;  /* 0x0000000d130d7210 */ /* 0x000fc60007ffe0ff */
[----:B------:R-:W5:Y:S01]  /*d810*/  LDG.E.U16 R9, desc[UR6][R16.64+0x2] ;  /* 0x0000020610097981 */ /* 0x000f62000c1e1500 */
[----:B------:R-:W-:-:S03]  /*d820*/  LEA.HI.X R13, R18, R8, R13, 0x2, P1 ;  /* 0x00000008120d7211 */ /* 0x000fc600008f140d */
[----:B------:R0:W5:Y:S04]  /*d830*/  LDG.E.U16 R15, desc[UR6][R16.64] ;  /* 0x00000006100f7981 */ /* 0x000168000c1e1500 */
[----:B------:R-:W5:Y:S04]  /*d840*/  LDG.E.U16 R14, desc[UR6][R12.64+0x2] ;  /* 0x000002060c0e7981 */ /* 0x000f68000c1e1500 */
[----:B------:R1:W5:Y:S01]  /*d850*/  LDG.E.U16 R18, desc[UR6][R12.64] ;  /* 0x000000060c127981 */ /* 0x000362000c1e1500 */
        /* <DEDUP_REMOVED lines=8> */
[C---:B0-----:R-:W-:Y:S01]  /*d8e0*/  FFMA.FTZ R17, R11.reuse, R30, R20 ;  /* 0x0000001e0b117223 */ /* 0x041fe20000010014 */
[----:B-----5:R-:W-:Y:S02]  /*d8f0*/  HADD2.F32 R29, -RZ, R29.H0_H0 ;  /* 0x2000001dff1d7230 */ /* 0x020fe40000004100 */
[-C--:B------:R-:W-:Y:S01]  /*d900*/  FMUL.FTZ R21, R11, R26.reuse ;  /* 0x0000001a0b157220 */ /* 0x080fe20000410000 */
[----:B------:R-:W-:Y:S01]  /*d910*/  FMUL.FTZ R26, R10, R26 ;  /* 0x0000001a0a1a7220 */ /* 0x000fe20000410000 */
[----:B------:R-:W-:Y:S01]  /*d920*/  FADD.FTZ R19, R28, R19 ;  /* 0x000000131c137221 */ /* 0x000fe20000010000 */
[----:B------:R-:W-:-:S02]  /*d930*/  HADD2.F32 R9, -RZ, R9.H0_H0 ;  /* 0x20000009ff097230 */ /* 0x000fc40000004100 */
[-C--:B-1----:R-:W-:Y:S01]  /*d940*/  FFMA.FTZ R12, R10, R29.reuse, -R21 ;  /* 0x0000001d0a0c7223 */ /* 0x082fe20000010815 */
[----:B------:R-:W-:Y:S01]  /*d950*/  FADD.FTZ R17, R32, R17 ;  /* 0x0000001120117221 */ /* 0x000fe20000010000 */
[C---:B------:R-:W-:Y:S01]  /*d960*/  FFMA.FTZ R26, R11.reuse, R29, R26 ;  /* 0x0000001d0b1a7223 */ /* 0x040fe2000001001a */
[----:B------:R-:W-:Y:S02]  /*d970*/  HADD2.F32 R15, -RZ, R15.H0_H0 ;  /* 0x2000000fff0f7230 */ /* 0x000fe40000004100 */
[-C--:B------:R-:W-:Y:S01]  /*d980*/  FMUL.FTZ R13, R11, R9.reuse ;  /* 0x000000090b0d7220 */ /* 0x080fe20000410000 */
[C---:B------:R-:W-:Y:S01]  /*d990*/  FMUL.FTZ R16, R10.reuse, R9 ;  /* 0x000000090a107220 */ /* 0x040fe20000410000 */
[----:B------:R-:W-:Y:S01]  /*d9a0*/  FADD.FTZ R12, R19, R12 ;  /* 0x0000000c130c7221 */ /* 0x000fe20000010000 */
[----:B------:R-:W-:Y:S02]  /*d9b0*/  HADD2.F32 R14, -RZ, R14.H0_H0 ;  /* 0x2000000eff0e7230 */ /* 0x000fe40000004100 */
[-C--:B------:R-:W-:Y:S01]  /*d9c0*/  FFMA.FTZ R13, R10, R15.reuse, -R13 ;  /* 0x0000000f0a0d7223 */ /* 0x080fe2000001080d */
[----:B------:R-:W-:Y:S01]  /*d9d0*/  FADD.FTZ R17, R17, R26 ;  /* 0x0000001a11117221 */ /* 0x000fe20000010000 */
        /* <DEDUP_REMOVED lines=10> */
.L_x_3294:
[----:B------:R-:W-:Y:S05]  /*da80*/  BSYNC.RECONVERGENT B3 ;  /* 0x0000000000037941 */ /* 0x000fea0003800200 */
.L_x_3293:
        /* <DEDUP_REMOVED lines=11> */
[----:B--2---:R-:W-:Y:S02]  /*db40*/  IMAD R5, R17, UR10, RZ ;  /* 0x0000000a11057c24 */ /* 0x004fe4000f8e02ff */
[----:B------:R-:W-:-:S04]  /*db50*/  IMAD.WIDE.U32 R14, R16, UR10, RZ ;  /* 0x0000000a100e7c25 */ /* 0x000fc8000f8e00ff */
[----:B------:R-:W-:Y:S01]  /*db60*/  IMAD R5, R16, UR11, R5 ;  /* 0x0000000b10057c24 */ /* 0x000fe2000f8e0205 */
[----:B------:R-:W-:Y:S01]  /*db70*/  LEA R16, P0, R14, R7, 0x2 ;  /* 0x000000070e107211 */ /* 0x000fe200078010ff */
[----:B---3--:R-:W-:Y:S02]  /*db80*/  IMAD R9, R13, UR10, RZ ;  /* 0x0000000a0d097c24 */ /* 0x008fe4000f8e02ff */
[----:B------:R-:W-:Y:S01]  /*db90*/  IMAD.WIDE.U32 R18, R12, UR10, RZ ;  /* 0x0000000a0c127c25 */ /* 0x000fe2000f8e00ff */
[----:B------:R-:W-:-:S03]  /*dba0*/  IADD3 R5, PT, PT, R15, R5, RZ ;  /* 0x000000050f057210 */ /* 0x000fc60007ffe0ff */
[----:B------:R-:W-:Y:S01]  /*dbb0*/  IMAD R9, R12, UR11, R9 ;  /* 0x0000000b0c097c24 */ /* 0x000fe2000f8e0209 */
[-C--:B------:R-:W-:Y:S02]  /*dbc0*/  LEA.HI.X R17, R14, R8.reuse, R5, 0x2, P0 ;  /* 0x000000080e117211 */ /* 0x080fe400000f1405 */
        /* <DEDUP_REMOVED lines=17> */
[CC--:B------:R-:W-:Y:S01]  /*dce0*/  FMUL.FTZ R17, R11.reuse, R15.reuse ;  /* 0x0000000f0b117220 */ /* 0x0c0fe20000410000 */
[----:B------:R-:W-:Y:S01]  /*dcf0*/  FMUL.FTZ R6, R10, R15 ;  /* 0x0000000f0a067220 */ /* 0x000fe20000410000 */
[----:B------:R-:W-:Y:S01]  /*dd00*/  FADD.FTZ R9, R28, R9 ;  /* 0x000000091c097221 */ /* 0x000fe20000010000 */
[----:B------:R-:W-:Y:S01]  /*dd10*/  FADD.FTZ R5, R32, R5 ;  /* 0x0000000520057221 */ /* 0x000fe20000010000 */
[-C--:B------:R-:W-:Y:S01]  /*dd20*/  FFMA.FTZ R28, R10, R14.reuse, -R17 ;  /* 0x0000000e0a1c7223 */ /* 0x080fe20000010811 */
[----:B------:R-:W-:-:S03]  /*dd30*/  FFMA.FTZ R6, R11, R14, R6 ;  /* 0x0000000e0b067223 */ /* 0x000fc60000010006 */
[----:B------:R-:W-:Y:S01]  /*dd40*/  FADD.FTZ R28, R9, R28 ;  /* 0x0000001c091c7221 */ /* 0x000fe20000010000 */
[----:B------:R-:W-:-:S07]  /*dd50*/  FADD.FTZ R32, R5, R6 ;  /* 0x0000000605207221 */ /* 0x000fce0000010000 */
.L_x_3296:
[----:B------:R-:W-:Y:S05]  /*dd60*/  BSYNC.RECONVERGENT B3 ;  /* 0x0000000000037941 */ /* 0x000fea0003800200 */
.L_x_3295:
[----:B------:R-:W-:Y:S05]  /*dd70*/  @P1 BRA `(.L_x_3289) ;  /* 0x0000000000481947 */ /* 0x000fea0003800000 */
[----:B------:R-:W2:Y:S01]  /*dd80*/  LDG.E.64 R12, desc[UR6][R24.64] ;  /* 0x00000006180c7981 */ /* 0x000ea2000c1e1b00 */
[----:B------:R-:W2:Y:S02]  /*dd90*/  LDCU.64 UR10, c[0x0][0x758] ;  /* 0x0000eb00ff0a77ac */ /* 0x000ea40008000a00 */
[----:B--2---:R-:W-:Y:S02]  /*dda0*/  IMAD R5, R13, UR10, RZ ;  /* 0x0000000a0d057c24 */ /* 0x004fe4000f8e02ff */
[----:B------:R-:W-:-:S04]  /*ddb0*/  IMAD.WIDE.U32 R14, R12, UR10, RZ ;  /* 0x0000000a0c0e7c25 */ /* 0x000fc8000f8e00ff */
[----:B------:R-:W-:Y:S01]  /*ddc0*/  IMAD R5, R12, UR11, R5 ;  /* 0x0000000b0c057c24 */ /* 0x000fe2000f8e0205 */
[----:B------:R-:W-:-:S04]  /*ddd0*/  LEA R6, P0, R14, R7, 0x2 ;  /* 0x000000070e067211 */ /* 0x000fc800078010ff */
        /* <DEDUP_REMOVED lines=12> */
.L_x_3289:
[----:B------:R-:W-:Y:S05]  /*dea0*/  BSYNC.RECONVERGENT B2 ;  /* 0x0000000000027941 */ /* 0x000fea0003800200 */
.L_x_3288:
        /* <DEDUP_REMOVED lines=13> */
[----:B------:R-:W2:Y:S01]  /*df80*/  LDCU.128 UR16, c[0x0][0x4c0] ;  /* 0x00009800ff1077ac */ /* 0x000ea20008000c00 */
[----:B------:R-:W3:Y:S01]  /*df90*/  LDCU.64 UR14, c[0x0][0x4b8] ;  /* 0x00009700ff0e77ac */ /* 0x000ee20008000a00 */
[----:B-1----:R-:W-:-:S05]  /*dfa0*/  IMAD.HI.U32 R12, R0, UR10, R4 ;  /* 0x0000000a000c7c27 */ /* 0x002fca000f8e0004 */
[----:B------:R-:W-:-:S04]  /*dfb0*/  SHF.R.U32.HI R13, RZ, UR11, R12 ;  /* 0x0000000bff0d7c19 */ /* 0x000fc8000801160c */
[----:B------:R-:W-:-:S05]  /*dfc0*/  IADD3 R5, PT, PT, -R13, RZ, RZ ;  /* 0x000000ff0d057210 */ /* 0x000fca0007ffe1ff */
[----:B0-----:R-:W-:-:S04]  /*dfd0*/  IMAD R8, R5, UR12, R0 ;  /* 0x0000000c05087c24 */ /* 0x001fc8000f8e0200 */
        /* <DEDUP_REMOVED lines=413> */
.L_x_3298:
        /* <DEDUP_REMOVED lines=55> */
.L_x_3303:
        /* <DEDUP_REMOVED lines=12> */
[----:B--2---:R-:W-:Y:S02]  /*fde0*/  IMAD R29, R13, UR10, RZ ;  /* 0x0000000a0d1d7c24 */ /* 0x004fe4000f8e02ff */
[----:B------:R-:W-:-:S04]  /*fdf0*/  IMAD.WIDE.U32 R34, R30, UR10, RZ ;  /* 0x0000000a1e227c25 */ /* 0x000fc8000f8e00ff */
[----:B------:R-:W-:Y:S02]  /*fe00*/  IMAD R6, R30, UR11, R31 ;  /* 0x0000000b1e067c24 */ /* 0x000fe4000f8e021f */
[----:B------:R-:W-:-:S04]  /*fe10*/  IMAD.WIDE.U32 R30, R12, UR10, RZ ;  /* 0x0000000a0c1e7c25 */ /* 0x000fc8000f8e00ff */
[----:B------:R-:W-:Y:S01]  /*fe20*/  IMAD R29, R12, UR11, R29 ;  /* 0x0000000b0c1d7c24 */ /* 0x000fe2000f8e021d */
[----:B------:R-:W-:Y:S01]  /*fe30*/  LEA R36, P1, R30, R7, 0x2 ;  /* 0x000000071e247211 */ /* 0x000fe200078210ff */
[----:B---3--:R-:W-:-:S03]  /*fe40*/  IMAD R25, R25, UR10, RZ ;  /* 0x0000000a19197c24 */ /* 0x008fc6000f8e02ff */
[----:B------:R-:W-:-:S04]  /*fe50*/  IADD3 R29, PT, PT, R31, R29, RZ ;  /* 0x0000001d1f1d7210 */ /* 0x000fc80007ffe0ff */
[----:B------:R-:W-:Y:S01]  /*fe60*/  LEA.HI.X R37, R30, R8, R29, 0x2, P1 ;  /* 0x000000081e257211 */ /* 0x000fe200008f141d */
[C---:B------:R-:W-:Y:S02]  /*fe70*/  IMAD R30, R24.reuse, UR11, R25 ;  /* 0x0000000b181e7c24 */ /* 0x040fe4000f8e0219 */
[----:B------:R-:W-:Y:S01]  /*fe80*/  IMAD.WIDE.U32 R24, R24, UR10, RZ ;  /* 0x0000000a18187c25 */ /* 0x000fe2000f8e00ff */
[CC--:B------:R-:W-:Y:S02]  /*fe90*/  LEA R12, P0, R34.reuse, R7.reuse, 0x2 ;  /* 0x00000007220c7211 */ /* 0x0c0fe400078010ff */
[----:B------:R-:W-:Y:S02]  /*fea0*/  IADD3 R6, PT, PT, R35, R6, RZ ;  /* 0x0000000623067210 */ /* 0x000fe40007ffe0ff */
[----:B------:R-:W-:Y:S01]  /*feb0*/  IADD3 R30, PT, PT, R25, R30, RZ ;  /* 0x0000001e191e7210 */ /* 0x000fe20007ffe0ff */
[----:B----4-:R-:W-:Y:S01]  /*fec0*/  IMAD R25, R23, UR10, RZ ;  /* 0x0000000a17197c24 */ /* 0x010fe2000f8e02ff */
[-C--:B------:R-:W-:Y:S01]  /*fed0*/  LEA.HI.X R13, R34, R8.reuse, R6, 0x2, P0 ;  /* 0x00000008220d7211 */ /* 0x080fe200000f1406 */
[----:B-----5:R-:W-:Y:S01]  /*fee0*/  IMAD R29, R39, UR10, RZ ;  /* 0x0000000a271d7c24 */ /* 0x020fe2000f8e02ff */
        /* <DEDUP_REMOVED lines=118> */
.L_x_3302:
[----:B------:R-:W-:Y:S05]  /*10650*/  BSYNC.RECONVERGENT B3 ;  /* 0x0000000000037941 */ /* 0x000fea0003800200 */
.L_x_3301:
        /* <DEDUP_REMOVED lines=81> */
.L_x_3305:
[----:B------:R-:W-:Y:S05]  /*10b70*/  BSYNC.RECONVERGENT B3 ;  /* 0x0000000000037941 */ /* 0x000fea0003800200 */
.L_x_3304:
        /* <DEDUP_REMOVED lines=45> */
.L_x_3307:
[----:B------:R-:W-:Y:S05]  /*10e50*/  BSYNC.RECONVERGENT B3 ;  /* 0x0000000000037941 */ /* 0x000fea0003800200 */
.L_x_3306:
        /* <DEDUP_REMOVED lines=19> */
.L_x_3300:
[----:B------:R-:W-:Y:S05]  /*10f90*/  BSYNC.RECONVERGENT B2 ;  /* 0x0000000000027941 */ /* 0x000fea0003800200 */
.L_x_3299:
[----:B------:R-:W0:Y:S01]  /*10fa0*/  LDCU.64 UR10, c[0x0][0x710] ;  /* 0x0000e200ff0a77ac */ /* 0x000e220008000a00 */
[----:B------:R-:W-:Y:S02]  /*10fb0*/  F2FP.F16.F32.PACK_AB R7, R32, R28 ;  /* 0x0000001c2007723e */ /* 0x000fe400000000ff */
[----:B------:R-:W-:Y:S02]  /*10fc0*/  IADD3 R0, PT, PT, R0, 0x80, RZ ;  /* 0x0000008000007810 */ /* 0x000fe40007ffe0ff */
[----:B0-----:R-:W-:-:S04]  /*10fd0*/  IADD3 R4, P0, PT, R4, UR10, RZ ;  /* 0x0000000a04047c10 */ /* 0x001fc8000ff1e0ff */
[----:B------:R-:W-:-:S05]  /*10fe0*/  IADD3.X R5, PT, PT, RZ, UR11, RZ, P0, !PT ;  /* 0x0000000bff057c10 */ /* 0x000fca00087fe4ff */
[----:B------:R0:W-:Y:S04]  /*10ff0*/  STG.E desc[UR6][R4.64], R7 ;  /* 0x0000000704007986 */ /* 0x0001e8000c101906 */
.L_x_3286:
[----:B------:R-:W-:-:S13]  /*11000*/  ISETP.GE.AND P0, PT, R0, UR4, PT ;  /* 0x0000000400007c0c */ /* 0x000fda000bf06270 */
        /* <DEDUP_REMOVED lines=425> */
.L_x_3309:
        /* <DEDUP_REMOVED lines=55> */
.L_x_3314:
        /* <DEDUP_REMOVED lines=147> */
.L_x_3313:
[----:B------:R-:W-:Y:S05]  /*13740*/  BSYNC.RECONVERGENT B3 ;  /* 0x0000000000037941 */ /* 0x000fea0003800200 */
.L_x_3312:
        /* <DEDUP_REMOVED lines=81> */
.L_x_3316:
[----:B------:R-:W-:Y:S05]  /*13c60*/  BSYNC.RECONVERGENT B3 ;  /* 0x0000000000037941 */ /* 0x000fea0003800200 */
.L_x_3315:
        /* <DEDUP_REMOVED lines=45> */
.L_x_3318:
[----:B------:R-:W-:Y:S05]  /*13f40*/  BSYNC.RECONVERGENT B3 ;  /* 0x0000000000037941 */ /* 0x000fea0003800200 */
.L_x_3317:
        /* <DEDUP_REMOVED lines=19> */
.L_x_3311:
[----:B------:R-:W-:Y:S05]  /*14080*/  BSYNC.RECONVERGENT B2 ;  /* 0x0000000000027941 */ /* 0x000fea0003800200 */
.L_x_3310:
[----:B------:R-:W0:Y:S01]  /*14090*/  LDCU.64 UR10, c[0x0][0x710] ;  /* 0x0000e200ff0a77ac */ /* 0x000e220008000a00 */
[----:B------:R-:W-:Y:S02]  /*140a0*/  F2FP.F16.F32.PACK_AB R7, R32, R28 ;  /* 0x0000001c2007723e */ /* 0x000fe400000000ff */
[----:B------:R-:W-:Y:S02]  /*140b0*/  IADD3 R0, PT, PT, R0, 0x80, RZ ;  /* 0x0000008000007810 */ /* 0x000fe40007ffe0ff */
[----:B0-----:R-:W-:-:S04]  /*140c0*/  IADD3 R4, P0, PT, R4, UR10, RZ ;  /* 0x0000000a04047c10 */ /* 0x001fc8000ff1e0ff */
[----:B------:R-:W-:-:S05]  /*140d0*/  IADD3.X R5, PT, PT, RZ, UR11, RZ, P0, !PT ;  /* 0x0000000bff057c10 */ /* 0x000fca00087fe4ff */
[----:B------:R1:W-:Y:S04]  /*140e0*/  STG.E desc[UR6][R4.64], R7 ;  /* 0x0000000704007986 */ /* 0x0003e8000c101906 */
.L_x_3297:
[----:B------:R-:W-:-:S13]  /*140f0*/  ISETP.GE.AND P0, PT, R0, UR4, PT ;  /* 0x0000000400007c0c */ /* 0x000fda000bf06270 */
[----:B------:R-:W-:Y:S05]  /*14100*/  @P0 BRA `(.L_x_3319) ;  /* 0x0000006000700947 */ /* 0x000fea0003800000 */
[----:B------:R-:W2:Y:S01]  /*14110*/  LDCU.64 UR10, c[0x0][0x390] ;  /* 0x00007200ff0a77ac */ /* 0x000ea20008000a00 */
[----:B01----:R-:W-:Y:S01]  /*14120*/  HFMA2 R4, -RZ, RZ, 0, 0 ;  /* 0x00000000ff047431 */ /* 0x003fe200000001ff */
[----:B------:R-:W-:Y:S01]  /*14130*/  MOV R5, R0 ;  /* 0x0000000000057202 */ /* 0x000fe20000000f00 */
[----:B------:R-:W0:Y:S01]  /*14140*/  LDCU UR12, c[0x0][0x38c] ;  /* 0x00007180ff0c77ac */ /* 0x000e220008000800 */
[----:B------:R-:W-:Y:S01]  /*14150*/  ISETP.NE.AND P0, PT, R2, RZ, PT ;  /* 0x000000ff0200720c */ /* 0x000fe20003f05270 */
[----:B------:R-:W1:Y:S01]  /*14160*/  LDCU.128 UR16, c[0x0][0x4c0] ;  /* 0x00009800ff1077ac */ /* 0x000e620008000c00 */
[----:B------:R-:W3:Y:S01]  /*14170*/  LDCU.64 UR14, c[0x0][0x4b8] ;  /* 0x00009700ff0e77ac */ /* 0x000ee20008000a00 */
[----:B--2---:R-:W-:-:S05]  /*14180*/  IMAD.HI.U32 R12, R0, UR10, R4 ;  /* 0x0000000a000c7c27 */ /* 0x004fca000f8e0004 */
[----:B------:R-:W-:-:S04]  /*14190*/  SHF.R.U32.HI R13, RZ, UR11, R12 ;  /* 0x0000000bff0d7c19 */ /* 0x000fc8000801160c */
[----:B------:R-:W-:-:S05]  /*141a0*/  IADD3 R5, PT, PT, -R13, RZ, RZ ;  /* 0x000000ff0d057210 */ /* 0x000fca0007ffe1ff */
[----:B0-----:R-:W-:-:S04]  /*141b0*/  IMAD R8, R5, UR12, R0 ;  /* 0x0000000c05087c24 */ /* 0x001fc8000f8e0200 */
[C---:B-1----:R-:W-:Y:S02]  /*141c0*/  IMAD R5, R8.reuse, UR16, RZ ;  /* 0x0000001008057c24 */ /* 0x042fe4000f8e02ff */
        /* <DEDUP_REMOVED lines=412> */
.L_x_3320:
        /* <DEDUP_REMOVED lines=55> */
.L_x_3325:
        /* <DEDUP_REMOVED lines=147> */
.L_x_3324:
[----:B------:R-:W-:Y:S05]  /*16830*/  BSYNC.RECONVERGENT B3 ;  /* 0x0000000000037941 */ /* 0x000fea0003800200 */
.L_x_3323:
        /* <DEDUP_REMOVED lines=81> */
.L_x_3327:
[----:B------:R-:W-:Y:S05]  /*16d50*/  BSYNC.RECONVERGENT B3 ;  /* 0x0000000000037941 */ /* 0x000fea0003800200 */
.L_x_3326:
        /* <DEDUP_REMOVED lines=45> */
.L_x_3329:
[----:B------:R-:W-:Y:S05]  /*17030*/  BSYNC.RECONVERGENT B3 ;  /* 0x0000000000037941 */ /* 0x000fea0003800200 */
.L_x_3328:
        /* <DEDUP_REMOVED lines=19> */
.L_x_3322:
[----:B------:R-:W-:Y:S05]  /*17170*/  BSYNC.RECONVERGENT B2 ;  /* 0x0000000000027941 */ /* 0x000fea0003800200 */
.L_x_3321:
[----:B------:R-:W0:Y:S01]  /*17180*/  LDCU.64 UR10, c[0x0][0x710] ;  /* 0x0000e200ff0a77ac */ /* 0x000e220008000a00 */
[----:B------:R-:W-:Y:S02]  /*17190*/  F2FP.F16.F32.PACK_AB R7, R32, R28 ;  /* 0x0000001c2007723e */ /* 0x000fe400000000ff */
[----:B------:R-:W-:Y:S02]  /*171a0*/  IADD3 R0, PT, PT, R0, 0x80, RZ ;  /* 0x0000008000007810 */ /* 0x000fe40007ffe0ff */
[----:B0-----:R-:W-:-:S04]  /*171b0*/  IADD3 R4, P0, PT, R4, UR10, RZ ;  /* 0x0000000a04047c10 */ /* 0x001fc8000ff1e0ff */
[----:B------:R-:W-:-:S05]  /*171c0*/  IADD3.X R5, PT, PT, RZ, UR11, RZ, P0, !PT ;  /* 0x0000000bff057c10 */ /* 0x000fca00087fe4ff */
[----:B------:R1:W-:Y:S04]  /*171d0*/  STG.E desc[UR6][R4.64], R7 ;  /* 0x0000000704007986 */ /* 0x0003e8000c101906 */
.L_x_3308:
        /* <DEDUP_REMOVED lines=426> */
.L_x_3331:
        /* <DEDUP_REMOVED lines=55> */
.L_x_3336:
        /* <DEDUP_REMOVED lines=147> */
.L_x_3335:
[----:B------:R-:W-:Y:S05]  /*19920*/  BSYNC.RECONVERGENT B3 ;  /* 0x0000000000037941 */ /* 0x000fea0003800200 */
.L_x_3334:
        /* <DEDUP_REMOVED lines=81> */
.L_x_3338:
[----:B------:R-:W-:Y:S05]  /*19e40*/  BSYNC.RECONVERGENT B3 ;  /* 0x0000000000037941 */ /* 0x000fea0003800200 */
.L_x_3337:
        /* <DEDUP_REMOVED lines=45> */
.L_x_3340:
[----:B------:R-:W-:Y:S05]  /*1a120*/  BSYNC.RECONVERGENT B3 ;  /* 0x0000000000037941 */ /* 0x000fea0003800200 */
.L_x_3339:
        /* <DEDUP_REMOVED lines=19> */
.L_x_3333:
[----:B------:R-:W-:Y:S05]  /*1a260*/  BSYNC.RECONVERGENT B2 ;  /* 0x0000000000027941 */ /* 0x000fea0003800200 */
.L_x_3332:
[----:B------:R-:W0:Y:S01]  /*1a270*/  LDCU.64 UR10, c[0x0][0x710] ;  /* 0x0000e200ff0a77ac */ /* 0x000e220008000a00 */
[----:B------:R-:W-:Y:S02]  /*1a280*/  F2FP.F16.F32.PACK_AB R7, R32, R28 ;  /* 0x0000001c2007723e */ /* 0x000fe400000000ff */
[----:B------:R-:W-:Y:S02]  /*1a290*/  IADD3 R0, PT, PT, R0, 0x80, RZ ;  /* 0x0000008000007810 */ /* 0x000fe40007ffe0ff */
[----:B0-----:R-:W-:-:S04]  /*1a2a0*/  IADD3 R4, P0, PT, R4, UR10, RZ ;  /* 0x0000000a04047c10 */ /* 0x001fc8000ff1e0ff */
[----:B------:R-:W-:-:S05]  /*1a2b0*/  IADD3.X R5, PT, PT, RZ, UR11, RZ, P0, !PT ;  /* 0x0000000bff057c10 */ /* 0x000fca00087fe4ff */
[----:B------:R2:W-:Y:S04]  /*1a2c0*/  STG.E desc[UR6][R4.64], R7 ;  /* 0x0000000704007986 */ /* 0x0005e8000c101906 */
.L_x_3319:
        /* <DEDUP_REMOVED lines=8> */
[----:B------:R-:W1:Y:S01]  /*1a350*/  LDCU.128 UR16, c[0x0][0x4c0] ;  /* 0x00009800ff1077ac */ /* 0x000e620008000c00 */
[----:B------:R-:W2:Y:S01]  /*1a360*/  LDCU.64 UR14, c[0x0][0x4b8] ;  /* 0x00009700ff0e77ac */ /* 0x000ea20008000a00 */
[----:B---3--:R-:W-:-:S05]  /*1a370*/  IMAD.HI.U32 R12, R0, UR10, R4 ;  /* 0x0000000a000c7c27 */ /* 0x008fca000f8e0004 */
[----:B------:R-:W-:-:S04]  /*1a380*/  SHF.R.U32.HI R13, RZ, UR11, R12 ;  /* 0x0000000bff0d7c19 */ /* 0x000fc8000801160c */
[----:B------:R-:W-:-:S05]  /*1a390*/  IADD3 R5, PT, PT, -R13, RZ, RZ ;  /* 0x000000ff0d057210 */ /* 0x000fca0007ffe1ff */
[----:B0-----:R-:W-:-:S04]  /*1a3a0*/  IMAD R8, R5, UR12, R0 ;  /* 0x0000000c05087c24 */ /* 0x001fc8000f8e0200 */
[C---:B-1----:R-:W-:Y:S02]  /*1a3b0*/  IMAD R5, R8.reuse, UR16, RZ ;  /* 0x0000001008057c24 */ /* 0x042fe4000f8e02ff */
[C---:B------:R-:W-:Y:S02]  /*1a3c0*/  IMAD R6, R8.reuse, UR17, RZ ;  /* 0x0000001108067c24 */ /* 0x040fe4000f8e02ff */
[C---:B------:R-:W-:Y:S02]  /*1a3d0*/  IMAD R7, R8.reuse, UR18, RZ ;  /* 0x0000001208077c24 */ /* 0x040fe4000f8e02ff */
[C---:B------:R-:W-:Y:S02]  /*1a3e0*/  IMAD R10, R8.reuse, UR19, RZ ;  /* 0x00000013080a7c24 */ /* 0x040fe4000f8e02ff */
[C---:B--2---:R-:W-:Y:S02]  /*1a3f0*/  IMAD R4, R8.reuse, UR14, RZ ;  /* 0x0000000e08047c24 */ /* 0x044fe4000f8e02ff */
        /* <DEDUP_REMOVED lines=408> */
.L_x_3342:
        /* <DEDUP_REMOVED lines=55> */
.L_x_3347:
        /* <DEDUP_REMOVED lines=147> */
.L_x_3346:
[----:B------:R-:W-:Y:S05]  /*1ca20*/  BSYNC.RECONVERGENT B3 ;  /* 0x0000000000037941 */ /* 0x000fea0003800200 */
.L_x_3345:
        /* <DEDUP_REMOVED lines=81> */
.L_x_3349:
[----:B------:R-:W-:Y:S05]  /*1cf40*/  BSYNC.RECONVERGENT B3 ;  /* 0x0000000000037941 */ /* 0x000fea0003800200 */
.L_x_3348:
        /* <DEDUP_REMOVED lines=45> */
.L_x_3351:
[----:B------:R-:W-:Y:S05]  /*1d220*/  BSYNC.RECONVERGENT B3 ;  /* 0x0000000000037941 */ /* 0x000fea0003800200 */
.L_x_3350:
        /* <DEDUP_REMOVED lines=19> */
.L_x_3344:
[----:B------:R-:W-:Y:S05]  /*1d360*/  BSYNC.RECONVERGENT B2 ;  /* 0x0000000000027941 */ /* 0x000fea0003800200 */
.L_x_3343:
[----:B------:R-:W0:Y:S01]  /*1d370*/  LDCU.64 UR10, c[0x0][0x710] ;  /* 0x0000e200ff0a77ac */ /* 0x000e220008000a00 */
[----:B------:R-:W-:Y:S02]  /*1d380*/  F2FP.F16.F32.PACK_AB R7, R32, R28 ;  /* 0x0000001c2007723e */ /* 0x000fe400000000ff */
[----:B------:R-:W-:Y:S02]  /*1d390*/  IADD3 R0, PT, PT, R0, 0x80, RZ ;  /* 0x0000008000007810 */ /* 0x000fe40007ffe0ff */
[----:B0-----:R-:W-:-:S04]  /*1d3a0*/  IADD3 R4, P0, PT, R4, UR10, RZ ;  /* 0x0000000a04047c10 */ /* 0x001fc8000ff1e0ff */
[----:B------:R-:W-:-:S05]  /*1d3b0*/  IADD3.X R5, PT, PT, RZ, UR11, RZ, P0, !PT ;  /* 0x0000000bff057c10 */ /* 0x000fca00087fe4ff */
[----:B------:R2:W-:Y:S04]  /*1d3c0*/  STG.E desc[UR6][R4.64], R7 ;  /* 0x0000000704007986 */ /* 0x0005e8000c101906 */
.L_x_3330:
[----:B------:R-:W-:-:S13]  /*1d3d0*/  ISETP.GE.AND P0, PT, R0, UR4, PT ;  /* 0x0000000400007c0c */ /* 0x000fda000bf06270 */
[----:B------:R-:W-:Y:S05]  /*1d3e0*/  @P0 BREAK.RELIABLE B0 ;  /* 0x0000000000000942 */ /* 0x000fea0003800100 */
[----:B------:R-:W-:Y:S05]  /*1d3f0*/  @P0 BRA `(.L_x_3341) ;  /* 0x0000003000380947 */ /* 0x000fea0003800000 */
[----:B------:R-:W-:Y:S05]  /*1d400*/  BSYNC.RELIABLE B0 ;  /* 0x0000000000007941 */ /* 0x000fea0003800100 */
.L_x_3285:
        /* <DEDUP_REMOVED lines=424> */
.L_x_3352:
        /* <DEDUP_REMOVED lines=55> */
.L_x_3357:
        /* <DEDUP_REMOVED lines=147> */
.L_x_3356:
[----:B------:R-:W-:Y:S05]  /*1fb30*/  BSYNC.RECONVERGENT B3 ;  /* 0x0000000000037941 */ /* 0x000fea0003800200 */
.L_x_3355:
        /* <DEDUP_REMOVED lines=81> */
.L_x_3359:
[----:B------:R-:W-:Y:S05]  /*20050*/  BSYNC.RECONVERGENT B3 ;  /* 0x0000000000037941 */ /* 0x000fea0003800200 */
.L_x_3358:
        /* <DEDUP_REMOVED lines=45> */
.L_x_3361:
[----:B------:R-:W-:Y:S05]  /*20330*/  BSYNC.RECONVERGENT B3 ;  /* 0x0000000000037941 */ /* 0x000fea0003800200 */
.L_x_3360:
        /* <DEDUP_REMOVED lines=19> */
.L_x_3354:
[----:B------:R-:W-:Y:S05]  /*20470*/  BSYNC.RECONVERGENT B2 ;  /* 0x0000000000027941 */ /* 0x000fea0003800200 */
.L_x_3353:
[----:B------:R-:W0:Y:S01]  /*20480*/  LDCU.64 UR10, c[0x0][0x710] ;  /* 0x0000e200ff0a77ac */ /* 0x000e220008000a00 */
[----:B------:R-:W-:Y:S02]  /*20490*/  F2FP.F16.F32.PACK_AB R7, R32, R28 ;  /* 0x0000001c2007723e */ /* 0x000fe400000000ff */
[----:B------:R-:W-:Y:S02]  /*204a0*/  IADD3 R0, PT, PT, R0, 0x80, RZ ;  /* 0x0000008000007810 */ /* 0x000fe40007ffe0ff */
[----:B0-----:R-:W-:-:S04]  /*204b0*/  IADD3 R4, P0, PT, R4, UR10, RZ ;  /* 0x0000000a04047c10 */ /* 0x001fc8000ff1e0ff */
[----:B------:R-:W-:-:S05]  /*204c0*/  IADD3.X R5, PT, PT, RZ, UR11, RZ, P0, !PT ;  /* 0x0000000bff057c10 */ /* 0x000fca00087fe4ff */
[----:B------:R3:W-:Y:S04]  /*204d0*/  STG.E desc[UR6][R4.64], R7 ;  /* 0x0000000704007986 */ /* 0x0007e8000c101906 */
.L_x_3341:
[----:B------:R-:W-:Y:S05]  /*204e0*/  BSYNC.RECONVERGENT B1 ;  /* 0x0000000000017941 */ /* 0x000fea0003800200 */
.L_x_3284:
        /* <DEDUP_REMOVED lines=8> */
[----:B------:R-:W1:Y:S01]  /*20570*/  LDCU.128 UR12, c[0x0][0x4c0] ;  /* 0x00009800ff0c77ac */ /* 0x000e620008000c00 */
[----:B------:R-:W2:Y:S01]  /*20580*/  LDCU.64 UR10, c[0x0][0x4b8] ;  /* 0x00009700ff0a77ac */ /* 0x000ea20008000a00 */
[----:B----4-:R-:W-:-:S05]  /*20590*/  IMAD.HI.U32 R8, R0, UR8, R4 ;  /* 0x0000000800087c27 */ /* 0x010fca000f8e0004 */
        /* <DEDUP_REMOVED lines=390> */
[----:B------:R-:W4:Y:S01]  /*21e00*/  LDC.64 R16, c[0x0][0x708] ;  /* 0x0001c200ff107b82 */ /* 0x000f220000000a00 */
[----:B------:R-:W5:Y:S07]  /*21e10*/  LDCU.64 UR10, c[0x0][0x6f0] ;  /* 0x0000de00ff0a77ac */ /* 0x000f6e0008000a00 */
[----:B------:R-:W5:Y:S01]  /*21e20*/  @P0 LDC.64 R20, c[0x0][0x4b0] ;  /* 0x00012c00ff140b82 */ /* 0x000f620000000a00 */
[----:B0-----:R-:W-:-:S05]  /*21e30*/  IMAD.HI.U32 R18, R9, UR9, R8 ;  /* 0x0000000909127c27 */ /* 0x001fca000f8e0008 */
[----:B--2---:R-:W-:Y:S02]  /*21e40*/  SHF.R.U32.HI R19, RZ, UR4, R18 ;  /* 0x00000004ff137c19 */ /* 0x004fe40008011612 */
[----:B------:R-:W0:Y:S01]  /*21e50*/  @P0 LDC R3, c[0x0][0x4ac] ;  /* 0x00012b00ff030b82 */ /* 0x000e220000000800 */
[----:B------:R-:W-:Y:S02]  /*21e60*/  @P0 MOV R18, RZ ;  /* 0x000000ff00120202 */ /* 0x000fe40000000f00 */
[----:B------:R-:W-:-:S05]  /*21e70*/  IADD3 R8, PT, PT, -R19, RZ, RZ ;  /* 0x000000ff13087210 */ /* 0x000fca0007ffe1ff */
[----:B------:R-:W2:Y:S01]  /*21e80*/  @P0 LDC.64 R10, c[0x0][0x6f8] ;  /* 0x0001be00ff0a0b82 */ /* 0x000ea20000000a00 */
[----:B------:R-:W-:-:S04]  /*21e90*/  IMAD R8, R8, UR8, R9 ;  /* 0x0000000808087c24 */ /* 0x000fc8000f8e0209 */
[C---:B---3--:R-:W-:Y:S02]  /*21ea0*/  IMAD R15, R8.reuse, UR12, R15 ;  /* 0x0000000c080f7c24 */ /* 0x048fe4000f8e020f */
[----:B------:R-:W-:Y:S02]  /*21eb0*/  IMAD R4, R8, UR13, R4 ;  /* 0x0000000d08047c24 */ /* 0x000fe4000f8e0204 */
[----:B-----5:R-:W-:-:S04]  /*21ec0*/  @P0 IMAD.HI.U32 R6, R19, R20, R18 ;  /* 0x0000001413060227 */ /* 0x020fc800078e0012 */
[C---:B------:R-:W-:Y:S01]  /*21ed0*/  IMAD R7, R8.reuse, UR14, R7 ;  /* 0x0000000e08077c24 */ /* 0x040fe2000f8e0207 */
[----:B------:R-:W-:Y:S01]  /*21ee0*/  @P0 SHF.R.U32.HI R6, RZ, R21, R6 ;  /* 0x00000015ff060219 */ /* 0x000fe20000011606 */
[C---:B------:R-:W-:Y:S02]  /*21ef0*/  IMAD R2, R8.reuse, UR15, R2 ;  /* 0x0000000f08027c24 */ /* 0x040fe4000f8e0202 */
[----:B------:R-:W-:Y:S01]  /*21f00*/  IMAD R5, R8, UR10, R5 ;  /* 0x0000000a08057c24 */ /* 0x000fe2000f8e0205 */
[----:B------:R-:W-:Y:S01]  /*21f10*/  @P0 IADD3 R18, PT, PT, -R6, RZ, RZ ;  /* 0x000000ff06120210 */ /* 0x000fe20007ffe1ff */
[----:B------:R-:W-:-:S04]  /*21f20*/  IMAD R0, R8, UR11, R0 ;  /* 0x0000000b08007c24 */ /* 0x000fc8000f8e0200 */
[----:B0-----:R-:W-:-:S04]  /*21f30*/  @P0 IMAD R18, R3, R18, R19 ;  /* 0x0000001203120224 */ /* 0x001fc800078e0213 */
[C---:B--2---:R-:W-:Y:S02]  /*21f40*/  @P0 IMAD R15, R18.reuse, R10, R15 ;  /* 0x0000000a120f0224 */ /* 0x044fe400078e020f */
[C---:B------:R-:W-:Y:S02]  /*21f50*/  @P0 IMAD R4, R18.reuse, R11, R4 ;  /* 0x0000000b12040224 */ /* 0x040fe400078e0204 */
[C---:B-1----:R-:W-:Y:S02]  /*21f60*/  @P0 IMAD R7, R18.reuse, R12, R7 ;  /* 0x0000000c12070224 */ /* 0x042fe400078e0207 */
[C---:B------:R-:W-:Y:S02]  /*21f70*/  @P0 IMAD R2, R18.reuse, R13, R2 ;  /* 0x0000000d12020224 */ /* 0x040fe400078e0202 */
[C---:B----4-:R-:W-:Y:S02]  /*21f80*/  @P0 IMAD R5, R18.reuse, R16, R5 ;  /* 0x0000001012050224 */ /* 0x050fe400078e0205 */
[----:B------:R-:W-:-:S07]  /*21f90*/  @P0 IMAD R0, R18, R17, R0 ;  /* 0x0000001112000224 */ /* 0x000fce00078e0200 */
.L_x_3362:
[----:B------:R-:W0:Y:S01]  /*21fa0*/  LDCU.128 UR8, c[0x0][0x730] ;  /* 0x0000e600ff0877ac */ /* 0x000e220008000c00 */
[----:B------:R-:W1:Y:S01]  /*21fb0*/  LDCU.128 UR12, c[0x0][0x720] ;  /* 0x0000e400ff0c77ac */ /* 0x000e620008000c00 */
[----:B------:R-:W2:Y:S01]  /*21fc0*/  LDCU.128 UR16, c[0x0][0x740] ;  /* 0x0000e800ff1077ac */ /* 0x000ea20008000c00 */
[----:B0-----:R-:W-:-:S04]  /*21fd0*/  IADD3 R10, P0, PT, R0, UR10, RZ ;  /* 0x0000000a000a7c10 */ /* 0x001fc8000ff1e0ff */
[----:B------:R-:W-:Y:S02]  /*21fe0*/  IADD3.X R11, PT, PT, RZ, UR11, RZ, P0, !PT ;  /* 0x0000000bff0b7c10 */ /* 0x000fe400087fe4ff */
[----:B-1----:R-:W-:-:S04]  /*21ff0*/  IADD3 R8, P0, PT, R7, UR12, RZ ;  /* 0x0000000c07087c10 */ /* 0x002fc8000ff1e0ff */
[----:B------:R-:W3:Y:S01]  /*22000*/  LDG.E.64 R10, desc[UR6][R10.64] ;  /* 0x000000060a0a7981 */ /* 0x000ee2000c1e1b00 */
[----:B------:R-:W-:Y:S02]  /*22010*/  IADD3.X R9, PT, PT, RZ, UR13, RZ, P0, !PT ;  /* 0x0000000dff097c10 */ /* 0x000fe400087fe4ff */
[----:B------:R-:W-:-:S04]  /*22020*/  IADD3 R6, P0, PT, R5, UR8, RZ ;  /* 0x0000000805067c10 */ /* 0x000fc8000ff1e0ff */
[----:B------:R-:W2:Y:S01]  /*22030*/  LDG.E.64 R8, desc[UR6][R8.64] ;  /* 0x0000000608087981 */ /* 0x000ea2000c1e1b00 */
[----:B------:R-:W-:Y:S01]  /*22040*/  IADD3.X R7, PT, PT, RZ, UR9, RZ, P0, !PT ;  /* 0x00000009ff077c10 */ /* 0x000fe200087fe4ff */
[----:B------:R-:W0:Y:S05]  /*22050*/  LDCU.128 UR8, c[0x0][0x710] ;  /* 0x0000e200ff0877ac */ /* 0x000e2a0008000c00 */
[----:B------:R-:W4:Y:S01]  /*22060*/  LDG.E.64 R6, desc[UR6][R6.64] ;  /* 0x0000000606067981 */ /* 0x000f22000c1e1b00 */
[----:B------:R-:W-:Y:S01]  /*22070*/  ISETP.NE.AND P1, PT, RZ, UR5, PT ;  /* 0x00000005ff007c0c */ /* 0x000fe2000bf25270 */
[----:B------:R-:W1:Y:S01]  /*22080*/  LDCU.64 UR4, c[0x0][0x758] ;  /* 0x0000eb00ff0477ac */ /* 0x000e620008000a00 */
[----:B------:R-:W-:Y:S01]  /*22090*/  IADD3 R2, P2, PT, R2, UR14, RZ ;  /* 0x0000000e02027c10 */ /* 0x000fe2000ff5e0ff */
[----:B------:R-:W-:Y:S01]  /*220a0*/  BSSY.RECONVERGENT B1, `(.L_x_3363) ;  /* 0x0000151000017945 */ /* 0x000fe20003800200 */
[----:B------:R-:W-:-:S02]  /*220b0*/  CS2R R32, SRZ ;  /* 0x0000000000207805 */ /* 0x000fc4000001ff00 */
[----:B---3--:R-:W-:-:S04]  /*220c0*/  ISETP.LT.U32.AND P0, PT, R10, 0x1, PT ;  /* 0x000000010a00780c */ /* 0x008fc80003f01070 */
[----:B------:R-:W-:-:S04]  /*220d0*/  ISETP.LT.AND.EX P0, PT, R11, RZ, PT, P0 ;  /* 0x000000ff0b00720c */ /* 0x000fc80003f01300 */
[----:B------:R-:W-:Y:S02]  /*220e0*/  SEL R3, R10, 0x1, P0 ;  /* 0x000000010a037807 */ /* 0x000fe40000000000 */
[----:B------:R-:W-:Y:S02]  /*220f0*/  SEL R5, R11, RZ, P0 ;  /* 0x000000ff0b057207 */ /* 0x000fe40000000000 */
[----:B------:R-:W-:Y:S01]  /*22100*/  SEL R0, R3, R10, !P1 ;  /* 0x0000000a03007207 */ /* 0x000fe20004800000 */
[----:B--2---:R-:W-:Y:S01]  /*22110*/  IMAD R3, R9, UR16, RZ ;  /* 0x0000001009037c24 */ /* 0x004fe2000f8e02ff */
[----:B0-----:R-:W-:Y:S02]  /*22120*/  IADD3 R9, P0, PT, R4, UR10, RZ ;  /* 0x0000000a04097c10 */ /* 0x001fe4000ff1e0ff */
[----:B------:R-:W-:Y:S01]  /*22130*/  SEL R13, R5, R11, !P1 ;  /* 0x0000000b050d7207 */ /* 0x000fe20004800000 */
[C---:B------:R-:W-:Y:S01]  /*22140*/  IMAD R3, R8.reuse, UR17, R3 ;  /* 0x0000001108037c24 */ /* 0x040fe2000f8e0203 */
[----:B------:R-:W-:Y:S01]  /*22150*/  IADD3.X R10, PT, PT, RZ, UR11, RZ, P0, !PT ;  /* 0x0000000bff0a7c10 */ /* 0x000fe200087fe4ff */
[----:B------:R-:W-:Y:S01]  /*22160*/  IMAD.WIDE.U32 R4, R8, UR16, RZ ;  /* 0x0000001008047c25 */ /* 0x000fe2000f8e00ff */
[----:B------:R-:W-:-:S02]  /*22170*/  ISETP.GE.U32.AND P0, PT, R0, 0x1, PT ;  /* 0x000000010000780c */ /* 0x000fc40003f06070 */
[----:B------:R-:W-:Y:S02]  /*22180*/  IADD3 R14, P1, PT, R15, UR8, RZ ;  /* 0x000000080f0e7c10 */ /* 0x000fe4000ff3e0ff */
[----:B------:R-:W-:Y:S02]  /*22190*/  ISETP.GE.AND.EX P0, PT, R13, RZ, PT, P0 ;  /* 0x000000ff0d00720c */ /* 0x000fe40003f06300 */
[----:B----4-:R-:W-:Y:S02]  /*221a0*/  LEA R12, P3, R6, UR18, 0x3 ;  /* 0x00000012060c7c11 */ /* 0x010fe4000f8618ff */
[----:B------:R-:W-:Y:S02]  /*221b0*/  LEA R8, P4, R4, R9, 0x2 ;  /* 0x0000000904087211 */ /* 0x000fe400078810ff */
[----:B------:R-:W-:Y:S02]  /*221c0*/  IADD3 R5, PT, PT, R5, R3, RZ ;  /* 0x0000000305057210 */ /* 0x000fe40007ffe0ff */
[----:B------:R-:W-:-:S02]  /*221d0*/  IADD3.X R15, PT, PT, RZ, UR9, RZ, P1, !PT ;  /* 0x00000009ff0f7c10 */ /* 0x000fc40008ffe4ff */
[----:B------:R-:W-:Y:S02]  /*221e0*/  IADD3.X R3, PT, PT, RZ, UR15, RZ, P2, !PT ;  /* 0x0000000fff037c10 */ /* 0x000fe400097fe4ff */
[----:B------:R-:W-:Y:S02]  /*221f0*/  LEA.HI.X R11, R6, UR19, R7, 0x3, P3 ;  /* 0x00000013060b7c11 */ /* 0x000fe400098f1c07 */
[----:B------:R-:W-:Y:S01]  /*22200*/  LEA.HI.X R9, R4, R10, R5, 0x2, P4 ;  /* 0x0000000a04097211 */ /* 0x000fe200020f1405 */
[----:B-1----:R-:W-:Y:S06]  /*22210*/  @!P0 BRA `(.L_x_3364) ;  /* 0x0000001000e48947 */ /* 0x002fec0003800000 */
[----:B------:R-:W2:Y:S04]  /*22220*/  LDG.E.U16 R6, desc[UR6][R8.64] ;  /* 0x0000000608067981 */ /* 0x000ea8000c1e1500 */
[----:B------:R-:W3:Y:S01]  /*22230*/  LDG.E.U16 R7, desc[UR6][R8.64+0x2] ;  /* 0x0000020608077981 */ /* 0x000ee2000c1e1500 */
[C---:B------:R-:W-:Y:S01]  /*22240*/  ISETP.GE.U32.AND P0, PT, R0.reuse, 0x8, PT ;  /* 0x000000080000780c */ /* 0x040fe20003f06070 */
[----:B------:R-:W-:Y:S01]  /*22250*/  BSSY.RECONVERGENT B2, `(.L_x_3365) ;  /* 0x000009f000027945 */ /* 0x000fe20003800200 */
[----:B------:R-:W-:Y:S02]  /*22260*/  LOP3.LUT R5, R0, 0x7, RZ, 0xc0, !PT ;  /* 0x0000000700057812 */ /* 0x000fe400078ec0ff */
[----:B------:R-:W-:Y:S02]  /*22270*/  CS2R R32, SRZ ;  /* 0x0000000000207805 */ /* 0x000fe4000001ff00 */
[----:B------:R-:W-:Y:S01]  /*22280*/  ISETP.GE.U32.AND.EX P0, PT, R13, RZ, PT, P0 ;  /* 0x000000ff0d00720c */ /* 0x000fe20003f06100 */
[----:B--2---:R-:W-:-:S02]  /*22290*/  HADD2.F32 R6, -RZ, R6.H0_H0 ;  /* 0x20000006ff067230 */ /* 0x004fc40000004100 */
[----:B---3--:R-:W-:-:S10]  /*222a0*/  HADD2.F32 R7, -RZ, R7.H0_H0 ;  /* 0x20000007ff077230 */ /* 0x008fd40000004100 */
[----:B------:R-:W-:Y:S05]  /*222b0*/  @!P0 BRA `(.L_x_3366) ;  /* 0x0000000800608947 */ /* 0x000fea0003800000 */
[----:B------:R-:W-:Y:S01]  /*222c0*/  HFMA2 R32, -RZ, RZ, 0, 0 ;  /* 0x00000000ff207431 */ /* 0x000fe200000001ff */
[----:B------:R-:W-:Y:S01]  /*222d0*/  BSSY.RECONVERGENT B3, `(.L_x_3367) ;  /* 0x0000094000037945 */ /* 0x000fe20003800200 */
[----:B------:R-:W-:Y:S02]  /*222e0*/  LOP3.LUT R10, R13, 0x7fffffff, RZ, 0xc0, !PT ;  /* 0x7fffffff0d0a7812 */ /* 0x000fe400078ec0ff */
[----:B------:R-:W-:Y:S02]  /*222f0*/  MOV R16, R12 ;  /* 0x0000000c00107202 */ /* 0x000fe40000000f00 */
[----:B------:R-:W-:Y:S02]  /*22300*/  MOV R17, R11 ;  /* 0x0000000b00117202 */ /* 0x000fe40000000f00 */
[----:B------:R-:W-:-:S07]  /*22310*/  LOP3.LUT R9, R0, 0xfffffff8, RZ, 0xc0, !PT ;  /* 0xfffffff800097812 */ /* 0x000fce00078ec0ff */
.L_x_3368:
        /* <DEDUP_REMOVED lines=18> */
[----:B------:R-:W-:Y:S01]  /*22440*/  IADD3 R8, PT, PT, R19, R13, RZ ;  /* 0x0000000d13087210 */ /* 0x000fe20007ffe0ff */
[----:B------:R-:W-:Y:S01]  /*22450*/  IMAD R11, R34, UR5, R11 ;  /* 0x00000005220b7c24 */ /* 0x000fe2000f8e020b */
[-C--:B------:R-:W-:Y:S02]  /*22460*/  LEA.HI.X R13, R30, R3.reuse, R4, 0x2, P0 ;  /* 0x000000031e0d7211 */ /* 0x080fe400000f1404 */
[----:B------:R-:W-:Y:S01]  /*22470*/  LEA.HI.X R29, R18, R3, R8, 0x2, P1 ;  /* 0x00000003121d7211 */ /* 0x000fe200008f1408 */
[----:B------:R-:W-:-:S02]  /*22480*/  IMAD.WIDE.U32 R18, R34, UR4, RZ ;  /* 0x0000000422127c25 */ /* 0x000fc4000f8e00ff */
[----:B------:R-:W2:Y:S02]  /*22490*/  LDG.E.U16 R34, desc[UR6][R12.64] ;  /* 0x000000060c227981 */ /* 0x000ea4000c1e1500 */
[----:B-----5:R-:W-:Y:S01]  /*224a0*/  IMAD R31, R37, UR4, RZ ;  /* 0x00000004251f7c24 */ /* 0x020fe2000f8e02ff */
[----:B------:R-:W-:Y:S01]  /*224b0*/  IADD3 R19, PT, PT, R19, R11, RZ ;  /* 0x0000000b13137210 */ /* 0x000fe20007ffe0ff */
[----:B------:R0:W3:Y:S01]  /*224c0*/  LDG.E.U16 R8, desc[UR6][R12.64+0x2] ;  /* 0x000002060c087981 */ /* 0x0000e2000c1e1500 */
[----:B------:R-:W-:-:S03]  /*224d0*/  IMAD R11, R27, UR4, RZ ;  /* 0x000000041b0b7c24 */ /* 0x000fc6000f8e02ff */
[----:B------:R-:W4:Y:S04]  /*224e0*/  LDG.E.U16 R35, desc[UR6][R28.64] ;  /* 0x000000061c237981 */ /* 0x000f28000c1e1500 */
[----:B------:R-:W5:Y:S01]  /*224f0*/  LDG.E.U16 R4, desc[UR6][R28.64+0x2] ;  /* 0x000002061c047981 */ /* 0x000f62000c1e1500 */
[----:B0-----:R-:W-:Y:S01]  /*22500*/  LEA R12, P0, R18, R2, 0x2 ;  /* 0x00000002120c7211 */ /* 0x001fe200078010ff */
[----:B------:R-:W-:-:S03]  /*22510*/  IMAD R11, R26, UR5, R11 ;  /* 0x000000051a0b7c24 */ /* 0x000fc6000f8e020b */
[----:B------:R-:W-:Y:S01]  /*22520*/  LEA.HI.X R13, R18, R3, R19, 0x2, P0 ;  /* 0x00000003120d7211 */ /* 0x000fe200000f1413 */
[C---:B------:R-:W-:Y:S02]  /*22530*/  IMAD R18, R36.reuse, UR5, R31 ;  /* 0x0000000524127c24 */ /* 0x040fe4000f8e021f */
[----:B------:R-:W-:Y:S02]  /*22540*/  IMAD.WIDE.U32 R36, R36, UR4, RZ ;  /* 0x0000000424247c25 */ /* 0x000fe4000f8e00ff */
[----:B------:R-:W4:Y:S02]  /*22550*/  LDG.E.U16 R30, desc[UR6][R12.64] ;  /* 0x000000060c1e7981 */ /* 0x000f24000c1e1500 */
[----:B------:R-:W-:Y:S01]  /*22560*/  IMAD.WIDE.U32 R26, R26, UR4, RZ ;  /* 0x000000041a1a7c25 */ /* 0x000fe2000f8e00ff */
[----:B------:R-:W-:Y:S01]  /*22570*/  IADD3 R19, PT, PT, R37, R18, RZ ;  /* 0x0000001225137210 */ /* 0x000fe20007ffe0ff */
[----:B------:R0:W4:Y:S02]  /*22580*/  LDG.E.U16 R29, desc[UR6][R12.64+0x2] ;  /* 0x000002060c1d7981 */ /* 0x000124000c1e1500 */
[----:B------:R-:W-:Y:S01]  /*22590*/  IMAD R23, R23, UR4, RZ ;  /* 0x0000000417177c24 */ /* 0x000fe2000f8e02ff */
[----:B------:R-:W-:-:S02]  /*225a0*/  LEA R18, P1, R26, R2, 0x2 ;  /* 0x000000021a127211 */ /* 0x000fc400078210ff */
[----:B------:R-:W-:Y:S02]  /*225b0*/  IADD3 R11, PT, PT, R27, R11, RZ ;  /* 0x0000000b1b0b7210 */ /* 0x000fe40007ffe0ff */
[----:B0-----:R-:W-:Y:S01]  /*225c0*/  LEA R12, P0, R36, R2, 0x2 ;  /* 0x00000002240c7211 */ /* 0x001fe200078010ff */
[----:B------:R-:W-:-:S03]  /*225d0*/  IMAD R25, R25, UR4, RZ ;  /* 0x0000000419197c24 */ /* 0x000fc6000f8e02ff */
[-C--:B------:R-:W-:Y:S02]  /*225e0*/  LEA.HI.X R13, R36, R3.reuse, R19, 0x2, P0 ;  /* 0x00000003240d7211 */ /* 0x080fe400000f1413 */
[----:B------:R-:W-:Y:S01]  /*225f0*/  LEA.HI.X R19, R26, R3, R11, 0x2, P1 ;  /* 0x000000031a137211 */ /* 0x000fe200008f140b */
[C---:B------:R-:W-:Y:S02]  /*22600*/  IMAD R11, R22.reuse, UR5, R23 ;  /* 0x00000005160b7c24 */ /* 0x040fe4000f8e0217 */
[----:B------:R-:W-:Y:S01]  /*22610*/  IMAD.WIDE.U32 R22, R22, UR4, RZ ;  /* 0x0000000416167c25 */ /* 0x000fe2000f8e00ff */
[----:B------:R-:W4:Y:S03]  /*22620*/  LDG.E.U16 R28, desc[UR6][R12.64+0x2] ;  /* 0x000002060c1c7981 */ /* 0x000f26000c1e1500 */
[C---:B------:R-:W-:Y:S01]  /*22630*/  IMAD.WIDE.U32 R26, R24.reuse, UR4, RZ ;  /* 0x00000004181a7c25 */ /* 0x040fe2000f8e00ff */
[----:B------:R0:W4:Y:S03]  /*22640*/  LDG.E.U16 R31, desc[UR6][R12.64] ;  /* 0x000000060c1f7981 */ /* 0x000126000c1e1500 */
[----:B------:R-:W-:Y:S01]  /*22650*/  IMAD R24, R24, UR5, R25 ;  /* 0x0000000518187c24 */ /* 0x000fe2000f8e0219 */
[----:B0-----:R-:W-:-:S02]  /*22660*/  LEA R12, P0, R22, R2, 0x2 ;  /* 0x00000002160c7211 */ /* 0x001fc400078010ff */
[----:B------:R-:W-:Y:S02]  /*22670*/  IADD3 R13, PT, PT, R23, R11, RZ ;  /* 0x0000000b170d7210 */ /* 0x000fe40007ffe0ff */
[----:B------:R-:W4:Y:S01]  /*22680*/  LDG.E.U16 R11, desc[UR6][R18.64+0x2] ;  /* 0x00000206120b7981 */ /* 0x000f22000c1e1500 */
[----:B------:R-:W-:Y:S02]  /*22690*/  IADD3 R24, PT, PT, R27, R24, RZ ;  /* 0x000000181b187210 */ /* 0x000fe40007ffe0ff */
[----:B------:R-:W-:Y:S01]  /*226a0*/  LEA.HI.X R13, R22, R3, R13, 0x2, P0 ;  /* 0x00000003160d7211 */ /* 0x000fe200000f140d */
[----:B------:R0:W4:Y:S01]  /*226b0*/  LDG.E.U16 R23, desc[UR6][R18.64] ;  /* 0x0000000612177981 */ /* 0x000122000c1e1500 */
[----:B------:R-:W-:-:S03]  /*226c0*/  IMAD R21, R21, UR4, RZ ;  /* 0x0000000415157c24 */ /* 0x000fc6000f8e02ff */
[----:B------:R-:W4:Y:S01]  /*226d0*/  LDG.E.U16 R22, desc[UR6][R12.64+0x2] ;  /* 0x000002060c167981 */ /* 0x000f22000c1e1500 */
[----:B0-----:R-:W-:Y:S01]  /*226e0*/  LEA R18, P0, R26, R2, 0x2 ;  /* 0x000000021a127211 */ /* 0x001fe200078010ff */
[----:B------:R-:W-:-:S03]  /*226f0*/  IMAD R21, R20, UR5, R21 ;  /* 0x0000000514157c24 */ /* 0x000fc6000f8e0215 */
[----:B------:R-:W-:Y:S02]  /*22700*/  LEA.HI.X R19, R26, R3, R24, 0x2, P0 ;  /* 0x000000031a137211 */ /* 0x000fe400000f1418 */
[----:B------:R0:W4:Y:S04]  /*22710*/  LDG.E.U16 R24, desc[UR6][R12.64] ;  /* 0x000000060c187981 */ /* 0x000128000c1e1500 */
[----:B------:R-:W4:Y:S04]  /*22720*/  LDG.E.U16 R25, desc[UR6][R18.64+0x2] ;  /* 0x0000020612197981 */ /* 0x000f28000c1e1500 */
[----:B------:R1:W4:Y:S01]  /*22730*/  LDG.E.U16 R26, desc[UR6][R18.64] ;  /* 0x00000006121a7981 */ /* 0x000322000c1e1500 */
[----:B0-----:R-:W-:-:S03]  /*22740*/  IMAD.WIDE.U32 R12, R20, UR4, RZ ;  /* 0x00000004140c7c25 */ /* 0x001fc6000f8e00ff */
[----:B------:R-:W-:Y:S02]  /*22750*/  LEA R20, P0, R12, R2, 0x2 ;  /* 0x000000020c147211 */ /* 0x000fe400078010ff */
[----:B------:R-:W-:-:S04]  /*22760*/  IADD3 R21, PT, PT, R13, R21, RZ ;  /* 0x000000150d157210 */ /* 0x000fc80007ffe0ff */
[----:B------:R-:W-:-:S05]  /*22770*/  LEA.HI.X R21, R12, R3, R21, 0x2, P0 ;  /* 0x000000030c157211 */ /* 0x000fca00000f1415 */
[----:B------:R-:W4:Y:S04]  /*22780*/  LDG.E.U16 R27, desc[UR6][R20.64+0x2] ;  /* 0x00000206141b7981 */ /* 0x000f28000c1e1500 */
[----:B------:R0:W4:Y:S01]  /*22790*/  LDG.E.U16 R36, desc[UR6][R20.64] ;  /* 0x0000000614247981 */ /* 0x000122000c1e1500 */
[----:B------:R-:W-:-:S04]  /*227a0*/  IADD3 R9, P0, PT, R9, -0x8, RZ ;  /* 0xfffffff809097810 */ /* 0x000fc80007f1e0ff */
[----:B------:R-:W-:Y:S02]  /*227b0*/  IADD3.X R10, PT, PT, R10, -0x1, RZ, P0, !PT ;  /* 0xffffffff0a0a7810 */ /* 0x000fe400007fe4ff */
[----:B------:R-:W-:-:S04]  /*227c0*/  ISETP.NE.U32.AND P0, PT, R9, RZ, PT ;  /* 0x000000ff0900720c */ /* 0x000fc80003f05070 */
[----:B------:R-:W-:Y:S02]  /*227d0*/  ISETP.NE.AND.EX P0, PT, R10, RZ, PT, P0 ;  /* 0x000000ff0a00720c */ /* 0x000fe40003f05300 */
[----:B------:R-:W-:-:S04]  /*227e0*/  IADD3 R16, P1, PT, R16, 0x40, RZ ;  /* 0x0000004010107810 */ /* 0x000fc80007f3e0ff */
[----:B------:R-:W-:Y:S01]  /*227f0*/  IADD3.X R17, PT, PT, RZ, R17, RZ, P1, !PT ;  /* 0x00000011ff117210 */ /* 0x000fe20000ffe4ff */
[----:B--2---:R-:W-:Y:S02]  /*22800*/  HADD2.F32 R34, -RZ, R34.H0_H0 ;  /* 0x20000022ff227230 */ /* 0x004fe40000004100 */
[----:B---3--:R-:W-:-:S05]  /*22810*/  HADD2.F32 R8, -RZ, R8.H0_H0 ;  /* 0x20000008ff087230 */ /* 0x008fca0000004100 */
[CC--:B------:R-:W-:Y:S01]  /*22820*/  FMUL.FTZ R13, R7.reuse, R8.reuse ;  /* 0x00000008070d7220 */ /* 0x0c0fe20000410000 */
[C---:B------:R-:W-:Y:S01]  /*22830*/  FMUL.FTZ R12, R6.reuse, R8 ;  /* 0x00000008060c7220 */ /* 0x040fe20000410000 */
[----:B-----5:R-:W-:Y:S02]  /*22840*/  HADD2.F32 R4, -RZ, R4.H0_H0 ;  /* 0x20000004ff047230 */ /* 0x020fe40000004100 */
[-C--:B------:R-:W-:Y:S01]  /*22850*/  FFMA.FTZ R8, R6, R34.reuse, -R13 ;  /* 0x0000002206087223 */ /* 0x080fe2000001080d */
[C---:B------:R-:W-:Y:S01]  /*22860*/  FFMA.FTZ R13, R7.reuse, R34, R12 ;  /* 0x00000022070d7223 */ /* 0x040fe2000001000c */
[----:B----4-:R-:W-:Y:S02]  /*22870*/  HADD2.F32 R35, -RZ, R35.H0_H0 ;  /* 0x20000023ff237230 */ /* 0x010fe40000004100 */
[-C--:B-1----:R-:W-:Y:S01]  /*22880*/  FMUL.FTZ R19, R7, R4.reuse ;  /* 0x0000000407137220 */ /* 0x082fe20000410000 */
[----:B------:R-:W-:Y:S01]  /*22890*/  FADD.FTZ R33, R8, R33 ;  /* 0x0000002108217221 */ /* 0x000fe20000010000 */
[----:B------:R-:W-:Y:S01]  /*228a0*/  FADD.FTZ R32, R13, R32 ;  /* 0x000000200d207221 */ /* 0x000fe20000010000 */
[C---:B------:R-:W-:Y:S01]  /*228b0*/  FMUL.FTZ R8, R6.reuse, R4 ;  /* 0x0000000406087220 */ /* 0x040fe20000410000 */
[----:B------:R-:W-:Y:S01]  /*228c0*/  FFMA.FTZ R4, R6, R35, -R19 ;  /* 0x0000002306047223 */ /* 0x000fe20000010813 */
[----:B------:R-:W-:-:S02]  /*228d0*/  HADD2.F32 R30, -RZ, R30.H0_H0 ;  /* 0x2000001eff1e7230 */ /* 0x000fc40000004100 */
[----:B------:R-:W-:Y:S02]  /*228e0*/  HADD2.F32 R29, -RZ, R29.H0_H0 ;  /* 0x2000001dff1d7230 */ /* 0x000fe40000004100 */
[----:B------:R-:W-:-:S03]  /*228f0*/  FADD.FTZ R4, R33, R4 ;  /* 0x0000000421047221 */ /* 0x000fc60000010000 */
[C---:B------:R-:W-:Y:S01]  /*22900*/  FMUL.FTZ R13, R7.reuse, R29 ;  /* 0x0000001d070d7220 */ /* 0x040fe20000410000 */
[C---:B------:R-:W-:Y:S01]  /*22910*/  FFMA.FTZ R35, R7.reuse, R35, R8 ;  /* 0x0000002307237223 */ /* 0x040fe20000010008 */
[C---:B------:R-:W-:Y:S02]  /*22920*/  FMUL.FTZ R8, R6.reuse, R29 ;  /* 0x0000001d06087220 */ /* 0x040fe40000410000 */
[-C--:B------:R-:W-:Y:S01]  /*22930*/  FFMA.FTZ R13, R6, R30.reuse, -R13 ;  /* 0x0000001e060d7223 */ /* 0x080fe2000001080d */
[----:B------:R-:W-:Y:S01]  /*22940*/  FADD.FTZ R32, R32, R35 ;  /* 0x0000002320207221 */ /* 0x000fe20000010000 */
[----:B------:R-:W-:Y:S02]  /*22950*/  FFMA.FTZ R19, R7, R30, R8 ;  /* 0x0000001e07137223 */ /* 0x000fe40000010008 */
[----:B------:R-:W-:Y:S01]  /*22960*/  FADD.FTZ R4, R4, R13 ;  /* 0x0000000d04047221 */ /* 0x000fe20000010000 */
[----:B------:R-:W-:Y:S02]  /*22970*/  HADD2.F32 R28, -RZ, R28.H0_H0 ;  /* 0x2000001cff1c7230 */ /* 0x000fe40000004100 */
[----:B------:R-:W-:-:S03]  /*22980*/  HADD2.F32 R31, -RZ, R31.H0_H0 ;  /* 0x2000001fff1f7230 */ /* 0x000fc60000004100 */
[CC--:B------:R-:W-:Y:S01]  /*22990*/  FMUL.FTZ R13, R7.reuse, R28.reuse ;  /* 0x0000001c070d7220 */ /* 0x0c0fe20000410000 */
[----:B------:R-:W-:Y:S01]  /*229a0*/  FMUL.FTZ R28, R6, R28 ;  /* 0x0000001c061c7220 */ /* 0x000fe20000410000 */
[----:B------:R-:W-:Y:S02]  /*229b0*/  FADD.FTZ R19, R32, R19 ;  /* 0x0000001320137221 */ /* 0x000fe40000010000 */
[-C--:B------:R-:W-:Y:S01]  /*229c0*/  FFMA.FTZ R13, R6, R31.reuse, -R13 ;  /* 0x0000001f060d7223 */ /* 0x080fe2000001080d */
[----:B------:R-:W-:Y:S01]  /*229d0*/  FFMA.FTZ R28, R7, R31, R28 ;  /* 0x0000001f071c7223 */ /* 0x000fe2000001001c */
[----:B------:R-:W-:Y:S02]  /*229e0*/  HADD2.F32 R11, -RZ, R11.H0_H0 ;  /* 0x2000000bff0b7230 */ /* 0x000fe40000004100 */
[----:B------:R-:W-:-:S03]  /*229f0*/  HADD2.F32 R23, -RZ, R23.H0_H0 ;  /* 0x20000017ff177230 */ /* 0x000fc60000004100 */
[-C--:B0-----:R-:W-:Y:S01]  /*22a00*/  FMUL.FTZ R21, R7, R11.reuse ;  /* 0x0000000b07157220 */ /* 0x081fe20000410000 */
[----:B------:R-:W-:Y:S01]  /*22a10*/  FMUL.FTZ R8, R6, R11 ;  /* 0x0000000b06087220 */ /* 0x000fe20000410000 */
[----:B------:R-:W-:Y:S02]  /*22a20*/  HADD2.F32 R22, -RZ, R22.H0_H0 ;  /* 0x20000016ff167230 */ /* 0x000fe40000004100 */
[----:B------:R-:W-:Y:S01]  /*22a30*/  FADD.FTZ R4, R4, R13 ;  /* 0x0000000d04047221 */ /* 0x000fe20000010000 */
[CC--:B------:R-:W-:Y:S01]  /*22a40*/  FFMA.FTZ R21, R6.reuse, R23.reuse, -R21 ;  /* 0x0000001706157223 */ /* 0x0c0fe20000010815 */
[----:B------:R-:W-:Y:S01]  /*22a50*/  FADD.FTZ R19, R19, R28 ;  /* 0x0000001c13137221 */ /* 0x000fe20000010000 */
[C---:B------:R-:W-:Y:S01]  /*22a60*/  FFMA.FTZ R8, R7.reuse, R23, R8 ;  /* 0x0000001707087223 */ /* 0x040fe20000010008 */
[-C--:B------:R-:W-:Y:S01]  /*22a70*/  FMUL.FTZ R11, R7, R22.reuse ;  /* 0x00000016070b7220 */ /* 0x080fe20000410000 */
[----:B------:R-:W-:Y:S01]  /*22a80*/  FMUL.FTZ R22, R6, R22 ;  /* 0x0000001606167220 */ /* 0x000fe20000410000 */
[----:B------:R-:W-:Y:S01]  /*22a90*/  FADD.FTZ R4, R4, R21 ;  /* 0x0000001504047221 */ /* 0x000fe20000010000 */
[----:B------:R-:W-:-:S02]  /*22aa0*/  HADD2.F32 R24, -RZ, R24.H0_H0 ;  /* 0x20000018ff187230 */ /* 0x000fc40000004100 */
[----:B------:R-:W-:-:S03]  /*22ab0*/  HADD2.F32 R25, -RZ, R25.H0_H0 ;  /* 0x20000019ff197230 */ /* 0x000fc60000004100 */
[CC--:B------:R-:W-:Y:S01]  /*22ac0*/  FFMA.FTZ R11, R6.reuse, R24.reuse, -R11 ;  /* 0x00000018060b7223 */ /* 0x0c0fe2000001080b */
[----:B------:R-:W-:Y:S01]  /*22ad0*/  FADD.FTZ R8, R19, R8 ;  /* 0x0000000813087221 */ /* 0x000fe20000010000 */
[C---:B------:R-:W-:Y:S01]  /*22ae0*/  FFMA.FTZ R13, R7.reuse, R24, R22 ;  /* 0x00000018070d7223 */ /* 0x040fe20000010016 */
[----:B------:R-:W-:Y:S02]  /*22af0*/  HADD2.F32 R26, -RZ, R26.H0_H0 ;  /* 0x2000001aff1a7230 */ /* 0x000fe40000004100 */
[-C--:B------:R-:W-:Y:S01]  /*22b00*/  FMUL.FTZ R12, R6, R25.reuse ;  /* 0x00000019060c7220 */ /* 0x080fe20000410000 */
[----:B------:R-:W-:Y:S01]  /*22b10*/  FADD.FTZ R4, R4, R11 ;  /* 0x0000000b04047221 */ /* 0x000fe20000010000 */
[----:B------:R-:W-:Y:S01]  /*22b20*/  FADD.FTZ R8, R8, R13 ;  /* 0x0000000d08087221 */ /* 0x000fe20000010000 */
[C---:B------:R-:W-:Y:S01]  /*22b30*/  FMUL.FTZ R19, R7.reuse, R25 ;  /* 0x0000001907137220 */ /* 0x040fe20000410000 */
[----:B------:R-:W-:-:S03]  /*22b40*/  FFMA.FTZ R11, R7, R26, R12 ;  /* 0x0000001a070b7223 */ /* 0x000fc6000001000c */
[----:B------:R-:W-:Y:S01]  /*22b50*/  FFMA.FTZ R19, R6, R26, -R19 ;  /* 0x0000001a06137223 */ /* 0x000fe20000010813 */
[----:B------:R-:W-:Y:S01]  /*22b60*/  FADD.FTZ R8, R8, R11 ;  /* 0x0000000b08087221 */ /* 0x000fe20000010000 */
[----:B------:R-:W-:Y:S02]  /*22b70*/  HADD2.F32 R27, -RZ, R27.H0_H0 ;  /* 0x2000001bff1b7230 */ /* 0x000fe40000004100 */
[----:B------:R-:W-:-:S03]  /*22b80*/  HADD2.F32 R36, -RZ, R36.H0_H0 ;  /* 0x20000024ff247230 */ /* 0x000fc60000004100 */
[CC--:B------:R-:W-:Y:S01]  /*22b90*/  FMUL.FTZ R11, R7.reuse, R27.reuse ;  /* 0x0000001b070b7220 */ /* 0x0c0fe20000410000 */
[----:B------:R-:W-:Y:S01]  /*22ba0*/  FMUL.FTZ R12, R6, R27 ;  /* 0x0000001b060c7220 */ /* 0x000fe20000410000 */
[----:B------:R-:W-:Y:S02]  /*22bb0*/  FADD.FTZ R4, R4, R19 ;  /* 0x0000001304047221 */ /* 0x000fe40000010000 */
[-C--:B------:R-:W-:Y:S01]  /*22bc0*/  FFMA.FTZ R11, R6, R36.reuse, -R11 ;  /* 0x00000024060b7223 */ /* 0x080fe2000001080b */
[----:B------:R-:W-:-:S03]  /*22bd0*/  FFMA.FTZ R13, R7, R36, R12 ;  /* 0x00000024070d7223 */ /* 0x000fc6000001000c */
[----:B------:R-:W-:Y:S01]  /*22be0*/  FADD.FTZ R33, R4, R11 ;  /* 0x0000000b04217221 */ /* 0x000fe20000010000 */
[----:B------:R-:W-:Y:S01]  /*22bf0*/  FADD.FTZ R32, R8, R13 ;  /* 0x0000000d08207221 */ /* 0x000fe20000010000 */
[----:B------:R-:W-:Y:S06]  /*22c00*/  @P0 BRA `(.L_x_3368) ;  /* 0xfffffff400c40947 */ /* 0x000fec000383ffff */
[----:B------:R-:W-:Y:S05]  /*22c10*/  BSYNC.RECONVERGENT B3 ;  /* 0x0000000000037941 */ /* 0x000fea0003800200 */
.L_x_3367:
[----:B------:R-:W-:Y:S02]  /*22c20*/  MOV R12, R16 ;  /* 0x00000010000c7202 */ /* 0x000fe40000000f00 */
[----:B------:R-:W-:-:S07]  /*22c30*/  MOV R11, R17 ;  /* 0x00000011000b7202 */ /* 0x000fce0000000f00 */
.L_x_3366:
[----:B------:R-:W-:Y:S05]  /*22c40*/  BSYNC.RECONVERGENT B2 ;  /* 0x0000000000027941 */ /* 0x000fea0003800200 */
.L_x_3365:
        /* <DEDUP_REMOVED lines=10> */
[----:B------:R-:W-:Y:S01]  /*22cf0*/  MOV R10, R12 ;  /* 0x0000000c000a7202 */ /* 0x000fe20000000f00 */
[----:B------:R-:W0:Y:S04]  /*22d00*/  LDCU.64 UR8, c[0x0][0x758] ;  /* 0x0000eb00ff0877ac */ /* 0x000e280008000a00 */
[----:B------:R-:W0:Y:S04]  /*22d10*/  LDG.E.64 R8, desc[UR6][R10.64+0x8] ;  /* 0x000008060a087981 */ /* 0x000e28000c1e1b00 */
[----:B------:R-:W2:Y:S04]  /*22d20*/  LDG.E.64 R20, desc[UR6][R10.64] ;  /* 0x000000060a147981 */ /* 0x000ea8000c1e1b00 */
[----:B------:R-:W3:Y:S04]  /*22d30*/  LDG.E.64 R16, desc[UR6][R10.64+0x10] ;  /* 0x000010060a107981 */ /* 0x000ee8000c1e1b00 */
[----:B------:R-:W4:Y:S01]  /*22d40*/  LDG.E.64 R4, desc[UR6][R10.64+0x18] ;  /* 0x000018060a047981 */ /* 0x000f22000c1e1b00 */
[----:B0-----:R-:W-:-:S02]  /*22d50*/  IMAD R9, R9, UR8, RZ ;  /* 0x0000000809097c24 */ /* 0x001fc4000f8e02ff */
[----:B--2---:R-:W-:Y:S02]  /*22d60*/  IMAD R13, R21, UR8, RZ ;  /* 0x00000008150d7c24 */ /* 0x004fe4000f8e02ff */
[----:B------:R-:W-:-:S04]  /*22d70*/  IMAD.WIDE.U32 R22, R8, UR8, RZ ;  /* 0x0000000808167c25 */ /* 0x000fc8000f8e00ff */
[----:B------:R-:W-:Y:S02]  /*22d80*/  IMAD R9, R8, UR9, R9 ;  /* 0x0000000908097c24 */ /* 0x000fe4000f8e0209 */
[----:B------:R-:W-:-:S04]  /*22d90*/  IMAD.WIDE.U32 R18, R20, UR8, RZ ;  /* 0x0000000814127c25 */ /* 0x000fc8000f8e00ff */
[----:B------:R-:W-:Y:S01]  /*22da0*/  IMAD R13, R20, UR9, R13 ;  /* 0x00000009140d7c24 */ /* 0x000fe2000f8e020d */
[-C--:B------:R-:W-:Y:S01]  /*22db0*/  LEA R8, P2, R22, R2.reuse, 0x2 ;  /* 0x0000000216087211 */ /* 0x080fe200078410ff */
[----:B---3--:R-:W-:Y:S01]  /*22dc0*/  IMAD R17, R17, UR8, RZ ;  /* 0x0000000811117c24 */ /* 0x008fe2000f8e02ff */
[----:B------:R-:W-:Y:S02]  /*22dd0*/  IADD3 R9, PT, PT, R23, R9, RZ ;  /* 0x0000000917097210 */ /* 0x000fe40007ffe0ff */
[----:B------:R-:W-:Y:S02]  /*22de0*/  LEA R20, P1, R18, R2, 0x2 ;  /* 0x0000000212147211 */ /* 0x000fe400078210ff */
[----:B------:R-:W-:Y:S01]  /*22df0*/  IADD3 R13, PT, PT, R19, R13, RZ ;  /* 0x0000000d130d7210 */ /* 0x000fe20007ffe0ff */
[----:B------:R-:W-:Y:S01]  /*22e00*/  IMAD R17, R16, UR9, R17 ;  /* 0x0000000910117c24 */ /* 0x000fe2000f8e0211 */
[-C--:B------:R-:W-:Y:S01]  /*22e10*/  LEA.HI.X R9, R22, R3.reuse, R9, 0x2, P2 ;  /* 0x0000000316097211 */ /* 0x080fe200010f1409 */
[----:B------:R-:W-:Y:S01]  /*22e20*/  IMAD.WIDE.U32 R22, R16, UR8, RZ ;  /* 0x0000000810167c25 */ /* 0x000fe2000f8e00ff */
[----:B------:R-:W-:-:S03]  /*22e30*/  LEA.HI.X R21, R18, R3, R13, 0x2, P1 ;  /* 0x0000000312157211 */ /* 0x000fc600008f140d */
[----:B----4-:R-:W-:Y:S01]  /*22e40*/  IMAD R13, R5, UR8, RZ ;  /* 0x00000008050d7c24 */ /* 0x010fe2000f8e02ff */
[-C--:B------:R-:W-:Y:S01]  /*22e50*/  LEA R16, P1, R22, R2.reuse, 0x2 ;  /* 0x0000000216107211 */ /* 0x080fe200078210ff */
[----:B------:R-:W2:Y:S01]  /*22e60*/  LDG.E.U16 R25, desc[UR6][R20.64+0x2] ;  /* 0x0000020614197981 */ /* 0x000ea2000c1e1500 */
[----:B------:R-:W-:Y:S01]  /*22e70*/  IADD3 R5, PT, PT, R23, R17, RZ ;  /* 0x0000001117057210 */ /* 0x000fe20007ffe0ff */
[C---:B------:R-:W-:Y:S02]  /*22e80*/  IMAD.WIDE.U32 R18, R4.reuse, UR8, RZ ;  /* 0x0000000804127c25 */ /* 0x040fe4000f8e00ff */
[----:B------:R-:W3:Y:S02]  /*22e90*/  LDG.E.U16 R26, desc[UR6][R20.64] ;  /* 0x00000006141a7981 */ /* 0x000ee4000c1e1500 */
[----:B------:R-:W-:Y:S01]  /*22ea0*/  IMAD R13, R4, UR9, R13 ;  /* 0x00000009040d7c24 */ /* 0x000fe2000f8e020d */
[----:B------:R-:W-:Y:S01]  /*22eb0*/  LEA.HI.X R17, R22, R3, R5, 0x2, P1 ;  /* 0x0000000316117211 */ /* 0x000fe200008f1405 */
[----:B------:R-:W4:Y:S01]  /*22ec0*/  LDG.E.U16 R23, desc[UR6][R8.64+0x2] ;  /* 0x0000020608177981 */ /* 0x000f22000c1e1500 */
[----:B------:R-:W-:-:S02]  /*22ed0*/  LEA R4, P1, R18, R2, 0x2 ;  /* 0x0000000212047211 */ /* 0x000fc400078210ff */
[----:B------:R-:W-:Y:S01]  /*22ee0*/  IADD3 R5, PT, PT, R19, R13, RZ ;  /* 0x0000000d13057210 */ /* 0x000fe20007ffe0ff */
[----:B------:R0:W5:Y:S03]  /*22ef0*/  LDG.E.U16 R27, desc[UR6][R8.64] ;  /* 0x00000006081b7981 */ /* 0x000166000c1e1500 */
[----:B------:R-:W-:Y:S01]  /*22f00*/  LEA.HI.X R5, R18, R3, R5, 0x2, P1 ;  /* 0x0000000312057211 */ /* 0x000fe200008f1405 */
        /* <DEDUP_REMOVED lines=8> */
[CC--:B0-----:R-:W-:Y:S01]  /*22f90*/  FMUL.FTZ R9, R7.reuse, R25.reuse ;  /* 0x0000001907097220 */ /* 0x0c1fe20000410000 */
[C---:B------:R-:W-:Y:S01]  /*22fa0*/  FMUL.FTZ R20, R6.reuse, R25 ;  /* 0x0000001906147220 */ /* 0x040fe20000410000 */
[----:B----4-:R-:W-:Y:S02]  /*22fb0*/  HADD2.F32 R23, -RZ, R23.H0_H0 ;  /* 0x20000017ff177230 */ /* 0x010fe40000004100 */
[CC--:B------:R-:W-:Y:S01]  /*22fc0*/  FFMA.FTZ R8, R6.reuse, R26.reuse, -R9 ;  /* 0x0000001a06087223 */ /* 0x0c0fe20000010809 */
[C---:B------:R-:W-:Y:S01]  /*22fd0*/  FFMA.FTZ R9, R7.reuse, R26, R20 ;  /* 0x0000001a07097223 */ /* 0x040fe20000010014 */
[----:B-----5:R-:W-:Y:S02]  /*22fe0*/  HADD2.F32 R27, -RZ, R27.H0_H0 ;  /* 0x2000001bff1b7230 */ /* 0x020fe40000004100 */
[-C--:B------:R-:W-:Y:S01]  /*22ff0*/  FMUL.FTZ R21, R7, R23.reuse ;  /* 0x0000001707157220 */ /* 0x080fe20000410000 */
[----:B-1----:R-:W-:Y:S01]  /*23000*/  FMUL.FTZ R4, R6, R23 ;  /* 0x0000001706047220 */ /* 0x002fe20000410000 */
[----:B------:R-:W-:-:S02]  /*23010*/  HADD2.F32 R10, -RZ, R10.H0_H0 ;  /* 0x2000000aff0a7230 */ /* 0x000fc40000004100 */
[----:B------:R-:W-:Y:S01]  /*23020*/  FADD.FTZ R8, R33, R8 ;  /* 0x0000000821087221 */ /* 0x000fe20000010000 */
[-C--:B------:R-:W-:Y:S01]  /*23030*/  FFMA.FTZ R21, R6, R27.reuse, -R21 ;  /* 0x0000001b06157223 */ /* 0x080fe20000010815 */
[----:B------:R-:W-:Y:S01]  /*23040*/  FADD.FTZ R9, R32, R9 ;  /* 0x0000000920097221 */ /* 0x000fe20000010000 */
[----:B------:R-:W-:Y:S02]  /*23050*/  HADD2.F32 R19, -RZ, R19.H0_H0 ;  /* 0x20000013ff137230 */ /* 0x000fe40000004100 */
[C---:B------:R-:W-:Y:S01]  /*23060*/  FFMA.FTZ R4, R7.reuse, R27, R4 ;  /* 0x0000001b07047223 */ /* 0x040fe20000010004 */
[-C--:B------:R-:W-:Y:S01]  /*23070*/  FMUL.FTZ R5, R7, R10.reuse ;  /* 0x0000000a07057220 */ /* 0x080fe20000410000 */
[----:B------:R-:W-:Y:S01]  /*23080*/  FMUL.FTZ R10, R6, R10 ;  /* 0x0000000a060a7220 */ /* 0x000fe20000410000 */
[----:B------:R-:W-:Y:S02]  /*23090*/  HADD2.F32 R13, -RZ, R13.H0_H0 ;  /* 0x2000000dff0d7230 */ /* 0x000fe40000004100 */
[----:B------:R-:W-:Y:S01]  /*230a0*/  FADD.FTZ R8, R8, R21 ;  /* 0x0000001508087221 */ /* 0x000fe20000010000 */
[----:B------:R-:W-:Y:S01]  /*230b0*/  FADD.FTZ R4, R9, R4 ;  /* 0x0000000409047221 */ /* 0x000fe20000010000 */
[----:B------:R-:W-:Y:S01]  /*230c0*/  FFMA.FTZ R5, R6, R19, -R5 ;  /* 0x0000001306057223 */ /* 0x000fe20000010805 */
[----:B------:R-:W-:-:S02]  /*230d0*/  HADD2.F32 R18, -RZ, R18.H0_H0 ;  /* 0x20000012ff127230 */ /* 0x000fc40000004100 */
[C---:B------:R-:W-:Y:S01]  /*230e0*/  FFMA.FTZ R19, R7.reuse, R19, R10 ;  /* 0x0000001307137223 */ /* 0x040fe2000001000a */
        /* <DEDUP_REMOVED lines=8> */
.L_x_3370:
[----:B------:R-:W-:Y:S05]  /*23170*/  BSYNC.RECONVERGENT B2 ;  /* 0x0000000000027941 */ /* 0x000fea0003800200 */
.L_x_3369:
        /* <DEDUP_REMOVED lines=8> */
[----:B------:R-:W-:Y:S01]  /*23200*/  MOV R10, R12 ;  /* 0x0000000c000a7202 */ /* 0x000fe20000000f00 */
[----:B------:R-:W0:Y:S04]  /*23210*/  LDCU.64 UR8, c[0x0][0x758] ;  /* 0x0000eb00ff0877ac */ /* 0x000e280008000a00 */
[----:B------:R-:W0:Y:S04]  /*23220*/  LDG.E.64 R4, desc[UR6][R10.64] ;  /* 0x000000060a047981 */ /* 0x000e28000c1e1b00 */
[----:B------:R-:W2:Y:S01]  /*23230*/  LDG.E.64 R18, desc[UR6][R10.64+0x8] ;  /* 0x000008060a127981 */ /* 0x000ea2000c1e1b00 */
[----:B0-----:R-:W-:-:S02]  /*23240*/  IMAD R5, R5, UR8, RZ ;  /* 0x0000000805057c24 */ /* 0x001fc4000f8e02ff */
[----:B------:R-:W-:-:S04]  /*23250*/  IMAD.WIDE.U32 R8, R4, UR8, RZ ;  /* 0x0000000804087c25 */ /* 0x000fc8000f8e00ff */
[----:B------:R-:W-:Y:S01]  /*23260*/  IMAD R5, R4, UR9, R5 ;  /* 0x0000000904057c24 */ /* 0x000fe2000f8e0205 */
[----:B------:R-:W-:Y:S01]  /*23270*/  LEA R4, P0, R8, R2, 0x2 ;  /* 0x0000000208047211 */ /* 0x000fe200078010ff */
[----:B--2---:R-:W-:Y:S02]  /*23280*/  IMAD R13, R19, UR8, RZ ;  /* 0x00000008130d7c24 */ /* 0x004fe4000f8e02ff */
        /* <DEDUP_REMOVED lines=29> */
.L_x_3372:
[----:B------:R-:W-:Y:S05]  /*23460*/  BSYNC.RECONVERGENT B2 ;  /* 0x0000000000027941 */ /* 0x000fea0003800200 */
.L_x_3371:
[----:B------:R-:W-:Y:S01]  /*23470*/  MOV R13, R11 ;  /* 0x0000000b000d7202 */ /* 0x000fe20000000f00 */
[----:B------:R-:W-:Y:S06]  /*23480*/  @P1 BRA `(.L_x_3364) ;  /* 0x0000000000481947 */ /* 0x000fec0003800000 */
        /* <DEDUP_REMOVED lines=18> */
.L_x_3364:
[----:B------:R-:W-:Y:S05]  /*235b0*/  BSYNC.RECONVERGENT B1 ;  /* 0x0000000000017941 */ /* 0x000fea0003800200 */
.L_x_3363:
[----:B------:R-:W-:-:S05]  /*235c0*/  F2FP.F16.F32.PACK_AB R33, R32, R33 ;  /* 0x000000212021723e */ /* 0x000fca00000000ff */
[----:B------:R-:W-:Y:S01]  /*235d0*/  STG.E desc[UR6][R14.64], R33 ;  /* 0x000000210e007986 */ /* 0x000fe2000c101906 */
[----:B------:R-:W-:Y:S05]  /*235e0*/  EXIT ;  /* 0x000000000000794d */ /* 0x000fea0003800000 */
.L_x_3373:
        /* <DEDUP_REMOVED lines=9> */
.L_x_17243:


//--------------------- .text._ZN2at6native73_GLOBAL__N__c8866d80_35_SparseBinaryOpIntersectionKernel_cu_7dd49032_323712apply_kernelILi128ELi8EZNS1_29binary_op_intersection_kernelINS1_5MulOpEN3c108BFloat16ElEEvRNS_14TensorIteratorEllRKNS_6TensorEbEUliE_EEviT1_ --------------------------
	.section	.text._ZN2at6native73_GLOBAL__N__c8866d80_35_SparseBinaryOpIntersectionKernel_cu_7dd49032_323712apply_kernelILi128ELi8EZNS1_29binary_op_intersection_kernelINS1_5MulOpEN3c108BFloat16ElEEvRNS_14TensorIteratorEllRKNS_6TensorEbEUliE_EEviT1_,"ax",@progbits
	.align	128
.text._ZN2at6native73_GLOBAL__N__c8866d80_35_SparseBinaryOpIntersectionKernel_cu_7dd49032_323712apply_kernelILi128ELi8EZNS1_29binary_op_intersection_kernelINS1_5MulOpEN3c108BFloat16ElEEvRNS_14TensorIteratorEllRKNS_6TensorEbEUliE_EEviT1_:
        .type           _ZN2at6native73_GLOBAL__N__c8866d80_35_SparseBinaryOpIntersectionKernel_cu_7dd49032_323712apply_kernelILi128ELi8EZNS1_29binary_op_intersection_kernelINS1_5MulOpEN3c108BFloat16ElEEvRNS_14TensorIteratorEllRKNS_6TensorEbEUliE_EEviT1_,@function
        .size           _ZN2at6native73_GLOBAL__N__c8866d80_35_SparseBinaryOpIntersectionKernel_cu_7dd49032_323712apply_kernelILi128ELi8EZNS1_29binary_op_intersection_kernelINS1_5MulOpEN3c108BFloat16ElEEvRNS_14TensorIteratorEllRKNS_6TensorEbEUliE_EEviT1_,(.L_x_17244 - _ZN2at6native73_GLOBAL__N__c8866d80_35_SparseBinaryOpIntersectionKernel_cu_7dd49032_323712apply_kernelILi128ELi8EZNS1_29binary_op_intersection_kernelINS1_5MulOpEN3c108BFloat16ElEEvRNS_14TensorIteratorEllRKNS_6TensorEbEUliE_EEviT1_)
        .other          _ZN2at6native73_GLOBAL__N__c8866d80_35_SparseBinaryOpIntersectionKernel_cu_7dd49032_323712apply_kernelILi128ELi8EZNS1_29binary_op_intersection_kernelINS1_5MulOpEN3c108BFloat16ElEEvRNS_14TensorIteratorEllRKNS_6TensorEbEUliE_EEviT1_,@"STO_CUDA_ENTRY STV_DEFAULT"
_ZN2at6native73_GLOBAL__N__c8866d80_35_SparseBinaryOpIntersectionKernel_cu_7dd49032_323712apply_kernelILi128ELi8EZNS1_29binary_op_intersection_kernelINS1_5MulOpEN3c108BFloat16ElEEvRNS_14TensorIteratorEllRKNS_6TensorEbEUliE_EEviT1_:
        /* <DEDUP_REMOVED lines=31> */
[----:B------:R-:W-:Y:S01]  /*01f0*/  ISETP.NE.AND P1, PT, RZ, UR5, PT ;  /* 0x00000005ff007c0c */ /* 0x000fe2000bf25270 */
[----:B------:R-:W-:Y:S01]  /*0200*/  HFMA2 R47, -RZ, RZ, 0, 0 ;  /* 0x00000000ff2f7431 */ /* 0x000fe200000001ff */
[----:B-----5:R-:W-:-:S04]  /*0210*/  ISETP.LT.U32.AND P0, PT, R6, 0x1, PT ;  /* 0x000000010600780c */ /* 0x020fc80003f01070 */
        /* <DEDUP_REMOVED lines=9> */
[----:B----4-:R-:W-:-:S02]  /*02b0*/  LEA R10, P1, R8, R12, 0x1 ;  /* 0x0000000c080a7211 */ /* 0x010fc400078208ff */
[----:B------:R-:W-:Y:S02]  /*02c0*/  ISETP.GE.AND.EX P0, PT, R45, RZ, PT, P0 ;  /* 0x000000ff2d00720c */ /* 0x000fe40003f06300 */
[----:B------:R-:W-:-:S04]  /*02d0*/  IADD3 R2, PT, PT, R9, R11, RZ ;  /* 0x0000000b09027210 */ /* 0x000fc80007ffe0ff */
[----:B------:R-:W-:-:S07]  /*02e0*/  LEA.HI.X R11, R8, R13, R2, 0x1, P1 ;  /* 0x0000000d080b7211 */ /* 0x000fce00008f0c02 */
[----:B------:R-:W-:Y:S05]  /*02f0*/  @!P0 BRA `(.L_x_3378) ;  /* 0x0000001400b88947 */ /* 0x000fea0003800000 */
[----:B------:R-:W1:Y:S01]  /*0300*/  LDC.64 R4, c[0x0][0x730] ;  /* 0x0001cc00ff047b82 */ /* 0x000e620000000a00 */
[----:B------:R-:W2:Y:S07]  /*0310*/  LDG.E.U16 R10, desc[UR6][R10.64] ;  /* 0x000000060a0a7981 */ /* 0x000eae000c1e1500 */
[----:B------:R-:W3:Y:S01]  /*0320*/  LDC.64 R6, c[0x0][0x748] ;  /* 0x0001d200ff067b82 */ /* 0x000ee20000000a00 */
[----:B-1----:R-:W3:Y:S01]  /*0330*/  LDG.E.64 R4, desc[UR6][R4.64] ;  /* 0x0000000604047981 */ /* 0x002ee2000c1e1b00 */
[----:B------:R-:W-:-:S04]  /*0340*/  ISETP.GE.U32.AND P0, PT, R0, 0x10, PT ;  /* 0x000000100000780c */ /* 0x000fc80003f06070 */
[----:B------:R-:W-:Y:S02]  /*0350*/  ISETP.GE.U32.AND.EX P0, PT, R45, RZ, PT, P0 ;  /* 0x000000ff2d00720c */ /* 0x000fe40003f06100 */
[----:B------:R-:W-:Y:S02]  /*0360*/  LOP3.LUT R2, R0, 0xf, RZ, 0xc0, !PT ;  /* 0x0000000f00027812 */ /* 0x000fe400078ec0ff */
[----:B------:R-:W-:Y:S02]  /*0370*/  MOV R47, RZ ;  /* 0x000000ff002f7202 */ /* 0x000fe40000000f00 */
[----:B--2---:R-:W-:Y:S02]  /*0380*/  SHF.L.U32 R44, R10, 0x10, RZ ;  /* 0x000000100a2c7819 */ /* 0x004fe400000006ff */
[----:B---3--:R-:W-:-:S04]  /*0390*/  LEA R6, P1, R4, R6, 0x3 ;  /* 0x0000000604067211 */ /* 0x008fc800078218ff */
[----:B------:R-:W-:Y:S01]  /*03a0*/  LEA.HI.X R7, R4, R7, R5, 0x3, P1 ;  /* 0x0000000704077211 */ /* 0x000fe200008f1c05 */
[----:B------:R-:W-:Y:S08]  /*03b0*/  @!P0 BRA `(.L_x_3379) ;  /* 0x0000000800b08947 */ /* 0x000ff00003800000 */
[----:B------:R-:W1:Y:S01]  /*03c0*/  LDC.64 R4, c[0x0][0x728] ;  /* 0x0001ca00ff047b82 */ /* 0x000e620000000a00 */
[----:B------:R-:W-:Y:S01]  /*03d0*/  LOP3.LUT R45, R45, 0x7fffffff, RZ, 0xc0, !PT ;  /* 0x7fffffff2d2d7812 */ /* 0x000fe200078ec0ff */
[----:B------:R-:W2:Y:S01]  /*03e0*/  LDCU.64 UR28, c[0x0][0x758] ;  /* 0x0000eb00ff1c77ac */ /* 0x000ea20008000a00 */
[----:B------:R-:W-:Y:S02]  /*03f0*/  LOP3.LUT R46, R0, 0xfffffff0, RZ, 0xc0, !PT ;  /* 0xfffffff0002e7812 */ /* 0x000fe400078ec0ff */
[----:B------:R-:W-:-:S07]  /*0400*/  MOV R47, RZ ;  /* 0x000000ff002f7202 */ /* 0x000fce0000000f00 */
.L_x_3380:
        /* <DEDUP_REMOVED lines=22> */
[-C--:B-1----:R-:W-:Y:S01]  /*0570*/  LEA R34, P0, R38, R4.reuse, 0x1 ;  /* 0x0000000426227211 */ /* 0x082fe200078008ff */
        /* <DEDUP_REMOVED lines=10> */
[-C--:B------:R-:W-:Y:S01]  /*0620*/  LEA R42, P0, R38, R4.reuse, 0x1 ;  /* 0x00000004262a7211 */ /* 0x080fe200078008ff */
        /* <DEDUP_REMOVED lines=14> */
[CC--:B------:R-:W-:Y:S01]  /*0710*/  LEA R40, P1, R38.reuse, R4.reuse, 0x1 ;  /* 0x0000000426287211 */ /* 0x0c0fe200078208ff */
[----:B------:R-:W4:Y:S02]  /*0720*/  LDG.E.U16 R42, desc[UR6][R42.64] ;  /* 0x000000062a2a7981 */ /* 0x000f24000c1e1500 */
[----:B-1----:R-:W-:Y:S01]  /*0730*/  IMAD R37, R15, UR28, RZ ;  /* 0x0000001c0f257c24 */ /* 0x002fe2000f8e02ff */
        /* <DEDUP_REMOVED lines=9> */
[----:B-1----:R-:W-:Y:S01]  /*07d0*/  IMAD.WIDE.U32 R8, R16, UR28, RZ ;  /* 0x0000001c10087c25 */ /* 0x002fe2000f8e00ff */
[----:B------:R-:W5:Y:S03]  /*07e0*/  LDG.E.U16 R40, desc[UR6][R40.64] ;  /* 0x0000000628287981 */ /* 0x000f66000c1e1500 */
[----:B------:R-:W-:Y:S01]  /*07f0*/  IMAD.WIDE.U32 R10, R14, UR28, RZ ;  /* 0x0000001c0e0a7c25 */ /* 0x000fe2000f8e00ff */
[----:B------:R-:W-:-:S03]  /*0800*/  IADD3 R9, PT, PT, R9, R17, RZ ;  /* 0x0000001109097210 */ /* 0x000fc60007ffe0ff */
[----:B------:R-:W-:Y:S01]  /*0810*/  IMAD R17, R19, UR28, RZ ;  /* 0x0000001c13117c24 */ /* 0x000fe2000f8e02ff */
[-C--:B------:R-:W-:Y:S02]  /*0820*/  LEA R14, P0, R10, R4.reuse, 0x1 ;  /* 0x000000040a0e7211 */ /* 0x080fe400078008ff */
        /* <DEDUP_REMOVED lines=10> */
[----:B-1----:R-:W-:-:S03]  /*08d0*/  IADD3 R13, PT, PT, R19, R17, RZ ;  /* 0x00000011130d7210 */ /* 0x002fc60007ffe0ff */
[----:B------:R-:W-:Y:S01]  /*08e0*/  IMAD R39, R20, UR29, R39 ;  /* 0x0000001d14277c24 */ /* 0x000fe2000f8e0227 */
[-C--:B------:R-:W-:Y:S01]  /*08f0*/  LEA R12, P0, R18, R4.reuse, 0x1 ;  /* 0x00000004120c7211 */ /* 0x080fe200078008ff */
[----:B------:R-:W-:Y:S01]  /*0900*/  IMAD R17, R23, UR28, RZ ;  /* 0x0000001c17117c24 */ /* 0x000fe2000f8e02ff */
[----:B------:R-:W-:Y:S01]  /*0910*/  LEA R16, P1, R8, R4, 0x1 ;  /* 0x0000000408107211 */ /* 0x000fe200078208ff */
[C---:B0-----:R-:W-:Y:S01]  /*0920*/  IMAD.WIDE.U32 R14, R22.reuse, UR28, RZ ;  /* 0x0000001c160e7c25 */ /* 0x041fe2000f8e00ff */
[----:B------:R-:W-:Y:S01]  /*0930*/  IADD3 R9, PT, PT, R9, R39, RZ ;  /* 0x0000002709097210 */ /* 0x000fe20007ffe0ff */
[----:B------:R0:W5:Y:S02]  /*0940*/  LDG.E.U16 R21, desc[UR6][R10.64] ;  /* 0x000000060a157981 */ /* 0x000164000c1e1500 */
[----:B------:R-:W-:Y:S02]  /*0950*/  IMAD R23, R22, UR29, R17 ;  /* 0x0000001d16177c24 */ /* 0x000fe4000f8e0211 */
[----:B------:R-:W-:Y:S01]  /*0960*/  IMAD R19, R25, UR28, RZ ;  /* 0x0000001c19137c24 */ /* 0x000fe2000f8e02ff */
[----:B------:R-:W-:-:S02]  /*0970*/  LEA.HI.X R13, R18, R5, R13, 0x1, P0 ;  /* 0x00000005120d7211 */ /* 0x000fc400000f0c0d */
[----:B------:R-:W-:Y:S01]  /*0980*/  LEA.HI.X R17, R8, R5, R9, 0x1, P1 ;  /* 0x0000000508117211 */ /* 0x000fe200008f0c09 */
[----:B------:R-:W-:Y:S01]  /*0990*/  IMAD.WIDE.U32 R8, R24, UR28, RZ ;  /* 0x0000001c18087c25 */ /* 0x000fe2000f8e00ff */
[-C--:B0-----:R-:W-:Y:S01]  /*09a0*/  LEA R10, P0, R14, R4.reuse, 0x1 ;  /* 0x000000040e0a7211 */ /* 0x081fe200078008ff */
        /* <DEDUP_REMOVED lines=22> */
[-C--:B------:R-:W-:Y:S01]  /*0b10*/  LEA R8, P1, R18, R4.reuse, 0x1 ;  /* 0x0000000412087211 */ /* 0x080fe200078208ff */
        /* <DEDUP_REMOVED lines=10> */
[----:B------:R-:W5:Y:S01]  /*0bc0*/  LDG.E.U16 R8, desc[UR6][R8.64] ;  /* 0x0000000608087981 */ /* 0x000f62000c1e1500 */
[----:B------:R-:W-:-:S03]  /*0bd0*/  IADD3 R11, PT, PT, R15, R19, RZ ;  /* 0x000000130f0b7210 */ /* 0x000fc60007ffe0ff */
[----:B------:R-:W5:Y:S01]  /*0be0*/  LDG.E.U16 R16, desc[UR6][R16.64] ;  /* 0x0000000610107981 */ /* 0x000f62000c1e1500 */
[----:B------:R-:W-:-:S05]  /*0bf0*/  LEA.HI.X R11, R14, R5, R11, 0x1, P0 ;  /* 0x000000050e0b7211 */ /* 0x000fca00000f0c0b */
[----:B------:R-:W5:Y:S01]  /*0c00*/  LDG.E.U16 R10, desc[UR6][R10.64] ;  /* 0x000000060a0a7981 */ /* 0x000f62000c1e1500 */
[----:B------:R-:W-:-:S04]  /*0c10*/  IADD3 R46, P0, PT, R46, -0x10, RZ ;  /* 0xfffffff02e2e7810 */ /* 0x000fc80007f1e0ff */
[----:B------:R-:W-:Y:S02]  /*0c20*/  IADD3.X R45, PT, PT, R45, -0x1, RZ, P0, !PT ;  /* 0xffffffff2d2d7810 */ /* 0x000fe400007fe4ff */
[----:B------:R-:W-:-:S04]  /*0c30*/  ISETP.NE.U32.AND P0, PT, R46, RZ, PT ;  /* 0x000000ff2e00720c */ /* 0x000fc80003f05070 */
[----:B------:R-:W-:Y:S02]  /*0c40*/  ISETP.NE.AND.EX P0, PT, R45, RZ, PT, P0 ;  /* 0x000000ff2d00720c */ /* 0x000fe40003f05300 */
[----:B------:R-:W-:-:S04]  /*0c50*/  IADD3 R6, P1, PT, R6, 0x80, RZ ;  /* 0x0000008006067810 */ /* 0x000fc80007f3e0ff */
[----:B------:R-:W-:Y:S02]  /*0c60*/  IADD3.X R7, PT, PT, RZ, R7, RZ, P1, !PT ;  /* 0x00000007ff077210 */ /* 0x000fe40000ffe4ff */
[----:B--2---:R-:W-:-:S05]  /*0c70*/  SHF.L.U32 R34, R34, 0x10, RZ ;  /* 0x0000001022227819 */ /* 0x004fca00000006ff */
[----:B------:R-:W-:Y:S01]  /*0c80*/  FFMA.FTZ R47, R44, R34, R47 ;  /* 0x000000222c2f7223 */ /* 0x000fe2000001002f */
[----:B---3--:R-:W-:-:S05]  /*0c90*/  SHF.L.U32 R36, R36, 0x10, RZ ;  /* 0x0000001024247819 */ /* 0x008fca00000006ff */
[----:B------:R-:W-:Y:S01]  /*0ca0*/  FFMA.FTZ R47, R44, R36, R47 ;  /* 0x000000242c2f7223 */ /* 0x000fe2000001002f */
[----:B----4-:R-:W-:Y:S02]  /*0cb0*/  SHF.L.U32 R42, R42, 0x10, RZ ;  /* 0x000000102a2a7819 */ /* 0x010fe400000006ff */
[----:B-----5:R-:W-:-:S03]  /*0cc0*/  SHF.L.U32 R14, R35, 0x10, RZ ;  /* 0x00000010230e7819 */ /* 0x020fc600000006ff */
[----:B------:R-:W-:-:S04]  /*0cd0*/  FFMA.FTZ R47, R44, R42, R47 ;  /* 0x0000002a2c2f7223 */ /* 0x000fc8000001002f */
[----:B------:R-:W-:Y:S01]  /*0ce0*/  FFMA.FTZ R47, R44, R14, R47 ;  /* 0x0000000e2c2f7223 */ /* 0x000fe2000001002f */
[----:B------:R-:W-:Y:S02]  /*0cf0*/  SHF.L.U32 R40, R40, 0x10, RZ ;  /* 0x0000001028287819 */ /* 0x000fe400000006ff */
[----:B------:R-:W-:-:S05]  /*0d00*/  SHF.L.U32 R18, R37, 0x10, RZ ;  /* 0x0000001025127819 */ /* 0x000fca00000006ff */
[----:B------:R-:W-:Y:S01]  /*0d10*/  FFMA.FTZ R47, R44, R18, R47 ;  /* 0x000000122c2f7223 */ /* 0x000fe2000001002f */
[----:B------:R-:W-:-:S03]  /*0d20*/  SHF.L.U32 R38, R38, 0x10, RZ ;  /* 0x0000001026267819 */ /* 0x000fc600000006ff */
[----:B------:R-:W-:-:S04]  /*0d30*/  FFMA.FTZ R47, R44, R40, R47 ;  /* 0x000000282c2f7223 */ /* 0x000fc8000001002f */
[----:B------:R-:W-:Y:S01]  /*0d40*/  FFMA.FTZ R47, R44, R38, R47 ;  /* 0x000000262c2f7223 */ /* 0x000fe2000001002f */
[----:B------:R-:W-:-:S05]  /*0d50*/  SHF.L.U32 R14, R21, 0x10, RZ ;  /* 0x00000010150e7819 */ /* 0x000fca00000006ff */
[----:B------:R-:W-:Y:S01]  /*0d60*/  FFMA.FTZ R47, R44, R14, R47 ;  /* 0x0000000e2c2f7223 */ /* 0x000fe2000001002f */
[----:B------:R-:W-:-:S05]  /*0d70*/  SHF.L.U32 R20, R20, 0x10, RZ ;  /* 0x0000001014147819 */ /* 0x000fca00000006ff */
[----:B------:R-:W-:Y:S01]  /*0d80*/  FFMA.FTZ R47, R44, R20, R47 ;  /* 0x000000142c2f7223 */ /* 0x000fe2000001002f */
[----:B------:R-:W-:-:S04]  /*0d90*/  IMAD.U32 R22, R22, 0x10000, RZ ;  /* 0x0001000016167824 */ /* 0x000fc800078e00ff */
[----:B------:R-:W-:Y:S01]  /*0da0*/  FFMA.FTZ R47, R44, R22, R47 ;  /* 0x000000162c2f7223 */ /* 0x000fe2000001002f */
[----:B------:R-:W-:-:S05]  /*0db0*/  SHF.L.U32 R14, R23, 0x10, RZ ;  /* 0x00000010170e7819 */ /* 0x000fca00000006ff */
[----:B------:R-:W-:Y:S01]  /*0dc0*/  FFMA.FTZ R47, R44, R14, R47 ;  /* 0x0000000e2c2f7223 */ /* 0x000fe2000001002f */
[----:B------:R-:W-:-:S05]  /*0dd0*/  SHF.L.U32 R24, R24, 0x10, RZ ;  /* 0x0000001018187819 */ /* 0x000fca00000006ff */
[----:B------:R-:W-:Y:S01]  /*0de0*/  FFMA.FTZ R47, R44, R24, R47 ;  /* 0x000000182c2f7223 */ /* 0x000fe2000001002f */
[----:B------:R-:W-:Y:S02]  /*0df0*/  SHF.L.U32 R12, R12, 0x10, RZ ;  /* 0x000000100c0c7819 */ /* 0x000fe400000006ff */
[----:B------:R-:W-:-:S03]  /*0e00*/  SHF.L.U32 R8, R8, 0x10, RZ ;  /* 0x0000001008087819 */ /* 0x000fc600000006ff */
[----:B------:R-:W-:Y:S01]  /*0e10*/  FFMA.FTZ R47, R44, R12, R47 ;  /* 0x0000000c2c2f7223 */ /* 0x000fe2000001002f */
[----:B------:R-:W-:-:S03]  /*0e20*/  SHF.L.U32 R16, R16, 0x10, RZ ;  /* 0x0000001010107819 */ /* 0x000fc600000006ff */
[----:B------:R-:W-:-:S04]  /*0e30*/  FFMA.FTZ R47, R44, R8, R47 ;  /* 0x000000082c2f7223 */ /* 0x000fc8000001002f */
[----:B------:R-:W-:Y:S01]  /*0e40*/  FFMA.FTZ R47, R44, R16, R47 ;  /* 0x000000102c2f7223 */ /* 0x000fe2000001002f */
[----:B------:R-:W-:-:S05]  /*0e50*/  SHF.L.U32 R10, R10, 0x10, RZ ;  /* 0x000000100a0a7819 */ /* 0x000fca00000006ff */
[----:B------:R-:W-:Y:S01]  /*0e60*/  FFMA.FTZ R47, R44, R10, R47 ;  /* 0x0000000a2c2f7223 */ /* 0x000fe2000001002f */
[----:B------:R-:W-:Y:S06]  /*0e70*/  @P0 BRA `(.L_x_3380) ;  /* 0xfffffff400640947 */ /* 0x000fec000383ffff */
.L_x_3379:
        /* <DEDUP_REMOVED lines=72> */
[----:B------:R-:W3:Y:S03]  /*1300*/  LDG.E.U16 R4, desc[UR6][R4.64] ;  /* 0x0000000604047981 */ /* 0x000ee6000c1e1500 */
[----:B------:R-:W-:-:S05]  /*1310*/  LEA.HI.X R11, R22, R11, R8, 0x1, P1 ;  /* 0x0000000b160b7211 */ /* 0x000fca00008f0c08 */
[----:B------:R-:W3:Y:S01]  /*1320*/  LDG.E.U16 R10, desc[UR6][R10.64] ;  /* 0x000000060a0a7981 */ /* 0x000ee2000c1e1500 */
[----:B------:R-:W-:-:S04]  /*1330*/  IADD3 R6, P1, PT, R6, 0x40, RZ ;  /* 0x0000004006067810 */ /* 0x000fc80007f3e0ff */
[----:B------:R-:W-:Y:S02]  /*1340*/  IADD3.X R7, PT, PT, RZ, R7, RZ, P1, !PT ;  /* 0x00000007ff077210 */ /* 0x000fe40000ffe4ff */
[----:B--2---:R-:W-:-:S05]  /*1350*/  SHF.L.U32 R2, R2, 0x10, RZ ;  /* 0x0000001002027819 */ /* 0x004fca00000006ff */
[----:B------:R-:W-:Y:S01]  /*1360*/  FFMA.FTZ R47, R44, R2, R47 ;  /* 0x000000022c2f7223 */ /* 0x000fe2000001002f */
[----:B----4-:R-:W-:-:S05]  /*1370*/  SHF.L.U32 R18, R18, 0x10, RZ ;  /* 0x0000001012127819 */ /* 0x010fca00000006ff */
[----:B------:R-:W-:Y:S01]  /*1380*/  FFMA.FTZ R47, R44, R18, R47 ;  /* 0x000000122c2f7223 */ /* 0x000fe2000001002f */
[----:B-----5:R-:W-:Y:S02]  /*1390*/  SHF.L.U32 R2, R15, 0x10, RZ ;  /* 0x000000100f027819 */ /* 0x020fe400000006ff */
[----:B------:R-:W-:-:S03]  /*13a0*/  SHF.L.U32 R14, R14, 0x10, RZ ;  /* 0x000000100e0e7819 */ /* 0x000fc600000006ff */
[----:B------:R-:W-:-:S04]  /*13b0*/  FFMA.FTZ R47, R44, R2, R47 ;  /* 0x000000022c2f7223 */ /* 0x000fc8000001002f */
[----:B------:R-:W-:Y:S01]  /*13c0*/  FFMA.FTZ R47, R44, R14, R47 ;  /* 0x0000000e2c2f7223 */ /* 0x000fe2000001002f */
[----:B---3--:R-:W-:Y:S02]  /*13d0*/  SHF.L.U32 R16, R16, 0x10, RZ ;  /* 0x0000001010107819 */ /* 0x008fe400000006ff */
[----:B------:R-:W-:-:S03]  /*13e0*/  SHF.L.U32 R12, R12, 0x10, RZ ;  /* 0x000000100c0c7819 */ /* 0x000fc600000006ff */
[----:B------:R-:W-:-:S04]  /*13f0*/  FFMA.FTZ R47, R44, R16, R47 ;  /* 0x000000102c2f7223 */ /* 0x000fc8000001002f */
[----:B------:R-:W-:Y:S01]  /*1400*/  FFMA.FTZ R47, R44, R12, R47 ;  /* 0x0000000c2c2f7223 */ /* 0x000fe2000001002f */
[----:B------:R-:W-:-:S05]  /*1410*/  SHF.L.U32 R4, R4, 0x10, RZ ;  /* 0x0000001004047819 */ /* 0x000fca00000006ff */
[----:B------:R-:W-:Y:S01]  /*1420*/  FFMA.FTZ R47, R44, R4, R47 ;  /* 0x000000042c2f7223 */ /* 0x000fe2000001002f */
[----:B------:R-:W-:-:S05]  /*1430*/  SHF.L.U32 R10, R10, 0x10, RZ ;  /* 0x000000100a0a7819 */ /* 0x000fca00000006ff */
[----:B------:R-:W-:-:S07]  /*1440*/  FFMA.FTZ R47, R44, R10, R47 ;  /* 0x0000000a2c2f7223 */ /* 0x000fce000001002f */
.L_x_3381:
        /* <DEDUP_REMOVED lines=45> */
[----:B------:R-:W-:Y:S01]  /*1720*/  FFMA.FTZ R47, R44, R2, R47 ;  /* 0x000000022c2f7223 */ /* 0x000fe2000001002f */
[----:B----4-:R-:W-:-:S03]  /*1730*/  SHF.L.U32 R2, R16, 0x10, RZ ;  /* 0x0000001010027819 */ /* 0x010fc600000006ff */
[----:B------:R-:W-:-:S04]  /*1740*/  FFMA.FTZ R47, R44, R8, R47 ;  /* 0x000000082c2f7223 */ /* 0x000fc8000001002f */
[----:B------:R-:W-:Y:S01]  /*1750*/  FFMA.FTZ R47, R44, R2, R47 ;  /* 0x000000022c2f7223 */ /* 0x000fe2000001002f */
[----:B-----5:R-:W-:-:S05]  /*1760*/  SHF.L.U32 R8, R4, 0x10, RZ ;  /* 0x0000001004087819 */ /* 0x020fca00000006ff */
[----:B------:R-:W-:-:S07]  /*1770*/  FFMA.FTZ R47, R44, R8, R47 ;  /* 0x000000082c2f7223 */ /* 0x000fce000001002f */
.L_x_3382:
        /* <DEDUP_REMOVED lines=12> */
[----:B------:R-:W-:Y:S02]  /*1840*/  ISETP.NE.AND.EX P0, PT, RZ, RZ, PT, P0 ;  /* 0x000000ffff00720c */ /* 0x000fe40003f05300 */
[----:B--2---:R-:W-:-:S05]  /*1850*/  SHF.L.U32 R2, R8, 0x10, RZ ;  /* 0x0000001008027819 */ /* 0x004fca00000006ff */
[----:B------:R-:W-:-:S06]  /*1860*/  FFMA.FTZ R47, R44, R2, R47 ;  /* 0x000000022c2f7223 */ /* 0x000fcc000001002f */
        /* <DEDUP_REMOVED lines=20> */
[----:B------:R-:W-:Y:S01]  /*19b0*/  FFMA.FTZ R47, R44, R0, R47 ;  /* 0x000000002c2f7223 */ /* 0x000fe2000001002f */
[----:B---3--:R-:W-:-:S05]  /*19c0*/  @P0 SHF.L.U32 R2, R4, 0x10, RZ ;  /* 0x0000001004020819 */ /* 0x008fca00000006ff */
[----:B------:R-:W-:-:S07]  /*19d0*/  @P0 FFMA.FTZ R47, R44, R2, R47 ;  /* 0x000000022c2f0223 */ /* 0x000fce000001002f */
.L_x_3378:
[----:B------:R-:W1:Y:S01]  /*19e0*/  LDC.64 R4, c[0x0][0x710] ;  /* 0x0001c400ff047b82 */ /* 0x000e620000000a00 */
[----:B------:R-:W-:Y:S02]  /*19f0*/  F2FP.BF16.F32.PACK_AB R47, RZ, R47 ;  /* 0x0000002fff2f723e */ /* 0x000fe400000010ff */
[----:B------:R-:W-:-:S04]  /*1a00*/  IADD3 R3, PT, PT, R3, 0x80, RZ ;  /* 0x0000008003037810 */ /* 0x000fc80007ffe0ff */
[----:B------:R-:W-:Y:S01]  /*1a10*/  ISETP.GE.AND P0, PT, R3, UR4, PT ;  /* 0x0000000403007c0c */ /* 0x000fe2000bf06270 */
[----:B-1----:R1:W-:-:S12]  /*1a20*/  STG.E.U16 desc[UR6][R4.64], R47 ;  /* 0x0000002f04007986 */ /* 0x0023d8000c101506 */
[----:B------:R-:W-:Y:S05]  /*1a30*/  @P0 BRA `(.L_x_3383) ;  /* 0x0000003000580947 */ /* 0x000fea0003800000 */
[----:B------:R-:W2:Y:S01]  /*1a40*/  LDC.64 R6, c[0x0][0x738] ;  /* 0x0001ce00ff067b82 */ /* 0x000ea20000000a00 */
[----:B------:R-:W3:Y:S07]  /*1a50*/  LDCU.64 UR28, c[0x0][0x740] ;  /* 0x0000e800ff1c77ac */ /* 0x000eee0008000a00 */
[----:B-1----:R-:W1:Y:S08]  /*1a60*/  LDC.64 R4, c[0x0][0x720] ;  /* 0x0001c800ff047b82 */ /* 0x002e700000000a00 */
[----:B------:R-:W4:Y:S01]  /*1a70*/  LDC.64 R12, c[0x0][0x718] ;  /* 0x0001c600ff0c7b82 */ /* 0x000f220000000a00 */
[----:B--2---:R-:W2:Y:S04]  /*1a80*/  LDG.E.64 R6, desc[UR6][R6.64] ;  /* 0x0000000606067981 */ /* 0x004ea8000c1e1b00 */
[----:B-1----:R-:W3:Y:S01]  /*1a90*/  LDG.E.64 R4, desc[UR6][R4.64] ;  /* 0x0000000604047981 */ /* 0x002ee2000c1e1b00 */
[----:B------:R-:W-:Y:S01]  /*1aa0*/  ISETP.NE.AND P1, PT, RZ, UR5, PT ;  /* 0x00000005ff007c0c */ /* 0x000fe2000bf25270 */
[----:B------:R-:W-:Y:S01]  /*1ab0*/  HFMA2 R47, -RZ, RZ, 0, 0 ;  /* 0x00000000ff2f7431 */ /* 0x000fe200000001ff */
        /* <DEDUP_REMOVED lines=32> */
.L_x_3386:
        /* <DEDUP_REMOVED lines=114> */
[-C--:B------:R-:W-:Y:S01]  /*23e0*/  LEA.HI.X R13, R26, R5.reuse, R13, 0x1, P0 ;  /* 0x000000051a0d7211 */ /* 0x080fe200000f0c0d */
[----:B------:R-:W-:Y:S01]  /*23f0*/  IMAD.IADD R11, R11, 0x1, R17 ;  /* 0x000000010b0b7824 */ /* 0x000fe200078e0211 */
[-C--:B------:R-:W-:Y:S01]  /*2400*/  LEA R16, P0, R10, R4.reuse, 0x1 ;  /* 0x000000040a107211 */ /* 0x080fe200078008ff */
[----:B------:R-:W-:Y:S01]  /*2410*/  IMAD.WIDE.U32 R14, R32, UR28, RZ ;  /* 0x0000001c200e7c25 */ /* 0x000fe2000f8e00ff */
[-C--:B------:R-:W-:Y:S01]  /*2420*/  LEA.HI.X R9, R18, R5.reuse, R9, 0x1, P1 ;  /* 0x0000000512097211 */ /* 0x080fe200008f0c09 */
        /* <DEDUP_REMOVED lines=33> */
[----:B------:R-:W-:Y:S02]  /*2640*/  SHF.L.U32 R22, R22, 0x10, RZ ;  /* 0x0000001016167819 */ /* 0x000fe400000006ff */
[----:B------:R-:W-:-:S03]  /*2650*/  SHF.L.U32 R14, R23, 0x10, RZ ;  /* 0x00000010170e7819 */ /* 0x000fc600000006ff */
[----:B------:R-:W-:-:S04]  /*2660*/  FFMA.FTZ R47, R44, R22, R47 ;  /* 0x000000162c2f7223 */ /* 0x000fc8000001002f */
        /* <DEDUP_REMOVED lines=12> */
.L_x_3385:
        /* <DEDUP_REMOVED lines=81> */
[----:B-----5:R-:W-:Y:S01]  /*2c40*/  SHF.L.U32 R2, R15, 0x10, RZ ;  /* 0x000000100f027819 */ /* 0x020fe200000006ff */
[----:B------:R-:W-:-:S04]  /*2c50*/  IMAD.U32 R14, R14, 0x10000, RZ ;  /* 0x000100000e0e7824 */ /* 0x000fc800078e00ff */
        /* <DEDUP_REMOVED lines=10> */
.L_x_3387:
        /* <DEDUP_REMOVED lines=45> */
[----:B------:R-:W-:Y:S01]  /*2fd0*/  FFMA.FTZ R47, R44, R2, R47 ;  /* 0x000000022c2f7223 */ /* 0x000fe2000001002f */
[----:B----4-:R-:W-:-:S03]  /*2fe0*/  SHF.L.U32 R2, R16, 0x10, RZ ;  /* 0x0000001010027819 */ /* 0x010fc600000006ff */
[----:B------:R-:W-:-:S04]  /*2ff0*/  FFMA.FTZ R47, R44, R8, R47 ;  /* 0x000000082c2f7223 */ /* 0x000fc8000001002f */
[----:B------:R-:W-:Y:S01]  /*3000*/  FFMA.FTZ R47, R44, R2, R47 ;  /* 0x000000022c2f7223 */ /* 0x000fe2000001002f */
[----:B-----5:R-:W-:-:S05]  /*3010*/  SHF.L.U32 R8, R4, 0x10, RZ ;  /* 0x0000001004087819 */ /* 0x020fca00000006ff */
[----:B------:R-:W-:-:S07]  /*3020*/  FFMA.FTZ R47, R44, R8, R47 ;  /* 0x000000082c2f7223 */ /* 0x000fce000001002f */
.L_x_3388:
        /* <DEDUP_REMOVED lines=38> */
.L_x_3384:
[----:B------:R-:W1:Y:S01]  /*3290*/  LDC.64 R4, c[0x0][0x710] ;  /* 0x0001c400ff047b82 */ /* 0x000e620000000a00 */
[----:B------:R-:W-:Y:S02]  /*32a0*/  F2FP.BF16.F32.PACK_AB R47, RZ, R47 ;  /* 0x0000002fff2f723e */ /* 0x000fe400000010ff */
[----:B------:R-:W-:-:S03]  /*32b0*/  IADD3 R3, PT, PT, R3, 0x80, RZ ;  /* 0x0000008003037810 */ /* 0x000fc60007ffe0ff */
[----:B-1----:R1:W-:Y:S04]  /*32c0*/  STG.E.U16 desc[UR6][R4.64], R47 ;  /* 0x0000002f04007986 */ /* 0x0023e8000c101506 */
.L_x_3377:
[----:B------:R-:W-:-:S13]  /*32d0*/  ISETP.GE.AND P0, PT, R3, UR4, PT ;  /* 0x0000000403007c0c */ /* 0x000fda000bf06270 */
        /* <DEDUP_REMOVED lines=36> */
[----:B------:R-:W-:Y:S01]  /*3520*/  BSSY.RECONVERGENT B2, `(.L_x_3391) ;  /* 0x00000ad000027945 */ /* 0x000fe20003800200 */
[----:B------:R-:W-:Y:S02]  /*3530*/  LOP3.LUT R35, R35, 0x7fffffff, RZ, 0xc0, !PT ;  /* 0x7fffffff23237812 */ /* 0x000fe400078ec0ff */
[----:B------:R-:W-:Y:S02]  /*3540*/  LOP3.LUT R42, R0, 0xfffffff0, RZ, 0xc0, !PT ;  /* 0xfffffff0002a7812 */ /* 0x000fe400078ec0ff */
[----:B------:R-:W-:-:S07]  /*3550*/  MOV R37, RZ ;  /* 0x000000ff00257202 */ /* 0x000fce0000000f00 */
.L_x_3392:
[----:B------:R-:W-:Y:S02]  /*3560*/  MOV R6, R4 ;  /* 0x0000000400067202 */ /* 0x000fe40000000f00 */
        /* <DEDUP_REMOVED lines=27> */
[----:B------:R-:W-:Y:S01]  /*3720*/  IMAD.IADD R29, R41, 0x1, R45 ;  /* 0x00000001291d7824 */ /* 0x000fe200078e022d */
[----:B------:R-:W-:Y:S01]  /*3730*/  LEA R46, P1, R40, UR26, 0x1 ;  /* 0x0000001a282e7c11 */ /* 0x000fe2000f8208ff */
[C---:B------:R-:W-:Y:S02]  /*3740*/  IMAD.WIDE.U32 R32, R28.reuse, UR16, RZ ;  /* 0x000000101c207c25 */ /* 0x040fe4000f8e00ff */
[----:B------:R-:W2:Y:S02]  /*3750*/  LDG.E.U16 R36, desc[UR6][R48.64] ;  /* 0x0000000630247981 */ /* 0x000ea4000c1e1500 */
[----:B------:R-:W-:-:S02]  /*3760*/  IMAD R43, R28, UR17, R43 ;  /* 0x000000111c2b7c24 */ /* 0x000fc4000f8e022b */
[----:B----4-:R-:W-:Y:S01]  /*3770*/  IMAD R39, R39, UR16, RZ ;  /* 0x0000001027277c24 */ /* 0x010fe2000f8e02ff */
[----:B------:R-:W-:Y:S01]  /*3780*/  LEA.HI.X R47, R40, UR27, R29, 0x1, P1 ;  /* 0x0000001b282f7c11 */ /* 0x000fe200088f0c1d */
[----:B------:R-:W-:Y:S01]  /*3790*/  IMAD.WIDE.U32 R28, R38, UR16, RZ ;  /* 0x00000010261c7c25 */ /* 0x000fe2000f8e00ff */
[----:B------:R-:W-:Y:S02]  /*37a0*/  LEA R44, P0, R32, UR26, 0x1 ;  /* 0x0000001a202c7c11 */ /* 0x000fe4000f8008ff */
[----:B------:R-:W-:Y:S01]  /*37b0*/  IADD3 R33, PT, PT, R33, R43, RZ ;  /* 0x0000002b21217210 */ /* 0x000fe20007ffe0ff */
[----:B------:R-:W-:Y:S02]  /*37c0*/  IMAD R39, R38, UR17, R39 ;  /* 0x0000001126277c24 */ /* 0x000fe4000f8e0227 */
[----:B-----5:R-:W-:Y:S01]  /*37d0*/  IMAD R31, R31, UR16, RZ ;  /* 0x000000101f1f7c24 */ /* 0x020fe2000f8e02ff */
[----:B------:R-:W-:Y:S01]  /*37e0*/  LEA.HI.X R45, R32, UR27, R33, 0x1, P0 ;  /* 0x0000001b202d7c11 */ /* 0x000fe200080f0c21 */
[----:B------:R-:W-:Y:S01]  /*37f0*/  IMAD R27, R27, UR16, RZ ;  /* 0x000000101b1b7c24 */ /* 0x000fe2000f8e02ff */
[----:B------:R-:W-:Y:S01]  /*3800*/  LEA R40, P0, R28, UR26, 0x1 ;  /* 0x0000001a1c287c11 */ /* 0x000fe2000f8008ff */
[----:B------:R-:W3:Y:S01]  /*3810*/  LDG.E.U16 R38, desc[UR6][R46.64] ;  /* 0x000000062e267981 */ /* 0x000ee2000c1e1500 */
[----:B------:R-:W-:Y:S01]  /*3820*/  IADD3 R29, PT, PT, R29, R39, RZ ;  /* 0x000000271d1d7210 */ /* 0x000fe20007ffe0ff */
[----:B------:R-:W-:-:S02]  /*3830*/  IMAD.WIDE.U32 R32, R26, UR16, RZ ;  /* 0x000000101a207c25 */ /* 0x000fc4000f8e00ff */
[----:B------:R-:W4:Y:S01]  /*3840*/  LDG.E.U16 R39, desc[UR6][R44.64] ;  /* 0x000000062c277981 */ /* 0x000f22000c1e1500 */
[----:B------:R-:W-:Y:S01]  /*3850*/  LEA.HI.X R41, R28, UR27, R29, 0x1, P0 ;  /* 0x0000001b1c297c11 */ /* 0x000fe200080f0c1d */
[C---:B------:R-:W-:Y:S02]  /*3860*/  IMAD R29, R30.reuse, UR17, R31 ;  /* 0x000000111e1d7c24 */ /* 0x040fe4000f8e021f */
        /* <DEDUP_REMOVED lines=13> */
[----:B------:R-:W5:Y:S02]  /*3940*/  LDG.E.U16 R40, desc[UR6][R40.64] ;  /* 0x0000000628287981 */ /* 0x000f64000c1e1500 */
[----:B------:R-:W-:Y:S01]  /*3950*/  IMAD R23, R21, UR16, RZ ;  /* 0x0000001015177c24 */ /* 0x000fe2000f8e02ff */
[----:B------:R-:W-:Y:S01]  /*3960*/  IADD3 R21, PT, PT, R31, R43, RZ ;  /* 0x0000002b1f157210 */ /* 0x000fe20007ffe0ff */
[----:B------:R-:W-:Y:S01]  /*3970*/  IMAD.WIDE.U32 R32, R20, UR16, RZ ;  /* 0x0000001014207c25 */ /* 0x000fe2000f8e00ff */
[----:B------:R-:W-:Y:S01]  /*3980*/  LEA R22, P0, R30, UR26, 0x1 ;  /* 0x0000001a1e167c11 */ /* 0x000fe2000f8008ff */
[----:B------:R0:W5:Y:S02]  /*3990*/  LDG.E.U16 R28, desc[UR6][R28.64] ;  /* 0x000000061c1c7981 */ /* 0x000164000c1e1500 */
[----:B------:R-:W-:Y:S01]  /*39a0*/  IMAD R31, R20, UR17, R23 ;  /* 0x00000011141f7c24 */ /* 0x000fe2000f8e0217 */
[----:B------:R-:W-:Y:S01]  /*39b0*/  LEA.HI.X R23, R30, UR27, R21, 0x1, P0 ;  /* 0x0000001b1e177c11 */ /* 0x000fe200080f0c15 */
[----:B------:R-:W-:Y:S01]  /*39c0*/  IMAD R19, R18, UR17, R19 ;  /* 0x0000001112137c24 */ /* 0x000fe2000f8e0213 */
[----:B------:R-:W-:Y:S01]  /*39d0*/  LEA R20, P0, R32, UR26, 0x1 ;  /* 0x0000001a20147c11 */ /* 0x000fe2000f8008ff */
[----:B------:R-:W-:Y:S01]  /*39e0*/  IMAD R5, R4, UR17, R5 ;  /* 0x0000001104057c24 */ /* 0x000fe2000f8e0205 */
[----:B------:R-:W-:Y:S01]  /*39f0*/  IADD3 R21, PT, PT, R33, R31, RZ ;  /* 0x0000001f21157210 */ /* 0x000fe20007ffe0ff */
[----:B------:R-:W5:Y:S03]  /*3a00*/  LDG.E.U16 R26, desc[UR6][R26.64] ;  /* 0x000000061a1a7981 */ /* 0x000f66000c1e1500 */
[----:B------:R-:W-:Y:S01]  /*3a10*/  LEA.HI.X R21, R32, UR27, R21, 0x1, P0 ;  /* 0x0000001b20157c11 */ /* 0x000fe200080f0c15 */
[----:B------:R-:W-:Y:S01]  /*3a20*/  IMAD.WIDE.U32 R32, R18, UR16, RZ ;  /* 0x0000001012207c25 */ /* 0x000fe2000f8e00ff */
[----:B------:R1:W5:Y:S03]  /*3a30*/  LDG.E.U16 R41, desc[UR6][R22.64] ;  /* 0x0000000616297981 */ /* 0x000366000c1e1500 */
[----:B------:R-:W-:Y:S01]  /*3a40*/  IMAD.WIDE.U32 R30, R4, UR16, RZ ;  /* 0x00000010041e7c25 */ /* 0x000fe2000f8e00ff */
[----:B------:R-:W-:Y:S01]  /*3a50*/  LEA R18, P1, R32, UR26, 0x1 ;  /* 0x0000001a20127c11 */ /* 0x000fe2000f8208ff */
[----:B------:R1:W5:Y:S02]  /*3a60*/  LDG.E.U16 R27, desc[UR6][R20.64] ;  /* 0x00000006141b7981 */ /* 0x000364000c1e1500 */
[----:B0-----:R-:W-:Y:S01]  /*3a70*/  IMAD R29, R17, UR16, RZ ;  /* 0x00000010111d7c24 */ /* 0x001fe2000f8e02ff */
        /* <DEDUP_REMOVED lines=9> */
[----:B------:R-:W-:Y:S01]  /*3b10*/  IADD3 R15, PT, PT, R23, R29, RZ ;  /* 0x0000001d170f7210 */ /* 0x000fe20007ffe0ff */
[----:B------:R0:W5:Y:S01]  /*3b20*/  LDG.E.U16 R18, desc[UR6][R18.64] ;  /* 0x0000000612127981 */ /* 0x000162000c1e1500 */
[----:B------:R-:W-:Y:S01]  /*3b30*/  LEA R16, P0, R22, UR26, 0x1 ;  /* 0x0000001a16107c11 */ /* 0x000fe2000f8008ff */
[----:B------:R-:W-:Y:S02]  /*3b40*/  IMAD R29, R14, UR17, R17 ;  /* 0x000000110e1d7c24 */ /* 0x000fe4000f8e0211 */
[----:B------:R-:W-:Y:S01]  /*3b50*/  IMAD R9, R9, UR16, RZ ;  /* 0x0000001009097c24 */ /* 0x000fe2000f8e02ff */
[----:B------:R-:W-:Y:S01]  /*3b60*/  LEA.HI.X R17, R22, UR27, R15, 0x1, P0 ;  /* 0x0000001b16117c11 */ /* 0x000fe200080f0c0f */
[----:B------:R-:W-:Y:S01]  /*3b70*/  IMAD R13, R13, UR16, RZ ;  /* 0x000000100d0d7c24 */ /* 0x000fe2000f8e02ff */
[----:B------:R-:W-:Y:S01]  /*3b80*/  LEA R14, P0, R20, UR26, 0x1 ;  /* 0x0000001a140e7c11 */ /* 0x000fe2000f8008ff */
[----:B------:R1:W5:Y:S01]  /*3b90*/  LDG.E.U16 R23, desc[UR6][R4.64] ;  /* 0x0000000604177981 */ /* 0x000362000c1e1500 */
[----:B------:R-:W-:Y:S01]  /*3ba0*/  IADD3 R15, PT, PT, R21, R29, RZ ;  /* 0x0000001d150f7210 */ /* 0x000fe20007ffe0ff */
[----:B------:R-:W-:-:S02]  /*3bb0*/  IMAD R9, R8, UR17, R9 ;  /* 0x0000001108097c24 */ /* 0x000fc4000f8e0209 */
[----:B------:R-:W-:Y:S01]  /*3bc0*/  IMAD.WIDE.U32 R30, R12, UR16, RZ ;  /* 0x000000100c1e7c25 */ /* 0x000fe2000f8e00ff */
[----:B------:R-:W-:Y:S01]  /*3bd0*/  LEA.HI.X R15, R20, UR27, R15, 0x1, P0 ;  /* 0x0000001b140f7c11 */ /* 0x000fe200080f0c0f */
[----:B------:R1:W5:Y:S02]  /*3be0*/  LDG.E.U16 R22, desc[UR6][R16.64] ;  /* 0x0000000610167981 */ /* 0x000364000c1e1500 */
[----:B------:R-:W-:-:S04]  /*3bf0*/  IMAD.WIDE.U32 R20, R8, UR16, RZ ;  /* 0x0000001008147c25 */ /* 0x000fc8000f8e00ff */
[----:B------:R-:W-:Y:S02]  /*3c00*/  IMAD R13, R12, UR17, R13 ;  /* 0x000000110c0d7c24 */ /* 0x000fe4000f8e020d */
[----:B0-----:R-:W-:Y:S01]  /*3c10*/  IMAD R19, R25, UR16, RZ ;  /* 0x0000001019137c24 */ /* 0x001fe2000f8e02ff */
[----:B-1----:R-:W-:Y:S01]  /*3c20*/  LEA R4, P0, R20, UR26, 0x1 ;  /* 0x0000001a14047c11 */ /* 0x002fe2000f8008ff */
[----:B------:R0:W5:Y:S01]  /*3c30*/  LDG.E.U16 R29, desc[UR6][R14.64] ;  /* 0x000000060e1d7981 */ /* 0x000162000c1e1500 */
[----:B------:R-:W-:Y:S01]  /*3c40*/  IADD3 R5, PT, PT, R21, R9, RZ ;  /* 0x0000000915057210 */ /* 0x000fe20007ffe0ff */
[C---:B------:R-:W-:Y:S01]  /*3c50*/  IMAD R19, R24.reuse, UR17, R19 ;  /* 0x0000001118137c24 */ /* 0x040fe2000f8e0213 */
[----:B------:R-:W-:Y:S01]  /*3c60*/  IADD3 R9, PT, PT, R31, R13, RZ ;  /* 0x0000000d1f097210 */ /* 0x000fe20007ffe0ff */
[----:B------:R-:W-:Y:S01]  /*3c70*/  IMAD.WIDE.U32 R12, R24, UR16, RZ ;  /* 0x00000010180c7c25 */ /* 0x000fe2000f8e00ff */
[----:B------:R-:W-:Y:S02]  /*3c80*/  LEA R8, P1, R30, UR26, 0x1 ;  /* 0x0000001a1e087c11 */ /* 0x000fe4000f8208ff */
[----:B------:R-:W-:Y:S01]  /*3c90*/  LEA.HI.X R5, R20, UR27, R5, 0x1, P0 ;  /* 0x0000001b14057c11 */ /* 0x000fe200080f0c05 */
[----:B------:R-:W-:Y:S01]  /*3ca0*/  IMAD R17, R11, UR16, RZ ;  /* 0x000000100b117c24 */ /* 0x000fe2000f8e02ff */
[----:B------:R-:W-:Y:S01]  /*3cb0*/  IADD3 R11, PT, PT, R13, R19, RZ ;  /* 0x000000130d0b7210 */ /* 0x000fe20007ffe0ff */
[----:B0-----:R-:W-:Y:S01]  /*3cc0*/  IMAD.WIDE.U32 R14, R10, UR16, RZ ;  /* 0x000000100a0e7c25 */ /* 0x001fe2000f8e00ff */
[----:B------:R-:W-:Y:S01]  /*3cd0*/  LEA.HI.X R9, R30, UR27, R9, 0x1, P1 ;  /* 0x0000001b1e097c11 */ /* 0x000fe200088f0c09 */
[----:B------:R-:W5:Y:S01]  /*3ce0*/  LDG.E.U16 R4, desc[UR6][R4.64] ;  /* 0x0000000604047981 */ /* 0x000f62000c1e1500 */
[----:B------:R-:W-:Y:S01]  /*3cf0*/  LEA R16, P0, R12, UR26, 0x1 ;  /* 0x0000001a0c107c11 */ /* 0x000fe2000f8008ff */
[----:B------:R-:W-:-:S02]  /*3d00*/  IMAD R13, R10, UR17, R17 ;  /* 0x000000110a0d7c24 */ /* 0x000fc4000f8e0211 */
[----:B------:R-:W5:Y:S01]  /*3d10*/  LDG.E.U16 R8, desc[UR6][R8.64] ;  /* 0x0000000608087981 */ /* 0x000f62000c1e1500 */
[----:B------:R-:W-:Y:S02]  /*3d20*/  LEA.HI.X R17, R12, UR27, R11, 0x1, P0 ;  /* 0x0000001b0c117c11 */ /* 0x000fe400080f0c0b */
[C---:B------:R-:W-:Y:S02]  /*3d30*/  LEA R10, P0, R14.reuse, UR26, 0x1 ;  /* 0x0000001a0e0a7c11 */ /* 0x040fe4000f8008ff */
[----:B------:R-:W-:Y:S01]  /*3d40*/  IADD3 R11, PT, PT, R15, R13, RZ ;  /* 0x0000000d0f0b7210 */ /* 0x000fe20007ffe0ff */
[----:B------:R-:W5:Y:S03]  /*3d50*/  LDG.E.U16 R16, desc[UR6][R16.64] ;  /* 0x0000000610107981 */ /* 0x000f66000c1e1500 */
[----:B------:R-:W-:-:S05]  /*3d60*/  LEA.HI.X R11, R14, UR27, R11, 0x1, P0 ;  /* 0x0000001b0e0b7c11 */ /* 0x000fca00080f0c0b */
[----:B------:R-:W5:Y:S01]  /*3d70*/  LDG.E.U16 R10, desc[UR6][R10.64] ;  /* 0x000000060a0a7981 */ /* 0x000f62000c1e1500 */
[----:B------:R-:W-:-:S04]  /*3d80*/  IADD3 R42, P0, PT, R42, -0x10, RZ ;  /* 0xfffffff02a2a7810 */ /* 0x000fc80007f1e0ff */
[----:B------:R-:W-:Y:S02]  /*3d90*/  IADD3.X R35, PT, PT, R35, -0x1, RZ, P0, !PT ;  /* 0xffffffff23237810 */ /* 0x000fe400007fe4ff */
[----:B------:R-:W-:-:S04]  /*3da0*/  ISETP.NE.U32.AND P0, PT, R42, RZ, PT ;  /* 0x000000ff2a00720c */ /* 0x000fc80003f05070 */
[----:B------:R-:W-:Y:S02]  /*3db0*/  ISETP.NE.AND.EX P0, PT, R35, RZ, PT, P0 ;  /* 0x000000ff2300720c */ /* 0x000fe40003f05300 */
[----:B--2---:R-:W-:-:S05]  /*3dc0*/  SHF.L.U32 R36, R36, 0x10, RZ ;  /* 0x0000001024247819 */ /* 0x004fca00000006ff */
[----:B------:R-:W-:Y:S01]  /*3dd0*/  FFMA.FTZ R37, R34, R36, R37 ;  /* 0x0000002422257223 */ /* 0x000fe20000010025 */
[----:B---3--:R-:W-:Y:S02]  /*3de0*/  SHF.L.U32 R38, R38, 0x10, RZ ;  /* 0x0000001026267819 */ /* 0x008fe400000006ff */
[----:B----4-:R-:W-:-:S03]  /*3df0*/  SHF.L.U32 R12, R39, 0x10, RZ ;  /* 0x00000010270c7819 */ /* 0x010fc600000006ff */
[----:B------:R-:W-:-:S04]  /*3e00*/  FFMA.FTZ R37, R34, R38, R37 ;  /* 0x0000002622257223 */ /* 0x000fc80000010025 */
[----:B------:R-:W-:Y:S01]  /*3e10*/  FFMA.FTZ R37, R34, R12, R37 ;  /* 0x0000000c22257223 */ /* 0x000fe20000010025 */
[----:B-----5:R-:W-:-:S05]  /*3e20*/  SHF.L.U32 R40, R40, 0x10, RZ ;  /* 0x0000001028287819 */ /* 0x020fca00000006ff */
[----:B------:R-:W-:Y:S01]  /*3e30*/  FFMA.FTZ R37, R34, R40, R37 ;  /* 0x0000002822257223 */ /* 0x000fe20000010025 */
[----:B------:R-:W-:Y:S02]  /*3e40*/  SHF.L.U32 R28, R28, 0x10, RZ ;  /* 0x000000101c1c7819 */ /* 0x000fe400000006ff */
[----:B------:R-:W-:-:S05]  /*3e50*/  SHF.L.U32 R26, R26, 0x10, RZ ;  /* 0x000000101a1a7819 */ /* 0x000fca00000006ff */
[----:B------:R-:W-:Y:S01]  /*3e60*/  FFMA.FTZ R37, R34, R26, R37 ;  /* 0x0000001a22257223 */ /* 0x000fe20000010025 */
[----:B------:R-:W-:-:S03]  /*3e70*/  SHF.L.U32 R12, R41, 0x10, RZ ;  /* 0x00000010290c7819 */ /* 0x000fc600000006ff */
[----:B------:R-:W-:Y:S01]  /*3e80*/  FFMA.FTZ R37, R34, R28, R37 ;  /* 0x0000001c22257223 */ /* 0x000fe20000010025 */
[----:B------:R-:W-:-:S03]  /*3e90*/  SHF.L.U32 R14, R27, 0x10, RZ ;  /* 0x000000101b0e7819 */ /* 0x000fc600000006ff */
        /* <DEDUP_REMOVED lines=10> */
[----:B------:R-:W-:Y:S02]  /*3f40*/  SHF.L.U32 R4, R4, 0x10, RZ ;  /* 0x0000001004047819 */ /* 0x000fe400000006ff */
[----:B------:R-:W-:-:S03]  /*3f50*/  SHF.L.U32 R8, R8, 0x10, RZ ;  /* 0x0000001008087819 */ /* 0x000fc600000006ff */
[----:B------:R-:W-:-:S04]  /*3f60*/  FFMA.FTZ R37, R34, R4, R37 ;  /* 0x0000000422257223 */ /* 0x000fc80000010025 */
[----:B------:R-:W-:Y:S01]  /*3f70*/  FFMA.FTZ R37, R34, R8, R37 ;  /* 0x0000000822257223 */ /* 0x000fe20000010025 */
[----:B------:R-:W-:Y:S02]  /*3f80*/  SHF.L.U32 R16, R16, 0x10, RZ ;  /* 0x0000001010107819 */ /* 0x000fe400000006ff */
[----:B------:R-:W-:-:S03]  /*3f90*/  IADD3 R4, P1, PT, R6, 0x80, RZ ;  /* 0x0000008006047810 */ /* 0x000fc60007f3e0ff */
[----:B------:R-:W-:Y:S01]  /*3fa0*/  FFMA.FTZ R37, R34, R16, R37 ;  /* 0x0000001022257223 */ /* 0x000fe20000010025 */
[----:B------:R-:W-:Y:S01]  /*3fb0*/  IMAD.U32 R10, R10, 0x10000, RZ ;  /* 0x000100000a0a7824 */ /* 0x000fe200078e00ff */
[----:B------:R-:W-:-:S03]  /*3fc0*/  IADD3.X R5, PT, PT, RZ, R7, RZ, P1, !PT ;  /* 0x00000007ff057210 */ /* 0x000fc60000ffe4ff */
[----:B------:R-:W-:Y:S01]  /*3fd0*/  FFMA.FTZ R37, R34, R10, R37 ;  /* 0x0000000a22257223 */ /* 0x000fe20000010025 */
[----:B------:R-:W-:Y:S06]  /*3fe0*/  @P0 BRA `(.L_x_3392) ;  /* 0xfffffff4005c0947 */ /* 0x000fec000383ffff */
[----:B------:R-:W-:Y:S05]  /*3ff0*/  BSYNC.RECONVERGENT B2 ;  /* 0x0000000000027941 */ /* 0x000fea0003800200 */
.L_x_3391:
        /* <DEDUP_REMOVED lines=65> */
[----:B------:R-:W3:Y:S01]  /*4410*/  LDG.E.U16 R14, desc[UR6][R14.64] ;  /* 0x000000060e0e7981 */ /* 0x000ee2000c1e1500 */
[----:B------:R-:W-:Y:S01]  /*4420*/  IADD3 R7, PT, PT, R21, R17, RZ ;  /* 0x0000001115077210 */ /* 0x000fe20007ffe0ff */
[----:B------:R-:W-:-:S02]  /*4430*/  IMAD R9, R8, UR29, R9 ;  /* 0x0000001d08097c24 */ /* 0x000fc4000f8e0209 */
[----:B------:R-:W3:Y:S01]  /*4440*/  LDG.E.U16 R10, desc[UR6][R10.64] ;  /* 0x000000060a0a7981 */ /* 0x000ee2000c1e1500 */
[----:B------:R-:W-:Y:S02]  /*4450*/  LEA.HI.X R7, R20, UR31, R7, 0x1, P1 ;  /* 0x0000001f14077c11 */ /* 0x000fe400088f0c07 */
[C---:B------:R-:W-:Y:S02]  /*4460*/  LEA R8, P1, R18.reuse, UR30, 0x1 ;  /* 0x0000001e12087c11 */ /* 0x040fe4000f8208ff */
[----:B------:R-:W-:Y:S01]  /*4470*/  IADD3 R9, PT, PT, R19, R9, RZ ;  /* 0x0000000913097210 */ /* 0x000fe20007ffe0ff */
[----:B------:R-:W3:Y:S03]  /*4480*/  LDG.E.U16 R6, desc[UR6][R6.64] ;  /* 0x0000000606067981 */ /* 0x000ee6000c1e1500 */
[----:B------:R-:W-:-:S05]  /*4490*/  LEA.HI.X R9, R18, UR31, R9, 0x1, P1 ;  /* 0x0000001f12097c11 */ /* 0x000fca00088f0c09 */
        /* <DEDUP_REMOVED lines=19> */
.L_x_3393:
        /* <DEDUP_REMOVED lines=51> */
.L_x_3394:
        /* <DEDUP_REMOVED lines=35> */
[----:B------:R-:W-:Y:S01]  /*4b30*/  FFMA.FTZ R37, R34, R0, R37 ;  /* 0x0000000022257223 */ /* 0x000fe20000010025 */
[----:B---3--:R-:W-:-:S05]  /*4b40*/  @P0 SHF.L.U32 R2, R8, 0x10, RZ ;  /* 0x0000001008020819 */ /* 0x008fca00000006ff */
[----:B------:R-:W-:-:S07]  /*4b50*/  @P0 FFMA.FTZ R37, R34, R2, R37 ;  /* 0x0000000222250223 */ /* 0x000fce0000010025 */
.L_x_3390:
[----:B------:R-:W1:Y:S01]  /*4b60*/  LDC.64 R4, c[0x0][0x710] ;  /* 0x0001c400ff047b82 */ /* 0x000e620000000a00 */
[----:B------:R-:W-:Y:S02]  /*4b70*/  F2FP.BF16.F32.PACK_AB R37, RZ, R37 ;  /* 0x00000025ff25723e */ /* 0x000fe400000010ff */
[----:B------:R-:W-:-:S03]  /*4b80*/  IADD3 R3, PT, PT, R3, 0x80, RZ ;  /* 0x0000008003037810 */ /* 0x000fc60007ffe0ff */
[----:B-1----:R2:W-:Y:S04]  /*4b90*/  STG.E.U16 desc[UR6][R4.64], R37 ;  /* 0x0000002504007986 */ /* 0x0025e8000c101506 */
.L_x_3383:
[----:B------:R-:W-:-:S13]  /*4ba0*/  ISETP.GE.AND P0, PT, R3, UR4, PT ;  /* 0x0000000403007c0c */ /* 0x000fda000bf06270 */
[----:B------:R-:W-:Y:S05]  /*4bb0*/  @P0 BRA `(.L_x_3395) ;  /* 0x0000003000600947 */ /* 0x000fea0003800000 */
[----:B------:R-:W3:Y:S01]  /*4bc0*/  LDC.64 R6, c[0x0][0x738] ;  /* 0x0001ce00ff067b82 */ /* 0x000ee20000000a00 */
[----:B------:R-:W4:Y:S07]  /*4bd0*/  LDCU.64 UR28, c[0x0][0x740] ;  /* 0x0000e800ff1c77ac */ /* 0x000f2e0008000a00 */
[----:B-12---:R-:W1:Y:S08]  /*4be0*/  LDC.64 R4, c[0x0][0x720] ;  /* 0x0001c800ff047b82 */ /* 0x006e700000000a00 */
[----:B------:R-:W2:Y:S01]  /*4bf0*/  LDC.64 R12, c[0x0][0x718] ;  /* 0x0001c600ff0c7b82 */ /* 0x000ea20000000a00 */
[----:B---3--:R-:W3:Y:S04]  /*4c00*/  LDG.E.64 R6, desc[UR6][R6.64] ;  /* 0x0000000606067981 */ /* 0x008ee8000c1e1b00 */
[----:B-1----:R-:W4:Y:S01]  /*4c10*/  LDG.E.64 R4, desc[UR6][R4.64] ;  /* 0x0000000604047981 */ /* 0x002f22000c1e1b00 */
[----:B------:R-:W-:Y:S01]  /*4c20*/  ISETP.NE.AND P1, PT, RZ, UR5, PT ;  /* 0x00000005ff007c0c */ /* 0x000fe2000bf25270 */
[----:B------:R-:W-:Y:S01]  /*4c30*/  HFMA2 R37, -RZ, RZ, 0, 0 ;  /* 0x00000000ff257431 */ /* 0x000fe200000001ff */
[----:B---3--:R-:W-:-:S04]  /*4c40*/  ISETP.LT.U32.AND P0, PT, R6, 0x1, PT ;  /* 0x000000010600780c */ /* 0x008fc80003f01070 */
        /* <DEDUP_REMOVED lines=9> */
[----:B--2---:R-:W-:-:S02]  /*4ce0*/  LEA R10, P1, R8, R12, 0x1 ;  /* 0x0000000c080a7211 */ /* 0x004fc400078208ff */
        /* <DEDUP_REMOVED lines=20> */
.L_x_3398:
        /* <DEDUP_REMOVED lines=34> */
[----:B------:R-:W-:Y:S01]  /*5050*/  IMAD.WIDE.U32 R28, R38, UR8, RZ ;  /* 0x00000008261c7c25 */ /* 0x000fe2000f8e00ff */
[----:B------:R-:W-:Y:S01]  /*5060*/  LEA R44, P0, R32, UR24, 0x1 ;  /* 0x00000018202c7c11 */ /* 0x000fe2000f8008ff */
[----:B------:R-:W2:Y:S01]  /*5070*/  LDG.E.U16 R36, desc[UR6][R48.64] ;  /* 0x0000000630247981 */ /* 0x000ea2000c1e1500 */
[----:B------:R-:W-:Y:S01]  /*5080*/  IADD3 R33, PT, PT, R33, R43, RZ ;  /* 0x0000002b21217210 */ /* 0x000fe20007ffe0ff */
[----:B------:R-:W-:-:S02]  /*5090*/  IMAD R39, R38, UR9, R39 ;  /* 0x0000000926277c24 */ /* 0x000fc4000f8e0227 */
[----:B------:R-:W-:Y:S01]  /*50a0*/  IMAD R31, R31, UR8, RZ ;  /* 0x000000081f1f7c24 */ /* 0x000fe2000f8e02ff */
[----:B------:R-:W-:Y:S01]  /*50b0*/  LEA.HI.X R45, R32, UR25, R33, 0x1, P0 ;  /* 0x00000019202d7c11 */ /* 0x000fe200080f0c21 */
[----:B------:R-:W-:Y:S01]  /*50c0*/  IMAD R27, R27, UR8, RZ ;  /* 0x000000081b1b7c24 */ /* 0x000fe2000f8e02ff */
[----:B------:R-:W-:Y:S01]  /*50d0*/  LEA R40, P0, R28, UR24, 0x1 ;  /* 0x000000181c287c11 */ /* 0x000fe2000f8008ff */
[----:B------:R-:W3:Y:S01]  /*50e0*/  LDG.E.U16 R38, desc[UR6][R46.64] ;  /* 0x000000062e267981 */ /* 0x000ee2000c1e1500 */
[----:B------:R-:W-:Y:S01]  /*50f0*/  IADD3 R29, PT, PT, R29, R39, RZ ;  /* 0x000000271d1d7210 */ /* 0x000fe20007ffe0ff */
[----:B------:R-:W-:Y:S02]  /*5100*/  IMAD.WIDE.U32 R32, R26, UR8, RZ ;  /* 0x000000081a207c25 */ /* 0x000fe4000f8e00ff */
[----:B------:R-:W4:Y:S01]  /*5110*/  LDG.E.U16 R39, desc[UR6][R44.64] ;  /* 0x000000062c277981 */ /* 0x000f22000c1e1500 */
[----:B------:R-:W-:Y:S01]  /*5120*/  LEA.HI.X R41, R28, UR25, R29, 0x1, P0 ;  /* 0x000000191c297c11 */ /* 0x000fe200080f0c1d */
[----:B------:R-:W-:-:S02]  /*5130*/  IMAD R29, R30, UR9, R31 ;  /* 0x000000091e1d7c24 */ /* 0x000fc4000f8e021f */
        /* <DEDUP_REMOVED lines=56> */
[----:B------:R-:W-:Y:S02]  /*54c0*/  IMAD.WIDE.U32 R20, R8, UR8, RZ ;  /* 0x0000000808147c25 */ /* 0x000fe4000f8e00ff */
[----:B------:R1:W5:Y:S02]  /*54d0*/  LDG.E.U16 R29, desc[UR6][R14.64] ;  /* 0x000000060e1d7981 */ /* 0x000364000c1e1500 */
[----:B------:R-:W-:Y:S02]  /*54e0*/  IMAD R13, R12, UR9, R13 ;  /* 0x000000090c0d7c24 */ /* 0x000fe4000f8e020d */
[----:B0-----:R-:W-:Y:S01]  /*54f0*/  IMAD R19, R25, UR8, RZ ;  /* 0x0000000819137c24 */ /* 0x001fe2000f8e02ff */
[----:B-1----:R-:W-:-:S02]  /*5500*/  IADD3 R5, PT, PT, R21, R9, RZ ;  /* 0x0000000915057210 */ /* 0x002fc40007ffe0ff */
[----:B------:R-:W-:Y:S01]  /*5510*/  LEA R4, P0, R20, UR24, 0x1 ;  /* 0x0000001814047c11 */ /* 0x000fe2000f8008ff */
[C---:B------:R-:W-:Y:S01]  /*5520*/  IMAD R19, R24.reuse, UR9, R19 ;  /* 0x0000000918137c24 */ /* 0x040fe2000f8e0213 */
[----:B------:R-:W-:Y:S01]  /*5530*/  IADD3 R9, PT, PT, R31, R13, RZ ;  /* 0x0000000d1f097210 */ /* 0x000fe20007ffe0ff */
[----:B------:R-:W-:Y:S01]  /*5540*/  IMAD.WIDE.U32 R12, R24, UR8, RZ ;  /* 0x00000008180c7c25 */ /* 0x000fe2000f8e00ff */
[----:B------:R-:W-:Y:S02]  /*5550*/  LEA R8, P1, R30, UR24, 0x1 ;  /* 0x000000181e087c11 */ /* 0x000fe4000f8208ff */
[----:B------:R-:W-:Y:S01]  /*5560*/  LEA.HI.X R5, R20, UR25, R5, 0x1, P0 ;  /* 0x0000001914057c11 */ /* 0x000fe200080f0c05 */
[----:B------:R-:W-:Y:S01]  /*5570*/  IMAD R17, R11, UR8, RZ ;  /* 0x000000080b117c24 */ /* 0x000fe2000f8e02ff */
[----:B------:R-:W-:Y:S01]  /*5580*/  IADD3 R11, PT, PT, R13, R19, RZ ;  /* 0x000000130d0b7210 */ /* 0x000fe20007ffe0ff */
[----:B------:R-:W-:Y:S01]  /*5590*/  IMAD.WIDE.U32 R14, R10, UR8, RZ ;  /* 0x000000080a0e7c25 */ /* 0x000fe2000f8e00ff */
[----:B------:R-:W-:Y:S01]  /*55a0*/  LEA R16, P0, R12, UR24, 0x1 ;  /* 0x000000180c107c11 */ /* 0x000fe2000f8008ff */
[----:B------:R-:W5:Y:S01]  /*55b0*/  LDG.E.U16 R4, desc[UR6][R4.64] ;  /* 0x0000000604047981 */ /* 0x000f62000c1e1500 */
[----:B------:R-:W-:Y:S01]  /*55c0*/  LEA.HI.X R9, R30, UR25, R9, 0x1, P1 ;  /* 0x000000191e097c11 */ /* 0x000fe200088f0c09 */
[----:B------:R-:W-:Y:S01]  /*55d0*/  IMAD R13, R10, UR9, R17 ;  /* 0x000000090a0d7c24 */ /* 0x000fe2000f8e0211 */
[----:B------:R-:W-:-:S02]  /*55e0*/  LEA.HI.X R17, R12, UR25, R11, 0x1, P0 ;  /* 0x000000190c117c11 */ /* 0x000fc400080f0c0b */
[----:B------:R-:W-:Y:S01]  /*55f0*/  LEA R10, P0, R14, UR24, 0x1 ;  /* 0x000000180e0a7c11 */ /* 0x000fe2000f8008ff */
[----:B------:R-:W5:Y:S01]  /*5600*/  LDG.E.U16 R8, desc[UR6][R8.64] ;  /* 0x0000000608087981 */ /* 0x000f62000c1e1500 */
[----:B------:R-:W-:-:S03]  /*5610*/  IADD3 R11, PT, PT, R15, R13, RZ ;  /* 0x0000000d0f0b7210 */ /* 0x000fc60007ffe0ff */
[----:B------:R-:W5:Y:S01]  /*5620*/  LDG.E.U16 R16, desc[UR6][R16.64] ;  /* 0x0000000610107981 */ /* 0x000f62000c1e1500 */
        /* <DEDUP_REMOVED lines=8> */
[----:B---3--:R-:W-:Y:S01]  /*56b0*/  SHF.L.U32 R38, R38, 0x10, RZ ;  /* 0x0000001026267819 */ /* 0x008fe200000006ff */
[----:B----4-:R-:W-:-:S04]  /*56c0*/  IMAD.U32 R12, R39, 0x10000, RZ ;  /* 0x00010000270c7824 */ /* 0x010fc800078e00ff */
        /* <DEDUP_REMOVED lines=25> */
[----:B------:R-:W-:-:S03]  /*5860*/  IADD3 R4, P1, PT, R6, 0x80, RZ ;  /* 0x0000008006047810 */ /* 0x000fc60007f3e0ff */
[----:B------:R-:W-:Y:S01]  /*5870*/  FFMA.FTZ R37, R34, R16, R37 ;  /* 0x0000001022257223 */ /* 0x000fe20000010025 */
[----:B------:R-:W-:Y:S02]  /*5880*/  SHF.L.U32 R10, R10, 0x10, RZ ;  /* 0x000000100a0a7819 */ /* 0x000fe400000006ff */
[----:B------:R-:W-:-:S03]  /*5890*/  IADD3.X R5, PT, PT, RZ, R7, RZ, P1, !PT ;  /* 0x00000007ff057210 */ /* 0x000fc60000ffe4ff */
[----:B------:R-:W-:Y:S01]  /*58a0*/  FFMA.FTZ R37, R34, R10, R37 ;  /* 0x0000000a22257223 */ /* 0x000fe20000010025 */
[----:B------:R-:W-:Y:S06]  /*58b0*/  @P0 BRA `(.L_x_3398) ;  /* 0xfffffff4005c0947 */ /* 0x000fec000383ffff */
[----:B------:R-:W-:Y:S05]  /*58c0*/  BSYNC.RECONVERGENT B2 ;  /* 0x0000000000027941 */ /* 0x000fea0003800200 */
.L_x_3397:
        /* <DEDUP_REMOVED lines=52> */
[----:B------:R-:W-:Y:S01]  /*5c10*/  IMAD R27, R10, UR29, R11 ;  /* 0x0000001d0a1b7c24 */ /* 0x000fe2000f8e020b */
[----:B------:R-:W-:Y:S01]  /*5c20*/  LEA R14, P1, R24, UR30, 0x1 ;  /* 0x0000001e180e7c11 */ /* 0x000fe2000f8208ff */
[----:B---3--:R-:W-:Y:S01]  /*5c30*/  IMAD R17, R7, UR28, RZ ;  /* 0x0000001c07117c24 */ /* 0x008fe2000f8e02ff */
        /* <DEDUP_REMOVED lines=12> */
[----:B------:R-:W-:Y:S02]  /*5d00*/  IMAD R9, R8, UR29, R9 ;  /* 0x0000001d08097c24 */ /* 0x000fe4000f8e0209 */
[----:B------:R-:W3:Y:S01]  /*5d10*/  LDG.E.U16 R10, desc[UR6][R10.64] ;  /* 0x000000060a0a7981 */ /* 0x000ee2000c1e1500 */
[----:B------:R-:W-:-:S02]  /*5d20*/  LEA.HI.X R7, R20, UR31, R7, 0x1, P1 ;  /* 0x0000001f14077c11 */ /* 0x000fc400088f0c07 */
        /* <DEDUP_REMOVED lines=21> */
[----:B------:R-:W-:-:S04]  /*5e80*/  IMAD.U32 R8, R8, 0x10000, RZ ;  /* 0x0001000008087824 */ /* 0x000fc800078e00ff */
[----:B------:R-:W-:-:S07]  /*5e90*/  FFMA.FTZ R37, R34, R8, R37 ;  /* 0x0000000822257223 */ /* 0x000fce0000010025 */
.L_x_3399:
        /* <DEDUP_REMOVED lines=51> */
.L_x_3400:
        /* <DEDUP_REMOVED lines=38> */
.L_x_3396:
[----:B------:R-:W1:Y:S01]  /*6430*/  LDC.64 R4, c[0x0][0x710] ;  /* 0x0001c400ff047b82 */ /* 0x000e620000000a00 */
[----:B------:R-:W-:Y:S02]  /*6440*/  F2FP.BF16.F32.PACK_AB R37, RZ, R37 ;  /* 0x00000025ff25723e */ /* 0x000fe400000010ff */
[----:B------:R-:W-:-:S03]  /*6450*/  IADD3 R3, PT, PT, R3, 0x80, RZ ;  /* 0x0000008003037810 */ /* 0x000fc60007ffe0ff */
[----:B-1----:R2:W-:Y:S04]  /*6460*/  STG.E.U16 desc[UR6][R4.64], R37 ;  /* 0x0000002504007986 */ /* 0x0025e8000c101506 */
.L_x_3389:
        /* <DEDUP_REMOVED lines=41> */
.L_x_3404:
        /* <DEDUP_REMOVED lines=51> */
[----:B------:R-:W-:Y:S01]  /*6a30*/  IADD3 R27, PT, PT, R31, R29, RZ ;  /* 0x0000001d1f1b7210 */ /* 0x000fe20007ffe0ff */
[----:B------:R-:W-:Y:S01]  /*6a40*/  IMAD R29, R23, UR10, RZ ;  /* 0x0000000a171d7c24 */ /* 0x000fe2000f8e02ff */
[----:B------:R-:W-:Y:S01]  /*6a50*/  LEA R26, P0, R30, UR18, 0x1 ;  /* 0x000000121e1a7c11 */ /* 0x000fe2000f8008ff */
[----:B------:R-:W-:Y:S01]  /*6a60*/  IMAD.IADD R23, R33, 0x1, R43 ;  /* 0x0000000121177824 */ /* 0x000fe200078e022b */
[----:B------:R-:W-:Y:S01]  /*6a70*/  LEA R28, P1, R32, UR18, 0x1 ;  /* 0x00000012201c7c11 */ /* 0x000fe2000f8208ff */
        /* <DEDUP_REMOVED lines=12> */
[----:B------:R-:W-:Y:S01]  /*6b40*/  IMAD R19, R19, UR10, RZ ;  /* 0x0000000a13137c24 */ /* 0x000fe2000f8e02ff */
[----:B------:R-:W-:Y:S01]  /*6b50*/  LEA R20, P0, R32, UR18, 0x1 ;  /* 0x0000001220147c11 */ /* 0x000fe2000f8008ff */
[----:B------:R-:W-:Y:S01]  /*6b60*/  IMAD R5, R5, UR10, RZ ;  /* 0x0000000a05057c24 */ /* 0x000fe2000f8e02ff */
[----:B------:R-:W-:Y:S01]  /*6b70*/  IADD3 R21, PT, PT, R33, R31, RZ ;  /* 0x0000001f21157210 */ /* 0x000fe20007ffe0ff */
[----:B------:R-:W-:Y:S01]  /*6b80*/  IMAD R19, R18, UR11, R19 ;  /* 0x0000000b12137c24 */ /* 0x000fe2000f8e0213 */
[----:B------:R-:W5:Y:S02]  /*6b90*/  LDG.E.U16 R26, desc[UR6][R26.64] ;  /* 0x000000061a1a7981 */ /* 0x000f64000c1e1500 */
[----:B------:R-:W-:Y:S01]  /*6ba0*/  LEA.HI.X R21, R32, UR19, R21, 0x1, P0 ;  /* 0x0000001320157c11 */ /* 0x000fe200080f0c15 */
[----:B------:R-:W-:Y:S01]  /*6bb0*/  IMAD.WIDE.U32 R32, R18, UR10, RZ ;  /* 0x0000000a12207c25 */ /* 0x000fe2000f8e00ff */
[----:B------:R1:W5:Y:S03]  /*6bc0*/  LDG.E.U16 R41, desc[UR6][R22.64] ;  /* 0x0000000616297981 */ /* 0x000366000c1e1500 */
[----:B------:R-:W-:Y:S01]  /*6bd0*/  IMAD R5, R4, UR11, R5 ;  /* 0x0000000b04057c24 */ /* 0x000fe2000f8e0205 */
[----:B------:R-:W-:Y:S01]  /*6be0*/  LEA R18, P1, R32, UR18, 0x1 ;  /* 0x0000001220127c11 */ /* 0x000fe2000f8208ff */
[----:B------:R-:W-:Y:S01]  /*6bf0*/  IMAD.WIDE.U32 R30, R4, UR10, RZ ;  /* 0x0000000a041e7c25 */ /* 0x000fe2000f8e00ff */
[----:B------:R1:W5:Y:S03]  /*6c00*/  LDG.E.U16 R27, desc[UR6][R20.64] ;  /* 0x00000006141b7981 */ /* 0x000366000c1e1500 */
        /* <DEDUP_REMOVED lines=89> */
.L_x_3403:
        /* <DEDUP_REMOVED lines=93> */
.L_x_3405:
        /* <DEDUP_REMOVED lines=51> */
.L_x_3406:
        /* <DEDUP_REMOVED lines=38> */
.L_x_3402:
[----:B------:R-:W1:Y:S01]  /*7d00*/  LDC.64 R4, c[0x0][0x710] ;  /* 0x0001c400ff047b82 */ /* 0x000e620000000a00 */
[----:B------:R-:W-:Y:S01]  /*7d10*/  F2FP.BF16.F32.PACK_AB R37, RZ, R37 ;  /* 0x00000025ff25723e */ /* 0x000fe200000010ff */
[----:B------:R-:W-:-:S04]  /*7d20*/  VIADD R3, R3, 0x80 ;  /* 0x0000008003037836 */ /* 0x000fc80000000000 */
[----:B-1----:R3:W-:Y:S03]  /*7d30*/  STG.E.U16 desc[UR6][R4.64], R37 ;  /* 0x0000002504007986 */ /* 0x0027e6000c101506 */
.L_x_3395:
[----:B------:R-:W-:-:S13]  /*7d40*/  ISETP.GE.AND P0, PT, R3, UR4, PT ;  /* 0x0000000403007c0c */ /* 0x000fda000bf06270 */
[----:B------:R-:W-:Y:S05]  /*7d50*/  @P0 BREAK.RELIABLE B0 ;  /* 0x0000000000000942 */ /* 0x000fea0003800100 */
[----:B------:R-:W-:Y:S05]  /*7d60*/  @P0 BRA `(.L_x_3407) ;  /* 0x0000003000680947 */ /* 0x000fea0003800000 */
[----:B------:R-:W4:Y:S01]  /*7d70*/  LDC.64 R6, c[0x0][0x738] ;  /* 0x0001ce00ff067b82 */ /* 0x000f220000000a00 */
[----:B------:R-:W5:Y:S07]  /*7d80*/  LDCU.64 UR28, c[0x0][0x740] ;  /* 0x0000e800ff1c77ac */ /* 0x000f6e0008000a00 */
[----:B-123--:R-:W1:Y:S08]  /*7d90*/  LDC.64 R4, c[0x0][0x720] ;  /* 0x0001c800ff047b82 */ /* 0x00ee700000000a00 */
[----:B------:R-:W2:Y:S01]  /*7da0*/  LDC.64 R12, c[0x0][0x718] ;  /* 0x0001c600ff0c7b82 */ /* 0x000ea20000000a00 */
[----:B----4-:R-:W3:Y:S04]  /*7db0*/  LDG.E.64 R6, desc[UR6][R6.64] ;  /* 0x0000000606067981 */ /* 0x010ee8000c1e1b00 */
[----:B-1----:R-:W5:Y:S01]  /*7dc0*/  LDG.E.64 R4, desc[UR6][R4.64] ;  /* 0x0000000604047981 */ /* 0x002f62000c1e1b00 */
[----:B------:R-:W-:Y:S01]  /*7dd0*/  ISETP.NE.AND P1, PT, RZ, UR5, PT ;  /* 0x00000005ff007c0c */ /* 0x000fe2000bf25270 */
[----:B------:R-:W-:Y:S01]  /*7de0*/  HFMA2 R37, -RZ, RZ, 0, 0 ;  /* 0x00000000ff257431 */ /* 0x000fe200000001ff */
[----:B---3--:R-:W-:-:S04]  /*7df0*/  ISETP.LT.U32.AND P0, PT, R6, 0x1, PT ;  /* 0x000000010600780c */ /* 0x008fc80003f01070 */
[----:B------:R-:W-:-:S04]  /*7e00*/  ISETP.LT.AND.EX P0, PT, R7, RZ, PT, P0 ;  /* 0x000000ff0700720c */ /* 0x000fc80003f01300 */
[----:B------:R-:W-:Y:S01]  /*7e10*/  SEL R9, R6, 0x1, P0 ;  /* 0x0000000106097807 */ /* 0x000fe20000000000 */
[----:B-----5:R-:W-:Y:S01]  /*7e20*/  IMAD R11, R5, UR28, RZ ;  /* 0x0000001c050b7c24 */ /* 0x020fe2000f8e02ff */
        /* <DEDUP_REMOVED lines=27> */
.L_x_3410:
        /* <DEDUP_REMOVED lines=145> */
[----:B------:R-:W-:-:S03]  /*88f0*/  IMAD.U32 R12, R41, 0x10000, RZ ;  /* 0x00010000290c7824 */ /* 0x000fc600078e00ff */
        /* <DEDUP_REMOVED lines=24> */
.L_x_3409:
        /* <DEDUP_REMOVED lines=93> */
.L_x_3411:
        /* <DEDUP_REMOVED lines=30> */
[----:B------:R-:W-:Y:S01]  /*9230*/  IMAD.IADD R13, R9, 0x1, R13 ;  /* 0x00000001090d7824 */ /* 0x000fe200078e020d */
[----:B------:R-:W2:Y:S01]  /*9240*/  LDG.E.U16 R6, desc[UR6][R6.64] ;  /* 0x0000000606067981 */ /* 0x000ea2000c1e1500 */
[----:B------:R-:W-:-:S03]  /*9250*/  IMAD.WIDE.U32 R14, R16, UR28, RZ ;  /* 0x0000001c100e7c25 */ /* 0x000fc6000f8e00ff */
[----:B------:R-:W3:Y:S01]  /*9260*/  LDG.E.U16 R10, desc[UR6][R10.64] ;  /* 0x000000060a0a7981 */ /* 0x000ee2000c1e1500 */
[----:B------:R-:W-:Y:S01]  /*9270*/  IMAD R17, R16, UR29, R17 ;  /* 0x0000001d10117c24 */ /* 0x000fe2000f8e0211 */
[----:B------:R-:W-:Y:S02]  /*9280*/  LEA.HI.X R13, R8, UR31, R13, 0x1, P1 ;  /* 0x0000001f080d7c11 */ /* 0x000fe400088f0c0d */
[C---:B------:R-:W-:Y:S02]  /*9290*/  LEA R8, P1, R14.reuse, UR30, 0x1 ;  /* 0x0000001e0e087c11 */ /* 0x040fe4000f8208ff */
        /* <DEDUP_REMOVED lines=8> */
[----:B------:R-:W-:-:S04]  /*9320*/  FFMA.FTZ R37, R34, R2, R37 ;  /* 0x0000000222257223 */ /* 0x000fc80000010025 */
[----:B------:R-:W-:Y:S01]  /*9330*/  FFMA.FTZ R37, R34, R14, R37 ;  /* 0x0000000e22257223 */ /* 0x000fe20000010025 */
[----:B----4-:R-:W-:-:S05]  /*9340*/  SHF.L.U32 R2, R12, 0x10, RZ ;  /* 0x000000100c027819 */ /* 0x010fca00000006ff */
[----:B------:R-:W-:Y:S01]  /*9350*/  FFMA.FTZ R37, R34, R2, R37 ;  /* 0x0000000222257223 */ /* 0x000fe20000010025 */
[----:B-----5:R-:W-:-:S05]  /*9360*/  SHF.L.U32 R6, R8, 0x10, RZ ;  /* 0x0000001008067819 */ /* 0x020fca00000006ff */
[----:B------:R-:W-:-:S07]  /*9370*/  FFMA.FTZ R37, R34, R6, R37 ;  /* 0x0000000622257223 */ /* 0x000fce0000010025 */
.L_x_3412:
        /* <DEDUP_REMOVED lines=38> */
.L_x_3408:
[----:B------:R-:W1:Y:S01]  /*95e0*/  LDC.64 R4, c[0x0][0x710] ;  /* 0x0001c400ff047b82 */ /* 0x000e620000000a00 */
[----:B------:R-:W-:Y:S02]  /*95f0*/  F2FP.BF16.F32.PACK_AB R37, RZ, R37 ;  /* 0x00000025ff25723e */ /* 0x000fe400000010ff */
[----:B------:R-:W-:-:S03]  /*9600*/  IADD3 R3, PT, PT, R3, 0x80, RZ ;  /* 0x0000008003037810 */ /* 0x000fc60007ffe0ff */
[----:B-1----:R3:W-:Y:S04]  /*9610*/  STG.E.U16 desc[UR6][R4.64], R37 ;  /* 0x0000002504007986 */ /* 0x0027e8000c101506 */
.L_x_3401:
[----:B------:R-:W-:-:S13]  /*9620*/  ISETP.GE.AND P0, PT, R3, UR4, PT ;  /* 0x0000000403007c0c */ /* 0x000fda000bf06270 */
[----:B------:R-:W-:Y:S05]  /*9630*/  @P0 BREAK.RELIABLE B0 ;  /* 0x0000000000000942 */ /* 0x000fea0003800100 */
[----:B------:R-:W-:Y:S05]  /*9640*/  @P0 BRA `(.L_x_3407) ;  /* 0x0000001800300947 */ /* 0x000fea0003800000 */
[----:B0-----:R-:W-:Y:S05]  /*9650*/  BSYNC.RELIABLE B0 ;  /* 0x0000000000007941 */ /* 0x001fea0003800100 */
.L_x_3376:
[----:B------:R-:W0:Y:S01]  /*9660*/  LDC.64 R6, c[0x0][0x738] ;  /* 0x0001ce00ff067b82 */ /* 0x000e220000000a00 */
[----:B------:R-:W4:Y:S07]  /*9670*/  LDCU.64 UR28, c[0x0][0x740] ;  /* 0x0000e800ff1c77ac */ /* 0x000f2e0008000a00 */
[----:B-123--:R-:W1:Y:S08]  /*9680*/  LDC.64 R4, c[0x0][0x720] ;  /* 0x0001c800ff047b82 */ /* 0x00ee700000000a00 */
[----:B------:R-:W2:Y:S01]  /*9690*/  LDC.64 R12, c[0x0][0x718] ;  /* 0x0001c600ff0c7b82 */ /* 0x000ea20000000a00 */
[----:B0-----:R-:W3:Y:S04]  /*96a0*/  LDG.E.64 R6, desc[UR6][R6.64] ;  /* 0x0000000606067981 */ /* 0x001ee8000c1e1b00 */
        /* <DEDUP_REMOVED lines=18> */
[----:B------:R-:W0:Y:S01]  /*97d0*/  LDC.64 R6, c[0x0][0x730] ;  /* 0x0001cc00ff067b82 */ /* 0x000e220000000a00 */
[----:B------:R-:W2:Y:S07]  /*97e0*/  LDG.E.U16 R10, desc[UR6][R10.64] ;  /* 0x000000060a0a7981 */ /* 0x000eae000c1e1500 */
[----:B------:R-:W1:Y:S01]  /*97f0*/  LDC.64 R4, c[0x0][0x748] ;  /* 0x0001d200ff047b82 */ /* 0x000e620000000a00 */
[----:B0-----:R-:W1:Y:S01]  /*9800*/  LDG.E.64 R6, desc[UR6][R6.64] ;  /* 0x0000000606067981 */ /* 0x001e62000c1e1b00 */
[----:B------:R-:W-:-:S04]  /*9810*/  ISETP.GE.U32.AND P0, PT, R0, 0x10, PT ;  /* 0x000000100000780c */ /* 0x000fc80003f06070 */
[----:B------:R-:W-:Y:S02]  /*9820*/  ISETP.GE.U32.AND.EX P0, PT, R35, RZ, PT, P0 ;  /* 0x000000ff2300720c */ /* 0x000fe40003f06100 */
[----:B------:R-:W-:Y:S02]  /*9830*/  LOP3.LUT R2, R0, 0xf, RZ, 0xc0, !PT ;  /* 0x0000000f00027812 */ /* 0x000fe400078ec0ff */
[----:B------:R-:W-:Y:S02]  /*9840*/  MOV R37, RZ ;  /* 0x000000ff00257202 */ /* 0x000fe40000000f00 */
[----:B--2---:R-:W-:Y:S02]  /*9850*/  SHF.L.U32 R34, R10, 0x10, RZ ;  /* 0x000000100a227819 */ /* 0x004fe400000006ff */
[----:B-1----:R-:W-:-:S04]  /*9860*/  LEA R4, P1, R6, R4, 0x3 ;  /* 0x0000000406047211 */ /* 0x002fc800078218ff */
[----:B------:R-:W-:Y:S01]  /*9870*/  LEA.HI.X R5, R6, R5, R7, 0x3, P1 ;  /* 0x0000000506057211 */ /* 0x000fe200008f1c07 */
[----:B------:R-:W-:Y:S08]  /*9880*/  @!P0 BRA `(.L_x_3414) ;  /* 0x0000000800b88947 */ /* 0x000ff00003800000 */
[----:B------:R-:W-:Y:S01]  /*9890*/  BSSY.RECONVERGENT B2, `(.L_x_3414) ;  /* 0x00000ad000027945 */ /* 0x000fe20003800200 */
[----:B------:R-:W-:Y:S02]  /*98a0*/  LOP3.LUT R35, R35, 0x7fffffff, RZ, 0xc0, !PT ;  /* 0x7fffffff23237812 */ /* 0x000fe400078ec0ff */
[----:B------:R-:W-:Y:S02]  /*98b0*/  LOP3.LUT R42, R0, 0xfffffff0, RZ, 0xc0, !PT ;  /* 0xfffffff0002a7812 */ /* 0x000fe400078ec0ff */
[----:B------:R-:W-:-:S07]  /*98c0*/  MOV R37, RZ ;  /* 0x000000ff00257202 */ /* 0x000fce0000000f00 */
.L_x_3415:
        /* <DEDUP_REMOVED lines=78> */
[----:B0-----:R-:W-:Y:S01]  /*9db0*/  IMAD R29, R17, UR14, RZ ;  /* 0x0000000e111d7c24 */ /* 0x001fe2000f8e02ff */
[----:B------:R-:W-:Y:S01]  /*9dc0*/  LEA R18, P1, R32, UR22, 0x1 ;  /* 0x0000001620127c11 */ /* 0x000fe2000f8208ff */
[----:B------:R-:W-:Y:S01]  /*9dd0*/  IMAD.WIDE.U32 R30, R4, UR14, RZ ;  /* 0x0000000e041e7c25 */ /* 0x000fe2000f8e00ff */
[----:B------:R0:W5:Y:S03]  /*9de0*/  LDG.E.U16 R27, desc[UR6][R20.64] ;  /* 0x00000006141b7981 */ /* 0x000166000c1e1500 */
[----:B------:R-:W-:Y:S01]  /*9df0*/  IMAD.IADD R17, R33, 0x1, R19 ;  /* 0x0000000121117824 */ /* 0x000fe200078e0213 */
[----:B------:R-:W-:Y:S01]  /*9e00*/  LEA R4, P0, R30, UR22, 0x1 ;  /* 0x000000161e047c11 */ /* 0x000fe2000f8008ff */
[----:B-1----:R-:W-:Y:S01]  /*9e10*/  IMAD.WIDE.U32 R22, R16, UR14, RZ ;  /* 0x0000000e10167c25 */ /* 0x002fe2000f8e00ff */
[----:B------:R-:W-:-:S02]  /*9e20*/  IADD3 R5, PT, PT, R31, R5, RZ ;  /* 0x000000051f057210 */ /* 0x000fc40007ffe0ff */
[----:B------:R-:W-:Y:S01]  /*9e30*/  LEA.HI.X R19, R32, UR23, R17, 0x1, P1 ;  /* 0x0000001720137c11 */ /* 0x000fe200088f0c11 */
[----:B------:R-:W-:Y:S02]  /*9e40*/  IMAD R29, R16, UR15, R29 ;  /* 0x0000000f101d7c24 */ /* 0x000fe4000f8e021d */
[----:B------:R-:W-:Y:S01]  /*9e50*/  IMAD R17, R15, UR14, RZ ;  /* 0x0000000e0f117c24 */ /* 0x000fe2000f8e02ff */
[----:B------:R-:W-:Y:S01]  /*9e60*/  LEA.HI.X R5, R30, UR23, R5, 0x1, P0 ;  /* 0x000000171e057c11 */ /* 0x000fe200080f0c05 */
[----:B0-----:R-:W-:Y:S01]  /*9e70*/  IMAD.WIDE.U32 R20, R14, UR14, RZ ;  /* 0x0000000e0e147c25 */ /* 0x001fe2000f8e00ff */
        /* <DEDUP_REMOVED lines=79> */
.L_x_3414:
        /* <DEDUP_REMOVED lines=63> */
[----:B------:R-:W-:Y:S01]  /*a760*/  IMAD.IADD R7, R21, 0x1, R17 ;  /* 0x0000000115077824 */ /* 0x000fe200078e0211 */
[----:B------:R-:W-:Y:S01]  /*a770*/  LEA R6, P1, R20, UR30, 0x1 ;  /* 0x0000001e14067c11 */ /* 0x000fe2000f8208ff */
[C---:B------:R-:W-:Y:S01]  /*a780*/  IMAD.WIDE.U32 R18, R8.reuse, UR28, RZ ;  /* 0x0000001c08127c25 */ /* 0x040fe2000f8e00ff */
[----:B------:R-:W5:Y:S03]  /*a790*/  LDG.E.U16 R14, desc[UR6][R14.64] ;  /* 0x000000060e0e7981 */ /* 0x000f66000c1e1500 */
[----:B------:R-:W-:Y:S01]  /*a7a0*/  IMAD R9, R8, UR29, R9 ;  /* 0x0000001d08097c24 */ /* 0x000fe2000f8e0209 */
[----:B------:R-:W-:Y:S01]  /*a7b0*/  LEA.HI.X R7, R20, UR31, R7, 0x1, P1 ;  /* 0x0000001f14077c11 */ /* 0x000fe200088f0c07 */
[----:B------:R-:W5:Y:S01]  /*a7c0*/  LDG.E.U16 R10, desc[UR6][R10.64] ;  /* 0x000000060a0a7981 */ /* 0x000f62000c1e1500 */
[----:B------:R-:W-:-:S02]  /*a7d0*/  LEA R8, P1, R18, UR30, 0x1 ;  /* 0x0000001e12087c11 */ /* 0x000fc4000f8208ff */
[----:B------:R-:W-:Y:S01]  /*a7e0*/  IADD3 R9, PT, PT, R19, R9, RZ ;  /* 0x0000000913097210 */ /* 0x000fe20007ffe0ff */
[----:B------:R-:W5:Y:S03]  /*a7f0*/  LDG.E.U16 R6, desc[UR6][R6.64] ;  /* 0x0000000606067981 */ /* 0x000f66000c1e1500 */
[----:B------:R-:W-:-:S05]  /*a800*/  LEA.HI.X R9, R18, UR31, R9, 0x1, P1 ;  /* 0x0000001f12097c11 */ /* 0x000fca00088f0c09 */
[----:B------:R-:W5:Y:S01]  /*a810*/  LDG.E.U16 R8, desc[UR6][R8.64] ;  /* 0x0000000608087981 */ /* 0x000f62000c1e1500 */
        /* <DEDUP_REMOVED lines=17> */
[----:B------:R-:W-:-:S07]  /*a930*/  FFMA.FTZ R37, R34, R8, R37 ;  /* 0x0000000822257223 */ /* 0x000fce0000010025 */
.L_x_3416:
        /* <DEDUP_REMOVED lines=51> */
.L_x_3417:
        /* <DEDUP_REMOVED lines=38> */
.L_x_3413:
[----:B------:R-:W0:Y:S01]  /*aed0*/  LDC.64 R4, c[0x0][0x710] ;  /* 0x0001c400ff047b82 */ /* 0x000e220000000a00 */
[----:B------:R-:W-:Y:S02]  /*aee0*/  F2FP.BF16.F32.PACK_AB R37, RZ, R37 ;  /* 0x00000025ff25723e */ /* 0x000fe400000010ff */
[----:B------:R-:W-:-:S03]  /*aef0*/  IADD3 R3, PT, PT, R3, 0x80, RZ ;  /* 0x0000008003037810 */ /* 0x000fc60007ffe0ff */
[----:B0-----:R4:W-:Y:S04]  /*af00*/  STG.E.U16 desc[UR6][R4.64], R37 ;  /* 0x0000002504007986 */ /* 0x0019e8000c101506 */
.L_x_3407:
[----:B0-----:R-:W-:Y:S05]  /*af10*/  BSYNC.RECONVERGENT B1 ;  /* 0x0000000000017941 */ /* 0x001fea0003800200 */
.L_x_3375:
[----:B------:R-:W-:Y:S05]  /*af20*/  WARPSYNC.ALL ;  /* 0x0000000000007948 */ /* 0x000fea0003800000 */
[----:B------:R-:W-:-:S13]  /*af30*/  ISETP.GE.AND P0, PT, R3, UR4, PT ;  /* 0x0000000403007c0c */ /* 0x000fda000bf06270 */
[----:B------:R-:W-:Y:S05]  /*af40*/  @P0 EXIT ;  /* 0x000000000000094d */ /* 0x000fea0003800000 */
[----:B------:R-:W0:Y:S08]  /*af50*/  LDC.64 R6, c[0x0][0x738] ;  /* 0x0001ce00ff067b82 */ /* 0x000e300000000a00 */
[----:B------:R-:W5:Y:S08]  /*af60*/  LDC.64 R2, c[0x0][0x720] ;  /* 0x0001c800ff027b82 */ /* 0x000f700000000a00 */
[----:B-1234-:R-:W1:Y:S01]  /*af70*/  LDC.64 R4, c[0x0][0x730] ;  /* 0x0001cc00ff047b82 */ /* 0x01ee620000000a00 */
[----:B0-----:R-:W2:Y:S07]  /*af80*/  LDG.E.64 R6, desc[UR6][R6.64] ;  /* 0x0000000606067981 */ /* 0x001eae000c1e1b00 */
[----:B------:R-:W0:Y:S01]  /*af90*/  LDC.64 R12, c[0x0][0x740] ;  /* 0x0001d000ff0c7b82 */ /* 0x000e220000000a00 */
[----:B-----5:R-:W0:Y:S07]  /*afa0*/  LDG.E.64 R2, desc[UR6][R2.64] ;  /* 0x0000000602027981 */ /* 0x020e2e000c1e1b00 */
[----:B------:R-:W3:Y:S01]  /*afb0*/  LDC.64 R16, c[0x0][0x748] ;  /* 0x0001d200ff107b82 */ /* 0x000ee20000000a00 */
[----:B-1----:R-:W3:Y:S07]  /*afc0*/  LDG.E.64 R4, desc[UR6][R4.64] ;  /* 0x0000000604047981 */ /* 0x002eee000c1e1b00 */
[----:B------:R-:W1:Y:S01]  /*afd0*/  LDC.64 R14, c[0x0][0x718] ;  /* 0x0001c600ff0e7b82 */ /* 0x000e620000000a00 */
[----:B------:R-:W-:Y:S01]  /*afe0*/  ISETP.NE.AND P1, PT, RZ, UR5, PT ;  /* 0x00000005ff007c0c */ /* 0x000fe2000bf25270 */
[----:B------:R-:W-:Y:S01]  /*aff0*/  HFMA2 R38, -RZ, RZ, 0, 0 ;  /* 0x00000000ff267431 */ /* 0x000fe200000001ff */
[----:B--2---:R-:W-:-:S04]  /*b000*/  ISETP.LT.U32.AND P0, PT, R6, 0x1, PT ;  /* 0x000000010600780c */ /* 0x004fc80003f01070 */
[----:B------:R-:W-:-:S04]  /*b010*/  ISETP.LT.AND.EX P0, PT, R7, RZ, PT, P0 ;  /* 0x000000ff0700720c */ /* 0x000fc80003f01300 */
[----:B------:R-:W-:Y:S01]  /*b020*/  SEL R9, R6, 0x1, P0 ;  /* 0x0000000106097807 */ /* 0x000fe20000000000 */
[----:B0-----:R-:W-:Y:S01]  /*b030*/  IMAD R10, R3, R12, RZ ;  /* 0x0000000c030a7224 */ /* 0x001fe200078e02ff */
[----:B------:R-:W-:Y:S02]  /*b040*/  SEL R11, R7, RZ, P0 ;  /* 0x000000ff070b7207 */ /* 0x000fe40000000000 */
[----:B------:R-:W-:Y:S01]  /*b050*/  SEL R0, R9, R6, !P1 ;  /* 0x0000000609007207 */ /* 0x000fe20004800000 */
[----:B------:R-:W-:Y:S01]  /*b060*/  IMAD.WIDE.U32 R8, R2, R12, RZ ;  /* 0x0000000c02087225 */ /* 0x000fe200078e00ff */
[----:B------:R-:W-:Y:S02]  /*b070*/  SEL R36, R11, R7, !P1 ;  /* 0x000000070b247207 */ /* 0x000fe40004800000 */
[----:B------:R-:W-:Y:S01]  /*b080*/  ISETP.GE.U32.AND P0, PT, R0, 0x1, PT ;  /* 0x000000010000780c */ /* 0x000fe20003f06070 */
[----:B------:R-:W-:Y:S01]  /*b090*/  IMAD R3, R2, R13, R10 ;  /* 0x0000000d02037224 */ /* 0x000fe200078e020a */
[----:B---3--:R-:W-:-:S02]  /*b0a0*/  LEA R2, P2, R4, R16, 0x3 ;  /* 0x0000001004027211 */ /* 0x008fc400078418ff */
[----:B------:R-:W-:Y:S02]  /*b0b0*/  ISETP.GE.AND.EX P0, PT, R36, RZ, PT, P0 ;  /* 0x000000ff2400720c */ /* 0x000fe40003f06300 */
[----:B-1----:R-:W-:Y:S02]  /*b0c0*/  LEA R6, P1, R8, R14, 0x1 ;  /* 0x0000000e08067211 */ /* 0x002fe400078208ff */
[----:B------:R-:W-:Y:S02]  /*b0d0*/  IADD3 R7, PT, PT, R9, R3, RZ ;  /* 0x0000000309077210 */ /* 0x000fe40007ffe0ff */
[----:B------:R-:W-:Y:S02]  /*b0e0*/  LEA.HI.X R3, R4, R17, R5, 0x3, P2 ;  /* 0x0000001104037211 */ /* 0x000fe400010f1c05 */
[----:B------:R-:W-:-:S05]  /*b0f0*/  LEA.HI.X R7, R8, R15, R7, 0x1, P1 ;  /* 0x0000000f08077211 */ /* 0x000fca00008f0c07 */
[----:B------:R-:W-:Y:S05]  /*b100*/  @!P0 BRA `(.L_x_3418) ;  /* 0x0000001400b08947 */ /* 0x000fea0003800000 */
[----:B------:R-:W2:Y:S01]  /*b110*/  LDG.E.U16 R6, desc[UR6][R6.64] ;  /* 0x0000000606067981 */ /* 0x000ea2000c1e1500 */
[C---:B------:R-:W-:Y:S02]  /*b120*/  ISETP.GE.U32.AND P0, PT, R0.reuse, 0x10, PT ;  /* 0x000000100000780c */ /* 0x040fe40003f06070 */
[----:B------:R-:W-:Y:S02]  /*b130*/  LOP3.LUT R34, R0, 0xf, RZ, 0xc0, !PT ;  /* 0x0000000f00227812 */ /* 0x000fe400078ec0ff */
[----:B------:R-:W-:Y:S02]  /*b140*/  ISETP.GE.U32.AND.EX P0, PT, R36, RZ, PT, P0 ;  /* 0x000000ff2400720c */ /* 0x000fe40003f06100 */
[----:B------:R-:W-:Y:S01]  /*b150*/  MOV R38, RZ ;  /* 0x000000ff00267202 */ /* 0x000fe20000000f00 */
[----:B--2---:R-:W-:-:S10]  /*b160*/  IMAD.U32 R35, R6, 0x10000, RZ ;  /* 0x0001000006237824 */ /* 0x004fd400078e00ff */
[----:B------:R-:W-:Y:S05]  /*b170*/  @!P0 BRA `(.L_x_3419) ;  /* 0x0000000800bc8947 */ /* 0x000fea0003800000 */
[----:B------:R-:W0:Y:S01]  /*b180*/  LDC.64 R4, c[0x0][0x728] ;  /* 0x0001ca00ff047b82 */ /* 0x000e220000000a00 */
[----:B------:R-:W-:Y:S01]  /*b190*/  HFMA2 R38, -RZ, RZ, 0, 0 ;  /* 0x00000000ff267431 */ /* 0x000fe200000001ff */
[----:B------:R-:W-:Y:S01]  /*b1a0*/  MOV R7, R3 ;  /* 0x0000000300077202 */ /* 0x000fe20000000f00 */
[----:B------:R-:W1:Y:S01]  /*b1b0*/  LDCU.64 UR4, c[0x0][0x758] ;  /* 0x0000eb00ff0477ac */ /* 0x000e620008000a00 */
[----:B------:R-:W-:Y:S02]  /*b1c0*/  LOP3.LUT R36, R36, 0x7fffffff, RZ, 0xc0, !PT ;  /* 0x7fffffff24247812 */ /* 0x000fe400078ec0ff */
[----:B------:R-:W-:-:S07]  /*b1d0*/  LOP3.LUT R41, R0, 0xfffffff0, RZ, 0xc0, !PT ;  /* 0xfffffff000297812 */ /* 0x000fce00078ec0ff */
.L_x_3420:
        /* <DEDUP_REMOVED lines=27> */
[----:B------:R-:W-:Y:S01]  /*b390*/  IMAD.WIDE.U32 R32, R28, UR4, RZ ;  /* 0x000000041c207c25 */ /* 0x000fe2000f8e00ff */
[-C--:B------:R-:W-:Y:S02]  /*b3a0*/  LEA R46, P1, R44, R4.reuse, 0x1 ;  /* 0x000000042c2e7211 */ /* 0x080fe400078208ff */
[----:B------:R-:W-:Y:S01]  /*b3b0*/  IADD3 R29, PT, PT, R45, R39, RZ ;  /* 0x000000272d1d7210 */ /* 0x000fe20007ffe0ff */
[----:B------:R-:W-:Y:S02]  /*b3c0*/  IMAD R37, R28, UR5, R37 ;  /* 0x000000051c257c24 */ /* 0x000fe4000f8e0225 */
[----:B----4-:R-:W-:Y:S01]  /*b3d0*/  IMAD R39, R43, UR4, RZ ;  /* 0x000000042b277c24 */ /* 0x010fe2000f8e02ff */
[----:B------:R-:W-:Y:S01]  /*b3e0*/  LEA.HI.X R47, R44, R5, R29, 0x1, P1 ;  /* 0x000000052c2f7211 */ /* 0x000fe200008f0c1d */
[----:B------:R-:W-:Y:S01]  /*b3f0*/  IMAD.WIDE.U32 R28, R42, UR4, RZ ;  /* 0x000000042a1c7c25 */ /* 0x000fe2000f8e00ff */
[----:B------:R-:W-:-:S02]  /*b400*/  LEA R44, P0, R32, R4, 0x1 ;  /* 0x00000004202c7211 */ /* 0x000fc400078008ff */
[----:B------:R-:W-:Y:S01]  /*b410*/  IADD3 R33, PT, PT, R33, R37, RZ ;  /* 0x0000002521217210 */ /* 0x000fe20007ffe0ff */
[----:B------:R-:W-:Y:S01]  /*b420*/  IMAD R39, R42, UR5, R39 ;  /* 0x000000052a277c24 */ /* 0x000fe2000f8e0227 */
[----:B------:R0:W2:Y:S02]  /*b430*/  LDG.E.U16 R37, desc[UR6][R48.64] ;  /* 0x0000000630257981 */ /* 0x0000a4000c1e1500 */
[----:B------:R-:W-:Y:S01]  /*b440*/  LEA.HI.X R45, R32, R5, R33, 0x1, P0 ;  /* 0x00000005202d7211 */ /* 0x000fe200000f0c21 */
[----:B-----5:R-:W-:Y:S01]  /*b450*/  IMAD R31, R31, UR4, RZ ;  /* 0x000000041f1f7c24 */ /* 0x020fe2000f8e02ff */
[C---:B------:R-:W-:Y:S02]  /*b460*/  LEA R42, P0, R28.reuse, R4, 0x1 ;  /* 0x000000041c2a7211 */ /* 0x040fe400078008ff */
[----:B------:R-:W-:Y:S01]  /*b470*/  IADD3 R29, PT, PT, R29, R39, RZ ;  /* 0x000000271d1d7210 */ /* 0x000fe20007ffe0ff */
[----:B------:R-:W-:Y:S01]  /*b480*/  IMAD R27, R27, UR4, RZ ;  /* 0x000000041b1b7c24 */ /* 0x000fe2000f8e02ff */
[----:B------:R1:W3:Y:S02]  /*b490*/  LDG.E.U16 R40, desc[UR6][R44.64] ;  /* 0x000000062c287981 */ /* 0x0002e4000c1e1500 */
[----:B------:R-:W-:Y:S01]  /*b4a0*/  LEA.HI.X R43, R28, R5, R29, 0x1, P0 ;  /* 0x000000051c2b7211 */ /* 0x000fe200000f0c1d */
[C---:B------:R-:W-:Y:S01]  /*b4b0*/  IMAD R29, R30.reuse, UR5, R31 ;  /* 0x000000051e1d7c24 */ /* 0x040fe2000f8e021f */
[----:B------:R-:W4:Y:S01]  /*b4c0*/  LDG.E.U16 R39, desc[UR6][R46.64] ;  /* 0x000000062e277981 */ /* 0x000f22000c1e1500 */
[----:B------:R-:W-:-:S03]  /*b4d0*/  IMAD.WIDE.U32 R30, R30, UR4, RZ ;  /* 0x000000041e1e7c25 */ /* 0x000fc6000f8e00ff */
[----:B------:R-:W5:Y:S01]  /*b4e0*/  LDG.E.U16 R42, desc[UR6][R42.64] ;  /* 0x000000062a2a7981 */ /* 0x000f62000c1e1500 */
[----:B------:R-:W-:-:S04]  /*b4f0*/  IMAD.WIDE.U32 R32, R26, UR4, RZ ;  /* 0x000000041a207c25 */ /* 0x000fc8000f8e00ff */
[----:B0-----:R-:W-:Y:S01]  /*b500*/  IMAD R49, R26, UR5, R27 ;  /* 0x000000051a317c24 */ /* 0x001fe2000f8e021b */
[-C--:B------:R-:W-:Y:S02]  /*b510*/  LEA R26, P0, R30, R4.reuse, 0x1 ;  /* 0x000000041e1a7211 */ /* 0x080fe400078008ff */
[----:B------:R-:W-:Y:S01]  /*b520*/  IADD3 R27, PT, PT, R31, R29, RZ ;  /* 0x0000001d1f1b7210 */ /* 0x000fe20007ffe0ff */
[----:B------:R-:W-:Y:S01]  /*b530*/  IMAD R29, R23, UR4, RZ ;  /* 0x00000004171d7c24 */ /* 0x000fe2000f8e02ff */
[----:B------:R-:W-:Y:S02]  /*b540*/  LEA R28, P1, R32, R4, 0x1 ;  /* 0x00000004201c7211 */ /* 0x000fe400078208ff */
[----:B------:R-:W-:Y:S01]  /*b550*/  IADD3 R23, PT, PT, R33, R49, RZ ;  /* 0x0000003121177210 */ /* 0x000fe20007ffe0ff */
[----:B-1----:R-:W-:Y:S01]  /*b560*/  IMAD R45, R22, UR5, R29 ;  /* 0x00000005162d7c24 */ /* 0x002fe2000f8e021d */
[-C--:B------:R-:W-:Y:S01]  /*b570*/  LEA.HI.X R27, R30, R5.reuse, R27, 0x1, P0 ;  /* 0x000000051e1b7211 */ /* 0x080fe200000f0c1b */
[----:B------:R-:W-:Y:S01]  /*b580*/  IMAD.WIDE.U32 R30, R22, UR4, RZ ;  /* 0x00000004161e7c25 */ /* 0x000fe2000f8e00ff */
[----:B------:R-:W-:-:S03]  /*b590*/  LEA.HI.X R29, R32, R5, R23, 0x1, P1 ;  /* 0x00000005201d7211 */ /* 0x000fc600008f0c17 */
[----:B------:R-:W-:Y:S01]  /*b5a0*/  IMAD R23, R21, UR4, RZ ;  /* 0x0000000415177c24 */ /* 0x000fe2000f8e02ff */
[----:B------:R-:W-:Y:S01]  /*b5b0*/  IADD3 R21, PT, PT, R31, R45, RZ ;  /* 0x0000002d1f157210 */ /* 0x000fe20007ffe0ff */
[----:B------:R-:W-:Y:S01]  /*b5c0*/  IMAD.WIDE.U32 R32, R20, UR4, RZ ;  /* 0x0000000414207c25 */ /* 0x000fe2000f8e00ff */
[-C--:B------:R-:W-:Y:S01]  /*b5d0*/  LEA R22, P0, R30, R4.reuse, 0x1 ;  /* 0x000000041e167211 */ /* 0x080fe200078008ff */
[----:B------:R0:W5:Y:S02]  /*b5e0*/  LDG.E.U16 R28, desc[UR6][R28.64] ;  /* 0x000000061c1c7981 */ /* 0x000164000c1e1500 */
[----:B------:R-:W-:Y:S01]  /*b5f0*/  IMAD R31, R20, UR5, R23 ;  /* 0x00000005141f7c24 */ /* 0x000fe2000f8e0217 */
[----:B------:R-:W-:Y:S01]  /*b600*/  LEA.HI.X R23, R30, R5, R21, 0x1, P0 ;  /* 0x000000051e177211 */ /* 0x000fe200000f0c15 */
[----:B------:R-:W-:Y:S01]  /*b610*/  IMAD R19, R19, UR4, RZ ;  /* 0x0000000413137c24 */ /* 0x000fe2000f8e02ff */
[-C--:B------:R-:W-:Y:S01]  /*b620*/  LEA R20, P0, R32, R4.reuse, 0x1 ;  /* 0x0000000420147211 */ /* 0x080fe200078008ff */
[----:B------:R-:W-:Y:S01]  /*b630*/  IMAD R3, R3, UR4, RZ ;  /* 0x0000000403037c24 */ /* 0x000fe2000f8e02ff */
[----:B------:R-:W-:Y:S01]  /*b640*/  IADD3 R21, PT, PT, R33, R31, RZ ;  /* 0x0000001f21157210 */ /* 0x000fe20007ffe0ff */
[----:B------:R-:W-:Y:S01]  /*b650*/  IMAD R19, R18, UR5, R19 ;  /* 0x0000000512137c24 */ /* 0x000fe2000f8e0213 */
[----:B------:R-:W5:Y:S02]  /*b660*/  LDG.E.U16 R26, desc[UR6][R26.64] ;  /* 0x000000061a1a7981 */ /* 0x000f64000c1e1500 */
[----:B------:R-:W-:Y:S01]  /*b670*/  LEA.HI.X R21, R32, R5, R21, 0x1, P0 ;  /* 0x0000000520157211 */ /* 0x000fe200000f0c15 */
[----:B------:R-:W-:Y:S01]  /*b680*/  IMAD.WIDE.U32 R32, R18, UR4, RZ ;  /* 0x0000000412207c25 */ /* 0x000fe2000f8e00ff */
[----:B------:R1:W5:Y:S03]  /*b690*/  LDG.E.U16 R43, desc[UR6][R22.64] ;  /* 0x00000006162b7981 */ /* 0x000366000c1e1500 */
[----:B------:R-:W-:Y:S01]  /*b6a0*/  IMAD R3, R2, UR5, R3 ;  /* 0x0000000502037c24 */ /* 0x000fe2000f8e0203 */
[-C--:B------:R-:W-:Y:S01]  /*b6b0*/  LEA R18, P1, R32, R4.reuse, 0x1 ;  /* 0x0000000420127211 */ /* 0x080fe200078208ff */
[----:B------:R-:W-:Y:S01]  /*b6c0*/  IMAD.WIDE.U32 R30, R2, UR4, RZ ;  /* 0x00000004021e7c25 */ /* 0x000fe2000f8e00ff */
[----:B------:R1:W5:Y:S03]  /*b6d0*/  LDG.E.U16 R27, desc[UR6][R20.64] ;  /* 0x00000006141b7981 */ /* 0x000366000c1e1500 */
[----:B0-----:R-:W-:Y:S01]  /*b6e0*/  IMAD R29, R17, UR4, RZ ;  /* 0x00000004111d7c24 */ /* 0x001fe2000f8e02ff */
        /* <DEDUP_REMOVED lines=10> */
[----:B------:R0:W5:Y:S01]  /*b790*/  LDG.E.U16 R18, desc[UR6][R18.64] ;  /* 0x0000000612127981 */ /* 0x000162000c1e1500 */
[-C--:B------:R-:W-:Y:S01]  /*b7a0*/  LEA R16, P0, R22, R4.reuse, 0x1 ;  /* 0x0000000416107211 */ /* 0x080fe200078008ff */
[----:B------:R-:W-:Y:S02]  /*b7b0*/  IMAD R29, R14, UR5, R17 ;  /* 0x000000050e1d7c24 */ /* 0x000fe4000f8e0211 */
[----:B------:R-:W-:Y:S01]  /*b7c0*/  IMAD R9, R9, UR4, RZ ;  /* 0x0000000409097c24 */ /* 0x000fe2000f8e02ff */
[----:B------:R-:W-:Y:S01]  /*b7d0*/  LEA.HI.X R17, R22, R5, R15, 0x1, P0 ;  /* 0x0000000516117211 */ /* 0x000fe200000f0c0f */
[----:B------:R-:W-:Y:S01]  /*b7e0*/  IMAD R13, R13, UR4, RZ ;  /* 0x000000040d0d7c24 */ /* 0x000fe2000f8e02ff */
[----:B------:R-:W-:Y:S01]  /*b7f0*/  LEA R14, P0, R20, R4, 0x1 ;  /* 0x00000004140e7211 */ /* 0x000fe200078008ff */
[----:B------:R1:W5:Y:S01]  /*b800*/  LDG.E.U16 R23, desc[UR6][R2.64] ;  /* 0x0000000602177981 */ /* 0x000362000c1e1500 */
[----:B------:R-:W-:Y:S01]  /*b810*/  IADD3 R15, PT, PT, R21, R29, RZ ;  /* 0x0000001d150f7210 */ /* 0x000fe20007ffe0ff */
[----:B------:R-:W-:-:S02]  /*b820*/  IMAD R9, R8, UR5, R9 ;  /* 0x0000000508097c24 */ /* 0x000fc4000f8e0209 */
[----:B------:R-:W-:Y:S01]  /*b830*/  IMAD.WIDE.U32 R30, R12, UR4, RZ ;  /* 0x000000040c1e7c25 */ /* 0x000fe2000f8e00ff */
[----:B------:R-:W-:Y:S01]  /*b840*/  LEA.HI.X R15, R20, R5, R15, 0x1, P0 ;  /* 0x00000005140f7211 */ /* 0x000fe200000f0c0f */
[----:B------:R1:W5:Y:S02]  /*b850*/  LDG.E.U16 R22, desc[UR6][R16.64] ;  /* 0x0000000610167981 */ /* 0x000364000c1e1500 */
[----:B------:R-:W-:Y:S02]  /*b860*/  IMAD.WIDE.U32 R20, R8, UR4, RZ ;  /* 0x0000000408147c25 */ /* 0x000fe4000f8e00ff */
[----:B------:R1:W5:Y:S02]  /*b870*/  LDG.E.U16 R29, desc[UR6][R14.64] ;  /* 0x000000060e1d7981 */ /* 0x000364000c1e1500 */
        /* <DEDUP_REMOVED lines=13> */
[----:B------:R3:W5:Y:S01]  /*b950*/  LDG.E.U16 R2, desc[UR6][R2.64] ;  /* 0x0000000602027981 */ /* 0x000762000c1e1500 */
[-C--:B------:R-:W-:Y:S01]  /*b960*/  LEA.HI.X R9, R30, R5.reuse, R9, 0x1, P1 ;  /* 0x000000051e097211 */ /* 0x080fe200008f0c09 */
[----:B------:R-:W-:Y:S01]  /*b970*/  IMAD R13, R10, UR5, R17 ;  /* 0x000000050a0d7c24 */ /* 0x000fe2000f8e0211 */
[----:B------:R-:W-:-:S02]  /*b980*/  LEA.HI.X R17, R12, R5, R11, 0x1, P0 ;  /* 0x000000050c117211 */ /* 0x000fc400000f0c0b */
[----:B------:R-:W-:Y:S01]  /*b990*/  LEA R10, P0, R14, R4, 0x1 ;  /* 0x000000040e0a7211 */ /* 0x000fe200078008ff */
[----:B------:R0:W5:Y:S01]  /*b9a0*/  LDG.E.U16 R8, desc[UR6][R8.64] ;  /* 0x0000000608087981 */ /* 0x000162000c1e1500 */
        /* <DEDUP_REMOVED lines=11> */
[----:B----4-:R-:W-:-:S05]  /*ba60*/  SHF.L.U32 R39, R39, 0x10, RZ ;  /* 0x0000001027277819 */ /* 0x010fca00000006ff */
[----:B------:R-:W-:Y:S01]  /*ba70*/  FFMA.FTZ R38, R35, R39, R38 ;  /* 0x0000002723267223 */ /* 0x000fe20000010026 */
[----:B-----5:R-:W-:-:S03]  /*ba80*/  SHF.L.U32 R13, R42, 0x10, RZ ;  /* 0x000000102a0d7819 */ /* 0x020fc600000006ff */
[----:B------:R-:W-:-:S04]  /*ba90*/  FFMA.FTZ R38, R35, R3, R38 ;  /* 0x0000000323267223 */ /* 0x000fc80000010026 */
[----:B------:R-:W-:Y:S01]  /*baa0*/  FFMA.FTZ R38, R35, R13, R38 ;  /* 0x0000000d23267223 */ /* 0x000fe20000010026 */
[----:B0-----:R-:W-:Y:S02]  /*bab0*/  SHF.L.U32 R9, R28, 0x10, RZ ;  /* 0x000000101c097819 */ /* 0x001fe400000006ff */
        /* <DEDUP_REMOVED lines=15> */
[----:B------:R-:W-:-:S05]  /*bbb0*/  SHF.L.U32 R3, R2, 0x10, RZ ;  /* 0x0000001002037819 */ /* 0x000fca00000006ff */
[C---:B------:R-:W-:Y:S01]  /*bbc0*/  FFMA.FTZ R38, R35.reuse, R3, R38 ;  /* 0x0000000323267223 */ /* 0x040fe20000010026 */
[----:B------:R-:W-:Y:S02]  /*bbd0*/  SHF.L.U32 R8, R8, 0x10, RZ ;  /* 0x0000001008087819 */ /* 0x000fe400000006ff */
[----:B------:R-:W-:Y:S02]  /*bbe0*/  IADD3 R2, P1, PT, R6, 0x80, RZ ;  /* 0x0000008006027810 */ /* 0x000fe40007f3e0ff */
[----:B------:R-:W-:Y:S01]  /*bbf0*/  SHF.L.U32 R16, R16, 0x10, RZ ;  /* 0x0000001010107819 */ /* 0x000fe200000006ff */
[----:B------:R-:W-:Y:S01]  /*bc00*/  FFMA.FTZ R8, R35, R8, R38 ;  /* 0x0000000823087223 */ /* 0x000fe20000010026 */
[----:B------:R-:W-:-:S03]  /*bc10*/  IADD3.X R7, PT, PT, RZ, R7, RZ, P1, !PT ;  /* 0x00000007ff077210 */ /* 0x000fc60000ffe4ff */
[----:B------:R-:W-:Y:S01]  /*bc20*/  FFMA.FTZ R8, R35, R16, R8 ;  /* 0x0000001023087223 */ /* 0x000fe20000010008 */
[----:B------:R-:W-:-:S05]  /*bc30*/  SHF.L.U32 R3, R10, 0x10, RZ ;  /* 0x000000100a037819 */ /* 0x000fca00000006ff */
[----:B------:R-:W-:Y:S01]  /*bc40*/  FFMA.FTZ R38, R35, R3, R8 ;  /* 0x0000000323267223 */ /* 0x000fe20000010008 */
[----:B------:R-:W-:Y:S01]  /*bc50*/  MOV R3, R7 ;  /* 0x0000000700037202 */ /* 0x000fe20000000f00 */
[----:B------:R-:W-:Y:S06]  /*bc60*/  @P0 BRA `(.L_x_3420) ;  /* 0xfffffff4005c0947 */ /* 0x000fec000383ffff */
.L_x_3419:
        /* <DEDUP_REMOVED lines=50> */
[----:B------:R-:W-:Y:S01]  /*bf90*/  IMAD.WIDE.U32 R28, R10, UR4, RZ ;  /* 0x000000040a1c7c25 */ /* 0x000fe2000f8e00ff */
[----:B------:R-:W-:Y:S01]  /*bfa0*/  LEA R14, P1, R24, R8, 0x1 ;  /* 0x00000008180e7211 */ /* 0x000fe200078208ff */
[----:B------:R5:W4:Y:S02]  /*bfb0*/  LDG.E.U16 R18, desc[UR6][R22.64] ;  /* 0x0000000616127981 */ /* 0x000b24000c1e1500 */
[----:B0-----:R-:W-:-:S02]  /*bfc0*/  IMAD R19, R10, UR5, R11 ;  /* 0x000000050a137c24 */ /* 0x001fc4000f8e020b */
        /* <DEDUP_REMOVED lines=9> */
[----:B-----5:R-:W-:Y:S01]  /*c060*/  IMAD.WIDE.U32 R22, R6, UR4, RZ ;  /* 0x0000000406167c25 */ /* 0x020fe2000f8e00ff */
[----:B------:R-:W-:Y:S01]  /*c070*/  LEA R4, P1, R20, R8, 0x1 ;  /* 0x0000000814047211 */ /* 0x000fe200078208ff */
[----:B------:R-:W5:Y:S01]  /*c080*/  LDG.E.U16 R14, desc[UR6][R14.64] ;  /* 0x000000060e0e7981 */ /* 0x000f62000c1e1500 */
[----:B------:R-:W-:Y:S01]  /*c090*/  IADD3 R5, PT, PT, R21, R17, RZ ;  /* 0x0000001115057210 */ /* 0x000fe20007ffe0ff */
[----:B------:R-:W-:-:S02]  /*c0a0*/  IMAD R7, R6, UR5, R7 ;  /* 0x0000000506077c24 */ /* 0x000fc4000f8e0207 */
[----:B------:R5:W5:Y:S01]  /*c0b0*/  LDG.E.U16 R10, desc[UR6][R10.64] ;  /* 0x000000060a0a7981 */ /* 0x000b62000c1e1500 */
[----:B------:R-:W-:Y:S02]  /*c0c0*/  LEA.HI.X R5, R20, R9, R5, 0x1, P1 ;  /* 0x0000000914057211 */ /* 0x000fe400008f0c05 */
        /* <DEDUP_REMOVED lines=9> */
[----:B------:R-:W-:Y:S01]  /*c160*/  FFMA.FTZ R12, R35, R12, R38 ;  /* 0x0000000c230c7223 */ /* 0x000fe20000010026 */
[----:B----4-:R-:W-:-:S03]  /*c170*/  SHF.L.U32 R13, R13, 0x10, RZ ;  /* 0x000000100d0d7819 */ /* 0x010fc600000006ff */
[----:B------:R-:W-:Y:S01]  /*c180*/  FFMA.FTZ R12, R35, R7, R12 ;  /* 0x00000007230c7223 */ /* 0x000fe2000001000c */
[----:B------:R-:W-:-:S03]  /*c190*/  SHF.L.U32 R7, R18, 0x10, RZ ;  /* 0x0000001012077819 */ /* 0x000fc600000006ff */
[----:B------:R-:W-:-:S04]  /*c1a0*/  FFMA.FTZ R12, R35, R13, R12 ;  /* 0x0000000d230c7223 */ /* 0x000fc8000001000c */
[----:B------:R-:W-:Y:S01]  /*c1b0*/  FFMA.FTZ R12, R35, R7, R12 ;  /* 0x00000007230c7223 */ /* 0x000fe2000001000c */
[----:B-----5:R-:W-:Y:S02]  /*c1c0*/  SHF.L.U32 R11, R14, 0x10, RZ ;  /* 0x000000100e0b7819 */ /* 0x020fe400000006ff */
[----:B0-----:R-:W-:-:S03]  /*c1d0*/  SHF.L.U32 R5, R10, 0x10, RZ ;  /* 0x000000100a057819 */ /* 0x001fc600000006ff */
[----:B------:R-:W-:-:S04]  /*c1e0*/  FFMA.FTZ R12, R35, R11, R12 ;  /* 0x0000000b230c7223 */ /* 0x000fc8000001000c */
[----:B------:R-:W-:Y:S01]  /*c1f0*/  FFMA.FTZ R12, R35, R5, R12 ;  /* 0x00000005230c7223 */ /* 0x000fe2000001000c */
[----:B------:R-:W-:-:S05]  /*c200*/  SHF.L.U32 R7, R4, 0x10, RZ ;  /* 0x0000001004077819 */ /* 0x000fca00000006ff */
[----:B------:R-:W-:Y:S01]  /*c210*/  FFMA.FTZ R12, R35, R7, R12 ;  /* 0x00000007230c7223 */ /* 0x000fe2000001000c */
[----:B------:R-:W-:-:S05]  /*c220*/  SHF.L.U32 R5, R8, 0x10, RZ ;  /* 0x0000001008057819 */ /* 0x000fca00000006ff */
[----:B------:R-:W-:-:S07]  /*c230*/  FFMA.FTZ R38, R35, R5, R12 ;  /* 0x0000000523267223 */ /* 0x000fce000001000c */
.L_x_3421:
        /* <DEDUP_REMOVED lines=51> */
.L_x_3422:
        /* <DEDUP_REMOVED lines=38> */
.L_x_3418:
[----:B------:R-:W0:Y:S01]  /*c7d0*/  LDC.64 R2, c[0x0][0x710] ;  /* 0x0001c400ff027b82 */ /* 0x000e220000000a00 */
[----:B------:R-:W-:-:S05]  /*c7e0*/  F2FP.BF16.F32.PACK_AB R38, RZ, R38 ;  /* 0x00000026ff26723e */ /* 0x000fca00000010ff */
[----:B0-----:R-:W-:Y:S01]  /*c7f0*/  STG.E.U16 desc[UR6][R2.64], R38 ;  /* 0x0000002602007986 */ /* 0x001fe2000c101506 */
[----:B------:R-:W-:Y:S05]  /*c800*/  EXIT ;  /* 0x000000000000794d */ /* 0x000fea0003800000 */
.L_x_3374:
        /* <DEDUP_REMOVED lines=10> */
[----:B------:R-:W-:Y:S02]  /*c8b0*/  MOV R4, RZ ;  /* 0x000000ff00047202 */ /* 0x000fe40000000f00 */
        /* <DEDUP_REMOVED lines=142> */
[----:B------:R-:W-:-:S05]  /*d1a0*/  SHF.R.U32.HI R11, RZ, UR11, R10 ;  /* 0x0000000bff0b7c19 */ /* 0x000fca000801160a */
[----:B------:R-:W-:-:S04]  /*d1b0*/  IMAD.MOV R12, RZ, RZ, -R11 ;  /* 0x000000ffff0c7224 */ /* 0x000fc800078e0a0b */
        /* <DEDUP_REMOVED lines=248> */
[----:B------:R-:W-:Y:S01]  /*e140*/  MOV R10, RZ ;  /* 0x000000ff000a7202 */ /* 0x000fe20000000f00 */
[----:B------:R-:W1:Y:S01]  /*e150*/  LDC.64 R20, c[0x0][0x700] ;  /* 0x0001c000ff147b82 */ /* 0x000e620000000a00 */
[----:B------:R-:W2:Y:S01]  /*e160*/  LDCU UR10, c[0x0][0x4a8] ;  /* 0x00009500ff0a77ac */ /* 0x000ea20008000800 */
[----:B------:R-:W3:Y:S06]  /*e170*/  LDCU.128 UR16, c[0x0][0x6e0] ;  /* 0x0000dc00ff1077ac */ /* 0x000eec0008000c00 */
[----:B------:R-:W4:Y:S08]  /*e180*/  LDC.64 R22, c[0x0][0x708] ;  /* 0x0001c200ff167b82 */ /* 0x000f300000000a00 */
[----:B------:R-:W5:Y:S01]  /*e190*/  @P0 LDC.64 R14, c[0x0][0x4b0] ;  /* 0x00012c00ff0e0b82 */ /* 0x000f620000000a00 */
[----:B0-----:R-:W-:-:S05]  /*e1a0*/  IMAD.HI.U32 R12, R11, UR13, R10 ;  /* 0x0000000d0b0c7c27 */ /* 0x001fca000f8e000a */
[----:B--2---:R-:W-:Y:S01]  /*e1b0*/  SHF.R.U32.HI R13, RZ, UR10, R12 ;  /* 0x0000000aff0d7c19 */ /* 0x004fe2000801160c */
[----:B------:R-:W-:Y:S01]  /*e1c0*/  @P0 IMAD.MOV.U32 R12, RZ, RZ, RZ ;  /* 0x000000ffff0c0224 */ /* 0x000fe200078e00ff */
[----:B------:R-:W0:Y:S01]  /*e1d0*/  @P0 LDC R17, c[0x0][0x4ac] ;  /* 0x00012b00ff110b82 */ /* 0x000e220000000800 */
[----:B------:R-:W2:Y:S07]  /*e1e0*/  LDCU.64 UR10, c[0x0][0x6f0] ;  /* 0x0000de00ff0a77ac */ /* 0x000eae0008000a00 */
[----:B------:R-:W1:Y:S01]  /*e1f0*/  @P0 LDC.64 R18, c[0x0][0x6f8] ;  /* 0x0001be00ff120b82 */ /* 0x000e620000000a00 */
[----:B-----5:R-:W-:-:S05]  /*e200*/  @P0 IMAD.HI.U32 R10, R13, R14, R12 ;  /* 0x0000000e0d0a0227 */ /* 0x020fca00078e000c */
[----:B------:R-:W-:Y:S02]  /*e210*/  @P0 SHF.R.U32.HI R10, RZ, R15, R10 ;  /* 0x0000000fff0a0219 */ /* 0x000fe4000001160a */
[----:B------:R-:W-:Y:S02]  /*e220*/  IADD3 R15, PT, PT, -R13, RZ, RZ ;  /* 0x000000ff0d0f7210 */ /* 0x000fe40007ffe1ff */
[----:B------:R-:W-:-:S03]  /*e230*/  @P0 IADD3 R12, PT, PT, -R10, RZ, RZ ;  /* 0x000000ff0a0c0210 */ /* 0x000fc60007ffe1ff */
[----:B------:R-:W-:Y:S02]  /*e240*/  IMAD R10, R15, UR12, R11 ;  /* 0x0000000c0f0a7c24 */ /* 0x000fe4000f8e020b */
[----:B0-----:R-:W-:Y:S02]  /*e250*/  @P0 IMAD R12, R12, R17, R13 ;  /* 0x000000110c0c0224 */ /* 0x001fe400078e020d */
[C---:B---3--:R-:W-:Y:S02]  /*e260*/  IMAD R5, R10.reuse, UR16, R5 ;  /* 0x000000100a057c24 */ /* 0x048fe4000f8e0205 */
[C---:B------:R-:W-:Y:S02]  /*e270*/  IMAD R4, R10.reuse, UR17, R4 ;  /* 0x000000110a047c24 */ /* 0x040fe4000f8e0204 */
[C---:B------:R-:W-:Y:S02]  /*e280*/  IMAD R9, R10.reuse, UR18, R9 ;  /* 0x000000120a097c24 */ /* 0x040fe4000f8e0209 */
[----:B------:R-:W-:-:S02]  /*e290*/  IMAD R6, R10, UR19, R6 ;  /* 0x000000130a067c24 */ /* 0x000fc4000f8e0206 */
[C---:B--2---:R-:W-:Y:S02]  /*e2a0*/  IMAD R7, R10.reuse, UR10, R7 ;  /* 0x0000000a0a077c24 */ /* 0x044fe4000f8e0207 */
[----:B------:R-:W-:Y:S02]  /*e2b0*/  IMAD R8, R10, UR11, R8 ;  /* 0x0000000b0a087c24 */ /* 0x000fe4000f8e0208 */
[C---:B-1----:R-:W-:Y:S02]  /*e2c0*/  @P0 IMAD R5, R12.reuse, R18, R5 ;  /* 0x000000120c050224 */ /* 0x042fe400078e0205 */
[C---:B------:R-:W-:Y:S02]  /*e2d0*/  @P0 IMAD R4, R12.reuse, R19, R4 ;  /* 0x000000130c040224 */ /* 0x040fe400078e0204 */
[C---:B------:R-:W-:Y:S02]  /*e2e0*/  @P0 IMAD R9, R12.reuse, R20, R9 ;  /* 0x000000140c090224 */ /* 0x040fe400078e0209 */
[----:B------:R-:W-:-:S02]  /*e2f0*/  @P0 IMAD R6, R12, R21, R6 ;  /* 0x000000150c060224 */ /* 0x000fc400078e0206 */
[C---:B----4-:R-:W-:Y:S02]  /*e300*/  @P0 IMAD R7, R12.reuse, R22, R7 ;  /* 0x000000160c070224 */ /* 0x050fe400078e0207 */
[----:B------:R-:W-:-:S07]  /*e310*/  @P0 IMAD R8, R12, R23, R8 ;  /* 0x000000170c080224 */ /* 0x000fce00078e0208 */
.L_x_3426:
        /* <DEDUP_REMOVED lines=35> */
[----:B------:R-:W0:Y:S01]  /*e550*/  LDCU.64 UR10, c[0x0][0x728] ;  /* 0x0000e500ff0a77ac */ /* 0x000e220008000a00 */
[C---:B------:R-:W-:Y:S01]  /*e560*/  ISETP.GE.U32.AND P0, PT, R4.reuse, 0x10, PT ;  /* 0x000000100400780c */ /* 0x040fe20003f06070 */
[----:B------:R-:W-:Y:S01]  /*e570*/  BSSY.RECONVERGENT B3, `(.L_x_3429) ;  /* 0x00000b6000037945 */ /* 0x000fe20003800200 */
[----:B------:R-:W-:Y:S02]  /*e580*/  LOP3.LUT R46, R4, 0xf, RZ, 0xc0, !PT ;  /* 0x0000000f042e7812 */ /* 0x000fe400078ec0ff */
[----:B------:R-:W-:-:S02]  /*e590*/  ISETP.GE.U32.AND.EX P0, PT, R15, RZ, PT, P0 ;  /* 0x000000ff0f00720c */ /* 0x000fc40003f06100 */
[----:B------:R-:W-:Y:S02]  /*e5a0*/  MOV R50, RZ ;  /* 0x000000ff00327202 */ /* 0x000fe40000000f00 */
[----:B0-----:R-:W-:-:S04]  /*e5b0*/  IADD3 R6, P1, PT, R6, UR10, RZ ;  /* 0x0000000a06067c10 */ /* 0x001fc8000ff3e0ff */
[----:B------:R-:W-:Y:S02]  /*e5c0*/  IADD3.X R7, PT, PT, RZ, UR11, RZ, P1, !PT ;  /* 0x0000000bff077c10 */ /* 0x000fe40008ffe4ff */
[----:B--2---:R-:W-:-:S04]  /*e5d0*/  LEA R8, P2, R10, UR12, 0x3 ;  /* 0x0000000c0a087c11 */ /* 0x004fc8000f8418ff */
[----:B------:R-:W-:Y:S02]  /*e5e0*/  LEA.HI.X R9, R10, UR13, R11, 0x3, P2 ;  /* 0x0000000d0a097c11 */ /* 0x000fe400090f1c0b */
[----:B---3--:R-:W-:Y:S01]  /*e5f0*/  SHF.L.U32 R47, R12, 0x10, RZ ;  /* 0x000000100c2f7819 */ /* 0x008fe200000006ff */
[----:B------:R-:W-:Y:S06]  /*e600*/  @!P0 BRA `(.L_x_3430) ;  /* 0x0000000800b08947 */ /* 0x000fec0003800000 */
[----:B------:R-:W-:Y:S01]  /*e610*/  HFMA2 R50, -RZ, RZ, 0, 0 ;  /* 0x00000000ff327431 */ /* 0x000fe200000001ff */
[----:B------:R-:W-:Y:S01]  /*e620*/  BSSY.RECONVERGENT B4, `(.L_x_3430) ;  /* 0x00000aa000047945 */ /* 0x000fe20003800200 */
[----:B------:R-:W-:Y:S02]  /*e630*/  LOP3.LUT R48, R15, 0x7fffffff, RZ, 0xc0, !PT ;  /* 0x7fffffff0f307812 */ /* 0x000fe400078ec0ff */
[----:B------:R-:W-:-:S07]  /*e640*/  LOP3.LUT R49, R4, 0xfffffff0, RZ, 0xc0, !PT ;  /* 0xfffffff004317812 */ /* 0x000fce00078ec0ff */
.L_x_3431:
        /* <DEDUP_REMOVED lines=27> */
[----:B------:R-:W-:Y:S01]  /*e800*/  LEA.HI.X R41, R44, R7, R41, 0x1, P0 ;  /* 0x000000072c297211 */ /* 0x000fe200000f0c29 */
[----:B------:R-:W-:Y:S01]  /*e810*/  IMAD.WIDE.U32 R44, R10, UR8, RZ ;  /* 0x000000080a2c7c25 */ /* 0x000fe2000f8e00ff */
[----:B------:R-:W-:-:S03]  /*e820*/  IADD3 R39, PT, PT, R39, R43, RZ ;  /* 0x0000002b27277210 */ /* 0x000fc60007ffe0ff */
[----:B------:R-:W-:Y:S01]  /*e830*/  IMAD R51, R10, UR9, R11 ;  /* 0x000000090a337c24 */ /* 0x000fe2000f8e020b */
        /* <DEDUP_REMOVED lines=9> */
[-C--:B------:R-:W-:Y:S01]  /*e8d0*/  LEA R12, P0, R10, R6.reuse, 0x1 ;  /* 0x000000060a0c7211 */ /* 0x080fe200078008ff */
[C---:B------:R-:W-:Y:S01]  /*e8e0*/  IMAD R45, R14.reuse, UR9, R15 ;  /* 0x000000090e2d7c24 */ /* 0x040fe2000f8e020f */
[----:B------:R-:W-:Y:S01]  /*e8f0*/  IADD3 R11, PT, PT, R11, R13, RZ ;  /* 0x0000000d0b0b7210 */ /* 0x000fe20007ffe0ff */
[----:B------:R-:W-:Y:S01]  /*e900*/  IMAD.WIDE.U32 R14, R14, UR8, RZ ;  /* 0x000000080e0e7c25 */ /* 0x000fe2000f8e00ff */
[----:B------:R-:W3:Y:S02]  /*e910*/  LDG.E.U16 R42, desc[UR6][R42.64] ;  /* 0x000000062a2a7981 */ /* 0x000ee4000c1e1500 */
[----:B------:R-:W-:Y:S01]  /*e920*/  LEA.HI.X R13, R10, R7, R11, 0x1, P0 ;  /* 0x000000070a0d7211 */ /* 0x000fe200000f0c0b */
[----:B------:R-:W-:Y:S01]  /*e930*/  IMAD.WIDE.U32 R10, R16, UR8, RZ ;  /* 0x00000008100a7c25 */ /* 0x000fe2000f8e00ff */
[-C--:B------:R-:W-:Y:S01]  /*e940*/  LEA R44, P0, R14, R6.reuse, 0x1 ;  /* 0x000000060e2c7211 */ /* 0x080fe200078008ff */
[----:B------:R-:W4:Y:S02]  /*e950*/  LDG.E.U16 R38, desc[UR6][R38.64] ;  /* 0x0000000626267981 */ /* 0x000f24000c1e1500 */
[----:B------:R-:W-:Y:S01]  /*e960*/  IMAD R17, R16, UR9, R17 ;  /* 0x0000000910117c24 */ /* 0x000fe2000f8e0211 */
        /* <DEDUP_REMOVED lines=9> */
[----:B------:R0:W5:Y:S02]  /*ea00*/  LDG.E.U16 R12, desc[UR6][R12.64] ;  /* 0x000000060c0c7981 */ /* 0x000164000c1e1500 */
[----:B------:R-:W-:Y:S01]  /*ea10*/  IMAD.WIDE.U32 R10, R20, UR8, RZ ;  /* 0x00000008140a7c25 */ /* 0x000fe2000f8e00ff */
[----:B------:R-:W-:Y:S01]  /*ea20*/  LEA R18, P0, R14, R6, 0x1 ;  /* 0x000000060e127211 */ /* 0x000fe200078008ff */
[----:B------:R-:W5:Y:S02]  /*ea30*/  LDG.E.U16 R44, desc[UR6][R44.64] ;  /* 0x000000062c2c7981 */ /* 0x000f64000c1e1500 */
[----:B------:R-:W-:Y:S01]  /*ea40*/  IMAD R21, R20, UR9, R21 ;  /* 0x0000000914157c24 */ /* 0x000fe2000f8e0215 */
[----:B0-----:R-:W-:-:S04]  /*ea50*/  IADD3 R13, PT, PT, R15, R19, RZ ;  /* 0x000000130f0d7210 */ /* 0x001fc80007ffe0ff */
[----:B------:R-:W-:Y:S01]  /*ea60*/  IADD3 R11, PT, PT, R11, R21, RZ ;  /* 0x000000150b0b7210 */ /* 0x000fe20007ffe0ff */
[----:B------:R-:W-:Y:S01]  /*ea70*/  IMAD R21, R23, UR8, RZ ;  /* 0x0000000817157c24 */ /* 0x000fe2000f8e02ff */
[-C--:B------:R-:W-:Y:S01]  /*ea80*/  LEA.HI.X R19, R14, R7.reuse, R13, 0x1, P0 ;  /* 0x000000070e137211 */ /* 0x080fe200000f0c0d */
[----:B------:R-:W-:Y:S01]  /*ea90*/  IMAD R41, R25, UR8, RZ ;  /* 0x0000000819297c24 */ /* 0x000fe2000f8e02ff */
[----:B------:R-:W-:Y:S01]  /*eaa0*/  LEA R14, P0, R10, R6, 0x1 ;  /* 0x000000060a0e7211 */ /* 0x000fe200078008ff */
[C---:B------:R-:W-:Y:S01]  /*eab0*/  IMAD R21, R22.reuse, UR9, R21 ;  /* 0x0000000916157c24 */ /* 0x040fe2000f8e0215 */
[----:B------:R0:W5:Y:S01]  /*eac0*/  LDG.E.U16 R13, desc[UR6][R16.64] ;  /* 0x00000006100d7981 */ /* 0x000162000c1e1500 */
[----:B------:R-:W-:Y:S01]  /*ead0*/  IMAD.WIDE.U32 R22, R22, UR8, RZ ;  /* 0x0000000816167c25 */ /* 0x000fe2000f8e00ff */
[----:B------:R-:W-:Y:S02]  /*eae0*/  LEA.HI.X R15, R10, R7, R11, 0x1, P0 ;  /* 0x000000070a0f7211 */ /* 0x000fe400000f0c0b */
[----:B------:R1:W5:Y:S01]  /*eaf0*/  LDG.E.U16 R39, desc[UR6][R18.64] ;  /* 0x0000000612277981 */ /* 0x000362000c1e1500 */
[----:B------:R-:W-:-:S04]  /*eb00*/  IMAD.WIDE.U32 R10, R24, UR8, RZ ;  /* 0x00000008180a7c25 */ /* 0x000fc8000f8e00ff */
[----:B------:R-:W-:Y:S01]  /*eb10*/  IMAD R41, R24, UR9, R41 ;  /* 0x0000000918297c24 */ /* 0x000fe2000f8e0229 */
[-C--:B------:R-:W-:Y:S01]  /*eb20*/  LEA R20, P0, R22, R6.reuse, 0x1 ;  /* 0x0000000616147211 */ /* 0x080fe200078008ff */
[----:B------:R1:W5:Y:S01]  /*eb30*/  LDG.E.U16 R25, desc[UR6][R14.64] ;  /* 0x000000060e197981 */ /* 0x000362000c1e1500 */
[----:B0-----:R-:W-:Y:S01]  /*eb40*/  IADD3 R17, PT, PT, R23, R21, RZ ;  /* 0x0000001517117210 */ /* 0x001fe20007ffe0ff */
[----:B------:R-:W-:Y:S01]  /*eb50*/  IMAD R23, R27, UR8, RZ ;  /* 0x000000081b177c24 */ /* 0x000fe2000f8e02ff */
[----:B------:R-:W-:Y:S01]  /*eb60*/  LEA R16, P1, R10, R6, 0x1 ;  /* 0x000000060a107211 */ /* 0x000fe200078208ff */
[----:B------:R-:W-:Y:S01]  /*eb70*/  IMAD R27, R29, UR8, RZ ;  /* 0x000000081d1b7c24 */ /* 0x000fe2000f8e02ff */
[----:B------:R-:W-:Y:S02]  /*eb80*/  IADD3 R11, PT, PT, R11, R41, RZ ;  /* 0x000000290b0b7210 */ /* 0x000fe40007ffe0ff */
[-C--:B------:R-:W-:Y:S01]  /*eb90*/  LEA.HI.X R21, R22, R7.reuse, R17, 0x1, P0 ;  /* 0x0000000716157211 */ /* 0x080fe200000f0c11 */
[----:B------:R-:W-:Y:S01]  /*eba0*/  IMAD R27, R28, UR9, R27 ;  /* 0x000000091c1b7c24 */ /* 0x000fe2000f8e021b */
[----:B------:R-:W-:Y:S01]  /*ebb0*/  LEA.HI.X R17, R10, R7, R11, 0x1, P1 ;  /* 0x000000070a117211 */ /* 0x000fe200008f0c0b */
[----:B------:R-:W-:-:S02]  /*ebc0*/  IMAD.WIDE.U32 R10, R28, UR8, RZ ;  /* 0x000000081c0a7c25 */ /* 0x000fc4000f8e00ff */
[----:B------:R-:W5:Y:S02]  /*ebd0*/  LDG.E.U16 R22, desc[UR6][R20.64] ;  /* 0x0000000614167981 */ /* 0x000f64000c1e1500 */
[----:B-1----:R-:W-:-:S04]  /*ebe0*/  IMAD.WIDE.U32 R18, R26, UR8, RZ ;  /* 0x000000081a127c25 */ /* 0x002fc8000f8e00ff */
[----:B------:R-:W-:Y:S01]  /*ebf0*/  IMAD R23, R26, UR9, R23 ;  /* 0x000000091a177c24 */ /* 0x000fe2000f8e0217 */
[----:B------:R-:W-:Y:S01]  /*ec00*/  IADD3 R11, PT, PT, R11, R27, RZ ;  /* 0x0000001b0b0b7210 */ /* 0x000fe20007ffe0ff */
        /* <DEDUP_REMOVED lines=16> */
[----:B------:R0:W5:Y:S01]  /*ed10*/  LDG.E.U16 R26, desc[UR6][R18.64] ;  /* 0x00000006121a7981 */ /* 0x000162000c1e1500 */
[----:B------:R-:W-:Y:S01]  /*ed20*/  LEA R16, P1, R10, R6, 0x1 ;  /* 0x000000060a107211 */ /* 0x000fe200078208ff */
[----:B-1----:R-:W-:Y:S01]  /*ed30*/  IMAD.WIDE.U32 R14, R34, UR8, RZ ;  /* 0x00000008220e7c25 */ /* 0x002fe2000f8e00ff */
[----:B------:R-:W-:-:S03]  /*ed40*/  IADD3 R11, PT, PT, R11, R29, RZ ;  /* 0x0000001d0b0b7210 */ /* 0x000fc60007ffe0ff */
[----:B------:R-:W-:Y:S01]  /*ed50*/  IMAD R27, R34, UR9, R27 ;  /* 0x00000009221b7c24 */ /* 0x000fe2000f8e021b */
[-C--:B------:R-:W-:Y:S01]  /*ed60*/  LEA.HI.X R21, R30, R7.reuse, R17, 0x1, P0 ;  /* 0x000000071e157211 */ /* 0x080fe200000f0c11 */
[----:B0-----:R-:W-:Y:S01]  /*ed70*/  IMAD R19, R37, UR8, RZ ;  /* 0x0000000825137c24 */ /* 0x001fe2000f8e02ff */
[----:B------:R-:W-:Y:S01]  /*ed80*/  LEA.HI.X R17, R10, R7, R11, 0x1, P1 ;  /* 0x000000070a117211 */ /* 0x000fe200008f0c0b */
[----:B------:R-:W-:Y:S01]  /*ed90*/  IMAD.WIDE.U32 R10, R36, UR8, RZ ;  /* 0x00000008240a7c25 */ /* 0x000fe2000f8e00ff */
[----:B------:R-:W-:Y:S01]  /*eda0*/  LEA R18, P0, R14, R6, 0x1 ;  /* 0x000000060e127211 */ /* 0x000fe200078008ff */
[----:B------:R4:W5:Y:S01]  /*edb0*/  LDG.E.U16 R20, desc[UR6][R20.64] ;  /* 0x0000000614147981 */ /* 0x000962000c1e1500 */
[----:B------:R-:W-:Y:S01]  /*edc0*/  IADD3 R15, PT, PT, R15, R27, RZ ;  /* 0x0000001b0f0f7210 */ /* 0x000fe20007ffe0ff */
[----:B------:R-:W-:Y:S02]  /*edd0*/  IMAD R37, R36, UR9, R19 ;  /* 0x0000000924257c24 */ /* 0x000fe4000f8e0213 */
[----:B------:R0:W5:Y:S01]  /*ede0*/  LDG.E.U16 R16, desc[UR6][R16.64] ;  /* 0x0000000610107981 */ /* 0x000162000c1e1500 */
[----:B------:R-:W-:-:S02]  /*edf0*/  LEA.HI.X R19, R14, R7, R15, 0x1, P0 ;  /* 0x000000070e137211 */ /* 0x000fc400000f0c0f */
[C---:B------:R-:W-:Y:S02]  /*ee00*/  LEA R14, P0, R10.reuse, R6, 0x1 ;  /* 0x000000060a0e7211 */ /* 0x040fe400078008ff */
        /* <DEDUP_REMOVED lines=12> */
[----:B---3--:R-:W-:-:S04]  /*eed0*/  IMAD.U32 R11, R42, 0x10000, RZ ;  /* 0x000100002a0b7824 */ /* 0x008fc800078e00ff */
[----:B------:R-:W-:Y:S01]  /*eee0*/  FFMA.FTZ R40, R47, R11, R40 ;  /* 0x0000000b2f287223 */ /* 0x000fe20000010028 */
[----:B----4-:R-:W-:-:S05]  /*eef0*/  SHF.L.U32 R21, R38, 0x10, RZ ;  /* 0x0000001026157819 */ /* 0x010fca00000006ff */
[----:B------:R-:W-:Y:S01]  /*ef00*/  FFMA.FTZ R40, R47, R21, R40 ;  /* 0x000000152f287223 */ /* 0x000fe20000010028 */
[----:B-----5:R-:W-:Y:S02]  /*ef10*/  SHF.L.U32 R11, R12, 0x10, RZ ;  /* 0x000000100c0b7819 */ /* 0x020fe400000006ff */
[----:B0-----:R-:W-:-:S03]  /*ef20*/  SHF.L.U32 R17, R44, 0x10, RZ ;  /* 0x000000102c117819 */ /* 0x001fc600000006ff */
[----:B------:R-:W-:-:S04]  /*ef30*/  FFMA.FTZ R40, R47, R11, R40 ;  /* 0x0000000b2f287223 */ /* 0x000fc80000010028 */
[----:B------:R-:W-:Y:S01]  /*ef40*/  FFMA.FTZ R40, R47, R17, R40 ;  /* 0x000000112f287223 */ /* 0x000fe20000010028 */
[----:B------:R-:W-:Y:S02]  /*ef50*/  SHF.L.U32 R13, R13, 0x10, RZ ;  /* 0x000000100d0d7819 */ /* 0x000fe400000006ff */
[----:B------:R-:W-:-:S03]  /*ef60*/  SHF.L.U32 R39, R39, 0x10, RZ ;  /* 0x0000001027277819 */ /* 0x000fc600000006ff */
[----:B------:R-:W-:-:S04]  /*ef70*/  FFMA.FTZ R40, R47, R13, R40 ;  /* 0x0000000d2f287223 */ /* 0x000fc80000010028 */
[----:B------:R-:W-:Y:S01]  /*ef80*/  FFMA.FTZ R40, R47, R39, R40 ;  /* 0x000000272f287223 */ /* 0x000fe20000010028 */
[----:B------:R-:W-:-:S05]  /*ef90*/  SHF.L.U32 R25, R25, 0x10, RZ ;  /* 0x0000001019197819 */ /* 0x000fca00000006ff */
        /* <DEDUP_REMOVED lines=17> */
[----:B------:R-:W-:Y:S06]  /*f0b0*/  @P0 BRA `(.L_x_3431) ;  /* 0xfffffff400640947 */ /* 0x000fec000383ffff */
[----:B------:R-:W-:Y:S05]  /*f0c0*/  BSYNC.RECONVERGENT B4 ;  /* 0x0000000000047941 */ /* 0x000fea0003800200 */
.L_x_3430:
[----:B------:R-:W-:Y:S05]  /*f0d0*/  BSYNC.RECONVERGENT B3 ;  /* 0x0000000000037941 */ /* 0x000fea0003800200 */
.L_x_3429:
        /* <DEDUP_REMOVED lines=66> */
[----:B------:R5:W5:Y:S02]  /*f500*/  LDG.E.U16 R16, desc[UR6][R16.64] ;  /* 0x0000000610107981 */ /* 0x000b64000c1e1500 */
        /* <DEDUP_REMOVED lines=17> */
[----:B------:R-:W-:Y:S01]  /*f620*/  FFMA.FTZ R18, R47, R17, R18 ;  /* 0x000000112f127223 */ /* 0x000fe20000010012 */
[----:B------:R-:W-:Y:S02]  /*f630*/  SHF.L.U32 R13, R16, 0x10, RZ ;  /* 0x00000010100d7819 */ /* 0x000fe400000006ff */
[----:B------:R-:W-:-:S03]  /*f640*/  SHF.L.U32 R15, R14, 0x10, RZ ;  /* 0x000000100e0f7819 */ /* 0x000fc600000006ff */
[----:B------:R-:W-:Y:S01]  /*f650*/  FFMA.FTZ R18, R47, R13, R18 ;  /* 0x0000000d2f127223 */ /* 0x000fe20000010012 */
[----:B0-----:R-:W-:-:S03]  /*f660*/  IMAD.U32 R11, R22, 0x10000, RZ ;  /* 0x00010000160b7824 */ /* 0x001fc600078e00ff */
[----:B------:R-:W-:-:S04]  /*f670*/  FFMA.FTZ R18, R47, R15, R18 ;  /* 0x0000000f2f127223 */ /* 0x000fc80000010012 */
[----:B------:R-:W-:Y:S01]  /*f680*/  FFMA.FTZ R18, R47, R11, R18 ;  /* 0x0000000b2f127223 */ /* 0x000fe20000010012 */
[----:B------:R-:W-:-:S05]  /*f690*/  SHF.L.U32 R13, R10, 0x10, RZ ;  /* 0x000000100a0d7819 */ /* 0x000fca00000006ff */
[----:B------:R-:W-:-:S07]  /*f6a0*/  FFMA.FTZ R50, R47, R13, R18 ;  /* 0x0000000d2f327223 */ /* 0x000fce0000010012 */
.L_x_3433:
[----:B------:R-:W-:Y:S05]  /*f6b0*/  BSYNC.RECONVERGENT B3 ;  /* 0x0000000000037941 */ /* 0x000fea0003800200 */
.L_x_3432:
        /* <DEDUP_REMOVED lines=51> */
.L_x_3435:
[----:B------:R-:W-:Y:S05]  /*f9f0*/  BSYNC.RECONVERGENT B3 ;  /* 0x0000000000037941 */ /* 0x000fea0003800200 */
.L_x_3434:
        /* <DEDUP_REMOVED lines=37> */
.L_x_3428:
[----:B------:R-:W-:Y:S05]  /*fc50*/  BSYNC.RECONVERGENT B2 ;  /* 0x0000000000027941 */ /* 0x000fea0003800200 */
.L_x_3427:
        /* <DEDUP_REMOVED lines=339> */
[----:B-1----:R-:W-:-:S05]  /*11190*/  SHF.R.U32.HI R13, RZ, UR10, R12 ;  /* 0x0000000aff0d7c19 */ /* 0x002fca000801160c */
[----:B------:R-:W-:-:S04]  /*111a0*/  IMAD.MOV R10, RZ, RZ, -R13 ;  /* 0x000000ffff0a7224 */ /* 0x000fc800078e0a0d */
        /* <DEDUP_REMOVED lines=71> */
[----:B------:R-:W-:-:S07]  /*11620*/  @P0 MOV R12, RZ ;  /* 0x000000ff000c0202 */ /* 0x000fce0000000f00 */
[----:B------:R-:W1:Y:S01]  /*11630*/  @P0 LDC.64 R18, c[0x0][0x6f8] ;  /* 0x0001be00ff120b82 */ /* 0x000e620000000a00 */
[----:B-----5:R-:W-:-:S05]  /*11640*/  @P0 IMAD.HI.U32 R10, R13, R14, R12 ;  /* 0x0000000e0d0a0227 */ /* 0x020fca00078e000c */
[----:B------:R-:W-:Y:S02]  /*11650*/  @P0 SHF.R.U32.HI R10, RZ, R15, R10 ;  /* 0x0000000fff0a0219 */ /* 0x000fe4000001160a */
[----:B------:R-:W-:Y:S02]  /*11660*/  IADD3 R15, PT, PT, -R13, RZ, RZ ;  /* 0x000000ff0d0f7210 */ /* 0x000fe40007ffe1ff */
[----:B------:R-:W-:-:S03]  /*11670*/  @P0 IADD3 R12, PT, PT, -R10, RZ, RZ ;  /* 0x000000ff0a0c0210 */ /* 0x000fc60007ffe1ff */
[----:B------:R-:W-:Y:S02]  /*11680*/  IMAD R10, R15, UR12, R11 ;  /* 0x0000000c0f0a7c24 */ /* 0x000fe4000f8e020b */
[----:B--2---:R-:W-:Y:S02]  /*11690*/  @P0 IMAD R12, R17, R12, R13 ;  /* 0x0000000c110c0224 */ /* 0x004fe400078e020d */
[C---:B---3--:R-:W-:Y:S02]  /*116a0*/  IMAD R5, R10.reuse, UR16, R5 ;  /* 0x000000100a057c24 */ /* 0x048fe4000f8e0205 */
[C---:B------:R-:W-:Y:S02]  /*116b0*/  IMAD R4, R10.reuse, UR17, R4 ;  /* 0x000000110a047c24 */ /* 0x040fe4000f8e0204 */
[C---:B------:R-:W-:Y:S02]  /*116c0*/  IMAD R9, R10.reuse, UR18, R9 ;  /* 0x000000120a097c24 */ /* 0x040fe4000f8e0209 */
[----:B------:R-:W-:-:S02]  /*116d0*/  IMAD R6, R10, UR19, R6 ;  /* 0x000000130a067c24 */ /* 0x000fc4000f8e0206 */
[C---:B0-----:R-:W-:Y:S02]  /*116e0*/  IMAD R7, R10.reuse, UR10, R7 ;  /* 0x0000000a0a077c24 */ /* 0x041fe4000f8e0207 */
[----:B------:R-:W-:Y:S02]  /*116f0*/  IMAD R8, R10, UR11, R8 ;  /* 0x0000000b0a087c24 */ /* 0x000fe4000f8e0208 */
[C---:B-1----:R-:W-:Y:S02]  /*11700*/  @P0 IMAD R5, R12.reuse, R18, R5 ;  /* 0x000000120c050224 */ /* 0x042fe400078e0205 */
[C---:B------:R-:W-:Y:S02]  /*11710*/  @P0 IMAD R4, R12.reuse, R19, R4 ;  /* 0x000000130c040224 */ /* 0x040fe400078e0204 */
[C---:B------:R-:W-:Y:S02]  /*11720*/  @P0 IMAD R9, R12.reuse, R20, R9 ;  /* 0x000000140c090224 */ /* 0x040fe400078e0209 */
[----:B------:R-:W-:-:S02]  /*11730*/  @P0 IMAD R6, R12, R21, R6 ;  /* 0x000000150c060224 */ /* 0x000fc400078e0206 */
[C---:B----4-:R-:W-:Y:S02]  /*11740*/  @P0 IMAD R7, R12.reuse, R22, R7 ;  /* 0x000000160c070224 */ /* 0x050fe400078e0207 */
[----:B------:R-:W-:-:S07]  /*11750*/  @P0 IMAD R8, R12, R23, R8 ;  /* 0x000000170c080224 */ /* 0x000fce00078e0208 */
.L_x_3437:
        /* <DEDUP_REMOVED lines=51> */
.L_x_3442:
        /* <DEDUP_REMOVED lines=81> */
[----:B------:R-:W-:Y:S01]  /*11fa0*/  IMAD.IADD R11, R11, 0x1, R41 ;  /* 0x000000010b0b7824 */ /* 0x000fe200078e0229 */
[----:B------:R-:W-:Y:S01]  /*11fb0*/  LEA R16, P1, R10, R6, 0x1 ;  /* 0x000000060a107211 */ /* 0x000fe200078208ff */
[----:B------:R-:W-:Y:S02]  /*11fc0*/  IMAD R23, R27, UR10, RZ ;  /* 0x0000000a1b177c24 */ /* 0x000fe4000f8e02ff */
[----:B------:R-:W-:Y:S01]  /*11fd0*/  IMAD R27, R29, UR10, RZ ;  /* 0x0000000a1d1b7c24 */ /* 0x000fe2000f8e02ff */
[-C--:B------:R-:W-:Y:S02]  /*11fe0*/  LEA.HI.X R21, R22, R7.reuse, R17, 0x1, P0 ;  /* 0x0000000716157211 */ /* 0x080fe400000f0c11 */
[----:B------:R-:W-:Y:S01]  /*11ff0*/  LEA.HI.X R17, R10, R7, R11, 0x1, P1 ;  /* 0x000000070a117211 */ /* 0x000fe200008f0c0b */
[----:B------:R-:W-:-:S02]  /*12000*/  IMAD.WIDE.U32 R10, R28, UR10, RZ ;  /* 0x0000000a1c0a7c25 */ /* 0x000fc4000f8e00ff */
[----:B------:R-:W5:Y:S02]  /*12010*/  LDG.E.U16 R22, desc[UR6][R20.64] ;  /* 0x0000000614167981 */ /* 0x000f64000c1e1500 */
[----:B------:R-:W-:Y:S02]  /*12020*/  IMAD R27, R28, UR11, R27 ;  /* 0x0000000b1c1b7c24 */ /* 0x000fe4000f8e021b */
        /* <DEDUP_REMOVED lines=47> */
[----:B---3--:R-:W-:Y:S02]  /*12320*/  SHF.L.U32 R11, R42, 0x10, RZ ;  /* 0x000000102a0b7819 */ /* 0x008fe400000006ff */
[----:B----4-:R-:W-:-:S03]  /*12330*/  SHF.L.U32 R21, R38, 0x10, RZ ;  /* 0x0000001026157819 */ /* 0x010fc600000006ff */
[----:B------:R-:W-:-:S04]  /*12340*/  FFMA.FTZ R40, R47, R11, R40 ;  /* 0x0000000b2f287223 */ /* 0x000fc80000010028 */
        /* <DEDUP_REMOVED lines=29> */
.L_x_3441:
[----:B------:R-:W-:Y:S05]  /*12520*/  BSYNC.RECONVERGENT B3 ;  /* 0x0000000000037941 */ /* 0x000fea0003800200 */
.L_x_3440:
        /* <DEDUP_REMOVED lines=65> */
[----:B------:R5:W5:Y:S01]  /*12940*/  LDG.E.U16 R16, desc[UR6][R16.64] ;  /* 0x0000000610107981 */ /* 0x000b62000c1e1500 */
        /* <DEDUP_REMOVED lines=21> */
[----:B------:R-:W-:-:S04]  /*12aa0*/  FFMA.FTZ R18, R47, R13, R18 ;  /* 0x0000000d2f127223 */ /* 0x000fc80000010012 */
[----:B------:R-:W-:Y:S01]  /*12ab0*/  FFMA.FTZ R18, R47, R15, R18 ;  /* 0x0000000f2f127223 */ /* 0x000fe20000010012 */
[----:B0-----:R-:W-:-:S05]  /*12ac0*/  SHF.L.U32 R11, R22, 0x10, RZ ;  /* 0x00000010160b7819 */ /* 0x001fca00000006ff */
[----:B------:R-:W-:Y:S01]  /*12ad0*/  FFMA.FTZ R18, R47, R11, R18 ;  /* 0x0000000b2f127223 */ /* 0x000fe20000010012 */
[----:B------:R-:W-:-:S05]  /*12ae0*/  SHF.L.U32 R13, R10, 0x10, RZ ;  /* 0x000000100a0d7819 */ /* 0x000fca00000006ff */
[----:B------:R-:W-:-:S07]  /*12af0*/  FFMA.FTZ R50, R47, R13, R18 ;  /* 0x0000000d2f327223 */ /* 0x000fce0000010012 */
.L_x_3444:
[----:B------:R-:W-:Y:S05]  /*12b00*/  BSYNC.RECONVERGENT B3 ;  /* 0x0000000000037941 */ /* 0x000fea0003800200 */
.L_x_3443:
        /* <DEDUP_REMOVED lines=51> */
.L_x_3446:
[----:B------:R-:W-:Y:S05]  /*12e40*/  BSYNC.RECONVERGENT B3 ;  /* 0x0000000000037941 */ /* 0x000fea0003800200 */
.L_x_3445:
        /* <DEDUP_REMOVED lines=37> */
.L_x_3439:
[----:B------:R-:W-:Y:S05]  /*130a0*/  BSYNC.RECONVERGENT B2 ;  /* 0x0000000000027941 */ /* 0x000fea0003800200 */
.L_x_3438:
[----:B------:R-:W0:Y:S01]  /*130b0*/  LDCU.64 UR10, c[0x0][0x710] ;  /* 0x0000e200ff0a77ac */ /* 0x000e220008000a00 */
[----:B------:R-:W-:Y:S02]  /*130c0*/  F2FP.BF16.F32.PACK_AB R50, RZ, R50 ;  /* 0x00000032ff32723e */ /* 0x000fe400000010ff */
[----:B------:R-:W-:Y:S02]  /*130d0*/  IADD3 R3, PT, PT, R3, 0x80, RZ ;  /* 0x0000008003037810 */ /* 0x000fe40007ffe0ff */
[----:B0-----:R-:W-:-:S04]  /*130e0*/  IADD3 R4, P0, PT, R5, UR10, RZ ;  /* 0x0000000a05047c10 */ /* 0x001fc8000ff1e0ff */
[----:B------:R-:W-:-:S05]  /*130f0*/  IADD3.X R5, PT, PT, RZ, UR11, RZ, P0, !PT ;  /* 0x0000000bff057c10 */ /* 0x000fca00087fe4ff */
[----:B------:R0:W-:Y:S04]  /*13100*/  STG.E.U16 desc[UR6][R4.64], R50 ;  /* 0x0000003204007986 */ /* 0x0001e8000c101506 */
.L_x_3425:
[----:B------:R-:W-:-:S13]  /*13110*/  ISETP.GE.AND P0, PT, R3, UR4, PT ;  /* 0x0000000403007c0c */ /* 0x000fda000bf06270 */
        /* <DEDUP_REMOVED lines=9> */
[----:B------:R-:W-:-:S05]  /*131b0*/  SHF.R.U32.HI R11, RZ, UR11, R10 ;  /* 0x0000000bff0b7c19 */ /* 0x000fca000801160a */
[----:B------:R-:W-:-:S04]  /*131c0*/  IMAD.MOV R4, RZ, RZ, -R11 ;  /* 0x000000ffff047224 */ /* 0x000fc800078e0a0b */
        /* <DEDUP_REMOVED lines=414> */
.L_x_3448:
        /* <DEDUP_REMOVED lines=51> */
.L_x_3453:
        /* <DEDUP_REMOVED lines=32> */
[-C--:B------:R-:W-:Y:S01]  /*150e0*/  LEA R38, P0, R44, R6.reuse, 0x1 ;  /* 0x000000062c267211 */ /* 0x080fe200078008ff */
[----:B-----5:R-:W-:Y:S01]  /*150f0*/  IMAD R13, R13, UR10, RZ ;  /* 0x0000000a0d0d7c24 */ /* 0x020fe2000f8e02ff */
[----:B------:R-:W2:Y:S01]  /*15100*/  LDG.E.U16 R40, desc[UR6][R40.64] ;  /* 0x0000000628287981 */ /* 0x000ea2000c1e1500 */
[C---:B------:R-:W-:Y:S01]  /*15110*/  IMAD.WIDE.U32 R10, R12.reuse, UR10, RZ ;  /* 0x0000000a0c0a7c25 */ /* 0x040fe2000f8e00ff */
[----:B------:R-:W-:Y:S02]  /*15120*/  IADD3 R51, PT, PT, R45, R51, RZ ;  /* 0x000000332d337210 */ /* 0x000fe40007ffe0ff */
[----:B------:R-:W3:Y:S01]  /*15130*/  LDG.E.U16 R42, desc[UR6][R42.64] ;  /* 0x000000062a2a7981 */ /* 0x000ee2000c1e1500 */
        /* <DEDUP_REMOVED lines=8> */
[----:B------:R-:W4:Y:S02]  /*151c0*/  LDG.E.U16 R38, desc[UR6][R38.64] ;  /* 0x0000000626267981 */ /* 0x000f24000c1e1500 */
[----:B------:R-:W-:Y:S01]  /*151d0*/  LEA.HI.X R13, R10, R7, R11, 0x1, P0 ;  /* 0x000000070a0d7211 */ /* 0x000fe200000f0c0b */
        /* <DEDUP_REMOVED lines=87> */
[----:B--2---:R-:W-:Y:S02]  /*15750*/  SHF.L.U32 R40, R40, 0x10, RZ ;  /* 0x0000001028287819 */ /* 0x004fe400000006ff */
[----:B---3--:R-:W-:-:S03]  /*15760*/  SHF.L.U32 R11, R42, 0x10, RZ ;  /* 0x000000102a0b7819 */ /* 0x008fc600000006ff */
[----:B------:R-:W-:-:S04]  /*15770*/  FFMA.FTZ R40, R47, R40, R50 ;  /* 0x000000282f287223 */ /* 0x000fc80000010032 */
        /* <DEDUP_REMOVED lines=31> */
.L_x_3452:
[----:B------:R-:W-:Y:S05]  /*15970*/  BSYNC.RECONVERGENT B3 ;  /* 0x0000000000037941 */ /* 0x000fea0003800200 */
.L_x_3451:
        /* <DEDUP_REMOVED lines=88> */
[----:B0-----:R-:W-:-:S03]  /*15f00*/  SHF.L.U32 R11, R22, 0x10, RZ ;  /* 0x00000010160b7819 */ /* 0x001fc600000006ff */
[----:B------:R-:W-:-:S04]  /*15f10*/  FFMA.FTZ R18, R47, R15, R18 ;  /* 0x0000000f2f127223 */ /* 0x000fc80000010012 */
[----:B------:R-:W-:Y:S01]  /*15f20*/  FFMA.FTZ R18, R47, R11, R18 ;  /* 0x0000000b2f127223 */ /* 0x000fe20000010012 */
[----:B------:R-:W-:-:S05]  /*15f30*/  SHF.L.U32 R13, R10, 0x10, RZ ;  /* 0x000000100a0d7819 */ /* 0x000fca00000006ff */
[----:B------:R-:W-:-:S07]  /*15f40*/  FFMA.FTZ R50, R47, R13, R18 ;  /* 0x0000000d2f327223 */ /* 0x000fce0000010012 */
.L_x_3455:
[----:B------:R-:W-:Y:S05]  /*15f50*/  BSYNC.RECONVERGENT B3 ;  /* 0x0000000000037941 */ /* 0x000fea0003800200 */
.L_x_3454:
        /* <DEDUP_REMOVED lines=51> */
.L_x_3457:
[----:B------:R-:W-:Y:S05]  /*16290*/  BSYNC.RECONVERGENT B3 ;  /* 0x0000000000037941 */ /* 0x000fea0003800200 */
.L_x_3456:
        /* <DEDUP_REMOVED lines=34> */
[----:B------:R-:W-:Y:S01]  /*164c0*/  FFMA.FTZ R50, R47, R4, R50 ;  /* 0x000000042f327223 */ /* 0x000fe20000010032 */
[----:B---3--:R-:W-:-:S05]  /*164d0*/  @P0 SHF.L.U32 R9, R6, 0x10, RZ ;  /* 0x0000001006090819 */ /* 0x008fca00000006ff */
[----:B------:R-:W-:-:S07]  /*164e0*/  @P0 FFMA.FTZ R50, R47, R9, R50 ;  /* 0x000000092f320223 */ /* 0x000fce0000010032 */
.L_x_3450:
[----:B------:R-:W-:Y:S05]  /*164f0*/  BSYNC.RECONVERGENT B2 ;  /* 0x0000000000027941 */ /* 0x000fea0003800200 */
.L_x_3449:
[----:B------:R-:W0:Y:S01]  /*16500*/  LDCU.64 UR10, c[0x0][0x710] ;  /* 0x0000e200ff0a77ac */ /* 0x000e220008000a00 */
[----:B------:R-:W-:Y:S02]  /*16510*/  F2FP.BF16.F32.PACK_AB R50, RZ, R50 ;  /* 0x00000032ff32723e */ /* 0x000fe400000010ff */
[----:B------:R-:W-:Y:S02]  /*16520*/  IADD3 R3, PT, PT, R3, 0x80, RZ ;  /* 0x0000008003037810 */ /* 0x000fe40007ffe0ff */
[----:B0-----:R-:W-:-:S04]  /*16530*/  IADD3 R4, P0, PT, R5, UR10, RZ ;  /* 0x0000000a05047c10 */ /* 0x001fc8000ff1e0ff */
[----:B------:R-:W-:-:S05]  /*16540*/  IADD3.X R5, PT, PT, RZ, UR11, RZ, P0, !PT ;  /* 0x0000000bff057c10 */ /* 0x000fca00087fe4ff */
[----:B------:R1:W-:Y:S04]  /*16550*/  STG.E.U16 desc[UR6][R4.64], R50 ;  /* 0x0000003204007986 */ /* 0x0003e8000c101506 */
.L_x_3436:
[----:B------:R-:W-:-:S13]  /*16560*/  ISETP.GE.AND P0, PT, R3, UR4, PT ;  /* 0x0000000403007c0c */ /* 0x000fda000bf06270 */
[----:B------:R-:W-:Y:S05]  /*16570*/  @P0 BRA `(.L_x_3458) ;  /* 0x0000006800200947 */ /* 0x000fea0003800000 */
[----:B------:R-:W2:Y:S01]  /*16580*/  LDCU.64 UR10, c[0x0][0x390] ;  /* 0x00007200ff0a77ac */ /* 0x000ea20008000a00 */
[----:B01----:R-:W-:Y:S02]  /*16590*/  MOV R4, RZ ;  /* 0x000000ff00047202 */ /* 0x003fe40000000f00 */
        /* <DEDUP_REMOVED lines=221> */
[----:B------:R-:W-:Y:S01]  /*17370*/  IMAD.MOV.U32 R10, RZ, RZ, RZ ;  /* 0x000000ffff0a7224 */ /* 0x000fe200078e00ff */
        /* <DEDUP_REMOVED lines=200> */
.L_x_3459:
        /* <DEDUP_REMOVED lines=38> */
[----:B------:R-:W-:Y:S01]  /*18260*/  LOP3.LUT R46, R4, 0xf, RZ, 0xc0, !PT ;  /* 0x0000000f042e7812 */ /* 0x000fe200078ec0ff */
[----:B------:R-:W-:Y:S01]  /*18270*/  IMAD.MOV.U32 R50, RZ, RZ, RZ ;  /* 0x000000ffff327224 */ /* 0x000fe200078e00ff */
[----:B------:R-:W-:-:S02]  /*18280*/  ISETP.GE.U32.AND.EX P0, PT, R15, RZ, PT, P0 ;  /* 0x000000ff0f00720c */ /* 0x000fc40003f06100 */
        /* <DEDUP_REMOVED lines=10> */
.L_x_3464:
        /* <DEDUP_REMOVED lines=159> */
[----:B------:R-:W-:Y:S01]  /*18d20*/  IMAD.U32 R11, R20, 0x10000, RZ ;  /* 0x00010000140b7824 */ /* 0x000fe200078e00ff */
        /* <DEDUP_REMOVED lines=9> */
.L_x_3463:
[----:B------:R-:W-:Y:S05]  /*18dc0*/  BSYNC.RECONVERGENT B3 ;  /* 0x0000000000037941 */ /* 0x000fea0003800200 */
.L_x_3462:
        /* <DEDUP_REMOVED lines=93> */
.L_x_3466:
[----:B------:R-:W-:Y:S05]  /*193a0*/  BSYNC.RECONVERGENT B3 ;  /* 0x0000000000037941 */ /* 0x000fea0003800200 */
.L_x_3465:
        /* <DEDUP_REMOVED lines=51> */
.L_x_3468:
[----:B------:R-:W-:Y:S05]  /*196e0*/  BSYNC.RECONVERGENT B3 ;  /* 0x0000000000037941 */ /* 0x000fea0003800200 */
.L_x_3467:
        /* <DEDUP_REMOVED lines=37> */
.L_x_3461:
[----:B------:R-:W-:Y:S05]  /*19940*/  BSYNC.RECONVERGENT B2 ;  /* 0x0000000000027941 */ /* 0x000fea0003800200 */
.L_x_3460:
[----:B------:R-:W0:Y:S01]  /*19950*/  LDCU.64 UR10, c[0x0][0x710] ;  /* 0x0000e200ff0a77ac */ /* 0x000e220008000a00 */
[----:B------:R-:W-:Y:S02]  /*19960*/  F2FP.BF16.F32.PACK_AB R50, RZ, R50 ;  /* 0x00000032ff32723e */ /* 0x000fe400000010ff */
[----:B------:R-:W-:Y:S02]  /*19970*/  IADD3 R3, PT, PT, R3, 0x80, RZ ;  /* 0x0000008003037810 */ /* 0x000fe40007ffe0ff */
[----:B0-----:R-:W-:-:S04]  /*19980*/  IADD3 R4, P0, PT, R5, UR10, RZ ;  /* 0x0000000a05047c10 */ /* 0x001fc8000ff1e0ff */
[----:B------:R-:W-:-:S05]  /*19990*/  IADD3.X R5, PT, PT, RZ, UR11, RZ, P0, !PT ;  /* 0x0000000bff057c10 */ /* 0x000fca00087fe4ff */
[----:B------:R1:W-:Y:S04]  /*199a0*/  STG.E.U16 desc[UR6][R4.64], R50 ;  /* 0x0000003204007986 */ /* 0x0003e8000c101506 */
.L_x_3447:
        /* <DEDUP_REMOVED lines=426> */
.L_x_3470:
        /* <DEDUP_REMOVED lines=26> */
[----:B------:R-:W-:Y:S01]  /*1b5f0*/  IADD3 R10, P1, PT, R7, UR12, RZ ;  /* 0x0000000c070a7c10 */ /* 0x000fe2000ff3e0ff */
[----:B------:R-:W-:Y:S01]  /*1b600*/  IMAD.IADD R7, R9, 0x1, R19 ;  /* 0x0000000109077824 */ /* 0x000fe200078e0213 */
[C---:B------:R-:W-:Y:S02]  /*1b610*/  LEA R12, P2, R8.reuse, R17, 0x1 ;  /* 0x00000011080c7211 */ /* 0x040fe400078408ff */
[----:B------:R-:W-:Y:S02]  /*1b620*/  IADD3.X R11, PT, PT, RZ, UR13, RZ, P1, !PT ;  /* 0x0000000dff0b7c10 */ /* 0x000fe40008ffe4ff */
[----:B------:R-:W-:-:S05]  /*1b630*/  LEA.HI.X R13, R8, R13, R7, 0x1, P2 ;  /* 0x0000000d080d7211 */ /* 0x000fca00010f0c07 */
        /* <DEDUP_REMOVED lines=20> */
.L_x_3475:
        /* <DEDUP_REMOVED lines=169> */
.L_x_3474:
[----:B------:R-:W-:Y:S05]  /*1c210*/  BSYNC.RECONVERGENT B3 ;  /* 0x0000000000037941 */ /* 0x000fea0003800200 */
.L_x_3473:
        /* <DEDUP_REMOVED lines=93> */
.L_x_3477:
[----:B------:R-:W-:Y:S05]  /*1c7f0*/  BSYNC.RECONVERGENT B3 ;  /* 0x0000000000037941 */ /* 0x000fea0003800200 */
.L_x_3476:
        /* <DEDUP_REMOVED lines=45> */
[----:B------:R-:W-:-:S04]  /*1cad0*/  FFMA.FTZ R16, R47, R16, R50 ;  /* 0x000000102f107223 */ /* 0x000fc80000010032 */
[----:B------:R-:W-:Y:S01]  /*1cae0*/  FFMA.FTZ R16, R47, R17, R16 ;  /* 0x000000112f107223 */ /* 0x000fe20000010010 */
[----:B----4-:R-:W-:-:S05]  /*1caf0*/  SHF.L.U32 R15, R18, 0x10, RZ ;  /* 0x00000010120f7819 */ /* 0x010fca00000006ff */
[----:B------:R-:W-:Y:S01]  /*1cb00*/  FFMA.FTZ R16, R47, R15, R16 ;  /* 0x0000000f2f107223 */ /* 0x000fe20000010010 */
[----:B-----5:R-:W-:-:S05]  /*1cb10*/  SHF.L.U32 R17, R10, 0x10, RZ ;  /* 0x000000100a117819 */ /* 0x020fca00000006ff */
[----:B------:R-:W-:-:S07]  /*1cb20*/  FFMA.FTZ R50, R47, R17, R16 ;  /* 0x000000112f327223 */ /* 0x000fce0000010010 */
.L_x_3479:
[----:B------:R-:W-:Y:S05]  /*1cb30*/  BSYNC.RECONVERGENT B3 ;  /* 0x0000000000037941 */ /* 0x000fea0003800200 */
.L_x_3478:
        /* <DEDUP_REMOVED lines=37> */
.L_x_3472:
[----:B------:R-:W-:Y:S05]  /*1cd90*/  BSYNC.RECONVERGENT B2 ;  /* 0x0000000000027941 */ /* 0x000fea0003800200 */
.L_x_3471:
[----:B------:R-:W0:Y:S01]  /*1cda0*/  LDCU.64 UR10, c[0x0][0x710] ;  /* 0x0000e200ff0a77ac */ /* 0x000e220008000a00 */
[----:B------:R-:W-:Y:S02]  /*1cdb0*/  F2FP.BF16.F32.PACK_AB R50, RZ, R50 ;  /* 0x00000032ff32723e */ /* 0x000fe400000010ff */
[----:B------:R-:W-:Y:S02]  /*1cdc0*/  IADD3 R3, PT, PT, R3, 0x80, RZ ;  /* 0x0000008003037810 */ /* 0x000fe40007ffe0ff */
[----:B0-----:R-:W-:-:S04]  /*1cdd0*/  IADD3 R4, P0, PT, R5, UR10, RZ ;  /* 0x0000000a05047c10 */ /* 0x001fc8000ff1e0ff */
[----:B------:R-:W-:-:S05]  /*1cde0*/  IADD3.X R5, PT, PT, RZ, UR11, RZ, P0, !PT ;  /* 0x0000000bff057c10 */ /* 0x000fca00087fe4ff */
[----:B------:R2:W-:Y:S04]  /*1cdf0*/  STG.E.U16 desc[UR6][R4.64], R50 ;  /* 0x0000003204007986 */ /* 0x0005e8000c101506 */
.L_x_3458:
        /* <DEDUP_REMOVED lines=411> */
[----:B------:R-:W-:-:S03]  /*1e7b0*/  IADD3 R15, PT, PT, -R13, RZ, RZ ;  /* 0x000000ff0d0f7210 */ /* 0x000fc60007ffe1ff */
[----:B------:R-:W-:Y:S02]  /*1e7c0*/  @P0 IMAD.MOV R12, RZ, RZ, -R10 ;  /* 0x000000ffff0c0224 */ /* 0x000fe400078e0a0a */
[----:B------:R-:W-:Y:S02]  /*1e7d0*/  IMAD R10, R15, UR12, R11 ;  /* 0x0000000c0f0a7c24 */ /* 0x000fe4000f8e020b */
[----:B--2---:R-:W-:Y:S02]  /*1e7e0*/  @P0 IMAD R12, R17, R12, R13 ;  /* 0x0000000c110c0224 */ /* 0x004fe400078e020d */
[C---:B---3--:R-:W-:Y:S02]  /*1e7f0*/  IMAD R5, R10.reuse, UR16, R5 ;  /* 0x000000100a057c24 */ /* 0x048fe4000f8e0205 */
[C---:B------:R-:W-:Y:S02]  /*1e800*/  IMAD R4, R10.reuse, UR17, R4 ;  /* 0x000000110a047c24 */ /* 0x040fe4000f8e0204 */
[----:B------:R-:W-:-:S02]  /*1e810*/  IMAD R9, R10, UR18, R9 ;  /* 0x000000120a097c24 */ /* 0x000fc4000f8e0209 */
[C---:B------:R-:W-:Y:S02]  /*1e820*/  IMAD R6, R10.reuse, UR19, R6 ;  /* 0x000000130a067c24 */ /* 0x040fe4000f8e0206 */
[C---:B0-----:R-:W-:Y:S02]  /*1e830*/  IMAD R7, R10.reuse, UR10, R7 ;  /* 0x0000000a0a077c24 */ /* 0x041fe4000f8e0207 */
[----:B------:R-:W-:Y:S02]  /*1e840*/  IMAD R8, R10, UR11, R8 ;  /* 0x0000000b0a087c24 */ /* 0x000fe4000f8e0208 */
[C---:B-1----:R-:W-:Y:S02]  /*1e850*/  @P0 IMAD R5, R12.reuse, R18, R5 ;  /* 0x000000120c050224 */ /* 0x042fe400078e0205 */
[C---:B------:R-:W-:Y:S02]  /*1e860*/  @P0 IMAD R4, R12.reuse, R19, R4 ;  /* 0x000000130c040224 */ /* 0x040fe400078e0204 */
[----:B------:R-:W-:-:S02]  /*1e870*/  @P0 IMAD R9, R12, R20, R9 ;  /* 0x000000140c090224 */ /* 0x000fc400078e0209 */
[C---:B------:R-:W-:Y:S02]  /*1e880*/  @P0 IMAD R6, R12.reuse, R21, R6 ;  /* 0x000000150c060224 */ /* 0x040fe400078e0206 */
[C---:B----4-:R-:W-:Y:S02]  /*1e890*/  @P0 IMAD R7, R12.reuse, R22, R7 ;  /* 0x000000160c070224 */ /* 0x050fe400078e0207 */
[----:B------:R-:W-:-:S07]  /*1e8a0*/  @P0 IMAD R8, R12, R23, R8 ;  /* 0x000000170c080224 */ /* 0x000fce00078e0208 */
.L_x_3481:
        /* <DEDUP_REMOVED lines=38> */
[----:B------:R-:W-:Y:S01]  /*1eb10*/  HFMA2 R50, -RZ, RZ, 0, 0 ;  /* 0x00000000ff327431 */ /* 0x000fe200000001ff */
[----:B------:R-:W-:Y:S02]  /*1eb20*/  LOP3.LUT R46, R4, 0xf, RZ, 0xc0, !PT ;  /* 0x0000000f042e7812 */ /* 0x000fe400078ec0ff */
[----:B------:R-:W-:-:S02]  /*1eb30*/  ISETP.GE.U32.AND.EX P0, PT, R15, RZ, PT, P0 ;  /* 0x000000ff0f00720c */ /* 0x000fc40003f06100 */
[----:B0-----:R-:W-:-:S04]  /*1eb40*/  IADD3 R6, P1, PT, R6, UR10, RZ ;  /* 0x0000000a06067c10 */ /* 0x001fc8000ff3e0ff */
[----:B------:R-:W-:Y:S02]  /*1eb50*/  IADD3.X R7, PT, PT, RZ, UR11, RZ, P1, !PT ;  /* 0x0000000bff077c10 */ /* 0x000fe40008ffe4ff */
[----:B--2---:R-:W-:-:S04]  /*1eb60*/  LEA R8, P2, R10, UR12, 0x3 ;  /* 0x0000000c0a087c11 */ /* 0x004fc8000f8418ff */
[----:B------:R-:W-:Y:S02]  /*1eb70*/  LEA.HI.X R9, R10, UR13, R11, 0x3, P2 ;  /* 0x0000000d0a097c11 */ /* 0x000fe400090f1c0b */
[----:B---3--:R-:W-:Y:S01]  /*1eb80*/  SHF.L.U32 R47, R12, 0x10, RZ ;  /* 0x000000100c2f7819 */ /* 0x008fe200000006ff */
[----:B------:R-:W-:Y:S06]  /*1eb90*/  @!P0 BRA `(.L_x_3485) ;  /* 0x0000000800b48947 */ /* 0x000fec0003800000 */
[----:B------:R-:W-:Y:S01]  /*1eba0*/  BSSY.RECONVERGENT B4, `(.L_x_3485) ;  /* 0x00000ac000047945 */ /* 0x000fe20003800200 */
[----:B------:R-:W-:Y:S02]  /*1ebb0*/  LOP3.LUT R48, R15, 0x7fffffff, RZ, 0xc0, !PT ;  /* 0x7fffffff0f307812 */ /* 0x000fe400078ec0ff */
[----:B------:R-:W-:Y:S02]  /*1ebc0*/  LOP3.LUT R49, R4, 0xfffffff0, RZ, 0xc0, !PT ;  /* 0xfffffff004317812 */ /* 0x000fe400078ec0ff */
[----:B------:R-:W-:-:S07]  /*1ebd0*/  MOV R50, RZ ;  /* 0x000000ff00327202 */ /* 0x000fce0000000f00 */
.L_x_3486:
        /* <DEDUP_REMOVED lines=141> */
[----:B-----5:R-:W-:Y:S01]  /*1f4b0*/  SHF.L.U32 R11, R12, 0x10, RZ ;  /* 0x000000100c0b7819 */ /* 0x020fe200000006ff */
[----:B0-----:R-:W-:-:S04]  /*1f4c0*/  IMAD.U32 R17, R44, 0x10000, RZ ;  /* 0x000100002c117824 */ /* 0x001fc800078e00ff */
        /* <DEDUP_REMOVED lines=26> */
.L_x_3485:
[----:B------:R-:W-:Y:S05]  /*1f670*/  BSYNC.RECONVERGENT B3 ;  /* 0x0000000000037941 */ /* 0x000fea0003800200 */
.L_x_3484:
        /* <DEDUP_REMOVED lines=93> */
.L_x_3488:
[----:B------:R-:W-:Y:S05]  /*1fc50*/  BSYNC.RECONVERGENT B3 ;  /* 0x0000000000037941 */ /* 0x000fea0003800200 */
.L_x_3487:
        /* <DEDUP_REMOVED lines=51> */
.L_x_3490:
[----:B------:R-:W-:Y:S05]  /*1ff90*/  BSYNC.RECONVERGENT B3 ;  /* 0x0000000000037941 */ /* 0x000fea0003800200 */
.L_x_3489:
        /* <DEDUP_REMOVED lines=37> */
.L_x_3483:
[----:B------:R-:W-:Y:S05]  /*201f0*/  BSYNC.RECONVERGENT B2 ;  /* 0x0000000000027941 */ /* 0x000fea0003800200 */
.L_x_3482:
[----:B------:R-:W0:Y:S01]  /*20200*/  LDCU.64 UR10, c[0x0][0x710] ;  /* 0x0000e200ff0a77ac */ /* 0x000e220008000a00 */
[----:B------:R-:W-:Y:S02]  /*20210*/  F2FP.BF16.F32.PACK_AB R50, RZ, R50 ;  /* 0x00000032ff32723e */ /* 0x000fe400000010ff */
[----:B------:R-:W-:Y:S02]  /*20220*/  IADD3 R3, PT, PT, R3, 0x80, RZ ;  /* 0x0000008003037810 */ /* 0x000fe40007ffe0ff */
[----:B0-----:R-:W-:-:S04]  /*20230*/  IADD3 R4, P0, PT, R5, UR10, RZ ;  /* 0x0000000a05047c10 */ /* 0x001fc8000ff1e0ff */
[----:B------:R-:W-:-:S05]  /*20240*/  IADD3.X R5, PT, PT, RZ, UR11, RZ, P0, !PT ;  /* 0x0000000bff057c10 */ /* 0x000fca00087fe4ff */
[----:B------:R2:W-:Y:S04]  /*20250*/  STG.E.U16 desc[UR6][R4.64], R50 ;  /* 0x0000003204007986 */ /* 0x0005e8000c101506 */
.L_x_3469:
[----:B------:R-:W-:-:S13]  /*20260*/  ISETP.GE.AND P0, PT, R3, UR4, PT ;  /* 0x0000000403007c0c */ /* 0x000fda000bf06270 */
[----:B------:R-:W-:Y:S05]  /*20270*/  @P0 BREAK.RELIABLE B0 ;  /* 0x0000000000000942 */ /* 0x000fea0003800100 */
[----:B------:R-:W-:Y:S05]  /*20280*/  @P0 BRA `(.L_x_3480) ;  /* 0x0000003400100947 */ /* 0x000fea0003800000 */
[----:B------:R-:W-:Y:S05]  /*20290*/  BSYNC.RELIABLE B0 ;  /* 0x0000000000007941 */ /* 0x000fea0003800100 */
.L_x_3424:
        /* <DEDUP_REMOVED lines=424> */
.L_x_3491:
        /* <DEDUP_REMOVED lines=51> */
.L_x_3496:
        /* <DEDUP_REMOVED lines=135> */
[----:B--2---:R-:W-:-:S04]  /*228c0*/  IMAD.U32 R40, R40, 0x10000, RZ ;  /* 0x0001000028287824 */ /* 0x004fc800078e00ff */
        /* <DEDUP_REMOVED lines=33> */
.L_x_3495:
[----:B------:R-:W-:Y:S05]  /*22ae0*/  BSYNC.RECONVERGENT B3 ;  /* 0x0000000000037941 */ /* 0x000fea0003800200 */
.L_x_3494:
        /* <DEDUP_REMOVED lines=93> */
.L_x_3498:
[----:B------:R-:W-:Y:S05]  /*230c0*/  BSYNC.RECONVERGENT B3 ;  /* 0x0000000000037941 */ /* 0x000fea0003800200 */
.L_x_3497:
        /* <DEDUP_REMOVED lines=51> */
.L_x_3500:
[----:B------:R-:W-:Y:S05]  /*23400*/  BSYNC.RECONVERGENT B3 ;  /* 0x0000000000037941 */ /* 0x000fea0003800200 */
.L_x_3499:
        /* <DEDUP_REMOVED lines=37> */
.L_x_3493:
[----:B------:R-:W-:Y:S05]  /*23660*/  BSYNC.RECONVERGENT B2 ;  /* 0x0000000000027941 */ /* 0x000fea0003800200 */
.L_x_3492:
[----:B------:R-:W0:Y:S01]  /*23670*/  LDCU.64 UR10, c[0x0][0x710] ;  /* 0x0000e200ff0a77ac */ /* 0x000e220008000a00 */
[----:B------:R-:W-:Y:S02]  /*23680*/  F2FP.BF16.F32.PACK_AB R50, RZ, R50 ;  /* 0x00000032ff32723e */ /* 0x000fe400000010ff */
[----:B------:R-:W-:Y:S02]  /*23690*/  IADD3 R3, PT, PT, R3, 0x80, RZ ;  /* 0x0000008003037810 */ /* 0x000fe40007ffe0ff */
[----:B0-----:R-:W-:-:S04]  /*236a0*/  IADD3 R4, P0, PT, R5, UR10, RZ ;  /* 0x0000000a05047c10 */ /* 0x001fc8000ff1e0ff */
[----:B------:R-:W-:-:S05]  /*236b0*/  IADD3.X R5, PT, PT, RZ, UR11, RZ, P0, !PT ;  /* 0x0000000bff057c10 */ /* 0x000fca00087fe4ff */
[----:B------:R3:W-:Y:S04]  /*236c0*/  STG.E.U16 desc[UR6][R4.64], R50 ;  /* 0x0000003204007986 */ /* 0x0007e8000c101506 */
.L_x_3480:
[----:B------:R-:W-:Y:S05]  /*236d0*/  BSYNC.RECONVERGENT B1 ;  /* 0x0000000000017941 */ /* 0x000fea0003800200 */
.L_x_3423:
        /* <DEDUP_REMOVED lines=427> */
.L_x_3501:
[----:B------:R-:W0:Y:S01]  /*25190*/  LDCU.128 UR8, c[0x0][0x730] ;  /* 0x0000e600ff0877ac */ /* 0x000e220008000c00 */
[----:B------:R-:W1:Y:S01]  /*251a0*/  LDCU.128 UR12, c[0x0][0x720] ;  /* 0x0000e400ff0c77ac */ /* 0x000e620008000c00 */
[----:B------:R-:W2:Y:S01]  /*251b0*/  LDCU.128 UR16, c[0x0][0x740] ;  /* 0x0000e800ff1077ac */ /* 0x000ea20008000c00 */
[----:B0-----:R-:W-:-:S04]  /*251c0*/  IADD3 R12, P0, PT, R0, UR10, RZ ;  /* 0x0000000a000c7c10 */ /* 0x001fc8000ff1e0ff */
[----:B------:R-:W-:-:S06]  /*251d0*/  IADD3.X R13, PT, PT, RZ, UR11, RZ, P0, !PT ;  /* 0x0000000bff0d7c10 */ /* 0x000fcc00087fe4ff */
[----:B------:R-:W3:Y:S01]  /*251e0*/  LDG.E.64 R12, desc[UR6][R12.64] ;  /* 0x000000060c0c7981 */ /* 0x000ee2000c1e1b00 */
[----:B-1----:R-:W-:-:S04]  /*251f0*/  IADD3 R14, P0, PT, R5, UR12, RZ ;  /* 0x0000000c050e7c10 */ /* 0x002fc8000ff1e0ff */
[----:B------:R-:W-:Y:S02]  /*25200*/  IADD3.X R15, PT, PT, RZ, UR13, RZ, P0, !PT ;  /* 0x0000000dff0f7c10 */ /* 0x000fe400087fe4ff */
[----:B------:R-:W-:-:S03]  /*25210*/  IADD3 R10, P0, PT, R3, UR8, RZ ;  /* 0x00000008030a7c10 */ /* 0x000fc6000ff1e0ff */
[----:B------:R-:W2:Y:S01]  /*25220*/  LDG.E.64 R2, desc[UR6][R14.64] ;  /* 0x000000060e027981 */ /* 0x000ea2000c1e1b00 */
[----:B------:R-:W-:Y:S01]  /*25230*/  IADD3.X R11, PT, PT, RZ, UR9, RZ, P0, !PT ;  /* 0x00000009ff0b7c10 */ /* 0x000fe200087fe4ff */
[----:B------:R-:W0:Y:S05]  /*25240*/  LDCU.128 UR8, c[0x0][0x710] ;  /* 0x0000e200ff0877ac */ /* 0x000e2a0008000c00 */
[----:B------:R-:W4:Y:S01]  /*25250*/  LDG.E.64 R10, desc[UR6][R10.64] ;  /* 0x000000060a0a7981 */ /* 0x000f22000c1e1b00 */
[----:B------:R-:W-:Y:S01]  /*25260*/  ISETP.NE.AND P1, PT, RZ, UR5, PT ;  /* 0x00000005ff007c0c */ /* 0x000fe2000bf25270 */
[----:B------:R-:W1:Y:S01]  /*25270*/  LDCU.64 UR4, c[0x0][0x758] ;  /* 0x0000eb00ff0477ac */ /* 0x000e620008000a00 */
[----:B------:R-:W-:Y:S01]  /*25280*/  BSSY.RECONVERGENT B1, `(.L_x_3502) ;  /* 0x000018d000017945 */ /* 0x000fe20003800200 */
[----:B------:R-:W-:-:S02]  /*25290*/  MOV R48, RZ ;  /* 0x000000ff00307202 */ /* 0x000fc40000000f00 */
[----:B0-----:R-:W-:Y:S02]  /*252a0*/  IADD3 R8, P2, PT, R9, UR8, RZ ;  /* 0x0000000809087c10 */ /* 0x001fe4000ff5e0ff */
[----:B---3--:R-:W-:-:S04]  /*252b0*/  ISETP.LT.U32.AND P0, PT, R12, 0x1, PT ;  /* 0x000000010c00780c */ /* 0x008fc80003f01070 */
[----:B------:R-:W-:-:S04]  /*252c0*/  ISETP.LT.AND.EX P0, PT, R13, RZ, PT, P0 ;  /* 0x000000ff0d00720c */ /* 0x000fc80003f01300 */
[----:B------:R-:W-:Y:S02]  /*252d0*/  SEL R7, R13, RZ, P0 ;  /* 0x000000ff0d077207 */ /* 0x000fe40000000000 */
[----:B------:R-:W-:Y:S01]  /*252e0*/  SEL R5, R12, 0x1, P0 ;  /* 0x000000010c057807 */ /* 0x000fe20000000000 */
[----:B--2---:R-:W-:Y:S01]  /*252f0*/  IMAD R3, R3, UR16, RZ ;  /* 0x0000001003037c24 */ /* 0x004fe2000f8e02ff */
[----:B------:R-:W-:Y:S02]  /*25300*/  SEL R14, R7, R13, !P1 ;  /* 0x0000000d070e7207 */ /* 0x000fe40004800000 */
[----:B------:R-:W-:Y:S01]  /*25310*/  IADD3 R13, P0, PT, R6, UR10, RZ ;  /* 0x0000000a060d7c10 */ /* 0x000fe2000ff1e0ff */
[C---:B------:R-:W-:Y:S01]  /*25320*/  IMAD R3, R2.reuse, UR17, R3 ;  /* 0x0000001102037c24 */ /* 0x040fe2000f8e0203 */
[----:B------:R-:W-:Y:S01]  /*25330*/  SEL R0, R5, R12, !P1 ;  /* 0x0000000c05007207 */ /* 0x000fe20004800000 */
[----:B------:R-:W-:Y:S01]  /*25340*/  IMAD.WIDE.U32 R6, R2, UR16, RZ ;  /* 0x0000001002067c25 */ /* 0x000fe2000f8e00ff */
[----:B------:R-:W-:-:S02]  /*25350*/  IADD3.X R9, PT, PT, RZ, UR11, RZ, P0, !PT ;  /* 0x0000000bff097c10 */ /* 0x000fc400087fe4ff */
[----:B------:R-:W-:Y:S02]  /*25360*/  ISETP.GE.U32.AND P0, PT, R0, 0x1, PT ;  /* 0x000000010000780c */ /* 0x000fe40003f06070 */
[----:B------:R-:W-:Y:S02]  /*25370*/  IADD3 R2, P1, PT, R4, UR14, RZ ;  /* 0x0000000e04027c10 */ /* 0x000fe4000ff3e0ff */
[----:B------:R-:W-:Y:S02]  /*25380*/  ISETP.GE.AND.EX P0, PT, R14, RZ, PT, P0 ;  /* 0x000000ff0e00720c */ /* 0x000fe40003f06300 */
[----:B------:R-:W-:Y:S02]  /*25390*/  LEA R12, P4, R6, R13, 0x1 ;  /* 0x0000000d060c7211 */ /* 0x000fe400078808ff */
[----:B------:R-:W-:Y:S02]  /*253a0*/  IADD3 R3, PT, PT, R7, R3, RZ ;  /* 0x0000000307037210 */ /* 0x000fe40007ffe0ff */
[----:B----4-:R-:W-:-:S02]  /*253b0*/  LEA R4, P3, R10, UR18, 0x3 ;  /* 0x000000120a047c11 */ /* 0x010fc4000f8618ff */
[----:B------:R-:W-:Y:S02]  /*253c0*/  LEA.HI.X R13, R6, R9, R3, 0x1, P4 ;  /* 0x00000009060d7211 */ /* 0x000fe400020f0c03 */
[----:B------:R-:W-:Y:S02]  /*253d0*/  LEA.HI.X R5, R10, UR19, R11, 0x3, P3 ;  /* 0x000000130a057c11 */ /* 0x000fe400098f1c0b */
[----:B------:R-:W-:Y:S02]  /*253e0*/  IADD3.X R9, PT, PT, RZ, UR9, RZ, P2, !PT ;  /* 0x00000009ff097c10 */ /* 0x000fe400097fe4ff */
[----:B------:R-:W-:Y:S01]  /*253f0*/  IADD3.X R3, PT, PT, RZ, UR15, RZ, P1, !PT ;  /* 0x0000000fff037c10 */ /* 0x000fe20008ffe4ff */
[----:B-1----:R-:W-:Y:S06]  /*25400*/  @!P0 BRA `(.L_x_3503) ;  /* 0x0000001400d08947 */ /* 0x002fec0003800000 */
[----:B------:R-:W2:Y:S01]  /*25410*/  LDG.E.U16 R12, desc[UR6][R12.64] ;  /* 0x000000060c0c7981 */ /* 0x000ea2000c1e1500 */
[----:B------:R-:W-:Y:S01]  /*25420*/  ISETP.GE.U32.AND P0, PT, R0, 0x10, PT ;  /* 0x000000100000780c */ /* 0x000fe20003f06070 */
[----:B------:R-:W-:Y:S01]  /*25430*/  BSSY.RECONVERGENT B2, `(.L_x_3504) ;  /* 0x00000ba000027945 */ /* 0x000fe20003800200 */
[----:B------:R-:W-:Y:S01]  /*25440*/  HFMA2 R48, -RZ, RZ, 0, 0 ;  /* 0x00000000ff307431 */ /* 0x000fe200000001ff */
[----:B------:R-:W-:Y:S02]  /*25450*/  MOV R6, R4 ;  /* 0x0000000400067202 */ /* 0x000fe40000000f00 */
[----:B------:R-:W-:Y:S02]  /*25460*/  ISETP.GE.U32.AND.EX P0, PT, R14, RZ, PT, P0 ;  /* 0x000000ff0e00720c */ /* 0x000fe40003f06100 */
[----:B------:R-:W-:Y:S02]  /*25470*/  MOV R7, R5 ;  /* 0x0000000500077202 */ /* 0x000fe40000000f00 */
[----:B------:R-:W-:-:S02]  /*25480*/  LOP3.LUT R4, R0, 0xf, RZ, 0xc0, !PT ;  /* 0x0000000f00047812 */ /* 0x000fc400078ec0ff */
[----:B--2---:R-:W-:-:S07]  /*25490*/  SHF.L.U32 R5, R12, 0x10, RZ ;  /* 0x000000100c057819 */ /* 0x004fce00000006ff */
[----:B------:R-:W-:Y:S05]  /*254a0*/  @!P0 BRA `(.L_x_3505) ;  /* 0x0000000800c88947 */ /* 0x000fea0003800000 */
[----:B------:R-:W-:Y:S01]  /*254b0*/  BSSY.RECONVERGENT B3, `(.L_x_3506) ;  /* 0x00000af000037945 */ /* 0x000fe20003800200 */
[----:B------:R-:W-:Y:S02]  /*254c0*/  MOV R12, R6 ;  /* 0x00000006000c7202 */ /* 0x000fe40000000f00 */
[----:B------:R-:W-:Y:S02]  /*254d0*/  MOV R13, R7 ;  /* 0x00000007000d7202 */ /* 0x000fe40000000f00 */
[----:B------:R-:W-:Y:S02]  /*254e0*/  LOP3.LUT R6, R14, 0x7fffffff, RZ, 0xc0, !PT ;  /* 0x7fffffff0e067812 */ /* 0x000fe400078ec0ff */
[----:B------:R-:W-:Y:S02]  /*254f0*/  LOP3.LUT R7, R0, 0xfffffff0, RZ, 0xc0, !PT ;  /* 0xfffffff000077812 */ /* 0x000fe400078ec0ff */
[----:B------:R-:W-:-:S07]  /*25500*/  MOV R48, RZ ;  /* 0x000000ff00307202 */ /* 0x000fce0000000f00 */
.L_x_3507:
        /* <DEDUP_REMOVED lines=18> */
[----:B---3--:R-:W-:Y:S02]  /*25630*/  IMAD R29, R29, UR4, RZ ;  /* 0x000000041d1d7c24 */ /* 0x008fe4000f8e02ff */
[----:B------:R-:W-:Y:S02]  /*25640*/  IMAD R37, R36, UR5, R37 ;  /* 0x0000000524257c24 */ /* 0x000fe4000f8e0225 */
[----:B------:R-:W-:-:S04]  /*25650*/  IMAD.WIDE.U32 R46, R28, UR4, RZ ;  /* 0x000000041c2e7c25 */ /* 0x000fc8000f8e00ff */
[----:B------:R-:W-:Y:S01]  /*25660*/  IMAD R49, R28, UR5, R29 ;  /* 0x000000051c317c24 */ /* 0x000fe2000f8e021d */
[-C--:B------:R-:W-:Y:S01]  /*25670*/  LEA R28, P0, R40, R2.reuse, 0x1 ;  /* 0x00000002281c7211 */ /* 0x080fe200078008ff */
[----:B-----5:R-:W-:Y:S01]  /*25680*/  IMAD R43, R43, UR4, RZ ;  /* 0x000000042b2b7c24 */ /* 0x020fe2000f8e02ff */
[----:B------:R-:W-:Y:S01]  /*25690*/  IADD3 R29, PT, PT, R41, R37, RZ ;  /* 0x00000025291d7210 */ /* 0x000fe20007ffe0ff */
[----:B----4-:R-:W-:Y:S01]  /*256a0*/  IMAD R37, R45, UR4, RZ ;  /* 0x000000042d257c24 */ /* 0x010fe2000f8e02ff */
[----:B------:R-:W-:Y:S01]  /*256b0*/  IADD3 R45, PT, PT, R47, R49, RZ ;  /* 0x000000312f2d7210 */ /* 0x000fe20007ffe0ff */
[----:B------:R-:W-:Y:S01]  /*256c0*/  IMAD R43, R42, UR5, R43 ;  /* 0x000000052a2b7c24 */ /* 0x000fe2000f8e022b */
[----:B------:R-:W-:Y:S01]  /*256d0*/  LEA.HI.X R29, R40, R3, R29, 0x1, P0 ;  /* 0x00000003281d7211 */ /* 0x000fe200000f0c1d */
[----:B------:R-:W-:Y:S01]  /*256e0*/  IMAD.WIDE.U32 R40, R44, UR4, RZ ;  /* 0x000000042c287c25 */ /* 0x000fe2000f8e00ff */
[----:B------:R-:W-:-:S03]  /*256f0*/  LEA R36, P1, R46, R2, 0x1 ;  /* 0x000000022e247211 */ /* 0x000fc600078208ff */
[----:B------:R-:W-:Y:S01]  /*25700*/  IMAD R47, R44, UR5, R37 ;  /* 0x000000052c2f7c24 */ /* 0x000fe2000f8e0225 */
[----:B------:R-:W-:Y:S01]  /*25710*/  LEA.HI.X R37, R46, R3, R45, 0x1, P1 ;  /* 0x000000032e257211 */ /* 0x000fe200008f0c2d */
[----:B------:R-:W-:Y:S01]  /*25720*/  IMAD.WIDE.U32 R44, R42, UR4, RZ ;  /* 0x000000042a2c7c25 */ /* 0x000fe2000f8e00ff */
[CC--:B------:R-:W-:Y:S01]  /*25730*/  LEA R46, P0, R40.reuse, R2.reuse, 0x1 ;  /* 0x00000002282e7211 */ /* 0x0c0fe200078008ff */
[----:B------:R-:W2:Y:S01]  /*25740*/  LDG.E.U16 R28, desc[UR6][R28.64] ;  /* 0x000000061c1c7981 */ /* 0x000ea2000c1e1500 */
[----:B------:R-:W-:Y:S01]  /*25750*/  IADD3 R41, PT, PT, R41, R47, RZ ;  /* 0x0000002f29297210 */ /* 0x000fe20007ffe0ff */
[----:B------:R-:W-:Y:S02]  /*25760*/  IMAD R21, R21, UR4, RZ ;  /* 0x0000000415157c24 */ /* 0x000fe4000f8e02ff */
[----:B------:R-:W-:Y:S01]  /*25770*/  IMAD R35, R35, UR4, RZ ;  /* 0x0000000423237c24 */ /* 0x000fe2000f8e02ff */
[----:B------:R-:W-:Y:S01]  /*25780*/  LEA.HI.X R47, R40, R3, R41, 0x1, P0 ;  /* 0x00000003282f7211 */ /* 0x000fe200000f0c29 */
[----:B------:R0:W3:Y:S01]  /*25790*/  LDG.E.U16 R36, desc[UR6][R36.64] ;  /* 0x0000000624247981 */ /* 0x0000e2000c1e1500 */
[----:B------:R-:W-:Y:S01]  /*257a0*/  IADD3 R41, PT, PT, R45, R43, RZ ;  /* 0x0000002b2d297210 */ /* 0x000fe20007ffe0ff */
[----:B------:R-:W-:Y:S01]  /*257b0*/  IMAD R45, R20, UR5, R21 ;  /* 0x00000005142d7c24 */ /* 0x000fe2000f8e0215 */
[-C--:B------:R-:W-:Y:S01]  /*257c0*/  LEA R40, P0, R44, R2.reuse, 0x1 ;  /* 0x000000022c287211 */ /* 0x080fe200078008ff */
[----:B------:R-:W-:Y:S01]  /*257d0*/  IMAD.WIDE.U32 R20, R20, UR4, RZ ;  /* 0x0000000414147c25 */ /* 0x000fe2000f8e00ff */
[----:B------:R-:W4:Y:S02]  /*257e0*/  LDG.E.U16 R46, desc[UR6][R46.64] ;  /* 0x000000062e2e7981 */ /* 0x000f24000c1e1500 */
        /* <DEDUP_REMOVED lines=71> */
[----:B------:R-:W5:Y:S01]  /*25c60*/  LDG.E.U16 R22, desc[UR6][R22.64] ;  /* 0x0000000616167981 */ /* 0x000f62000c1e1500 */
[----:B0-----:R-:W-:-:S02]  /*25c70*/  LEA R10, P0, R14, R2, 0x1 ;  /* 0x000000020e0a7211 */ /* 0x001fc400078008ff */
[----:B------:R-:W-:Y:S01]  /*25c80*/  IMAD R17, R16, UR5, R17 ;  /* 0x0000000510117c24 */ /* 0x000fe2000f8e0211 */
[----:B------:R-:W-:Y:S01]  /*25c90*/  IADD3 R11, PT, PT, R15, R31, RZ ;  /* 0x0000001f0f0b7210 */ /* 0x000fe20007ffe0ff */
[----:B------:R-:W5:Y:S03]  /*25ca0*/  LDG.E.U16 R18, desc[UR6][R18.64] ;  /* 0x0000000612127981 */ /* 0x000f66000c1e1500 */
[----:B------:R-:W-:Y:S02]  /*25cb0*/  LEA.HI.X R11, R14, R3, R11, 0x1, P0 ;  /* 0x000000030e0b7211 */ /* 0x000fe400000f0c0b */
[C---:B------:R-:W-:Y:S02]  /*25cc0*/  LEA R14, P0, R20.reuse, R2, 0x1 ;  /* 0x00000002140e7211 */ /* 0x040fe400078008ff */
[----:B------:R-:W-:Y:S01]  /*25cd0*/  IADD3 R15, PT, PT, R21, R17, RZ ;  /* 0x00000011150f7210 */ /* 0x000fe20007ffe0ff */
[----:B------:R0:W5:Y:S03]  /*25ce0*/  LDG.E.U16 R10, desc[UR6][R10.64] ;  /* 0x000000060a0a7981 */ /* 0x000166000c1e1500 */
[----:B------:R-:W-:-:S05]  /*25cf0*/  LEA.HI.X R15, R20, R3, R15, 0x1, P0 ;  /* 0x00000003140f7211 */ /* 0x000fca00000f0c0f */
[----:B------:R1:W5:Y:S01]  /*25d00*/  LDG.E.U16 R14, desc[UR6][R14.64] ;  /* 0x000000060e0e7981 */ /* 0x000362000c1e1500 */
        /* <DEDUP_REMOVED lines=15> */
[----:B0-----:R-:W-:-:S03]  /*25e00*/  SHF.L.U32 R11, R34, 0x10, RZ ;  /* 0x00000010220b7819 */ /* 0x001fc600000006ff */
[----:B------:R-:W-:-:S04]  /*25e10*/  FFMA.FTZ R28, R5, R17, R28 ;  /* 0x00000011051c7223 */ /* 0x000fc8000001001c */
[----:B------:R-:W-:Y:S01]  /*25e20*/  FFMA.FTZ R28, R5, R11, R28 ;  /* 0x0000000b051c7223 */ /* 0x000fe2000001001c */
[----:B-1----:R-:W-:-:S05]  /*25e30*/  SHF.L.U32 R15, R40, 0x10, RZ ;  /* 0x00000010280f7819 */ /* 0x002fca00000006ff */
        /* <DEDUP_REMOVED lines=19> */
[----:B------:R-:W-:Y:S02]  /*25f70*/  MOV R10, R12 ;  /* 0x0000000c000a7202 */ /* 0x000fe40000000f00 */
[----:B------:R-:W-:Y:S01]  /*25f80*/  MOV R11, R13 ;  /* 0x0000000d000b7202 */ /* 0x000fe20000000f00 */
[----:B------:R-:W-:Y:S06]  /*25f90*/  @P0 BRA `(.L_x_3507) ;  /* 0xfffffff4005c0947 */ /* 0x000fec000383ffff */
[----:B------:R-:W-:Y:S05]  /*25fa0*/  BSYNC.RECONVERGENT B3 ;  /* 0x0000000000037941 */ /* 0x000fea0003800200 */
.L_x_3506:
[----:B------:R-:W-:Y:S02]  /*25fb0*/  MOV R6, R10 ;  /* 0x0000000a00067202 */ /* 0x000fe40000000f00 */
[----:B------:R-:W-:-:S07]  /*25fc0*/  MOV R7, R11 ;  /* 0x0000000b00077202 */ /* 0x000fce0000000f00 */
.L_x_3505:
[----:B------:R-:W-:Y:S05]  /*25fd0*/  BSYNC.RECONVERGENT B2 ;  /* 0x0000000000027941 */ /* 0x000fea0003800200 */
.L_x_3504:
        /* <DEDUP_REMOVED lines=36> */
[----:B------:R0:W2:Y:S01]  /*26220*/  LDG.E.U16 R4, desc[UR6][R24.64] ;  /* 0x0000000618047981 */ /* 0x0000a2000c1e1500 */
[C---:B------:R-:W-:Y:S01]  /*26230*/  IMAD.WIDE.U32 R28, R20.reuse, UR8, RZ ;  /* 0x00000008141c7c25 */ /* 0x040fe2000f8e00ff */
[----:B------:R-:W-:Y:S02]  /*26240*/  IADD3 R21, PT, PT, R27, R23, RZ ;  /* 0x000000171b157210 */ /* 0x000fe40007ffe0ff */
[----:B------:R1:W3:Y:S01]  /*26250*/  LDG.E.U16 R18, desc[UR6][R18.64] ;  /* 0x0000000612127981 */ /* 0x0002e2000c1e1500 */
[----:B------:R-:W-:Y:S02]  /*26260*/  IMAD R31, R20, UR9, R31 ;  /* 0x00000009141f7c24 */ /* 0x000fe4000f8e021f */
[----:B------:R-:W-:Y:S01]  /*26270*/  IMAD R17, R17, UR8, RZ ;  /* 0x0000000811117c24 */ /* 0x000fe2000f8e02ff */
[----:B------:R-:W-:Y:S01]  /*26280*/  LEA.HI.X R23, R26, R3, R21, 0x1, P1 ;  /* 0x000000031a177211 */ /* 0x000fe200008f0c15 */
[----:B------:R-:W-:Y:S01]  /*26290*/  IMAD.WIDE.U32 R26, R16, UR8, RZ ;  /* 0x00000008101a7c25 */ /* 0x000fe2000f8e00ff */
[----:B------:R-:W-:-:S02]  /*262a0*/  LEA R20, P1, R28, R2, 0x1 ;  /* 0x000000021c147211 */ /* 0x000fc400078208ff */
[----:B------:R-:W-:Y:S01]  /*262b0*/  IADD3 R21, PT, PT, R29, R31, RZ ;  /* 0x0000001f1d157210 */ /* 0x000fe20007ffe0ff */
[----:B------:R-:W-:Y:S01]  /*262c0*/  IMAD R17, R16, UR9, R17 ;  /* 0x0000000910117c24 */ /* 0x000fe2000f8e0211 */
[----:B------:R-:W4:Y:S01]  /*262d0*/  LDG.E.U16 R22, desc[UR6][R22.64] ;  /* 0x0000000616167981 */ /* 0x000f22000c1e1500 */
[----:B------:R-:W-:Y:S01]  /*262e0*/  IMAD R15, R15, UR8, RZ ;  /* 0x000000080f0f7c24 */ /* 0x000fe2000f8e02ff */
[----:B------:R-:W-:Y:S01]  /*262f0*/  LEA.HI.X R21, R28, R3, R21, 0x1, P1 ;  /* 0x000000031c157211 */ /* 0x000fe200008f0c15 */
[----:B0-----:R-:W-:Y:S01]  /*26300*/  IMAD.WIDE.U32 R24, R14, UR8, RZ ;  /* 0x000000080e187c25 */ /* 0x001fe2000f8e00ff */
[----:B------:R-:W-:-:S03]  /*26310*/  LEA R16, P1, R26, R2, 0x1 ;  /* 0x000000021a107211 */ /* 0x000fc600078208ff */
[----:B------:R-:W-:Y:S01]  /*26320*/  IMAD R29, R14, UR9, R15 ;  /* 0x000000090e1d7c24 */ /* 0x000fe2000f8e020f */
[----:B------:R-:W-:Y:S01]  /*26330*/  IADD3 R15, PT, PT, R27, R17, RZ ;  /* 0x000000111b0f7210 */ /* 0x000fe20007ffe0ff */
[----:B-1----:R-:W-:Y:S01]  /*26340*/  IMAD R19, R11, UR8, RZ ;  /* 0x000000080b137c24 */ /* 0x002fe2000f8e02ff */
[-C--:B------:R-:W-:Y:S01]  /*26350*/  LEA R14, P2, R24, R2.reuse, 0x1 ;  /* 0x00000002180e7211 */ /* 0x080fe200078408ff */
[----:B------:R-:W-:Y:S01]  /*26360*/  IMAD R13, R13, UR8, RZ ;  /* 0x000000080d0d7c24 */ /* 0x000fe2000f8e02ff */
[----:B------:R-:W-:Y:S01]  /*26370*/  LEA.HI.X R17, R26, R3, R15, 0x1, P1 ;  /* 0x000000031a117211 */ /* 0x000fe200008f0c0f */
[C---:B------:R-:W-:Y:S01]  /*26380*/  IMAD.WIDE.U32 R26, R10.reuse, UR8, RZ ;  /* 0x000000080a1a7c25 */ /* 0x040fe2000f8e00ff */
[----:B------:R-:W-:Y:S01]  /*26390*/  IADD3 R11, PT, PT, R25, R29, RZ ;  /* 0x0000001d190b7210 */ /* 0x000fe20007ffe0ff */
[----:B------:R-:W5:Y:S02]  /*263a0*/  LDG.E.U16 R20, desc[UR6][R20.64] ;  /* 0x0000000614147981 */ /* 0x000f64000c1e1500 */
[----:B------:R-:W-:Y:S01]  /*263b0*/  IMAD R19, R10, UR9, R19 ;  /* 0x000000090a137c24 */ /* 0x000fe2000f8e0213 */
[----:B------:R-:W-:Y:S01]  /*263c0*/  LEA.HI.X R15, R24, R3, R11, 0x1, P2 ;  /* 0x00000003180f7211 */ /* 0x000fe200010f0c0b */
[----:B------:R-:W-:Y:S01]  /*263d0*/  IMAD.WIDE.U32 R24, R12, UR8, RZ ;  /* 0x000000080c187c25 */ /* 0x000fe2000f8e00ff */
[----:B------:R-:W-:Y:S01]  /*263e0*/  LEA R10, P1, R26, R2, 0x1 ;  /* 0x000000021a0a7211 */ /* 0x000fe200078208ff */
[----:B------:R4:W5:Y:S01]  /*263f0*/  LDG.E.U16 R16, desc[UR6][R16.64] ;  /* 0x0000000610107981 */ /* 0x000962000c1e1500 */
        /* <DEDUP_REMOVED lines=8> */
[----:B------:R1:W5:Y:S01]  /*26480*/  LDG.E.U16 R12, desc[UR6][R12.64] ;  /* 0x000000060c0c7981 */ /* 0x000362000c1e1500 */
        /* <DEDUP_REMOVED lines=9> */
[----:B------:R-:W-:Y:S01]  /*26520*/  FFMA.FTZ R4, R5, R19, R4 ;  /* 0x0000001305047223 */ /* 0x000fe20000010004 */
[----:B0-----:R-:W-:Y:S02]  /*26530*/  SHF.L.U32 R15, R16, 0x10, RZ ;  /* 0x00000010100f7819 */ /* 0x001fe400000006ff */
[----:B-1----:R-:W-:-:S03]  /*26540*/  SHF.L.U32 R11, R14, 0x10, RZ ;  /* 0x000000100e0b7819 */ /* 0x002fc600000006ff */
[----:B------:R-:W-:-:S04]  /*26550*/  FFMA.FTZ R4, R5, R15, R4 ;  /* 0x0000000f05047223 */ /* 0x000fc80000010004 */
[----:B------:R-:W-:Y:S01]  /*26560*/  FFMA.FTZ R4, R5, R11, R4 ;  /* 0x0000000b05047223 */ /* 0x000fe20000010004 */
[----:B------:R-:W-:-:S05]  /*26570*/  SHF.L.U32 R13, R10, 0x10, RZ ;  /* 0x000000100a0d7819 */ /* 0x000fca00000006ff */
[----:B------:R-:W-:Y:S01]  /*26580*/  FFMA.FTZ R4, R5, R13, R4 ;  /* 0x0000000d05047223 */ /* 0x000fe20000010004 */
[----:B------:R-:W-:-:S05]  /*26590*/  SHF.L.U32 R11, R12, 0x10, RZ ;  /* 0x000000100c0b7819 */ /* 0x000fca00000006ff */
[----:B------:R-:W-:-:S07]  /*265a0*/  FFMA.FTZ R48, R5, R11, R4 ;  /* 0x0000000b05307223 */ /* 0x000fce0000010004 */
.L_x_3509:
[----:B------:R-:W-:Y:S05]  /*265b0*/  BSYNC.RECONVERGENT B2 ;  /* 0x0000000000027941 */ /* 0x000fea0003800200 */
.L_x_3508:
        /* <DEDUP_REMOVED lines=51> */
.L_x_3511:
[----:B------:R-:W-:Y:S05]  /*268f0*/  BSYNC.RECONVERGENT B2 ;  /* 0x0000000000027941 */ /* 0x000fea0003800200 */
.L_x_3510:
        /* <DEDUP_REMOVED lines=37> */
.L_x_3503:
[----:B------:R-:W-:Y:S05]  /*26b50*/  BSYNC.RECONVERGENT B1 ;  /* 0x0000000000017941 */ /* 0x000fea0003800200 */
.L_x_3502:
[----:B------:R-:W-:-:S05]  /*26b60*/  F2FP.BF16.F32.PACK_AB R48, RZ, R48 ;  /* 0x00000030ff30723e */ /* 0x000fca00000010ff */
[----:B------:R-:W-:Y:S01]  /*26b70*/  STG.E.U16 desc[UR6][R8.64], R48 ;  /* 0x0000003008007986 */ /* 0x000fe2000c101506 */
[----:B------:R-:W-:Y:S05]  /*26b80*/  EXIT ;  /* 0x000000000000794d */ /* 0x000fea0003800000 */
.L_x_3512:
        /* <DEDUP_REMOVED lines=15> */
.L_x_17244:


//--------------------- .text._ZN2at6native73_GLOBAL__N__c8866d80_35_SparseBinaryOpIntersectionKernel_cu_7dd49032_323712apply_kernelILi128ELi8EZNS1_29binary_op_intersection_kernelINS1_5MulOpEN3c104HalfElEEvRNS_14TensorIteratorEllRKNS_6TensorEbEUliE_EEviT1_ --------------------------
	.section	.text._ZN2at6native73_GLOBAL__N__c8866d80_35_SparseBinaryOpIntersectionKernel_cu_7dd49032_323712apply_kernelILi128ELi8EZNS1_29binary_op_intersection_kernelINS1_5MulOpEN3c104HalfElEEvRNS_14TensorIteratorEllRKNS_6TensorEbEUliE_EEviT1_,"ax",@progbits
	.align	128
.text._ZN2at6native73_GLOBAL__N__c8866d80_35_SparseBinaryOpIntersectionKernel_cu_7dd49032_323712apply_kernelILi128ELi8EZNS1_29binary_op_intersection_kernelINS1_5MulOpEN3c104HalfElEEvRNS_14TensorIteratorEllRKNS_6TensorEbEUliE_EEviT1_:
        .type           _ZN2at6native73_GLOBAL__N__c8866d80_35_SparseBinaryOpIntersectionKernel_cu_7dd49032_323712apply_kernelILi128ELi8EZNS1_29binary_op_intersection_kernelINS1_5MulOpEN3c104HalfElEEvRNS_14TensorIteratorEllRKNS_6TensorEbEUliE_EEviT1_,@function
        .size           _ZN2at6native73_GLOBAL__N__c8866d80_35_SparseBinaryOpIntersectionKernel_cu_7dd49032_323712apply_kernelILi128ELi8EZNS1_29binary_op_intersection_kernelINS1_5MulOpEN3c104HalfElEEvRNS_14TensorIteratorEllRKNS_6TensorEbEUliE_EEviT1_,(.L_x_17245 - _ZN2at6native73_GLOBAL__N__c8866d80_35_SparseBinaryOpIntersectionKernel_cu_7dd49032_323712apply_kernelILi128ELi8EZNS1_29binary_op_intersection_kernelINS1_5MulOpEN3c104HalfElEEvRNS_14TensorIteratorEllRKNS_6TensorEbEUliE_EEviT1_)
        .other          _ZN2at6native73_GLOBAL__N__c8866d80_35_SparseBinaryOpIntersectionKernel_cu_7dd49032_323712apply_kernelILi128ELi8EZNS1_29binary_op_intersection_kernelINS1_5MulOpEN3c104HalfElEEvRNS_14TensorIteratorEllRKNS_6TensorEbEUliE_EEviT1_,@"STO_CUDA_ENTRY STV_DEFAULT"
_ZN2at6native73_GLOBAL__N__c8866d80_35_SparseBinaryOpIntersectionKernel_cu_7dd49032_323712apply_kernelILi128ELi8EZNS1_29binary_op_intersection_kernelINS1_5MulOpEN3c104HalfElEEvRNS_14TensorIteratorEllRKNS_6TensorEbEUliE_EEviT1_:
        /* <DEDUP_REMOVED lines=55> */
[----:B------:R-:W-:Y:S01]  /*0370*/  MOV R47, RZ ;  /* 0x000000ff002f7202 */ /* 0x000fe20000000f00 */
[----:B--2---:R-:W-:Y:S01]  /*0380*/  HADD2.F32 R44, -RZ, R10.H0_H0 ;  /* 0x2000000aff2c7230 */ /* 0x004fe20000004100 */
[----:B---3--:R-:W-:-:S04]  /*0390*/  LEA R6, P1, R4, R6, 0x3 ;  /* 0x0000000604067211 */ /* 0x008fc800078218ff */
[----:B------:R-:W-:-:S03]  /*03a0*/  LEA.HI.X R7, R4, R7, R5, 0x3, P1 ;  /* 0x0000000704077211 */ /* 0x000fc600008f1c05 */
[----:B------:R-:W-:Y:S06]  /*03b0*/  @!P0 BRA `(.L_x_3518) ;  /* 0x0000000800b08947 */ /* 0x000fec0003800000 */
[----:B------:R-:W1:Y:S01]  /*03c0*/  LDC.64 R4, c[0x0][0x728] ;  /* 0x0001ca00ff047b82 */ /* 0x000e620000000a00 */
[----:B------:R-:W-:Y:S01]  /*03d0*/  LOP3.LUT R45, R45, 0x7fffffff, RZ, 0xc0, !PT ;  /* 0x7fffffff2d2d7812 */ /* 0x000fe200078ec0ff */
[----:B------:R-:W2:Y:S01]  /*03e0*/  LDCU.64 UR28, c[0x0][0x758] ;  /* 0x0000eb00ff1c77ac */ /* 0x000ea20008000a00 */
[----:B------:R-:W-:Y:S02]  /*03f0*/  LOP3.LUT R46, R0, 0xfffffff0, RZ, 0xc0, !PT ;  /* 0xfffffff0002e7812 */ /* 0x000fe400078ec0ff */
[----:B------:R-:W-:-:S07]  /*0400*/  MOV R47, RZ ;  /* 0x000000ff002f7202 */ /* 0x000fce0000000f00 */
.L_x_3519:
        /* <DEDUP_REMOVED lines=135> */
[----:B------:R-:W-:Y:S01]  /*0c80*/  FFMA.FTZ R47, R44, R34, R47 ;  /* 0x000000222c2f7223 */ /* 0x000fe2000001002f */
[----:B---3--:R-:W-:-:S05]  /*0c90*/  HADD2.F32 R36, -RZ, R36.H0_H0 ;  /* 0x20000024ff247230 */ /* 0x008fca0000004100 */
[----:B------:R-:W-:Y:S01]  /*0ca0*/  FFMA.FTZ R47, R44, R36, R47 ;  /* 0x000000242c2f7223 */ /* 0x000fe2000001002f */
[----:B----4-:R-:W-:Y:S02]  /*0cb0*/  HADD2.F32 R42, -RZ, R42.H0_H0 ;  /* 0x2000002aff2a7230 */ /* 0x010fe40000004100 */
[----:B-----5:R-:W-:-:S03]  /*0cc0*/  HADD2.F32 R14, -RZ, R35.H0_H0 ;  /* 0x20000023ff0e7230 */ /* 0x020fc60000004100 */
[----:B------:R-:W-:-:S04]  /*0cd0*/  FFMA.FTZ R47, R44, R42, R47 ;  /* 0x0000002a2c2f7223 */ /* 0x000fc8000001002f */
[----:B------:R-:W-:Y:S01]  /*0ce0*/  FFMA.FTZ R47, R44, R14, R47 ;  /* 0x0000000e2c2f7223 */ /* 0x000fe2000001002f */
[----:B------:R-:W-:Y:S02]  /*0cf0*/  HADD2.F32 R40, -RZ, R40.H0_H0 ;  /* 0x20000028ff287230 */ /* 0x000fe40000004100 */
[----:B------:R-:W-:-:S05]  /*0d00*/  HADD2.F32 R18, -RZ, R37.H0_H0 ;  /* 0x20000025ff127230 */ /* 0x000fca0000004100 */
[----:B------:R-:W-:Y:S01]  /*0d10*/  FFMA.FTZ R47, R44, R18, R47 ;  /* 0x000000122c2f7223 */ /* 0x000fe2000001002f */
[----:B------:R-:W-:-:S03]  /*0d20*/  HADD2.F32 R38, -RZ, R38.H0_H0 ;  /* 0x20000026ff267230 */ /* 0x000fc60000004100 */
[----:B------:R-:W-:-:S04]  /*0d30*/  FFMA.FTZ R47, R44, R40, R47 ;  /* 0x000000282c2f7223 */ /* 0x000fc8000001002f */
[----:B------:R-:W-:Y:S01]  /*0d40*/  FFMA.FTZ R47, R44, R38, R47 ;  /* 0x000000262c2f7223 */ /* 0x000fe2000001002f */
[----:B------:R-:W-:-:S05]  /*0d50*/  HADD2.F32 R14, -RZ, R21.H0_H0 ;  /* 0x20000015ff0e7230 */ /* 0x000fca0000004100 */
[----:B------:R-:W-:Y:S01]  /*0d60*/  FFMA.FTZ R47, R44, R14, R47 ;  /* 0x0000000e2c2f7223 */ /* 0x000fe2000001002f */
[----:B------:R-:W-:-:S05]  /*0d70*/  HADD2.F32 R20, -RZ, R20.H0_H0 ;  /* 0x20000014ff147230 */ /* 0x000fca0000004100 */
[----:B------:R-:W-:Y:S01]  /*0d80*/  FFMA.FTZ R47, R44, R20, R47 ;  /* 0x000000142c2f7223 */ /* 0x000fe2000001002f */
[----:B------:R-:W-:Y:S02]  /*0d90*/  HADD2.F32 R22, -RZ, R22.H0_H0 ;  /* 0x20000016ff167230 */ /* 0x000fe40000004100 */
[----:B------:R-:W-:-:S03]  /*0da0*/  HADD2.F32 R14, -RZ, R23.H0_H0 ;  /* 0x20000017ff0e7230 */ /* 0x000fc60000004100 */
[----:B------:R-:W-:-:S04]  /*0db0*/  FFMA.FTZ R47, R44, R22, R47 ;  /* 0x000000162c2f7223 */ /* 0x000fc8000001002f */
[----:B------:R-:W-:Y:S01]  /*0dc0*/  FFMA.FTZ R47, R44, R14, R47 ;  /* 0x0000000e2c2f7223 */ /* 0x000fe2000001002f */
[----:B------:R-:W-:-:S05]  /*0dd0*/  HADD2.F32 R24, -RZ, R24.H0_H0 ;  /* 0x20000018ff187230 */ /* 0x000fca0000004100 */
[----:B------:R-:W-:Y:S01]  /*0de0*/  FFMA.FTZ R47, R44, R24, R47 ;  /* 0x000000182c2f7223 */ /* 0x000fe2000001002f */
[----:B------:R-:W-:Y:S02]  /*0df0*/  HADD2.F32 R12, -RZ, R12.H0_H0 ;  /* 0x2000000cff0c7230 */ /* 0x000fe40000004100 */
[----:B------:R-:W-:-:S03]  /*0e00*/  HADD2.F32 R8, -RZ, R8.H0_H0 ;  /* 0x20000008ff087230 */ /* 0x000fc60000004100 */
[----:B------:R-:W-:Y:S01]  /*0e10*/  FFMA.FTZ R47, R44, R12, R47 ;  /* 0x0000000c2c2f7223 */ /* 0x000fe2000001002f */
[----:B------:R-:W-:-:S03]  /*0e20*/  HADD2.F32 R16, -RZ, R16.H0_H0 ;  /* 0x20000010ff107230 */ /* 0x000fc60000004100 */
[----:B------:R-:W-:-:S04]  /*0e30*/  FFMA.FTZ R47, R44, R8, R47 ;  /* 0x000000082c2f7223 */ /* 0x000fc8000001002f */
[----:B------:R-:W-:Y:S01]  /*0e40*/  FFMA.FTZ R47, R44, R16, R47 ;  /* 0x000000102c2f7223 */ /* 0x000fe2000001002f */
[----:B------:R-:W-:-:S05]  /*0e50*/  HADD2.F32 R10, -RZ, R10.H0_H0 ;  /* 0x2000000aff0a7230 */ /* 0x000fca0000004100 */
[----:B------:R-:W-:Y:S01]  /*0e60*/  FFMA.FTZ R47, R44, R10, R47 ;  /* 0x0000000a2c2f7223 */ /* 0x000fe2000001002f */
[----:B------:R-:W-:Y:S06]  /*0e70*/  @P0 BRA `(.L_x_3519) ;  /* 0xfffffff400640947 */ /* 0x000fec000383ffff */
.L_x_3518:
        /* <DEDUP_REMOVED lines=76> */
[----:B------:R-:W-:Y:S01]  /*1340*/  IADD3.X R7, PT, PT, RZ, R7, RZ, P1, !PT ;  /* 0x00000007ff077210 */ /* 0x000fe20000ffe4ff */
[----:B--2---:R-:W-:-:S05]  /*1350*/  HADD2.F32 R2, -RZ, R2.H0_H0 ;  /* 0x20000002ff027230 */ /* 0x004fca0000004100 */
[----:B------:R-:W-:Y:S01]  /*1360*/  FFMA.FTZ R47, R44, R2, R47 ;  /* 0x000000022c2f7223 */ /* 0x000fe2000001002f */
[----:B----4-:R-:W-:-:S05]  /*1370*/  HADD2.F32 R18, -RZ, R18.H0_H0 ;  /* 0x20000012ff127230 */ /* 0x010fca0000004100 */
[----:B------:R-:W-:Y:S01]  /*1380*/  FFMA.FTZ R47, R44, R18, R47 ;  /* 0x000000122c2f7223 */ /* 0x000fe2000001002f */
[----:B-----5:R-:W-:Y:S02]  /*1390*/  HADD2.F32 R2, -RZ, R15.H0_H0 ;  /* 0x2000000fff027230 */ /* 0x020fe40000004100 */
[----:B------:R-:W-:-:S03]  /*13a0*/  HADD2.F32 R14, -RZ, R14.H0_H0 ;  /* 0x2000000eff0e7230 */ /* 0x000fc60000004100 */
[----:B------:R-:W-:-:S04]  /*13b0*/  FFMA.FTZ R47, R44, R2, R47 ;  /* 0x000000022c2f7223 */ /* 0x000fc8000001002f */
[----:B------:R-:W-:Y:S01]  /*13c0*/  FFMA.FTZ R47, R44, R14, R47 ;  /* 0x0000000e2c2f7223 */ /* 0x000fe2000001002f */
[----:B---3--:R-:W-:Y:S02]  /*13d0*/  HADD2.F32 R16, -RZ, R16.H0_H0 ;  /* 0x20000010ff107230 */ /* 0x008fe40000004100 */
[----:B------:R-:W-:-:S03]  /*13e0*/  HADD2.F32 R12, -RZ, R12.H0_H0 ;  /* 0x2000000cff0c7230 */ /* 0x000fc60000004100 */
[----:B------:R-:W-:-:S04]  /*13f0*/  FFMA.FTZ R47, R44, R16, R47 ;  /* 0x000000102c2f7223 */ /* 0x000fc8000001002f */
[----:B------:R-:W-:Y:S01]  /*1400*/  FFMA.FTZ R47, R44, R12, R47 ;  /* 0x0000000c2c2f7223 */ /* 0x000fe2000001002f */
[----:B------:R-:W-:-:S05]  /*1410*/  HADD2.F32 R4, -RZ, R4.H0_H0 ;  /* 0x20000004ff047230 */ /* 0x000fca0000004100 */
[----:B------:R-:W-:Y:S01]  /*1420*/  FFMA.FTZ R47, R44, R4, R47 ;  /* 0x000000042c2f7223 */ /* 0x000fe2000001002f */
[----:B------:R-:W-:-:S05]  /*1430*/  HADD2.F32 R10, -RZ, R10.H0_H0 ;  /* 0x2000000aff0a7230 */ /* 0x000fca0000004100 */
[----:B------:R-:W-:-:S07]  /*1440*/  FFMA.FTZ R47, R44, R10, R47 ;  /* 0x0000000a2c2f7223 */ /* 0x000fce000001002f */
.L_x_3520:
        /* <DEDUP_REMOVED lines=45> */
[----:B------:R-:W-:Y:S01]  /*1720*/  FFMA.FTZ R47, R44, R2, R47 ;  /* 0x000000022c2f7223 */ /* 0x000fe2000001002f */
[----:B----4-:R-:W-:-:S03]  /*1730*/  HADD2.F32 R2, -RZ, R16.H0_H0 ;  /* 0x20000010ff027230 */ /* 0x010fc60000004100 */
[----:B------:R-:W-:-:S04]  /*1740*/  FFMA.FTZ R47, R44, R8, R47 ;  /* 0x000000082c2f7223 */ /* 0x000fc8000001002f */
[----:B------:R-:W-:Y:S01]  /*1750*/  FFMA.FTZ R47, R44, R2, R47 ;  /* 0x000000022c2f7223 */ /* 0x000fe2000001002f */
[----:B-----5:R-:W-:-:S05]  /*1760*/  HADD2.F32 R8, -RZ, R4.H0_H0 ;  /* 0x20000004ff087230 */ /* 0x020fca0000004100 */
[----:B------:R-:W-:-:S07]  /*1770*/  FFMA.FTZ R47, R44, R8, R47 ;  /* 0x000000082c2f7223 */ /* 0x000fce000001002f */
.L_x_3521:
        /* <DEDUP_REMOVED lines=14> */
[----:B------:R-:W-:-:S07]  /*1860*/  FFMA.FTZ R47, R44, R2, R47 ;  /* 0x000000022c2f7223 */ /* 0x000fce000001002f */
        /* <DEDUP_REMOVED lines=20> */
[----:B------:R-:W-:Y:S01]  /*19b0*/  FFMA.FTZ R47, R44, R0, R47 ;  /* 0x000000002c2f7223 */ /* 0x000fe2000001002f */
[----:B---3--:R-:W-:-:S05]  /*19c0*/  @P0 HADD2.F32 R2, -RZ, R4.H0_H0 ;  /* 0x20000004ff020230 */ /* 0x008fca0000004100 */
[----:B------:R-:W-:-:S07]  /*19d0*/  @P0 FFMA.FTZ R47, R44, R2, R47 ;  /* 0x000000022c2f0223 */ /* 0x000fce000001002f */
.L_x_3517:
[----:B------:R-:W1:Y:S01]  /*19e0*/  LDC.64 R4, c[0x0][0x710] ;  /* 0x0001c400ff047b82 */ /* 0x000e620000000a00 */
[----:B------:R-:W-:Y:S02]  /*19f0*/  F2FP.F16.F32.PACK_AB R47, RZ, R47 ;  /* 0x0000002fff2f723e */ /* 0x000fe400000000ff */
        /* <DEDUP_REMOVED lines=44> */
.L_x_3525:
        /* <DEDUP_REMOVED lines=167> */
.L_x_3524:
        /* <DEDUP_REMOVED lines=93> */
.L_x_3526:
        /* <DEDUP_REMOVED lines=51> */
.L_x_3527:
        /* <DEDUP_REMOVED lines=38> */
.L_x_3523:
[----:B------:R-:W1:Y:S01]  /*3290*/  LDC.64 R4, c[0x0][0x710] ;  /* 0x0001c400ff047b82 */ /* 0x000e620000000a00 */
[----:B------:R-:W-:Y:S02]  /*32a0*/  F2FP.F16.F32.PACK_AB R47, RZ, R47 ;  /* 0x0000002fff2f723e */ /* 0x000fe400000000ff */
[----:B------:R-:W-:-:S03]  /*32b0*/  IADD3 R3, PT, PT, R3, 0x80, RZ ;  /* 0x0000008003037810 */ /* 0x000fc60007ffe0ff */
[----:B-1----:R1:W-:Y:S04]  /*32c0*/  STG.E.U16 desc[UR6][R4.64], R47 ;  /* 0x0000002f04007986 */ /* 0x0023e8000c101506 */
.L_x_3516:
        /* <DEDUP_REMOVED lines=37> */
[----:B------:R-:W-:Y:S01]  /*3520*/  BSSY.RECONVERGENT B2, `(.L_x_3530) ;  /* 0x00000ad000027945 */ /* 0x000fe20003800200 */
[----:B------:R-:W-:Y:S02]  /*3530*/  LOP3.LUT R35, R35, 0x7fffffff, RZ, 0xc0, !PT ;  /* 0x7fffffff23237812 */ /* 0x000fe400078ec0ff */
[----:B------:R-:W-:Y:S02]  /*3540*/  LOP3.LUT R42, R0, 0xfffffff0, RZ, 0xc0, !PT ;  /* 0xfffffff0002a7812 */ /* 0x000fe400078ec0ff */
[----:B------:R-:W-:-:S07]  /*3550*/  MOV R37, RZ ;  /* 0x000000ff00257202 */ /* 0x000fce0000000f00 */
.L_x_3531:
        /* <DEDUP_REMOVED lines=31> */
[----:B------:R-:W-:Y:S02]  /*3750*/  IMAD R43, R28, UR17, R43 ;  /* 0x000000111c2b7c24 */ /* 0x000fe4000f8e022b */
[----:B----4-:R-:W-:Y:S01]  /*3760*/  IMAD R39, R39, UR16, RZ ;  /* 0x0000001027277c24 */ /* 0x010fe2000f8e02ff */
[----:B------:R-:W-:Y:S01]  /*3770*/  LEA.HI.X R47, R40, UR27, R29, 0x1, P1 ;  /* 0x0000001b282f7c11 */ /* 0x000fe200088f0c1d */
[----:B------:R-:W-:Y:S01]  /*3780*/  IMAD.WIDE.U32 R28, R38, UR16, RZ ;  /* 0x00000010261c7c25 */ /* 0x000fe2000f8e00ff */
[----:B------:R-:W-:Y:S01]  /*3790*/  LEA R44, P0, R32, UR26, 0x1 ;  /* 0x0000001a202c7c11 */ /* 0x000fe2000f8008ff */
[----:B------:R-:W2:Y:S01]  /*37a0*/  LDG.E.U16 R36, desc[UR6][R48.64] ;  /* 0x0000000630247981 */ /* 0x000ea2000c1e1500 */
[----:B------:R-:W-:Y:S01]  /*37b0*/  IADD3 R33, PT, PT, R33, R43, RZ ;  /* 0x0000002b21217210 */ /* 0x000fe20007ffe0ff */
[----:B------:R-:W-:-:S02]  /*37c0*/  IMAD R39, R38, UR17, R39 ;  /* 0x0000001126277c24 */ /* 0x000fc4000f8e0227 */
[----:B-----5:R-:W-:Y:S01]  /*37d0*/  IMAD R31, R31, UR16, RZ ;  /* 0x000000101f1f7c24 */ /* 0x020fe2000f8e02ff */
        /* <DEDUP_REMOVED lines=93> */
[----:B------:R-:W-:Y:S01]  /*3db0*/  ISETP.NE.AND.EX P0, PT, R35, RZ, PT, P0 ;  /* 0x000000ff2300720c */ /* 0x000fe20003f05300 */
[----:B--2---:R-:W-:-:S05]  /*3dc0*/  HADD2.F32 R36, -RZ, R36.H0_H0 ;  /* 0x20000024ff247230 */ /* 0x004fca0000004100 */
[----:B------:R-:W-:Y:S01]  /*3dd0*/  FFMA.FTZ R37, R34, R36, R37 ;  /* 0x0000002422257223 */ /* 0x000fe20000010025 */
[----:B---3--:R-:W-:Y:S02]  /*3de0*/  HADD2.F32 R38, -RZ, R38.H0_H0 ;  /* 0x20000026ff267230 */ /* 0x008fe40000004100 */
[----:B----4-:R-:W-:-:S03]  /*3df0*/  HADD2.F32 R12, -RZ, R39.H0_H0 ;  /* 0x20000027ff0c7230 */ /* 0x010fc60000004100 */
[----:B------:R-:W-:-:S04]  /*3e00*/  FFMA.FTZ R37, R34, R38, R37 ;  /* 0x0000002622257223 */ /* 0x000fc80000010025 */
[----:B------:R-:W-:Y:S01]  /*3e10*/  FFMA.FTZ R37, R34, R12, R37 ;  /* 0x0000000c22257223 */ /* 0x000fe20000010025 */
[----:B-----5:R-:W-:-:S05]  /*3e20*/  HADD2.F32 R40, -RZ, R40.H0_H0 ;  /* 0x20000028ff287230 */ /* 0x020fca0000004100 */
[----:B------:R-:W-:Y:S01]  /*3e30*/  FFMA.FTZ R37, R34, R40, R37 ;  /* 0x0000002822257223 */ /* 0x000fe20000010025 */
[----:B------:R-:W-:Y:S02]  /*3e40*/  HADD2.F32 R28, -RZ, R28.H0_H0 ;  /* 0x2000001cff1c7230 */ /* 0x000fe40000004100 */
[----:B------:R-:W-:-:S05]  /*3e50*/  HADD2.F32 R26, -RZ, R26.H0_H0 ;  /* 0x2000001aff1a7230 */ /* 0x000fca0000004100 */
[----:B------:R-:W-:Y:S01]  /*3e60*/  FFMA.FTZ R37, R34, R26, R37 ;  /* 0x0000001a22257223 */ /* 0x000fe20000010025 */
[----:B------:R-:W-:-:S03]  /*3e70*/  HADD2.F32 R12, -RZ, R41.H0_H0 ;  /* 0x20000029ff0c7230 */ /* 0x000fc60000004100 */
[----:B------:R-:W-:Y:S01]  /*3e80*/  FFMA.FTZ R37, R34, R28, R37 ;  /* 0x0000001c22257223 */ /* 0x000fe20000010025 */
[----:B------:R-:W-:-:S03]  /*3e90*/  HADD2.F32 R14, -RZ, R27.H0_H0 ;  /* 0x2000001bff0e7230 */ /* 0x000fc60000004100 */
[----:B------:R-:W-:-:S04]  /*3ea0*/  FFMA.FTZ R37, R34, R12, R37 ;  /* 0x0000000c22257223 */ /* 0x000fc80000010025 */
        /* <DEDUP_REMOVED lines=14> */
[----:B------:R-:W-:-:S03]  /*3f90*/  IADD3 R4, P1, PT, R6, 0x80, RZ ;  /* 0x0000008006047810 */ /* 0x000fc60007f3e0ff */
[----:B------:R-:W-:Y:S01]  /*3fa0*/  FFMA.FTZ R37, R34, R16, R37 ;  /* 0x0000001022257223 */ /* 0x000fe20000010025 */
[----:B------:R-:W-:Y:S01]  /*3fb0*/  HADD2.F32 R10, -RZ, R10.H0_H0 ;  /* 0x2000000aff0a7230 */ /* 0x000fe20000004100 */
[----:B------:R-:W-:-:S04]  /*3fc0*/  IADD3.X R5, PT, PT, RZ, R7, RZ, P1, !PT ;  /* 0x00000007ff057210 */ /* 0x000fc80000ffe4ff */
[----:B------:R-:W-:Y:S01]  /*3fd0*/  FFMA.FTZ R37, R34, R10, R37 ;  /* 0x0000000a22257223 */ /* 0x000fe20000010025 */
[----:B------:R-:W-:Y:S06]  /*3fe0*/  @P0 BRA `(.L_x_3531) ;  /* 0xfffffff4005c0947 */ /* 0x000fec000383ffff */
[----:B------:R-:W-:Y:S05]  /*3ff0*/  BSYNC.RECONVERGENT B2 ;  /* 0x0000000000027941 */ /* 0x000fea0003800200 */
.L_x_3530:
        /* <DEDUP_REMOVED lines=93> */
.L_x_3532:
        /* <DEDUP_REMOVED lines=51> */
.L_x_3533:
        /* <DEDUP_REMOVED lines=35> */
[----:B------:R-:W-:Y:S01]  /*4b30*/  FFMA.FTZ R37, R34, R0, R37 ;  /* 0x0000000022257223 */ /* 0x000fe20000010025 */
[----:B---3--:R-:W-:-:S05]  /*4b40*/  @P0 HADD2.F32 R2, -RZ, R8.H0_H0 ;  /* 0x20000008ff020230 */ /* 0x008fca0000004100 */
[----:B------:R-:W-:-:S07]  /*4b50*/  @P0 FFMA.FTZ R37, R34, R2, R37 ;  /* 0x0000000222250223 */ /* 0x000fce0000010025 */
.L_x_3529:
[----:B------:R-:W1:Y:S01]  /*4b60*/  LDC.64 R4, c[0x0][0x710] ;  /* 0x0001c400ff047b82 */ /* 0x000e620000000a00 */
[----:B------:R-:W-:Y:S02]  /*4b70*/  F2FP.F16.F32.PACK_AB R37, RZ, R37 ;  /* 0x00000025ff25723e */ /* 0x000fe400000000ff */
[----:B------:R-:W-:-:S03]  /*4b80*/  IADD3 R3, PT, PT, R3, 0x80, RZ ;  /* 0x0000008003037810 */ /* 0x000fc60007ffe0ff */
[----:B-1----:R2:W-:Y:S04]  /*4b90*/  STG.E.U16 desc[UR6][R4.64], R37 ;  /* 0x0000002504007986 */ /* 0x0025e8000c101506 */
.L_x_3522:
        /* <DEDUP_REMOVED lines=41> */
.L_x_3537:
        /* <DEDUP_REMOVED lines=170> */
.L_x_3536:
        /* <DEDUP_REMOVED lines=93> */
.L_x_3538:
        /* <DEDUP_REMOVED lines=51> */
.L_x_3539:
        /* <DEDUP_REMOVED lines=38> */
.L_x_3535:
[----:B------:R-:W1:Y:S01]  /*6430*/  LDC.64 R4, c[0x0][0x710] ;  /* 0x0001c400ff047b82 */ /* 0x000e620000000a00 */
[----:B------:R-:W-:Y:S02]  /*6440*/  F2FP.F16.F32.PACK_AB R37, RZ, R37 ;  /* 0x00000025ff25723e */ /* 0x000fe400000000ff */
[----:B------:R-:W-:-:S03]  /*6450*/  IADD3 R3, PT, PT, R3, 0x80, RZ ;  /* 0x0000008003037810 */ /* 0x000fc60007ffe0ff */
[----:B-1----:R2:W-:Y:S04]  /*6460*/  STG.E.U16 desc[UR6][R4.64], R37 ;  /* 0x0000002504007986 */ /* 0x0025e8000c101506 */
.L_x_3528:
        /* <DEDUP_REMOVED lines=41> */
.L_x_3543:
        /* <DEDUP_REMOVED lines=170> */
.L_x_3542:
        /* <DEDUP_REMOVED lines=93> */
.L_x_3544:
        /* <DEDUP_REMOVED lines=51> */
.L_x_3545:
        /* <DEDUP_REMOVED lines=38> */
.L_x_3541:
[----:B------:R-:W1:Y:S01]  /*7d00*/  LDC.64 R4, c[0x0][0x710] ;  /* 0x0001c400ff047b82 */ /* 0x000e620000000a00 */
[----:B------:R-:W-:Y:S02]  /*7d10*/  F2FP.F16.F32.PACK_AB R37, RZ, R37 ;  /* 0x00000025ff25723e */ /* 0x000fe400000000ff */
[----:B------:R-:W-:-:S03]  /*7d20*/  IADD3 R3, PT, PT, R3, 0x80, RZ ;  /* 0x0000008003037810 */ /* 0x000fc60007ffe0ff */
[----:B-1----:R3:W-:Y:S04]  /*7d30*/  STG.E.U16 desc[UR6][R4.64], R37 ;  /* 0x0000002504007986 */ /* 0x0027e8000c101506 */
.L_x_3534:
        /* <DEDUP_REMOVED lines=42> */
.L_x_3549:
        /* <DEDUP_REMOVED lines=170> */
.L_x_3548:
        /* <DEDUP_REMOVED lines=93> */
.L_x_3550:
        /* <DEDUP_REMOVED lines=51> */
.L_x_3551:
        /* <DEDUP_REMOVED lines=38> */
.L_x_3547:
[----:B------:R-:W1:Y:S01]  /*95e0*/  LDC.64 R4, c[0x0][0x710] ;  /* 0x0001c400ff047b82 */ /* 0x000e620000000a00 */
[----:B------:R-:W-:Y:S02]  /*95f0*/  F2FP.F16.F32.PACK_AB R37, RZ, R37 ;  /* 0x00000025ff25723e */ /* 0x000fe400000000ff */
[----:B------:R-:W-:-:S03]  /*9600*/  IADD3 R3, PT, PT, R3, 0x80, RZ ;  /* 0x0000008003037810 */ /* 0x000fc60007ffe0ff */
[----:B-1----:R3:W-:Y:S04]  /*9610*/  STG.E.U16 desc[UR6][R4.64], R37 ;  /* 0x0000002504007986 */ /* 0x0027e8000c101506 */
.L_x_3540:
[----:B------:R-:W-:-:S13]  /*9620*/  ISETP.GE.AND P0, PT, R3, UR4, PT ;  /* 0x0000000403007c0c */ /* 0x000fda000bf06270 */
[----:B------:R-:W-:Y:S05]  /*9630*/  @P0 BREAK.RELIABLE B0 ;  /* 0x0000000000000942 */ /* 0x000fea0003800100 */
[----:B------:R-:W-:Y:S05]  /*9640*/  @P0 BRA `(.L_x_3546) ;  /* 0x0000001800300947 */ /* 0x000fea0003800000 */
[----:B0-----:R-:W-:Y:S05]  /*9650*/  BSYNC.RELIABLE B0 ;  /* 0x0000000000007941 */ /* 0x001fea0003800100 */
.L_x_3515:
        /* <DEDUP_REMOVED lines=30> */
[----:B------:R-:W-:Y:S01]  /*9840*/  MOV R37, RZ ;  /* 0x000000ff00257202 */ /* 0x000fe20000000f00 */
[----:B--2---:R-:W-:Y:S01]  /*9850*/  HADD2.F32 R34, -RZ, R10.H0_H0 ;  /* 0x2000000aff227230 */ /* 0x004fe20000004100 */
[----:B-1----:R-:W-:-:S04]  /*9860*/  LEA R4, P1, R6, R4, 0x3 ;  /* 0x0000000406047211 */ /* 0x002fc800078218ff */
[----:B------:R-:W-:-:S03]  /*9870*/  LEA.HI.X R5, R6, R5, R7, 0x3, P1 ;  /* 0x0000000506057211 */ /* 0x000fc600008f1c07 */
[----:B------:R-:W-:Y:S06]  /*9880*/  @!P0 BRA `(.L_x_3553) ;  /* 0x0000000800b88947 */ /* 0x000fec0003800000 */
[----:B------:R-:W-:Y:S01]  /*9890*/  BSSY.RECONVERGENT B2, `(.L_x_3553) ;  /* 0x00000ad000027945 */ /* 0x000fe20003800200 */
[----:B------:R-:W-:Y:S02]  /*98a0*/  LOP3.LUT R35, R35, 0x7fffffff, RZ, 0xc0, !PT ;  /* 0x7fffffff23237812 */ /* 0x000fe400078ec0ff */
[----:B------:R-:W-:Y:S02]  /*98b0*/  LOP3.LUT R42, R0, 0xfffffff0, RZ, 0xc0, !PT ;  /* 0xfffffff0002a7812 */ /* 0x000fe400078ec0ff */
[----:B------:R-:W-:-:S07]  /*98c0*/  MOV R37, RZ ;  /* 0x000000ff00257202 */ /* 0x000fce0000000f00 */
.L_x_3554:
        /* <DEDUP_REMOVED lines=170> */
.L_x_3553:
        /* <DEDUP_REMOVED lines=65> */
[----:B------:R-:W5:Y:S01]  /*a780*/  LDG.E.U16 R14, desc[UR6][R14.64] ;  /* 0x000000060e0e7981 */ /* 0x000f62000c1e1500 */
[----:B------:R-:W-:Y:S01]  /*a790*/  IADD3 R7, PT, PT, R21, R17, RZ ;  /* 0x0000001115077210 */ /* 0x000fe20007ffe0ff */
        /* <DEDUP_REMOVED lines=19> */
[----:B------:R-:W-:-:S03]  /*a8d0*/  HADD2.F32 R10, -RZ, R10.H0_H0 ;  /* 0x2000000aff0a7230 */ /* 0x000fc60000004100 */
[----:B------:R-:W-:-:S04]  /*a8e0*/  FFMA.FTZ R37, R34, R14, R37 ;  /* 0x0000000e22257223 */ /* 0x000fc80000010025 */
[----:B------:R-:W-:Y:S01]  /*a8f0*/  FFMA.FTZ R37, R34, R10, R37 ;  /* 0x0000000a22257223 */ /* 0x000fe20000010025 */
[----:B------:R-:W-:-:S05]  /*a900*/  HADD2.F32 R6, -RZ, R6.H0_H0 ;  /* 0x20000006ff067230 */ /* 0x000fca0000004100 */
[----:B------:R-:W-:Y:S01]  /*a910*/  FFMA.FTZ R37, R34, R6, R37 ;  /* 0x0000000622257223 */ /* 0x000fe20000010025 */
[----:B------:R-:W-:-:S05]  /*a920*/  HADD2.F32 R8, -RZ, R8.H0_H0 ;  /* 0x20000008ff087230 */ /* 0x000fca0000004100 */
[----:B------:R-:W-:-:S07]  /*a930*/  FFMA.FTZ R37, R34, R8, R37 ;  /* 0x0000000822257223 */ /* 0x000fce0000010025 */
.L_x_3555:
        /* <DEDUP_REMOVED lines=51> */
.L_x_3556:
        /* <DEDUP_REMOVED lines=38> */
.L_x_3552:
[----:B------:R-:W0:Y:S01]  /*aed0*/  LDC.64 R4, c[0x0][0x710] ;  /* 0x0001c400ff047b82 */ /* 0x000e220000000a00 */
[----:B------:R-:W-:Y:S02]  /*aee0*/  F2FP.F16.F32.PACK_AB R37, RZ, R37 ;  /* 0x00000025ff25723e */ /* 0x000fe400000000ff */
[----:B------:R-:W-:-:S03]  /*aef0*/  IADD3 R3, PT, PT, R3, 0x80, RZ ;  /* 0x0000008003037810 */ /* 0x000fc60007ffe0ff */
[----:B0-----:R4:W-:Y:S04]  /*af00*/  STG.E.U16 desc[UR6][R4.64], R37 ;  /* 0x0000002504007986 */ /* 0x0019e8000c101506 */
.L_x_3546:
[----:B0-----:R-:W-:Y:S05]  /*af10*/  BSYNC.RECONVERGENT B1 ;  /* 0x0000000000017941 */ /* 0x001fea0003800200 */
.L_x_3514:
        /* <DEDUP_REMOVED lines=36> */
[----:B--2---:R-:W-:-:S10]  /*b160*/  HADD2.F32 R35, -RZ, R6.H0_H0 ;  /* 0x20000006ff237230 */ /* 0x004fd40000004100 */
[----:B------:R-:W-:Y:S05]  /*b170*/  @!P0 BRA `(.L_x_3558) ;  /* 0x0000000800bc8947 */ /* 0x000fea0003800000 */
[----:B------:R-:W0:Y:S01]  /*b180*/  LDC.64 R4, c[0x0][0x728] ;  /* 0x0001ca00ff047b82 */ /* 0x000e220000000a00 */
[----:B------:R-:W-:Y:S01]  /*b190*/  HFMA2 R38, -RZ, RZ, 0, 0 ;  /* 0x00000000ff267431 */ /* 0x000fe200000001ff */
[----:B------:R-:W-:Y:S01]  /*b1a0*/  MOV R7, R3 ;  /* 0x0000000300077202 */ /* 0x000fe20000000f00 */
[----:B------:R-:W1:Y:S01]  /*b1b0*/  LDCU.64 UR4, c[0x0][0x758] ;  /* 0x0000eb00ff0477ac */ /* 0x000e620008000a00 */
[----:B------:R-:W-:Y:S02]  /*b1c0*/  LOP3.LUT R36, R36, 0x7fffffff, RZ, 0xc0, !PT ;  /* 0x7fffffff24247812 */ /* 0x000fe400078ec0ff */
[----:B------:R-:W-:-:S07]  /*b1d0*/  LOP3.LUT R41, R0, 0xfffffff0, RZ, 0xc0, !PT ;  /* 0xfffffff000297812 */ /* 0x000fce00078ec0ff */
.L_x_3559:
        /* <DEDUP_REMOVED lines=136> */
[----:B----4-:R-:W-:-:S05]  /*ba60*/  HADD2.F32 R39, -RZ, R39.H0_H0 ;  /* 0x20000027ff277230 */ /* 0x010fca0000004100 */
[----:B------:R-:W-:Y:S01]  /*ba70*/  FFMA.FTZ R38, R35, R39, R38 ;  /* 0x0000002723267223 */ /* 0x000fe20000010026 */
[----:B-----5:R-:W-:-:S03]  /*ba80*/  HADD2.F32 R13, -RZ, R42.H0_H0 ;  /* 0x2000002aff0d7230 */ /* 0x020fc60000004100 */
[----:B------:R-:W-:-:S04]  /*ba90*/  FFMA.FTZ R38, R35, R3, R38 ;  /* 0x0000000323267223 */ /* 0x000fc80000010026 */
[----:B------:R-:W-:Y:S01]  /*baa0*/  FFMA.FTZ R38, R35, R13, R38 ;  /* 0x0000000d23267223 */ /* 0x000fe20000010026 */
[----:B0-----:R-:W-:Y:S02]  /*bab0*/  HADD2.F32 R9, -RZ, R28.H0_H0 ;  /* 0x2000001cff097230 */ /* 0x001fe40000004100 */
        /* <DEDUP_REMOVED lines=17> */
[----:B------:R-:W-:Y:S01]  /*bbd0*/  HADD2.F32 R8, -RZ, R8.H0_H0 ;  /* 0x20000008ff087230 */ /* 0x000fe20000004100 */
[----:B------:R-:W-:Y:S01]  /*bbe0*/  IADD3 R2, P1, PT, R6, 0x80, RZ ;  /* 0x0000008006027810 */ /* 0x000fe20007f3e0ff */
[----:B------:R-:W-:-:S03]  /*bbf0*/  HADD2.F32 R16, -RZ, R16.H0_H0 ;  /* 0x20000010ff107230 */ /* 0x000fc60000004100 */
[----:B------:R-:W-:Y:S01]  /*bc00*/  FFMA.FTZ R8, R35, R8, R38 ;  /* 0x0000000823087223 */ /* 0x000fe20000010026 */
[----:B------:R-:W-:-:S03]  /*bc10*/  IADD3.X R7, PT, PT, RZ, R7, RZ, P1, !PT ;  /* 0x00000007ff077210 */ /* 0x000fc60000ffe4ff */
[----:B------:R-:W-:Y:S01]  /*bc20*/  FFMA.FTZ R8, R35, R16, R8 ;  /* 0x0000001023087223 */ /* 0x000fe20000010008 */
[----:B------:R-:W-:-:S05]  /*bc30*/  HADD2.F32 R3, -RZ, R10.H0_H0 ;  /* 0x2000000aff037230 */ /* 0x000fca0000004100 */
[----:B------:R-:W-:Y:S01]  /*bc40*/  FFMA.FTZ R38, R35, R3, R8 ;  /* 0x0000000323267223 */ /* 0x000fe20000010008 */
[----:B------:R-:W-:Y:S01]  /*bc50*/  MOV R3, R7 ;  /* 0x0000000700037202 */ /* 0x000fe20000000f00 */
[----:B------:R-:W-:Y:S06]  /*bc60*/  @P0 BRA `(.L_x_3559) ;  /* 0xfffffff4005c0947 */ /* 0x000fec000383ffff */
.L_x_3558:
        /* <DEDUP_REMOVED lines=79> */
[----:B------:R-:W-:Y:S01]  /*c160*/  FFMA.FTZ R12, R35, R12, R38 ;  /* 0x0000000c230c7223 */ /* 0x000fe20000010026 */
[----:B----4-:R-:W-:-:S03]  /*c170*/  HADD2.F32 R13, -RZ, R13.H0_H0 ;  /* 0x2000000dff0d7230 */ /* 0x010fc60000004100 */
[----:B------:R-:W-:Y:S01]  /*c180*/  FFMA.FTZ R12, R35, R7, R12 ;  /* 0x00000007230c7223 */ /* 0x000fe2000001000c */
[----:B------:R-:W-:-:S03]  /*c190*/  HADD2.F32 R7, -RZ, R18.H0_H0 ;  /* 0x20000012ff077230 */ /* 0x000fc60000004100 */
[----:B------:R-:W-:-:S04]  /*c1a0*/  FFMA.FTZ R12, R35, R13, R12 ;  /* 0x0000000d230c7223 */ /* 0x000fc8000001000c */
[----:B------:R-:W-:Y:S01]  /*c1b0*/  FFMA.FTZ R12, R35, R7, R12 ;  /* 0x00000007230c7223 */ /* 0x000fe2000001000c */
[----:B-----5:R-:W-:Y:S02]  /*c1c0*/  HADD2.F32 R11, -RZ, R14.H0_H0 ;  /* 0x2000000eff0b7230 */ /* 0x020fe40000004100 */
[----:B0-----:R-:W-:-:S03]  /*c1d0*/  HADD2.F32 R5, -RZ, R10.H0_H0 ;  /* 0x2000000aff057230 */ /* 0x001fc60000004100 */
[----:B------:R-:W-:-:S04]  /*c1e0*/  FFMA.FTZ R12, R35, R11, R12 ;  /* 0x0000000b230c7223 */ /* 0x000fc8000001000c */
[----:B------:R-:W-:Y:S01]  /*c1f0*/  FFMA.FTZ R12, R35, R5, R12 ;  /* 0x00000005230c7223 */ /* 0x000fe2000001000c */
[----:B------:R-:W-:-:S05]  /*c200*/  HADD2.F32 R7, -RZ, R4.H0_H0 ;  /* 0x20000004ff077230 */ /* 0x000fca0000004100 */
[----:B------:R-:W-:Y:S01]  /*c210*/  FFMA.FTZ R12, R35, R7, R12 ;  /* 0x00000007230c7223 */ /* 0x000fe2000001000c */
[----:B------:R-:W-:-:S05]  /*c220*/  HADD2.F32 R5, -RZ, R8.H0_H0 ;  /* 0x20000008ff057230 */ /* 0x000fca0000004100 */
[----:B------:R-:W-:-:S07]  /*c230*/  FFMA.FTZ R38, R35, R5, R12 ;  /* 0x0000000523267223 */ /* 0x000fce000001000c */
.L_x_3560:
        /* <DEDUP_REMOVED lines=51> */
.L_x_3561:
        /* <DEDUP_REMOVED lines=38> */
.L_x_3557:
[----:B------:R-:W0:Y:S01]  /*c7d0*/  LDC.64 R2, c[0x0][0x710] ;  /* 0x0001c400ff027b82 */ /* 0x000e220000000a00 */
[----:B------:R-:W-:-:S05]  /*c7e0*/  F2FP.F16.F32.PACK_AB R38, RZ, R38 ;  /* 0x00000026ff26723e */ /* 0x000fca00000000ff */
[----:B0-----:R-:W-:Y:S01]  /*c7f0*/  STG.E.U16 desc[UR6][R2.64], R38 ;  /* 0x0000002602007986 */ /* 0x001fe2000c101506 */
[----:B------:R-:W-:Y:S05]  /*c800*/  EXIT ;  /* 0x000000000000794d */ /* 0x000fea0003800000 */
.L_x_3513:
        /* <DEDUP_REMOVED lines=433> */
.L_x_3565:
        /* <DEDUP_REMOVED lines=44> */
[----:B------:R-:W-:Y:S01]  /*e5e0*/  LEA.HI.X R9, R10, UR13, R11, 0x3, P2 ;  /* 0x0000000d0a097c11 */ /* 0x000fe200090f1c0b */
[----:B---3--:R-:W-:Y:S01]  /*e5f0*/  HADD2.F32 R47, -RZ, R12.H0_H0 ;  /* 0x2000000cff2f7230 */ /* 0x008fe20000004100 */
[----:B------:R-:W-:Y:S07]  /*e600*/  @!P0 BRA `(.L_x_3569) ;  /* 0x0000000800b08947 */ /* 0x000fee0003800000 */
[----:B------:R-:W-:Y:S01]  /*e610*/  HFMA2 R50, -RZ, RZ, 0, 0 ;  /* 0x00000000ff327431 */ /* 0x000fe200000001ff */
[----:B------:R-:W-:Y:S01]  /*e620*/  BSSY.RECONVERGENT B4, `(.L_x_3569) ;  /* 0x00000aa000047945 */ /* 0x000fe20003800200 */
[----:B------:R-:W-:Y:S02]  /*e630*/  LOP3.LUT R48, R15, 0x7fffffff, RZ, 0xc0, !PT ;  /* 0x7fffffff0f307812 */ /* 0x000fe400078ec0ff */
[----:B------:R-:W-:-:S07]  /*e640*/  LOP3.LUT R49, R4, 0xfffffff0, RZ, 0xc0, !PT ;  /* 0xfffffff004317812 */ /* 0x000fce00078ec0ff */
.L_x_3570:
        /* <DEDUP_REMOVED lines=136> */
[----:B---3--:R-:W-:Y:S02]  /*eed0*/  HADD2.F32 R11, -RZ, R42.H0_H0 ;  /* 0x2000002aff0b7230 */ /* 0x008fe40000004100 */
[----:B----4-:R-:W-:-:S03]  /*eee0*/  HADD2.F32 R21, -RZ, R38.H0_H0 ;  /* 0x20000026ff157230 */ /* 0x010fc60000004100 */
[----:B------:R-:W-:-:S04]  /*eef0*/  FFMA.FTZ R40, R47, R11, R40 ;  /* 0x0000000b2f287223 */ /* 0x000fc80000010028 */
[----:B------:R-:W-:Y:S01]  /*ef00*/  FFMA.FTZ R40, R47, R21, R40 ;  /* 0x000000152f287223 */ /* 0x000fe20000010028 */
[----:B-----5:R-:W-:Y:S02]  /*ef10*/  HADD2.F32 R11, -RZ, R12.H0_H0 ;  /* 0x2000000cff0b7230 */ /* 0x020fe40000004100 */
[----:B0-----:R-:W-:-:S03]  /*ef20*/  HADD2.F32 R17, -RZ, R44.H0_H0 ;  /* 0x2000002cff117230 */ /* 0x001fc60000004100 */
        /* <DEDUP_REMOVED lines=24> */
[----:B------:R-:W-:Y:S06]  /*f0b0*/  @P0 BRA `(.L_x_3570) ;  /* 0xfffffff400640947 */ /* 0x000fec000383ffff */
[----:B------:R-:W-:Y:S05]  /*f0c0*/  BSYNC.RECONVERGENT B4 ;  /* 0x0000000000047941 */ /* 0x000fea0003800200 */
.L_x_3569:
[----:B------:R-:W-:Y:S05]  /*f0d0*/  BSYNC.RECONVERGENT B3 ;  /* 0x0000000000037941 */ /* 0x000fea0003800200 */
.L_x_3568:
        /* <DEDUP_REMOVED lines=84> */
[----:B------:R-:W-:Y:S01]  /*f620*/  FFMA.FTZ R18, R47, R17, R18 ;  /* 0x000000112f127223 */ /* 0x000fe20000010012 */
[----:B------:R-:W-:Y:S02]  /*f630*/  HADD2.F32 R13, -RZ, R16.H0_H0 ;  /* 0x20000010ff0d7230 */ /* 0x000fe40000004100 */
[----:B------:R-:W-:-:S03]  /*f640*/  HADD2.F32 R15, -RZ, R14.H0_H0 ;  /* 0x2000000eff0f7230 */ /* 0x000fc60000004100 */
[----:B------:R-:W-:Y:S01]  /*f650*/  FFMA.FTZ R18, R47, R13, R18 ;  /* 0x0000000d2f127223 */ /* 0x000fe20000010012 */
[----:B0-----:R-:W-:-:S03]  /*f660*/  HADD2.F32 R11, -RZ, R22.H0_H0 ;  /* 0x20000016ff0b7230 */ /* 0x001fc60000004100 */
[----:B------:R-:W-:-:S04]  /*f670*/  FFMA.FTZ R18, R47, R15, R18 ;  /* 0x0000000f2f127223 */ /* 0x000fc80000010012 */
[----:B------:R-:W-:Y:S01]  /*f680*/  FFMA.FTZ R18, R47, R11, R18 ;  /* 0x0000000b2f127223 */ /* 0x000fe20000010012 */
[----:B------:R-:W-:-:S05]  /*f690*/  HADD2.F32 R13, -RZ, R10.H0_H0 ;  /* 0x2000000aff0d7230 */ /* 0x000fca0000004100 */
[----:B------:R-:W-:-:S07]  /*f6a0*/  FFMA.FTZ R50, R47, R13, R18 ;  /* 0x0000000d2f327223 */ /* 0x000fce0000010012 */
.L_x_3572:
[----:B------:R-:W-:Y:S05]  /*f6b0*/  BSYNC.RECONVERGENT B3 ;  /* 0x0000000000037941 */ /* 0x000fea0003800200 */
.L_x_3571:
        /* <DEDUP_REMOVED lines=45> */
[----:B------:R-:W-:-:S04]  /*f990*/  FFMA.FTZ R16, R47, R16, R50 ;  /* 0x000000102f107223 */ /* 0x000fc80000010032 */
[----:B------:R-:W-:Y:S01]  /*f9a0*/  FFMA.FTZ R16, R47, R17, R16 ;  /* 0x000000112f107223 */ /* 0x000fe20000010010 */
[----:B----4-:R-:W-:-:S05]  /*f9b0*/  HADD2.F32 R15, -RZ, R18.H0_H0 ;  /* 0x20000012ff0f7230 */ /* 0x010fca0000004100 */
[----:B------:R-:W-:Y:S01]  /*f9c0*/  FFMA.FTZ R16, R47, R15, R16 ;  /* 0x0000000f2f107223 */ /* 0x000fe20000010010 */
[----:B-----5:R-:W-:-:S05]  /*f9d0*/  HADD2.F32 R17, -RZ, R10.H0_H0 ;  /* 0x2000000aff117230 */ /* 0x020fca0000004100 */
[----:B------:R-:W-:-:S07]  /*f9e0*/  FFMA.FTZ R50, R47, R17, R16 ;  /* 0x000000112f327223 */ /* 0x000fce0000010010 */
.L_x_3574:
[----:B------:R-:W-:Y:S05]  /*f9f0*/  BSYNC.RECONVERGENT B3 ;  /* 0x0000000000037941 */ /* 0x000fea0003800200 */
.L_x_3573:
        /* <DEDUP_REMOVED lines=37> */
.L_x_3567:
[----:B------:R-:W-:Y:S05]  /*fc50*/  BSYNC.RECONVERGENT B2 ;  /* 0x0000000000027941 */ /* 0x000fea0003800200 */
.L_x_3566:
        /* <DEDUP_REMOVED lines=432> */
.L_x_3576:
        /* <DEDUP_REMOVED lines=51> */
.L_x_3581:
        /* <DEDUP_REMOVED lines=169> */
.L_x_3580:
[----:B------:R-:W-:Y:S05]  /*12520*/  BSYNC.RECONVERGENT B3 ;  /* 0x0000000000037941 */ /* 0x000fea0003800200 */
.L_x_3579:
        /* <DEDUP_REMOVED lines=93> */
.L_x_3583:
[----:B------:R-:W-:Y:S05]  /*12b00*/  BSYNC.RECONVERGENT B3 ;  /* 0x0000000000037941 */ /* 0x000fea0003800200 */
.L_x_3582:
        /* <DEDUP_REMOVED lines=51> */
.L_x_3585:
[----:B------:R-:W-:Y:S05]  /*12e40*/  BSYNC.RECONVERGENT B3 ;  /* 0x0000000000037941 */ /* 0x000fea0003800200 */
.L_x_3584:
        /* <DEDUP_REMOVED lines=37> */
.L_x_3578:
[----:B------:R-:W-:Y:S05]  /*130a0*/  BSYNC.RECONVERGENT B2 ;  /* 0x0000000000027941 */ /* 0x000fea0003800200 */
.L_x_3577:
[----:B------:R-:W0:Y:S01]  /*130b0*/  LDCU.64 UR10, c[0x0][0x710] ;  /* 0x0000e200ff0a77ac */ /* 0x000e220008000a00 */
[----:B------:R-:W-:Y:S02]  /*130c0*/  F2FP.F16.F32.PACK_AB R50, RZ, R50 ;  /* 0x00000032ff32723e */ /* 0x000fe400000000ff */
[----:B------:R-:W-:Y:S02]  /*130d0*/  IADD3 R3, PT, PT, R3, 0x80, RZ ;  /* 0x0000008003037810 */ /* 0x000fe40007ffe0ff */
[----:B0-----:R-:W-:-:S04]  /*130e0*/  IADD3 R4, P0, PT, R5, UR10, RZ ;  /* 0x0000000a05047c10 */ /* 0x001fc8000ff1e0ff */
[----:B------:R-:W-:-:S05]  /*130f0*/  IADD3.X R5, PT, PT, RZ, UR11, RZ, P0, !PT ;  /* 0x0000000bff057c10 */ /* 0x000fca00087fe4ff */
[----:B------:R0:W-:Y:S04]  /*13100*/  STG.E.U16 desc[UR6][R4.64], R50 ;  /* 0x0000003204007986 */ /* 0x0001e8000c101506 */
.L_x_3564:
        /* <DEDUP_REMOVED lines=426> */
.L_x_3587:
        /* <DEDUP_REMOVED lines=51> */
.L_x_3592:
        /* <DEDUP_REMOVED lines=169> */
.L_x_3591:
[----:B------:R-:W-:Y:S05]  /*15970*/  BSYNC.RECONVERGENT B3 ;  /* 0x0000000000037941 */ /* 0x000fea0003800200 */
.L_x_3590:
        /* <DEDUP_REMOVED lines=93> */
.L_x_3594:
[----:B------:R-:W-:Y:S05]  /*15f50*/  BSYNC.RECONVERGENT B3 ;  /* 0x0000000000037941 */ /* 0x000fea0003800200 */
.L_x_3593:
        /* <DEDUP_REMOVED lines=51> */
.L_x_3596:
[----:B------:R-:W-:Y:S05]  /*16290*/  BSYNC.RECONVERGENT B3 ;  /* 0x0000000000037941 */ /* 0x000fea0003800200 */
.L_x_3595:
        /* <DEDUP_REMOVED lines=37> */
.L_x_3589:
[----:B------:R-:W-:Y:S05]  /*164f0*/  BSYNC.RECONVERGENT B2 ;  /* 0x0000000000027941 */ /* 0x000fea0003800200 */
.L_x_3588:
[----:B------:R-:W0:Y:S01]  /*16500*/  LDCU.64 UR10, c[0x0][0x710] ;  /* 0x0000e200ff0a77ac */ /* 0x000e220008000a00 */
[----:B------:R-:W-:Y:S02]  /*16510*/  F2FP.F16.F32.PACK_AB R50, RZ, R50 ;  /* 0x00000032ff32723e */ /* 0x000fe400000000ff */
[----:B------:R-:W-:Y:S02]  /*16520*/  IADD3 R3, PT, PT, R3, 0x80, RZ ;  /* 0x0000008003037810 */ /* 0x000fe40007ffe0ff */
[----:B0-----:R-:W-:-:S04]  /*16530*/  IADD3 R4, P0, PT, R5, UR10, RZ ;  /* 0x0000000a05047c10 */ /* 0x001fc8000ff1e0ff */
[----:B------:R-:W-:-:S05]  /*16540*/  IADD3.X R5, PT, PT, RZ, UR11, RZ, P0, !PT ;  /* 0x0000000bff057c10 */ /* 0x000fca00087fe4ff */
[----:B------:R1:W-:Y:S04]  /*16550*/  STG.E.U16 desc[UR6][R4.64], R50 ;  /* 0x0000003204007986 */ /* 0x0003e8000c101506 */
.L_x_3575:
        /* <DEDUP_REMOVED lines=426> */
.L_x_3598:
        /* <DEDUP_REMOVED lines=51> */
.L_x_3603:
        /* <DEDUP_REMOVED lines=169> */
.L_x_3602:
[----:B------:R-:W-:Y:S05]  /*18dc0*/  BSYNC.RECONVERGENT B3 ;  /* 0x0000000000037941 */ /* 0x000fea0003800200 */
.L_x_3601:
        /* <DEDUP_REMOVED lines=93> */
.L_x_3605:
[----:B------:R-:W-:Y:S05]  /*193a0*/  BSYNC.RECONVERGENT B3 ;  /* 0x0000000000037941 */ /* 0x000fea0003800200 */
.L_x_3604:
        /* <DEDUP_REMOVED lines=51> */
.L_x_3607:
[----:B------:R-:W-:Y:S05]  /*196e0*/  BSYNC.RECONVERGENT B3 ;  /* 0x0000000000037941 */ /* 0x000fea0003800200 */
.L_x_3606:
        /* <DEDUP_REMOVED lines=37> */
.L_x_3600:
[----:B------:R-:W-:Y:S05]  /*19940*/  BSYNC.RECONVERGENT B2 ;  /* 0x0000000000027941 */ /* 0x000fea0003800200 */
.L_x_3599:
[----:B------:R-:W0:Y:S01]  /*19950*/  LDCU.64 UR10, c[0x0][0x710] ;  /* 0x0000e200ff0a77ac */ /* 0x000e220008000a00 */
[----:B------:R-:W-:Y:S02]  /*19960*/  F2FP.F16.F32.PACK_AB R50, RZ, R50 ;  /* 0x00000032ff32723e */ /* 0x000fe400000000ff */
[----:B------:R-:W-:Y:S02]  /*19970*/  IADD3 R3, PT, PT, R3, 0x80, RZ ;  /* 0x0000008003037810 */ /* 0x000fe40007ffe0ff */
[----:B0-----:R-:W-:-:S04]  /*19980*/  IADD3 R4, P0, PT, R5, UR10, RZ ;  /* 0x0000000a05047c10 */ /* 0x001fc8000ff1e0ff */
[----:B------:R-:W-:-:S05]  /*19990*/  IADD3.X R5, PT, PT, RZ, UR11, RZ, P0, !PT ;  /* 0x0000000bff057c10 */ /* 0x000fca00087fe4ff */
[----:B------:R1:W-:Y:S04]  /*199a0*/  STG.E.U16 desc[UR6][R4.64], R50 ;  /* 0x0000003204007986 */ /* 0x0003e8000c101506 */
.L_x_3586:
        /* <DEDUP_REMOVED lines=426> */
.L_x_3609:
        /* <DEDUP_REMOVED lines=51> */
.L_x_3614:
        /* <DEDUP_REMOVED lines=169> */
.L_x_3613:
[----:B------:R-:W-:Y:S05]  /*1c210*/  BSYNC.RECONVERGENT B3 ;  /* 0x0000000000037941 */ /* 0x000fea0003800200 */
.L_x_3612:
        /* <DEDUP_REMOVED lines=93> */
.L_x_3616:
[----:B------:R-:W-:Y:S05]  /*1c7f0*/  BSYNC.RECONVERGENT B3 ;  /* 0x0000000000037941 */ /* 0x000fea0003800200 */
.L_x_3615:
        /* <DEDUP_REMOVED lines=51> */
.L_x_3618:
[----:B------:R-:W-:Y:S05]  /*1cb30*/  BSYNC.RECONVERGENT B3 ;  /* 0x0000000000037941 */ /* 0x000fea0003800200 */
.L_x_3617:
        /* <DEDUP_REMOVED lines=37> */
.L_x_3611:
[----:B------:R-:W-:Y:S05]  /*1cd90*/  BSYNC.RECONVERGENT B2 ;  /* 0x0000000000027941 */ /* 0x000fea0003800200 */
.L_x_3610:
[----:B------:R-:W0:Y:S01]  /*1cda0*/  LDCU.64 UR10, c[0x0][0x710] ;  /* 0x0000e200ff0a77ac */ /* 0x000e220008000a00 */
[----:B------:R-:W-:Y:S02]  /*1cdb0*/  F2FP.F16.F32.PACK_AB R50, RZ, R50 ;  /* 0x00000032ff32723e */ /* 0x000fe400000000ff */
[----:B------:R-:W-:Y:S02]  /*1cdc0*/  IADD3 R3, PT, PT, R3, 0x80, RZ ;  /* 0x0000008003037810 */ /* 0x000fe40007ffe0ff */
[----:B0-----:R-:W-:-:S04]  /*1cdd0*/  IADD3 R4, P0, PT, R5, UR10, RZ ;  /* 0x0000000a05047c10 */ /* 0x001fc8000ff1e0ff */
[----:B------:R-:W-:-:S05]  /*1cde0*/  IADD3.X R5, PT, PT, RZ, UR11, RZ, P0, !PT ;  /* 0x0000000bff057c10 */ /* 0x000fca00087fe4ff */
[----:B------:R2:W-:Y:S04]  /*1cdf0*/  STG.E.U16 desc[UR6][R4.64], R50 ;  /* 0x0000003204007986 */ /* 0x0005e8000c101506 */
.L_x_3597:
        /* <DEDUP_REMOVED lines=427> */
.L_x_3620:
        /* <DEDUP_REMOVED lines=51> */
.L_x_3625:
        /* <DEDUP_REMOVED lines=169> */
.L_x_3624:
[----:B------:R-:W-:Y:S05]  /*1f670*/  BSYNC.RECONVERGENT B3 ;  /* 0x0000000000037941 */ /* 0x000fea0003800200 */
.L_x_3623:
        /* <DEDUP_REMOVED lines=93> */
.L_x_3627:
[----:B------:R-:W-:Y:S05]  /*1fc50*/  BSYNC.RECONVERGENT B3 ;  /* 0x0000000000037941 */ /* 0x000fea0003800200 */
.L_x_3626:
        /* <DEDUP_REMOVED lines=51> */
.L_x_3629:
[----:B------:R-:W-:Y:S05]  /*1ff90*/  BSYNC.RECONVERGENT B3 ;  /* 0x0000000000037941 */ /* 0x000fea0003800200 */
.L_x_3628:
        /* <DEDUP_REMOVED lines=37> */
.L_x_3622:
[----:B------:R-:W-:Y:S05]  /*201f0*/  BSYNC.RECONVERGENT B2 ;  /* 0x0000000000027941 */ /* 0x000fea0003800200 */
.L_x_3621:
[----:B------:R-:W0:Y:S01]  /*20200*/  LDCU.64 UR10, c[0x0][0x710] ;  /* 0x0000e200ff0a77ac */ /* 0x000e220008000a00 */
[----:B------:R-:W-:Y:S02]  /*20210*/  F2FP.F16.F32.PACK_AB R50, RZ, R50 ;  /* 0x00000032ff32723e */ /* 0x000fe400000000ff */
[----:B------:R-:W-:Y:S02]  /*20220*/  IADD3 R3, PT, PT, R3, 0x80, RZ ;  /* 0x0000008003037810 */ /* 0x000fe40007ffe0ff */
[----:B0-----:R-:W-:-:S04]  /*20230*/  IADD3 R4, P0, PT, R5, UR10, RZ ;  /* 0x0000000a05047c10 */ /* 0x001fc8000ff1e0ff */
[----:B------:R-:W-:-:S05]  /*20240*/  IADD3.X R5, PT, PT, RZ, UR11, RZ, P0, !PT ;  /* 0x0000000bff057c10 */ /* 0x000fca00087fe4ff */
[----:B------:R2:W-:Y:S04]  /*20250*/  STG.E.U16 desc[UR6][R4.64], R50 ;  /* 0x0000003204007986 */ /* 0x0005e8000c101506 */
.L_x_3608:
[----:B------:R-:W-:-:S13]  /*20260*/  ISETP.GE.AND P0, PT, R3, UR4, PT ;  /* 0x0000000403007c0c */ /* 0x000fda000bf06270 */
[----:B------:R-:W-:Y:S05]  /*20270*/  @P0 BREAK.RELIABLE B0 ;  /* 0x0000000000000942 */ /* 0x000fea0003800100 */
[----:B------:R-:W-:Y:S05]  /*20280*/  @P0 BRA `(.L_x_3619) ;  /* 0x0000003400100947 */ /* 0x000fea0003800000 */
[----:B------:R-:W-:Y:S05]  /*20290*/  BSYNC.RELIABLE B0 ;  /* 0x0000000000007941 */ /* 0x000fea0003800100 */
.L_x_3563:
        /* <DEDUP_REMOVED lines=424> */
.L_x_3630:
        /* <DEDUP_REMOVED lines=51> */
.L_x_3635:
        /* <DEDUP_REMOVED lines=169> */
.L_x_3634:
[----:B------:R-:W-:Y:S05]  /*22ae0*/  BSYNC.RECONVERGENT B3 ;  /* 0x0000000000037941 */ /* 0x000fea0003800200 */
.L_x_3633:
        /* <DEDUP_REMOVED lines=93> */
.L_x_3637:
[----:B------:R-:W-:Y:S05]  /*230c0*/  BSYNC.RECONVERGENT B3 ;  /* 0x0000000000037941 */ /* 0x000fea0003800200 */
.L_x_3636:
        /* <DEDUP_REMOVED lines=51> */
.L_x_3639:
[----:B------:R-:W-:Y:S05]  /*23400*/  BSYNC.RECONVERGENT B3 ;  /* 0x0000000000037941 */ /* 0x000fea0003800200 */
.L_x_3638:
        /* <DEDUP_REMOVED lines=37> */
.L_x_3632:
[----:B------:R-:W-:Y:S05]  /*23660*/  BSYNC.RECONVERGENT B2 ;  /* 0x0000000000027941 */ /* 0x000fea0003800200 */
.L_x_3631:
[----:B------:R-:W0:Y:S01]  /*23670*/  LDCU.64 UR10, c[0x0][0x710] ;  /* 0x0000e200ff0a77ac */ /* 0x000e220008000a00 */
[----:B------:R-:W-:Y:S02]  /*23680*/  F2FP.F16.F32.PACK_AB R50, RZ, R50 ;  /* 0x00000032ff32723e */ /* 0x000fe400000000ff */
[----:B------:R-:W-:Y:S02]  /*23690*/  IADD3 R3, PT, PT, R3, 0x80, RZ ;  /* 0x0000008003037810 */ /* 0x000fe40007ffe0ff */
[----:B0-----:R-:W-:-:S04]  /*236a0*/  IADD3 R4, P0, PT, R5, UR10, RZ ;  /* 0x0000000a05047c10 */ /* 0x001fc8000ff1e0ff */
[----:B------:R-:W-:-:S05]  /*236b0*/  IADD3.X R5, PT, PT, RZ, UR11, RZ, P0, !PT ;  /* 0x0000000bff057c10 */ /* 0x000fca00087fe4ff */
[----:B------:R3:W-:Y:S04]  /*236c0*/  STG.E.U16 desc[UR6][R4.64], R50 ;  /* 0x0000003204007986 */ /* 0x0007e8000c101506 */
.L_x_3619:
[----:B------:R-:W-:Y:S05]  /*236d0*/  BSYNC.RECONVERGENT B1 ;  /* 0x0000000000017941 */ /* 0x000fea0003800200 */
.L_x_3562:
        /* <DEDUP_REMOVED lines=427> */
.L_x_3640:
        /* <DEDUP_REMOVED lines=47> */
[----:B------:R-:W-:Y:S01]  /*25480*/  LOP3.LUT R4, R0, 0xf, RZ, 0xc0, !PT ;  /* 0x0000000f00047812 */ /* 0x000fe200078ec0ff */
[----:B--2---:R-:W-:-:S08]  /*25490*/  HADD2.F32 R5, -RZ, R12.H0_H0 ;  /* 0x2000000cff057230 */ /* 0x004fd00000004100 */
[----:B------:R-:W-:Y:S05]  /*254a0*/  @!P0 BRA `(.L_x_3644) ;  /* 0x0000000800c88947 */ /* 0x000fea0003800000 */
[----:B------:R-:W-:Y:S01]  /*254b0*/  BSSY.RECONVERGENT B3, `(.L_x_3645) ;  /* 0x00000af000037945 */ /* 0x000fe20003800200 */
[----:B------:R-:W-:Y:S02]  /*254c0*/  MOV R12, R6 ;  /* 0x00000006000c7202 */ /* 0x000fe40000000f00 */
[----:B------:R-:W-:Y:S02]  /*254d0*/  MOV R13, R7 ;  /* 0x00000007000d7202 */ /* 0x000fe40000000f00 */
[----:B------:R-:W-:Y:S02]  /*254e0*/  LOP3.LUT R6, R14, 0x7fffffff, RZ, 0xc0, !PT ;  /* 0x7fffffff0e067812 */ /* 0x000fe400078ec0ff */
[----:B------:R-:W-:Y:S02]  /*254f0*/  LOP3.LUT R7, R0, 0xfffffff0, RZ, 0xc0, !PT ;  /* 0xfffffff000077812 */ /* 0x000fe400078ec0ff */
[----:B------:R-:W-:-:S07]  /*25500*/  MOV R48, RZ ;  /* 0x000000ff00307202 */ /* 0x000fce0000000f00 */
.L_x_3646:
        /* <DEDUP_REMOVED lines=143> */
[----:B0-----:R-:W-:-:S03]  /*25e00*/  HADD2.F32 R11, -RZ, R34.H0_H0 ;  /* 0x20000022ff0b7230 */ /* 0x001fc60000004100 */
[----:B------:R-:W-:-:S04]  /*25e10*/  FFMA.FTZ R28, R5, R17, R28 ;  /* 0x00000011051c7223 */ /* 0x000fc8000001001c */
[----:B------:R-:W-:Y:S01]  /*25e20*/  FFMA.FTZ R28, R5, R11, R28 ;  /* 0x0000000b051c7223 */ /* 0x000fe2000001001c */
[----:B-1----:R-:W-:-:S05]  /*25e30*/  HADD2.F32 R15, -RZ, R40.H0_H0 ;  /* 0x20000028ff0f7230 */ /* 0x002fca0000004100 */
        /* <DEDUP_REMOVED lines=19> */
[----:B------:R-:W-:Y:S02]  /*25f70*/  MOV R10, R12 ;  /* 0x0000000c000a7202 */ /* 0x000fe40000000f00 */
[----:B------:R-:W-:Y:S01]  /*25f80*/  MOV R11, R13 ;  /* 0x0000000d000b7202 */ /* 0x000fe20000000f00 */
[----:B------:R-:W-:Y:S06]  /*25f90*/  @P0 BRA `(.L_x_3646) ;  /* 0xfffffff4005c0947 */ /* 0x000fec000383ffff */
[----:B------:R-:W-:Y:S05]  /*25fa0*/  BSYNC.RECONVERGENT B3 ;  /* 0x0000000000037941 */ /* 0x000fea0003800200 */
.L_x_3645:
[----:B------:R-:W-:Y:S02]  /*25fb0*/  MOV R6, R10 ;  /* 0x0000000a00067202 */ /* 0x000fe40000000f00 */
[----:B------:R-:W-:-:S07]  /*25fc0*/  MOV R7, R11 ;  /* 0x0000000b00077202 */ /* 0x000fce0000000f00 */
.L_x_3644:
[----:B------:R-:W-:Y:S05]  /*25fd0*/  BSYNC.RECONVERGENT B2 ;  /* 0x0000000000027941 */ /* 0x000fea0003800200 */
.L_x_3643:
        /* <DEDUP_REMOVED lines=42> */
[----:B------:R-:W-:Y:S01]  /*26280*/  IMAD.WIDE.U32 R26, R16, UR8, RZ ;  /* 0x00000008101a7c25 */ /* 0x000fe2000f8e00ff */
[----:B------:R-:W-:Y:S01]  /*26290*/  LEA R20, P1, R28, R2, 0x1 ;  /* 0x000000021c147211 */ /* 0x000fe200078208ff */
[----:B------:R1:W3:Y:S01]  /*262a0*/  LDG.E.U16 R18, desc[UR6][R18.64] ;  /* 0x0000000612127981 */ /* 0x0002e2000c1e1500 */
[----:B------:R-:W-:Y:S01]  /*262b0*/  IADD3 R21, PT, PT, R29, R31, RZ ;  /* 0x0000001f1d157210 */ /* 0x000fe20007ffe0ff */
[----:B------:R-:W-:-:S02]  /*262c0*/  IMAD R17, R16, UR9, R17 ;  /* 0x0000000910117c24 */ /* 0x000fc4000f8e0211 */
[----:B------:R-:W-:Y:S01]  /*262d0*/  IMAD R15, R15, UR8, RZ ;  /* 0x000000080f0f7c24 */ /* 0x000fe2000f8e02ff */
[----:B------:R-:W-:Y:S01]  /*262e0*/  LEA.HI.X R21, R28, R3, R21, 0x1, P1 ;  /* 0x000000031c157211 */ /* 0x000fe200008f0c15 */
[----:B0-----:R-:W-:Y:S01]  /*262f0*/  IMAD.WIDE.U32 R24, R14, UR8, RZ ;  /* 0x000000080e187c25 */ /* 0x001fe2000f8e00ff */
[-C--:B------:R-:W-:Y:S01]  /*26300*/  LEA R16, P1, R26, R2.reuse, 0x1 ;  /* 0x000000021a107211 */ /* 0x080fe200078208ff */
[----:B------:R-:W4:Y:S02]  /*26310*/  LDG.E.U16 R22, desc[UR6][R22.64] ;  /* 0x0000000616167981 */ /* 0x000f24000c1e1500 */
        /* <DEDUP_REMOVED lines=24> */
[----:B------:R-:W-:Y:S01]  /*264a0*/  IADD3.X R7, PT, PT, RZ, R7, RZ, P1, !PT ;  /* 0x00000007ff077210 */ /* 0x000fe20000ffe4ff */
[----:B--2---:R-:W-:-:S05]  /*264b0*/  HADD2.F32 R4, -RZ, R4.H0_H0 ;  /* 0x20000004ff047230 */ /* 0x004fca0000004100 */
[----:B------:R-:W-:Y:S01]  /*264c0*/  FFMA.FTZ R4, R5, R4, R48 ;  /* 0x0000000405047223 */ /* 0x000fe20000010030 */
[----:B---3--:R-:W-:-:S05]  /*264d0*/  HADD2.F32 R19, -RZ, R18.H0_H0 ;  /* 0x20000012ff137230 */ /* 0x008fca0000004100 */
[----:B------:R-:W-:Y:S01]  /*264e0*/  FFMA.FTZ R4, R5, R19, R4 ;  /* 0x0000001305047223 */ /* 0x000fe20000010004 */
[----:B----4-:R-:W-:-:S05]  /*264f0*/  HADD2.F32 R17, -RZ, R22.H0_H0 ;  /* 0x20000016ff117230 */ /* 0x010fca0000004100 */
[----:B------:R-:W-:Y:S01]  /*26500*/  FFMA.FTZ R4, R5, R17, R4 ;  /* 0x0000001105047223 */ /* 0x000fe20000010004 */
[----:B-----5:R-:W-:-:S05]  /*26510*/  HADD2.F32 R19, -RZ, R20.H0_H0 ;  /* 0x20000014ff137230 */ /* 0x020fca0000004100 */
[----:B------:R-:W-:Y:S01]  /*26520*/  FFMA.FTZ R4, R5, R19, R4 ;  /* 0x0000001305047223 */ /* 0x000fe20000010004 */
[----:B0-----:R-:W-:Y:S02]  /*26530*/  HADD2.F32 R15, -RZ, R16.H0_H0 ;  /* 0x20000010ff0f7230 */ /* 0x001fe40000004100 */
[----:B-1----:R-:W-:-:S03]  /*26540*/  HADD2.F32 R11, -RZ, R14.H0_H0 ;  /* 0x2000000eff0b7230 */ /* 0x002fc60000004100 */
[----:B------:R-:W-:-:S04]  /*26550*/  FFMA.FTZ R4, R5, R15, R4 ;  /* 0x0000000f05047223 */ /* 0x000fc80000010004 */
[----:B------:R-:W-:Y:S01]  /*26560*/  FFMA.FTZ R4, R5, R11, R4 ;  /* 0x0000000b05047223 */ /* 0x000fe20000010004 */
[----:B------:R-:W-:-:S05]  /*26570*/  HADD2.F32 R13, -RZ, R10.H0_H0 ;  /* 0x2000000aff0d7230 */ /* 0x000fca0000004100 */
[----:B------:R-:W-:Y:S01]  /*26580*/  FFMA.FTZ R4, R5, R13, R4 ;  /* 0x0000000d05047223 */ /* 0x000fe20000010004 */
[----:B------:R-:W-:-:S05]  /*26590*/  HADD2.F32 R11, -RZ, R12.H0_H0 ;  /* 0x2000000cff0b7230 */ /* 0x000fca0000004100 */
[----:B------:R-:W-:-:S07]  /*265a0*/  FFMA.FTZ R48, R5, R11, R4 ;  /* 0x0000000b05307223 */ /* 0x000fce0000010004 */
.L_x_3648:
[----:B------:R-:W-:Y:S05]  /*265b0*/  BSYNC.RECONVERGENT B2 ;  /* 0x0000000000027941 */ /* 0x000fea0003800200 */
.L_x_3647:
        /* <DEDUP_REMOVED lines=51> */
.L_x_3650:
[----:B------:R-:W-:Y:S05]  /*268f0*/  BSYNC.RECONVERGENT B2 ;  /* 0x0000000000027941 */ /* 0x000fea0003800200 */
.L_x_3649:
        /* <DEDUP_REMOVED lines=37> */
.L_x_3642:
[----:B------:R-:W-:Y:S05]  /*26b50*/  BSYNC.RECONVERGENT B1 ;  /* 0x0000000000017941 */ /* 0x000fea0003800200 */
.L_x_3641:
[----:B------:R-:W-:-:S05]  /*26b60*/  F2FP.F16.F32.PACK_AB R48, RZ, R48 ;  /* 0x00000030ff30723e */ /* 0x000fca00000000ff */
[----:B------:R-:W-:Y:S01]  /*26b70*/  STG.E.U16 desc[UR6][R8.64], R48 ;  /* 0x0000003008007986 */ /* 0x000fe2000c101506 */
[----:B------:R-:W-:Y:S05]  /*26b80*/  EXIT ;  /* 0x000000000000794d */ /* 0x000fea0003800000 */
.L_x_3651:
        /* <DEDUP_REMOVED lines=15> */
.L_x_17245:


//--------------------- .text._ZN2at6native73_GLOBAL__N__c8866d80_35_SparseBinaryOpIntersectionKernel_cu_7dd49032_323712apply_kernelILi128ELi8EZNS1_29binary_op_intersection_kernelINS1_5MulOpEblEEvRNS_14TensorIteratorEllRKNS_6TensorEbEUliE_EEviT1_ --------------------------
	.section	.text._ZN2at6native73_GLOBAL__N__c8866d80_35_SparseBinaryOpIntersectionKernel_cu_7dd49032_323712apply_kernelILi128ELi8EZNS1_29binary_op_intersection_kernelINS1_5MulOpEblEEvRNS_14TensorIteratorEllRKNS_6TensorEbEUliE_EEviT1_,"ax",@progbits
	.align	128
.text._ZN2at6native73_GLOBAL__N__c8866d80_35_SparseBinaryOpIntersectionKernel_cu_7dd49032_323712apply_kernelILi128ELi8EZNS1_29binary_op_intersection_kernelINS1_5MulOpEblEEvRNS_14TensorIteratorEllRKNS_6TensorEbEUliE_EEviT1_:
        .type           _ZN2at6native73_GLOBAL__N__c8866d80_35_SparseBinaryOpIntersectionKernel_cu_7dd49032_323712apply_kernelILi128ELi8EZNS1_29binary_op_intersection_kernelINS1_5MulOpEblEEvRNS_14TensorIteratorEllRKNS_6TensorEbEUliE_EEviT1_,@function
        .size           _ZN2at6native73_GLOBAL__N__c8866d80_35_SparseBinaryOpIntersectionKernel_cu_7dd49032_323712apply_kernelILi128ELi8EZNS1_29binary_op_intersection_kernelINS1_5MulOpEblEEvRNS_14TensorIteratorEllRKNS_6TensorEbEUliE_EEviT1_,(.L_x_17246 - _ZN2at6native73_GLOBAL__N__c8866d80_35_SparseBinaryOpIntersectionKernel_cu_7dd49032_323712apply_kernelILi128ELi8EZNS1_29binary_op_intersection_kernelINS1_5MulOpEblEEvRNS_14TensorIteratorEllRKNS_6TensorEbEUliE_EEviT1_)
        .other          _ZN2at6native73_GLOBAL__N__c8866d80_35_SparseBinaryOpIntersectionKernel_cu_7dd49032_323712apply_kernelILi128ELi8EZNS1_29binary_op_intersection_kernelINS1_5MulOpEblEEvRNS_14TensorIteratorEllRKNS_6TensorEbEUliE_EEviT1_,@"STO_CUDA_ENTRY STV_DEFAULT"
_ZN2at6native73_GLOBAL__N__c8866d80_35_SparseBinaryOpIntersectionKernel_cu_7dd49032_323712apply_kernelILi128ELi8EZNS1_29binary_op_intersection_kernelINS1_5MulOpEblEEvRNS_14TensorIteratorEllRKNS_6TensorEbEUliE_EEviT1_:
        /* <DEDUP_REMOVED lines=27> */
[----:B------:R-:W-:Y:S02]  /*01b0*/  PRMT R26, RZ, 0x7610, R26 ;  /* 0x00007610ff1a7816 */ /* 0x000fe4000000001a */
[----:B-----5:R-:W-:-:S04]  /*01c0*/  ISETP.LT.U32.AND P0, PT, R6, 0x1, PT ;  /* 0x000000010600780c */ /* 0x020fc80003f01070 */
[----:B------:R-:W-:-:S04]  /*01d0*/  ISETP.LT.AND.EX P0, PT, R7, RZ, PT, P0 ;  /* 0x000000ff0700720c */ /* 0x000fc80003f01300 */
[----:B------:R-:W-:Y:S02]  /*01e0*/  SEL R11, R6, 0x1, P0 ;  /* 0x00000001060b7807 */ /* 0x000fe40000000000 */
[----:B------:R-:W-:Y:S02]  /*01f0*/  SEL R25, R7, RZ, P0 ;  /* 0x000000ff07197207 */ /* 0x000fe40000000000 */
[----:B------:R-:W-:Y:S01]  /*0200*/  SEL R0, R11, R6, !P1 ;  /* 0x000000060b007207 */ /* 0x000fe20004800000 */
[----:B--2---:R-:W-:Y:S01]  /*0210*/  IMAD R11, R5, UR18, RZ ;  /* 0x00000012050b7c24 */ /* 0x004fe2000f8e02ff */
[----:B------:R-:W-:Y:S02]  /*0220*/  SEL R25, R25, R7, !P1 ;  /* 0x0000000719197207 */ /* 0x000fe40004800000 */
[----:B------:R-:W-:Y:S01]  /*0230*/  ISETP.GE.U32.AND P0, PT, R0, 0x1, PT ;  /* 0x000000010000780c */ /* 0x000fe20003f06070 */
[C---:B------:R-:W-:Y:S02]  /*0240*/  IMAD R11, R4.reuse, UR19, R11 ;  /* 0x00000013040b7c24 */ /* 0x040fe4000f8e020b */
[----:B----4-:R-:W-:Y:S01]  /*0250*/  IMAD.WIDE.U32 R4, R4, UR18, R8 ;  /* 0x0000001204047c25 */ /* 0x010fe2000f8e0008 */
[----:B------:R-:W-:-:S04]  /*0260*/  ISETP.GE.AND.EX P0, PT, R25, RZ, PT, P0 ;  /* 0x000000ff1900720c */ /* 0x000fc80003f06300 */
[----:B------:R-:W-:Y:S02]  /*0270*/  IADD3 R9, PT, PT, R5, R11, RZ ;  /* 0x0000000b05097210 */ /* 0x000fe40007ffe0ff */
[----:B------:R-:W-:-:S07]  /*0280*/  MOV R8, R4 ;  /* 0x0000000400087202 */ /* 0x000fce0000000f00 */
[----:B------:R-:W-:Y:S05]  /*0290*/  @!P0 BRA `(.L_x_3656) ;  /* 0x0000000800d88947 */ /* 0x000fea0003800000 */
[----:B------:R-:W1:Y:S01]  /*02a0*/  LDC.64 R6, c[0x0][0x730] ;  /* 0x0001cc00ff067b82 */ /* 0x000e620000000a00 */
[----:B------:R2:W5:Y:S07]  /*02b0*/  LDG.E.U8 R2, desc[UR6][R8.64] ;  /* 0x0000000608027981 */ /* 0x00056e000c1e1100 */
[----:B------:R-:W3:Y:S01]  /*02c0*/  LDC.64 R4, c[0x0][0x748] ;  /* 0x0001d200ff047b82 */ /* 0x000ee20000000a00 */
[----:B-1----:R-:W3:Y:S01]  /*02d0*/  LDG.E.64 R6, desc[UR6][R6.64] ;  /* 0x0000000606067981 */ /* 0x002ee2000c1e1b00 */
[----:B------:R-:W-:-:S04]  /*02e0*/  ISETP.GE.U32.AND P0, PT, R0, 0x8, PT ;  /* 0x000000080000780c */ /* 0x000fc80003f06070 */
[----:B------:R-:W-:Y:S02]  /*02f0*/  ISETP.GE.U32.AND.EX P0, PT, R25, RZ, PT, P0 ;  /* 0x000000ff1900720c */ /* 0x000fe40003f06100 */
[----:B------:R-:W-:Y:S02]  /*0300*/  LOP3.LUT R24, R0, 0x7, RZ, 0xc0, !PT ;  /* 0x0000000700187812 */ /* 0x000fe400078ec0ff */
[----:B------:R-:W-:Y:S02]  /*0310*/  PRMT R26, RZ, 0x7610, R26 ;  /* 0x00007610ff1a7816 */ /* 0x000fe4000000001a */
[----:B---3--:R-:W-:-:S04]  /*0320*/  LEA R4, P1, R6, R4, 0x3 ;  /* 0x0000000406047211 */ /* 0x008fc800078218ff */
[----:B------:R-:W-:-:S03]  /*0330*/  LEA.HI.X R5, R6, R5, R7, 0x3, P1 ;  /* 0x0000000506057211 */ /* 0x000fc600008f1c07 */
[----:B--2---:R-:W-:Y:S06]  /*0340*/  @!P0 BRA `(.L_x_3657) ;  /* 0x00000004003c8947 */ /* 0x004fec0003800000 */
[----:B------:R-:W1:Y:S01]  /*0350*/  LDC.64 R6, c[0x0][0x728] ;  /* 0x0001ca00ff067b82 */ /* 0x000e620000000a00 */
[----:B------:R-:W-:Y:S01]  /*0360*/  LOP3.LUT R25, R25, 0x7fffffff, RZ, 0xc0, !PT ;  /* 0x7fffffff19197812 */ /* 0x000fe200078ec0ff */
[----:B------:R-:W2:Y:S01]  /*0370*/  LDCU.64 UR18, c[0x0][0x758] ;  /* 0x0000eb00ff1277ac */ /* 0x000ea20008000a00 */
[----:B------:R-:W-:Y:S02]  /*0380*/  LOP3.LUT R27, R0, 0xfffffff8, RZ, 0xc0, !PT ;  /* 0xfffffff8001b7812 */ /* 0x000fe400078ec0ff */
[----:B------:R-:W-:-:S07]  /*0390*/  PRMT R26, RZ, 0x7610, R26 ;  /* 0x00007610ff1a7816 */ /* 0x000fce000000001a */
.L_x_3658:
[----:B------:R-:W-:Y:S01]  /*03a0*/  MOV R8, R4 ;  /* 0x0000000400087202 */ /* 0x000fe20000000f00 */
[----:B------:R-:W-:-:S05]  /*03b0*/  IMAD.MOV.U32 R9, RZ, RZ, R5 ;  /* 0x000000ffff097224 */ /* 0x000fca00078e0005 */
[----:B------:R-:W2:Y:S04]  /*03c0*/  LDG.E.64 R22, desc[UR6][R8.64] ;  /* 0x0000000608167981 */ /* 0x000ea8000c1e1b00 */
[----:B------:R-:W3:Y:S04]  /*03d0*/  LDG.E.64 R18, desc[UR6][R8.64+0x8] ;  /* 0x0000080608127981 */ /* 0x000ee8000c1e1b00 */
[----:B------:R-:W4:Y:S04]  /*03e0*/  LDG.E.64 R14, desc[UR6][R8.64+0x18] ;  /* 0x00001806080e7981 */ /* 0x000f28000c1e1b00 */
[----:B------:R-:W4:Y:S04]  /*03f0*/  LDG.E.64 R20, desc[UR6][R8.64+0x10] ;  /* 0x0000100608147981 */ /* 0x000f28000c1e1b00 */
[----:B------:R-:W4:Y:S04]  /*0400*/  LDG.E.64 R10, desc[UR6][R8.64+0x20] ;  /* 0x00002006080a7981 */ /* 0x000f28000c1e1b00 */
[----:B------:R-:W4:Y:S04]  /*0410*/  LDG.E.64 R16, desc[UR6][R8.64+0x28] ;  /* 0x0000280608107981 */ /* 0x000f28000c1e1b00 */
[----:B------:R-:W4:Y:S04]  /*0420*/  LDG.E.64 R4, desc[UR6][R8.64+0x30] ;  /* 0x0000300608047981 */ /* 0x000f28000c1e1b00 */
[----:B------:R-:W4:Y:S01]  /*0430*/  LDG.E.64 R12, desc[UR6][R8.64+0x38] ;  /* 0x00003806080c7981 */ /* 0x000f22000c1e1b00 */
[----:B--2---:R-:W-:-:S04]  /*0440*/  IMAD R23, R23, UR18, RZ ;  /* 0x0000001217177c24 */ /* 0x004fc8000f8e02ff */
[C---:B------:R-:W-:Y:S02]  /*0450*/  IMAD R29, R22.reuse, UR19, R23 ;  /* 0x00000013161d7c24 */ /* 0x040fe4000f8e0217 */
[----:B-1----:R-:W-:-:S04]  /*0460*/  IMAD.WIDE.U32 R22, R22, UR18, R6 ;  /* 0x0000001216167c25 */ /* 0x002fc8000f8e0006 */
[----:B---3--:R-:W-:Y:S01]  /*0470*/  IMAD R33, R19, UR18, RZ ;  /* 0x0000001213217c24 */ /* 0x008fe2000f8e02ff */
[----:B------:R-:W-:Y:S01]  /*0480*/  IADD3 R23, PT, PT, R23, R29, RZ ;  /* 0x0000001d17177210 */ /* 0x000fe20007ffe0ff */
[----:B----4-:R-:W-:Y:S02]  /*0490*/  IMAD R15, R15, UR18, RZ ;  /* 0x000000120f0f7c24 */ /* 0x010fe4000f8e02ff */
[C---:B------:R-:W-:Y:S02]  /*04a0*/  IMAD R33, R18.reuse, UR19, R33 ;  /* 0x0000001312217c24 */ /* 0x040fe4000f8e0221 */
[----:B------:R-:W-:Y:S01]  /*04b0*/  IMAD R31, R21, UR18, RZ ;  /* 0x00000012151f7c24 */ /* 0x000fe2000f8e02ff */
[----:B------:R1:W2:Y:S01]  /*04c0*/  LDG.E.U8 R22, desc[UR6][R22.64] ;  /* 0x0000000616167981 */ /* 0x0002a2000c1e1100 */
[----:B------:R-:W-:-:S04]  /*04d0*/  IMAD.WIDE.U32 R18, R18, UR18, R6 ;  /* 0x0000001212127c25 */ /* 0x000fc8000f8e0006 */
[C---:B------:R-:W-:Y:S02]  /*04e0*/  IMAD R29, R14.reuse, UR19, R15 ;  /* 0x000000130e1d7c24 */ /* 0x040fe4000f8e020f */
[----:B------:R-:W-:Y:S01]  /*04f0*/  IMAD.WIDE.U32 R14, R14, UR18, R6 ;  /* 0x000000120e0e7c25 */ /* 0x000fe2000f8e0006 */
[----:B------:R-:W-:-:S03]  /*0500*/  IADD3 R19, PT, PT, R19, R33, RZ ;  /* 0x0000002113137210 */ /* 0x000fc60007ffe0ff */
[C---:B------:R-:W-:Y:S02]  /*0510*/  IMAD R31, R20.reuse, UR19, R31 ;  /* 0x00000013141f7c24 */ /* 0x040fe4000f8e021f */
[----:B------:R-:W-:Y:S01]  /*0520*/  IMAD R11, R11, UR18, RZ ;  /* 0x000000120b0b7c24 */ /* 0x000fe2000f8e02ff */
[----:B------:R3:W4:Y:S01]  /*0530*/  LDG.E.U8 R18, desc[UR6][R18.64] ;  /* 0x0000000612127981 */ /* 0x000722000c1e1100 */
[----:B------:R-:W-:Y:S02]  /*0540*/  IMAD R17, R17, UR18, RZ ;  /* 0x0000001211117c24 */ /* 0x000fe4000f8e02ff */
[----:B------:R-:W-:-:S04]  /*0550*/  IMAD.WIDE.U32 R20, R20, UR18, R6 ;  /* 0x0000001214147c25 */ /* 0x000fc8000f8e0006 */
[----:B------:R-:W-:Y:S02]  /*0560*/  IMAD.IADD R15, R15, 0x1, R29 ;  /* 0x000000010f0f7824 */ /* 0x000fe400078e021d */
[----:B------:R-:W-:Y:S02]  /*0570*/  IMAD R5, R5, UR18, RZ ;  /* 0x0000001205057c24 */ /* 0x000fe4000f8e02ff */
[----:B------:R-:W-:Y:S02]  /*0580*/  IMAD R29, R10, UR19, R11 ;  /* 0x000000130a1d7c24 */ /* 0x000fe4000f8e020b */
[----:B-1----:R-:W-:Y:S01]  /*0590*/  IMAD R23, R16, UR19, R17 ;  /* 0x0000001310177c24 */ /* 0x002fe2000f8e0211 */
[----:B------:R-:W-:Y:S01]  /*05a0*/  IADD3 R21, PT, PT, R21, R31, RZ ;  /* 0x0000001f15157210 */ /* 0x000fe20007ffe0ff */
[--C-:B------:R-:W-:Y:S01]  /*05b0*/  IMAD.WIDE.U32 R10, R10, UR18, R6.reuse ;  /* 0x000000120a0a7c25 */ /* 0x100fe2000f8e0006 */
[----:B------:R1:W4:Y:S03]  /*05c0*/  LDG.E.U8 R14, desc[UR6][R14.64] ;  /* 0x000000060e0e7981 */ /* 0x000326000c1e1100 */
[----:B------:R-:W-:-:S04]  /*05d0*/  IMAD.WIDE.U32 R16, R16, UR18, R6 ;  /* 0x0000001210107c25 */ /* 0x000fc8000f8e0006 */
[----:B------:R-:W-:Y:S02]  /*05e0*/  IMAD R13, R13, UR18, RZ ;  /* 0x000000120d0d7c24 */ /* 0x000fe4000f8e02ff */
[C---:B---3--:R-:W-:Y:S01]  /*05f0*/  IMAD R19, R4.reuse, UR19, R5 ;  /* 0x0000001304137c24 */ /* 0x048fe2000f8e0205 */
[----:B------:R-:W3:Y:S01]  /*0600*/  LDG.E.U8 R20, desc[UR6][R20.64] ;  /* 0x0000000614147981 */ /* 0x000ee2000c1e1100 */
[----:B------:R-:W-:Y:S01]  /*0610*/  IMAD.WIDE.U32 R4, R4, UR18, R6 ;  /* 0x0000001204047c25 */ /* 0x000fe2000f8e0006 */
[----:B------:R-:W-:Y:S02]  /*0620*/  IADD3 R11, PT, PT, R11, R29, RZ ;  /* 0x0000001d0b0b7210 */ /* 0x000fe40007ffe0ff */
[----:B------:R-:W-:Y:S01]  /*0630*/  IADD3 R17, PT, PT, R17, R23, RZ ;  /* 0x0000001711117210 */ /* 0x000fe20007ffe0ff */
[C---:B-1----:R-:W-:Y:S02]  /*0640*/  IMAD R15, R12.reuse, UR19, R13 ;  /* 0x000000130c0f7c24 */ /* 0x042fe4000f8e020d */
[----:B------:R-:W-:Y:S01]  /*0650*/  IMAD.WIDE.U32 R12, R12, UR18, R6 ;  /* 0x000000120c0c7c25 */ /* 0x000fe2000f8e0006 */
[----:B------:R-:W-:Y:S01]  /*0660*/  IADD3 R5, PT, PT, R5, R19, RZ ;  /* 0x0000001305057210 */ /* 0x000fe20007ffe0ff */
[----:B------:R-:W3:Y:S02]  /*0670*/  LDG.E.U8 R10, desc[UR6][R10.64] ;  /* 0x000000060a0a7981 */ /* 0x000ee4000c1e1100 */
[----:B------:R-:W-:-:S02]  /*0680*/  IMAD.IADD R13, R13, 0x1, R15 ;  /* 0x000000010d0d7824 */ /* 0x000fc400078e020f */
[----:B------:R-:W3:Y:S04]  /*0690*/  LDG.E.U8 R16, desc[UR6][R16.64] ;  /* 0x0000000610107981 */ /* 0x000ee8000c1e1100 */
[----:B------:R-:W3:Y:S04]  /*06a0*/  LDG.E.U8 R4, desc[UR6][R4.64] ;  /* 0x0000000604047981 */ /* 0x000ee8000c1e1100 */
[----:B------:R-:W3:Y:S01]  /*06b0*/  LDG.E.U8 R12, desc[UR6][R12.64] ;  /* 0x000000060c0c7981 */ /* 0x000ee2000c1e1100 */
[----:B-----5:R-:W-:Y:S02]  /*06c0*/  ISETP.NE.AND P4, PT, R2, RZ, PT ;  /* 0x000000ff0200720c */ /* 0x020fe40003f85270 */
[----:B------:R-:W-:-:S02]  /*06d0*/  LOP3.LUT R26, R26, 0xff, RZ, 0xc0, !PT ;  /* 0x000000ff1a1a7812 */ /* 0x000fc400078ec0ff */
[----:B--2---:R-:W-:-:S04]  /*06e0*/  ISETP.NE.AND P0, PT, R22, RZ, P4 ;  /* 0x000000ff1600720c */ /* 0x004fc80002705270 */
[----:B------:R-:W-:-:S04]  /*06f0*/  SEL R15, RZ, 0xffffffff, !P0 ;  /* 0xffffffffff0f7807 */ /* 0x000fc80004000000 */
[----:B------:R-:W-:Y:S02]  /*0700*/  LOP3.LUT R15, R15, 0xff, RZ, 0xc0, !PT ;  /* 0x000000ff0f0f7812 */ /* 0x000fe400078ec0ff */
[----:B----4-:R-:W-:-:S04]  /*0710*/  ISETP.NE.AND P0, PT, R18, RZ, P4 ;  /* 0x000000ff1200720c */ /* 0x010fc80002705270 */
[----:B------:R-:W-:Y:S02]  /*0720*/  ISETP.NE.OR P0, PT, R26, R15, P0 ;  /* 0x0000000f1a00720c */ /* 0x000fe40000705670 */
[----:B------:R-:W-:Y:S02]  /*0730*/  ISETP.NE.AND P5, PT, R14, RZ, P4 ;  /* 0x000000ff0e00720c */ /* 0x000fe400027a5270 */
[----:B---3--:R-:W-:-:S04]  /*0740*/  ISETP.NE.AND P2, PT, R20, RZ, P4 ;  /* 0x000000ff1400720c */ /* 0x008fc80002745270 */
[----:B------:R-:W-:Y:S02]  /*0750*/  PLOP3.LUT P2, PT, P5, P0, P2, 0xfe, 0x0 ;  /* 0x000000000000781c */ /* 0x000fe40002f41f26 */
[----:B------:R-:W-:Y:S02]  /*0760*/  IADD3 R27, P5, PT, R27, -0x8, RZ ;  /* 0xfffffff81b1b7810 */ /* 0x000fe40007fbe0ff */
[----:B------:R-:W-:Y:S02]  /*0770*/  ISETP.NE.AND P3, PT, R10, RZ, P4 ;  /* 0x000000ff0a00720c */ /* 0x000fe40002765270 */
[----:B------:R-:W-:Y:S02]  /*0780*/  ISETP.NE.AND P1, PT, R16, RZ, P4 ;  /* 0x000000ff1000720c */ /* 0x000fe40002725270 */
[----:B------:R-:W-:Y:S02]  /*0790*/  IADD3.X R25, PT, PT, R25, -0x1, RZ, P5, !PT ;  /* 0xffffffff19197810 */ /* 0x000fe40002ffe4ff */
[----:B------:R-:W-:-:S02]  /*07a0*/  ISETP.NE.AND P0, PT, R4, RZ, P4 ;  /* 0x000000ff0400720c */ /* 0x000fc40002705270 */
[----:B------:R-:W-:Y:S02]  /*07b0*/  PLOP3.LUT P1, PT, P1, P2, P3, 0xfe, 0x0 ;  /* 0x000000000000781c */ /* 0x000fe40000f25f36 */
[----:B------:R-:W-:Y:S02]  /*07c0*/  ISETP.NE.AND P4, PT, R12, RZ, P4 ;  /* 0x000000ff0c00720c */ /* 0x000fe40002785270 */
[----:B------:R-:W-:Y:S02]  /*07d0*/  ISETP.NE.U32.AND P3, PT, R27, RZ, PT ;  /* 0x000000ff1b00720c */ /* 0x000fe40003f65070 */
[----:B------:R-:W-:Y:S02]  /*07e0*/  PLOP3.LUT P0, PT, P4, P1, P0, 0xfe, 0x0 ;  /* 0x000000000000781c */ /* 0x000fe40002703f06 */
[----:B------:R-:W-:Y:S02]  /*07f0*/  ISETP.NE.AND.EX P1, PT, R25, RZ, PT, P3 ;  /* 0x000000ff1900720c */ /* 0x000fe40003f25330 */
[----:B------:R-:W-:-:S02]  /*0800*/  IADD3 R4, P2, PT, R8, 0x40, RZ ;  /* 0x0000004008047810 */ /* 0x000fc40007f5e0ff */
[----:B------:R-:W-:Y:S02]  /*0810*/  SEL R26, RZ, 0x1, !P0 ;  /* 0x00000001ff1a7807 */ /* 0x000fe40004000000 */
[----:B------:R-:W-:-:S07]  /*0820*/  IADD3.X R5, PT, PT, RZ, R9, RZ, P2, !PT ;  /* 0x00000009ff057210 */ /* 0x000fce00017fe4ff */
[----:B------:R-:W-:Y:S05]  /*0830*/  @P1 BRA `(.L_x_3658) ;  /* 0xfffffff800d81947 */ /* 0x000fea000383ffff */
.L_x_3657:
        /* <DEDUP_REMOVED lines=14> */
[----:B------:R-:W4:Y:S01]  /*0920*/  LDG.E.64 R8, desc[UR6][R4.64+0x18] ;  /* 0x0000180604087981 */ /* 0x000f22000c1e1b00 */
[----:B--2---:R-:W-:-:S02]  /*0930*/  IMAD R15, R15, UR18, RZ ;  /* 0x000000120f0f7c24 */ /* 0x004fc4000f8e02ff */
[----:B---3--:R-:W-:Y:S02]  /*0940*/  IMAD R13, R13, UR18, RZ ;  /* 0x000000120d0d7c24 */ /* 0x008fe4000f8e02ff */
[C---:B------:R-:W-:Y:S02]  /*0950*/  IMAD R17, R14.reuse, UR19, R15 ;  /* 0x000000130e117c24 */ /* 0x040fe4000f8e020f */
[----:B-1----:R-:W-:-:S04]  /*0960*/  IMAD.WIDE.U32 R14, R14, UR18, R6 ;  /* 0x000000120e0e7c25 */ /* 0x002fc8000f8e0006 */
[----:B----4-:R-:W-:Y:S01]  /*0970*/  IMAD R11, R11, UR18, RZ ;  /* 0x000000120b0b7c24 */ /* 0x010fe2000f8e02ff */
[----:B------:R-:W-:Y:S01]  /*0980*/  IADD3 R15, PT, PT, R15, R17, RZ ;  /* 0x000000110f0f7210 */ /* 0x000fe20007ffe0ff */
[C---:B------:R-:W-:Y:S02]  /*0990*/  IMAD R19, R12.reuse, UR19, R13 ;  /* 0x000000130c137c24 */ /* 0x040fe4000f8e020d */
[----:B------:R-:W-:Y:S02]  /*09a0*/  IMAD.WIDE.U32 R12, R12, UR18, R6 ;  /* 0x000000120c0c7c25 */ /* 0x000fe4000f8e0006 */
[----:B------:R-:W2:Y:S02]  /*09b0*/  LDG.E.U8 R14, desc[UR6][R14.64] ;  /* 0x000000060e0e7981 */ /* 0x000ea4000c1e1100 */
[----:B------:R-:W-:Y:S01]  /*09c0*/  IMAD R21, R9, UR18, RZ ;  /* 0x0000001209157c24 */ /* 0x000fe2000f8e02ff */
[----:B------:R-:W-:Y:S01]  /*09d0*/  IADD3 R13, PT, PT, R13, R19, RZ ;  /* 0x000000130d0d7210 */ /* 0x000fe20007ffe0ff */
[----:B------:R-:W-:-:S02]  /*09e0*/  IMAD R9, R10, UR19, R11 ;  /* 0x000000130a097c24 */ /* 0x000fc4000f8e020b */
[--C-:B------:R-:W-:Y:S02]  /*09f0*/  IMAD.WIDE.U32 R10, R10, UR18, R6.reuse ;  /* 0x000000120a0a7c25 */ /* 0x100fe4000f8e0006 */
[----:B------:R-:W3:Y:S02]  /*0a00*/  LDG.E.U8 R12, desc[UR6][R12.64] ;  /* 0x000000060c0c7981 */ /* 0x000ee4000c1e1100 */
[----:B------:R-:W-:-:S04]  /*0a10*/  IMAD.WIDE.U32 R6, R8, UR18, R6 ;  /* 0x0000001208067c25 */ /* 0x000fc8000f8e0006 */
[----:B------:R-:W-:Y:S02]  /*0a20*/  IMAD R21, R8, UR19, R21 ;  /* 0x0000001308157c24 */ /* 0x000fe4000f8e0215 */
[----:B------:R-:W-:-:S03]  /*0a30*/  IMAD.IADD R11, R11, 0x1, R9 ;  /* 0x000000010b0b7824 */ /* 0x000fc600078e0209 */
[----:B------:R-:W-:Y:S02]  /*0a40*/  IADD3 R7, PT, PT, R7, R21, RZ ;  /* 0x0000001507077210 */ /* 0x000fe40007ffe0ff */
[----:B------:R-:W4:Y:S04]  /*0a50*/  LDG.E.U8 R10, desc[UR6][R10.64] ;  /* 0x000000060a0a7981 */ /* 0x000f28000c1e1100 */
[----:B------:R-:W4:Y:S01]  /*0a60*/  LDG.E.U8 R6, desc[UR6][R6.64] ;  /* 0x0000000606067981 */ /* 0x000f22000c1e1100 */
[----:B-----5:R-:W-:Y:S02]  /*0a70*/  ISETP.NE.AND P3, PT, R2, RZ, PT ;  /* 0x000000ff0200720c */ /* 0x020fe40003f65270 */
[----:B------:R-:W-:Y:S02]  /*0a80*/  PRMT R9, R26, 0x9910, RZ ;  /* 0x000099101a097816 */ /* 0x000fe400000000ff */
[----:B--2---:R-:W-:-:S04]  /*0a90*/  ISETP.NE.AND P2, PT, R14, RZ, P3 ;  /* 0x000000ff0e00720c */ /* 0x004fc80001f45270 */
[----:B------:R-:W-:Y:S02]  /*0aa0*/  SEL R8, RZ, 0xffffffff, !P2 ;  /* 0xffffffffff087807 */ /* 0x000fe40005000000 */
[----:B---3--:R-:W-:-:S04]  /*0ab0*/  ISETP.NE.AND P1, PT, R12, RZ, P3 ;  /* 0x000000ff0c00720c */ /* 0x008fc80001f25270 */
[----:B------:R-:W-:Y:S02]  /*0ac0*/  ISETP.NE.OR P1, PT, R9, R8, P1 ;  /* 0x000000080900720c */ /* 0x000fe40000f25670 */
[----:B----4-:R-:W-:Y:S02]  /*0ad0*/  ISETP.NE.AND P2, PT, R10, RZ, P3 ;  /* 0x000000ff0a00720c */ /* 0x010fe40001f45270 */
[----:B------:R-:W-:-:S04]  /*0ae0*/  ISETP.NE.AND P3, PT, R6, RZ, P3 ;  /* 0x000000ff0600720c */ /* 0x000fc80001f65270 */
[----:B------:R-:W-:Y:S02]  /*0af0*/  PLOP3.LUT P1, PT, P3, P1, P2, 0xfe, 0x0 ;  /* 0x000000000000781c */ /* 0x000fe40001f23f26 */
[----:B------:R-:W-:Y:S02]  /*0b00*/  IADD3 R4, P2, PT, R4, 0x20, RZ ;  /* 0x0000002004047810 */ /* 0x000fe40007f5e0ff */
[----:B------:R-:W-:Y:S02]  /*0b10*/  SEL R26, RZ, 0x1, !P1 ;  /* 0x00000001ff1a7807 */ /* 0x000fe40004800000 */
[----:B------:R-:W-:-:S09]  /*0b20*/  IADD3.X R5, PT, PT, RZ, R5, RZ, P2, !PT ;  /* 0x00000005ff057210 */ /* 0x000fd200017fe4ff */
.L_x_3659:
        /* <DEDUP_REMOVED lines=13> */
[----:B------:R-:W-:Y:S02]  /*0c00*/  IMAD R7, R6, UR19, R7 ;  /* 0x0000001306077c24 */ /* 0x000fe4000f8e0207 */
[----:B---3--:R-:W-:Y:S02]  /*0c10*/  IMAD R13, R13, UR18, RZ ;  /* 0x000000120d0d7c24 */ /* 0x008fe4000f8e02ff */
[----:B------:R-:W-:Y:S01]  /*0c20*/  IMAD.WIDE.U32 R8, R12, UR18, R8 ;  /* 0x000000120c087c25 */ /* 0x000fe2000f8e0008 */
[----:B------:R-:W-:-:S03]  /*0c30*/  IADD3 R11, PT, PT, R11, R7, RZ ;  /* 0x000000070b0b7210 */ /* 0x000fc60007ffe0ff */
[----:B------:R-:W-:Y:S02]  /*0c40*/  IMAD R13, R12, UR19, R13 ;  /* 0x000000130c0d7c24 */ /* 0x000fe4000f8e020d */
[----:B------:R-:W2:Y:S02]  /*0c50*/  LDG.E.U8 R10, desc[UR6][R10.64] ;  /* 0x000000060a0a7981 */ /* 0x000ea4000c1e1100 */
[----:B------:R-:W-:-:S05]  /*0c60*/  IMAD.IADD R9, R9, 0x1, R13 ;  /* 0x0000000109097824 */ /* 0x000fca00078e020d */
[----:B------:R-:W3:Y:S01]  /*0c70*/  LDG.E.U8 R8, desc[UR6][R8.64] ;  /* 0x0000000608087981 */ /* 0x000ee2000c1e1100 */
[----:B-----5:R-:W-:Y:S02]  /*0c80*/  ISETP.NE.AND P1, PT, R2, RZ, PT ;  /* 0x000000ff0200720c */ /* 0x020fe40003f25270 */
[----:B------:R-:W-:Y:S02]  /*0c90*/  PRMT R7, R26, 0x9910, RZ ;  /* 0x000099101a077816 */ /* 0x000fe400000000ff */
[----:B--2---:R-:W-:-:S04]  /*0ca0*/  ISETP.NE.AND P2, PT, R10, RZ, P1 ;  /* 0x000000ff0a00720c */ /* 0x004fc80000f45270 */
[----:B------:R-:W-:Y:S02]  /*0cb0*/  SEL R0, RZ, 0xffffffff, !P2 ;  /* 0xffffffffff007807 */ /* 0x000fe40005000000 */
[----:B---3--:R-:W-:Y:S02]  /*0cc0*/  ISETP.NE.AND P1, PT, R8, RZ, P1 ;  /* 0x000000ff0800720c */ /* 0x008fe40000f25270 */
[----:B------:R-:W-:Y:S02]  /*0cd0*/  IADD3 R4, P2, PT, R4, 0x10, RZ ;  /* 0x0000001004047810 */ /* 0x000fe40007f5e0ff */
[----:B------:R-:W-:Y:S02]  /*0ce0*/  ISETP.NE.OR P1, PT, R7, R0, P1 ;  /* 0x000000000700720c */ /* 0x000fe40000f25670 */
[----:B------:R-:W-:Y:S02]  /*0cf0*/  IADD3.X R5, PT, PT, RZ, R5, RZ, P2, !PT ;  /* 0x00000005ff057210 */ /* 0x000fe400017fe4ff */
[----:B------:R-:W-:-:S09]  /*0d00*/  SEL R26, RZ, 0x1, !P1 ;  /* 0x00000001ff1a7807 */ /* 0x000fd20004800000 */
.L_x_3660:
[----:B------:R-:W-:Y:S05]  /*0d10*/  @P0 BRA `(.L_x_3656) ;  /* 0x0000000000380947 */ /* 0x000fea0003800000 */
        /* <DEDUP_REMOVED lines=10> */
[----:B-----5:R-:W-:-:S04]  /*0dc0*/  ISETP.NE.AND P0, PT, R2, RZ, P0 ;  /* 0x000000ff0200720c */ /* 0x020fc80000705270 */
[----:B------:R-:W-:-:S04]  /*0dd0*/  SEL R0, RZ, 0xffffffff, !P0 ;  /* 0xffffffffff007807 */ /* 0x000fc80004000000 */
[----:B------:R-:W-:-:S04]  /*0de0*/  ISETP.NE.AND P0, PT, R5, R0, PT ;  /* 0x000000000500720c */ /* 0x000fc80003f05270 */
[----:B------:R-:W-:-:S09]  /*0df0*/  SEL R26, RZ, 0x1, !P0 ;  /* 0x00000001ff1a7807 */ /* 0x000fd20004000000 */
.L_x_3656:
[----:B------:R-:W1:Y:S01]  /*0e00*/  LDC.64 R4, c[0x0][0x710] ;  /* 0x0001c400ff047b82 */ /* 0x000e620000000a00 */
[----:B------:R-:W-:-:S04]  /*0e10*/  IADD3 R3, PT, PT, R3, 0x80, RZ ;  /* 0x0000008003037810 */ /* 0x000fc80007ffe0ff */
[----:B------:R-:W-:Y:S01]  /*0e20*/  ISETP.GE.AND P0, PT, R3, UR4, PT ;  /* 0x0000000403007c0c */ /* 0x000fe2000bf06270 */
[----:B-1----:R1:W-:-:S12]  /*0e30*/  STG.E.U8 desc[UR6][R4.64], R26 ;  /* 0x0000001a04007986 */ /* 0x0023d8000c101106 */
[----:B------:R-:W-:Y:S05]  /*0e40*/  @P0 BRA `(.L_x_3661) ;  /* 0x0000001800840947 */ /* 0x000fea0003800000 */
[----:B------:R-:W2:Y:S01]  /*0e50*/  LDC.64 R6, c[0x0][0x738] ;  /* 0x0001ce00ff067b82 */ /* 0x000ea20000000a00 */
[----:B------:R-:W3:Y:S07]  /*0e60*/  LDCU.64 UR18, c[0x0][0x740] ;  /* 0x0000e800ff1277ac */ /* 0x000eee0008000a00 */
[----:B-1----:R-:W1:Y:S08]  /*0e70*/  LDC.64 R4, c[0x0][0x720] ;  /* 0x0001c800ff047b82 */ /* 0x002e700000000a00 */
[----:B------:R-:W4:Y:S01]  /*0e80*/  LDC.64 R8, c[0x0][0x718] ;  /* 0x0001c600ff087b82 */ /* 0x000f220000000a00 */
[----:B--2---:R-:W2:Y:S04]  /*0e90*/  LDG.E.64 R6, desc[UR6][R6.64] ;  /* 0x0000000606067981 */ /* 0x004ea8000c1e1b00 */
[----:B-1----:R-:W3:Y:S01]  /*0ea0*/  LDG.E.64 R4, desc[UR6][R4.64] ;  /* 0x0000000604047981 */ /* 0x002ee2000c1e1b00 */
[----:B------:R-:W-:-:S02]  /*0eb0*/  ISETP.NE.AND P1, PT, RZ, UR5, PT ;  /* 0x00000005ff007c0c */ /* 0x000fc4000bf25270 */
[----:B------:R-:W-:Y:S02]  /*0ec0*/  PRMT R26, RZ, 0x7610, R26 ;  /* 0x00007610ff1a7816 */ /* 0x000fe4000000001a */
[----:B--2---:R-:W-:-:S04]  /*0ed0*/  ISETP.LT.U32.AND P0, PT, R6, 0x1, PT ;  /* 0x000000010600780c */ /* 0x004fc80003f01070 */
[----:B------:R-:W-:-:S04]  /*0ee0*/  ISETP.LT.AND.EX P0, PT, R7, RZ, PT, P0 ;  /* 0x000000ff0700720c */ /* 0x000fc80003f01300 */
[----:B------:R-:W-:Y:S02]  /*0ef0*/  SEL R11, R6, 0x1, P0 ;  /* 0x00000001060b7807 */ /* 0x000fe40000000000 */
[----:B------:R-:W-:Y:S02]  /*0f00*/  SEL R25, R7, RZ, P0 ;  /* 0x000000ff07197207 */ /* 0x000fe40000000000 */
[----:B------:R-:W-:Y:S01]  /*0f10*/  SEL R0, R11, R6, !P1 ;  /* 0x000000060b007207 */ /* 0x000fe20004800000 */
[----:B---3--:R-:W-:Y:S01]  /*0f20*/  IMAD R11, R5, UR18, RZ ;  /* 0x00000012050b7c24 */ /* 0x008fe2000f8e02ff */
[----:B------:R-:W-:Y:S02]  /*0f30*/  SEL R25, R25, R7, !P1 ;  /* 0x0000000719197207 */ /* 0x000fe40004800000 */
[----:B------:R-:W-:Y:S01]  /*0f40*/  ISETP.GE.U32.AND P0, PT, R0, 0x1, PT ;  /* 0x000000010000780c */ /* 0x000fe20003f06070 */
[C---:B------:R-:W-:Y:S02]  /*0f50*/  IMAD R11, R4.reuse, UR19, R11 ;  /* 0x00000013040b7c24 */ /* 0x040fe4000f8e020b */
[----:B----4-:R-:W-:Y:S01]  /*0f60*/  IMAD.WIDE.U32 R4, R4, UR18, R8 ;  /* 0x0000001204047c25 */ /* 0x010fe2000f8e0008 */
[----:B------:R-:W-:-:S03]  /*0f70*/  ISETP.GE.AND.EX P0, PT, R25, RZ, PT, P0 ;  /* 0x000000ff1900720c */ /* 0x000fc60003f06300 */
[----:B------:R-:W-:Y:S01]  /*0f80*/  IMAD.IADD R9, R5, 0x1, R11 ;  /* 0x0000000105097824 */ /* 0x000fe200078e020b */
[----:B------:R-:W-:-:S09]  /*0f90*/  MOV R8, R4 ;  /* 0x0000000400087202 */ /* 0x000fd20000000f00 */
[----:B------:R-:W-:Y:S05]  /*0fa0*/  @!P0 BRA `(.L_x_3662) ;  /* 0x0000000800d88947 */ /* 0x000fea0003800000 */
[----:B------:R-:W1:Y:S01]  /*0fb0*/  LDC.64 R6, c[0x0][0x730] ;  /* 0x0001cc00ff067b82 */ /* 0x000e620000000a00 */
[----:B-----5:R2:W5:Y:S07]  /*0fc0*/  LDG.E.U8 R2, desc[UR6][R8.64] ;  /* 0x0000000608027981 */ /* 0x02056e000c1e1100 */
        /* <DEDUP_REMOVED lines=14> */
.L_x_3664:
[----:B------:R-:W-:Y:S02]  /*10b0*/  MOV R8, R4 ;  /* 0x0000000400087202 */ /* 0x000fe40000000f00 */
[----:B------:R-:W-:-:S05]  /*10c0*/  MOV R9, R5 ;  /* 0x0000000500097202 */ /* 0x000fca0000000f00 */
        /* <DEDUP_REMOVED lines=11> */
[----:B---3--:R-:W-:Y:S02]  /*1180*/  IMAD R33, R19, UR18, RZ ;  /* 0x0000001213217c24 */ /* 0x008fe4000f8e02ff */
[----:B----4-:R-:W-:Y:S02]  /*1190*/  IMAD R15, R15, UR18, RZ ;  /* 0x000000120f0f7c24 */ /* 0x010fe4000f8e02ff */
[----:B------:R-:W-:Y:S02]  /*11a0*/  IMAD.IADD R23, R23, 0x1, R29 ;  /* 0x0000000117177824 */ /* 0x000fe400078e021d */
        /* <DEDUP_REMOVED lines=9> */
[----:B------:R-:W-:Y:S01]  /*1240*/  IADD3 R15, PT, PT, R15, R29, RZ ;  /* 0x0000001d0f0f7210 */ /* 0x000fe20007ffe0ff */
[----:B------:R-:W-:Y:S01]  /*1250*/  IMAD.WIDE.U32 R20, R20, UR18, R6 ;  /* 0x0000001214147c25 */ /* 0x000fe2000f8e0006 */
[----:B------:R3:W4:Y:S03]  /*1260*/  LDG.E.U8 R18, desc[UR6][R18.64] ;  /* 0x0000000612127981 */ /* 0x000726000c1e1100 */
[----:B------:R-:W-:Y:S02]  /*1270*/  IMAD R11, R11, UR18, RZ ;  /* 0x000000120b0b7c24 */ /* 0x000fe4000f8e02ff */
[----:B------:R-:W-:-:S02]  /*1280*/  IMAD R5, R5, UR18, RZ ;  /* 0x0000001205057c24 */ /* 0x000fc4000f8e02ff */
[----:B-1----:R-:W-:Y:S02]  /*1290*/  IMAD R23, R16, UR19, R17 ;  /* 0x0000001310177c24 */ /* 0x002fe4000f8e0211 */
[----:B------:R-:W-:Y:S01]  /*12a0*/  IMAD R13, R13, UR18, RZ ;  /* 0x000000120d0d7c24 */ /* 0x000fe2000f8e02ff */
[----:B------:R-:W-:Y:S01]  /*12b0*/  IADD3 R21, PT, PT, R21, R31, RZ ;  /* 0x0000001f15157210 */ /* 0x000fe20007ffe0ff */
[----:B------:R-:W-:Y:S01]  /*12c0*/  IMAD R29, R10, UR19, R11 ;  /* 0x000000130a1d7c24 */ /* 0x000fe2000f8e020b */
[----:B------:R1:W4:Y:S01]  /*12d0*/  LDG.E.U8 R14, desc[UR6][R14.64] ;  /* 0x000000060e0e7981 */ /* 0x000322000c1e1100 */
[----:B------:R-:W-:-:S03]  /*12e0*/  IMAD.WIDE.U32 R16, R16, UR18, R6 ;  /* 0x0000001210107c25 */ /* 0x000fc6000f8e0006 */
[----:B------:R-:W4:Y:S01]  /*12f0*/  LDG.E.U8 R20, desc[UR6][R20.64] ;  /* 0x0000000614147981 */ /* 0x000f22000c1e1100 */
[----:B------:R-:W-:Y:S01]  /*1300*/  IMAD.WIDE.U32 R10, R10, UR18, R6 ;  /* 0x000000120a0a7c25 */ /* 0x000fe2000f8e0006 */
[----:B------:R-:W-:-:S03]  /*1310*/  IADD3 R17, PT, PT, R17, R23, RZ ;  /* 0x0000001711117210 */ /* 0x000fc60007ffe0ff */
[C---:B---3--:R-:W-:Y:S02]  /*1320*/  IMAD R19, R4.reuse, UR19, R5 ;  /* 0x0000001304137c24 */ /* 0x048fe4000f8e0205 */
[----:B------:R-:W-:Y:S01]  /*1330*/  IMAD.WIDE.U32 R4, R4, UR18, R6 ;  /* 0x0000001204047c25 */ /* 0x000fe2000f8e0006 */
[----:B------:R-:W3:Y:S03]  /*1340*/  LDG.E.U8 R16, desc[UR6][R16.64] ;  /* 0x0000000610107981 */ /* 0x000ee6000c1e1100 */
[C---:B-1----:R-:W-:Y:S02]  /*1350*/  IMAD R15, R12.reuse, UR19, R13 ;  /* 0x000000130c0f7c24 */ /* 0x042fe4000f8e020d */
[----:B------:R-:W-:Y:S01]  /*1360*/  IMAD.WIDE.U32 R12, R12, UR18, R6 ;  /* 0x000000120c0c7c25 */ /* 0x000fe2000f8e0006 */
[----:B------:R-:W-:-:S03]  /*1370*/  IADD3 R5, PT, PT, R5, R19, RZ ;  /* 0x0000001305057210 */ /* 0x000fc60007ffe0ff */
[----:B------:R-:W-:Y:S01]  /*1380*/  IMAD.IADD R11, R11, 0x1, R29 ;  /* 0x000000010b0b7824 */ /* 0x000fe200078e021d */
[----:B------:R-:W-:Y:S01]  /*1390*/  IADD3 R13, PT, PT, R13, R15, RZ ;  /* 0x0000000f0d0d7210 */ /* 0x000fe20007ffe0ff */
[----:B------:R-:W3:Y:S04]  /*13a0*/  LDG.E.U8 R4, desc[UR6][R4.64] ;  /* 0x0000000604047981 */ /* 0x000ee8000c1e1100 */
[----:B------:R-:W3:Y:S04]  /*13b0*/  LDG.E.U8 R10, desc[UR6][R10.64] ;  /* 0x000000060a0a7981 */ /* 0x000ee8000c1e1100 */
[----:B------:R-:W3:Y:S01]  /*13c0*/  LDG.E.U8 R12, desc[UR6][R12.64] ;  /* 0x000000060c0c7981 */ /* 0x000ee2000c1e1100 */
[----:B-----5:R-:W-:-:S02]  /*13d0*/  ISETP.NE.AND P4, PT, R2, RZ, PT ;  /* 0x000000ff0200720c */ /* 0x020fc40003f85270 */
[----:B------:R-:W-:Y:S02]  /*13e0*/  LOP3.LUT R26, R26, 0xff, RZ, 0xc0, !PT ;  /* 0x000000ff1a1a7812 */ /* 0x000fe400078ec0ff */
[----:B--2---:R-:W-:-:S04]  /*13f0*/  ISETP.NE.AND P0, PT, R22, RZ, P4 ;  /* 0x000000ff1600720c */ /* 0x004fc80002705270 */
[----:B------:R-:W-:-:S04]  /*1400*/  SEL R15, RZ, 0xffffffff, !P0 ;  /* 0xffffffffff0f7807 */ /* 0x000fc80004000000 */
[----:B------:R-:W-:Y:S02]  /*1410*/  LOP3.LUT R15, R15, 0xff, RZ, 0xc0, !PT ;  /* 0x000000ff0f0f7812 */ /* 0x000fe400078ec0ff */
[----:B----4-:R-:W-:-:S04]  /*1420*/  ISETP.NE.AND P0, PT, R18, RZ, P4 ;  /* 0x000000ff1200720c */ /* 0x010fc80002705270 */
[----:B------:R-:W-:Y:S02]  /*1430*/  ISETP.NE.OR P0, PT, R26, R15, P0 ;  /* 0x0000000f1a00720c */ /* 0x000fe40000705670 */
[----:B------:R-:W-:Y:S02]  /*1440*/  ISETP.NE.AND P5, PT, R14, RZ, P4 ;  /* 0x000000ff0e00720c */ /* 0x000fe400027a5270 */
[----:B------:R-:W-:-:S04]  /*1450*/  ISETP.NE.AND P2, PT, R20, RZ, P4 ;  /* 0x000000ff1400720c */ /* 0x000fc80002745270 */
[----:B------:R-:W-:Y:S02]  /*1460*/  PLOP3.LUT P2, PT, P5, P0, P2, 0xfe, 0x0 ;  /* 0x000000000000781c */ /* 0x000fe40002f41f26 */
[----:B------:R-:W-:Y:S02]  /*1470*/  IADD3 R27, P5, PT, R27, -0x8, RZ ;  /* 0xfffffff81b1b7810 */ /* 0x000fe40007fbe0ff */
[----:B---3--:R-:W-:Y:S02]  /*1480*/  ISETP.NE.AND P1, PT, R16, RZ, P4 ;  /* 0x000000ff1000720c */ /* 0x008fe40002725270 */
[----:B------:R-:W-:Y:S02]  /*1490*/  IADD3.X R25, PT, PT, R25, -0x1, RZ, P5, !PT ;  /* 0xffffffff19197810 */ /* 0x000fe40002ffe4ff */
[----:B------:R-:W-:Y:S02]  /*14a0*/  ISETP.NE.AND P0, PT, R4, RZ, P4 ;  /* 0x000000ff0400720c */ /* 0x000fe40002705270 */
[----:B------:R-:W-:-:S02]  /*14b0*/  ISETP.NE.AND P3, PT, R10, RZ, P4 ;  /* 0x000000ff0a00720c */ /* 0x000fc40002765270 */
[----:B------:R-:W-:Y:S02]  /*14c0*/  ISETP.NE.AND P4, PT, R12, RZ, P4 ;  /* 0x000000ff0c00720c */ /* 0x000fe40002785270 */
[----:B------:R-:W-:Y:S02]  /*14d0*/  PLOP3.LUT P1, PT, P1, P2, P3, 0xfe, 0x0 ;  /* 0x000000000000781c */ /* 0x000fe40000f25f36 */
[----:B------:R-:W-:Y:S02]  /*14e0*/  ISETP.NE.U32.AND P3, PT, R27, RZ, PT ;  /* 0x000000ff1b00720c */ /* 0x000fe40003f65070 */
[----:B------:R-:W-:Y:S02]  /*14f0*/  PLOP3.LUT P0, PT, P4, P1, P0, 0xfe, 0x0 ;  /* 0x000000000000781c */ /* 0x000fe40002703f06 */
[----:B------:R-:W-:Y:S02]  /*1500*/  ISETP.NE.AND.EX P1, PT, R25, RZ, PT, P3 ;  /* 0x000000ff1900720c */ /* 0x000fe40003f25330 */
[----:B------:R-:W-:-:S02]  /*1510*/  IADD3 R4, P2, PT, R8, 0x40, RZ ;  /* 0x0000004008047810 */ /* 0x000fc40007f5e0ff */
[----:B------:R-:W-:-:S03]  /*1520*/  SEL R26, RZ, 0x1, !P0 ;  /* 0x00000001ff1a7807 */ /* 0x000fc60004000000 */
[----:B------:R-:W-:-:S06]  /*1530*/  IMAD.X R5, RZ, RZ, R9, P2 ;  /* 0x000000ffff057224 */ /* 0x000fcc00010e0609 */
[----:B------:R-:W-:Y:S05]  /*1540*/  @P1 BRA `(.L_x_3664) ;  /* 0xfffffff800d81947 */ /* 0x000fea000383ffff */
.L_x_3663:
        /* <DEDUP_REMOVED lines=29> */
[----:B------:R-:W-:Y:S01]  /*1720*/  IMAD.WIDE.U32 R6, R8, UR18, R6 ;  /* 0x0000001208067c25 */ /* 0x000fe2000f8e0006 */
[----:B------:R-:W-:-:S03]  /*1730*/  IADD3 R11, PT, PT, R11, R9, RZ ;  /* 0x000000090b0b7210 */ /* 0x000fc60007ffe0ff */
[----:B------:R-:W-:Y:S02]  /*1740*/  IMAD R21, R8, UR19, R21 ;  /* 0x0000001308157c24 */ /* 0x000fe4000f8e0215 */
[----:B------:R-:W4:Y:S02]  /*1750*/  LDG.E.U8 R10, desc[UR6][R10.64] ;  /* 0x000000060a0a7981 */ /* 0x000f24000c1e1100 */
[----:B------:R-:W-:-:S05]  /*1760*/  IMAD.IADD R7, R7, 0x1, R21 ;  /* 0x0000000107077824 */ /* 0x000fca00078e0215 */
        /* <DEDUP_REMOVED lines=13> */
.L_x_3665:
        /* <DEDUP_REMOVED lines=16> */
[----:B------:R-:W-:Y:S01]  /*1940*/  IMAD.WIDE.U32 R8, R12, UR18, R8 ;  /* 0x000000120c087c25 */ /* 0x000fe2000f8e0008 */
[----:B------:R-:W-:-:S04]  /*1950*/  IADD3 R11, PT, PT, R11, R7, RZ ;  /* 0x000000070b0b7210 */ /* 0x000fc80007ffe0ff */
[----:B------:R-:W-:Y:S01]  /*1960*/  IADD3 R9, PT, PT, R9, R13, RZ ;  /* 0x0000000d09097210 */ /* 0x000fe20007ffe0ff */
[----:B------:R-:W2:Y:S04]  /*1970*/  LDG.E.U8 R10, desc[UR6][R10.64] ;  /* 0x000000060a0a7981 */ /* 0x000ea8000c1e1100 */
[----:B------:R-:W3:Y:S01]  /*1980*/  LDG.E.U8 R8, desc[UR6][R8.64] ;  /* 0x0000000608087981 */ /* 0x000ee2000c1e1100 */
[----:B-----5:R-:W-:Y:S02]  /*1990*/  ISETP.NE.AND P1, PT, R2, RZ, PT ;  /* 0x000000ff0200720c */ /* 0x020fe40003f25270 */
[----:B------:R-:W-:Y:S02]  /*19a0*/  PRMT R7, R26, 0x9910, RZ ;  /* 0x000099101a077816 */ /* 0x000fe400000000ff */
[----:B--2---:R-:W-:-:S02]  /*19b0*/  ISETP.NE.AND P2, PT, R10, RZ, P1 ;  /* 0x000000ff0a00720c */ /* 0x004fc40000f45270 */
[----:B---3--:R-:W-:Y:S02]  /*19c0*/  ISETP.NE.AND P1, PT, R8, RZ, P1 ;  /* 0x000000ff0800720c */ /* 0x008fe40000f25270 */
[----:B------:R-:W-:Y:S02]  /*19d0*/  SEL R0, RZ, 0xffffffff, !P2 ;  /* 0xffffffffff007807 */ /* 0x000fe40005000000 */
[----:B------:R-:W-:Y:S02]  /*19e0*/  IADD3 R4, P2, PT, R4, 0x10, RZ ;  /* 0x0000001004047810 */ /* 0x000fe40007f5e0ff */
[----:B------:R-:W-:-:S03]  /*19f0*/  ISETP.NE.OR P1, PT, R7, R0, P1 ;  /* 0x000000000700720c */ /* 0x000fc60000f25670 */
[----:B------:R-:W-:Y:S01]  /*1a00*/  IMAD.X R5, RZ, RZ, R5, P2 ;  /* 0x000000ffff057224 */ /* 0x000fe200010e0605 */
[----:B------:R-:W-:-:S09]  /*1a10*/  SEL R26, RZ, 0x1, !P1 ;  /* 0x00000001ff1a7807 */ /* 0x000fd20004800000 */
.L_x_3666:
        /* <DEDUP_REMOVED lines=15> */
.L_x_3662:
[----:B------:R-:W1:Y:S01]  /*1b10*/  LDC.64 R4, c[0x0][0x710] ;  /* 0x0001c400ff047b82 */ /* 0x000e620000000a00 */
[----:B------:R-:W-:Y:S01]  /*1b20*/  IADD3 R3, PT, PT, R3, 0x80, RZ ;  /* 0x0000008003037810 */ /* 0x000fe20007ffe0ff */
[----:B-1----:R1:W-:Y:S06]  /*1b30*/  STG.E.U8 desc[UR6][R4.64], R26 ;  /* 0x0000001a04007986 */ /* 0x0023ec000c101106 */
.L_x_3655:
        /* <DEDUP_REMOVED lines=21> */
[----:B------:R-:W-:Y:S01]  /*1c90*/  IMAD.MOV.U32 R8, RZ, RZ, R4 ;  /* 0x000000ffff087224 */ /* 0x000fe200078e0004 */
[----:B------:R-:W-:-:S09]  /*1ca0*/  IADD3 R9, PT, PT, R5, R11, RZ ;  /* 0x0000000b05097210 */ /* 0x000fd20007ffe0ff */
        /* <DEDUP_REMOVED lines=13> */
[----:B------:R-:W-:Y:S01]  /*1d80*/  BSSY.RECONVERGENT B2, `(.L_x_3669) ;  /* 0x000004e000027945 */ /* 0x000fe20003800200 */
[----:B------:R-:W-:Y:S02]  /*1d90*/  LOP3.LUT R25, R25, 0x7fffffff, RZ, 0xc0, !PT ;  /* 0x7fffffff19197812 */ /* 0x000fe400078ec0ff */
[----:B------:R-:W-:Y:S02]  /*1da0*/  LOP3.LUT R27, R0, 0xfffffff8, RZ, 0xc0, !PT ;  /* 0xfffffff8001b7812 */ /* 0x000fe400078ec0ff */
[----:B------:R-:W-:-:S07]  /*1db0*/  PRMT R26, RZ, 0x7610, R26 ;  /* 0x00007610ff1a7816 */ /* 0x000fce000000001a */
.L_x_3670:
[----:B------:R-:W-:Y:S02]  /*1dc0*/  MOV R8, R4 ;  /* 0x0000000400087202 */ /* 0x000fe40000000f00 */
[----:B------:R-:W-:-:S05]  /*1dd0*/  MOV R9, R5 ;  /* 0x0000000500097202 */ /* 0x000fca0000000f00 */
[----:B------:R-:W0:Y:S04]  /*1de0*/  LDG.E.64 R22, desc[UR6][R8.64] ;  /* 0x0000000608167981 */ /* 0x000e28000c1e1b00 */
[----:B------:R-:W2:Y:S04]  /*1df0*/  LDG.E.64 R18, desc[UR6][R8.64+0x8] ;  /* 0x0000080608127981 */ /* 0x000ea8000c1e1b00 */
[----:B------:R-:W3:Y:S04]  /*1e00*/  LDG.E.64 R14, desc[UR6][R8.64+0x18] ;  /* 0x00001806080e7981 */ /* 0x000ee8000c1e1b00 */
[----:B------:R-:W4:Y:S04]  /*1e10*/  LDG.E.64 R20, desc[UR6][R8.64+0x10] ;  /* 0x0000100608147981 */ /* 0x000f28000c1e1b00 */
[----:B------:R-:W4:Y:S04]  /*1e20*/  LDG.E.64 R10, desc[UR6][R8.64+0x20] ;  /* 0x00002006080a7981 */ /* 0x000f28000c1e1b00 */
[----:B------:R-:W4:Y:S04]  /*1e30*/  LDG.E.64 R16, desc[UR6][R8.64+0x28] ;  /* 0x0000280608107981 */ /* 0x000f28000c1e1b00 */
[----:B------:R-:W4:Y:S04]  /*1e40*/  LDG.E.64 R4, desc[UR6][R8.64+0x30] ;  /* 0x0000300608047981 */ /* 0x000f28000c1e1b00 */
[----:B------:R-:W4:Y:S01]  /*1e50*/  LDG.E.64 R12, desc[UR6][R8.64+0x38] ;  /* 0x00003806080c7981 */ /* 0x000f22000c1e1b00 */
        /* <DEDUP_REMOVED lines=8> */
[----:B------:R-:W-:Y:S01]  /*1ee0*/  IMAD R29, R14, UR17, R15 ;  /* 0x000000110e1d7c24 */ /* 0x000fe2000f8e020f */
[----:B------:R0:W2:Y:S01]  /*1ef0*/  LDG.E.U8 R22, desc[UR6][R22.64] ;  /* 0x0000000616167981 */ /* 0x0000a2000c1e1100 */
[----:B------:R-:W-:-:S04]  /*1f00*/  IMAD.WIDE.U32 R18, R18, UR16, R6 ;  /* 0x0000001012127c25 */ /* 0x000fc8000f8e0006 */
[----:B------:R-:W-:-:S04]  /*1f10*/  IMAD.WIDE.U32 R14, R14, UR16, R6 ;  /* 0x000000100e0e7c25 */ /* 0x000fc8000f8e0006 */
[C---:B------:R-:W-:Y:S02]  /*1f20*/  IMAD R31, R20.reuse, UR17, R31 ;  /* 0x00000011141f7c24 */ /* 0x040fe4000f8e021f */
[----:B------:R-:W-:Y:S01]  /*1f30*/  IMAD R11, R11, UR16, RZ ;  /* 0x000000100b0b7c24 */ /* 0x000fe2000f8e02ff */
[----:B------:R-:W-:Y:S01]  /*1f40*/  IADD3 R15, PT, PT, R15, R29, RZ ;  /* 0x0000001d0f0f7210 */ /* 0x000fe20007ffe0ff */
[----:B------:R-:W-:-:S04]  /*1f50*/  IMAD.WIDE.U32 R20, R20, UR16, R6 ;  /* 0x0000001014147c25 */ /* 0x000fc8000f8e0006 */
[----:B------:R-:W-:Y:S02]  /*1f60*/  IMAD.IADD R19, R19, 0x1, R33 ;  /* 0x0000000113137824 */ /* 0x000fe400078e0221 */
[----:B------:R-:W-:Y:S02]  /*1f70*/  IMAD R17, R17, UR16, RZ ;  /* 0x0000001011117c24 */ /* 0x000fe4000f8e02ff */
[----:B------:R-:W-:Y:S02]  /*1f80*/  IMAD R5, R5, UR16, RZ ;  /* 0x0000001005057c24 */ /* 0x000fe4000f8e02ff */
[C---:B------:R-:W-:Y:S02]  /*1f90*/  IMAD R29, R10.reuse, UR17, R11 ;  /* 0x000000110a1d7c24 */ /* 0x040fe4000f8e020b */
[----:B------:R-:W-:Y:S01]  /*1fa0*/  IMAD R13, R13, UR16, RZ ;  /* 0x000000100d0d7c24 */ /* 0x000fe2000f8e02ff */
[----:B------:R-:W-:Y:S01]  /*1fb0*/  IADD3 R21, PT, PT, R21, R31, RZ ;  /* 0x0000001f15157210 */ /* 0x000fe20007ffe0ff */
[----:B------:R-:W-:Y:S01]  /*1fc0*/  IMAD.WIDE.U32 R10, R10, UR16, R6 ;  /* 0x000000100a0a7c25 */ /* 0x000fe2000f8e0006 */
[----:B------:R1:W3:Y:S03]  /*1fd0*/  LDG.E.U8 R18, desc[UR6][R18.64] ;  /* 0x0000000612127981 */ /* 0x0002e6000c1e1100 */
[C---:B0-----:R-:W-:Y:S01]  /*1fe0*/  IMAD R23, R16.reuse, UR17, R17 ;  /* 0x0000001110177c24 */ /* 0x041fe2000f8e0211 */
[----:B------:R0:W4:Y:S01]  /*1ff0*/  LDG.E.U8 R14, desc[UR6][R14.64] ;  /* 0x000000060e0e7981 */ /* 0x000122000c1e1100 */
[----:B------:R-:W-:Y:S01]  /*2000*/  IMAD.WIDE.U32 R16, R16, UR16, R6 ;  /* 0x0000001010107c25 */ /* 0x000fe2000f8e0006 */
[----:B------:R-:W-:-:S02]  /*2010*/  IADD3 R11, PT, PT, R11, R29, RZ ;  /* 0x0000001d0b0b7210 */ /* 0x000fc40007ffe0ff */
[----:B------:R-:W4:Y:S01]  /*2020*/  LDG.E.U8 R20, desc[UR6][R20.64] ;  /* 0x0000000614147981 */ /* 0x000f22000c1e1100 */
[C---:B-1----:R-:W-:Y:S02]  /*2030*/  IMAD R19, R4.reuse, UR17, R5 ;  /* 0x0000001104137c24 */ /* 0x042fe4000f8e0205 */
[----:B------:R-:W-:Y:S01]  /*2040*/  IMAD.WIDE.U32 R4, R4, UR16, R6 ;  /* 0x0000001004047c25 */ /* 0x000fe2000f8e0006 */
[----:B------:R-:W4:Y:S03]  /*2050*/  LDG.E.U8 R10, desc[UR6][R10.64] ;  /* 0x000000060a0a7981 */ /* 0x000f26000c1e1100 */
[C---:B0-----:R-:W-:Y:S02]  /*2060*/  IMAD R15, R12.reuse, UR17, R13 ;  /* 0x000000110c0f7c24 */ /* 0x041fe4000f8e020d */
[----:B------:R-:W-:Y:S01]  /*2070*/  IMAD.WIDE.U32 R12, R12, UR16, R6 ;  /* 0x000000100c0c7c25 */ /* 0x000fe2000f8e0006 */
[----:B------:R-:W-:-:S03]  /*2080*/  IADD3 R5, PT, PT, R5, R19, RZ ;  /* 0x0000001305057210 */ /* 0x000fc60007ffe0ff */
[----:B------:R-:W-:Y:S01]  /*2090*/  IMAD.IADD R17, R17, 0x1, R23 ;  /* 0x0000000111117824 */ /* 0x000fe200078e0217 */
[----:B------:R-:W-:Y:S01]  /*20a0*/  IADD3 R13, PT, PT, R13, R15, RZ ;  /* 0x0000000f0d0d7210 */ /* 0x000fe20007ffe0ff */
[----:B------:R-:W4:Y:S04]  /*20b0*/  LDG.E.U8 R4, desc[UR6][R4.64] ;  /* 0x0000000604047981 */ /* 0x000f28000c1e1100 */
[----:B------:R-:W4:Y:S04]  /*20c0*/  LDG.E.U8 R16, desc[UR6][R16.64] ;  /* 0x0000000610107981 */ /* 0x000f28000c1e1100 */
[----:B------:R-:W4:Y:S01]  /*20d0*/  LDG.E.U8 R12, desc[UR6][R12.64] ;  /* 0x000000060c0c7981 */ /* 0x000f22000c1e1100 */
[----:B-----5:R-:W-:-:S02]  /*20e0*/  ISETP.NE.AND P4, PT, R2, RZ, PT ;  /* 0x000000ff0200720c */ /* 0x020fc40003f85270 */
[----:B------:R-:W-:Y:S02]  /*20f0*/  LOP3.LUT R26, R26, 0xff, RZ, 0xc0, !PT ;  /* 0x000000ff1a1a7812 */ /* 0x000fe400078ec0ff */
[----:B--2---:R-:W-:-:S04]  /*2100*/  ISETP.NE.AND P0, PT, R22, RZ, P4 ;  /* 0x000000ff1600720c */ /* 0x004fc80002705270 */
[----:B------:R-:W-:-:S04]  /*2110*/  SEL R15, RZ, 0xffffffff, !P0 ;  /* 0xffffffffff0f7807 */ /* 0x000fc80004000000 */
[----:B------:R-:W-:Y:S02]  /*2120*/  LOP3.LUT R15, R15, 0xff, RZ, 0xc0, !PT ;  /* 0x000000ff0f0f7812 */ /* 0x000fe400078ec0ff */
[----:B---3--:R-:W-:-:S04]  /*2130*/  ISETP.NE.AND P0, PT, R18, RZ, P4 ;  /* 0x000000ff1200720c */ /* 0x008fc80002705270 */
[----:B------:R-:W-:Y:S02]  /*2140*/  ISETP.NE.OR P0, PT, R26, R15, P0 ;  /* 0x0000000f1a00720c */ /* 0x000fe40000705670 */
[----:B----4-:R-:W-:Y:S02]  /*2150*/  ISETP.NE.AND P5, PT, R14, RZ, P4 ;  /* 0x000000ff0e00720c */ /* 0x010fe400027a5270 */
[----:B------:R-:W-:-:S04]  /*2160*/  ISETP.NE.AND P2, PT, R20, RZ, P4 ;  /* 0x000000ff1400720c */ /* 0x000fc80002745270 */
[----:B------:R-:W-:Y:S02]  /*2170*/  PLOP3.LUT P2, PT, P5, P0, P2, 0xfe, 0x0 ;  /* 0x000000000000781c */ /* 0x000fe40002f41f26 */
[----:B------:R-:W-:Y:S02]  /*2180*/  ISETP.NE.AND P3, PT, R10, RZ, P4 ;  /* 0x000000ff0a00720c */ /* 0x000fe40002765270 */
[----:B------:R-:W-:-:S04]  /*2190*/  IADD3 R27, P5, PT, R27, -0x8, RZ ;  /* 0xfffffff81b1b7810 */ /* 0x000fc80007fbe0ff */
[----:B------:R-:W-:Y:S02]  /*21a0*/  IADD3.X R25, PT, PT, R25, -0x1, RZ, P5, !PT ;  /* 0xffffffff19197810 */ /* 0x000fe40002ffe4ff */
[----:B------:R-:W-:Y:S02]  /*21b0*/  ISETP.NE.AND P0, PT, R4, RZ, P4 ;  /* 0x000000ff0400720c */ /* 0x000fe40002705270 */
[----:B------:R-:W-:Y:S02]  /*21c0*/  ISETP.NE.AND P1, PT, R16, RZ, P4 ;  /* 0x000000ff1000720c */ /* 0x000fe40002725270 */
[----:B------:R-:W-:Y:S02]  /*21d0*/  ISETP.NE.AND P4, PT, R12, RZ, P4 ;  /* 0x000000ff0c00720c */ /* 0x000fe40002785270 */
[----:B------:R-:W-:Y:S02]  /*21e0*/  PLOP3.LUT P1, PT, P1, P2, P3, 0xfe, 0x0 ;  /* 0x000000000000781c */ /* 0x000fe40000f25f36 */
[----:B------:R-:W-:-:S02]  /*21f0*/  ISETP.NE.U32.AND P3, PT, R27, RZ, PT ;  /* 0x000000ff1b00720c */ /* 0x000fc40003f65070 */
[----:B------:R-:W-:Y:S02]  /*2200*/  PLOP3.LUT P0, PT, P4, P1, P0, 0xfe, 0x0 ;  /* 0x000000000000781c */ /* 0x000fe40002703f06 */
[----:B------:R-:W-:Y:S02]  /*2210*/  ISETP.NE.AND.EX P1, PT, R25, RZ, PT, P3 ;  /* 0x000000ff1900720c */ /* 0x000fe40003f25330 */
[----:B------:R-:W-:Y:S02]  /*2220*/  IADD3 R4, P2, PT, R8, 0x40, RZ ;  /* 0x0000004008047810 */ /* 0x000fe40007f5e0ff */
[----:B------:R-:W-:Y:S02]  /*2230*/  SEL R26, RZ, 0x1, !P0 ;  /* 0x00000001ff1a7807 */ /* 0x000fe40004000000 */
[----:B------:R-:W-:-:S07]  /*2240*/  IADD3.X R5, PT, PT, RZ, R9, RZ, P2, !PT ;  /* 0x00000009ff057210 */ /* 0x000fce00017fe4ff */
[----:B------:R-:W-:Y:S05]  /*2250*/  @P1 BRA `(.L_x_3670) ;  /* 0xfffffff800d81947 */ /* 0x000fea000383ffff */
[----:B------:R-:W-:Y:S05]  /*2260*/  BSYNC.RECONVERGENT B2 ;  /* 0x0000000000027941 */ /* 0x000fea0003800200 */
.L_x_3669:
        /* <DEDUP_REMOVED lines=19> */
[----:B----4-:R-:W-:Y:S02]  /*23a0*/  IMAD R11, R11, UR18, RZ ;  /* 0x000000120b0b7c24 */ /* 0x010fe4000f8e02ff */
[C---:B------:R-:W-:Y:S02]  /*23b0*/  IMAD R19, R12.reuse, UR19, R13 ;  /* 0x000000130c137c24 */ /* 0x040fe4000f8e020d */
[----:B------:R-:W-:-:S04]  /*23c0*/  IMAD.WIDE.U32 R12, R12, UR18, R6 ;  /* 0x000000120c0c7c25 */ /* 0x000fc8000f8e0006 */
[----:B------:R-:W-:Y:S01]  /*23d0*/  IMAD R21, R9, UR18, RZ ;  /* 0x0000001209157c24 */ /* 0x000fe2000f8e02ff */
[----:B------:R-:W-:Y:S01]  /*23e0*/  IADD3 R13, PT, PT, R13, R19, RZ ;  /* 0x000000130d0d7210 */ /* 0x000fe20007ffe0ff */
[----:B------:R-:W-:Y:S02]  /*23f0*/  IMAD.IADD R15, R15, 0x1, R17 ;  /* 0x000000010f0f7824 */ /* 0x000fe400078e0211 */
[C---:B------:R-:W-:Y:S02]  /*2400*/  IMAD R9, R10.reuse, UR19, R11 ;  /* 0x000000130a097c24 */ /* 0x040fe4000f8e020b */
[--C-:B------:R-:W-:Y:S01]  /*2410*/  IMAD.WIDE.U32 R10, R10, UR18, R6.reuse ;  /* 0x000000120a0a7c25 */ /* 0x100fe2000f8e0006 */
[----:B------:R-:W2:Y:S03]  /*2420*/  LDG.E.U8 R14, desc[UR6][R14.64] ;  /* 0x000000060e0e7981 */ /* 0x000ea6000c1e1100 */
[----:B------:R-:W-:-:S04]  /*2430*/  IMAD.WIDE.U32 R6, R8, UR18, R6 ;  /* 0x0000001208067c25 */ /* 0x000fc8000f8e0006 */
[----:B------:R-:W-:Y:S01]  /*2440*/  IMAD R21, R8, UR19, R21 ;  /* 0x0000001308157c24 */ /* 0x000fe2000f8e0215 */
[----:B------:R-:W-:Y:S01]  /*2450*/  IADD3 R11, PT, PT, R11, R9, RZ ;  /* 0x000000090b0b7210 */ /* 0x000fe20007ffe0ff */
[----:B------:R-:W3:Y:S03]  /*2460*/  LDG.E.U8 R12, desc[UR6][R12.64] ;  /* 0x000000060c0c7981 */ /* 0x000ee6000c1e1100 */
[----:B------:R-:W-:Y:S01]  /*2470*/  IADD3 R7, PT, PT, R7, R21, RZ ;  /* 0x0000001507077210 */ /* 0x000fe20007ffe0ff */
[----:B------:R-:W4:Y:S04]  /*2480*/  LDG.E.U8 R10, desc[UR6][R10.64] ;  /* 0x000000060a0a7981 */ /* 0x000f28000c1e1100 */
[----:B------:R-:W4:Y:S01]  /*2490*/  LDG.E.U8 R6, desc[UR6][R6.64] ;  /* 0x0000000606067981 */ /* 0x000f22000c1e1100 */
[----:B-----5:R-:W-:-:S02]  /*24a0*/  ISETP.NE.AND P3, PT, R2, RZ, PT ;  /* 0x000000ff0200720c */ /* 0x020fc40003f65270 */
[----:B------:R-:W-:Y:S02]  /*24b0*/  PRMT R9, R26, 0x9910, RZ ;  /* 0x000099101a097816 */ /* 0x000fe400000000ff */
[----:B--2---:R-:W-:-:S04]  /*24c0*/  ISETP.NE.AND P2, PT, R14, RZ, P3 ;  /* 0x000000ff0e00720c */ /* 0x004fc80001f45270 */
[----:B------:R-:W-:Y:S02]  /*24d0*/  SEL R8, RZ, 0xffffffff, !P2 ;  /* 0xffffffffff087807 */ /* 0x000fe40005000000 */
[----:B---3--:R-:W-:Y:S02]  /*24e0*/  ISETP.NE.AND P1, PT, R12, RZ, P3 ;  /* 0x000000ff0c00720c */ /* 0x008fe40001f25270 */
[----:B----4-:R-:W-:Y:S02]  /*24f0*/  ISETP.NE.AND P2, PT, R10, RZ, P3 ;  /* 0x000000ff0a00720c */ /* 0x010fe40001f45270 */
[----:B------:R-:W-:Y:S02]  /*2500*/  ISETP.NE.OR P1, PT, R9, R8, P1 ;  /* 0x000000080900720c */ /* 0x000fe40000f25670 */
[----:B------:R-:W-:-:S04]  /*2510*/  ISETP.NE.AND P3, PT, R6, RZ, P3 ;  /* 0x000000ff0600720c */ /* 0x000fc80001f65270 */
[----:B------:R-:W-:Y:S02]  /*2520*/  PLOP3.LUT P1, PT, P3, P1, P2, 0xfe, 0x0 ;  /* 0x000000000000781c */ /* 0x000fe40001f23f26 */
[----:B------:R-:W-:Y:S02]  /*2530*/  IADD3 R4, P2, PT, R4, 0x20, RZ ;  /* 0x0000002004047810 */ /* 0x000fe40007f5e0ff */
[----:B------:R-:W-:-:S03]  /*2540*/  SEL R26, RZ, 0x1, !P1 ;  /* 0x00000001ff1a7807 */ /* 0x000fc60004800000 */
[----:B------:R-:W-:-:S08]  /*2550*/  IMAD.X R5, RZ, RZ, R5, P2 ;  /* 0x000000ffff057224 */ /* 0x000fd000010e0605 */
.L_x_3671:
        /* <DEDUP_REMOVED lines=27> */
[----:B------:R-:W-:Y:S02]  /*2710*/  ISETP.NE.OR P1, PT, R7, R0, P1 ;  /* 0x000000000700720c */ /* 0x000fe40000f25670 */
[----:B------:R-:W-:Y:S02]  /*2720*/  IADD3.X R5, PT, PT, RZ, R5, RZ, P2, !PT ;  /* 0x00000005ff057210 */ /* 0x000fe400017fe4ff */
[----:B------:R-:W-:-:S09]  /*2730*/  SEL R26, RZ, 0x1, !P1 ;  /* 0x00000001ff1a7807 */ /* 0x000fd20004800000 */
.L_x_3672:
[----:B------:R-:W-:Y:S05]  /*2740*/  @P0 BRA `(.L_x_3668) ;  /* 0x0000000000380947 */ /* 0x000fea0003800000 */
[----:B------:R-:W2:Y:S01]  /*2750*/  LDG.E.64 R4, desc[UR6][R4.64] ;  /* 0x0000000604047981 */ /* 0x000ea2000c1e1b00 */
[----:B------:R-:W1:Y:S01]  /*2760*/  LDC.64 R6, c[0x0][0x728] ;  /* 0x0001ca00ff067b82 */ /* 0x000e620000000a00 */
[----:B------:R-:W2:Y:S02]  /*2770*/  LDCU.64 UR18, c[0x0][0x758] ;  /* 0x0000eb00ff1277ac */ /* 0x000ea40008000a00 */
[----:B--2---:R-:W-:Y:S02]  /*2780*/  IMAD R9, R5, UR18, RZ ;  /* 0x0000001205097c24 */ /* 0x004fe4000f8e02ff */
[----:B-1----:R-:W-:-:S04]  /*2790*/  IMAD.WIDE.U32 R6, R4, UR18, R6 ;  /* 0x0000001204067c25 */ /* 0x002fc8000f8e0006 */
[----:B------:R-:W-:-:S04]  /*27a0*/  IMAD R9, R4, UR19, R9 ;  /* 0x0000001304097c24 */ /* 0x000fc8000f8e0209 */
[----:B------:R-:W-:-:S05]  /*27b0*/  IMAD.IADD R7, R7, 0x1, R9 ;  /* 0x0000000107077824 */ /* 0x000fca00078e0209 */
[----:B------:R-:W2:Y:S01]  /*27c0*/  LDG.E.U8 R6, desc[UR6][R6.64] ;  /* 0x0000000606067981 */ /* 0x000ea2000c1e1100 */
[----:B------:R-:W-:Y:S02]  /*27d0*/  PRMT R5, R26, 0x9910, RZ ;  /* 0x000099101a057816 */ /* 0x000fe400000000ff */
[----:B--2---:R-:W-:-:S04]  /*27e0*/  ISETP.NE.AND P0, PT, R6, RZ, PT ;  /* 0x000000ff0600720c */ /* 0x004fc80003f05270 */
[----:B-----5:R-:W-:-:S04]  /*27f0*/  ISETP.NE.AND P0, PT, R2, RZ, P0 ;  /* 0x000000ff0200720c */ /* 0x020fc80000705270 */
[----:B------:R-:W-:-:S04]  /*2800*/  SEL R0, RZ, 0xffffffff, !P0 ;  /* 0xffffffffff007807 */ /* 0x000fc80004000000 */
[----:B------:R-:W-:-:S04]  /*2810*/  ISETP.NE.AND P0, PT, R5, R0, PT ;  /* 0x000000000500720c */ /* 0x000fc80003f05270 */
[----:B------:R-:W-:-:S09]  /*2820*/  SEL R26, RZ, 0x1, !P0 ;  /* 0x00000001ff1a7807 */ /* 0x000fd20004000000 */
.L_x_3668:
[----:B------:R-:W1:Y:S01]  /*2830*/  LDC.64 R4, c[0x0][0x710] ;  /* 0x0001c400ff047b82 */ /* 0x000e620000000a00 */
[----:B------:R-:W-:Y:S01]  /*2840*/  IADD3 R3, PT, PT, R3, 0x80, RZ ;  /* 0x0000008003037810 */ /* 0x000fe20007ffe0ff */
[----:B-1----:R2:W-:Y:S06]  /*2850*/  STG.E.U8 desc[UR6][R4.64], R26 ;  /* 0x0000001a04007986 */ /* 0x0025ec000c101106 */
.L_x_3661:
        /* <DEDUP_REMOVED lines=8> */
[----:B------:R-:W-:-:S02]  /*28e0*/  ISETP.NE.AND P1, PT, RZ, UR5, PT ;  /* 0x00000005ff007c0c */ /* 0x000fc4000bf25270 */
[----:B------:R-:W-:Y:S02]  /*28f0*/  PRMT R26, RZ, 0x7610, R26 ;  /* 0x00007610ff1a7816 */ /* 0x000fe4000000001a */
[----:B---3--:R-:W-:-:S04]  /*2900*/  ISETP.LT.U32.AND P0, PT, R6, 0x1, PT ;  /* 0x000000010600780c */ /* 0x008fc80003f01070 */
[----:B------:R-:W-:-:S04]  /*2910*/  ISETP.LT.AND.EX P0, PT, R7, RZ, PT, P0 ;  /* 0x000000ff0700720c */ /* 0x000fc80003f01300 */
[----:B------:R-:W-:Y:S02]  /*2920*/  SEL R11, R6, 0x1, P0 ;  /* 0x00000001060b7807 */ /* 0x000fe40000000000 */
[----:B------:R-:W-:Y:S02]  /*2930*/  SEL R25, R7, RZ, P0 ;  /* 0x000000ff07197207 */ /* 0x000fe40000000000 */
[----:B------:R-:W-:Y:S01]  /*2940*/  SEL R0, R11, R6, !P1 ;  /* 0x000000060b007207 */ /* 0x000fe20004800000 */
[----:B----4-:R-:W-:Y:S01]  /*2950*/  IMAD R11, R5, UR18, RZ ;  /* 0x00000012050b7c24 */ /* 0x010fe2000f8e02ff */
[----:B------:R-:W-:Y:S02]  /*2960*/  SEL R25, R25, R7, !P1 ;  /* 0x0000000719197207 */ /* 0x000fe40004800000 */
[----:B------:R-:W-:Y:S01]  /*2970*/  ISETP.GE.U32.AND P0, PT, R0, 0x1, PT ;  /* 0x000000010000780c */ /* 0x000fe20003f06070 */
[C---:B------:R-:W-:Y:S02]  /*2980*/  IMAD R11, R4.reuse, UR19, R11 ;  /* 0x00000013040b7c24 */ /* 0x040fe4000f8e020b */
[----:B--2---:R-:W-:Y:S01]  /*2990*/  IMAD.WIDE.U32 R4, R4, UR18, R8 ;  /* 0x0000001204047c25 */ /* 0x004fe2000f8e0008 */
[----:B------:R-:W-:-:S04]  /*29a0*/  ISETP.GE.AND.EX P0, PT, R25, RZ, PT, P0 ;  /* 0x000000ff1900720c */ /* 0x000fc80003f06300 */
[----:B------:R-:W-:Y:S02]  /*29b0*/  IADD3 R9, PT, PT, R5, R11, RZ ;  /* 0x0000000b05097210 */ /* 0x000fe40007ffe0ff */
[----:B------:R-:W-:-:S07]  /*29c0*/  MOV R8, R4 ;  /* 0x0000000400087202 */ /* 0x000fce0000000f00 */
        /* <DEDUP_REMOVED lines=17> */
.L_x_3676:
[----:B------:R-:W-:Y:S01]  /*2ae0*/  IMAD.MOV.U32 R8, RZ, RZ, R4 ;  /* 0x000000ffff087224 */ /* 0x000fe200078e0004 */
        /* <DEDUP_REMOVED lines=13> */
[----:B----4-:R-:W-:Y:S01]  /*2bc0*/  IMAD R15, R15, UR8, RZ ;  /* 0x000000080f0f7c24 */ /* 0x010fe2000f8e02ff */
[----:B------:R-:W-:Y:S01]  /*2bd0*/  IADD3 R23, PT, PT, R23, R29, RZ ;  /* 0x0000001d17177210 */ /* 0x000fe20007ffe0ff */
[----:B------:R-:W-:Y:S02]  /*2be0*/  IMAD R33, R18, UR9, R33 ;  /* 0x0000000912217c24 */ /* 0x000fe4000f8e0221 */
[----:B------:R-:W-:Y:S02]  /*2bf0*/  IMAD R29, R14, UR9, R15 ;  /* 0x000000090e1d7c24 */ /* 0x000fe4000f8e020f */
[----:B------:R-:W-:Y:S01]  /*2c00*/  IMAD R31, R21, UR8, RZ ;  /* 0x00000008151f7c24 */ /* 0x000fe2000f8e02ff */
[----:B------:R1:W2:Y:S01]  /*2c10*/  LDG.E.U8 R22, desc[UR6][R22.64] ;  /* 0x0000000616167981 */ /* 0x0002a2000c1e1100 */
[----:B------:R-:W-:-:S04]  /*2c20*/  IMAD.WIDE.U32 R18, R18, UR8, R6 ;  /* 0x0000000812127c25 */ /* 0x000fc8000f8e0006 */
[----:B------:R-:W-:Y:S01]  /*2c30*/  IMAD.WIDE.U32 R14, R14, UR8, R6 ;  /* 0x000000080e0e7c25 */ /* 0x000fe2000f8e0006 */
[----:B------:R-:W-:-:S03]  /*2c40*/  IADD3 R19, PT, PT, R19, R33, RZ ;  /* 0x0000002113137210 */ /* 0x000fc60007ffe0ff */
[----:B------:R-:W-:Y:S02]  /*2c50*/  IMAD R11, R11, UR8, RZ ;  /* 0x000000080b0b7c24 */ /* 0x000fe4000f8e02ff */
[----:B------:R-:W-:Y:S01]  /*2c60*/  IMAD R17, R17, UR8, RZ ;  /* 0x0000000811117c24 */ /* 0x000fe2000f8e02ff */
[----:B------:R-:W-:Y:S01]  /*2c70*/  IADD3 R15, PT, PT, R15, R29, RZ ;  /* 0x0000001d0f0f7210 */ /* 0x000fe20007ffe0ff */
[C---:B------:R-:W-:Y:S01]  /*2c80*/  IMAD R31, R20.reuse, UR9, R31 ;  /* 0x00000009141f7c24 */ /* 0x040fe2000f8e021f */
[----:B------:R3:W4:Y:S01]  /*2c90*/  LDG.E.U8 R18, desc[UR6][R18.64] ;  /* 0x0000000612127981 */ /* 0x000722000c1e1100 */
[----:B------:R-:W-:-:S03]  /*2ca0*/  IMAD.WIDE.U32 R20, R20, UR8, R6 ;  /* 0x0000000814147c25 */ /* 0x000fc6000f8e0006 */
[----:B------:R0:W4:Y:S01]  /*2cb0*/  LDG.E.U8 R14, desc[UR6][R14.64] ;  /* 0x000000060e0e7981 */ /* 0x000122000c1e1100 */
[----:B------:R-:W-:Y:S02]  /*2cc0*/  IMAD R29, R10, UR9, R11 ;  /* 0x000000090a1d7c24 */ /* 0x000fe4000f8e020b */
[----:B------:R-:W-:Y:S02]  /*2cd0*/  IMAD R5, R5, UR8, RZ ;  /* 0x0000000805057c24 */ /* 0x000fe4000f8e02ff */
[----:B-1----:R-:W-:Y:S02]  /*2ce0*/  IMAD R23, R16, UR9, R17 ;  /* 0x0000000910177c24 */ /* 0x002fe4000f8e0211 */
[----:B------:R-:W-:Y:S02]  /*2cf0*/  IMAD R13, R13, UR8, RZ ;  /* 0x000000080d0d7c24 */ /* 0x000fe4000f8e02ff */
[----:B------:R-:W-:-:S04]  /*2d00*/  IMAD.WIDE.U32 R10, R10, UR8, R6 ;  /* 0x000000080a0a7c25 */ /* 0x000fc8000f8e0006 */
[----:B------:R-:W-:-:S04]  /*2d10*/  IMAD.WIDE.U32 R16, R16, UR8, R6 ;  /* 0x0000000810107c25 */ /* 0x000fc8000f8e0006 */
[----:B------:R-:W-:Y:S02]  /*2d20*/  IMAD.IADD R21, R21, 0x1, R31 ;  /* 0x0000000115157824 */ /* 0x000fe400078e021f */
[----:B---3--:R-:W-:Y:S02]  /*2d30*/  IMAD R19, R4, UR9, R5 ;  /* 0x0000000904137c24 */ /* 0x008fe4000f8e0205 */
[----:B0-----:R-:W-:Y:S01]  /*2d40*/  IMAD R15, R12, UR9, R13 ;  /* 0x000000090c0f7c24 */ /* 0x001fe2000f8e020d */
[----:B------:R-:W-:Y:S01]  /*2d50*/  IADD3 R11, PT, PT, R11, R29, RZ ;  /* 0x0000001d0b0b7210 */ /* 0x000fe20007ffe0ff */
[--C-:B------:R-:W-:Y:S01]  /*2d60*/  IMAD.WIDE.U32 R4, R4, UR8, R6.reuse ;  /* 0x0000000804047c25 */ /* 0x100fe2000f8e0006 */
[----:B------:R-:W-:Y:S01]  /*2d70*/  IADD3 R17, PT, PT, R17, R23, RZ ;  /* 0x0000001711117210 */ /* 0x000fe20007ffe0ff */
[----:B------:R-:W3:Y:S02]  /*2d80*/  LDG.E.U8 R20, desc[UR6][R20.64] ;  /* 0x0000000614147981 */ /* 0x000ee4000c1e1100 */
[----:B------:R-:W-:-:S02]  /*2d90*/  IMAD.WIDE.U32 R12, R12, UR8, R6 ;  /* 0x000000080c0c7c25 */ /* 0x000fc4000f8e0006 */
[----:B------:R-:W3:Y:S02]  /*2da0*/  LDG.E.U8 R10, desc[UR6][R10.64] ;  /* 0x000000060a0a7981 */ /* 0x000ee4000c1e1100 */
        /* <DEDUP_REMOVED lines=13> */
[----:B---3--:R-:W-:Y:S02]  /*2e80*/  ISETP.NE.AND P2, PT, R20, RZ, P4 ;  /* 0x000000ff1400720c */ /* 0x008fe40002745270 */
[----:B------:R-:W-:Y:S02]  /*2e90*/  ISETP.NE.AND P3, PT, R10, RZ, P4 ;  /* 0x000000ff0a00720c */ /* 0x000fe40002765270 */
[----:B------:R-:W-:Y:S02]  /*2ea0*/  PLOP3.LUT P2, PT, P5, P0, P2, 0xfe, 0x0 ;  /* 0x000000000000781c */ /* 0x000fe40002f41f26 */
[----:B------:R-:W-:-:S02]  /*2eb0*/  ISETP.NE.AND P1, PT, R16, RZ, P4 ;  /* 0x000000ff1000720c */ /* 0x000fc40002725270 */
[----:B------:R-:W-:Y:S02]  /*2ec0*/  IADD3 R27, P5, PT, R27, -0x8, RZ ;  /* 0xfffffff81b1b7810 */ /* 0x000fe40007fbe0ff */
[----:B------:R-:W-:Y:S02]  /*2ed0*/  ISETP.NE.AND P0, PT, R4, RZ, P4 ;  /* 0x000000ff0400720c */ /* 0x000fe40002705270 */
[----:B------:R-:W-:Y:S02]  /*2ee0*/  PLOP3.LUT P1, PT, P1, P2, P3, 0xfe, 0x0 ;  /* 0x000000000000781c */ /* 0x000fe40000f25f36 */
[----:B------:R-:W-:Y:S02]  /*2ef0*/  ISETP.NE.AND P4, PT, R12, RZ, P4 ;  /* 0x000000ff0c00720c */ /* 0x000fe40002785270 */
[----:B------:R-:W-:Y:S02]  /*2f00*/  IADD3.X R25, PT, PT, R25, -0x1, RZ, P5, !PT ;  /* 0xffffffff19197810 */ /* 0x000fe40002ffe4ff */
        /* <DEDUP_REMOVED lines=8> */
.L_x_3675:
        /* <DEDUP_REMOVED lines=15> */
[----:B--2---:R-:W-:-:S04]  /*3080*/  IMAD R15, R15, UR18, RZ ;  /* 0x000000120f0f7c24 */ /* 0x004fc8000f8e02ff */
[C---:B------:R-:W-:Y:S02]  /*3090*/  IMAD R17, R14.reuse, UR19, R15 ;  /* 0x000000130e117c24 */ /* 0x040fe4000f8e020f */
[----:B---3--:R-:W-:Y:S02]  /*30a0*/  IMAD R13, R13, UR18, RZ ;  /* 0x000000120d0d7c24 */ /* 0x008fe4000f8e02ff */
[----:B-1----:R-:W-:-:S04]  /*30b0*/  IMAD.WIDE.U32 R14, R14, UR18, R6 ;  /* 0x000000120e0e7c25 */ /* 0x002fc8000f8e0006 */
[----:B----4-:R-:W-:Y:S01]  /*30c0*/  IMAD R11, R11, UR18, RZ ;  /* 0x000000120b0b7c24 */ /* 0x010fe2000f8e02ff */
[----:B------:R-:W-:Y:S01]  /*30d0*/  IADD3 R15, PT, PT, R15, R17, RZ ;  /* 0x000000110f0f7210 */ /* 0x000fe20007ffe0ff */
[C---:B------:R-:W-:Y:S02]  /*30e0*/  IMAD R19, R12.reuse, UR19, R13 ;  /* 0x000000130c137c24 */ /* 0x040fe4000f8e020d */
[----:B------:R-:W-:Y:S02]  /*30f0*/  IMAD R21, R9, UR18, RZ ;  /* 0x0000001209157c24 */ /* 0x000fe4000f8e02ff */
[----:B------:R-:W-:Y:S01]  /*3100*/  IMAD.WIDE.U32 R12, R12, UR18, R6 ;  /* 0x000000120c0c7c25 */ /* 0x000fe2000f8e0006 */
[----:B------:R-:W2:Y:S03]  /*3110*/  LDG.E.U8 R14, desc[UR6][R14.64] ;  /* 0x000000060e0e7981 */ /* 0x000ea6000c1e1100 */
[----:B------:R-:W-:-:S02]  /*3120*/  IMAD R9, R10, UR19, R11 ;  /* 0x000000130a097c24 */ /* 0x000fc4000f8e020b */
[----:B------:R-:W-:-:S04]  /*3130*/  IMAD.WIDE.U32 R10, R10, UR18, R6 ;  /* 0x000000120a0a7c25 */ /* 0x000fc8000f8e0006 */
[----:B------:R-:W-:-:S04]  /*3140*/  IMAD.WIDE.U32 R6, R8, UR18, R6 ;  /* 0x0000001208067c25 */ /* 0x000fc8000f8e0006 */
[----:B------:R-:W-:Y:S02]  /*3150*/  IMAD R21, R8, UR19, R21 ;  /* 0x0000001308157c24 */ /* 0x000fe4000f8e0215 */
[----:B------:R-:W-:Y:S01]  /*3160*/  IMAD.IADD R13, R13, 0x1, R19 ;  /* 0x000000010d0d7824 */ /* 0x000fe200078e0213 */
[----:B------:R-:W-:Y:S02]  /*3170*/  IADD3 R11, PT, PT, R11, R9, RZ ;  /* 0x000000090b0b7210 */ /* 0x000fe40007ffe0ff */
[----:B------:R-:W-:Y:S02]  /*3180*/  IADD3 R7, PT, PT, R7, R21, RZ ;  /* 0x0000001507077210 */ /* 0x000fe40007ffe0ff */
[----:B------:R-:W3:Y:S04]  /*3190*/  LDG.E.U8 R12, desc[UR6][R12.64] ;  /* 0x000000060c0c7981 */ /* 0x000ee8000c1e1100 */
        /* <DEDUP_REMOVED lines=12> */
[----:B------:R-:W-:Y:S02]  /*3260*/  SEL R26, RZ, 0x1, !P1 ;  /* 0x00000001ff1a7807 */ /* 0x000fe40004800000 */
[----:B------:R-:W-:-:S09]  /*3270*/  IADD3.X R5, PT, PT, RZ, R5, RZ, P2, !PT ;  /* 0x00000005ff057210 */ /* 0x000fd200017fe4ff */
.L_x_3677:
        /* <DEDUP_REMOVED lines=21> */
[----:B-----5:R-:W-:Y:S02]  /*33d0*/  ISETP.NE.AND P1, PT, R2, RZ, PT ;  /* 0x000000ff0200720c */ /* 0x020fe40003f25270 */
[----:B------:R-:W-:Y:S02]  /*33e0*/  PRMT R7, R26, 0x9910, RZ ;  /* 0x000099101a077816 */ /* 0x000fe400000000ff */
[----:B--2---:R-:W-:Y:S02]  /*33f0*/  ISETP.NE.AND P2, PT, R10, RZ, P1 ;  /* 0x000000ff0a00720c */ /* 0x004fe40000f45270 */
[----:B---3--:R-:W-:-:S02]  /*3400*/  ISETP.NE.AND P1, PT, R8, RZ, P1 ;  /* 0x000000ff0800720c */ /* 0x008fc40000f25270 */
[----:B------:R-:W-:Y:S02]  /*3410*/  SEL R0, RZ, 0xffffffff, !P2 ;  /* 0xffffffffff007807 */ /* 0x000fe40005000000 */
[----:B------:R-:W-:Y:S02]  /*3420*/  IADD3 R4, P2, PT, R4, 0x10, RZ ;  /* 0x0000001004047810 */ /* 0x000fe40007f5e0ff */
[----:B------:R-:W-:Y:S02]  /*3430*/  ISETP.NE.OR P1, PT, R7, R0, P1 ;  /* 0x000000000700720c */ /* 0x000fe40000f25670 */
[----:B------:R-:W-:Y:S02]  /*3440*/  IADD3.X R5, PT, PT, RZ, R5, RZ, P2, !PT ;  /* 0x00000005ff057210 */ /* 0x000fe400017fe4ff */
[----:B------:R-:W-:-:S09]  /*3450*/  SEL R26, RZ, 0x1, !P1 ;  /* 0x00000001ff1a7807 */ /* 0x000fd20004800000 */
.L_x_3678:
        /* <DEDUP_REMOVED lines=15> */
.L_x_3674:
[----:B------:R-:W1:Y:S01]  /*3550*/  LDC.64 R4, c[0x0][0x710] ;  /* 0x0001c400ff047b82 */ /* 0x000e620000000a00 */
[----:B------:R-:W-:Y:S01]  /*3560*/  VIADD R3, R3, 0x80 ;  /* 0x0000008003037836 */ /* 0x000fe20000000000 */
[----:B-1----:R2:W-:Y:S06]  /*3570*/  STG.E.U8 desc[UR6][R4.64], R26 ;  /* 0x0000001a04007986 */ /* 0x0025ec000c101106 */
.L_x_3667:
        /* <DEDUP_REMOVED lines=40> */
.L_x_3682:
        /* <DEDUP_REMOVED lines=74> */
[----:B0-----:R-:W-:Y:S05]  /*3ca0*/  BSYNC.RECONVERGENT B2 ;  /* 0x0000000000027941 */ /* 0x001fea0003800200 */
.L_x_3681:
        /* <DEDUP_REMOVED lines=47> */
.L_x_3683:
        /* <DEDUP_REMOVED lines=30> */
.L_x_3684:
        /* <DEDUP_REMOVED lines=15> */
.L_x_3680:
[----:B------:R-:W1:Y:S01]  /*4270*/  LDC.64 R4, c[0x0][0x710] ;  /* 0x0001c400ff047b82 */ /* 0x000e620000000a00 */
[----:B------:R-:W-:Y:S01]  /*4280*/  IADD3 R3, PT, PT, R3, 0x80, RZ ;  /* 0x0000008003037810 */ /* 0x000fe20007ffe0ff */
[----:B-1----:R3:W-:Y:S06]  /*4290*/  STG.E.U8 desc[UR6][R4.64], R26 ;  /* 0x0000001a04007986 */ /* 0x0027ec000c101106 */
.L_x_3673:
[----:B------:R-:W-:-:S13]  /*42a0*/  ISETP.GE.AND P0, PT, R3, UR4, PT ;  /* 0x0000000403007c0c */ /* 0x000fda000bf06270 */
[----:B------:R-:W-:Y:S05]  /*42b0*/  @P0 BREAK.RELIABLE B0 ;  /* 0x0000000000000942 */ /* 0x000fea0003800100 */
[----:B------:R-:W-:Y:S05]  /*42c0*/  @P0 BRA `(.L_x_3685) ;  /* 0x0000001800900947 */ /* 0x000fea0003800000 */
[----:B------:R-:W4:Y:S01]  /*42d0*/  LDC.64 R6, c[0x0][0x738] ;  /* 0x0001ce00ff067b82 */ /* 0x000f220000000a00 */
[----:B------:R-:W0:Y:S07]  /*42e0*/  LDCU.64 UR18, c[0x0][0x740] ;  /* 0x0000e800ff1277ac */ /* 0x000e2e0008000a00 */
[----:B-123--:R-:W1:Y:S08]  /*42f0*/  LDC.64 R4, c[0x0][0x720] ;  /* 0x0001c800ff047b82 */ /* 0x00ee700000000a00 */
[----:B------:R-:W2:Y:S01]  /*4300*/  LDC.64 R8, c[0x0][0x718] ;  /* 0x0001c600ff087b82 */ /* 0x000ea20000000a00 */
[----:B----4-:R-:W3:Y:S04]  /*4310*/  LDG.E.64 R6, desc[UR6][R6.64] ;  /* 0x0000000606067981 */ /* 0x010ee8000c1e1b00 */
[----:B-1----:R-:W0:Y:S01]  /*4320*/  LDG.E.64 R4, desc[UR6][R4.64] ;  /* 0x0000000604047981 */ /* 0x002e22000c1e1b00 */
[----:B------:R-:W-:-:S02]  /*4330*/  ISETP.NE.AND P1, PT, RZ, UR5, PT ;  /* 0x00000005ff007c0c */ /* 0x000fc4000bf25270 */
[----:B------:R-:W-:Y:S02]  /*4340*/  PRMT R26, RZ, 0x7610, R26 ;  /* 0x00007610ff1a7816 */ /* 0x000fe4000000001a */
[----:B---3--:R-:W-:-:S04]  /*4350*/  ISETP.LT.U32.AND P0, PT, R6, 0x1, PT ;  /* 0x000000010600780c */ /* 0x008fc80003f01070 */
[----:B------:R-:W-:-:S04]  /*4360*/  ISETP.LT.AND.EX P0, PT, R7, RZ, PT, P0 ;  /* 0x000000ff0700720c */ /* 0x000fc80003f01300 */
[----:B------:R-:W-:Y:S02]  /*4370*/  SEL R11, R6, 0x1, P0 ;  /* 0x00000001060b7807 */ /* 0x000fe40000000000 */
[----:B------:R-:W-:Y:S02]  /*4380*/  SEL R25, R7, RZ, P0 ;  /* 0x000000ff07197207 */ /* 0x000fe40000000000 */
[----:B------:R-:W-:Y:S01]  /*4390*/  SEL R0, R11, R6, !P1 ;  /* 0x000000060b007207 */ /* 0x000fe20004800000 */
[----:B0-----:R-:W-:Y:S01]  /*43a0*/  IMAD R11, R5, UR18, RZ ;  /* 0x00000012050b7c24 */ /* 0x001fe2000f8e02ff */
[----:B------:R-:W-:Y:S02]  /*43b0*/  SEL R25, R25, R7, !P1 ;  /* 0x0000000719197207 */ /* 0x000fe40004800000 */
[----:B------:R-:W-:Y:S01]  /*43c0*/  ISETP.GE.U32.AND P0, PT, R0, 0x1, PT ;  /* 0x000000010000780c */ /* 0x000fe20003f06070 */
[C---:B------:R-:W-:Y:S02]  /*43d0*/  IMAD R11, R4.reuse, UR19, R11 ;  /* 0x00000013040b7c24 */ /* 0x040fe4000f8e020b */
[----:B--2---:R-:W-:Y:S01]  /*43e0*/  IMAD.WIDE.U32 R4, R4, UR18, R8 ;  /* 0x0000001204047c25 */ /* 0x004fe2000f8e0008 */
[----:B------:R-:W-:-:S03]  /*43f0*/  ISETP.GE.AND.EX P0, PT, R25, RZ, PT, P0 ;  /* 0x000000ff1900720c */ /* 0x000fc60003f06300 */
[----:B------:R-:W-:Y:S01]  /*4400*/  IMAD.IADD R9, R5, 0x1, R11 ;  /* 0x0000000105097824 */ /* 0x000fe200078e020b */
[----:B------:R-:W-:-:S09]  /*4410*/  MOV R8, R4 ;  /* 0x0000000400087202 */ /* 0x000fd20000000f00 */
[----:B------:R-:W-:Y:S05]  /*4420*/  @!P0 BRA `(.L_x_3686) ;  /* 0x0000000800dc8947 */ /* 0x000fea0003800000 */
[----:B------:R-:W0:Y:S01]  /*4430*/  LDC.64 R6, c[0x0][0x730] ;  /* 0x0001cc00ff067b82 */ /* 0x000e220000000a00 */
[----:B-----5:R1:W5:Y:S07]  /*4440*/  LDG.E.U8 R2, desc[UR6][R8.64] ;  /* 0x0000000608027981 */ /* 0x02036e000c1e1100 */
[----:B------:R-:W2:Y:S01]  /*4450*/  LDC.64 R4, c[0x0][0x748] ;  /* 0x0001d200ff047b82 */ /* 0x000ea20000000a00 */
[----:B0-----:R-:W2:Y:S01]  /*4460*/  LDG.E.64 R6, desc[UR6][R6.64] ;  /* 0x0000000606067981 */ /* 0x001ea2000c1e1b00 */
[----:B------:R-:W-:-:S04]  /*4470*/  ISETP.GE.U32.AND P0, PT, R0, 0x8, PT ;  /* 0x000000080000780c */ /* 0x000fc80003f06070 */
[----:B------:R-:W-:Y:S02]  /*4480*/  ISETP.GE.U32.AND.EX P0, PT, R25, RZ, PT, P0 ;  /* 0x000000ff1900720c */ /* 0x000fe40003f06100 */
[----:B------:R-:W-:Y:S02]  /*4490*/  LOP3.LUT R24, R0, 0x7, RZ, 0xc0, !PT ;  /* 0x0000000700187812 */ /* 0x000fe400078ec0ff */
[----:B------:R-:W-:Y:S02]  /*44a0*/  PRMT R26, RZ, 0x7610, R26 ;  /* 0x00007610ff1a7816 */ /* 0x000fe4000000001a */
[----:B--2---:R-:W-:-:S04]  /*44b0*/  LEA R4, P1, R6, R4, 0x3 ;  /* 0x0000000406047211 */ /* 0x004fc800078218ff */
[----:B------:R-:W-:-:S03]  /*44c0*/  LEA.HI.X R5, R6, R5, R7, 0x3, P1 ;  /* 0x0000000506057211 */ /* 0x000fc600008f1c07 */
[----:B-1----:R-:W-:Y:S06]  /*44d0*/  @!P0 BRA `(.L_x_3687) ;  /* 0x0000000400408947 */ /* 0x002fec0003800000 */
[----:B------:R-:W0:Y:S01]  /*44e0*/  LDC.64 R6, c[0x0][0x728] ;  /* 0x0001ca00ff067b82 */ /* 0x000e220000000a00 */
[----:B------:R-:W-:Y:S01]  /*44f0*/  BSSY.RECONVERGENT B2, `(.L_x_3687) ;  /* 0x000004e000027945 */ /* 0x000fe20003800200 */
[----:B------:R-:W-:Y:S02]  /*4500*/  LOP3.LUT R25, R25, 0x7fffffff, RZ, 0xc0, !PT ;  /* 0x7fffffff19197812 */ /* 0x000fe400078ec0ff */
[----:B------:R-:W-:Y:S02]  /*4510*/  LOP3.LUT R27, R0, 0xfffffff8, RZ, 0xc0, !PT ;  /* 0xfffffff8001b7812 */ /* 0x000fe400078ec0ff */
[----:B------:R-:W-:-:S07]  /*4520*/  PRMT R26, RZ, 0x7610, R26 ;  /* 0x00007610ff1a7816 */ /* 0x000fce000000001a */
.L_x_3688:
        /* <DEDUP_REMOVED lines=12> */
[----:B0-----:R-:W-:-:S04]  /*45f0*/  IMAD.WIDE.U32 R22, R22, UR12, R6 ;  /* 0x0000000c16167c25 */ /* 0x001fc8000f8e0006 */
        /* <DEDUP_REMOVED lines=14> */
[----:B------:R1:W3:Y:S03]  /*46e0*/  LDG.E.U8 R18, desc[UR6][R18.64] ;  /* 0x0000000612127981 */ /* 0x0002e6000c1e1100 */
[----:B------:R-:W-:Y:S02]  /*46f0*/  IMAD R11, R11, UR12, RZ ;  /* 0x0000000c0b0b7c24 */ /* 0x000fe4000f8e02ff */
[----:B------:R-:W-:-:S02]  /*4700*/  IMAD R5, R5, UR12, RZ ;  /* 0x0000000c05057c24 */ /* 0x000fc4000f8e02ff */
[----:B0-----:R-:W-:Y:S02]  /*4710*/  IMAD R23, R16, UR13, R17 ;  /* 0x0000000d10177c24 */ /* 0x001fe4000f8e0211 */
        /* <DEDUP_REMOVED lines=29> */
[----:B------:R-:W-:Y:S02]  /*48f0*/  IADD3 R27, P5, PT, R27, -0x8, RZ ;  /* 0xfffffff81b1b7810 */ /* 0x000fe40007fbe0ff */
[----:B------:R-:W-:Y:S02]  /*4900*/  ISETP.NE.AND P1, PT, R16, RZ, P4 ;  /* 0x000000ff1000720c */ /* 0x000fe40002725270 */
        /* <DEDUP_REMOVED lines=12> */
[----:B------:R-:W-:Y:S05]  /*49d0*/  BSYNC.RECONVERGENT B2 ;  /* 0x0000000000027941 */ /* 0x000fea0003800200 */
.L_x_3687:
        /* <DEDUP_REMOVED lines=14> */
[----:B------:R-:W4:Y:S01]  /*4ac0*/  LDG.E.64 R8, desc[UR6][R4.64+0x18] ;  /* 0x0000180604087981 */ /* 0x000f22000c1e1b00 */
[----:B--2---:R-:W-:-:S02]  /*4ad0*/  IMAD R15, R15, UR18, RZ ;  /* 0x000000120f0f7c24 */ /* 0x004fc4000f8e02ff */
[----:B---3--:R-:W-:Y:S02]  /*4ae0*/  IMAD R13, R13, UR18, RZ ;  /* 0x000000120d0d7c24 */ /* 0x008fe4000f8e02ff */
[C---:B------:R-:W-:Y:S02]  /*4af0*/  IMAD R17, R14.reuse, UR19, R15 ;  /* 0x000000130e117c24 */ /* 0x040fe4000f8e020f */
[----:B0-----:R-:W-:-:S04]  /*4b00*/  IMAD.WIDE.U32 R14, R14, UR18, R6 ;  /* 0x000000120e0e7c25 */ /* 0x001fc8000f8e0006 */
        /* <DEDUP_REMOVED lines=28> */
.L_x_3689:
        /* <DEDUP_REMOVED lines=30> */
.L_x_3690:
[----:B------:R-:W-:Y:S05]  /*4eb0*/  @P0 BRA `(.L_x_3686) ;  /* 0x0000000000380947 */ /* 0x000fea0003800000 */
        /* <DEDUP_REMOVED lines=14> */
.L_x_3686:
[----:B------:R-:W0:Y:S01]  /*4fa0*/  LDC.64 R4, c[0x0][0x710] ;  /* 0x0001c400ff047b82 */ /* 0x000e220000000a00 */
[----:B------:R-:W-:Y:S01]  /*4fb0*/  IADD3 R3, PT, PT, R3, 0x80, RZ ;  /* 0x0000008003037810 */ /* 0x000fe20007ffe0ff */
[----:B0-----:R3:W-:Y:S06]  /*4fc0*/  STG.E.U8 desc[UR6][R4.64], R26 ;  /* 0x0000001a04007986 */ /* 0x0017ec000c101106 */
.L_x_3679:
[----:B------:R-:W-:-:S13]  /*4fd0*/  ISETP.GE.AND P0, PT, R3, UR4, PT ;  /* 0x0000000403007c0c */ /* 0x000fda000bf06270 */
[----:B------:R-:W-:Y:S05]  /*4fe0*/  @P0 BREAK.RELIABLE B0 ;  /* 0x0000000000000942 */ /* 0x000fea0003800100 */
[----:B------:R-:W-:Y:S05]  /*4ff0*/  @P0 BRA `(.L_x_3685) ;  /* 0x0000000c00440947 */ /* 0x000fea0003800000 */
[----:B0-----:R-:W-:Y:S05]  /*5000*/  BSYNC.RELIABLE B0 ;  /* 0x0000000000007941 */ /* 0x001fea0003800100 */
.L_x_3654:
[----:B------:R-:W0:Y:S01]  /*5010*/  LDC.64 R6, c[0x0][0x738] ;  /* 0x0001ce00ff067b82 */ /* 0x000e220000000a00 */
[----:B------:R-:W4:Y:S07]  /*5020*/  LDCU.64 UR18, c[0x0][0x740] ;  /* 0x0000e800ff1277ac */ /* 0x000f2e0008000a00 */
[----:B-123--:R-:W1:Y:S08]  /*5030*/  LDC.64 R4, c[0x0][0x720] ;  /* 0x0001c800ff047b82 */ /* 0x00ee700000000a00 */
[----:B------:R-:W2:Y:S01]  /*5040*/  LDC.64 R8, c[0x0][0x718] ;  /* 0x0001c600ff087b82 */ /* 0x000ea20000000a00 */
[----:B0-----:R-:W3:Y:S04]  /*5050*/  LDG.E.64 R6, desc[UR6][R6.64] ;  /* 0x0000000606067981 */ /* 0x001ee8000c1e1b00 */
        /* <DEDUP_REMOVED lines=13> */
[----:B------:R-:W-:-:S03]  /*5130*/  ISETP.GE.AND.EX P0, PT, R25, RZ, PT, P0 ;  /* 0x000000ff1900720c */ /* 0x000fc60003f06300 */
[----:B------:R-:W-:Y:S01]  /*5140*/  IMAD.MOV.U32 R8, RZ, RZ, R4 ;  /* 0x000000ffff087224 */ /* 0x000fe200078e0004 */
[----:B------:R-:W-:-:S09]  /*5150*/  IADD3 R9, PT, PT, R5, R11, RZ ;  /* 0x0000000b05097210 */ /* 0x000fd20007ffe0ff */
        /* <DEDUP_REMOVED lines=17> */
.L_x_3693:
        /* <DEDUP_REMOVED lines=14> */
[----:B----4-:R-:W-:Y:S01]  /*5350*/  IMAD R15, R15, UR14, RZ ;  /* 0x0000000e0f0f7c24 */ /* 0x010fe2000f8e02ff */
[----:B------:R-:W-:Y:S01]  /*5360*/  IADD3 R23, PT, PT, R23, R29, RZ ;  /* 0x0000001d17177210 */ /* 0x000fe20007ffe0ff */
[----:B------:R-:W-:Y:S02]  /*5370*/  IMAD R31, R21, UR14, RZ ;  /* 0x0000000e151f7c24 */ /* 0x000fe4000f8e02ff */
        /* <DEDUP_REMOVED lines=58> */
.L_x_3692:
        /* <DEDUP_REMOVED lines=47> */
.L_x_3694:
        /* <DEDUP_REMOVED lines=30> */
.L_x_3695:
[----:B------:R-:W-:Y:S05]  /*5bf0*/  @P0 BRA `(.L_x_3691) ;  /* 0x0000000000380947 */ /* 0x000fea0003800000 */
        /* <DEDUP_REMOVED lines=14> */
.L_x_3691:
[----:B------:R-:W0:Y:S01]  /*5ce0*/  LDC.64 R4, c[0x0][0x710] ;  /* 0x0001c400ff047b82 */ /* 0x000e220000000a00 */
[----:B------:R-:W-:Y:S01]  /*5cf0*/  IADD3 R3, PT, PT, R3, 0x80, RZ ;  /* 0x0000008003037810 */ /* 0x000fe20007ffe0ff */
[----:B0-----:R4:W-:Y:S06]  /*5d00*/  STG.E.U8 desc[UR6][R4.64], R26 ;  /* 0x0000001a04007986 */ /* 0x0019ec000c101106 */
.L_x_3685:
[----:B0-----:R-:W-:Y:S05]  /*5d10*/  BSYNC.RECONVERGENT B1 ;  /* 0x0000000000017941 */ /* 0x001fea0003800200 */
.L_x_3653:
[----:B------:R-:W-:Y:S05]  /*5d20*/  WARPSYNC.ALL ;  /* 0x0000000000007948 */ /* 0x000fea0003800000 */
[----:B------:R-:W-:-:S13]  /*5d30*/  ISETP.GE.AND P0, PT, R3, UR4, PT ;  /* 0x0000000403007c0c */ /* 0x000fda000bf06270 */
[----:B------:R-:W-:Y:S05]  /*5d40*/  @P0 EXIT ;  /* 0x000000000000094d */ /* 0x000fea0003800000 */
[----:B------:R-:W0:Y:S01]  /*5d50*/  LDC.64 R6, c[0x0][0x738] ;  /* 0x0001ce00ff067b82 */ /* 0x000e220000000a00 */
[----:B------:R-:W0:Y:S07]  /*5d60*/  LDCU.64 UR8, c[0x0][0x718] ;  /* 0x0000e300ff0877ac */ /* 0x000e2e0008000a00 */
[----:B-----5:R-:W0:Y:S08]  /*5d70*/  LDC.64 R2, c[0x0][0x720] ;  /* 0x0001c800ff027b82 */ /* 0x020e300000000a00 */
[----:B-1234-:R-:W1:Y:S01]  /*5d80*/  LDC.64 R4, c[0x0][0x730] ;  /* 0x0001cc00ff047b82 */ /* 0x01ee620000000a00 */
[----:B0-----:R-:W2:Y:S07]  /*5d90*/  LDG.E.64 R6, desc[UR6][R6.64] ;  /* 0x0000000606067981 */ /* 0x001eae000c1e1b00 */
[----:B------:R-:W0:Y:S01]  /*5da0*/  LDC.64 R10, c[0x0][0x740] ;  /* 0x0001d000ff0a7b82 */ /* 0x000e220000000a00 */
[----:B------:R-:W0:Y:S07]  /*5db0*/  LDG.E.64 R2, desc[UR6][R2.64] ;  /* 0x0000000602027981 */ /* 0x000e2e000c1e1b00 */
[----:B------:R-:W3:Y:S01]  /*5dc0*/  LDC.64 R12, c[0x0][0x748] ;  /* 0x0001d200ff0c7b82 */ /* 0x000ee20000000a00 */
[----:B-1----:R-:W3:Y:S01]  /*5dd0*/  LDG.E.64 R4, desc[UR6][R4.64] ;  /* 0x0000000604047981 */ /* 0x002ee2000c1e1b00 */
[----:B------:R-:W-:-:S02]  /*5de0*/  ISETP.NE.AND P1, PT, RZ, UR5, PT ;  /* 0x00000005ff007c0c */ /* 0x000fc4000bf25270 */
[----:B------:R-:W-:Y:S02]  /*5df0*/  PRMT R18, RZ, 0x7610, R18 ;  /* 0x00007610ff127816 */ /* 0x000fe40000000012 */
[----:B--2---:R-:W-:-:S04]  /*5e00*/  ISETP.LT.U32.AND P0, PT, R6, 0x1, PT ;  /* 0x000000010600780c */ /* 0x004fc80003f01070 */
[----:B------:R-:W-:-:S04]  /*5e10*/  ISETP.LT.AND.EX P0, PT, R7, RZ, PT, P0 ;  /* 0x000000ff0700720c */ /* 0x000fc80003f01300 */
[----:B------:R-:W-:Y:S01]  /*5e20*/  SEL R9, R6, 0x1, P0 ;  /* 0x0000000106097807 */ /* 0x000fe20000000000 */
[----:B0-----:R-:W-:Y:S01]  /*5e30*/  IMAD R3, R3, R10, RZ ;  /* 0x0000000a03037224 */ /* 0x001fe200078e02ff */
[----:B------:R-:W-:Y:S02]  /*5e40*/  SEL R21, R7, RZ, P0 ;  /* 0x000000ff07157207 */ /* 0x000fe40000000000 */
[----:B------:R-:W-:Y:S01]  /*5e50*/  SEL R0, R9, R6, !P1 ;  /* 0x0000000609007207 */ /* 0x000fe20004800000 */
[C---:B------:R-:W-:Y:S01]  /*5e60*/  IMAD R3, R2.reuse, R11, R3 ;  /* 0x0000000b02037224 */ /* 0x040fe200078e0203 */
[----:B------:R-:W-:Y:S01]  /*5e70*/  SEL R21, R21, R7, !P1 ;  /* 0x0000000715157207 */ /* 0x000fe20004800000 */
[----:B------:R-:W-:Y:S01]  /*5e80*/  IMAD.WIDE.U32 R6, R2, R10, UR8 ;  /* 0x0000000802067e25 */ /* 0x000fe2000f8e000a */
[----:B------:R-:W-:Y:S02]  /*5e90*/  ISETP.GE.U32.AND P0, PT, R0, 0x1, PT ;  /* 0x000000010000780c */ /* 0x000fe40003f06070 */
[----:B---3--:R-:W-:-:S02]  /*5ea0*/  LEA R2, P1, R4, R12, 0x3 ;  /* 0x0000000c04027211 */ /* 0x008fc400078218ff */
[----:B------:R-:W-:Y:S02]  /*5eb0*/  ISETP.GE.AND.EX P0, PT, R21, RZ, PT, P0 ;  /* 0x000000ff1500720c */ /* 0x000fe40003f06300 */
[----:B------:R-:W-:Y:S02]  /*5ec0*/  IADD3 R7, PT, PT, R7, R3, RZ ;  /* 0x0000000307077210 */ /* 0x000fe40007ffe0ff */
[----:B------:R-:W-:-:S09]  /*5ed0*/  LEA.HI.X R3, R4, R13, R5, 0x3, P1 ;  /* 0x0000000d04037211 */ /* 0x000fd200008f1c05 */
[----:B------:R-:W-:Y:S05]  /*5ee0*/  @!P0 BRA `(.L_x_3696) ;  /* 0x0000000800c48947 */ /* 0x000fea0003800000 */
[----:B------:R0:W5:Y:S01]  /*5ef0*/  LDG.E.U8 R19, desc[UR6][R6.64] ;  /* 0x0000000606137981 */ /* 0x000162000c1e1100 */
[C---:B------:R-:W-:Y:S02]  /*5f00*/  ISETP.GE.U32.AND P0, PT, R0.reuse, 0x8, PT ;  /* 0x000000080000780c */ /* 0x040fe40003f06070 */
[----:B------:R-:W-:Y:S02]  /*5f10*/  LOP3.LUT R20, R0, 0x7, RZ, 0xc0, !PT ;  /* 0x0000000700147812 */ /* 0x000fe400078ec0ff */
[----:B------:R-:W-:Y:S02]  /*5f20*/  ISETP.GE.U32.AND.EX P0, PT, R21, RZ, PT, P0 ;  /* 0x000000ff1500720c */ /* 0x000fe40003f06100 */
[----:B------:R-:W-:-:S11]  /*5f30*/  PRMT R18, RZ, 0x7610, R18 ;  /* 0x00007610ff127816 */ /* 0x000fd60000000012 */
[----:B0-----:R-:W-:Y:S05]  /*5f40*/  @!P0 BRA `(.L_x_3697) ;  /* 0x00000004003c8947 */ /* 0x001fea0003800000 */
[----:B------:R-:W0:Y:S01]  /*5f50*/  LDC.64 R4, c[0x0][0x728] ;  /* 0x0001ca00ff047b82 */ /* 0x000e220000000a00 */
[----:B------:R-:W-:Y:S01]  /*5f60*/  LOP3.LUT R21, R21, 0x7fffffff, RZ, 0xc0, !PT ;  /* 0x7fffffff15157812 */ /* 0x000fe200078ec0ff */
[----:B------:R-:W1:Y:S01]  /*5f70*/  LDCU.64 UR4, c[0x0][0x758] ;  /* 0x0000eb00ff0477ac */ /* 0x000e620008000a00 */
[----:B------:R-:W-:Y:S02]  /*5f80*/  LOP3.LUT R26, R0, 0xfffffff8, RZ, 0xc0, !PT ;  /* 0xfffffff8001a7812 */ /* 0x000fe400078ec0ff */
[----:B------:R-:W-:-:S07]  /*5f90*/  PRMT R18, RZ, 0x7610, R18 ;  /* 0x00007610ff127816 */ /* 0x000fce0000000012 */
.L_x_3698:
[----:B------:R-:W-:Y:S01]  /*5fa0*/  MOV R6, R2 ;  /* 0x0000000200067202 */ /* 0x000fe20000000f00 */
[----:B------:R-:W-:-:S05]  /*5fb0*/  IMAD.MOV.U32 R7, RZ, RZ, R3 ;  /* 0x000000ffff077224 */ /* 0x000fca00078e0003 */
[----:B------:R-:W1:Y:S04]  /*5fc0*/  LDG.E.64 R24, desc[UR6][R6.64] ;  /* 0x0000000606187981 */ /* 0x000e68000c1e1b00 */
[----:B------:R-:W2:Y:S04]  /*5fd0*/  LDG.E.64 R16, desc[UR6][R6.64+0x10] ;  /* 0x0000100606107981 */ /* 0x000ea8000c1e1b00 */
[----:B------:R-:W3:Y:S04]  /*5fe0*/  LDG.E.64 R22, desc[UR6][R6.64+0x8] ;  /* 0x0000080606167981 */ /* 0x000ee8000c1e1b00 */
[----:B------:R-:W4:Y:S04]  /*5ff0*/  LDG.E.64 R12, desc[UR6][R6.64+0x18] ;  /* 0x00001806060c7981 */ /* 0x000f28000c1e1b00 */
[----:B------:R-:W4:Y:S04]  /*6000*/  LDG.E.64 R8, desc[UR6][R6.64+0x20] ;  /* 0x0000200606087981 */ /* 0x000f28000c1e1b00 */
[----:B------:R-:W4:Y:S04]  /*6010*/  LDG.E.64 R14, desc[UR6][R6.64+0x28] ;  /* 0x00002806060e7981 */ /* 0x000f28000c1e1b00 */
[----:B------:R-:W4:Y:S04]  /*6020*/  LDG.E.64 R2, desc[UR6][R6.64+0x30] ;  /* 0x0000300606027981 */ /* 0x000f28000c1e1b00 */
[----:B------:R-:W4:Y:S01]  /*6030*/  LDG.E.64 R10, desc[UR6][R6.64+0x38] ;  /* 0x00003806060a7981 */ /* 0x000f22000c1e1b00 */
[----:B-1----:R-:W-:-:S04]  /*6040*/  IMAD R25, R25, UR4, RZ ;  /* 0x0000000419197c24 */ /* 0x002fc8000f8e02ff */
[C---:B------:R-:W-:Y:S02]  /*6050*/  IMAD R27, R24.reuse, UR5, R25 ;  /* 0x00000005181b7c24 */ /* 0x040fe4000f8e0219 */
[----:B0-----:R-:W-:-:S04]  /*6060*/  IMAD.WIDE.U32 R24, R24, UR4, R4 ;  /* 0x0000000418187c25 */ /* 0x001fc8000f8e0004 */
        /* <DEDUP_REMOVED lines=8> */
[----:B------:R-:W-:Y:S01]  /*60f0*/  IMAD.WIDE.U32 R22, R22, UR4, R4 ;  /* 0x0000000416167c25 */ /* 0x000fe2000f8e0004 */
[----:B------:R-:W-:-:S03]  /*6100*/  IADD3 R17, PT, PT, R17, R29, RZ ;  /* 0x0000001d11117210 */ /* 0x000fc60007ffe0ff */
[C---:B------:R-:W-:Y:S02]  /*6110*/  IMAD R27, R12.reuse, UR5, R13 ;  /* 0x000000050c1b7c24 */ /* 0x040fe4000f8e020d */
[----:B------:R-:W-:Y:S01]  /*6120*/  IMAD.WIDE.U32 R12, R12, UR4, R4 ;  /* 0x000000040c0c7c25 */ /* 0x000fe2000f8e0004 */
[----:B------:R-:W-:Y:S01]  /*6130*/  IADD3 R23, PT, PT, R23, R31, RZ ;  /* 0x0000001f17177210 */ /* 0x000fe20007ffe0ff */
[----:B------:R1:W3:Y:S02]  /*6140*/  LDG.E.U8 R16, desc[UR6][R16.64] ;  /* 0x0000000610107981 */ /* 0x0002e4000c1e1100 */
[----:B------:R-:W-:Y:S02]  /*6150*/  IMAD R9, R9, UR4, RZ ;  /* 0x0000000409097c24 */ /* 0x000fe4000f8e02ff */
[----:B------:R-:W-:Y:S01]  /*6160*/  IMAD R15, R15, UR4, RZ ;  /* 0x000000040f0f7c24 */ /* 0x000fe2000f8e02ff */
[----:B------:R-:W4:Y:S01]  /*6170*/  LDG.E.U8 R22, desc[UR6][R22.64] ;  /* 0x0000000616167981 */ /* 0x000f22000c1e1100 */
[----:B------:R-:W-:-:S02]  /*6180*/  IMAD.IADD R13, R13, 0x1, R27 ;  /* 0x000000010d0d7824 */ /* 0x000fc400078e021b */
[----:B------:R-:W-:Y:S02]  /*6190*/  IMAD R3, R3, UR4, RZ ;  /* 0x0000000403037c24 */ /* 0x000fe4000f8e02ff */
[----:B------:R-:W-:Y:S01]  /*61a0*/  IMAD R27, R8, UR5, R9 ;  /* 0x00000005081b7c24 */ /* 0x000fe2000f8e0209 */
[----:B------:R1:W4:Y:S01]  /*61b0*/  LDG.E.U8 R12, desc[UR6][R12.64] ;  /* 0x000000060c0c7981 */ /* 0x000322000c1e1100 */
[----:B0-----:R-:W-:Y:S02]  /*61c0*/  IMAD R25, R14, UR5, R15 ;  /* 0x000000050e197c24 */ /* 0x001fe4000f8e020f */
[----:B------:R-:W-:-:S04]  /*61d0*/  IMAD.WIDE.U32 R8, R8, UR4, R4 ;  /* 0x0000000408087c25 */ /* 0x000fc8000f8e0004 */
[----:B------:R-:W-:-:S04]  /*61e0*/  IMAD.WIDE.U32 R14, R14, UR4, R4 ;  /* 0x000000040e0e7c25 */ /* 0x000fc8000f8e0004 */
[----:B------:R-:W-:Y:S02]  /*61f0*/  IMAD R11, R11, UR4, RZ ;  /* 0x000000040b0b7c24 */ /* 0x000fe4000f8e02ff */
[C---:B-1----:R-:W-:Y:S02]  /*6200*/  IMAD R17, R2.reuse, UR5, R3 ;  /* 0x0000000502117c24 */ /* 0x042fe4000f8e0203 */
[----:B------:R-:W-:Y:S01]  /*6210*/  IMAD.WIDE.U32 R2, R2, UR4, R4 ;  /* 0x0000000402027c25 */ /* 0x000fe2000f8e0004 */
[----:B------:R-:W-:Y:S02]  /*6220*/  IADD3 R9, PT, PT, R9, R27, RZ ;  /* 0x0000001b09097210 */ /* 0x000fe40007ffe0ff */
[----:B------:R-:W-:Y:S01]  /*6230*/  IADD3 R15, PT, PT, R15, R25, RZ ;  /* 0x000000190f0f7210 */ /* 0x000fe20007ffe0ff */
[C---:B------:R-:W-:Y:S02]  /*6240*/  IMAD R13, R10.reuse, UR5, R11 ;  /* 0x000000050a0d7c24 */ /* 0x040fe4000f8e020b */
[----:B------:R-:W-:Y:S01]  /*6250*/  IMAD.WIDE.U32 R10, R10, UR4, R4 ;  /* 0x000000040a0a7c25 */ /* 0x000fe2000f8e0004 */
[----:B------:R-:W-:Y:S01]  /*6260*/  IADD3 R3, PT, PT, R3, R17, RZ ;  /* 0x0000001103037210 */ /* 0x000fe20007ffe0ff */
[----:B------:R-:W4:Y:S02]  /*6270*/  LDG.E.U8 R8, desc[UR6][R8.64] ;  /* 0x0000000608087981 */ /* 0x000f24000c1e1100 */
[----:B------:R-:W-:-:S02]  /*6280*/  IMAD.IADD R11, R11, 0x1, R13 ;  /* 0x000000010b0b7824 */ /* 0x000fc400078e020d */
[----:B------:R-:W4:Y:S04]  /*6290*/  LDG.E.U8 R14, desc[UR6][R14.64] ;  /* 0x000000060e0e7981 */ /* 0x000f28000c1e1100 */
[----:B------:R-:W4:Y:S04]  /*62a0*/  LDG.E.U8 R2, desc[UR6][R2.64] ;  /* 0x0000000602027981 */ /* 0x000f28000c1e1100 */
[----:B------:R-:W4:Y:S01]  /*62b0*/  LDG.E.U8 R10, desc[UR6][R10.64] ;  /* 0x000000060a0a7981 */ /* 0x000f22000c1e1100 */
[----:B-----5:R-:W-:Y:S02]  /*62c0*/  ISETP.NE.AND P4, PT, R19, RZ, PT ;  /* 0x000000ff1300720c */ /* 0x020fe40003f85270 */
[----:B------:R-:W-:-:S02]  /*62d0*/  LOP3.LUT R18, R18, 0xff, RZ, 0xc0, !PT ;  /* 0x000000ff12127812 */ /* 0x000fc400078ec0ff */
[----:B--2---:R-:W-:-:S04]  /*62e0*/  ISETP.NE.AND P0, PT, R24, RZ, P4 ;  /* 0x000000ff1800720c */ /* 0x004fc80002705270 */
[----:B------:R-:W-:-:S04]  /*62f0*/  SEL R13, RZ, 0xffffffff, !P0 ;  /* 0xffffffffff0d7807 */ /* 0x000fc80004000000 */
[----:B------:R-:W-:Y:S02]  /*6300*/  LOP3.LUT R13, R13, 0xff, RZ, 0xc0, !PT ;  /* 0x000000ff0d0d7812 */ /* 0x000fe400078ec0ff */
[----:B---3--:R-:W-:Y:S02]  /*6310*/  ISETP.NE.AND P2, PT, R16, RZ, P4 ;  /* 0x000000ff1000720c */ /* 0x008fe40002745270 */
[----:B----4-:R-:W-:-:S04]  /*6320*/  ISETP.NE.AND P0, PT, R22, RZ, P4 ;  /* 0x000000ff1600720c */ /* 0x010fc80002705270 */
[----:B------:R-:W-:Y:S02]  /*6330*/  ISETP.NE.OR P0, PT, R18, R13, P0 ;  /* 0x0000000d1200720c */ /* 0x000fe40000705670 */
[----:B------:R-:W-:-:S04]  /*6340*/  ISETP.NE.AND P5, PT, R12, RZ, P4 ;  /* 0x000000ff0c00720c */ /* 0x000fc800027a5270 */
[----:B------:R-:W-:Y:S02]  /*6350*/  PLOP3.LUT P2, PT, P5, P0, P2, 0xfe, 0x0 ;  /* 0x000000000000781c */ /* 0x000fe40002f41f26 */
[----:B------:R-:W-:-:S04]  /*6360*/  IADD3 R26, P5, PT, R26, -0x8, RZ ;  /* 0xfffffff81a1a7810 */ /* 0x000fc80007fbe0ff */
[----:B------:R-:W-:Y:S02]  /*6370*/  IADD3.X R21, PT, PT, R21, -0x1, RZ, P5, !PT ;  /* 0xffffffff15157810 */ /* 0x000fe40002ffe4ff */
[----:B------:R-:W-:Y:S02]  /*6380*/  ISETP.NE.AND P3, PT, R8, RZ, P4 ;  /* 0x000000ff0800720c */ /* 0x000fe40002765270 */
[----:B------:R-:W-:Y:S02]  /*6390*/  ISETP.NE.AND P1, PT, R14, RZ, P4 ;  /* 0x000000ff0e00720c */ /* 0x000fe40002725270 */
[----:B------:R-:W-:Y:S02]  /*63a0*/  ISETP.NE.AND P0, PT, R2, RZ, P4 ;  /* 0x000000ff0200720c */ /* 0x000fe40002705270 */
[----:B------:R-:W-:Y:S02]  /*63b0*/  PLOP3.LUT P1, PT, P1, P2, P3, 0xfe, 0x0 ;  /* 0x000000000000781c */ /* 0x000fe40000f25f36 */
[----:B------:R-:W-:-:S02]  /*63c0*/  ISETP.NE.AND P4, PT, R10, RZ, P4 ;  /* 0x000000ff0a00720c */ /* 0x000fc40002785270 */
[----:B------:R-:W-:Y:S02]  /*63d0*/  ISETP.NE.U32.AND P3, PT, R26, RZ, PT ;  /* 0x000000ff1a00720c */ /* 0x000fe40003f65070 */
[----:B------:R-:W-:Y:S02]  /*63e0*/  PLOP3.LUT P0, PT, P4, P1, P0, 0xfe, 0x0 ;  /* 0x000000000000781c */ /* 0x000fe40002703f06 */
[----:B------:R-:W-:Y:S02]  /*63f0*/  ISETP.NE.AND.EX P1, PT, R21, RZ, PT, P3 ;  /* 0x000000ff1500720c */ /* 0x000fe40003f25330 */
[----:B------:R-:W-:Y:S02]  /*6400*/  IADD3 R2, P2, PT, R6, 0x40, RZ ;  /* 0x0000004006027810 */ /* 0x000fe40007f5e0ff */
[----:B------:R-:W-:Y:S02]  /*6410*/  SEL R18, RZ, 0x1, !P0 ;  /* 0x00000001ff127807 */ /* 0x000fe40004000000 */
[----:B------:R-:W-:-:S07]  /*6420*/  IADD3.X R3, PT, PT, RZ, R7, RZ, P2, !PT ;  /* 0x00000007ff037210 */ /* 0x000fce00017fe4ff */
[----:B------:R-:W-:Y:S05]  /*6430*/  @P1 BRA `(.L_x_3698) ;  /* 0xfffffff800d81947 */ /* 0x000fea000383ffff */
.L_x_3697:
        /* <DEDUP_REMOVED lines=47> */
.L_x_3699:
        /* <DEDUP_REMOVED lines=30> */
.L_x_3700:
        /* <DEDUP_REMOVED lines=15> */
.L_x_3696:
[----:B------:R-:W0:Y:S02]  /*6a00*/  LDC.64 R2, c[0x0][0x710] ;  /* 0x0001c400ff027b82 */ /* 0x000e240000000a00 */
[----:B0-----:R-:W-:Y:S01]  /*6a10*/  STG.E.U8 desc[UR6][R2.64], R18 ;  /* 0x0000001202007986 */ /* 0x001fe2000c101106 */
[----:B------:R-:W-:Y:S05]  /*6a20*/  EXIT ;  /* 0x000000000000794d */ /* 0x000fea0003800000 */
.L_x_3652:
[----:B------:R-:W0:Y:S01]  /*6a30*/  LDCU UR4, c[0x0][0x380] ;  /* 0x00007000ff0477ac */ /* 0x000e220008000800 */
[----:B------:R-:W-:Y:S01]  /*6a40*/  IADD3 R0, PT, PT, R0, -0x1, RZ ;  /* 0xffffffff00007810 */ /* 0x000fe20007ffe0ff */
[----:B------:R-:W-:Y:S04]  /*6a50*/  BSSY.RECONVERGENT B1, `(.L_x_3701) ;  /* 0x000128a000017945 */ /* 0x000fe80003800200 */
[----:B------:R-:W-:Y:S01]  /*6a60*/  BSSY.RELIABLE B0, `(.L_x_3702) ;  /* 0x0000fe5000007945 */ /* 0x000fe20003800100 */
[----:B------:R-:W1:Y:S01]  /*6a70*/  LDCU.64 UR8, c[0x0][0x758] ;  /* 0x0000eb00ff0877ac */ /* 0x000e620008000a00 */
[----:B------:R-:W-:Y:S01]  /*6a80*/  VIMNMX.U32 R2, PT, PT, R0, 0x18, PT ;  /* 0x0000001800027848 */ /* 0x000fe20003fe0000 */
[----:B------:R-:W2:Y:S04]  /*6a90*/  LDCU.64 UR10, c[0x0][0x728] ;  /* 0x0000e500ff0a77ac */ /* 0x000ea80008000a00 */
[----:B------:R-:W-:Y:S01]  /*6aa0*/  VIADD R2, R2, 0x1 ;  /* 0x0000000102027836 */ /* 0x000fe20000000000 */
[----:B0-----:R-:W-:-:S13]  /*6ab0*/  ISETP.GE.AND P0, PT, R3, UR4, PT ;  /* 0x0000000403007c0c */ /* 0x001fda000bf06270 */
[----:B-12---:R-:W-:Y:S05]  /*6ac0*/  @P0 BRA `(.L_x_3703) ;  /* 0x0000005400180947 */ /* 0x006fea0003800000 */
        /* <DEDUP_REMOVED lines=394> */
[----:B------:R-:W-:Y:S01]  /*8370*/  IMAD.MOV.U32 R10, RZ, RZ, RZ ;  /* 0x000000ffff0a7224 */ /* 0x000fe200078e00ff */
        /* <DEDUP_REMOVED lines=29> */
.L_x_3704:
[----:B------:R-:W0:Y:S01]  /*8550*/  LDCU.64 UR14, c[0x0][0x738] ;  /* 0x0000e700ff0e77ac */ /* 0x000e220008000a00 */
[----:B------:R-:W1:Y:S01]  /*8560*/  LDCU.64 UR12, c[0x0][0x720] ;  /* 0x0000e400ff0c77ac */ /* 0x000e620008000a00 */
[----:B0-----:R-:W-:-:S05]  /*8570*/  IADD3 R10, P0, PT, R8, UR14, RZ ;  /* 0x0000000e080a7c10 */ /* 0x001fca000ff1e0ff */
[----:B------:R-:W-:Y:S01]  /*8580*/  IMAD.X R11, RZ, RZ, UR15, P0 ;  /* 0x0000000fff0b7e24 */ /* 0x000fe200080e06ff */
[----:B------:R-:W0:Y:S05]  /*8590*/  LDCU.64 UR14, c[0x0][0x740] ;  /* 0x0000e800ff0e77ac */ /* 0x000e2a0008000a00 */
[----:B------:R-:W2:Y:S01]  /*85a0*/  LDG.E.64 R10, desc[UR6][R10.64] ;  /* 0x000000060a0a7981 */ /* 0x000ea2000c1e1b00 */
[----:B-1----:R-:W-:-:S04]  /*85b0*/  IADD3 R8, P0, PT, R9, UR12, RZ ;  /* 0x0000000c09087c10 */ /* 0x002fc8000ff1e0ff */
[----:B------:R-:W-:Y:S01]  /*85c0*/  IADD3.X R9, PT, PT, RZ, UR13, RZ, P0, !PT ;  /* 0x0000000dff097c10 */ /* 0x000fe200087fe4ff */
[----:B------:R-:W1:Y:S05]  /*85d0*/  LDCU.64 UR12, c[0x0][0x718] ;  /* 0x0000e300ff0c77ac */ /* 0x000e6a0008000a00 */
[----:B------:R-:W0:Y:S01]  /*85e0*/  LDG.E.64 R8, desc[UR6][R8.64] ;  /* 0x0000000608087981 */ /* 0x000e22000c1e1b00 */
[----:B------:R-:W-:Y:S01]  /*85f0*/  ISETP.NE.AND P1, PT, RZ, UR5, PT ;  /* 0x00000005ff007c0c */ /* 0x000fe2000bf25270 */
[----:B------:R-:W-:Y:S01]  /*8600*/  BSSY.RECONVERGENT B2, `(.L_x_3705) ;  /* 0x00000e8000027945 */ /* 0x000fe20003800200 */
[----:B------:R-:W-:Y:S02]  /*8610*/  MOV R12, R6 ;  /* 0x00000006000c7202 */ /* 0x000fe40000000f00 */
[----:B------:R-:W-:-:S02]  /*8620*/  MOV R13, RZ ;  /* 0x000000ff000d7202 */ /* 0x000fc40000000f00 */
[----:B------:R-:W-:Y:S02]  /*8630*/  PRMT R33, RZ, 0x7610, R33 ;  /* 0x00007610ff217816 */ /* 0x000fe40000000021 */
[----:B--2---:R-:W-:-:S04]  /*8640*/  ISETP.LT.U32.AND P0, PT, R10, 0x1, PT ;  /* 0x000000010a00780c */ /* 0x004fc80003f01070 */
[----:B------:R-:W-:-:S04]  /*8650*/  ISETP.LT.AND.EX P0, PT, R11, RZ, PT, P0 ;  /* 0x000000ff0b00720c */ /* 0x000fc80003f01300 */
[----:B------:R-:W-:Y:S02]  /*8660*/  SEL R15, R10, 0x1, P0 ;  /* 0x000000010a0f7807 */ /* 0x000fe40000000000 */
[----:B------:R-:W-:Y:S01]  /*8670*/  SEL R17, R11, RZ, P0 ;  /* 0x000000ff0b117207 */ /* 0x000fe20000000000 */
[----:B0-----:R-:W-:Y:S01]  /*8680*/  IMAD.WIDE.U32 R12, R8, UR14, R12 ;  /* 0x0000000e080c7c25 */ /* 0x001fe2000f8e000c */
[----:B------:R-:W-:Y:S02]  /*8690*/  SEL R6, R15, R10, !P1 ;  /* 0x0000000a0f067207 */ /* 0x000fe40004800000 */
[----:B------:R-:W-:Y:S01]  /*86a0*/  SEL R17, R17, R11, !P1 ;  /* 0x0000000b11117207 */ /* 0x000fe20004800000 */
[----:B------:R-:W-:Y:S01]  /*86b0*/  IMAD R9, R9, UR14, RZ ;  /* 0x0000000e09097c24 */ /* 0x000fe2000f8e02ff */
[----:B------:R-:W-:Y:S02]  /*86c0*/  ISETP.GE.U32.AND P0, PT, R6, 0x1, PT ;  /* 0x000000010600780c */ /* 0x000fe40003f06070 */
[----:B-1----:R-:W-:Y:S01]  /*86d0*/  IADD3 R10, P1, PT, R12, UR12, RZ ;  /* 0x0000000c0c0a7c10 */ /* 0x002fe2000ff3e0ff */
[----:B------:R-:W-:Y:S01]  /*86e0*/  IMAD R9, R8, UR15, R9 ;  /* 0x0000000f08097c24 */ /* 0x000fe2000f8e0209 */
[----:B------:R-:W-:-:S04]  /*86f0*/  ISETP.GE.AND.EX P0, PT, R17, RZ, PT, P0 ;  /* 0x000000ff1100720c */ /* 0x000fc80003f06300 */
[----:B------:R-:W-:-:S09]  /*8700*/  IADD3.X R11, PT, PT, R13, UR13, R9, P1, !PT ;  /* 0x0000000d0d0b7c10 */ /* 0x000fd20008ffe409 */
[----:B------:R-:W-:Y:S05]  /*8710*/  @!P0 BRA `(.L_x_3706) ;  /* 0x0000000c00588947 */ /* 0x000fea0003800000 */
[----:B------:R-:W0:Y:S02]  /*8720*/  LDCU.64 UR12, c[0x0][0x730] ;  /* 0x0000e600ff0c77ac */ /* 0x000e240008000a00 */
[----:B0-----:R-:W-:Y:S02]  /*8730*/  IADD3 R8, P0, PT, R7, UR12, RZ ;  /* 0x0000000c07087c10 */ /* 0x001fe4000ff1e0ff */
[----:B------:R0:W5:Y:S03]  /*8740*/  LDG.E.U8 R7, desc[UR6][R10.64] ;  /* 0x000000060a077981 */ /* 0x000166000c1e1100 */
[----:B------:R-:W-:Y:S01]  /*8750*/  IMAD.X R9, RZ, RZ, UR13, P0 ;  /* 0x0000000dff097e24 */ /* 0x000fe200080e06ff */
[----:B------:R-:W1:Y:S05]  /*8760*/  LDCU.64 UR12, c[0x0][0x748] ;  /* 0x0000e900ff0c77ac */ /* 0x000e6a0008000a00 */
[----:B------:R-:W1:Y:S01]  /*8770*/  LDG.E.64 R8, desc[UR6][R8.64] ;  /* 0x0000000608087981 */ /* 0x000e62000c1e1b00 */
[----:B------:R-:W-:-:S04]  /*8780*/  ISETP.GE.U32.AND P0, PT, R6, 0x8, PT ;  /* 0x000000080600780c */ /* 0x000fc80003f06070 */
[----:B------:R-:W-:Y:S01]  /*8790*/  ISETP.GE.U32.AND.EX P0, PT, R17, RZ, PT, P0 ;  /* 0x000000ff1100720c */ /* 0x000fe20003f06100 */
[----:B------:R-:W-:Y:S01]  /*87a0*/  BSSY.RECONVERGENT B3, `(.L_x_3707) ;  /* 0x000005f000037945 */ /* 0x000fe20003800200 */
[----:B------:R-:W-:Y:S02]  /*87b0*/  LOP3.LUT R30, R6, 0x7, RZ, 0xc0, !PT ;  /* 0x00000007061e7812 */ /* 0x000fe400078ec0ff */
[----:B------:R-:W-:Y:S02]  /*87c0*/  PRMT R33, RZ, 0x7610, R33 ;  /* 0x00007610ff217816 */ /* 0x000fe40000000021 */
[----:B-1----:R-:W-:-:S04]  /*87d0*/  LEA R20, P1, R8, UR12, 0x3 ;  /* 0x0000000c08147c11 */ /* 0x002fc8000f8218ff */
[----:B------:R-:W-:-:S03]  /*87e0*/  LEA.HI.X R21, R8, UR13, R9, 0x3, P1 ;  /* 0x0000000d08157c11 */ /* 0x000fc600088f1c09 */
[----:B0-----:R-:W-:Y:S06]  /*87f0*/  @!P0 BRA `(.L_x_3708) ;  /* 0x0000000400648947 */ /* 0x001fec0003800000 */
[----:B------:R-:W-:Y:S01]  /*8800*/  BSSY.RECONVERGENT B4, `(.L_x_3708) ;  /* 0x0000058000047945 */ /* 0x000fe20003800200 */
[----:B------:R-:W-:Y:S02]  /*8810*/  LOP3.LUT R31, R17, 0x7fffffff, RZ, 0xc0, !PT ;  /* 0x7fffffff111f7812 */ /* 0x000fe400078ec0ff */
[----:B------:R-:W-:Y:S02]  /*8820*/  LOP3.LUT R32, R6, 0xfffffff8, RZ, 0xc0, !PT ;  /* 0xfffffff806207812 */ /* 0x000fe400078ec0ff */
[----:B------:R-:W-:-:S07]  /*8830*/  PRMT R33, RZ, 0x7610, R33 ;  /* 0x00007610ff217816 */ /* 0x000fce0000000021 */
.L_x_3709:
        /* <DEDUP_REMOVED lines=10> */
[----:B------:R-:W-:Y:S01]  /*88e0*/  MOV R22, R4 ;  /* 0x0000000400167202 */ /* 0x000fe20000000f00 */
[----:B------:R-:W-:-:S02]  /*88f0*/  IMAD.MOV.U32 R23, RZ, RZ, RZ ;  /* 0x000000ffff177224 */ /* 0x000fc400078e00ff */
[----:B--2---:R-:W-:Y:S02]  /*8900*/  IMAD R29, R27, UR8, RZ ;  /* 0x000000081b1d7c24 */ /* 0x004fe4000f8e02ff */
[----:B------:R-:W-:-:S04]  /*8910*/  IMAD.WIDE.U32 R36, R26, UR8, R22 ;  /* 0x000000081a247c25 */ /* 0x000fc8000f8e0016 */
[----:B---3--:R-:W-:Y:S02]  /*8920*/  IMAD R27, R25, UR8, RZ ;  /* 0x00000008191b7c24 */ /* 0x008fe4000f8e02ff */
[----:B------:R-:W-:-:S04]  /*8930*/  IMAD.WIDE.U32 R34, R24, UR8, R22 ;  /* 0x0000000818227c25 */ /* 0x000fc8000f8e0016 */
[----:B------:R-:W-:Y:S01]  /*8940*/  IMAD R25, R26, UR9, R29 ;  /* 0x000000091a197c24 */ /* 0x000fe2000f8e021d */
[----:B------:R-:W-:Y:S01]  /*8950*/  IADD3 R26, P1, PT, R34, UR10, RZ ;  /* 0x0000000a221a7c10 */ /* 0x000fe2000ff3e0ff */
        /* <DEDUP_REMOVED lines=8> */
[----:B------:R-:W-:Y:S01]  /*89e0*/  IMAD R13, R13, UR8, RZ ;  /* 0x000000080d0d7c24 */ /* 0x000fe2000f8e02ff */
[----:B------:R-:W2:Y:S01]  /*89f0*/  LDG.E.U8 R26, desc[UR6][R26.64] ;  /* 0x000000061a1a7981 */ /* 0x000ea2000c1e1100 */
[----:B------:R-:W-:Y:S01]  /*8a00*/  IMAD.WIDE.U32 R10, R12, UR8, R22 ;  /* 0x000000080c0a7c25 */ /* 0x000fe2000f8e0016 */
[----:B------:R-:W-:-:S02]  /*8a10*/  IADD3.X R29, PT, PT, R29, UR11, R35, P0, !PT ;  /* 0x0000000b1d1d7c10 */ /* 0x000fc400087fe423 */
[----:B------:R0:W3:Y:S01]  /*8a20*/  LDG.E.U8 R24, desc[UR6][R24.64] ;  /* 0x0000000618187981 */ /* 0x0000e2000c1e1100 */
[----:B------:R-:W-:Y:S01]  /*8a30*/  IMAD R35, R12, UR9, R13 ;  /* 0x000000090c237c24 */ /* 0x000fe2000f8e020d */
[----:B------:R-:W-:Y:S01]  /*8a40*/  IADD3 R10, P0, PT, R10, UR10, RZ ;  /* 0x0000000a0a0a7c10 */ /* 0x000fe2000ff1e0ff */
[----:B------:R-:W-:Y:S01]  /*8a50*/  IMAD R15, R15, UR8, RZ ;  /* 0x000000080f0f7c24 */ /* 0x000fe2000f8e02ff */
[----:B------:R-:W4:Y:S01]  /*8a60*/  LDG.E.U8 R28, desc[UR6][R28.64] ;  /* 0x000000061c1c7981 */ /* 0x000f22000c1e1100 */
[----:B------:R-:W-:Y:S01]  /*8a70*/  IMAD.WIDE.U32 R12, R14, UR8, R22 ;  /* 0x000000080e0c7c25 */ /* 0x000fe2000f8e0016 */
[----:B------:R-:W-:-:S03]  /*8a80*/  IADD3.X R11, PT, PT, R11, UR11, R35, P0, !PT ;  /* 0x0000000b0b0b7c10 */ /* 0x000fc600087fe423 */
[----:B------:R-:W-:Y:S01]  /*8a90*/  IMAD R15, R14, UR9, R15 ;  /* 0x000000090e0f7c24 */ /* 0x000fe2000f8e020f */
[----:B------:R-:W-:Y:S01]  /*8aa0*/  IADD3 R12, P0, PT, R12, UR10, RZ ;  /* 0x0000000a0c0c7c10 */ /* 0x000fe2000ff1e0ff */
[----:B0-----:R-:W-:Y:S01]  /*8ab0*/  IMAD R25, R17, UR8, RZ ;  /* 0x0000000811197c24 */ /* 0x001fe2000f8e02ff */
[----:B------:R0:W4:Y:S02]  /*8ac0*/  LDG.E.U8 R10, desc[UR6][R10.64] ;  /* 0x000000060a0a7981 */ /* 0x000124000c1e1100 */
[----:B------:R-:W-:Y:S01]  /*8ad0*/  IADD3.X R13, PT, PT, R13, UR11, R15, P0, !PT ;  /* 0x0000000b0d0d7c10 */ /* 0x000fe200087fe40f */
[----:B------:R-:W-:-:S04]  /*8ae0*/  IMAD.WIDE.U32 R14, R16, UR8, R22 ;  /* 0x00000008100e7c25 */ /* 0x000fc8000f8e0016 */
[----:B------:R-:W-:Y:S01]  /*8af0*/  IMAD R25, R16, UR9, R25 ;  /* 0x0000000910197c24 */ /* 0x000fe2000f8e0219 */
[----:B------:R-:W-:Y:S01]  /*8b00*/  IADD3 R14, P0, PT, R14, UR10, RZ ;  /* 0x0000000a0e0e7c10 */ /* 0x000fe2000ff1e0ff */
[----:B------:R-:W-:Y:S01]  /*8b10*/  IMAD R19, R19, UR8, RZ ;  /* 0x0000000813137c24 */ /* 0x000fe2000f8e02ff */
[----:B------:R-:W4:Y:S01]  /*8b20*/  LDG.E.U8 R12, desc[UR6][R12.64] ;  /* 0x000000060c0c7981 */ /* 0x000f22000c1e1100 */
        /* <DEDUP_REMOVED lines=10> */
[----:B------:R-:W-:-:S03]  /*8bd0*/  IADD3.X R19, PT, PT, R23, UR11, R21, P0, !PT ;  /* 0x0000000b17137c10 */ /* 0x000fc600087fe415 */
[----:B------:R-:W4:Y:S04]  /*8be0*/  LDG.E.U8 R16, desc[UR6][R16.64] ;  /* 0x0000000610107981 */ /* 0x000f28000c1e1100 */
[----:B------:R-:W4:Y:S01]  /*8bf0*/  LDG.E.U8 R18, desc[UR6][R18.64] ;  /* 0x0000000612127981 */ /* 0x000f22000c1e1100 */
[----:B-----5:R-:W-:Y:S02]  /*8c00*/  ISETP.NE.AND P4, PT, R7, RZ, PT ;  /* 0x000000ff0700720c */ /* 0x020fe40003f85270 */
[----:B------:R-:W-:Y:S02]  /*8c10*/  LOP3.LUT R20, R33, 0xff, RZ, 0xc0, !PT ;  /* 0x000000ff21147812 */ /* 0x000fe400078ec0ff */
[----:B---3--:R-:W-:-:S04]  /*8c20*/  ISETP.NE.AND P0, PT, R24, RZ, P4 ;  /* 0x000000ff1800720c */ /* 0x008fc80002705270 */
[----:B0-----:R-:W-:Y:S02]  /*8c30*/  SEL R11, RZ, 0xffffffff, !P0 ;  /* 0xffffffffff0b7807 */ /* 0x001fe40004000000 */
[----:B--2---:R-:W-:Y:S02]  /*8c40*/  ISETP.NE.AND P0, PT, R26, RZ, P4 ;  /* 0x000000ff1a00720c */ /* 0x004fe40002705270 */
[----:B------:R-:W-:Y:S02]  /*8c50*/  LOP3.LUT R11, R11, 0xff, RZ, 0xc0, !PT ;  /* 0x000000ff0b0b7812 */ /* 0x000fe400078ec0ff */
[----:B----4-:R-:W-:Y:S02]  /*8c60*/  ISETP.NE.AND P2, PT, R28, RZ, P4 ;  /* 0x000000ff1c00720c */ /* 0x010fe40002745270 */
[----:B------:R-:W-:Y:S02]  /*8c70*/  ISETP.NE.OR P0, PT, R20, R11, P0 ;  /* 0x0000000b1400720c */ /* 0x000fe40000705670 */
[----:B------:R-:W-:-:S04]  /*8c80*/  ISETP.NE.AND P5, PT, R10, RZ, P4 ;  /* 0x000000ff0a00720c */ /* 0x000fc800027a5270 */
[----:B------:R-:W-:Y:S02]  /*8c90*/  PLOP3.LUT P2, PT, P5, P0, P2, 0xfe, 0x0 ;  /* 0x000000000000781c */ /* 0x000fe40002f41f26 */
[----:B------:R-:W-:Y:S02]  /*8ca0*/  IADD3 R32, P5, PT, R32, -0x8, RZ ;  /* 0xfffffff820207810 */ /* 0x000fe40007fbe0ff */
[----:B------:R-:W-:Y:S02]  /*8cb0*/  ISETP.NE.AND P3, PT, R12, RZ, P4 ;  /* 0x000000ff0c00720c */ /* 0x000fe40002765270 */
[----:B------:R-:W-:Y:S02]  /*8cc0*/  IADD3.X R31, PT, PT, R31, -0x1, RZ, P5, !PT ;  /* 0xffffffff1f1f7810 */ /* 0x000fe40002ffe4ff */
[----:B------:R-:W-:Y:S02]  /*8cd0*/  ISETP.NE.AND P1, PT, R14, RZ, P4 ;  /* 0x000000ff0e00720c */ /* 0x000fe40002725270 */
        /* <DEDUP_REMOVED lines=10> */
[----:B------:R-:W-:Y:S05]  /*8d80*/  BSYNC.RECONVERGENT B4 ;  /* 0x0000000000047941 */ /* 0x000fea0003800200 */
.L_x_3708:
[----:B------:R-:W-:Y:S05]  /*8d90*/  BSYNC.RECONVERGENT B3 ;  /* 0x0000000000037941 */ /* 0x000fea0003800200 */
.L_x_3707:
        /* <DEDUP_REMOVED lines=15> */
[----:B------:R-:W4:Y:S01]  /*8e90*/  LDG.E.64 R10, desc[UR6][R20.64+0x18] ;  /* 0x00001806140a7981 */ /* 0x000f22000c1e1b00 */
[----:B------:R-:W-:Y:S01]  /*8ea0*/  MOV R14, R4 ;  /* 0x00000004000e7202 */ /* 0x000fe20000000f00 */
[----:B------:R-:W-:-:S02]  /*8eb0*/  HFMA2 R15, -RZ, RZ, 0, 0 ;  /* 0x00000000ff0f7431 */ /* 0x000fc400000001ff */
[----:B--2---:R-:W-:Y:S02]  /*8ec0*/  IMAD R13, R13, UR12, RZ ;  /* 0x0000000c0d0d7c24 */ /* 0x004fe4000f8e02ff */
[----:B------:R-:W-:-:S04]  /*8ed0*/  IMAD.WIDE.U32 R22, R12, UR12, R14 ;  /* 0x0000000c0c167c25 */ /* 0x000fc8000f8e000e */
[----:B------:R-:W-:Y:S01]  /*8ee0*/  IMAD R13, R12, UR13, R13 ;  /* 0x0000000d0c0d7c24 */ /* 0x000fe2000f8e020d */
[----:B0-----:R-:W-:Y:S01]  /*8ef0*/  IADD3 R12, P1, PT, R22, UR14, RZ ;  /* 0x0000000e160c7c10 */ /* 0x001fe2000ff3e0ff */
[----:B---3--:R-:W-:Y:S02]  /*8f00*/  IMAD R19, R19, UR12, RZ ;  /* 0x0000000c13137c24 */ /* 0x008fe4000f8e02ff */
[----:B------:R-:W-:Y:S01]  /*8f10*/  IMAD.WIDE.U32 R16, R18, UR12, R14 ;  /* 0x0000000c12107c25 */ /* 0x000fe2000f8e000e */
[----:B------:R-:W-:-:S03]  /*8f20*/  IADD3.X R13, PT, PT, R23, UR15, R13, P1, !PT ;  /* 0x0000000f170d7c10 */ /* 0x000fc60008ffe40d */
[----:B------:R-:W-:Y:S01]  /*8f30*/  IMAD R23, R18, UR13, R19 ;  /* 0x0000000d12177c24 */ /* 0x000fe2000f8e0213 */
[----:B------:R-:W-:Y:S01]  /*8f40*/  IADD3 R16, P1, PT, R16, UR14, RZ ;  /* 0x0000000e10107c10 */ /* 0x000fe2000ff3e0ff */
[----:B----4-:R-:W-:Y:S01]  /*8f50*/  IMAD R9, R9, UR12, RZ ;  /* 0x0000000c09097c24 */ /* 0x010fe2000f8e02ff */
[----:B------:R-:W2:Y:S01]  /*8f60*/  LDG.E.U8 R12, desc[UR6][R12.64] ;  /* 0x000000060c0c7981 */ /* 0x000ea2000c1e1100 */
[----:B------:R-:W-:Y:S01]  /*8f70*/  IMAD.WIDE.U32 R18, R8, UR12, R14 ;  /* 0x0000000c08127c25 */ /* 0x000fe2000f8e000e */
[----:B------:R-:W-:-:S03]  /*8f80*/  IADD3.X R17, PT, PT, R17, UR15, R23, P1, !PT ;  /* 0x0000000f11117c10 */ /* 0x000fc60008ffe417 */
[----:B------:R-:W-:Y:S02]  /*8f90*/  IMAD R11, R11, UR12, RZ ;  /* 0x0000000c0b0b7c24 */ /* 0x000fe4000f8e02ff */
[----:B------:R-:W-:Y:S01]  /*8fa0*/  IMAD.WIDE.U32 R14, R10, UR12, R14 ;  /* 0x0000000c0a0e7c25 */ /* 0x000fe2000f8e000e */
[----:B------:R-:W3:Y:S03]  /*8fb0*/  LDG.E.U8 R16, desc[UR6][R16.64] ;  /* 0x0000000610107981 */ /* 0x000ee6000c1e1100 */
[----:B------:R-:W-:Y:S01]  /*8fc0*/  IMAD R9, R8, UR13, R9 ;  /* 0x0000000d08097c24 */ /* 0x000fe2000f8e0209 */
[----:B------:R-:W-:Y:S01]  /*8fd0*/  IADD3 R8, P1, PT, R18, UR14, RZ ;  /* 0x0000000e12087c10 */ /* 0x000fe2000ff3e0ff */
[----:B------:R-:W-:Y:S01]  /*8fe0*/  IMAD R11, R10, UR13, R11 ;  /* 0x0000000d0a0b7c24 */ /* 0x000fe2000f8e020b */
[----:B------:R-:W-:Y:S02]  /*8ff0*/  IADD3 R10, P2, PT, R14, UR14, RZ ;  /* 0x0000000e0e0a7c10 */ /* 0x000fe4000ff5e0ff */
[----:B------:R-:W-:-:S02]  /*9000*/  IADD3.X R9, PT, PT, R19, UR15, R9, P1, !PT ;  /* 0x0000000f13097c10 */ /* 0x000fc40008ffe409 */
[----:B------:R-:W-:-:S03]  /*9010*/  IADD3.X R11, PT, PT, R15, UR15, R11, P2, !PT ;  /* 0x0000000f0f0b7c10 */ /* 0x000fc600097fe40b */
        /* <DEDUP_REMOVED lines=12> */
[----:B------:R-:W-:-:S03]  /*90e0*/  SEL R33, RZ, 0x1, !P1 ;  /* 0x00000001ff217807 */ /* 0x000fc60004800000 */
[----:B------:R-:W-:-:S08]  /*90f0*/  IMAD.X R21, RZ, RZ, R21, P2 ;  /* 0x000000ffff157224 */ /* 0x000fd000010e0615 */
.L_x_3711:
[----:B------:R-:W-:Y:S05]  /*9100*/  BSYNC.RECONVERGENT B3 ;  /* 0x0000000000037941 */ /* 0x000fea0003800200 */
.L_x_3710:
        /* <DEDUP_REMOVED lines=35> */
.L_x_3713:
[----:B------:R-:W-:Y:S05]  /*9340*/  BSYNC.RECONVERGENT B3 ;  /* 0x0000000000037941 */ /* 0x000fea0003800200 */
.L_x_3712:
[----:B------:R-:W-:Y:S05]  /*9350*/  @P0 BRA `(.L_x_3706) ;  /* 0x0000000000480947 */ /* 0x000fea0003800000 */
[----:B------:R-:W2:Y:S01]  /*9360*/  LDG.E.64 R8, desc[UR6][R20.64] ;  /* 0x0000000614087981 */ /* 0x000ea2000c1e1b00 */
[----:B------:R-:W2:Y:S01]  /*9370*/  LDCU.64 UR12, c[0x0][0x758] ;  /* 0x0000eb00ff0c77ac */ /* 0x000ea20008000a00 */
[----:B------:R-:W-:Y:S01]  /*9380*/  MOV R11, RZ ;  /* 0x000000ff000b7202 */ /* 0x000fe20000000f00 */
[----:B------:R-:W-:Y:S01]  /*9390*/  IMAD.MOV.U32 R10, RZ, RZ, R4 ;  /* 0x000000ffff0a7224 */ /* 0x000fe200078e0004 */
[----:B------:R-:W0:Y:S03]  /*93a0*/  LDCU.64 UR14, c[0x0][0x728] ;  /* 0x0000e500ff0e77ac */ /* 0x000e260008000a00 */
        /* <DEDUP_REMOVED lines=8> */
[----:B-----5:R-:W-:Y:S02]  /*9430*/  ISETP.NE.AND P0, PT, R7, RZ, P0 ;  /* 0x000000ff0700720c */ /* 0x020fe40000705270 */
[----:B------:R-:W-:Y:S02]  /*9440*/  MOV R7, R33 ;  /* 0x0000002100077202 */ /* 0x000fe40000000f00 */
[----:B------:R-:W-:-:S04]  /*9450*/  SEL R4, RZ, 0xffffffff, !P0 ;  /* 0xffffffffff047807 */ /* 0x000fc80004000000 */
[----:B------:R-:W-:-:S04]  /*9460*/  ISETP.NE.AND P0, PT, R7, R4, PT ;  /* 0x000000040700720c */ /* 0x000fc80003f05270 */
[----:B------:R-:W-:-:S09]  /*9470*/  SEL R33, RZ, 0x1, !P0 ;  /* 0x00000001ff217807 */ /* 0x000fd20004000000 */
.L_x_3706:
[----:B------:R-:W-:Y:S05]  /*9480*/  BSYNC.RECONVERGENT B2 ;  /* 0x0000000000027941 */ /* 0x000fea0003800200 */
.L_x_3705:
        /* <DEDUP_REMOVED lines=20> */
[C---:B-----5:R-:W-:Y:S02]  /*95d0*/  IMAD R7, R6.reuse, UR22, RZ ;  /* 0x0000001606077c24 */ /* 0x060fe4000f8e02ff */
        /* <DEDUP_REMOVED lines=410> */
.L_x_3715:
[----:B------:R-:W0:Y:S01]  /*af80*/  LDCU.64 UR14, c[0x0][0x738] ;  /* 0x0000e700ff0e77ac */ /* 0x000e220008000a00 */
[----:B------:R-:W1:Y:S01]  /*af90*/  LDCU.64 UR12, c[0x0][0x720] ;  /* 0x0000e400ff0c77ac */ /* 0x000e620008000a00 */
[----:B0-----:R-:W-:-:S05]  /*afa0*/  IADD3 R10, P0, PT, R8, UR14, RZ ;  /* 0x0000000e080a7c10 */ /* 0x001fca000ff1e0ff */
[----:B------:R-:W-:Y:S01]  /*afb0*/  IMAD.X R11, RZ, RZ, UR15, P0 ;  /* 0x0000000fff0b7e24 */ /* 0x000fe200080e06ff */
[----:B------:R-:W-:Y:S01]  /*afc0*/  ISETP.NE.AND P1, PT, RZ, UR5, PT ;  /* 0x00000005ff007c0c */ /* 0x000fe2000bf25270 */
[----:B------:R-:W0:Y:S04]  /*afd0*/  LDCU.64 UR14, c[0x0][0x718] ;  /* 0x0000e300ff0e77ac */ /* 0x000e280008000a00 */
[----:B------:R-:W2:Y:S01]  /*afe0*/  LDG.E.64 R10, desc[UR6][R10.64] ;  /* 0x000000060a0a7981 */ /* 0x000ea2000c1e1b00 */
[----:B-1----:R-:W-:-:S04]  /*aff0*/  IADD3 R8, P0, PT, R9, UR12, RZ ;  /* 0x0000000c09087c10 */ /* 0x002fc8000ff1e0ff */
[----:B------:R-:W-:Y:S01]  /*b000*/  IADD3.X R9, PT, PT, RZ, UR13, RZ, P0, !PT ;  /* 0x0000000dff097c10 */ /* 0x000fe200087fe4ff */
[----:B------:R-:W1:Y:S05]  /*b010*/  LDCU.64 UR12, c[0x0][0x740] ;  /* 0x0000e800ff0c77ac */ /* 0x000e6a0008000a00 */
[----:B------:R-:W1:Y:S01]  /*b020*/  LDG.E.64 R8, desc[UR6][R8.64] ;  /* 0x0000000608087981 */ /* 0x000e62000c1e1b00 */
[----:B------:R-:W-:Y:S01]  /*b030*/  MOV R12, R6 ;  /* 0x00000006000c7202 */ /* 0x000fe20000000f00 */
[----:B------:R-:W-:Y:S01]  /*b040*/  BSSY.RECONVERGENT B2, `(.L_x_3716) ;  /* 0x00000e9000027945 */ /* 0x000fe20003800200 */
[----:B------:R-:W-:Y:S02]  /*b050*/  MOV R13, RZ ;  /* 0x000000ff000d7202 */ /* 0x000fe40000000f00 */
[----:B------:R-:W-:-:S02]  /*b060*/  PRMT R33, RZ, 0x7610, R33 ;  /* 0x00007610ff217816 */ /* 0x000fc40000000021 */
[----:B--2---:R-:W-:-:S04]  /*b070*/  ISETP.LT.U32.AND P0, PT, R10, 0x1, PT ;  /* 0x000000010a00780c */ /* 0x004fc80003f01070 */
[----:B------:R-:W-:-:S04]  /*b080*/  ISETP.LT.AND.EX P0, PT, R11, RZ, PT, P0 ;  /* 0x000000ff0b00720c */ /* 0x000fc80003f01300 */
[----:B------:R-:W-:Y:S02]  /*b090*/  SEL R15, R10, 0x1, P0 ;  /* 0x000000010a0f7807 */ /* 0x000fe40000000000 */
[----:B------:R-:W-:Y:S01]  /*b0a0*/  SEL R17, R11, RZ, P0 ;  /* 0x000000ff0b117207 */ /* 0x000fe20000000000 */
[----:B-1----:R-:W-:Y:S01]  /*b0b0*/  IMAD.WIDE.U32 R12, R8, UR12, R12 ;  /* 0x0000000c080c7c25 */ /* 0x002fe2000f8e000c */
[----:B------:R-:W-:Y:S02]  /*b0c0*/  SEL R6, R15, R10, !P1 ;  /* 0x0000000a0f067207 */ /* 0x000fe40004800000 */
[----:B------:R-:W-:Y:S01]  /*b0d0*/  SEL R17, R17, R11, !P1 ;  /* 0x0000000b11117207 */ /* 0x000fe20004800000 */
[----:B------:R-:W-:Y:S01]  /*b0e0*/  IMAD R9, R9, UR12, RZ ;  /* 0x0000000c09097c24 */ /* 0x000fe2000f8e02ff */
[----:B------:R-:W-:Y:S02]  /*b0f0*/  ISETP.GE.U32.AND P0, PT, R6, 0x1, PT ;  /* 0x000000010600780c */ /* 0x000fe40003f06070 */
[----:B0-----:R-:W-:Y:S01]  /*b100*/  IADD3 R10, P1, PT, R12, UR14, RZ ;  /* 0x0000000e0c0a7c10 */ /* 0x001fe2000ff3e0ff */
        /* <DEDUP_REMOVED lines=22> */
.L_x_3720:
        /* <DEDUP_REMOVED lines=12> */
[----:B------:R-:W-:Y:S01]  /*b330*/  MOV R22, R4 ;  /* 0x0000000400167202 */ /* 0x000fe20000000f00 */
[----:B------:R-:W-:-:S02]  /*b340*/  IMAD.MOV.U32 R23, RZ, RZ, RZ ;  /* 0x000000ffff177224 */ /* 0x000fc400078e00ff */
[----:B0-----:R-:W-:Y:S02]  /*b350*/  IMAD R29, R27, UR12, RZ ;  /* 0x0000000c1b1d7c24 */ /* 0x001fe4000f8e02ff */
[----:B------:R-:W-:-:S04]  /*b360*/  IMAD.WIDE.U32 R36, R26, UR12, R22 ;  /* 0x0000000c1a247c25 */ /* 0x000fc8000f8e0016 */
[----:B--2---:R-:W-:Y:S02]  /*b370*/  IMAD R27, R25, UR12, RZ ;  /* 0x0000000c191b7c24 */ /* 0x004fe4000f8e02ff */
[----:B------:R-:W-:-:S04]  /*b380*/  IMAD.WIDE.U32 R34, R24, UR12, R22 ;  /* 0x0000000c18227c25 */ /* 0x000fc8000f8e0016 */
[----:B------:R-:W-:Y:S01]  /*b390*/  IMAD R25, R26, UR13, R29 ;  /* 0x0000000d1a197c24 */ /* 0x000fe2000f8e021d */
[----:B-1----:R-:W-:Y:S01]  /*b3a0*/  IADD3 R26, P1, PT, R34, UR14, RZ ;  /* 0x0000000e221a7c10 */ /* 0x002fe2000ff3e0ff */
[----:B------:R-:W-:Y:S01]  /*b3b0*/  IMAD R27, R24, UR13, R27 ;  /* 0x0000000d181b7c24 */ /* 0x000fe2000f8e021b */
[----:B------:R-:W-:Y:S01]  /*b3c0*/  IADD3 R24, P0, PT, R36, UR14, RZ ;  /* 0x0000000e24187c10 */ /* 0x000fe2000ff1e0ff */
        /* <DEDUP_REMOVED lines=65> */
.L_x_3719:
[----:B------:R-:W-:Y:S05]  /*b7e0*/  BSYNC.RECONVERGENT B3 ;  /* 0x0000000000037941 */ /* 0x000fea0003800200 */
.L_x_3718:
        /* <DEDUP_REMOVED lines=54> */
.L_x_3722:
[----:B------:R-:W-:Y:S05]  /*bb50*/  BSYNC.RECONVERGENT B3 ;  /* 0x0000000000037941 */ /* 0x000fea0003800200 */
.L_x_3721:
        /* <DEDUP_REMOVED lines=35> */
.L_x_3724:
[----:B------:R-:W-:Y:S05]  /*bd90*/  BSYNC.RECONVERGENT B3 ;  /* 0x0000000000037941 */ /* 0x000fea0003800200 */
.L_x_3723:
        /* <DEDUP_REMOVED lines=19> */
.L_x_3717:
[----:B------:R-:W-:Y:S05]  /*bed0*/  BSYNC.RECONVERGENT B2 ;  /* 0x0000000000027941 */ /* 0x000fea0003800200 */
.L_x_3716:
[----:B------:R-:W0:Y:S01]  /*bee0*/  LDCU.64 UR12, c[0x0][0x710] ;  /* 0x0000e200ff0c77ac */ /* 0x000e220008000a00 */
[----:B------:R-:W-:Y:S01]  /*bef0*/  VIADD R3, R3, 0x80 ;  /* 0x0000008003037836 */ /* 0x000fe20000000000 */
[----:B0-----:R-:W-:-:S04]  /*bf00*/  IADD3 R4, P0, PT, R5, UR12, RZ ;  /* 0x0000000c05047c10 */ /* 0x001fc8000ff1e0ff */
[----:B------:R-:W-:-:S05]  /*bf10*/  IADD3.X R5, PT, PT, RZ, UR13, RZ, P0, !PT ;  /* 0x0000000dff057c10 */ /* 0x000fca00087fe4ff */
[----:B------:R0:W-:Y:S04]  /*bf20*/  STG.E.U8 desc[UR6][R4.64], R33 ;  /* 0x0000002104007986 */ /* 0x0001e8000c101106 */
.L_x_3703:
        /* <DEDUP_REMOVED lines=208> */
[----:B------:R-:W-:Y:S01]  /*cc30*/  IMAD.MOV.U32 R12, RZ, RZ, RZ ;  /* 0x000000ffff0c7224 */ /* 0x000fe200078e00ff */
        /* <DEDUP_REMOVED lines=217> */
.L_x_3726:
[----:B------:R-:W0:Y:S01]  /*d9d0*/  LDCU.64 UR14, c[0x0][0x738] ;  /* 0x0000e700ff0e77ac */ /* 0x000e220008000a00 */
[----:B------:R-:W1:Y:S01]  /*d9e0*/  LDCU.64 UR12, c[0x0][0x720] ;  /* 0x0000e400ff0c77ac */ /* 0x000e620008000a00 */
[----:B0-----:R-:W-:-:S04]  /*d9f0*/  IADD3 R10, P0, PT, R8, UR14, RZ ;  /* 0x0000000e080a7c10 */ /* 0x001fc8000ff1e0ff */
[----:B------:R-:W-:Y:S01]  /*da00*/  IADD3.X R11, PT, PT, RZ, UR15, RZ, P0, !PT ;  /* 0x0000000fff0b7c10 */ /* 0x000fe200087fe4ff */
[----:B------:R-:W0:Y:S05]  /*da10*/  LDCU.64 UR14, c[0x0][0x718] ;  /* 0x0000e300ff0e77ac */ /* 0x000e2a0008000a00 */
[----:B------:R-:W2:Y:S01]  /*da20*/  LDG.E.64 R10, desc[UR6][R10.64] ;  /* 0x000000060a0a7981 */ /* 0x000ea2000c1e1b00 */
[----:B-1----:R-:W-:-:S04]  /*da30*/  IADD3 R8, P0, PT, R9, UR12, RZ ;  /* 0x0000000c09087c10 */ /* 0x002fc8000ff1e0ff */
[----:B------:R-:W-:Y:S01]  /*da40*/  IADD3.X R9, PT, PT, RZ, UR13, RZ, P0, !PT ;  /* 0x0000000dff097c10 */ /* 0x000fe200087fe4ff */
[----:B------:R-:W1:Y:S05]  /*da50*/  LDCU.64 UR12, c[0x0][0x740] ;  /* 0x0000e800ff0c77ac */ /* 0x000e6a0008000a00 */
[----:B------:R-:W1:Y:S01]  /*da60*/  LDG.E.64 R8, desc[UR6][R8.64] ;  /* 0x0000000608087981 */ /* 0x000e62000c1e1b00 */
        /* <DEDUP_REMOVED lines=37> */
.L_x_3731:
        /* <DEDUP_REMOVED lines=13> */
[----:B------:R-:W-:-:S02]  /*dd90*/  HFMA2 R23, -RZ, RZ, 0, 0 ;  /* 0x00000000ff177431 */ /* 0x000fc400000001ff */
        /* <DEDUP_REMOVED lines=73> */
.L_x_3730:
[----:B------:R-:W-:Y:S05]  /*e230*/  BSYNC.RECONVERGENT B3 ;  /* 0x0000000000037941 */ /* 0x000fea0003800200 */
.L_x_3729:
        /* <DEDUP_REMOVED lines=54> */
.L_x_3733:
[----:B------:R-:W-:Y:S05]  /*e5a0*/  BSYNC.RECONVERGENT B3 ;  /* 0x0000000000037941 */ /* 0x000fea0003800200 */
.L_x_3732:
        /* <DEDUP_REMOVED lines=35> */
.L_x_3735:
[----:B------:R-:W-:Y:S05]  /*e7e0*/  BSYNC.RECONVERGENT B3 ;  /* 0x0000000000037941 */ /* 0x000fea0003800200 */
.L_x_3734:
[----:B------:R-:W-:Y:S05]  /*e7f0*/  @P0 BRA `(.L_x_3728) ;  /* 0x0000000000480947 */ /* 0x000fea0003800000 */
[----:B------:R-:W2:Y:S01]  /*e800*/  LDG.E.64 R8, desc[UR6][R20.64] ;  /* 0x0000000614087981 */ /* 0x000ea2000c1e1b00 */
[----:B------:R-:W2:Y:S01]  /*e810*/  LDCU.64 UR12, c[0x0][0x758] ;  /* 0x0000eb00ff0c77ac */ /* 0x000ea20008000a00 */
[----:B------:R-:W-:Y:S01]  /*e820*/  MOV R10, R4 ;  /* 0x00000004000a7202 */ /* 0x000fe20000000f00 */
[----:B------:R-:W-:Y:S01]  /*e830*/  HFMA2 R11, -RZ, RZ, 0, 0 ;  /* 0x00000000ff0b7431 */ /* 0x000fe200000001ff */
        /* <DEDUP_REMOVED lines=14> */
.L_x_3728:
[----:B------:R-:W-:Y:S05]  /*e920*/  BSYNC.RECONVERGENT B2 ;  /* 0x0000000000027941 */ /* 0x000fea0003800200 */
.L_x_3727:
[----:B------:R-:W0:Y:S01]  /*e930*/  LDCU.64 UR12, c[0x0][0x710] ;  /* 0x0000e200ff0c77ac */ /* 0x000e220008000a00 */
[----:B------:R-:W-:Y:S02]  /*e940*/  IADD3 R3, PT, PT, R3, 0x80, RZ ;  /* 0x0000008003037810 */ /* 0x000fe40007ffe0ff */
[----:B0-----:R-:W-:-:S05]  /*e950*/  IADD3 R4, P0, PT, R5, UR12, RZ ;  /* 0x0000000c05047c10 */ /* 0x001fca000ff1e0ff */
[----:B------:R-:W-:-:S05]  /*e960*/  IMAD.X R5, RZ, RZ, UR13, P0 ;  /* 0x0000000dff057e24 */ /* 0x000fca00080e06ff */
[----:B------:R1:W-:Y:S03]  /*e970*/  STG.E.U8 desc[UR6][R4.64], R33 ;  /* 0x0000002104007986 */ /* 0x0003e6000c101106 */
.L_x_3714:
        /* <DEDUP_REMOVED lines=426> */
.L_x_3737:
        /* <DEDUP_REMOVED lines=11> */
[----:B------:R-:W-:Y:S01]  /*104d0*/  IMAD.MOV.U32 R12, RZ, RZ, R6 ;  /* 0x000000ffff0c7224 */ /* 0x000fe200078e0006 */
[----:B------:R-:W-:Y:S01]  /*104e0*/  MOV R13, RZ ;  /* 0x000000ff000d7202 */ /* 0x000fe20000000f00 */
[----:B------:R-:W-:Y:S01]  /*104f0*/  BSSY.RECONVERGENT B2, `(.L_x_3738) ;  /* 0x00000e8000027945 */ /* 0x000fe20003800200 */
        /* <DEDUP_REMOVED lines=17> */
[----:B------:R0:W5:Y:S02]  /*10610*/  LDG.E.U8 R7, desc[UR6][R10.64] ;  /* 0x000000060a077981 */ /* 0x000164000c1e1100 */
[----:B------:R-:W-:Y:S01]  /*10620*/  IADD3.X R9, PT, PT, RZ, UR13, RZ, P0, !PT ;  /* 0x0000000dff097c10 */ /* 0x000fe200087fe4ff */
        /* <DEDUP_REMOVED lines=14> */
.L_x_3742:
        /* <DEDUP_REMOVED lines=12> */
[----:B------:R-:W-:-:S02]  /*107d0*/  HFMA2 R23, -RZ, RZ, 0, 0 ;  /* 0x00000000ff177431 */ /* 0x000fc400000001ff */
[----:B------:R-:W-:Y:S02]  /*107e0*/  IMAD.MOV.U32 R22, RZ, RZ, R4 ;  /* 0x000000ffff167224 */ /* 0x000fe400078e0004 */
        /* <DEDUP_REMOVED lines=73> */
.L_x_3741:
[----:B------:R-:W-:Y:S05]  /*10c80*/  BSYNC.RECONVERGENT B3 ;  /* 0x0000000000037941 */ /* 0x000fea0003800200 */
.L_x_3740:
        /* <DEDUP_REMOVED lines=54> */
.L_x_3744:
[----:B------:R-:W-:Y:S05]  /*10ff0*/  BSYNC.RECONVERGENT B3 ;  /* 0x0000000000037941 */ /* 0x000fea0003800200 */
.L_x_3743:
        /* <DEDUP_REMOVED lines=35> */
.L_x_3746:
[----:B------:R-:W-:Y:S05]  /*11230*/  BSYNC.RECONVERGENT B3 ;  /* 0x0000000000037941 */ /* 0x000fea0003800200 */
.L_x_3745:
[----:B------:R-:W-:Y:S05]  /*11240*/  @P0 BRA `(.L_x_3739) ;  /* 0x0000000000480947 */ /* 0x000fea0003800000 */
[----:B------:R-:W2:Y:S01]  /*11250*/  LDG.E.64 R8, desc[UR6][R20.64] ;  /* 0x0000000614087981 */ /* 0x000ea2000c1e1b00 */
[----:B------:R-:W2:Y:S01]  /*11260*/  LDCU.64 UR12, c[0x0][0x758] ;  /* 0x0000eb00ff0c77ac */ /* 0x000ea20008000a00 */
[----:B------:R-:W-:Y:S01]  /*11270*/  MOV R10, R4 ;  /* 0x00000004000a7202 */ /* 0x000fe20000000f00 */
[----:B------:R-:W-:Y:S01]  /*11280*/  IMAD.MOV.U32 R11, RZ, RZ, RZ ;  /* 0x000000ffff0b7224 */ /* 0x000fe200078e00ff */
        /* <DEDUP_REMOVED lines=14> */
.L_x_3739:
[----:B------:R-:W-:Y:S05]  /*11370*/  BSYNC.RECONVERGENT B2 ;  /* 0x0000000000027941 */ /* 0x000fea0003800200 */
.L_x_3738:
[----:B------:R-:W0:Y:S01]  /*11380*/  LDCU.64 UR12, c[0x0][0x710] ;  /* 0x0000e200ff0c77ac */ /* 0x000e220008000a00 */
[----:B------:R-:W-:Y:S02]  /*11390*/  IADD3 R3, PT, PT, R3, 0x80, RZ ;  /* 0x0000008003037810 */ /* 0x000fe40007ffe0ff */
[----:B0-----:R-:W-:-:S04]  /*113a0*/  IADD3 R4, P0, PT, R5, UR12, RZ ;  /* 0x0000000c05047c10 */ /* 0x001fc8000ff1e0ff */
[----:B------:R-:W-:-:S05]  /*113b0*/  IADD3.X R5, PT, PT, RZ, UR13, RZ, P0, !PT ;  /* 0x0000000dff057c10 */ /* 0x000fca00087fe4ff */
[----:B------:R1:W-:Y:S04]  /*113c0*/  STG.E.U8 desc[UR6][R4.64], R33 ;  /* 0x0000002104007986 */ /* 0x0003e8000c101106 */
.L_x_3725:
[----:B------:R-:W-:-:S13]  /*113d0*/  ISETP.GE.AND P0, PT, R3, UR4, PT ;  /* 0x0000000403007c0c */ /* 0x000fda000bf06270 */
[----:B------:R-:W-:Y:S05]  /*113e0*/  @P0 BRA `(.L_x_3747) ;  /* 0x0000005400240947 */ /* 0x000fea0003800000 */
[----:B------:R-:W2:Y:S01]  /*113f0*/  LDCU.64 UR12, c[0x0][0x390] ;  /* 0x00007200ff0c77ac */ /* 0x000ea20008000a00 */
[----:B01----:R-:W-:Y:S02]  /*11400*/  HFMA2 R4, -RZ, RZ, 0, 0 ;  /* 0x00000000ff047431 */ /* 0x003fe400000001ff */
[----:B------:R-:W-:Y:S01]  /*11410*/  IMAD.MOV.U32 R5, RZ, RZ, R3 ;  /* 0x000000ffff057224 */ /* 0x000fe200078e0003 */
[----:B------:R-:W-:Y:S01]  /*11420*/  ISETP.NE.AND P0, PT, R0, RZ, PT ;  /* 0x000000ff0000720c */ /* 0x000fe20003f05270 */
[----:B------:R-:W0:Y:S01]  /*11430*/  LDCU UR14, c[0x0][0x38c] ;  /* 0x00007180ff0e77ac */ /* 0x000e220008000800 */
        /* <DEDUP_REMOVED lines=419> */
.L_x_3748:
        /* <DEDUP_REMOVED lines=47> */
.L_x_3753:
        /* <DEDUP_REMOVED lines=87> */
.L_x_3752:
[----:B------:R-:W-:Y:S05]  /*136d0*/  BSYNC.RECONVERGENT B3 ;  /* 0x0000000000037941 */ /* 0x000fea0003800200 */
.L_x_3751:
        /* <DEDUP_REMOVED lines=16> */
[----:B------:R-:W-:Y:S01]  /*137e0*/  MOV R15, RZ ;  /* 0x000000ff000f7202 */ /* 0x000fe20000000f00 */
[----:B------:R-:W-:-:S02]  /*137f0*/  IMAD.MOV.U32 R14, RZ, RZ, R4 ;  /* 0x000000ffff0e7224 */ /* 0x000fc400078e0004 */
        /* <DEDUP_REMOVED lines=36> */
.L_x_3755:
[----:B------:R-:W-:Y:S05]  /*13a40*/  BSYNC.RECONVERGENT B3 ;  /* 0x0000000000037941 */ /* 0x000fea0003800200 */
.L_x_3754:
        /* <DEDUP_REMOVED lines=32> */
[----:B------:R-:W-:-:S03]  /*13c50*/  ISETP.NE.OR P1, PT, R13, R6, P1 ;  /* 0x000000060d00720c */ /* 0x000fc60000f25670 */
[----:B------:R-:W-:Y:S01]  /*13c60*/  IMAD.X R21, RZ, RZ, R21, P2 ;  /* 0x000000ffff157224 */ /* 0x000fe200010e0615 */
[----:B------:R-:W-:-:S09]  /*13c70*/  SEL R33, RZ, 0x1, !P1 ;  /* 0x00000001ff217807 */ /* 0x000fd20004800000 */
.L_x_3757:
[----:B------:R-:W-:Y:S05]  /*13c80*/  BSYNC.RECONVERGENT B3 ;  /* 0x0000000000037941 */ /* 0x000fea0003800200 */
.L_x_3756:
        /* <DEDUP_REMOVED lines=19> */
.L_x_3750:
[----:B------:R-:W-:Y:S05]  /*13dc0*/  BSYNC.RECONVERGENT B2 ;  /* 0x0000000000027941 */ /* 0x000fea0003800200 */
.L_x_3749:
[----:B------:R-:W0:Y:S01]  /*13dd0*/  LDCU.64 UR12, c[0x0][0x710] ;  /* 0x0000e200ff0c77ac */ /* 0x000e220008000a00 */
[----:B------:R-:W-:Y:S01]  /*13de0*/  VIADD R3, R3, 0x80 ;  /* 0x0000008003037836 */ /* 0x000fe20000000000 */
[----:B0-----:R-:W-:-:S04]  /*13df0*/  IADD3 R4, P0, PT, R5, UR12, RZ ;  /* 0x0000000c05047c10 */ /* 0x001fc8000ff1e0ff */
[----:B------:R-:W-:-:S05]  /*13e00*/  IADD3.X R5, PT, PT, RZ, UR13, RZ, P0, !PT ;  /* 0x0000000dff057c10 */ /* 0x000fca00087fe4ff */
[----:B------:R2:W-:Y:S04]  /*13e10*/  STG.E.U8 desc[UR6][R4.64], R33 ;  /* 0x0000002104007986 */ /* 0x0005e8000c101106 */
.L_x_3736:
        /* <DEDUP_REMOVED lines=16> */
[C---:B-----5:R-:W-:Y:S02]  /*13f20*/  IMAD R7, R6.reuse, UR22, RZ ;  /* 0x0000001606077c24 */ /* 0x060fe4000f8e02ff */
        /* <DEDUP_REMOVED lines=393> */
[----:B------:R-:W-:Y:S01]  /*157c0*/  @P0 SHF.R.U32.HI R10, RZ, R21, R10 ;  /* 0x00000015ff0a0219 */ /* 0x000fe2000001160a */
[----:B------:R-:W-:-:S03]  /*157d0*/  IMAD.MOV R21, RZ, RZ, -R19 ;  /* 0x000000ffff157224 */ /* 0x000fc600078e0a13 */
[----:B------:R-:W-:Y:S01]  /*157e0*/  @P0 IADD3 R18, PT, PT, -R10, RZ, RZ ;  /* 0x000000ff0a120210 */ /* 0x000fe20007ffe1ff */
[----:B------:R-:W-:-:S04]  /*157f0*/  IMAD R10, R21, UR14, R11 ;  /* 0x0000000e150a7c24 */ /* 0x000fc8000f8e020b */
[----:B--2---:R-:W-:Y:S02]  /*15800*/  @P0 IMAD R18, R23, R18, R19 ;  /* 0x0000001217120224 */ /* 0x004fe400078e0213 */
[C---:B---3--:R-:W-:Y:S02]  /*15810*/  IMAD R5, R10.reuse, UR16, R5 ;  /* 0x000000100a057c24 */ /* 0x048fe4000f8e0205 */
[C---:B------:R-:W-:Y:S02]  /*15820*/  IMAD R6, R10.reuse, UR17, R6 ;  /* 0x000000110a067c24 */ /* 0x040fe4000f8e0206 */
[C---:B------:R-:W-:Y:S02]  /*15830*/  IMAD R9, R10.reuse, UR18, R9 ;  /* 0x000000120a097c24 */ /* 0x040fe4000f8e0209 */
[C---:B------:R-:W-:Y:S02]  /*15840*/  IMAD R4, R10.reuse, UR19, R4 ;  /* 0x000000130a047c24 */ /* 0x040fe4000f8e0204 */
[----:B0-----:R-:W-:-:S02]  /*15850*/  IMAD R7, R10, UR12, R7 ;  /* 0x0000000c0a077c24 */ /* 0x001fc4000f8e0207 */
[----:B------:R-:W-:Y:S02]  /*15860*/  IMAD R8, R10, UR13, R8 ;  /* 0x0000000d0a087c24 */ /* 0x000fe4000f8e0208 */
[C---:B-1----:R-:W-:Y:S02]  /*15870*/  @P0 IMAD R5, R18.reuse, R16, R5 ;  /* 0x0000001012050224 */ /* 0x042fe400078e0205 */
[C---:B------:R-:W-:Y:S02]  /*15880*/  @P0 IMAD R6, R18.reuse, R17, R6 ;  /* 0x0000001112060224 */ /* 0x040fe400078e0206 */
[C---:B------:R-:W-:Y:S02]  /*15890*/  @P0 IMAD R9, R18.reuse, R14, R9 ;  /* 0x0000000e12090224 */ /* 0x040fe400078e0209 */
[C---:B------:R-:W-:Y:S02]  /*158a0*/  @P0 IMAD R4, R18.reuse, R15, R4 ;  /* 0x0000000f12040224 */ /* 0x040fe400078e0204 */
[----:B----4-:R-:W-:-:S02]  /*158b0*/  @P0 IMAD R7, R18, R12, R7 ;  /* 0x0000000c12070224 */ /* 0x010fc400078e0207 */
[----:B------:R-:W-:-:S07]  /*158c0*/  @P0 IMAD R8, R18, R13, R8 ;  /* 0x0000000d12080224 */ /* 0x000fce00078e0208 */
.L_x_3759:
        /* <DEDUP_REMOVED lines=11> */
[----:B------:R-:W-:Y:S01]  /*15980*/  IMAD.MOV.U32 R13, RZ, RZ, RZ ;  /* 0x000000ffff0d7224 */ /* 0x000fe200078e00ff */
[----:B------:R-:W-:Y:S01]  /*15990*/  MOV R12, R6 ;  /* 0x00000006000c7202 */ /* 0x000fe20000000f00 */
        /* <DEDUP_REMOVED lines=34> */
.L_x_3764:
        /* <DEDUP_REMOVED lines=87> */
.L_x_3763:
[----:B------:R-:W-:Y:S05]  /*16130*/  BSYNC.RECONVERGENT B3 ;  /* 0x0000000000037941 */ /* 0x000fea0003800200 */
.L_x_3762:
        /* <DEDUP_REMOVED lines=54> */
.L_x_3766:
[----:B------:R-:W-:Y:S05]  /*164a0*/  BSYNC.RECONVERGENT B3 ;  /* 0x0000000000037941 */ /* 0x000fea0003800200 */
.L_x_3765:
        /* <DEDUP_REMOVED lines=12> */
[----:B------:R-:W-:Y:S01]  /*16570*/  MOV R11, RZ ;  /* 0x000000ff000b7202 */ /* 0x000fe20000000f00 */
[----:B------:R-:W-:Y:S02]  /*16580*/  IMAD.MOV.U32 R10, RZ, RZ, R4 ;  /* 0x000000ffff0a7224 */ /* 0x000fe400078e0004 */
        /* <DEDUP_REMOVED lines=21> */
.L_x_3768:
[----:B------:R-:W-:Y:S05]  /*166e0*/  BSYNC.RECONVERGENT B3 ;  /* 0x0000000000037941 */ /* 0x000fea0003800200 */
.L_x_3767:
        /* <DEDUP_REMOVED lines=14> */
[----:B-----5:R-:W-:Y:S01]  /*167d0*/  ISETP.NE.AND P0, PT, R7, RZ, P0 ;  /* 0x000000ff0700720c */ /* 0x020fe20000705270 */
[----:B------:R-:W-:-:S03]  /*167e0*/  IMAD.MOV.U32 R7, RZ, RZ, R33 ;  /* 0x000000ffff077224 */ /* 0x000fc600078e0021 */
[----:B------:R-:W-:-:S04]  /*167f0*/  SEL R4, RZ, 0xffffffff, !P0 ;  /* 0xffffffffff047807 */ /* 0x000fc80004000000 */
[----:B------:R-:W-:-:S04]  /*16800*/  ISETP.NE.AND P0, PT, R7, R4, PT ;  /* 0x000000040700720c */ /* 0x000fc80003f05270 */
[----:B------:R-:W-:-:S09]  /*16810*/  SEL R33, RZ, 0x1, !P0 ;  /* 0x00000001ff217807 */ /* 0x000fd20004000000 */
.L_x_3761:
[----:B------:R-:W-:Y:S05]  /*16820*/  BSYNC.RECONVERGENT B2 ;  /* 0x0000000000027941 */ /* 0x000fea0003800200 */
.L_x_3760:
[----:B------:R-:W0:Y:S01]  /*16830*/  LDCU.64 UR12, c[0x0][0x710] ;  /* 0x0000e200ff0c77ac */ /* 0x000e220008000a00 */
[----:B------:R-:W-:Y:S02]  /*16840*/  IADD3 R3, PT, PT, R3, 0x80, RZ ;  /* 0x0000008003037810 */ /* 0x000fe40007ffe0ff */
[----:B0-----:R-:W-:-:S04]  /*16850*/  IADD3 R4, P0, PT, R5, UR12, RZ ;  /* 0x0000000c05047c10 */ /* 0x001fc8000ff1e0ff */
[----:B------:R-:W-:-:S05]  /*16860*/  IADD3.X R5, PT, PT, RZ, UR13, RZ, P0, !PT ;  /* 0x0000000dff057c10 */ /* 0x000fca00087fe4ff */
[----:B------:R2:W-:Y:S04]  /*16870*/  STG.E.U8 desc[UR6][R4.64], R33 ;  /* 0x0000002104007986 */ /* 0x0005e8000c101106 */
.L_x_3747:
[----:B------:R-:W-:-:S13]  /*16880*/  ISETP.GE.AND P0, PT, R3, UR4, PT ;  /* 0x0000000403007c0c */ /* 0x000fda000bf06270 */
[----:B------:R-:W-:Y:S05]  /*16890*/  @P0 BREAK.RELIABLE B0 ;  /* 0x0000000000000942 */ /* 0x000fea0003800100 */
[----:B------:R-:W-:Y:S05]  /*168a0*/  @P0 BRA `(.L_x_3758) ;  /* 0x0000002800900947 */ /* 0x000fea0003800000 */
[----:B------:R-:W-:Y:S05]  /*168b0*/  BSYNC.RELIABLE B0 ;  /* 0x0000000000007941 */ /* 0x000fea0003800100 */
.L_x_3702:
        /* <DEDUP_REMOVED lines=8> */
[----:B------:R-:W-:-:S05]  /*16940*/  SHF.R.U32.HI R11, RZ, UR13, R10 ;  /* 0x0000000dff0b7c19 */ /* 0x000fca000801160a */
[----:B------:R-:W-:-:S04]  /*16950*/  IMAD.MOV R6, RZ, RZ, -R11 ;  /* 0x000000ffff067224 */ /* 0x000fc800078e0a0b */
        /* <DEDUP_REMOVED lines=414> */
.L_x_3769:
        /* <DEDUP_REMOVED lines=18> */
[----:B------:R-:W-:Y:S02]  /*18460*/  SEL R17, R11, RZ, P0 ;  /* 0x000000ff0b117207 */ /* 0x000fe40000000000 */
[----:B------:R-:W-:Y:S01]  /*18470*/  SEL R6, R15, R10, !P1 ;  /* 0x0000000a0f067207 */ /* 0x000fe20004800000 */
[----:B-1----:R-:W-:Y:S01]  /*18480*/  IMAD.WIDE.U32 R12, R8, UR12, R12 ;  /* 0x0000000c080c7c25 */ /* 0x002fe2000f8e000c */
[----:B------:R-:W-:Y:S02]  /*18490*/  SEL R17, R17, R11, !P1 ;  /* 0x0000000b11117207 */ /* 0x000fe40004800000 */
[----:B------:R-:W-:Y:S01]  /*184a0*/  ISETP.GE.U32.AND P0, PT, R6, 0x1, PT ;  /* 0x000000010600780c */ /* 0x000fe20003f06070 */
[----:B------:R-:W-:Y:S01]  /*184b0*/  IMAD R9, R9, UR12, RZ ;  /* 0x0000000c09097c24 */ /* 0x000fe2000f8e02ff */
[----:B0-----:R-:W-:-:S02]  /*184c0*/  IADD3 R10, P1, PT, R12, UR14, RZ ;  /* 0x0000000e0c0a7c10 */ /* 0x001fc4000ff3e0ff */
[----:B------:R-:W-:Y:S01]  /*184d0*/  ISETP.GE.AND.EX P0, PT, R17, RZ, PT, P0 ;  /* 0x000000ff1100720c */ /* 0x000fe20003f06300 */
[----:B------:R-:W-:-:S05]  /*184e0*/  IMAD R9, R8, UR13, R9 ;  /* 0x0000000d08097c24 */ /* 0x000fca000f8e0209 */
[----:B------:R-:W-:-:S07]  /*184f0*/  IADD3.X R11, PT, PT, R13, UR15, R9, P1, !PT ;  /* 0x0000000f0d0b7c10 */ /* 0x000fce0008ffe409 */
        /* <DEDUP_REMOVED lines=19> */
.L_x_3774:
        /* <DEDUP_REMOVED lines=87> */
.L_x_3773:
[----:B------:R-:W-:Y:S05]  /*18ba0*/  BSYNC.RECONVERGENT B3 ;  /* 0x0000000000037941 */ /* 0x000fea0003800200 */
.L_x_3772:
        /* <DEDUP_REMOVED lines=17> */
[----:B------:R-:W-:-:S02]  /*18cc0*/  IMAD.MOV.U32 R15, RZ, RZ, RZ ;  /* 0x000000ffff0f7224 */ /* 0x000fc400078e00ff */
        /* <DEDUP_REMOVED lines=36> */
.L_x_3776:
[----:B------:R-:W-:Y:S05]  /*18f10*/  BSYNC.RECONVERGENT B3 ;  /* 0x0000000000037941 */ /* 0x000fea0003800200 */
.L_x_3775:
        /* <DEDUP_REMOVED lines=35> */
.L_x_3778:
[----:B------:R-:W-:Y:S05]  /*19150*/  BSYNC.RECONVERGENT B3 ;  /* 0x0000000000037941 */ /* 0x000fea0003800200 */
.L_x_3777:
        /* <DEDUP_REMOVED lines=19> */
.L_x_3771:
[----:B------:R-:W-:Y:S05]  /*19290*/  BSYNC.RECONVERGENT B2 ;  /* 0x0000000000027941 */ /* 0x000fea0003800200 */
.L_x_3770:
[----:B------:R-:W0:Y:S01]  /*192a0*/  LDCU.64 UR12, c[0x0][0x710] ;  /* 0x0000e200ff0c77ac */ /* 0x000e220008000a00 */
[----:B------:R-:W-:Y:S02]  /*192b0*/  IADD3 R3, PT, PT, R3, 0x80, RZ ;  /* 0x0000008003037810 */ /* 0x000fe40007ffe0ff */
[----:B0-----:R-:W-:-:S04]  /*192c0*/  IADD3 R4, P0, PT, R5, UR12, RZ ;  /* 0x0000000c05047c10 */ /* 0x001fc8000ff1e0ff */
[----:B------:R-:W-:-:S05]  /*192d0*/  IADD3.X R5, PT, PT, RZ, UR13, RZ, P0, !PT ;  /* 0x0000000dff057c10 */ /* 0x000fca00087fe4ff */
[----:B------:R3:W-:Y:S04]  /*192e0*/  STG.E.U8 desc[UR6][R4.64], R33 ;  /* 0x0000002104007986 */ /* 0x0007e8000c101106 */
.L_x_3758:
[----:B------:R-:W-:Y:S05]  /*192f0*/  BSYNC.RECONVERGENT B1 ;  /* 0x0000000000017941 */ /* 0x000fea0003800200 */
.L_x_3701:
[----:B------:R-:W-:Y:S05]  /*19300*/  WARPSYNC.ALL ;  /* 0x0000000000007948 */ /* 0x000fea0003800000 */
[----:B------:R-:W-:-:S13]  /*19310*/  ISETP.GE.AND P0, PT, R3, UR4, PT ;  /* 0x0000000403007c0c */ /* 0x000fda000bf06270 */
[----:B------:R-:W-:Y:S05]  /*19320*/  @P0 EXIT ;  /* 0x000000000000094d */ /* 0x000fea0003800000 */
[----:B------:R-:W4:Y:S01]  /*19330*/  LDCU.64 UR8, c[0x0][0x390] ;  /* 0x00007200ff0877ac */ /* 0x000f220008000a00 */
[----:B0123--:R-:W-:Y:S01]  /*19340*/  MOV R5, R3 ;  /* 0x0000000300057202 */ /* 0x00ffe20000000f00 */
[----:B------:R-:W-:Y:S01]  /*19350*/  IMAD.MOV.U32 R4, RZ, RZ, RZ ;  /* 0x000000ffff047224 */ /* 0x000fe200078e00ff */
[----:B------:R-:W-:Y:S01]  /*19360*/  ISETP.NE.AND P0, PT, R0, RZ, PT ;  /* 0x000000ff0000720c */ /* 0x000fe20003f05270 */
[----:B------:R-:W0:Y:S01]  /*19370*/  LDCU UR4, c[0x0][0x38c] ;  /* 0x00007180ff0477ac */ /* 0x000e220008000800 */
        /* <DEDUP_REMOVED lines=394> */
[----:B------:R-:W1:Y:S07]  /*1ac20*/  LDCU.64 UR10, c[0x0][0x6f0] ;  /* 0x0000de00ff0a77ac */ /* 0x000e6e0008000a00 */
[----:B------:R-:W1:Y:S01]  /*1ac30*/  @P0 LDC.64 R20, c[0x0][0x4b0] ;  /* 0x00012c00ff140b82 */ /* 0x000e620000000a00 */
[----:B0-----:R-:W-:-:S05]  /*1ac40*/  IMAD.HI.U32 R18, R11, UR9, R10 ;  /* 0x000000090b127c27 */ /* 0x001fca000f8e000a */
[----:B--2---:R-:W-:Y:S02]  /*1ac50*/  SHF.R.U32.HI R19, RZ, UR4, R18 ;  /* 0x00000004ff137c19 */ /* 0x004fe40008011612 */
[----:B-----5:R-:W0:Y:S01]  /*1ac60*/  @P0 LDC R7, c[0x0][0x4ac] ;  /* 0x00012b00ff070b82 */ /* 0x020e220000000800 */
[----:B------:R-:W-:Y:S02]  /*1ac70*/  @P0 MOV R18, RZ ;  /* 0x000000ff00120202 */ /* 0x000fe40000000f00 */
[----:B------:R-:W-:-:S05]  /*1ac80*/  IADD3 R10, PT, PT, -R19, RZ, RZ ;  /* 0x000000ff130a7210 */ /* 0x000fca0007ffe1ff */
[----:B------:R-:W2:Y:S01]  /*1ac90*/  @P0 LDC.64 R12, c[0x0][0x6f8] ;  /* 0x0001be00ff0c0b82 */ /* 0x000ea20000000a00 */
[----:B------:R-:W-:-:S04]  /*1aca0*/  IMAD R10, R10, UR8, R11 ;  /* 0x000000080a0a7c24 */ /* 0x000fc8000f8e020b */
[C---:B---3--:R-:W-:Y:S02]  /*1acb0*/  IMAD R9, R10.reuse, UR12, R9 ;  /* 0x0000000c0a097c24 */ /* 0x048fe4000f8e0209 */
[----:B------:R-:W-:Y:S02]  /*1acc0*/  IMAD R4, R10, UR13, R4 ;  /* 0x0000000d0a047c24 */ /* 0x000fe4000f8e0204 */
[----:B-1----:R-:W-:-:S04]  /*1acd0*/  @P0 IMAD.HI.U32 R2, R19, R20, R18 ;  /* 0x0000001413020227 */ /* 0x002fc800078e0012 */
[C---:B------:R-:W-:Y:S01]  /*1ace0*/  IMAD R5, R10.reuse, UR14, R5 ;  /* 0x0000000e0a057c24 */ /* 0x040fe2000f8e0205 */
[----:B------:R-:W-:Y:S01]  /*1acf0*/  @P0 SHF.R.U32.HI R2, RZ, R21, R2 ;  /* 0x00000015ff020219 */ /* 0x000fe20000011602 */
[C---:B------:R-:W-:Y:S02]  /*1ad00*/  IMAD R0, R10.reuse, UR15, R0 ;  /* 0x0000000f0a007c24 */ /* 0x040fe4000f8e0200 */
[C---:B------:R-:W-:Y:S02]  /*1ad10*/  IMAD R3, R10.reuse, UR10, R3 ;  /* 0x0000000a0a037c24 */ /* 0x040fe4000f8e0203 */
[----:B------:R-:W-:Y:S02]  /*1ad20*/  @P0 IMAD.MOV R18, RZ, RZ, -R2 ;  /* 0x000000ffff120224 */ /* 0x000fe400078e0a02 */
[----:B------:R-:W-:Y:S02]  /*1ad30*/  IMAD R6, R10, UR11, R6 ;  /* 0x0000000b0a067c24 */ /* 0x000fe4000f8e0206 */
[----:B0-----:R-:W-:-:S04]  /*1ad40*/  @P0 IMAD R18, R7, R18, R19 ;  /* 0x0000001207120224 */ /* 0x001fc800078e0213 */
[C---:B--2---:R-:W-:Y:S02]  /*1ad50*/  @P0 IMAD R9, R18.reuse, R12, R9 ;  /* 0x0000000c12090224 */ /* 0x044fe400078e0209 */
[C---:B------:R-:W-:Y:S02]  /*1ad60*/  @P0 IMAD R4, R18.reuse, R13, R4 ;  /* 0x0000000d12040224 */ /* 0x040fe400078e0204 */
[C---:B------:R-:W-:Y:S02]  /*1ad70*/  @P0 IMAD R5, R18.reuse, R14, R5 ;  /* 0x0000000e12050224 */ /* 0x040fe400078e0205 */
[C---:B------:R-:W-:Y:S02]  /*1ad80*/  @P0 IMAD R0, R18.reuse, R15, R0 ;  /* 0x0000000f12000224 */ /* 0x040fe400078e0200 */
[C---:B----4-:R-:W-:Y:S02]  /*1ad90*/  @P0 IMAD R3, R18.reuse, R16, R3 ;  /* 0x0000001012030224 */ /* 0x050fe400078e0203 */
[----:B------:R-:W-:-:S07]  /*1ada0*/  @P0 IMAD R6, R18, R17, R6 ;  /* 0x0000001112060224 */ /* 0x000fce00078e0206 */
.L_x_3779:
[----:B------:R-:W0:Y:S01]  /*1adb0*/  LDCU.128 UR12, c[0x0][0x730] ;  /* 0x0000e600ff0c77ac */ /* 0x000e220008000c00 */
[----:B------:R-:W1:Y:S01]  /*1adc0*/  LDCU.64 UR8, c[0x0][0x720] ;  /* 0x0000e400ff0877ac */ /* 0x000e620008000a00 */
[----:B0-----:R-:W-:-:S04]  /*1add0*/  IADD3 R12, P0, PT, R6, UR14, RZ ;  /* 0x0000000e060c7c10 */ /* 0x001fc8000ff1e0ff */
[----:B------:R-:W-:Y:S02]  /*1ade0*/  IADD3.X R13, PT, PT, RZ, UR15, RZ, P0, !PT ;  /* 0x0000000fff0d7c10 */ /* 0x000fe400087fe4ff */
[----:B-1----:R-:W-:-:S04]  /*1adf0*/  IADD3 R6, P0, PT, R5, UR8, RZ ;  /* 0x0000000805067c10 */ /* 0x002fc8000ff1e0ff */
[----:B------:R-:W2:Y:S01]  /*1ae00*/  LDG.E.64 R12, desc[UR6][R12.64] ;  /* 0x000000060c0c7981 */ /* 0x000ea2000c1e1b00 */
[----:B-----5:R-:W-:Y:S01]  /*1ae10*/  IADD3.X R7, PT, PT, RZ, UR9, RZ, P0, !PT ;  /* 0x00000009ff077c10 */ /* 0x020fe200087fe4ff */
[----:B------:R-:W0:Y:S01]  /*1ae20*/  LDCU.128 UR8, c[0x0][0x710] ;  /* 0x0000e200ff0877ac */ /* 0x000e220008000c00 */
[----:B------:R-:W-:-:S04]  /*1ae30*/  IADD3 R10, P0, PT, R3, UR12, RZ ;  /* 0x0000000c030a7c10 */ /* 0x000fc8000ff1e0ff */
[----:B------:R-:W3:Y:S01]  /*1ae40*/  LDG.E.64 R6, desc[UR6][R6.64] ;  /* 0x0000000606067981 */ /* 0x000ee2000c1e1b00 */
[----:B------:R-:W-:Y:S01]  /*1ae50*/  IADD3.X R11, PT, PT, RZ, UR13, RZ, P0, !PT ;  /* 0x0000000dff0b7c10 */ /* 0x000fe200087fe4ff */
[----:B------:R-:W3:Y:S05]  /*1ae60*/  LDCU.128 UR12, c[0x0][0x740] ;  /* 0x0000e800ff0c77ac */ /* 0x000eea0008000c00 */
[----:B------:R-:W4:Y:S01]  /*1ae70*/  LDG.E.64 R10, desc[UR6][R10.64] ;  /* 0x000000060a0a7981 */ /* 0x000f22000c1e1b00 */
[----:B------:R-:W-:Y:S01]  /*1ae80*/  ISETP.NE.AND P1, PT, RZ, UR5, PT ;  /* 0x00000005ff007c0c */ /* 0x000fe2000bf25270 */
[----:B------:R-:W1:Y:S01]  /*1ae90*/  LDCU.64 UR4, c[0x0][0x758] ;  /* 0x0000eb00ff0477ac */ /* 0x000e620008000a00 */
[----:B------:R-:W-:Y:S01]  /*1aea0*/  MOV R5, RZ ;  /* 0x000000ff00057202 */ /* 0x000fe20000000f00 */
[----:B------:R-:W-:Y:S01]  /*1aeb0*/  BSSY.RECONVERGENT B1, `(.L_x_3780) ;  /* 0x00000e4000017945 */ /* 0x000fe20003800200 */
[----:B--2---:R-:W-:-:S04]  /*1aec0*/  ISETP.LT.U32.AND P0, PT, R12, 0x1, PT ;  /* 0x000000010c00780c */ /* 0x004fc80003f01070 */
[----:B------:R-:W-:Y:S01]  /*1aed0*/  ISETP.LT.AND.EX P0, PT, R13, RZ, PT, P0 ;  /* 0x000000ff0d00720c */ /* 0x000fe20003f01300 */
[----:B---3--:R-:W-:-:S03]  /*1aee0*/  IMAD R15, R7, UR12, RZ ;  /* 0x0000000c070f7c24 */ /* 0x008fc6000f8e02ff */
[----:B------:R-:W-:Y:S01]  /*1aef0*/  SEL R3, R12, 0x1, P0 ;  /* 0x000000010c037807 */ /* 0x000fe20000000000 */
[C---:B------:R-:W-:Y:S01]  /*1af00*/  IMAD.WIDE.U32 R4, R6.reuse, UR12, R4 ;  /* 0x0000000c06047c25 */ /* 0x040fe2000f8e0004 */
[----:B------:R-:W-:Y:S02]  /*1af10*/  SEL R7, R13, RZ, P0 ;  /* 0x000000ff0d077207 */ /* 0x000fe40000000000 */
[----:B------:R-:W-:Y:S01]  /*1af20*/  SEL R2, R3, R12, !P1 ;  /* 0x0000000c03027207 */ /* 0x000fe20004800000 */
[----:B------:R-:W-:Y:S01]  /*1af30*/  IMAD R15, R6, UR13, R15 ;  /* 0x0000000d060f7c24 */ /* 0x000fe2000f8e020f */
[----:B------:R-:W-:Y:S01]  /*1af40*/  SEL R6, R7, R13, !P1 ;  /* 0x0000000d07067207 */ /* 0x000fe20004800000 */
[----:B------:R-:W2:Y:S01]  /*1af50*/  LDCU.64 UR12, c[0x0][0x728] ;  /* 0x0000e500ff0c77ac */ /* 0x000ea20008000a00 */
[----:B------:R-:W-:Y:S02]  /*1af60*/  ISETP.GE.U32.AND P0, PT, R2, 0x1, PT ;  /* 0x000000010200780c */ /* 0x000fe40003f06070 */
[----:B0-----:R-:W-:-:S02]  /*1af70*/  IADD3 R8, P1, PT, R9, UR8, RZ ;  /* 0x0000000809087c10 */ /* 0x001fc4000ff3e0ff */
[----:B------:R-:W-:Y:S02]  /*1af80*/  ISETP.GE.AND.EX P0, PT, R6, RZ, PT, P0 ;  /* 0x000000ff0600720c */ /* 0x000fe40003f06300 */
[----:B----4-:R-:W-:Y:S01]  /*1af90*/  LEA R12, P3, R10, UR14, 0x3 ;  /* 0x0000000e0a0c7c11 */ /* 0x010fe2000f8618ff */
[----:B------:R-:W-:Y:S01]  /*1afa0*/  IMAD.X R9, RZ, RZ, UR9, P1 ;  /* 0x00000009ff097e24 */ /* 0x000fe200088e06ff */
[----:B------:R-:W-:Y:S02]  /*1afb0*/  IADD3 R14, P2, PT, R4, UR10, RZ ;  /* 0x0000000a040e7c10 */ /* 0x000fe4000ff5e0ff */
[----:B------:R-:W-:Y:S02]  /*1afc0*/  LEA.HI.X R13, R10, UR15, R11, 0x3, P3 ;  /* 0x0000000f0a0d7c11 */ /* 0x000fe400098f1c0b */
[----:B------:R-:W-:Y:S02]  /*1afd0*/  IADD3.X R15, PT, PT, R5, UR11, R15, P2, !PT ;  /* 0x0000000b050f7c10 */ /* 0x000fe400097fe40f */
[----:B------:R-:W-:-:S03]  /*1afe0*/  PRMT R7, RZ, 0x7610, R7 ;  /* 0x00007610ff077816 */ /* 0x000fc60000000007 */
[----:B-12---:R-:W-:Y:S05]  /*1aff0*/  @!P0 BRA `(.L_x_3781) ;  /* 0x0000000c003c8947 */ /* 0x006fea0003800000 */
[----:B------:R0:W5:Y:S01]  /*1b000*/  LDG.E.U8 R3, desc[UR6][R14.64] ;  /* 0x000000060e037981 */ /* 0x000162000c1e1100 */
[C---:B------:R-:W-:Y:S01]  /*1b010*/  ISETP.GE.U32.AND P0, PT, R2.reuse, 0x8, PT ;  /* 0x000000080200780c */ /* 0x040fe20003f06070 */
[----:B------:R-:W-:Y:S01]  /*1b020*/  BSSY.RECONVERGENT B2, `(.L_x_3782) ;  /* 0x000005e000027945 */ /* 0x000fe20003800200 */
[----:B------:R-:W-:Y:S02]  /*1b030*/  LOP3.LUT R4, R2, 0x7, RZ, 0xc0, !PT ;  /* 0x0000000702047812 */ /* 0x000fe400078ec0ff */
[----:B------:R-:W-:Y:S02]  /*1b040*/  ISETP.GE.U32.AND.EX P0, PT, R6, RZ, PT, P0 ;  /* 0x000000ff0600720c */ /* 0x000fe40003f06100 */
[----:B------:R-:W-:-:S11]  /*1b050*/  PRMT R7, RZ, 0x7610, R7 ;  /* 0x00007610ff077816 */ /* 0x000fd60000000007 */
[----:B0-----:R-:W-:Y:S05]  /*1b060*/  @!P0 BRA `(.L_x_3783) ;  /* 0x0000000400648947 */ /* 0x001fea0003800000 */
[----:B------:R-:W-:Y:S01]  /*1b070*/  BSSY.RECONVERGENT B3, `(.L_x_3783) ;  /* 0x0000058000037945 */ /* 0x000fe20003800200 */
[----:B------:R-:W-:Y:S02]  /*1b080*/  LOP3.LUT R5, R6, 0x7fffffff, RZ, 0xc0, !PT ;  /* 0x7fffffff06057812 */ /* 0x000fe400078ec0ff */
[----:B------:R-:W-:Y:S02]  /*1b090*/  LOP3.LUT R6, R2, 0xfffffff8, RZ, 0xc0, !PT ;  /* 0xfffffff802067812 */ /* 0x000fe400078ec0ff */
[----:B------:R-:W-:-:S07]  /*1b0a0*/  PRMT R7, RZ, 0x7610, R7 ;  /* 0x00007610ff077816 */ /* 0x000fce0000000007 */
.L_x_3784:
        /* <DEDUP_REMOVED lines=39> */
[----:B------:R-:W-:Y:S01]  /*1b320*/  IMAD R19, R19, UR4, RZ ;  /* 0x0000000413137c24 */ /* 0x000fe2000f8e02ff */
[----:B------:R1:W4:Y:S01]  /*1b330*/  LDG.E.U8 R12, desc[UR6][R12.64] ;  /* 0x000000060c0c7981 */ /* 0x000322000c1e1100 */
[----:B------:R-:W-:Y:S01]  /*1b340*/  IMAD.WIDE.U32 R26, R18, UR4, R16 ;  /* 0x00000004121a7c25 */ /* 0x000fe2000f8e0010 */
[----:B------:R-:W-:-:S03]  /*1b350*/  IADD3.X R15, PT, PT, R33, UR13, R15, P0, !PT ;  /* 0x0000000d210f7c10 */ /* 0x000fc600087fe40f */
[----:B0-----:R-:W-:Y:S01]  /*1b360*/  IMAD R21, R18, UR5, R19 ;  /* 0x0000000512157c24 */ /* 0x001fe2000f8e0213 */
        /* <DEDUP_REMOVED lines=16> */
[----:B-----5:R-:W-:-:S04]  /*1b470*/  ISETP.NE.AND P4, PT, R3, RZ, PT ;  /* 0x000000ff0300720c */ /* 0x020fc80003f85270 */
[----:B---3--:R-:W-:-:S04]  /*1b480*/  ISETP.NE.AND P0, PT, R20, RZ, P4 ;  /* 0x000000ff1400720c */ /* 0x008fc80002705270 */
[----:B-1----:R-:W-:Y:S02]  /*1b490*/  SEL R13, RZ, 0xffffffff, !P0 ;  /* 0xffffffffff0d7807 */ /* 0x002fe40004000000 */
[----:B--2---:R-:W-:Y:S02]  /*1b4a0*/  ISETP.NE.AND P0, PT, R30, RZ, P4 ;  /* 0x000000ff1e00720c */ /* 0x004fe40002705270 */
[----:B------:R-:W-:Y:S02]  /*1b4b0*/  LOP3.LUT R20, R7, 0xff, RZ, 0xc0, !PT ;  /* 0x000000ff07147812 */ /* 0x000fe400078ec0ff */
[----:B------:R-:W-:Y:S02]  /*1b4c0*/  LOP3.LUT R13, R13, 0xff, RZ, 0xc0, !PT ;  /* 0x000000ff0d0d7812 */ /* 0x000fe400078ec0ff */
[----:B----4-:R-:W-:Y:S02]  /*1b4d0*/  ISETP.NE.AND P2, PT, R28, RZ, P4 ;  /* 0x000000ff1c00720c */ /* 0x010fe40002745270 */
[----:B------:R-:W-:-:S02]  /*1b4e0*/  ISETP.NE.OR P0, PT, R20, R13, P0 ;  /* 0x0000000d1400720c */ /* 0x000fc40000705670 */
[----:B------:R-:W-:Y:S02]  /*1b4f0*/  ISETP.NE.AND P5, PT, R12, RZ, P4 ;  /* 0x000000ff0c00720c */ /* 0x000fe400027a5270 */
[----:B------:R-:W-:Y:S02]  /*1b500*/  ISETP.NE.AND P3, PT, R14, RZ, P4 ;  /* 0x000000ff0e00720c */ /* 0x000fe40002765270 */
[----:B------:R-:W-:Y:S02]  /*1b510*/  PLOP3.LUT P2, PT, P5, P0, P2, 0xfe, 0x0 ;  /* 0x000000000000781c */ /* 0x000fe40002f41f26 */
[----:B------:R-:W-:-:S04]  /*1b520*/  IADD3 R6, P5, PT, R6, -0x8, RZ ;  /* 0xfffffff806067810 */ /* 0x000fc80007fbe0ff */
[----:B------:R-:W-:Y:S02]  /*1b530*/  IADD3.X R5, PT, PT, R5, -0x1, RZ, P5, !PT ;  /* 0xffffffff05057810 */ /* 0x000fe40002ffe4ff */
[----:B------:R-:W-:Y:S02]  /*1b540*/  ISETP.NE.AND P1, PT, R26, RZ, P4 ;  /* 0x000000ff1a00720c */ /* 0x000fe40002725270 */
[----:B------:R-:W-:Y:S02]  /*1b550*/  ISETP.NE.AND P0, PT, R18, RZ, P4 ;  /* 0x000000ff1200720c */ /* 0x000fe40002705270 */
[----:B------:R-:W-:Y:S02]  /*1b560*/  PLOP3.LUT P1, PT, P1, P2, P3, 0xfe, 0x0 ;  /* 0x000000000000781c */ /* 0x000fe40000f25f36 */
[----:B------:R-:W-:Y:S02]  /*1b570*/  ISETP.NE.AND P4, PT, R16, RZ, P4 ;  /* 0x000000ff1000720c */ /* 0x000fe40002785270 */
[----:B------:R-:W-:-:S02]  /*1b580*/  ISETP.NE.U32.AND P3, PT, R6, RZ, PT ;  /* 0x000000ff0600720c */ /* 0x000fc40003f65070 */
[----:B------:R-:W-:Y:S02]  /*1b590*/  PLOP3.LUT P0, PT, P4, P1, P0, 0xfe, 0x0 ;  /* 0x000000000000781c */ /* 0x000fe40002703f06 */
[----:B------:R-:W-:Y:S02]  /*1b5a0*/  ISETP.NE.AND.EX P1, PT, R5, RZ, PT, P3 ;  /* 0x000000ff0500720c */ /* 0x000fe40003f25330 */
[----:B------:R-:W-:Y:S02]  /*1b5b0*/  IADD3 R12, P2, PT, R10, 0x40, RZ ;  /* 0x000000400a0c7810 */ /* 0x000fe40007f5e0ff */
[----:B------:R-:W-:-:S03]  /*1b5c0*/  SEL R7, RZ, 0x1, !P0 ;  /* 0x00000001ff077807 */ /* 0x000fc60004000000 */
[----:B------:R-:W-:-:S06]  /*1b5d0*/  IMAD.X R13, RZ, RZ, R11, P2 ;  /* 0x000000ffff0d7224 */ /* 0x000fcc00010e060b */
[----:B------:R-:W-:Y:S05]  /*1b5e0*/  @P1 BRA `(.L_x_3784) ;  /* 0xfffffff800b01947 */ /* 0x000fea000383ffff */
[----:B------:R-:W-:Y:S05]  /*1b5f0*/  BSYNC.RECONVERGENT B3 ;  /* 0x0000000000037941 */ /* 0x000fea0003800200 */
.L_x_3783:
[----:B------:R-:W-:Y:S05]  /*1b600*/  BSYNC.RECONVERGENT B2 ;  /* 0x0000000000027941 */ /* 0x000fea0003800200 */
.L_x_3782:
        /* <DEDUP_REMOVED lines=54> */
.L_x_3786:
[----:B------:R-:W-:Y:S05]  /*1b970*/  BSYNC.RECONVERGENT B2 ;  /* 0x0000000000027941 */ /* 0x000fea0003800200 */
.L_x_3785:
        /* <DEDUP_REMOVED lines=35> */
.L_x_3788:
[----:B------:R-:W-:Y:S05]  /*1bbb0*/  BSYNC.RECONVERGENT B2 ;  /* 0x0000000000027941 */ /* 0x000fea0003800200 */
.L_x_3787:
        /* <DEDUP_REMOVED lines=19> */
.L_x_3781:
[----:B------:R-:W-:Y:S05]  /*1bcf0*/  BSYNC.RECONVERGENT B1 ;  /* 0x0000000000017941 */ /* 0x000fea0003800200 */
.L_x_3780:
[----:B------:R-:W-:Y:S01]  /*1bd00*/  STG.E.U8 desc[UR6][R8.64], R7 ;  /* 0x0000000708007986 */ /* 0x000fe2000c101106 */
[----:B------:R-:W-:Y:S05]  /*1bd10*/  EXIT ;  /* 0x000000000000794d */ /* 0x000fea0003800000 */
.L_x_3789:
        /* <DEDUP_REMOVED lines=14> */
.L_x_17246:


//--------------------- .text._ZN2at6native73_GLOBAL__N__c8866d80_35_SparseBinaryOpIntersectionKernel_cu_7dd49032_323712apply_kernelILi128ELi8EZNS1_29binary_op_intersection_kernelINS1_5MulOpEN3c107complexIfEElEEvRNS_14TensorIteratorEllRKNS_6TensorEbEUliE_EEviT1_ --------------------------
	.section	.text._ZN2at6native73_GLOBAL__N__c8866d80_35_SparseBinaryOpIntersectionKernel_cu_7dd49032_323712apply_kernelILi128ELi8EZNS1_29binary_op_intersection_kernelINS1_5MulOpEN3c107complexIfEElEEvRNS_14TensorIteratorEllRKNS_6TensorEbEUliE_EEviT1_,"ax",@progbits
	.align	128
.text._ZN2at6native73_GLOBAL__N__c8866d80_35_SparseBinaryOpIntersectionKernel_cu_7dd49032_323712apply_kernelILi128ELi8EZNS1_29binary_op_intersection_kernelINS1_5MulOpEN3c107complexIfEElEEvRNS_14TensorIteratorEllRKNS_6TensorEbEUliE_EEviT1_:
        .type           _ZN2at6native73_GLOBAL__N__c8866d80_35_SparseBinaryOpIntersectionKernel_cu_7dd49032_323712apply_kernelILi128ELi8EZNS1_29binary_op_intersection_kernelINS1_5MulOpEN3c107complexIfEElEEvRNS_14TensorIteratorEllRKNS_6TensorEbEUliE_EEviT1_,@function
        .size           _ZN2at6native73_GLOBAL__N__c8866d80_35_SparseBinaryOpIntersectionKernel_cu_7dd49032_323712apply_kernelILi128ELi8EZNS1_29binary_op_intersection_kernelINS1_5MulOpEN3c107complexIfEElEEvRNS_14TensorIteratorEllRKNS_6TensorEbEUliE_EEviT1_,(.L_x_17247 - _ZN2at6native73_GLOBAL__N__c8866d80_35_SparseBinaryOpIntersectionKernel_cu_7dd49032_323712apply_kernelILi128ELi8EZNS1_29binary_op_intersection_kernelINS1_5MulOpEN3c107complexIfEElEEvRNS_14TensorIteratorEllRKNS_6TensorEbEUliE_EEviT1_)
        .other          _ZN2at6native73_GLOBAL__N__c8866d80_35_SparseBinaryOpIntersectionKernel_cu_7dd49032_323712apply_kernelILi128ELi8EZNS1_29binary_op_intersection_kernelINS1_5MulOpEN3c107complexIfEElEEvRNS_14TensorIteratorEllRKNS_6TensorEbEUliE_EEviT1_,@"STO_CUDA_ENTRY STV_DEFAULT"
_ZN2at6native73_GLOBAL__N__c8866d80_35_SparseBinaryOpIntersectionKernel_cu_7dd49032_323712apply_kernelILi128ELi8EZNS1_29binary_op_intersection_kernelINS1_5MulOpEN3c107complexIfEElEEvRNS_14TensorIteratorEllRKNS_6TensorEbEUliE_EEviT1_:
        /* <DEDUP_REMOVED lines=42> */
[----:B------:R-:W-:-:S02]  /*02a0*/  CS2R R12, SRZ ;  /* 0x00000000000c7805 */ /* 0x000fc4000001ff00 */
[----:B----4-:R-:W-:Y:S02]  /*02b0*/  LEA R10, P1, R8, R16, 0x3 ;  /* 0x00000010080a7211 */ /* 0x010fe400078218ff */
[----:B------:R-:W-:Y:S02]  /*02c0*/  ISETP.GE.AND.EX P0, PT, R14, RZ, PT, P0 ;  /* 0x000000ff0e00720c */ /* 0x000fe40003f06300 */
[----:B------:R-:W-:-:S04]  /*02d0*/  IADD3 R3, PT, PT, R9, R3, RZ ;  /* 0x0000000309037210 */ /* 0x000fc80007ffe0ff */
[----:B------:R-:W-:-:S07]  /*02e0*/  LEA.HI.X R11, R8, R17, R3, 0x3, P1 ;  /* 0x00000011080b7211 */ /* 0x000fce00008f1c03 */
[----:B------:R-:W-:Y:S05]  /*02f0*/  @!P0 BRA `(.L_x_3794) ;  /* 0x0000001000108947 */ /* 0x000fea0003800000 */
[----:B------:R-:W1:Y:S01]  /*0300*/  LDC.64 R4, c[0x0][0x730] ;  /* 0x0001cc00ff047b82 */ /* 0x000e620000000a00 */
[----:B------:R2:W5:Y:S07]  /*0310*/  LDG.E.64 R8, desc[UR6][R10.64] ;  /* 0x000000060a087981 */ /* 0x00056e000c1e1b00 */
[----:B------:R-:W3:Y:S01]  /*0320*/  LDC.64 R6, c[0x0][0x748] ;  /* 0x0001d200ff067b82 */ /* 0x000ee20000000a00 */
[----:B-1----:R-:W3:Y:S01]  /*0330*/  LDG.E.64 R4, desc[UR6][R4.64] ;  /* 0x0000000604047981 */ /* 0x002ee2000c1e1b00 */
[----:B------:R-:W-:-:S04]  /*0340*/  ISETP.GE.U32.AND P0, PT, R2, 0x8, PT ;  /* 0x000000080200780c */ /* 0x000fc80003f06070 */
[----:B------:R-:W-:Y:S02]  /*0350*/  ISETP.GE.U32.AND.EX P0, PT, R14, RZ, PT, P0 ;  /* 0x000000ff0e00720c */ /* 0x000fe40003f06100 */
[----:B------:R-:W-:Y:S02]  /*0360*/  CS2R R12, SRZ ;  /* 0x00000000000c7805 */ /* 0x000fe4000001ff00 */
[----:B------:R-:W-:Y:S02]  /*0370*/  LOP3.LUT R3, R2, 0x7, RZ, 0xc0, !PT ;  /* 0x0000000702037812 */ /* 0x000fe400078ec0ff */
[----:B---3--:R-:W-:-:S04]  /*0380*/  LEA R6, P1, R4, R6, 0x3 ;  /* 0x0000000604067211 */ /* 0x008fc800078218ff */
[----:B------:R-:W-:-:S03]  /*0390*/  LEA.HI.X R7, R4, R7, R5, 0x3, P1 ;  /* 0x0000000704077211 */ /* 0x000fc600008f1c05 */
[----:B--2---:R-:W-:Y:S06]  /*03a0*/  @!P0 BRA `(.L_x_3795) ;  /* 0x0000000400f08947 */ /* 0x004fec0003800000 */
[----:B------:R-:W1:Y:S01]  /*03b0*/  LDC.64 R10, c[0x0][0x728] ;  /* 0x0001ca00ff0a7b82 */ /* 0x000e620000000a00 */
[----:B------:R-:W-:Y:S01]  /*03c0*/  HFMA2 R13, -RZ, RZ, 0, 0 ;  /* 0x00000000ff0d7431 */ /* 0x000fe200000001ff */
[----:B------:R-:W-:Y:S01]  /*03d0*/  LOP3.LUT R5, R14, 0x7fffffff, RZ, 0xc0, !PT ;  /* 0x7fffffff0e057812 */ /* 0x000fe200078ec0ff */
[----:B------:R-:W2:Y:S01]  /*03e0*/  LDCU.64 UR28, c[0x0][0x758] ;  /* 0x0000eb00ff1c77ac */ /* 0x000ea20008000a00 */
[----:B------:R-:W-:-:S07]  /*03f0*/  LOP3.LUT R4, R2, 0xfffffff8, RZ, 0xc0, !PT ;  /* 0xfffffff802047812 */ /* 0x000fce00078ec0ff */
.L_x_3796:
        /* <DEDUP_REMOVED lines=10> */
[----:B------:R-:W-:Y:S01]  /*04a0*/  IMAD R17, R16, UR29, R17 ;  /* 0x0000001d10117c24 */ /* 0x000fe2000f8e0211 */
[----:B-1----:R-:W-:Y:S01]  /*04b0*/  LEA R16, P0, R24, R10, 0x3 ;  /* 0x0000000a18107211 */ /* 0x002fe200078018ff */
[----:B---3--:R-:W-:Y:S02]  /*04c0*/  IMAD R29, R29, UR28, RZ ;  /* 0x0000001c1d1d7c24 */ /* 0x008fe4000f8e02ff */
[----:B----4-:R-:W-:Y:S01]  /*04d0*/  IMAD R21, R21, UR28, RZ ;  /* 0x0000001c15157c24 */ /* 0x010fe2000f8e02ff */
[----:B------:R-:W-:Y:S01]  /*04e0*/  IADD3 R17, PT, PT, R25, R17, RZ ;  /* 0x0000001119117210 */ /* 0x000fe20007ffe0ff */
[----:B------:R-:W-:-:S03]  /*04f0*/  IMAD.WIDE.U32 R18, R28, UR28, RZ ;  /* 0x0000001c1c127c25 */ /* 0x000fc6000f8e00ff */
[----:B------:R-:W-:Y:S01]  /*0500*/  LEA.HI.X R17, R24, R11, R17, 0x3, P0 ;  /* 0x0000000b18117211 */ /* 0x000fe200000f1c11 */
[----:B------:R-:W-:Y:S02]  /*0510*/  IMAD R25, R28, UR29, R29 ;  /* 0x0000001d1c197c24 */ /* 0x000fe4000f8e021d */
[----:B------:R-:W-:-:S03]  /*0520*/  IMAD.WIDE.U32 R28, R20, UR28, RZ ;  /* 0x0000001c141c7c25 */ /* 0x000fc6000f8e00ff */
        /* <DEDUP_REMOVED lines=13> */
[----:B------:R-:W-:Y:S01]  /*0600*/  IADD3 R31, PT, PT, R19, R31, RZ ;  /* 0x0000001f131f7210 */ /* 0x000fe20007ffe0ff */
[----:B------:R-:W3:Y:S01]  /*0610*/  LDG.E.64 R20, desc[UR6][R20.64] ;  /* 0x0000000614147981 */ /* 0x000ee2000c1e1b00 */
[----:B------:R-:W-:Y:S01]  /*0620*/  LEA R30, P0, R18, R10, 0x3 ;  /* 0x0000000a121e7211 */ /* 0x000fe200078018ff */
[----:B------:R-:W-:-:S02]  /*0630*/  IMAD R33, R32, UR29, R33 ;  /* 0x0000001d20217c24 */ /* 0x000fc4000f8e0221 */
[----:B------:R-:W-:Y:S01]  /*0640*/  IMAD R27, R27, UR28, RZ ;  /* 0x0000001c1b1b7c24 */ /* 0x000fe2000f8e02ff */
[----:B------:R-:W4:Y:S02]  /*0650*/  LDG.E.64 R24, desc[UR6][R24.64] ;  /* 0x0000000618187981 */ /* 0x000f24000c1e1b00 */
[----:B------:R-:W-:Y:S01]  /*0660*/  IADD3 R19, PT, PT, R29, R33, RZ ;  /* 0x000000211d137210 */ /* 0x000fe20007ffe0ff */
[----:B------:R-:W-:Y:S01]  /*0670*/  IMAD R29, R23, UR28, RZ ;  /* 0x0000001c171d7c24 */ /* 0x000fe2000f8e02ff */
[-C--:B------:R-:W-:Y:S02]  /*0680*/  LEA.HI.X R31, R18, R11.reuse, R31, 0x3, P0 ;  /* 0x0000000b121f7211 */ /* 0x080fe400000f1c1f */
[-C--:B------:R-:W-:Y:S01]  /*0690*/  LEA R18, P0, R28, R10.reuse, 0x3 ;  /* 0x0000000a1c127211 */ /* 0x080fe200078018ff */
[C---:B------:R-:W-:Y:S02]  /*06a0*/  IMAD R29, R22.reuse, UR29, R29 ;  /* 0x0000001d161d7c24 */ /* 0x040fe4000f8e021d */
[----:B------:R-:W-:Y:S01]  /*06b0*/  IMAD.WIDE.U32 R22, R22, UR28, RZ ;  /* 0x0000001c16167c25 */ /* 0x000fe2000f8e00ff */
[----:B------:R-:W-:Y:S01]  /*06c0*/  LEA.HI.X R19, R28, R11, R19, 0x3, P0 ;  /* 0x0000000b1c137211 */ /* 0x000fe200000f1c13 */
[----:B------:R-:W4:Y:S02]  /*06d0*/  LDG.E.64 R30, desc[UR6][R30.64] ;  /* 0x000000061e1e7981 */ /* 0x000f24000c1e1b00 */
[----:B------:R-:W-:Y:S01]  /*06e0*/  IMAD R32, R26, UR29, R27 ;  /* 0x0000001d1a207c24 */ /* 0x000fe2000f8e021b */
[-C--:B------:R-:W-:Y:S01]  /*06f0*/  LEA R28, P0, R22, R10.reuse, 0x3 ;  /* 0x0000000a161c7211 */ /* 0x080fe200078018ff */
[----:B------:R-:W-:Y:S01]  /*0700*/  IMAD.WIDE.U32 R26, R26, UR28, RZ ;  /* 0x0000001c1a1a7c25 */ /* 0x000fe2000f8e00ff */
[----:B------:R-:W-:Y:S01]  /*0710*/  IADD3 R29, PT, PT, R23, R29, RZ ;  /* 0x0000001d171d7210 */ /* 0x000fe20007ffe0ff */
[----:B------:R-:W4:Y:S03]  /*0720*/  LDG.E.64 R18, desc[UR6][R18.64] ;  /* 0x0000000612127981 */ /* 0x000f26000c1e1b00 */
[----:B------:R-:W-:Y:S01]  /*0730*/  LEA.HI.X R29, R22, R11, R29, 0x3, P0 ;  /* 0x0000000b161d7211 */ /* 0x000fe200000f1c1d */
[----:B------:R-:W-:Y:S01]  /*0740*/  IMAD R15, R15, UR28, RZ ;  /* 0x0000001c0f0f7c24 */ /* 0x000fe2000f8e02ff */
[----:B------:R-:W-:-:S02]  /*0750*/  LEA R22, P0, R26, R10, 0x3 ;  /* 0x0000000a1a167211 */ /* 0x000fc400078018ff */
[----:B------:R-:W-:Y:S01]  /*0760*/  IADD3 R32, PT, PT, R27, R32, RZ ;  /* 0x000000201b207210 */ /* 0x000fe20007ffe0ff */
[----:B------:R-:W-:Y:S01]  /*0770*/  IMAD R15, R14, UR29, R15 ;  /* 0x0000001d0e0f7c24 */ /* 0x000fe2000f8e020f */
[----:B------:R-:W4:Y:S02]  /*0780*/  LDG.E.64 R28, desc[UR6][R28.64] ;  /* 0x000000061c1c7981 */ /* 0x000f24000c1e1b00 */
[----:B------:R-:W-:Y:S01]  /*0790*/  LEA.HI.X R23, R26, R11, R32, 0x3, P0 ;  /* 0x0000000b1a177211 */ /* 0x000fe200000f1c20 */
[----:B------:R-:W-:-:S03]  /*07a0*/  IMAD.WIDE.U32 R26, R14, UR28, RZ ;  /* 0x0000001c0e1a7c25 */ /* 0x000fc6000f8e00ff */
[----:B------:R-:W-:Y:S02]  /*07b0*/  LEA R14, P0, R26, R10, 0x3 ;  /* 0x0000000a1a0e7211 */ /* 0x000fe400078018ff */
[----:B------:R-:W4:Y:S01]  /*07c0*/  LDG.E.64 R22, desc[UR6][R22.64] ;  /* 0x0000000616167981 */ /* 0x000f22000c1e1b00 */
[----:B------:R-:W-:-:S04]  /*07d0*/  IADD3 R15, PT, PT, R27, R15, RZ ;  /* 0x0000000f1b0f7210 */ /* 0x000fc80007ffe0ff */
[----:B------:R-:W-:-:S06]  /*07e0*/  LEA.HI.X R15, R26, R11, R15, 0x3, P0 ;  /* 0x0000000b1a0f7211 */ /* 0x000fcc00000f1c0f */
[----:B------:R-:W4:Y:S01]  /*07f0*/  LDG.E.64 R14, desc[UR6][R14.64] ;  /* 0x000000060e0e7981 */ /* 0x000f22000c1e1b00 */
[----:B------:R-:W-:-:S04]  /*0800*/  IADD3 R4, P0, PT, R4, -0x8, RZ ;  /* 0xfffffff804047810 */ /* 0x000fc80007f1e0ff */
[----:B------:R-:W-:Y:S02]  /*0810*/  IADD3.X R5, PT, PT, R5, -0x1, RZ, P0, !PT ;  /* 0xffffffff05057810 */ /* 0x000fe400007fe4ff */
[----:B------:R-:W-:-:S04]  /*0820*/  ISETP.NE.U32.AND P0, PT, R4, RZ, PT ;  /* 0x000000ff0400720c */ /* 0x000fc80003f05070 */
[----:B------:R-:W-:Y:S02]  /*0830*/  ISETP.NE.AND.EX P0, PT, R5, RZ, PT, P0 ;  /* 0x000000ff0500720c */ /* 0x000fe40003f05300 */
[----:B------:R-:W-:-:S04]  /*0840*/  IADD3 R6, P1, PT, R6, 0x40, RZ ;  /* 0x0000004006067810 */ /* 0x000fc80007f3e0ff */
[----:B------:R-:W-:Y:S01]  /*0850*/  IADD3.X R7, PT, PT, RZ, R7, RZ, P1, !PT ;  /* 0x00000007ff077210 */ /* 0x000fe20000ffe4ff */
[-C--:B--2--5:R-:W-:Y:S01]  /*0860*/  FMUL.FTZ R27, R9, R17.reuse ;  /* 0x00000011091b7220 */ /* 0x0a4fe20000410000 */
[----:B------:R-:W-:-:S03]  /*0870*/  FMUL.FTZ R26, R8, R17 ;  /* 0x00000011081a7220 */ /* 0x000fc60000410000 */
[CC--:B------:R-:W-:Y:S01]  /*0880*/  FFMA.FTZ R27, R8.reuse, R16.reuse, -R27 ;  /* 0x00000010081b7223 */ /* 0x0c0fe2000001081b */
[C---:B------:R-:W-:Y:S01]  /*0890*/  FFMA.FTZ R26, R9.reuse, R16, R26 ;  /* 0x00000010091a7223 */ /* 0x040fe2000001001a */
[-C--:B---3--:R-:W-:Y:S01]  /*08a0*/  FMUL.FTZ R17, R9, R21.reuse ;  /* 0x0000001509117220 */ /* 0x088fe20000410000 */
[----:B------:R-:W-:Y:S01]  /*08b0*/  FMUL.FTZ R16, R8, R21 ;  /* 0x0000001508107220 */ /* 0x000fe20000410000 */
[----:B------:R-:W-:Y:S01]  /*08c0*/  FADD.FTZ R27, R27, R12 ;  /* 0x0000000c1b1b7221 */ /* 0x000fe20000010000 */
[----:B------:R-:W-:Y:S01]  /*08d0*/  FADD.FTZ R26, R26, R13 ;  /* 0x0000000d1a1a7221 */ /* 0x000fe20000010000 */
[CC--:B------:R-:W-:Y:S01]  /*08e0*/  FFMA.FTZ R12, R8.reuse, R20.reuse, -R17 ;  /* 0x00000014080c7223 */ /* 0x0c0fe20000010811 */
[C---:B------:R-:W-:Y:S01]  /*08f0*/  FFMA.FTZ R13, R9.reuse, R20, R16 ;  /* 0x00000014090d7223 */ /* 0x040fe20000010010 */
[-C--:B----4-:R-:W-:Y:S01]  /*0900*/  FMUL.FTZ R17, R9, R25.reuse ;  /* 0x0000001909117220 */ /* 0x090fe20000410000 */
[----:B------:R-:W-:Y:S01]  /*0910*/  FMUL.FTZ R16, R8, R25 ;  /* 0x0000001908107220 */ /* 0x000fe20000410000 */
[----:B------:R-:W-:Y:S01]  /*0920*/  FADD.FTZ R12, R27, R12 ;  /* 0x0000000c1b0c7221 */ /* 0x000fe20000010000 */
[----:B------:R-:W-:Y:S01]  /*0930*/  FADD.FTZ R13, R26, R13 ;  /* 0x0000000d1a0d7221 */ /* 0x000fe20000010000 */
[CC--:B------:R-:W-:Y:S01]  /*0940*/  FFMA.FTZ R17, R8.reuse, R24.reuse, -R17 ;  /* 0x0000001808117223 */ /* 0x0c0fe20000010811 */
[C---:B------:R-:W-:Y:S01]  /*0950*/  FFMA.FTZ R16, R9.reuse, R24, R16 ;  /* 0x0000001809107223 */ /* 0x040fe20000010010 */
[-C--:B------:R-:W-:Y:S01]  /*0960*/  FMUL.FTZ R21, R9, R31.reuse ;  /* 0x0000001f09157220 */ /* 0x080fe20000410000 */
        /* <DEDUP_REMOVED lines=21> */
[-C--:B------:R-:W-:Y:S01]  /*0ac0*/  FFMA.FTZ R17, R8, R22.reuse, -R17 ;  /* 0x0000001608117223 */ /* 0x080fe20000010811 */
[----:B------:R-:W-:-:S03]  /*0ad0*/  FFMA.FTZ R16, R9, R22, R16 ;  /* 0x0000001609107223 */ /* 0x000fc60000010010 */
[----:B------:R-:W-:Y:S01]  /*0ae0*/  FADD.FTZ R12, R12, R17 ;  /* 0x000000110c0c7221 */ /* 0x000fe20000010000 */
[----:B------:R-:W-:Y:S01]  /*0af0*/  FADD.FTZ R13, R13, R16 ;  /* 0x000000100d0d7221 */ /* 0x000fe20000010000 */
[-C--:B------:R-:W-:Y:S01]  /*0b00*/  FMUL.FTZ R17, R9, R15.reuse ;  /* 0x0000000f09117220 */ /* 0x080fe20000410000 */
[----:B------:R-:W-:-:S03]  /*0b10*/  FMUL.FTZ R16, R8, R15 ;  /* 0x0000000f08107220 */ /* 0x000fc60000410000 */
[-C--:B------:R-:W-:Y:S01]  /*0b20*/  FFMA.FTZ R17, R8, R14.reuse, -R17 ;  /* 0x0000000e08117223 */ /* 0x080fe20000010811 */
[----:B------:R-:W-:-:S03]  /*0b30*/  FFMA.FTZ R16, R9, R14, R16 ;  /* 0x0000000e09107223 */ /* 0x000fc60000010010 */
[----:B------:R-:W-:Y:S01]  /*0b40*/  FADD.FTZ R12, R12, R17 ;  /* 0x000000110c0c7221 */ /* 0x000fe20000010000 */
[----:B------:R-:W-:Y:S01]  /*0b50*/  FADD.FTZ R13, R13, R16 ;  /* 0x000000100d0d7221 */ /* 0x000fe20000010000 */
[----:B------:R-:W-:Y:S06]  /*0b60*/  @P0 BRA `(.L_x_3796) ;  /* 0xfffffff800240947 */ /* 0x000fec000383ffff */
.L_x_3795:
        /* <DEDUP_REMOVED lines=28> */
[----:B------:R-:W-:Y:S01]  /*0d30*/  IMAD R11, R11, UR28, RZ ;  /* 0x0000001c0b0b7c24 */ /* 0x000fe2000f8e02ff */
[----:B------:R-:W-:Y:S01]  /*0d40*/  LEA.HI.X R19, R22, R5, R3, 0x3, P2 ;  /* 0x0000000516137211 */ /* 0x000fe200010f1c03 */
[----:B------:R-:W-:Y:S01]  /*0d50*/  IMAD R3, R14, UR29, R15 ;  /* 0x0000001d0e037c24 */ /* 0x000fe2000f8e020f */
[-C--:B------:R-:W-:Y:S01]  /*0d60*/  LEA R16, P1, R20, R4.reuse, 0x3 ;  /* 0x0000000414107211 */ /* 0x080fe200078218ff */
[----:B------:R-:W2:Y:S01]  /*0d70*/  LDG.E.64 R14, desc[UR6][R26.64] ;  /* 0x000000061a0e7981 */ /* 0x000ea2000c1e1b00 */
[C---:B------:R-:W-:Y:S02]  /*0d80*/  IMAD.WIDE.U32 R22, R10.reuse, UR28, RZ ;  /* 0x0000001c0a167c25 */ /* 0x040fe4000f8e00ff */
[----:B------:R-:W-:Y:S02]  /*0d90*/  IADD3 R3, PT, PT, R21, R3, RZ ;  /* 0x0000000315037210 */ /* 0x000fe40007ffe0ff */
[----:B------:R-:W-:Y:S02]  /*0da0*/  IMAD R21, R10, UR29, R11 ;  /* 0x0000001d0a157c24 */ /* 0x000fe4000f8e020b */
[----:B------:R-:W-:Y:S01]  /*0db0*/  LEA.HI.X R17, R20, R5, R3, 0x3, P1 ;  /* 0x0000000514117211 */ /* 0x000fe200008f1c03 */
[----:B------:R-:W3:Y:S01]  /*0dc0*/  LDG.E.64 R10, desc[UR6][R18.64] ;  /* 0x00000006120a7981 */ /* 0x000ee2000c1e1b00 */
[----:B------:R-:W-:-:S02]  /*0dd0*/  LEA R4, P1, R22, R4, 0x3 ;  /* 0x0000000416047211 */ /* 0x000fc400078218ff */
[----:B------:R-:W-:Y:S02]  /*0de0*/  IADD3 R3, PT, PT, R23, R21, RZ ;  /* 0x0000001517037210 */ /* 0x000fe40007ffe0ff */
[----:B------:R-:W4:Y:S02]  /*0df0*/  LDG.E.64 R16, desc[UR6][R16.64] ;  /* 0x0000000610107981 */ /* 0x000f24000c1e1b00 */
[----:B------:R-:W-:-:S06]  /*0e00*/  LEA.HI.X R5, R22, R5, R3, 0x3, P1 ;  /* 0x0000000516057211 */ /* 0x000fcc00008f1c03 */
[----:B------:R-:W4:Y:S01]  /*0e10*/  LDG.E.64 R4, desc[UR6][R4.64] ;  /* 0x0000000604047981 */ /* 0x000f22000c1e1b00 */
[----:B------:R-:W-:-:S04]  /*0e20*/  IADD3 R6, P1, PT, R6, 0x20, RZ ;  /* 0x0000002006067810 */ /* 0x000fc80007f3e0ff */
[----:B------:R-:W-:Y:S01]  /*0e30*/  IADD3.X R7, PT, PT, RZ, R7, RZ, P1, !PT ;  /* 0x00000007ff077210 */ /* 0x000fe20000ffe4ff */
[-C--:B--2--5:R-:W-:Y:S01]  /*0e40*/  FMUL.FTZ R3, R9, R15.reuse ;  /* 0x0000000f09037220 */ /* 0x0a4fe20000410000 */
[----:B------:R-:W-:-:S03]  /*0e50*/  FMUL.FTZ R20, R8, R15 ;  /* 0x0000000f08147220 */ /* 0x000fc60000410000 */
[-C--:B------:R-:W-:Y:S01]  /*0e60*/  FFMA.FTZ R3, R8, R14.reuse, -R3 ;  /* 0x0000000e08037223 */ /* 0x080fe20000010803 */
[C---:B------:R-:W-:Y:S01]  /*0e70*/  FFMA.FTZ R20, R9.reuse, R14, R20 ;  /* 0x0000000e09147223 */ /* 0x040fe20000010014 */
[-C--:B---3--:R-:W-:Y:S02]  /*0e80*/  FMUL.FTZ R15, R9, R11.reuse ;  /* 0x0000000b090f7220 */ /* 0x088fe40000410000 */
[----:B------:R-:W-:Y:S01]  /*0e90*/  FADD.FTZ R3, R12, R3 ;  /* 0x000000030c037221 */ /* 0x000fe20000010000 */
[C---:B------:R-:W-:Y:S01]  /*0ea0*/  FMUL.FTZ R14, R8.reuse, R11 ;  /* 0x0000000b080e7220 */ /* 0x040fe20000410000 */
[----:B------:R-:W-:Y:S01]  /*0eb0*/  FADD.FTZ R20, R13, R20 ;  /* 0x000000140d147221 */ /* 0x000fe20000010000 */
[CC--:B------:R-:W-:Y:S01]  /*0ec0*/  FFMA.FTZ R12, R8.reuse, R10.reuse, -R15 ;  /* 0x0000000a080c7223 */ /* 0x0c0fe2000001080f */
[CC--:B----4-:R-:W-:Y:S01]  /*0ed0*/  FMUL.FTZ R13, R9.reuse, R17.reuse ;  /* 0x00000011090d7220 */ /* 0x0d0fe20000410000 */
[----:B------:R-:W-:Y:S01]  /*0ee0*/  FFMA.FTZ R11, R9, R10, R14 ;  /* 0x0000000a090b7223 */ /* 0x000fe2000001000e */
[C---:B------:R-:W-:Y:S01]  /*0ef0*/  FMUL.FTZ R14, R8.reuse, R17 ;  /* 0x00000011080e7220 */ /* 0x040fe20000410000 */
[----:B------:R-:W-:Y:S01]  /*0f00*/  FADD.FTZ R3, R3, R12 ;  /* 0x0000000c03037221 */ /* 0x000fe20000010000 */
[-C--:B------:R-:W-:Y:S01]  /*0f10*/  FFMA.FTZ R10, R8, R16.reuse, -R13 ;  /* 0x00000010080a7223 */ /* 0x080fe2000001080d */
[----:B------:R-:W-:Y:S01]  /*0f20*/  FADD.FTZ R11, R20, R11 ;  /* 0x0000000b140b7221 */ /* 0x000fe20000010000 */
[----:B------:R-:W-:-:S02]  /*0f30*/  FFMA.FTZ R14, R9, R16, R14 ;  /* 0x00000010090e7223 */ /* 0x000fc4000001000e */
[----:B------:R-:W-:Y:S01]  /*0f40*/  FADD.FTZ R3, R3, R10 ;  /* 0x0000000a03037221 */ /* 0x000fe20000010000 */
[-C--:B------:R-:W-:Y:S01]  /*0f50*/  FMUL.FTZ R13, R9, R5.reuse ;  /* 0x00000005090d7220 */ /* 0x080fe20000410000 */
[C---:B------:R-:W-:Y:S01]  /*0f60*/  FMUL.FTZ R10, R8.reuse, R5 ;  /* 0x00000005080a7220 */ /* 0x040fe20000410000 */
[----:B------:R-:W-:Y:S02]  /*0f70*/  FADD.FTZ R11, R11, R14 ;  /* 0x0000000e0b0b7221 */ /* 0x000fe40000010000 */
[-C--:B------:R-:W-:Y:S01]  /*0f80*/  FFMA.FTZ R12, R8, R4.reuse, -R13 ;  /* 0x00000004080c7223 */ /* 0x080fe2000001080d */
[----:B------:R-:W-:-:S03]  /*0f90*/  FFMA.FTZ R10, R9, R4, R10 ;  /* 0x00000004090a7223 */ /* 0x000fc6000001000a */
[----:B------:R-:W-:Y:S01]  /*0fa0*/  FADD.FTZ R12, R3, R12 ;  /* 0x0000000c030c7221 */ /* 0x000fe20000010000 */
[----:B------:R-:W-:-:S07]  /*0fb0*/  FADD.FTZ R13, R11, R10 ;  /* 0x0000000a0b0d7221 */ /* 0x000fce0000010000 */
.L_x_3797:
        /* <DEDUP_REMOVED lines=9> */
[----:B------:R-:W1:Y:S02]  /*1050*/  LDC.64 R16, c[0x0][0x728] ;  /* 0x0001ca00ff107b82 */ /* 0x000e640000000a00 */
[----:B------:R-:W3:Y:S01]  /*1060*/  LDG.E.64 R10, desc[UR6][R6.64+0x8] ;  /* 0x00000806060a7981 */ /* 0x000ee2000c1e1b00 */
[----:B--2---:R-:W-:Y:S02]  /*1070*/  IMAD R3, R3, UR28, RZ ;  /* 0x0000001c03037c24 */ /* 0x004fe4000f8e02ff */
[----:B------:R-:W-:-:S04]  /*1080*/  IMAD.WIDE.U32 R4, R2, UR28, RZ ;  /* 0x0000001c02047c25 */ /* 0x000fc8000f8e00ff */
[----:B------:R-:W-:Y:S01]  /*1090*/  IMAD R3, R2, UR29, R3 ;  /* 0x0000001d02037c24 */ /* 0x000fe2000f8e0203 */
[----:B-1----:R-:W-:Y:S01]  /*10a0*/  LEA R2, P0, R4, R16, 0x3 ;  /* 0x0000001004027211 */ /* 0x002fe200078018ff */
[----:B---3--:R-:W-:Y:S02]  /*10b0*/  IMAD R11, R11, UR28, RZ ;  /* 0x0000001c0b0b7c24 */ /* 0x008fe4000f8e02ff */
[----:B------:R-:W-:Y:S01]  /*10c0*/  IMAD.WIDE.U32 R14, R10, UR28, RZ ;  /* 0x0000001c0a0e7c25 */ /* 0x000fe2000f8e00ff */
[----:B------:R-:W-:-:S03]  /*10d0*/  IADD3 R3, PT, PT, R5, R3, RZ ;  /* 0x0000000305037210 */ /* 0x000fc60007ffe0ff */
[----:B------:R-:W-:Y:S01]  /*10e0*/  IMAD R11, R10, UR29, R11 ;  /* 0x0000001d0a0b7c24 */ /* 0x000fe2000f8e020b */
[----:B------:R-:W-:Y:S02]  /*10f0*/  LEA.HI.X R3, R4, R17, R3, 0x3, P0 ;  /* 0x0000001104037211 */ /* 0x000fe400000f1c03 */
[C---:B------:R-:W-:Y:S02]  /*1100*/  LEA R10, P2, R14.reuse, R16, 0x3 ;  /* 0x000000100e0a7211 */ /* 0x040fe400078418ff */
[----:B------:R-:W-:Y:S02]  /*1110*/  IADD3 R11, PT, PT, R15, R11, RZ ;  /* 0x0000000b0f0b7210 */ /* 0x000fe40007ffe0ff */
[----:B------:R-:W2:Y:S02]  /*1120*/  LDG.E.64 R2, desc[UR6][R2.64] ;  /* 0x0000000602027981 */ /* 0x000ea4000c1e1b00 */
[----:B------:R-:W-:-:S06]  /*1130*/  LEA.HI.X R11, R14, R17, R11, 0x3, P2 ;  /* 0x000000110e0b7211 */ /* 0x000fcc00010f1c0b */
[----:B------:R-:W3:Y:S01]  /*1140*/  LDG.E.64 R10, desc[UR6][R10.64] ;  /* 0x000000060a0a7981 */ /* 0x000ee2000c1e1b00 */
        /* <DEDUP_REMOVED lines=10> */
[-C--:B------:R-:W-:Y:S01]  /*11f0*/  FFMA.FTZ R12, R8, R10.reuse, -R15 ;  /* 0x0000000a080c7223 */ /* 0x080fe2000001080f */
[----:B------:R-:W-:-:S03]  /*1200*/  FFMA.FTZ R13, R9, R10, R14 ;  /* 0x0000000a090d7223 */ /* 0x000fc6000001000e */
[----:B------:R-:W-:Y:S01]  /*1210*/  FADD.FTZ R12, R5, R12 ;  /* 0x0000000c050c7221 */ /* 0x000fe20000010000 */
[----:B------:R-:W-:-:S07]  /*1220*/  FADD.FTZ R13, R4, R13 ;  /* 0x0000000d040d7221 */ /* 0x000fce0000010000 */
.L_x_3798:
[----:B------:R-:W-:Y:S05]  /*1230*/  @P1 BRA `(.L_x_3794) ;  /* 0x0000000000401947 */ /* 0x000fea0003800000 */
        /* <DEDUP_REMOVED lines=8> */
[----:B------:R-:W-:-:S06]  /*12c0*/  LEA.HI.X R3, R4, R11, R3, 0x3, P0 ;  /* 0x0000000b04037211 */ /* 0x000fcc00000f1c03 */
[----:B------:R-:W2:Y:S02]  /*12d0*/  LDG.E.64 R2, desc[UR6][R2.64] ;  /* 0x0000000602027981 */ /* 0x000ea4000c1e1b00 */
[-C--:B--2--5:R-:W-:Y:S01]  /*12e0*/  FMUL.FTZ R5, R9, R3.reuse ;  /* 0x0000000309057220 */ /* 0x0a4fe20000410000 */
[----:B------:R-:W-:-:S03]  /*12f0*/  FMUL.FTZ R4, R8, R3 ;  /* 0x0000000308047220 */ /* 0x000fc60000410000 */
[-C--:B------:R-:W-:Y:S01]  /*1300*/  FFMA.FTZ R5, R8, R2.reuse, -R5 ;  /* 0x0000000208057223 */ /* 0x080fe20000010805 */
[----:B------:R-:W-:-:S03]  /*1310*/  FFMA.FTZ R4, R9, R2, R4 ;  /* 0x0000000209047223 */ /* 0x000fc60000010004 */
[----:B------:R-:W-:Y:S01]  /*1320*/  FADD.FTZ R12, R12, R5 ;  /* 0x000000050c0c7221 */ /* 0x000fe20000010000 */
[----:B------:R-:W-:-:S07]  /*1330*/  FADD.FTZ R13, R13, R4 ;  /* 0x000000040d0d7221 */ /* 0x000fce0000010000 */
.L_x_3794:
[----:B------:R-:W1:Y:S01]  /*1340*/  LDC.64 R2, c[0x0][0x710] ;  /* 0x0001c400ff027b82 */ /* 0x000e620000000a00 */
[----:B------:R-:W-:-:S04]  /*1350*/  IADD3 R0, PT, PT, R0, 0x80, RZ ;  /* 0x0000008000007810 */ /* 0x000fc80007ffe0ff */
[----:B------:R-:W-:Y:S01]  /*1360*/  ISETP.GE.AND P0, PT, R0, UR4, PT ;  /* 0x0000000400007c0c */ /* 0x000fe2000bf06270 */
[----:B-1----:R1:W-:-:S12]  /*1370*/  STG.E.64 desc[UR6][R2.64], R12 ;  /* 0x0000000c02007986 */ /* 0x0023d8000c101b06 */
[----:B------:R-:W-:Y:S05]  /*1380*/  @P0 BRA `(.L_x_3799) ;  /* 0x0000002000f80947 */ /* 0x000fea0003800000 */
[----:B------:R-:W1:Y:S01]  /*1390*/  LDC.64 R6, c[0x0][0x738] ;  /* 0x0001ce00ff067b82 */ /* 0x000e620000000a00 */
[----:B------:R-:W2:Y:S07]  /*13a0*/  LDCU.64 UR28, c[0x0][0x740] ;  /* 0x0000e800ff1c77ac */ /* 0x000eae0008000a00 */
[----:B------:R-:W3:Y:S08]  /*13b0*/  LDC.64 R4, c[0x0][0x720] ;  /* 0x0001c800ff047b82 */ /* 0x000ef00000000a00 */
[----:B------:R-:W4:Y:S01]  /*13c0*/  LDC.64 R16, c[0x0][0x718] ;  /* 0x0001c600ff107b82 */ /* 0x000f220000000a00 */
[----:B-1----:R-:W2:Y:S04]  /*13d0*/  LDG.E.64 R2, desc[UR6][R6.64] ;  /* 0x0000000606027981 */ /* 0x002ea8000c1e1b00 */
[----:B---3--:R-:W3:Y:S01]  /*13e0*/  LDG.E.64 R4, desc[UR6][R4.64] ;  /* 0x0000000604047981 */ /* 0x008ee2000c1e1b00 */
[----:B------:R-:W-:-:S02]  /*13f0*/  ISETP.NE.AND P1, PT, RZ, UR5, PT ;  /* 0x00000005ff007c0c */ /* 0x000fc4000bf25270 */
[----:B--2---:R-:W-:-:S04]  /*1400*/  ISETP.LT.U32.AND P0, PT, R2, 0x1, PT ;  /* 0x000000010200780c */ /* 0x004fc80003f01070 */
[----:B------:R-:W-:-:S04]  /*1410*/  ISETP.LT.AND.EX P0, PT, R3, RZ, PT, P0 ;  /* 0x000000ff0300720c */ /* 0x000fc80003f01300 */
[----:B-----5:R-:W-:Y:S01]  /*1420*/  SEL R9, R2, 0x1, P0 ;  /* 0x0000000102097807 */ /* 0x020fe20000000000 */
[----:B---3--:R-:W-:Y:S01]  /*1430*/  IMAD R13, R5, UR28, RZ ;  /* 0x0000001c050d7c24 */ /* 0x008fe2000f8e02ff */
        /* <DEDUP_REMOVED lines=8> */
[----:B------:R-:W-:Y:S02]  /*14c0*/  IADD3 R3, PT, PT, R7, R13, RZ ;  /* 0x0000000d07037210 */ /* 0x000fe40007ffe0ff */
[----:B------:R-:W-:Y:S02]  /*14d0*/  CS2R R12, SRZ ;  /* 0x00000000000c7805 */ /* 0x000fe4000001ff00 */
[----:B------:R-:W-:-:S07]  /*14e0*/  LEA.HI.X R9, R6, R17, R3, 0x3, P1 ;  /* 0x0000001106097211 */ /* 0x000fce00008f1c03 */
[----:B------:R-:W-:Y:S05]  /*14f0*/  @!P0 BRA `(.L_x_3800) ;  /* 0x0000001000108947 */ /* 0x000fea0003800000 */
[----:B------:R-:W1:Y:S01]  /*1500*/  LDC.64 R4, c[0x0][0x730] ;  /* 0x0001cc00ff047b82 */ /* 0x000e620000000a00 */
[----:B------:R-:W5:Y:S07]  /*1510*/  LDG.E.64 R8, desc[UR6][R8.64] ;  /* 0x0000000608087981 */ /* 0x000f6e000c1e1b00 */
[----:B------:R-:W2:Y:S01]  /*1520*/  LDC.64 R6, c[0x0][0x748] ;  /* 0x0001d200ff067b82 */ /* 0x000ea20000000a00 */
[----:B-1----:R-:W2:Y:S01]  /*1530*/  LDG.E.64 R4, desc[UR6][R4.64] ;  /* 0x0000000604047981 */ /* 0x002ea2000c1e1b00 */
[----:B------:R-:W-:-:S04]  /*1540*/  ISETP.GE.U32.AND P0, PT, R2, 0x8, PT ;  /* 0x000000080200780c */ /* 0x000fc80003f06070 */
[----:B------:R-:W-:Y:S02]  /*1550*/  ISETP.GE.U32.AND.EX P0, PT, R14, RZ, PT, P0 ;  /* 0x000000ff0e00720c */ /* 0x000fe40003f06100 */
[----:B------:R-:W-:Y:S02]  /*1560*/  CS2R R12, SRZ ;  /* 0x00000000000c7805 */ /* 0x000fe4000001ff00 */
[----:B------:R-:W-:Y:S02]  /*1570*/  LOP3.LUT R3, R2, 0x7, RZ, 0xc0, !PT ;  /* 0x0000000702037812 */ /* 0x000fe400078ec0ff */
[----:B--2---:R-:W-:-:S04]  /*1580*/  LEA R6, P1, R4, R6, 0x3 ;  /* 0x0000000604067211 */ /* 0x004fc800078218ff */
[----:B------:R-:W-:-:S03]  /*1590*/  LEA.HI.X R7, R4, R7, R5, 0x3, P1 ;  /* 0x0000000704077211 */ /* 0x000fc600008f1c05 */
[----:B------:R-:W-:Y:S06]  /*15a0*/  @!P0 BRA `(.L_x_3801) ;  /* 0x0000000400f08947 */ /* 0x000fec0003800000 */
[----:B------:R-:W1:Y:S01]  /*15b0*/  LDC.64 R10, c[0x0][0x728] ;  /* 0x0001ca00ff0a7b82 */ /* 0x000e620000000a00 */
[----:B------:R-:W-:Y:S01]  /*15c0*/  HFMA2 R13, -RZ, RZ, 0, 0 ;  /* 0x00000000ff0d7431 */ /* 0x000fe200000001ff */
[----:B------:R-:W-:Y:S01]  /*15d0*/  LOP3.LUT R5, R14, 0x7fffffff, RZ, 0xc0, !PT ;  /* 0x7fffffff0e057812 */ /* 0x000fe200078ec0ff */
[----:B------:R-:W2:Y:S01]  /*15e0*/  LDCU.64 UR28, c[0x0][0x758] ;  /* 0x0000eb00ff1c77ac */ /* 0x000ea20008000a00 */
[----:B------:R-:W-:-:S07]  /*15f0*/  LOP3.LUT R4, R2, 0xfffffff8, RZ, 0xc0, !PT ;  /* 0xfffffff802047812 */ /* 0x000fce00078ec0ff */
.L_x_3802:
        /* <DEDUP_REMOVED lines=119> */
.L_x_3801:
        /* <DEDUP_REMOVED lines=69> */
.L_x_3803:
        /* <DEDUP_REMOVED lines=39> */
.L_x_3804:
        /* <DEDUP_REMOVED lines=17> */
.L_x_3800:
[----:B------:R-:W1:Y:S01]  /*2540*/  LDC.64 R2, c[0x0][0x710] ;  /* 0x0001c400ff027b82 */ /* 0x000e620000000a00 */
[----:B------:R-:W-:Y:S01]  /*2550*/  IADD3 R0, PT, PT, R0, 0x80, RZ ;  /* 0x0000008000007810 */ /* 0x000fe20007ffe0ff */
[----:B-1----:R1:W-:Y:S06]  /*2560*/  STG.E.64 desc[UR6][R2.64], R12 ;  /* 0x0000000c02007986 */ /* 0x0023ec000c101b06 */
.L_x_3793:
        /* <DEDUP_REMOVED lines=9> */
[----:B--2---:R-:W-:-:S04]  /*2600*/  ISETP.LT.U32.AND P0, PT, R4, 0x1, PT ;  /* 0x000000010400780c */ /* 0x004fc80003f01070 */
[----:B------:R-:W-:-:S04]  /*2610*/  ISETP.LT.AND.EX P0, PT, R5, RZ, PT, P0 ;  /* 0x000000ff0500720c */ /* 0x000fc80003f01300 */
[----:B------:R-:W-:Y:S01]  /*2620*/  SEL R7, R4, 0x1, P0 ;  /* 0x0000000104077807 */ /* 0x000fe20000000000 */
[----:B---3--:R-:W-:Y:S01]  /*2630*/  IMAD R11, R3, UR28, RZ ;  /* 0x0000001c030b7c24 */ /* 0x008fe2000f8e02ff */
[----:B-----5:R-:W-:Y:S02]  /*2640*/  SEL R9, R5, RZ, P0 ;  /* 0x000000ff05097207 */ /* 0x020fe40000000000 */
        /* <DEDUP_REMOVED lines=8> */
[----:B------:R-:W-:Y:S02]  /*26d0*/  LEA.HI.X R5, R6, R13, R2, 0x3, P1 ;  /* 0x0000000d06057211 */ /* 0x000fe400008f1c02 */
[----:B------:R-:W-:-:S05]  /*26e0*/  CS2R R6, SRZ ;  /* 0x0000000000067805 */ /* 0x000fca000001ff00 */
[----:B------:R-:W-:Y:S05]  /*26f0*/  @!P0 BRA `(.L_x_3806) ;  /* 0x0000001000108947 */ /* 0x000fea0003800000 */
[----:B------:R-:W1:Y:S01]  /*2700*/  LDC.64 R8, c[0x0][0x730] ;  /* 0x0001cc00ff087b82 */ /* 0x000e620000000a00 */
[----:B------:R-:W5:Y:S07]  /*2710*/  LDG.E.64 R4, desc[UR6][R4.64] ;  /* 0x0000000604047981 */ /* 0x000f6e000c1e1b00 */
[----:B------:R-:W2:Y:S01]  /*2720*/  LDC.64 R2, c[0x0][0x748] ;  /* 0x0001d200ff027b82 */ /* 0x000ea20000000a00 */
[----:B-1----:R-:W2:Y:S01]  /*2730*/  LDG.E.64 R6, desc[UR6][R8.64] ;  /* 0x0000000608067981 */ /* 0x002ea2000c1e1b00 */
[----:B------:R-:W-:-:S04]  /*2740*/  ISETP.GE.U32.AND P0, PT, R26, 0x8, PT ;  /* 0x000000081a00780c */ /* 0x000fc80003f06070 */
[----:B------:R-:W-:Y:S02]  /*2750*/  ISETP.GE.U32.AND.EX P0, PT, R28, RZ, PT, P0 ;  /* 0x000000ff1c00720c */ /* 0x000fe40003f06100 */
[----:B------:R-:W-:Y:S02]  /*2760*/  LOP3.LUT R27, R26, 0x7, RZ, 0xc0, !PT ;  /* 0x000000071a1b7812 */ /* 0x000fe400078ec0ff */
[----:B--2---:R-:W-:-:S04]  /*2770*/  LEA R2, P1, R6, R2, 0x3 ;  /* 0x0000000206027211 */ /* 0x004fc800078218ff */
[----:B------:R-:W-:Y:S02]  /*2780*/  LEA.HI.X R3, R6, R3, R7, 0x3, P1 ;  /* 0x0000000306037211 */ /* 0x000fe400008f1c07 */
[----:B------:R-:W-:-:S03]  /*2790*/  CS2R R6, SRZ ;  /* 0x0000000000067805 */ /* 0x000fc6000001ff00 */
[----:B------:R-:W-:Y:S05]  /*27a0*/  @!P0 BRA `(.L_x_3807) ;  /* 0x0000000400f08947 */ /* 0x000fea0003800000 */
[----:B------:R-:W-:Y:S01]  /*27b0*/  HFMA2 R7, -RZ, RZ, 0, 0 ;  /* 0x00000000ff077431 */ /* 0x000fe200000001ff */
[----:B------:R-:W-:Y:S01]  /*27c0*/  BSSY.RECONVERGENT B2, `(.L_x_3807) ;  /* 0x000007a000027945 */ /* 0x000fe20003800200 */
[----:B------:R-:W-:Y:S02]  /*27d0*/  LOP3.LUT R28, R28, 0x7fffffff, RZ, 0xc0, !PT ;  /* 0x7fffffff1c1c7812 */ /* 0x000fe400078ec0ff */
[----:B------:R-:W-:-:S07]  /*27e0*/  LOP3.LUT R29, R26, 0xfffffff8, RZ, 0xc0, !PT ;  /* 0xfffffff81a1d7812 */ /* 0x000fce00078ec0ff */
.L_x_3808:
        /* <DEDUP_REMOVED lines=11> */
[----:B------:R-:W-:Y:S01]  /*28a0*/  LEA R30, P0, R20, UR26, 0x3 ;  /* 0x0000001a141e7c11 */ /* 0x000fe2000f8018ff */
[----:B--2---:R-:W-:Y:S02]  /*28b0*/  IMAD R31, R19, UR16, RZ ;  /* 0x00000010131f7c24 */ /* 0x004fe4000f8e02ff */
[----:B---3--:R-:W-:Y:S01]  /*28c0*/  IMAD R15, R15, UR16, RZ ;  /* 0x000000100f0f7c24 */ /* 0x008fe2000f8e02ff */
[----:B------:R-:W-:Y:S01]  /*28d0*/  IADD3 R19, PT, PT, R21, R23, RZ ;  /* 0x0000001715137210 */ /* 0x000fe20007ffe0ff */
[----:B------:R-:W-:-:S04]  /*28e0*/  IMAD.WIDE.U32 R22, R18, UR16, RZ ;  /* 0x0000001012167c25 */ /* 0x000fc8000f8e00ff */
[----:B------:R-:W-:Y:S01]  /*28f0*/  IMAD R21, R18, UR17, R31 ;  /* 0x0000001112157c24 */ /* 0x000fe2000f8e021f */
[----:B------:R-:W-:Y:S01]  /*2900*/  LEA.HI.X R31, R20, UR27, R19, 0x3, P0 ;  /* 0x0000001b141f7c11 */ /* 0x000fe200080f1c13 */
[----:B------:R-:W-:Y:S01]  /*2910*/  IMAD.WIDE.U32 R18, R14, UR16, RZ ;  /* 0x000000100e127c25 */ /* 0x000fe2000f8e00ff */
[----:B------:R-:W-:Y:S02]  /*2920*/  LEA R20, P0, R22, UR26, 0x3 ;  /* 0x0000001a16147c11 */ /* 0x000fe4000f8018ff */
        /* <DEDUP_REMOVED lines=9> */
[----:B------:R-:W-:Y:S01]  /*29c0*/  IMAD R25, R25, UR16, RZ ;  /* 0x0000001019197c24 */ /* 0x000fe2000f8e02ff */
[----:B------:R-:W-:Y:S01]  /*29d0*/  LEA R18, P0, R22, UR26, 0x3 ;  /* 0x0000001a16127c11 */ /* 0x000fe2000f8018ff */
[C---:B------:R-:W-:Y:S01]  /*29e0*/  IMAD.WIDE.U32 R16, R24.reuse, UR16, RZ ;  /* 0x0000001018107c25 */ /* 0x040fe2000f8e00ff */
[----:B------:R-:W-:Y:S01]  /*29f0*/  IADD3 R19, PT, PT, R23, R19, RZ ;  /* 0x0000001317137210 */ /* 0x000fe20007ffe0ff */
[----:B------:R-:W2:Y:S02]  /*2a00*/  LDG.E.64 R20, desc[UR6][R20.64] ;  /* 0x0000000614147981 */ /* 0x000ea4000c1e1b00 */
[----:B------:R-:W-:Y:S01]  /*2a10*/  IMAD R23, R24, UR17, R25 ;  /* 0x0000001118177c24 */ /* 0x000fe2000f8e0219 */
[----:B------:R-:W-:Y:S01]  /*2a20*/  LEA.HI.X R19, R22, UR27, R19, 0x3, P0 ;  /* 0x0000001b16137c11 */ /* 0x000fe200080f1c13 */
[----:B------:R-:W-:Y:S01]  /*2a30*/  IMAD R9, R9, UR16, RZ ;  /* 0x0000001009097c24 */ /* 0x000fe2000f8e02ff */
[----:B------:R-:W-:Y:S01]  /*2a40*/  LEA R22, P0, R16, UR26, 0x3 ;  /* 0x0000001a10167c11 */ /* 0x000fe2000f8018ff */
[----:B------:R0:W3:Y:S01]  /*2a50*/  LDG.E.64 R24, desc[UR6][R30.64] ;  /* 0x000000061e187981 */ /* 0x0000e2000c1e1b00 */
[----:B------:R-:W-:-:S03]  /*2a60*/  IADD3 R17, PT, PT, R17, R23, RZ ;  /* 0x0000001711117210 */ /* 0x000fc60007ffe0ff */
[----:B------:R-:W4:Y:S01]  /*2a70*/  LDG.E.64 R14, desc[UR6][R14.64] ;  /* 0x000000060e0e7981 */ /* 0x000f22000c1e1b00 */
[----:B------:R-:W-:Y:S01]  /*2a80*/  LEA.HI.X R23, R16, UR27, R17, 0x3, P0 ;  /* 0x0000001b10177c11 */ /* 0x000fe200080f1c11 */
[----:B------:R-:W-:Y:S02]  /*2a90*/  IMAD R17, R11, UR16, RZ ;  /* 0x000000100b117c24 */ /* 0x000fe4000f8e02ff */
[C---:B------:R-:W-:Y:S01]  /*2aa0*/  IMAD R11, R8.reuse, UR17, R9 ;  /* 0x00000011080b7c24 */ /* 0x040fe2000f8e0209 */
[----:B------:R-:W4:Y:S01]  /*2ab0*/  LDG.E.64 R18, desc[UR6][R18.64] ;  /* 0x0000000612127981 */ /* 0x000f22000c1e1b00 */
[----:B------:R-:W-:-:S03]  /*2ac0*/  IMAD.WIDE.U32 R8, R8, UR16, RZ ;  /* 0x0000001008087c25 */ /* 0x000fc6000f8e00ff */
[----:B------:R-:W4:Y:S01]  /*2ad0*/  LDG.E.64 R22, desc[UR6][R22.64] ;  /* 0x0000000616167981 */ /* 0x000f22000c1e1b00 */
[C---:B0-----:R-:W-:Y:S01]  /*2ae0*/  IMAD R31, R10.reuse, UR17, R17 ;  /* 0x000000110a1f7c24 */ /* 0x041fe2000f8e0211 */
[----:B------:R-:W-:Y:S01]  /*2af0*/  IADD3 R11, PT, PT, R9, R11, RZ ;  /* 0x0000000b090b7210 */ /* 0x000fe20007ffe0ff */
[----:B------:R-:W-:Y:S01]  /*2b00*/  IMAD.WIDE.U32 R16, R10, UR16, RZ ;  /* 0x000000100a107c25 */ /* 0x000fe2000f8e00ff */
[----:B------:R-:W-:-:S04]  /*2b10*/  LEA R10, P0, R8, UR26, 0x3 ;  /* 0x0000001a080a7c11 */ /* 0x000fc8000f8018ff */
[----:B------:R-:W-:Y:S01]  /*2b20*/  LEA.HI.X R11, R8, UR27, R11, 0x3, P0 ;  /* 0x0000001b080b7c11 */ /* 0x000fe200080f1c0b */
[----:B------:R-:W-:Y:S01]  /*2b30*/  IMAD R13, R13, UR16, RZ ;  /* 0x000000100d0d7c24 */ /* 0x000fe2000f8e02ff */
[----:B------:R-:W-:Y:S02]  /*2b40*/  LEA R8, P0, R16, UR26, 0x3 ;  /* 0x0000001a10087c11 */ /* 0x000fe4000f8018ff */
[----:B------:R-:W-:Y:S01]  /*2b50*/  IADD3 R31, PT, PT, R17, R31, RZ ;  /* 0x0000001f111f7210 */ /* 0x000fe20007ffe0ff */
[----:B------:R-:W-:Y:S01]  /*2b60*/  IMAD R13, R12, UR17, R13 ;  /* 0x000000110c0d7c24 */ /* 0x000fe2000f8e020d */
[----:B------:R-:W4:Y:S02]  /*2b70*/  LDG.E.64 R10, desc[UR6][R10.64] ;  /* 0x000000060a0a7981 */ /* 0x000f24000c1e1b00 */
[----:B------:R-:W-:Y:S01]  /*2b80*/  LEA.HI.X R9, R16, UR27, R31, 0x3, P0 ;  /* 0x0000001b10097c11 */ /* 0x000fe200080f1c1f */
[----:B------:R-:W-:-:S03]  /*2b90*/  IMAD.WIDE.U32 R16, R12, UR16, RZ ;  /* 0x000000100c107c25 */ /* 0x000fc6000f8e00ff */
[----:B------:R-:W-:Y:S02]  /*2ba0*/  LEA R12, P0, R16, UR26, 0x3 ;  /* 0x0000001a100c7c11 */ /* 0x000fe4000f8018ff */
[----:B------:R-:W4:Y:S01]  /*2bb0*/  LDG.E.64 R8, desc[UR6][R8.64] ;  /* 0x0000000608087981 */ /* 0x000f22000c1e1b00 */
[----:B------:R-:W-:-:S04]  /*2bc0*/  IADD3 R13, PT, PT, R17, R13, RZ ;  /* 0x0000000d110d7210 */ /* 0x000fc80007ffe0ff */
[----:B------:R-:W-:-:S06]  /*2bd0*/  LEA.HI.X R13, R16, UR27, R13, 0x3, P0 ;  /* 0x0000001b100d7c11 */ /* 0x000fcc00080f1c0d */
[----:B------:R-:W4:Y:S01]  /*2be0*/  LDG.E.64 R12, desc[UR6][R12.64] ;  /* 0x000000060c0c7981 */ /* 0x000f22000c1e1b00 */
[----:B------:R-:W-:-:S04]  /*2bf0*/  IADD3 R29, P0, PT, R29, -0x8, RZ ;  /* 0xfffffff81d1d7810 */ /* 0x000fc80007f1e0ff */
[----:B------:R-:W-:Y:S02]  /*2c00*/  IADD3.X R28, PT, PT, R28, -0x1, RZ, P0, !PT ;  /* 0xffffffff1c1c7810 */ /* 0x000fe400007fe4ff */
[----:B------:R-:W-:-:S04]  /*2c10*/  ISETP.NE.U32.AND P0, PT, R29, RZ, PT ;  /* 0x000000ff1d00720c */ /* 0x000fc80003f05070 */
[----:B------:R-:W-:Y:S02]  /*2c20*/  ISETP.NE.AND.EX P0, PT, R28, RZ, PT, P0 ;  /* 0x000000ff1c00720c */ /* 0x000fe40003f05300 */
[----:B------:R-:W-:-:S04]  /*2c30*/  IADD3 R2, P1, PT, R2, 0x40, RZ ;  /* 0x0000004002027810 */ /* 0x000fc80007f3e0ff */
[----:B------:R-:W-:Y:S01]  /*2c40*/  IADD3.X R3, PT, PT, RZ, R3, RZ, P1, !PT ;  /* 0x00000003ff037210 */ /* 0x000fe20000ffe4ff */
[CC--:B---3-5:R-:W-:Y:S01]  /*2c50*/  FMUL.FTZ R17, R5.reuse, R25.reuse ;  /* 0x0000001905117220 */ /* 0x0e8fe20000410000 */
[C---:B------:R-:W-:Y:S01]  /*2c60*/  FMUL.FTZ R16, R4.reuse, R25 ;  /* 0x0000001904107220 */ /* 0x040fe20000410000 */
[CC--:B--2---:R-:W-:Y:S02]  /*2c70*/  FMUL.FTZ R25, R5.reuse, R21.reuse ;  /* 0x0000001505197220 */ /* 0x0c4fe40000410000 */
[CC--:B------:R-:W-:Y:S01]  /*2c80*/  FFMA.FTZ R17, R4.reuse, R24.reuse, -R17 ;  /* 0x0000001804117223 */ /* 0x0c0fe20000010811 */
[----:B------:R-:W-:Y:S01]  /*2c90*/  FFMA.FTZ R16, R5, R24, R16 ;  /* 0x0000001805107223 */ /* 0x000fe20000010010 */
[----:B------:R-:W-:Y:S02]  /*2ca0*/  FMUL.FTZ R24, R4, R21 ;  /* 0x0000001504187220 */ /* 0x000fe40000410000 */
        /* <DEDUP_REMOVED lines=20> */
[CC--:B------:R-:W-:Y:S01]  /*2df0*/  FMUL.FTZ R15, R5.reuse, R11.reuse ;  /* 0x0000000b050f7220 */ /* 0x0c0fe20000410000 */
[C---:B------:R-:W-:Y:S01]  /*2e00*/  FMUL.FTZ R14, R4.reuse, R11 ;  /* 0x0000000b040e7220 */ /* 0x040fe20000410000 */
[CC--:B------:R-:W-:Y:S01]  /*2e10*/  FFMA.FTZ R17, R4.reuse, R22.reuse, -R17 ;  /* 0x0000001604117223 */ /* 0x0c0fe20000010811 */
[C---:B------:R-:W-:Y:S01]  /*2e20*/  FFMA.FTZ R16, R5.reuse, R22, R16 ;  /* 0x0000001605107223 */ /* 0x040fe20000010010 */
[-C--:B------:R-:W-:Y:S01]  /*2e30*/  FFMA.FTZ R15, R4, R10.reuse, -R15 ;  /* 0x0000000a040f7223 */ /* 0x080fe2000001080f */
[----:B------:R-:W-:Y:S01]  /*2e40*/  FFMA.FTZ R14, R5, R10, R14 ;  /* 0x0000000a050e7223 */ /* 0x000fe2000001000e */
[----:B------:R-:W-:Y:S01]  /*2e50*/  FADD.FTZ R6, R6, R17 ;  /* 0x0000001106067221 */ /* 0x000fe20000010000 */
[----:B------:R-:W-:Y:S01]  /*2e60*/  FADD.FTZ R7, R7, R16 ;  /* 0x0000001007077221 */ /* 0x000fe20000010000 */
        /* <DEDUP_REMOVED lines=14> */
[----:B------:R-:W-:Y:S06]  /*2f50*/  @P0 BRA `(.L_x_3808) ;  /* 0xfffffff800240947 */ /* 0x000fec000383ffff */
[----:B------:R-:W-:Y:S05]  /*2f60*/  BSYNC.RECONVERGENT B2 ;  /* 0x0000000000027941 */ /* 0x000fea0003800200 */
.L_x_3807:
        /* <DEDUP_REMOVED lines=14> */
[----:B------:R-:W4:Y:S01]  /*3050*/  LDG.E.64 R8, desc[UR6][R2.64+0x18] ;  /* 0x0000180602087981 */ /* 0x000f22000c1e1b00 */
[----:B--2---:R-:W-:-:S02]  /*3060*/  IMAD R13, R13, UR28, RZ ;  /* 0x0000001c0d0d7c24 */ /* 0x004fc4000f8e02ff */
[----:B------:R-:W-:-:S04]  /*3070*/  IMAD.WIDE.U32 R14, R12, UR28, RZ ;  /* 0x0000001c0c0e7c25 */ /* 0x000fc8000f8e00ff */
[----:B---3--:R-:W-:Y:S01]  /*3080*/  IMAD R17, R17, UR28, RZ ;  /* 0x0000001c11117c24 */ /* 0x008fe2000f8e02ff */
[----:B-1----:R-:W-:Y:S01]  /*3090*/  LEA R20, P1, R14, UR30, 0x3 ;  /* 0x0000001e0e147c11 */ /* 0x002fe2000f8218ff */
[----:B------:R-:W-:Y:S02]  /*30a0*/  IMAD R13, R12, UR29, R13 ;  /* 0x0000001d0c0d7c24 */ /* 0x000fe4000f8e020d */
[----:B------:R-:W-:-:S04]  /*30b0*/  IMAD.WIDE.U32 R18, R16, UR28, RZ ;  /* 0x0000001c10127c25 */ /* 0x000fc8000f8e00ff */
[----:B------:R-:W-:Y:S01]  /*30c0*/  IMAD R21, R16, UR29, R17 ;  /* 0x0000001d10157c24 */ /* 0x000fe2000f8e0211 */
[----:B------:R-:W-:Y:S01]  /*30d0*/  IADD3 R17, PT, PT, R15, R13, RZ ;  /* 0x0000000d0f117210 */ /* 0x000fe20007ffe0ff */
[----:B----4-:R-:W-:Y:S01]  /*30e0*/  IMAD R11, R11, UR28, RZ ;  /* 0x0000001c0b0b7c24 */ /* 0x010fe2000f8e02ff */
[----:B------:R-:W-:Y:S01]  /*30f0*/  LEA R16, P2, R18, UR30, 0x3 ;  /* 0x0000001e12107c11 */ /* 0x000fe2000f8418ff */
[----:B------:R-:W-:Y:S01]  /*3100*/  IMAD.WIDE.U32 R12, R10, UR28, RZ ;  /* 0x0000001c0a0c7c25 */ /* 0x000fe2000f8e00ff */
[----:B------:R-:W-:Y:S02]  /*3110*/  IADD3 R15, PT, PT, R19, R21, RZ ;  /* 0x00000015130f7210 */ /* 0x000fe40007ffe0ff */
[----:B------:R-:W-:Y:S01]  /*3120*/  LEA.HI.X R21, R14, UR31, R17, 0x3, P1 ;  /* 0x0000001f0e157c11 */ /* 0x000fe200088f1c11 */
[----:B------:R-:W-:Y:S01]  /*3130*/  IMAD R19, R9, UR28, RZ ;  /* 0x0000001c09137c24 */ /* 0x000fe2000f8e02ff */
[----:B------:R-:W-:Y:S01]  /*3140*/  LEA.HI.X R17, R18, UR31, R15, 0x3, P2 ;  /* 0x0000001f12117c11 */ /* 0x000fe200090f1c0f */
[----:B------:R-:W-:Y:S01]  /*3150*/  IMAD R15, R10, UR29, R11 ;  /* 0x0000001d0a0f7c24 */ /* 0x000fe2000f8e020b */
[----:B------:R-:W-:Y:S01]  /*3160*/  LEA R18, P1, R12, UR30, 0x3 ;  /* 0x0000001e0c127c11 */ /* 0x000fe2000f8218ff */
[----:B------:R-:W2:Y:S03]  /*3170*/  LDG.E.64 R10, desc[UR6][R20.64] ;  /* 0x00000006140a7981 */ /* 0x000ea6000c1e1b00 */
[----:B------:R-:W-:Y:S01]  /*3180*/  IADD3 R9, PT, PT, R13, R15, RZ ;  /* 0x0000000f0d097210 */ /* 0x000fe20007ffe0ff */
[----:B------:R-:W-:-:S04]  /*3190*/  IMAD.WIDE.U32 R14, R8, UR28, RZ ;  /* 0x0000001c080e7c25 */ /* 0x000fc8000f8e00ff */
[----:B------:R-:W-:Y:S01]  /*31a0*/  IMAD R13, R8, UR29, R19 ;  /* 0x0000001d080d7c24 */ /* 0x000fe2000f8e0213 */
[----:B------:R-:W-:Y:S02]  /*31b0*/  LEA.HI.X R19, R12, UR31, R9, 0x3, P1 ;  /* 0x0000001f0c137c11 */ /* 0x000fe400088f1c09 */
[----:B------:R-:W3:Y:S01]  /*31c0*/  LDG.E.64 R8, desc[UR6][R16.64] ;  /* 0x0000000610087981 */ /* 0x000ee2000c1e1b00 */
[C---:B------:R-:W-:Y:S02]  /*31d0*/  LEA R24, P1, R14.reuse, UR30, 0x3 ;  /* 0x0000001e0e187c11 */ /* 0x040fe4000f8218ff */
[----:B------:R-:W-:Y:S02]  /*31e0*/  IADD3 R15, PT, PT, R15, R13, RZ ;  /* 0x0000000d0f0f7210 */ /* 0x000fe40007ffe0ff */
[----:B------:R-:W4:Y:S02]  /*31f0*/  LDG.E.64 R12, desc[UR6][R18.64] ;  /* 0x00000006120c7981 */ /* 0x000f24000c1e1b00 */
[----:B------:R-:W-:-:S05]  /*3200*/  LEA.HI.X R25, R14, UR31, R15, 0x3, P1 ;  /* 0x0000001f0e197c11 */ /* 0x000fca00088f1c0f */
[----:B------:R-:W4:Y:S01]  /*3210*/  LDG.E.64 R14, desc[UR6][R24.64] ;  /* 0x00000006180e7981 */ /* 0x000f22000c1e1b00 */
[----:B------:R-:W-:-:S04]  /*3220*/  IADD3 R2, P1, PT, R2, 0x20, RZ ;  /* 0x0000002002027810 */ /* 0x000fc80007f3e0ff */
[----:B------:R-:W-:Y:S01]  /*3230*/  IADD3.X R3, PT, PT, RZ, R3, RZ, P1, !PT ;  /* 0x00000003ff037210 */ /* 0x000fe20000ffe4ff */
[-C--:B--2--5:R-:W-:Y:S01]  /*3240*/  FMUL.FTZ R21, R5, R11.reuse ;  /* 0x0000000b05157220 */ /* 0x0a4fe20000410000 */
[----:B------:R-:W-:-:S03]  /*3250*/  FMUL.FTZ R20, R4, R11 ;  /* 0x0000000b04147220 */ /* 0x000fc60000410000 */
[-C--:B------:R-:W-:Y:S01]  /*3260*/  FFMA.FTZ R21, R4, R10.reuse, -R21 ;  /* 0x0000000a04157223 */ /* 0x080fe20000010815 */
[----:B------:R-:W-:-:S03]  /*3270*/  FFMA.FTZ R20, R5, R10, R20 ;  /* 0x0000000a05147223 */ /* 0x000fc60000010014 */
[----:B------:R-:W-:Y:S01]  /*3280*/  FADD.FTZ R21, R6, R21 ;  /* 0x0000001506157221 */ /* 0x000fe20000010000 */
[----:B------:R-:W-:Y:S01]  /*3290*/  FADD.FTZ R20, R7, R20 ;  /* 0x0000001407147221 */ /* 0x000fe20000010000 */
[-C--:B---3--:R-:W-:Y:S01]  /*32a0*/  FMUL.FTZ R11, R5, R9.reuse ;  /* 0x00000009050b7220 */ /* 0x088fe20000410000 */
[----:B------:R-:W-:-:S03]  /*32b0*/  FMUL.FTZ R10, R4, R9 ;  /* 0x00000009040a7220 */ /* 0x000fc60000410000 */
        /* <DEDUP_REMOVED lines=16> */
.L_x_3809:
        /* <DEDUP_REMOVED lines=10> */
[----:B------:R-:W1:Y:S01]  /*3460*/  LDCU.64 UR30, c[0x0][0x728] ;  /* 0x0000e500ff1e77ac */ /* 0x000e620008000a00 */
[----:B--2---:R-:W-:Y:S02]  /*3470*/  IMAD R9, R9, UR28, RZ ;  /* 0x0000001c09097c24 */ /* 0x004fe4000f8e02ff */
[----:B------:R-:W-:-:S04]  /*3480*/  IMAD.WIDE.U32 R10, R8, UR28, RZ ;  /* 0x0000001c080a7c25 */ /* 0x000fc8000f8e00ff */
[----:B---3--:R-:W-:Y:S02]  /*3490*/  IMAD R13, R13, UR28, RZ ;  /* 0x0000001c0d0d7c24 */ /* 0x008fe4000f8e02ff */
[----:B------:R-:W-:Y:S01]  /*34a0*/  IMAD R9, R8, UR29, R9 ;  /* 0x0000001d08097c24 */ /* 0x000fe2000f8e0209 */
[----:B-1----:R-:W-:Y:S01]  /*34b0*/  LEA R8, P0, R10, UR30, 0x3 ;  /* 0x0000001e0a087c11 */ /* 0x002fe2000f8018ff */
[----:B------:R-:W-:-:S03]  /*34c0*/  IMAD.WIDE.U32 R14, R12, UR28, RZ ;  /* 0x0000001c0c0e7c25 */ /* 0x000fc6000f8e00ff */
[----:B------:R-:W-:Y:S01]  /*34d0*/  IADD3 R9, PT, PT, R11, R9, RZ ;  /* 0x000000090b097210 */ /* 0x000fe20007ffe0ff */
[----:B------:R-:W-:Y:S01]  /*34e0*/  IMAD R13, R12, UR29, R13 ;  /* 0x0000001d0c0d7c24 */ /* 0x000fe2000f8e020d */
[----:B------:R-:W-:Y:S02]  /*34f0*/  LEA R12, P2, R14, UR30, 0x3 ;  /* 0x0000001e0e0c7c11 */ /* 0x000fe4000f8418ff */
[----:B------:R-:W-:Y:S02]  /*3500*/  LEA.HI.X R9, R10, UR31, R9, 0x3, P0 ;  /* 0x0000001f0a097c11 */ /* 0x000fe400080f1c09 */
[----:B------:R-:W-:-:S04]  /*3510*/  IADD3 R13, PT, PT, R15, R13, RZ ;  /* 0x0000000d0f0d7210 */ /* 0x000fc80007ffe0ff */
[----:B------:R-:W-:Y:S01]  /*3520*/  LEA.HI.X R13, R14, UR31, R13, 0x3, P2 ;  /* 0x0000001f0e0d7c11 */ /* 0x000fe200090f1c0d */
[----:B------:R-:W2:Y:S05]  /*3530*/  LDG.E.64 R8, desc[UR6][R8.64] ;  /* 0x0000000608087981 */ /* 0x000eaa000c1e1b00 */
[----:B------:R-:W3:Y:S01]  /*3540*/  LDG.E.64 R12, desc[UR6][R12.64] ;  /* 0x000000060c0c7981 */ /* 0x000ee2000c1e1b00 */
[----:B------:R-:W-:-:S04]  /*3550*/  IADD3 R2, P0, PT, R2, 0x10, RZ ;  /* 0x0000001002027810 */ /* 0x000fc80007f1e0ff */
[----:B------:R-:W-:Y:S01]  /*3560*/  IADD3.X R3, PT, PT, RZ, R3, RZ, P0, !PT ;  /* 0x00000003ff037210 */ /* 0x000fe200007fe4ff */
[-C--:B--2--5:R-:W-:Y:S01]  /*3570*/  FMUL.FTZ R11, R5, R9.reuse ;  /* 0x00000009050b7220 */ /* 0x0a4fe20000410000 */
[----:B------:R-:W-:-:S03]  /*3580*/  FMUL.FTZ R10, R4, R9 ;  /* 0x00000009040a7220 */ /* 0x000fc60000410000 */
[CC--:B------:R-:W-:Y:S01]  /*3590*/  FFMA.FTZ R11, R4.reuse, R8.reuse, -R11 ;  /* 0x00000008040b7223 */ /* 0x0c0fe2000001080b */
[CC--:B---3--:R-:W-:Y:S01]  /*35a0*/  FMUL.FTZ R15, R5.reuse, R13.reuse ;  /* 0x0000000d050f7220 */ /* 0x0c8fe20000410000 */
[----:B------:R-:W-:Y:S01]  /*35b0*/  FFMA.FTZ R10, R5, R8, R10 ;  /* 0x00000008050a7223 */ /* 0x000fe2000001000a */
[----:B------:R-:W-:Y:S01]  /*35c0*/  FMUL.FTZ R14, R4, R13 ;  /* 0x0000000d040e7220 */ /* 0x000fe20000410000 */
[----:B------:R-:W-:Y:S01]  /*35d0*/  FADD.FTZ R6, R6, R11 ;  /* 0x0000000b06067221 */ /* 0x000fe20000010000 */
[-C--:B------:R-:W-:Y:S01]  /*35e0*/  FFMA.FTZ R15, R4, R12.reuse, -R15 ;  /* 0x0000000c040f7223 */ /* 0x080fe2000001080f */
[----:B------:R-:W-:Y:S01]  /*35f0*/  FADD.FTZ R7, R7, R10 ;  /* 0x0000000a07077221 */ /* 0x000fe20000010000 */
[----:B------:R-:W-:Y:S02]  /*3600*/  FFMA.FTZ R14, R5, R12, R14 ;  /* 0x0000000c050e7223 */ /* 0x000fe4000001000e */
[----:B------:R-:W-:Y:S02]  /*3610*/  FADD.FTZ R6, R6, R15 ;  /* 0x0000000f06067221 */ /* 0x000fe40000010000 */
[----:B------:R-:W-:-:S07]  /*3620*/  FADD.FTZ R7, R7, R14 ;  /* 0x0000000e07077221 */ /* 0x000fce0000010000 */
.L_x_3810:
[----:B------:R-:W-:Y:S05]  /*3630*/  @P1 BRA `(.L_x_3806) ;  /* 0x0000000000401947 */ /* 0x000fea0003800000 */
        /* <DEDUP_REMOVED lines=9> */
[----:B------:R-:W2:Y:S02]  /*36d0*/  LDG.E.64 R8, desc[UR6][R2.64] ;  /* 0x0000000602087981 */ /* 0x000ea4000c1e1b00 */
[-C--:B--2--5:R-:W-:Y:S01]  /*36e0*/  FMUL.FTZ R11, R5, R9.reuse ;  /* 0x00000009050b7220 */ /* 0x0a4fe20000410000 */
[----:B------:R-:W-:-:S03]  /*36f0*/  FMUL.FTZ R10, R4, R9 ;  /* 0x00000009040a7220 */ /* 0x000fc60000410000 */
[-C--:B------:R-:W-:Y:S01]  /*3700*/  FFMA.FTZ R11, R4, R8.reuse, -R11 ;  /* 0x00000008040b7223 */ /* 0x080fe2000001080b */
[----:B------:R-:W-:-:S03]  /*3710*/  FFMA.FTZ R10, R5, R8, R10 ;  /* 0x00000008050a7223 */ /* 0x000fc6000001000a */
[----:B------:R-:W-:Y:S01]  /*3720*/  FADD.FTZ R6, R6, R11 ;  /* 0x0000000b06067221 */ /* 0x000fe20000010000 */
[----:B------:R-:W-:-:S07]  /*3730*/  FADD.FTZ R7, R7, R10 ;  /* 0x0000000a07077221 */ /* 0x000fce0000010000 */
.L_x_3806:
[----:B------:R-:W1:Y:S01]  /*3740*/  LDC.64 R2, c[0x0][0x710] ;  /* 0x0001c400ff027b82 */ /* 0x000e620000000a00 */
[----:B------:R-:W-:Y:S01]  /*3750*/  IADD3 R0, PT, PT, R0, 0x80, RZ ;  /* 0x0000008000007810 */ /* 0x000fe20007ffe0ff */
[----:B-1----:R2:W-:Y:S06]  /*3760*/  STG.E.64 desc[UR6][R2.64], R6 ;  /* 0x0000000602007986 */ /* 0x0025ec000c101b06 */
.L_x_3799:
[----:B------:R-:W-:-:S13]  /*3770*/  ISETP.GE.AND P0, PT, R0, UR4, PT ;  /* 0x0000000400007c0c */ /* 0x000fda000bf06270 */
[----:B------:R-:W-:Y:S05]  /*3780*/  @P0 BRA `(.L_x_3811) ;  /* 0x0000002000f80947 */ /* 0x000fea0003800000 */
[----:B-----5:R-:W3:Y:S01]  /*3790*/  LDC.64 R4, c[0x0][0x738] ;  /* 0x0001ce00ff047b82 */ /* 0x020ee20000000a00 */
[----:B------:R-:W4:Y:S07]  /*37a0*/  LDCU.64 UR28, c[0x0][0x740] ;  /* 0x0000e800ff1c77ac */ /* 0x000f2e0008000a00 */
[----:B-12---:R-:W1:Y:S08]  /*37b0*/  LDC.64 R2, c[0x0][0x720] ;  /* 0x0001c800ff027b82 */ /* 0x006e700000000a00 */
[----:B------:R-:W2:Y:S01]  /*37c0*/  LDC.64 R12, c[0x0][0x718] ;  /* 0x0001c600ff0c7b82 */ /* 0x000ea20000000a00 */
[----:B---3--:R-:W3:Y:S04]  /*37d0*/  LDG.E.64 R4, desc[UR6][R4.64] ;  /* 0x0000000604047981 */ /* 0x008ee8000c1e1b00 */
[----:B-1----:R-:W4:Y:S01]  /*37e0*/  LDG.E.64 R2, desc[UR6][R2.64] ;  /* 0x0000000602027981 */ /* 0x002f22000c1e1b00 */
[----:B------:R-:W-:-:S02]  /*37f0*/  ISETP.NE.AND P1, PT, RZ, UR5, PT ;  /* 0x00000005ff007c0c */ /* 0x000fc4000bf25270 */
        /* <DEDUP_REMOVED lines=31> */
.L_x_3814:
        /* <DEDUP_REMOVED lines=11> */
[----:B0-----:R-:W-:Y:S01]  /*3aa0*/  LEA R30, P0, R20, UR24, 0x3 ;  /* 0x00000018141e7c11 */ /* 0x001fe2000f8018ff */
[----:B---3--:R-:W-:Y:S02]  /*3ab0*/  IMAD R31, R19, UR8, RZ ;  /* 0x00000008131f7c24 */ /* 0x008fe4000f8e02ff */
[----:B----4-:R-:W-:Y:S01]  /*3ac0*/  IMAD R15, R15, UR8, RZ ;  /* 0x000000080f0f7c24 */ /* 0x010fe2000f8e02ff */
        /* <DEDUP_REMOVED lines=9> */
[----:B------:R-:W-:Y:S01]  /*3b60*/  IMAD R17, R17, UR8, RZ ;  /* 0x0000000811117c24 */ /* 0x000fe2000f8e02ff */
        /* <DEDUP_REMOVED lines=96> */
.L_x_3813:
        /* <DEDUP_REMOVED lines=69> */
.L_x_3815:
        /* <DEDUP_REMOVED lines=39> */
.L_x_3816:
        /* <DEDUP_REMOVED lines=17> */
.L_x_3812:
[----:B------:R-:W1:Y:S01]  /*4940*/  LDC.64 R2, c[0x0][0x710] ;  /* 0x0001c400ff027b82 */ /* 0x000e620000000a00 */
[----:B------:R-:W-:Y:S01]  /*4950*/  IADD3 R0, PT, PT, R0, 0x80, RZ ;  /* 0x0000008000007810 */ /* 0x000fe20007ffe0ff */
[----:B-1----:R2:W-:Y:S06]  /*4960*/  STG.E.64 desc[UR6][R2.64], R6 ;  /* 0x0000000602007986 */ /* 0x0025ec000c101b06 */
.L_x_3805:
        /* <DEDUP_REMOVED lines=40> */
.L_x_3820:
        /* <DEDUP_REMOVED lines=120> */
.L_x_3819:
        /* <DEDUP_REMOVED lines=69> */
.L_x_3821:
        /* <DEDUP_REMOVED lines=39> */
.L_x_3822:
        /* <DEDUP_REMOVED lines=17> */
.L_x_3818:
[----:B------:R-:W1:Y:S01]  /*5b40*/  LDC.64 R2, c[0x0][0x710] ;  /* 0x0001c400ff027b82 */ /* 0x000e620000000a00 */
[----:B------:R-:W-:Y:S01]  /*5b50*/  IADD3 R0, PT, PT, R0, 0x80, RZ ;  /* 0x0000008000007810 */ /* 0x000fe20007ffe0ff */
[----:B-1----:R3:W-:Y:S06]  /*5b60*/  STG.E.64 desc[UR6][R2.64], R6 ;  /* 0x0000000602007986 */ /* 0x0027ec000c101b06 */
.L_x_3811:
[----:B------:R-:W-:-:S13]  /*5b70*/  ISETP.GE.AND P0, PT, R0, UR4, PT ;  /* 0x0000000400007c0c */ /* 0x000fda000bf06270 */
[----:B------:R-:W-:Y:S05]  /*5b80*/  @P0 BREAK.RELIABLE B0 ;  /* 0x0000000000000942 */ /* 0x000fea0003800100 */
[----:B------:R-:W-:Y:S05]  /*5b90*/  @P0 BRA `(.L_x_3823) ;  /* 0x0000002400000947 */ /* 0x000fea0003800000 */
[----:B-----5:R-:W4:Y:S01]  /*5ba0*/  LDC.64 R4, c[0x0][0x738] ;  /* 0x0001ce00ff047b82 */ /* 0x020f220000000a00 */
[----:B------:R-:W0:Y:S07]  /*5bb0*/  LDCU.64 UR28, c[0x0][0x740] ;  /* 0x0000e800ff1c77ac */ /* 0x000e2e0008000a00 */
[----:B-123--:R-:W1:Y:S08]  /*5bc0*/  LDC.64 R2, c[0x0][0x720] ;  /* 0x0001c800ff027b82 */ /* 0x00ee700000000a00 */
[----:B------:R-:W2:Y:S01]  /*5bd0*/  LDC.64 R12, c[0x0][0x718] ;  /* 0x0001c600ff0c7b82 */ /* 0x000ea20000000a00 */
[----:B----4-:R-:W3:Y:S04]  /*5be0*/  LDG.E.64 R4, desc[UR6][R4.64] ;  /* 0x0000000604047981 */ /* 0x010ee8000c1e1b00 */
[----:B-1----:R-:W0:Y:S01]  /*5bf0*/  LDG.E.64 R2, desc[UR6][R2.64] ;  /* 0x0000000602027981 */ /* 0x002e22000c1e1b00 */
[----:B------:R-:W-:-:S02]  /*5c00*/  ISETP.NE.AND P1, PT, RZ, UR5, PT ;  /* 0x00000005ff007c0c */ /* 0x000fc4000bf25270 */
[----:B---3--:R-:W-:-:S04]  /*5c10*/  ISETP.LT.U32.AND P0, PT, R4, 0x1, PT ;  /* 0x000000010400780c */ /* 0x008fc80003f01070 */
[----:B------:R-:W-:-:S04]  /*5c20*/  ISETP.LT.AND.EX P0, PT, R5, RZ, PT, P0 ;  /* 0x000000ff0500720c */ /* 0x000fc80003f01300 */
[----:B------:R-:W-:Y:S01]  /*5c30*/  SEL R7, R4, 0x1, P0 ;  /* 0x0000000104077807 */ /* 0x000fe20000000000 */
[----:B0-----:R-:W-:Y:S01]  /*5c40*/  IMAD R11, R3, UR28, RZ ;  /* 0x0000001c030b7c24 */ /* 0x001fe2000f8e02ff */
        /* <DEDUP_REMOVED lines=12> */
[----:B------:R-:W0:Y:S01]  /*5d10*/  LDC.64 R8, c[0x0][0x730] ;  /* 0x0001cc00ff087b82 */ /* 0x000e220000000a00 */
[----:B------:R-:W5:Y:S07]  /*5d20*/  LDG.E.64 R4, desc[UR6][R4.64] ;  /* 0x0000000604047981 */ /* 0x000f6e000c1e1b00 */
[----:B------:R-:W1:Y:S01]  /*5d30*/  LDC.64 R2, c[0x0][0x748] ;  /* 0x0001d200ff027b82 */ /* 0x000e620000000a00 */
[----:B0-----:R-:W1:Y:S01]  /*5d40*/  LDG.E.64 R6, desc[UR6][R8.64] ;  /* 0x0000000608067981 */ /* 0x001e62000c1e1b00 */
[----:B------:R-:W-:-:S04]  /*5d50*/  ISETP.GE.U32.AND P0, PT, R26, 0x8, PT ;  /* 0x000000081a00780c */ /* 0x000fc80003f06070 */
[----:B------:R-:W-:Y:S02]  /*5d60*/  ISETP.GE.U32.AND.EX P0, PT, R28, RZ, PT, P0 ;  /* 0x000000ff1c00720c */ /* 0x000fe40003f06100 */
[----:B------:R-:W-:Y:S02]  /*5d70*/  LOP3.LUT R27, R26, 0x7, RZ, 0xc0, !PT ;  /* 0x000000071a1b7812 */ /* 0x000fe400078ec0ff */
[----:B-1----:R-:W-:-:S04]  /*5d80*/  LEA R2, P1, R6, R2, 0x3 ;  /* 0x0000000206027211 */ /* 0x002fc800078218ff */
[----:B------:R-:W-:Y:S02]  /*5d90*/  LEA.HI.X R3, R6, R3, R7, 0x3, P1 ;  /* 0x0000000306037211 */ /* 0x000fe400008f1c07 */
[----:B------:R-:W-:-:S03]  /*5da0*/  CS2R R6, SRZ ;  /* 0x0000000000067805 */ /* 0x000fc6000001ff00 */
[----:B------:R-:W-:Y:S05]  /*5db0*/  @!P0 BRA `(.L_x_3825) ;  /* 0x0000000400f08947 */ /* 0x000fea0003800000 */
[----:B------:R-:W-:Y:S01]  /*5dc0*/  HFMA2 R7, -RZ, RZ, 0, 0 ;  /* 0x00000000ff077431 */ /* 0x000fe200000001ff */
[----:B------:R-:W-:Y:S01]  /*5dd0*/  BSSY.RECONVERGENT B2, `(.L_x_3825) ;  /* 0x000007a000027945 */ /* 0x000fe20003800200 */
[----:B------:R-:W-:Y:S02]  /*5de0*/  LOP3.LUT R28, R28, 0x7fffffff, RZ, 0xc0, !PT ;  /* 0x7fffffff1c1c7812 */ /* 0x000fe400078ec0ff */
[----:B------:R-:W-:-:S07]  /*5df0*/  LOP3.LUT R29, R26, 0xfffffff8, RZ, 0xc0, !PT ;  /* 0xfffffff81a1d7812 */ /* 0x000fce00078ec0ff */
.L_x_3826:
        /* <DEDUP_REMOVED lines=11> */
[----:B------:R-:W-:Y:S01]  /*5eb0*/  LEA R30, P0, R20, UR20, 0x3 ;  /* 0x00000014141e7c11 */ /* 0x000fe2000f8018ff */
        /* <DEDUP_REMOVED lines=108> */
.L_x_3825:
        /* <DEDUP_REMOVED lines=15> */
[----:B--2---:R-:W-:-:S02]  /*6670*/  IMAD R13, R13, UR28, RZ ;  /* 0x0000001c0d0d7c24 */ /* 0x004fc4000f8e02ff */
[----:B------:R-:W-:-:S04]  /*6680*/  IMAD.WIDE.U32 R14, R12, UR28, RZ ;  /* 0x0000001c0c0e7c25 */ /* 0x000fc8000f8e00ff */
[----:B---3--:R-:W-:Y:S01]  /*6690*/  IMAD R17, R17, UR28, RZ ;  /* 0x0000001c11117c24 */ /* 0x008fe2000f8e02ff */
[----:B0-----:R-:W-:Y:S01]  /*66a0*/  LEA R20, P1, R14, UR30, 0x3 ;  /* 0x0000001e0e147c11 */ /* 0x001fe2000f8218ff */
        /* <DEDUP_REMOVED lines=50> */
.L_x_3827:
        /* <DEDUP_REMOVED lines=11> */
[----:B--2---:R-:W-:Y:S02]  /*6a80*/  IMAD R9, R9, UR28, RZ ;  /* 0x0000001c09097c24 */ /* 0x004fe4000f8e02ff */
[----:B------:R-:W-:-:S04]  /*6a90*/  IMAD.WIDE.U32 R10, R8, UR28, RZ ;  /* 0x0000001c080a7c25 */ /* 0x000fc8000f8e00ff */
[----:B---3--:R-:W-:Y:S02]  /*6aa0*/  IMAD R13, R13, UR28, RZ ;  /* 0x0000001c0d0d7c24 */ /* 0x008fe4000f8e02ff */
[----:B------:R-:W-:Y:S01]  /*6ab0*/  IMAD R9, R8, UR29, R9 ;  /* 0x0000001d08097c24 */ /* 0x000fe2000f8e0209 */
[----:B0-----:R-:W-:Y:S01]  /*6ac0*/  LEA R8, P0, R10, UR30, 0x3 ;  /* 0x0000001e0a087c11 */ /* 0x001fe2000f8018ff */
        /* <DEDUP_REMOVED lines=23> */
.L_x_3828:
[----:B------:R-:W-:Y:S05]  /*6c40*/  @P1 BRA `(.L_x_3824) ;  /* 0x0000000000401947 */ /* 0x000fea0003800000 */
        /* <DEDUP_REMOVED lines=16> */
.L_x_3824:
[----:B------:R-:W0:Y:S01]  /*6d50*/  LDC.64 R2, c[0x0][0x710] ;  /* 0x0001c400ff027b82 */ /* 0x000e220000000a00 */
[----:B------:R-:W-:Y:S01]  /*6d60*/  IADD3 R0, PT, PT, R0, 0x80, RZ ;  /* 0x0000008000007810 */ /* 0x000fe20007ffe0ff */
[----:B0-----:R3:W-:Y:S06]  /*6d70*/  STG.E.64 desc[UR6][R2.64], R6 ;  /* 0x0000000602007986 */ /* 0x0017ec000c101b06 */
.L_x_3817:
[----:B------:R-:W-:-:S13]  /*6d80*/  ISETP.GE.AND P0, PT, R0, UR4, PT ;  /* 0x0000000400007c0c */ /* 0x000fda000bf06270 */
[----:B------:R-:W-:Y:S05]  /*6d90*/  @P0 BREAK.RELIABLE B0 ;  /* 0x0000000000000942 */ /* 0x000fea0003800100 */
[----:B------:R-:W-:Y:S05]  /*6da0*/  @P0 BRA `(.L_x_3823) ;  /* 0x00000010007c0947 */ /* 0x000fea0003800000 */
[----:B0-----:R-:W-:Y:S05]  /*6db0*/  BSYNC.RELIABLE B0 ;  /* 0x0000000000007941 */ /* 0x001fea0003800100 */
.L_x_3792:
[----:B-----5:R-:W0:Y:S01]  /*6dc0*/  LDC.64 R4, c[0x0][0x738] ;  /* 0x0001ce00ff047b82 */ /* 0x020e220000000a00 */
[----:B------:R-:W4:Y:S07]  /*6dd0*/  LDCU.64 UR28, c[0x0][0x740] ;  /* 0x0000e800ff1c77ac */ /* 0x000f2e0008000a00 */
[----:B-123--:R-:W1:Y:S08]  /*6de0*/  LDC.64 R2, c[0x0][0x720] ;  /* 0x0001c800ff027b82 */ /* 0x00ee700000000a00 */
[----:B------:R-:W2:Y:S01]  /*6df0*/  LDC.64 R12, c[0x0][0x718] ;  /* 0x0001c600ff0c7b82 */ /* 0x000ea20000000a00 */
[----:B0-----:R-:W3:Y:S04]  /*6e00*/  LDG.E.64 R4, desc[UR6][R4.64] ;  /* 0x0000000604047981 */ /* 0x001ee8000c1e1b00 */
        /* <DEDUP_REMOVED lines=33> */
.L_x_3831:
        /* <DEDUP_REMOVED lines=120> */
.L_x_3830:
        /* <DEDUP_REMOVED lines=69> */
.L_x_3832:
        /* <DEDUP_REMOVED lines=39> */
.L_x_3833:
        /* <DEDUP_REMOVED lines=17> */
.L_x_3829:
[----:B------:R-:W0:Y:S01]  /*7f70*/  LDC.64 R2, c[0x0][0x710] ;  /* 0x0001c400ff027b82 */ /* 0x000e220000000a00 */
[----:B------:R-:W-:Y:S01]  /*7f80*/  IADD3 R0, PT, PT, R0, 0x80, RZ ;  /* 0x0000008000007810 */ /* 0x000fe20007ffe0ff */
[----:B0-----:R4:W-:Y:S06]  /*7f90*/  STG.E.64 desc[UR6][R2.64], R6 ;  /* 0x0000000602007986 */ /* 0x0019ec000c101b06 */
.L_x_3823:
[----:B0-----:R-:W-:Y:S05]  /*7fa0*/  BSYNC.RECONVERGENT B1 ;  /* 0x0000000000017941 */ /* 0x001fea0003800200 */
.L_x_3791:
[----:B------:R-:W-:Y:S05]  /*7fb0*/  WARPSYNC.ALL ;  /* 0x0000000000007948 */ /* 0x000fea0003800000 */
[----:B------:R-:W-:-:S13]  /*7fc0*/  ISETP.GE.AND P0, PT, R0, UR4, PT ;  /* 0x0000000400007c0c */ /* 0x000fda000bf06270 */
[----:B------:R-:W-:Y:S05]  /*7fd0*/  @P0 EXIT ;  /* 0x000000000000094d */ /* 0x000fea0003800000 */
[----:B--234-:R-:W0:Y:S08]  /*7fe0*/  LDC.64 R6, c[0x0][0x738] ;  /* 0x0001ce00ff067b82 */ /* 0x01ce300000000a00 */
[----:B-1----:R-:W1:Y:S08]  /*7ff0*/  LDC.64 R2, c[0x0][0x720] ;  /* 0x0001c800ff027b82 */ /* 0x002e700000000a00 */
[----:B-----5:R-:W2:Y:S01]  /*8000*/  LDC.64 R4, c[0x0][0x730] ;  /* 0x0001cc00ff047b82 */ /* 0x020ea20000000a00 */
[----:B0-----:R-:W3:Y:S07]  /*8010*/  LDG.E.64 R6, desc[UR6][R6.64] ;  /* 0x0000000606067981 */ /* 0x001eee000c1e1b00 */
[----:B------:R-:W0:Y:S01]  /*8020*/  LDC.64 R12, c[0x0][0x740] ;  /* 0x0001d000ff0c7b82 */ /* 0x000e220000000a00 */
[----:B-1----:R-:W0:Y:S07]  /*8030*/  LDG.E.64 R2, desc[UR6][R2.64] ;  /* 0x0000000602027981 */ /* 0x002e2e000c1e1b00 */
[----:B------:R-:W1:Y:S01]  /*8040*/  LDC.64 R14, c[0x0][0x718] ;  /* 0x0001c600ff0e7b82 */ /* 0x000e620000000a00 */
[----:B--2---:R-:W2:Y:S07]  /*8050*/  LDG.E.64 R4, desc[UR6][R4.64] ;  /* 0x0000000604047981 */ /* 0x004eae000c1e1b00 */
[----:B------:R-:W2:Y:S01]  /*8060*/  LDC.64 R16, c[0x0][0x748] ;  /* 0x0001d200ff107b82 */ /* 0x000ea20000000a00 */
[----:B------:R-:W-:-:S02]  /*8070*/  ISETP.NE.AND P1, PT, RZ, UR5, PT ;  /* 0x00000005ff007c0c */ /* 0x000fc4000bf25270 */
[----:B---3--:R-:W-:-:S04]  /*8080*/  ISETP.LT.U32.AND P0, PT, R6, 0x1, PT ;  /* 0x000000010600780c */ /* 0x008fc80003f01070 */
        /* <DEDUP_REMOVED lines=9> */
[----:B-1----:R-:W-:-:S02]  /*8120*/  LEA R6, P1, R8, R14, 0x3 ;  /* 0x0000000e08067211 */ /* 0x002fc400078218ff */
[----:B------:R-:W-:Y:S02]  /*8130*/  ISETP.GE.AND.EX P0, PT, R25, RZ, PT, P0 ;  /* 0x000000ff1900720c */ /* 0x000fe40003f06300 */
[----:B------:R-:W-:Y:S02]  /*8140*/  IADD3 R3, PT, PT, R9, R3, RZ ;  /* 0x0000000309037210 */ /* 0x000fe40007ffe0ff */
[----:B--2---:R-:W-:Y:S02]  /*8150*/  LEA R2, P2, R4, R16, 0x3 ;  /* 0x0000001004027211 */ /* 0x004fe400078418ff */
[----:B------:R-:W-:Y:S02]  /*8160*/  LEA.HI.X R7, R8, R15, R3, 0x3, P1 ;  /* 0x0000000f08077211 */ /* 0x000fe400008f1c03 */
[----:B------:R-:W-:Y:S02]  /*8170*/  CS2R R8, SRZ ;  /* 0x0000000000087805 */ /* 0x000fe4000001ff00 */
[----:B------:R-:W-:-:S03]  /*8180*/  LEA.HI.X R3, R4, R17, R5, 0x3, P2 ;  /* 0x0000001104037211 */ /* 0x000fc600010f1c05 */
[----:B------:R-:W-:Y:S05]  /*8190*/  @!P0 BRA `(.L_x_3834) ;  /* 0x0000000c00fc8947 */ /* 0x000fea0003800000 */
[----:B------:R0:W5:Y:S01]  /*81a0*/  LDG.E.64 R4, desc[UR6][R6.64] ;  /* 0x0000000606047981 */ /* 0x000162000c1e1b00 */
[C---:B------:R-:W-:Y:S02]  /*81b0*/  ISETP.GE.U32.AND P0, PT, R0.reuse, 0x8, PT ;  /* 0x000000080000780c */ /* 0x040fe40003f06070 */
[----:B------:R-:W-:Y:S02]  /*81c0*/  CS2R R8, SRZ ;  /* 0x0000000000087805 */ /* 0x000fe4000001ff00 */
[----:B------:R-:W-:Y:S02]  /*81d0*/  LOP3.LUT R24, R0, 0x7, RZ, 0xc0, !PT ;  /* 0x0000000700187812 */ /* 0x000fe400078ec0ff */
[----:B------:R-:W-:-:S13]  /*81e0*/  ISETP.GE.U32.AND.EX P0, PT, R25, RZ, PT, P0 ;  /* 0x000000ff1900720c */ /* 0x000fda0003f06100 */
[----:B0-----:R-:W-:Y:S05]  /*81f0*/  @!P0 BRA `(.L_x_3835) ;  /* 0x0000000400f08947 */ /* 0x001fea0003800000 */
[----:B------:R-:W0:Y:S01]  /*8200*/  LDC.64 R6, c[0x0][0x728] ;  /* 0x0001ca00ff067b82 */ /* 0x000e220000000a00 */
[----:B------:R-:W-:Y:S01]  /*8210*/  HFMA2 R9, -RZ, RZ, 0, 0 ;  /* 0x00000000ff097431 */ /* 0x000fe200000001ff */
[----:B------:R-:W-:Y:S01]  /*8220*/  LOP3.LUT R25, R25, 0x7fffffff, RZ, 0xc0, !PT ;  /* 0x7fffffff19197812 */ /* 0x000fe200078ec0ff */
[----:B------:R-:W1:Y:S01]  /*8230*/  LDCU.64 UR4, c[0x0][0x758] ;  /* 0x0000eb00ff0477ac */ /* 0x000e620008000a00 */
[----:B------:R-:W-:-:S07]  /*8240*/  LOP3.LUT R30, R0, 0xfffffff8, RZ, 0xc0, !PT ;  /* 0xfffffff8001e7812 */ /* 0x000fce00078ec0ff */
.L_x_3836:
        /* <DEDUP_REMOVED lines=29> */
[----:B------:R-:W-:Y:S01]  /*8420*/  IMAD R17, R17, UR4, RZ ;  /* 0x0000000411117c24 */ /* 0x000fe2000f8e02ff */
[-C--:B------:R-:W-:Y:S01]  /*8430*/  LEA R14, P0, R18, R6.reuse, 0x3 ;  /* 0x00000006120e7211 */ /* 0x080fe200078018ff */
[C---:B------:R-:W-:Y:S01]  /*8440*/  IMAD.WIDE.U32 R28, R16.reuse, UR4, RZ ;  /* 0x00000004101c7c25 */ /* 0x040fe2000f8e00ff */
[----:B------:R-:W-:Y:S01]  /*8450*/  IADD3 R15, PT, PT, R19, R15, RZ ;  /* 0x0000000f130f7210 */ /* 0x000fe20007ffe0ff */
[----:B------:R-:W2:Y:S02]  /*8460*/  LDG.E.64 R22, desc[UR6][R22.64] ;  /* 0x0000000616167981 */ /* 0x000ea4000c1e1b00 */
[----:B------:R-:W-:Y:S02]  /*8470*/  IMAD R19, R16, UR5, R17 ;  /* 0x0000000510137c24 */ /* 0x000fe4000f8e0211 */
[----:B------:R-:W3:Y:S01]  /*8480*/  LDG.E.64 R16, desc[UR6][R32.64] ;  /* 0x0000000620107981 */ /* 0x000ee2000c1e1b00 */
[----:B------:R-:W-:Y:S01]  /*8490*/  IMAD R27, R27, UR4, RZ ;  /* 0x000000041b1b7c24 */ /* 0x000fe2000f8e02ff */
[----:B------:R-:W-:Y:S01]  /*84a0*/  LEA.HI.X R15, R18, R7, R15, 0x3, P0 ;  /* 0x00000007120f7211 */ /* 0x000fe200000f1c0f */
[----:B------:R-:W-:Y:S01]  /*84b0*/  IMAD R31, R11, UR4, RZ ;  /* 0x000000040b1f7c24 */ /* 0x000fe2000f8e02ff */
[-C--:B------:R-:W-:Y:S01]  /*84c0*/  LEA R18, P0, R28, R6.reuse, 0x3 ;  /* 0x000000061c127211 */ /* 0x080fe200078018ff */
[C---:B------:R-:W-:Y:S01]  /*84d0*/  IMAD R11, R26.reuse, UR5, R27 ;  /* 0x000000051a0b7c24 */ /* 0x040fe2000f8e021b */
[----:B------:R-:W-:Y:S01]  /*84e0*/  IADD3 R19, PT, PT, R29, R19, RZ ;  /* 0x000000131d137210 */ /* 0x000fe20007ffe0ff */
[----:B------:R-:W-:Y:S01]  /*84f0*/  IMAD.WIDE.U32 R26, R26, UR4, RZ ;  /* 0x000000041a1a7c25 */ /* 0x000fe2000f8e00ff */
[----:B------:R-:W4:Y:S02]  /*8500*/  LDG.E.64 R20, desc[UR6][R20.64] ;  /* 0x0000000614147981 */ /* 0x000f24000c1e1b00 */
[----:B------:R-:W-:Y:S01]  /*8510*/  LEA.HI.X R19, R28, R7, R19, 0x3, P0 ;  /* 0x000000071c137211 */ /* 0x000fe200000f1c13 */
[C---:B------:R-:W-:Y:S01]  /*8520*/  IMAD R31, R10.reuse, UR5, R31 ;  /* 0x000000050a1f7c24 */ /* 0x040fe2000f8e021f */
[----:B------:R-:W-:Y:S01]  /*8530*/  IADD3 R11, PT, PT, R27, R11, RZ ;  /* 0x0000000b1b0b7210 */ /* 0x000fe20007ffe0ff */
[----:B------:R-:W-:Y:S01]  /*8540*/  IMAD.WIDE.U32 R28, R10, UR4, RZ ;  /* 0x000000040a1c7c25 */ /* 0x000fe2000f8e00ff */
[CC--:B------:R-:W-:Y:S01]  /*8550*/  LEA R10, P0, R26.reuse, R6.reuse, 0x3 ;  /* 0x000000061a0a7211 */ /* 0x0c0fe200078018ff */
[----:B------:R-:W4:Y:S03]  /*8560*/  LDG.E.64 R14, desc[UR6][R14.64] ;  /* 0x000000060e0e7981 */ /* 0x000f26000c1e1b00 */
[----:B------:R-:W-:Y:S01]  /*8570*/  LEA.HI.X R11, R26, R7, R11, 0x3, P0 ;  /* 0x000000071a0b7211 */ /* 0x000fe200000f1c0b */
[----:B------:R-:W-:Y:S01]  /*8580*/  IMAD R13, R13, UR4, RZ ;  /* 0x000000040d0d7c24 */ /* 0x000fe2000f8e02ff */
[----:B------:R-:W-:Y:S01]  /*8590*/  LEA R26, P0, R28, R6, 0x3 ;  /* 0x000000061c1a7211 */ /* 0x000fe200078018ff */
[----:B------:R-:W4:Y:S01]  /*85a0*/  LDG.E.64 R18, desc[UR6][R18.64] ;  /* 0x0000000612127981 */ /* 0x000f22000c1e1b00 */
[----:B------:R-:W-:Y:S01]  /*85b0*/  IADD3 R31, PT, PT, R29, R31, RZ ;  /* 0x0000001f1d1f7210 */ /* 0x000fe20007ffe0ff */
[----:B------:R-:W-:-:S02]  /*85c0*/  IMAD R13, R12, UR5, R13 ;  /* 0x000000050c0d7c24 */ /* 0x000fc4000f8e020d */
[----:B------:R-:W4:Y:S01]  /*85d0*/  LDG.E.64 R10, desc[UR6][R10.64] ;  /* 0x000000060a0a7981 */ /* 0x000f22000c1e1b00 */
        /* <DEDUP_REMOVED lines=24> */
[C---:B------:R-:W-:Y:S01]  /*8760*/  FMUL.FTZ R16, R4.reuse, R21 ;  /* 0x0000001504107220 */ /* 0x040fe20000410000 */
[----:B------:R-:W-:Y:S01]  /*8770*/  FADD.FTZ R8, R29, R8 ;  /* 0x000000081d087221 */ /* 0x000fe20000010000 */
[CC--:B------:R-:W-:Y:S01]  /*8780*/  FMUL.FTZ R21, R5.reuse, R15.reuse ;  /* 0x0000000f05157220 */ /* 0x0c0fe20000410000 */
[CC--:B------:R-:W-:Y:S01]  /*8790*/  FFMA.FTZ R17, R4.reuse, R20.reuse, -R17 ;  /* 0x0000001404117223 */ /* 0x0c0fe20000010811 */
[C---:B------:R-:W-:Y:S01]  /*87a0*/  FFMA.FTZ R16, R5.reuse, R20, R16 ;  /* 0x0000001405107223 */ /* 0x040fe20000010010 */
[----:B------:R-:W-:Y:S01]  /*87b0*/  FMUL.FTZ R20, R4, R15 ;  /* 0x0000000f04147220 */ /* 0x000fe20000410000 */
[----:B------:R-:W-:Y:S01]  /*87c0*/  FADD.FTZ R9, R28, R9 ;  /* 0x000000091c097221 */ /* 0x000fe20000010000 */
[-C--:B------:R-:W-:Y:S01]  /*87d0*/  FFMA.FTZ R21, R4, R14.reuse, -R21 ;  /* 0x0000000e04157223 */ /* 0x080fe20000010815 */
[----:B------:R-:W-:Y:S01]  /*87e0*/  FADD.FTZ R8, R8, R17 ;  /* 0x0000001108087221 */ /* 0x000fe20000010000 */
[----:B------:R-:W-:Y:S01]  /*87f0*/  FFMA.FTZ R20, R5, R14, R20 ;  /* 0x0000000e05147223 */ /* 0x000fe20000010014 */
[----:B------:R-:W-:Y:S01]  /*8800*/  FADD.FTZ R9, R9, R16 ;  /* 0x0000001009097221 */ /* 0x000fe20000010000 */
[CC--:B------:R-:W-:Y:S01]  /*8810*/  FMUL.FTZ R15, R5.reuse, R19.reuse ;  /* 0x00000013050f7220 */ /* 0x0c0fe20000410000 */
[C---:B------:R-:W-:Y:S01]  /*8820*/  FMUL.FTZ R14, R4.reuse, R19 ;  /* 0x00000013040e7220 */ /* 0x040fe20000410000 */
[-C--:B------:R-:W-:Y:S01]  /*8830*/  FMUL.FTZ R17, R5, R11.reuse ;  /* 0x0000000b05117220 */ /* 0x080fe20000410000 */
[----:B------:R-:W-:Y:S01]  /*8840*/  FMUL.FTZ R16, R4, R11 ;  /* 0x0000000b04107220 */ /* 0x000fe20000410000 */
[----:B------:R-:W-:Y:S01]  /*8850*/  FADD.FTZ R8, R8, R21 ;  /* 0x0000001508087221 */ /* 0x000fe20000010000 */
[----:B------:R-:W-:Y:S01]  /*8860*/  FADD.FTZ R9, R9, R20 ;  /* 0x0000001409097221 */ /* 0x000fe20000010000 */
        /* <DEDUP_REMOVED lines=21> */
.L_x_3835:
        /* <DEDUP_REMOVED lines=14> */
[----:B------:R-:W4:Y:S01]  /*8aa0*/  LDG.E.64 R10, desc[UR6][R2.64+0x18] ;  /* 0x00001806020a7981 */ /* 0x000f22000c1e1b00 */
        /* <DEDUP_REMOVED lines=20> */
[----:B------:R-:W-:Y:S01]  /*8bf0*/  IMAD R27, R10, UR5, R27 ;  /* 0x000000050a1b7c24 */ /* 0x000fe2000f8e021b */
[----:B------:R-:W-:Y:S02]  /*8c00*/  LEA.HI.X R19, R14, R7, R11, 0x3, P1 ;  /* 0x000000070e137211 */ /* 0x000fe400008f1c0b */
[----:B------:R-:W-:Y:S01]  /*8c10*/  LEA R6, P1, R20, R6, 0x3 ;  /* 0x0000000614067211 */ /* 0x000fe200078218ff */
[----:B------:R-:W3:Y:S01]  /*8c20*/  LDG.E.64 R10, desc[UR6][R16.64] ;  /* 0x00000006100a7981 */ /* 0x000ee2000c1e1b00 */
[----:B------:R-:W-:-:S03]  /*8c30*/  IADD3 R21, PT, PT, R21, R27, RZ ;  /* 0x0000001b15157210 */ /* 0x000fc60007ffe0ff */
[----:B------:R-:W4:Y:S01]  /*8c40*/  LDG.E.64 R14, desc[UR6][R18.64] ;  /* 0x00000006120e7981 */ /* 0x000f22000c1e1b00 */
[----:B------:R-:W-:-:S06]  /*8c50*/  LEA.HI.X R7, R20, R7, R21, 0x3, P1 ;  /* 0x0000000714077211 */ /* 0x000fcc00008f1c15 */
[----:B------:R-:W4:Y:S01]  /*8c60*/  LDG.E.64 R6, desc[UR6][R6.64] ;  /* 0x0000000606067981 */ /* 0x000f22000c1e1b00 */
        /* <DEDUP_REMOVED lines=26> */
.L_x_3837:
        /* <DEDUP_REMOVED lines=29> */
[CC--:B------:R-:W-:Y:S01]  /*8fe0*/  FFMA.FTZ R0, R5.reuse, R6.reuse, R0 ;  /* 0x0000000605007223 */ /* 0x0c0fe20000010000 */
[C---:B------:R-:W-:Y:S01]  /*8ff0*/  FFMA.FTZ R11, R4.reuse, R6, -R11 ;  /* 0x00000006040b7223 */ /* 0x040fe2000001080b */
        /* <DEDUP_REMOVED lines=8> */
.L_x_3838:
        /* <DEDUP_REMOVED lines=10> */
[----:B------:R-:W2:Y:S02]  /*9120*/  LDG.E.64 R6, desc[UR6][R2.64] ;  /* 0x0000000602067981 */ /* 0x000ea4000c1e1b00 */
[-C--:B--2--5:R-:W-:Y:S01]  /*9130*/  FMUL.FTZ R11, R5, R7.reuse ;  /* 0x00000007050b7220 */ /* 0x0a4fe20000410000 */
[----:B------:R-:W-:-:S03]  /*9140*/  FMUL.FTZ R0, R4, R7 ;  /* 0x0000000704007220 */ /* 0x000fc60000410000 */
[-C--:B------:R-:W-:Y:S01]  /*9150*/  FFMA.FTZ R11, R4, R6.reuse, -R11 ;  /* 0x00000006040b7223 */ /* 0x080fe2000001080b */
[----:B------:R-:W-:-:S03]  /*9160*/  FFMA.FTZ R0, R5, R6, R0 ;  /* 0x0000000605007223 */ /* 0x000fc60000010000 */
[----:B------:R-:W-:Y:S01]  /*9170*/  FADD.FTZ R8, R8, R11 ;  /* 0x0000000b08087221 */ /* 0x000fe20000010000 */
[----:B------:R-:W-:-:S07]  /*9180*/  FADD.FTZ R9, R9, R0 ;  /* 0x0000000009097221 */ /* 0x000fce0000010000 */
.L_x_3834:
[----:B------:R-:W0:Y:S02]  /*9190*/  LDC.64 R2, c[0x0][0x710] ;  /* 0x0001c400ff027b82 */ /* 0x000e240000000a00 */
[----:B0-----:R-:W-:Y:S01]  /*91a0*/  STG.E.64 desc[UR6][R2.64], R8 ;  /* 0x0000000802007986 */ /* 0x001fe2000c101b06 */
[----:B------:R-:W-:Y:S05]  /*91b0*/  EXIT ;  /* 0x000000000000794d */ /* 0x000fea0003800000 */
.L_x_3790:
        /* <DEDUP_REMOVED lines=433> */
.L_x_3842:
        /* <DEDUP_REMOVED lines=23> */
[----:B------:R-:W-:-:S02]  /*ae40*/  IADD3.X R10, PT, PT, RZ, UR11, RZ, P1, !PT ;  /* 0x0000000bff0a7c10 */ /* 0x000fc40008ffe4ff */
[----:B------:R-:W-:Y:S02]  /*ae50*/  ISETP.GE.AND.EX P0, PT, R15, RZ, PT, P0 ;  /* 0x000000ff0f00720c */ /* 0x000fe40003f06300 */
[----:B------:R-:W-:Y:S02]  /*ae60*/  LEA R12, P1, R8, R17, 0x3 ;  /* 0x00000011080c7211 */ /* 0x000fe400078218ff */
[----:B------:R-:W-:-:S04]  /*ae70*/  IADD3 R9, PT, PT, R9, R19, RZ ;  /* 0x0000001309097210 */ /* 0x000fc80007ffe0ff */
[----:B------:R-:W-:Y:S02]  /*ae80*/  LEA.HI.X R13, R8, R10, R9, 0x3, P1 ;  /* 0x0000000a080d7211 */ /* 0x000fe400008f1c09 */
[----:B------:R-:W-:-:S03]  /*ae90*/  CS2R R10, SRZ ;  /* 0x00000000000a7805 */ /* 0x000fc6000001ff00 */
[----:B------:R-:W-:Y:S05]  /*aea0*/  @!P0 BRA `(.L_x_3844) ;  /* 0x0000001000388947 */ /* 0x000fea0003800000 */
[----:B------:R-:W0:Y:S01]  /*aeb0*/  LDCU.64 UR10, c[0x0][0x730] ;  /* 0x0000e600ff0a77ac */ /* 0x000e220008000a00 */
[----:B------:R1:W5:Y:S01]  /*aec0*/  LDG.E.64 R8, desc[UR6][R12.64] ;  /* 0x000000060c087981 */ /* 0x000362000c1e1b00 */
[----:B------:R-:W2:Y:S01]  /*aed0*/  LDCU.64 UR12, c[0x0][0x748] ;  /* 0x0000e900ff0c77ac */ /* 0x000ea20008000a00 */
[----:B0-----:R-:W-:-:S04]  /*aee0*/  IADD3 R10, P0, PT, R7, UR10, RZ ;  /* 0x0000000a070a7c10 */ /* 0x001fc8000ff1e0ff */
[----:B------:R-:W-:Y:S01]  /*aef0*/  IADD3.X R11, PT, PT, RZ, UR11, RZ, P0, !PT ;  /* 0x0000000bff0b7c10 */ /* 0x000fe200087fe4ff */
[----:B------:R-:W0:Y:S05]  /*af00*/  LDCU.64 UR10, c[0x0][0x728] ;  /* 0x0000e500ff0a77ac */ /* 0x000e2a0008000a00 */
[----:B------:R-:W2:Y:S01]  /*af10*/  LDG.E.64 R10, desc[UR6][R10.64] ;  /* 0x000000060a0a7981 */ /* 0x000ea2000c1e1b00 */
[----:B------:R-:W-:-:S04]  /*af20*/  ISETP.GE.U32.AND P0, PT, R5, 0x8, PT ;  /* 0x000000080500780c */ /* 0x000fc80003f06070 */
[----:B------:R-:W-:Y:S01]  /*af30*/  ISETP.GE.U32.AND.EX P0, PT, R15, RZ, PT, P0 ;  /* 0x000000ff0f00720c */ /* 0x000fe20003f06100 */
[----:B------:R-:W-:Y:S01]  /*af40*/  BSSY.RECONVERGENT B3, `(.L_x_3845) ;  /* 0x0000086000037945 */ /* 0x000fe20003800200 */
[----:B0-----:R-:W-:-:S04]  /*af50*/  IADD3 R6, P1, PT, R6, UR10, RZ ;  /* 0x0000000a06067c10 */ /* 0x001fc8000ff3e0ff */
[----:B------:R-:W-:Y:S02]  /*af60*/  IADD3.X R7, PT, PT, RZ, UR11, RZ, P1, !PT ;  /* 0x0000000bff077c10 */ /* 0x000fe40008ffe4ff */
[----:B------:R-:W-:Y:S02]  /*af70*/  LOP3.LUT R30, R5, 0x7, RZ, 0xc0, !PT ;  /* 0x00000007051e7812 */ /* 0x000fe400078ec0ff */
[----:B--2---:R-:W-:-:S04]  /*af80*/  LEA R22, P2, R10, UR12, 0x3 ;  /* 0x0000000c0a167c11 */ /* 0x004fc8000f8418ff */
[----:B------:R-:W-:Y:S02]  /*af90*/  LEA.HI.X R23, R10, UR13, R11, 0x3, P2 ;  /* 0x0000000d0a177c11 */ /* 0x000fe400090f1c0b */
[----:B------:R-:W-:Y:S01]  /*afa0*/  CS2R R10, SRZ ;  /* 0x00000000000a7805 */ /* 0x000fe2000001ff00 */
[----:B-1----:R-:W-:Y:S06]  /*afb0*/  @!P0 BRA `(.L_x_3846) ;  /* 0x0000000400f88947 */ /* 0x002fec0003800000 */
[----:B------:R-:W-:Y:S01]  /*afc0*/  HFMA2 R11, -RZ, RZ, 0, 0 ;  /* 0x00000000ff0b7431 */ /* 0x000fe200000001ff */
[----:B------:R-:W-:Y:S01]  /*afd0*/  BSSY.RECONVERGENT B4, `(.L_x_3846) ;  /* 0x000007c000047945 */ /* 0x000fe20003800200 */
[----:B------:R-:W-:Y:S02]  /*afe0*/  LOP3.LUT R32, R15, 0x7fffffff, RZ, 0xc0, !PT ;  /* 0x7fffffff0f207812 */ /* 0x000fe400078ec0ff */
[----:B------:R-:W-:-:S07]  /*aff0*/  LOP3.LUT R31, R5, 0xfffffff8, RZ, 0xc0, !PT ;  /* 0xfffffff8051f7812 */ /* 0x000fce00078ec0ff */
.L_x_3847:
        /* <DEDUP_REMOVED lines=13> */
[----:B------:R-:W-:Y:S01]  /*b0d0*/  LEA R14, P0, R18, R6, 0x3 ;  /* 0x00000006120e7211 */ /* 0x000fe200078018ff */
[----:B---3--:R-:W-:Y:S02]  /*b0e0*/  IMAD R20, R29, UR8, RZ ;  /* 0x000000081d147c24 */ /* 0x008fe4000f8e02ff */
[----:B------:R-:W-:Y:S01]  /*b0f0*/  IMAD.WIDE.U32 R34, R28, UR8, RZ ;  /* 0x000000081c227c25 */ /* 0x000fe2000f8e00ff */
[----:B------:R-:W-:-:S03]  /*b100*/  IADD3 R15, PT, PT, R19, R15, RZ ;  /* 0x0000000f130f7210 */ /* 0x000fc60007ffe0ff */
[----:B----4-:R-:W-:Y:S01]  /*b110*/  IMAD R19, R17, UR8, RZ ;  /* 0x0000000811137c24 */ /* 0x010fe2000f8e02ff */
        /* <DEDUP_REMOVED lines=17> */
[----:B------:R-:W3:Y:S01]  /*b230*/  LDG.E.64 R16, desc[UR6][R16.64] ;  /* 0x0000000610107981 */ /* 0x000ee2000c1e1b00 */
[----:B------:R-:W-:Y:S01]  /*b240*/  IADD3 R21, PT, PT, R35, R21, RZ ;  /* 0x0000001523157210 */ /* 0x000fe20007ffe0ff */
[----:B------:R-:W-:-:S02]  /*b250*/  IMAD R33, R36, UR9, R33 ;  /* 0x0000000924217c24 */ /* 0x000fc4000f8e0221 */
[----:B------:R-:W4:Y:S01]  /*b260*/  LDG.E.64 R18, desc[UR6][R18.64] ;  /* 0x0000000612127981 */ /* 0x000f22000c1e1b00 */
[----:B------:R-:W-:Y:S02]  /*b270*/  LEA.HI.X R21, R34, R7, R21, 0x3, P0 ;  /* 0x0000000722157211 */ /* 0x000fe400000f1c15 */
[----:B------:R-:W-:Y:S01]  /*b280*/  IADD3 R33, PT, PT, R29, R33, RZ ;  /* 0x000000211d217210 */ /* 0x000fe20007ffe0ff */
[----:B------:R-:W-:Y:S01]  /*b290*/  IMAD R29, R23, UR8, RZ ;  /* 0x00000008171d7c24 */ /* 0x000fe2000f8e02ff */
[----:B------:R-:W-:Y:S02]  /*b2a0*/  LEA R34, P0, R28, R6, 0x3 ;  /* 0x000000061c227211 */ /* 0x000fe400078018ff */
[----:B------:R-:W4:Y:S01]  /*b2b0*/  LDG.E.64 R20, desc[UR6][R20.64] ;  /* 0x0000000614147981 */ /* 0x000f22000c1e1b00 */
[----:B------:R-:W-:Y:S01]  /*b2c0*/  IMAD R29, R22, UR9, R29 ;  /* 0x00000009161d7c24 */ /* 0x000fe2000f8e021d */
[----:B------:R-:W-:Y:S01]  /*b2d0*/  LEA.HI.X R35, R28, R7, R33, 0x3, P0 ;  /* 0x000000071c237211 */ /* 0x000fe200000f1c21 */
[----:B------:R-:W-:-:S02]  /*b2e0*/  IMAD R33, R25, UR8, RZ ;  /* 0x0000000819217c24 */ /* 0x000fc4000f8e02ff */
[----:B------:R-:W-:-:S04]  /*b2f0*/  IMAD.WIDE.U32 R22, R22, UR8, RZ ;  /* 0x0000000816167c25 */ /* 0x000fc8000f8e00ff */
[----:B------:R-:W-:Y:S01]  /*b300*/  IMAD R33, R24, UR9, R33 ;  /* 0x0000000918217c24 */ /* 0x000fe2000f8e0221 */
[----:B------:R-:W-:Y:S01]  /*b310*/  LEA R28, P0, R22, R6, 0x3 ;  /* 0x00000006161c7211 */ /* 0x000fe200078018ff */
[----:B------:R-:W-:Y:S01]  /*b320*/  IMAD.WIDE.U32 R24, R24, UR8, RZ ;  /* 0x0000000818187c25 */ /* 0x000fe2000f8e00ff */
[----:B------:R-:W-:-:S04]  /*b330*/  IADD3 R23, PT, PT, R23, R29, RZ ;  /* 0x0000001d17177210 */ /* 0x000fc80007ffe0ff */
[----:B------:R-:W-:Y:S01]  /*b340*/  LEA.HI.X R29, R22, R7, R23, 0x3, P0 ;  /* 0x00000007161d7211 */ /* 0x000fe200000f1c17 */
[----:B------:R-:W-:Y:S01]  /*b350*/  IMAD R27, R27, UR8, RZ ;  /* 0x000000081b1b7c24 */ /* 0x000fe2000f8e02ff */
[----:B------:R-:W-:Y:S01]  /*b360*/  LEA R36, P0, R24, R6, 0x3 ;  /* 0x0000000618247211 */ /* 0x000fe200078018ff */
[----:B------:R0:W4:Y:S01]  /*b370*/  LDG.E.64 R22, desc[UR6][R34.64] ;  /* 0x0000000622167981 */ /* 0x000122000c1e1b00 */
[----:B------:R-:W-:-:S04]  /*b380*/  IADD3 R33, PT, PT, R25, R33, RZ ;  /* 0x0000002119217210 */ /* 0x000fc80007ffe0ff */
[----:B------:R-:W-:Y:S01]  /*b390*/  LEA.HI.X R37, R24, R7, R33, 0x3, P0 ;  /* 0x0000000718257211 */ /* 0x000fe200000f1c21 */
[C---:B------:R-:W-:Y:S01]  /*b3a0*/  IMAD R33, R26.reuse, UR9, R27 ;  /* 0x000000091a217c24 */ /* 0x040fe2000f8e021b */
[----:B------:R1:W4:Y:S01]  /*b3b0*/  LDG.E.64 R24, desc[UR6][R28.64] ;  /* 0x000000061c187981 */ /* 0x000322000c1e1b00 */
[----:B0-----:R-:W-:-:S03]  /*b3c0*/  IMAD.WIDE.U32 R34, R26, UR8, RZ ;  /* 0x000000081a227c25 */ /* 0x001fc6000f8e00ff */
[----:B------:R-:W4:Y:S02]  /*b3d0*/  LDG.E.64 R26, desc[UR6][R36.64] ;  /* 0x00000006241a7981 */ /* 0x000f24000c1e1b00 */
[----:B------:R-:W-:Y:S02]  /*b3e0*/  IADD3 R33, PT, PT, R35, R33, RZ ;  /* 0x0000002123217210 */ /* 0x000fe40007ffe0ff */
[----:B-1----:R-:W-:-:S04]  /*b3f0*/  LEA R28, P0, R34, R6, 0x3 ;  /* 0x00000006221c7211 */ /* 0x002fc800078018ff */
[----:B------:R-:W-:-:S06]  /*b400*/  LEA.HI.X R29, R34, R7, R33, 0x3, P0 ;  /* 0x00000007221d7211 */ /* 0x000fcc00000f1c21 */
[----:B------:R-:W4:Y:S01]  /*b410*/  LDG.E.64 R28, desc[UR6][R28.64] ;  /* 0x000000061c1c7981 */ /* 0x000f22000c1e1b00 */
[----:B------:R-:W-:-:S04]  /*b420*/  IADD3 R31, P0, PT, R31, -0x8, RZ ;  /* 0xfffffff81f1f7810 */ /* 0x000fc80007f1e0ff */
[----:B------:R-:W-:Y:S02]  /*b430*/  IADD3.X R32, PT, PT, R32, -0x1, RZ, P0, !PT ;  /* 0xffffffff20207810 */ /* 0x000fe400007fe4ff */
[----:B------:R-:W-:-:S04]  /*b440*/  ISETP.NE.U32.AND P0, PT, R31, RZ, PT ;  /* 0x000000ff1f00720c */ /* 0x000fc80003f05070 */
[----:B------:R-:W-:Y:S01]  /*b450*/  ISETP.NE.AND.EX P0, PT, R32, RZ, PT, P0 ;  /* 0x000000ff2000720c */ /* 0x000fe20003f05300 */
        /* <DEDUP_REMOVED lines=42> */
[----:B------:R-:W-:Y:S01]  /*b700*/  IADD3 R22, P1, PT, R12, 0x40, RZ ;  /* 0x000000400c167810 */ /* 0x000fe20007f3e0ff */
[-C--:B------:R-:W-:Y:S01]  /*b710*/  FMUL.FTZ R15, R9, R29.reuse ;  /* 0x0000001d090f7220 */ /* 0x080fe20000410000 */
[----:B------:R-:W-:-:S03]  /*b720*/  FMUL.FTZ R14, R8, R29 ;  /* 0x0000001d080e7220 */ /* 0x000fc60000410000 */
[-C--:B------:R-:W-:Y:S01]  /*b730*/  FFMA.FTZ R15, R8, R28.reuse, -R15 ;  /* 0x0000001c080f7223 */ /* 0x080fe2000001080f */
[----:B------:R-:W-:Y:S01]  /*b740*/  FFMA.FTZ R14, R9, R28, R14 ;  /* 0x0000001c090e7223 */ /* 0x000fe2000001000e */
[----:B------:R-:W-:Y:S02]  /*b750*/  IADD3.X R23, PT, PT, RZ, R13, RZ, P1, !PT ;  /* 0x0000000dff177210 */ /* 0x000fe40000ffe4ff */
[----:B------:R-:W-:Y:S01]  /*b760*/  FADD.FTZ R10, R10, R15 ;  /* 0x0000000f0a0a7221 */ /* 0x000fe20000010000 */
[----:B------:R-:W-:Y:S01]  /*b770*/  FADD.FTZ R11, R11, R14 ;  /* 0x0000000e0b0b7221 */ /* 0x000fe20000010000 */
[----:B------:R-:W-:Y:S06]  /*b780*/  @P0 BRA `(.L_x_3847) ;  /* 0xfffffff8001c0947 */ /* 0x000fec000383ffff */
[----:B------:R-:W-:Y:S05]  /*b790*/  BSYNC.RECONVERGENT B4 ;  /* 0x0000000000047941 */ /* 0x000fea0003800200 */
.L_x_3846:
[----:B------:R-:W-:Y:S05]  /*b7a0*/  BSYNC.RECONVERGENT B3 ;  /* 0x0000000000037941 */ /* 0x000fea0003800200 */
.L_x_3845:
        /* <DEDUP_REMOVED lines=14> */
[----:B------:R-:W4:Y:S01]  /*b890*/  LDG.E.64 R12, desc[UR6][R22.64+0x18] ;  /* 0x00001806160c7981 */ /* 0x000f22000c1e1b00 */
        /* <DEDUP_REMOVED lines=54> */
.L_x_3849:
[----:B------:R-:W-:Y:S05]  /*bc00*/  BSYNC.RECONVERGENT B3 ;  /* 0x0000000000037941 */ /* 0x000fea0003800200 */
.L_x_3848:
        /* <DEDUP_REMOVED lines=13> */
[----:B---3--:R-:W-:Y:S02]  /*bce0*/  IMAD R17, R17, UR10, RZ ;  /* 0x0000000a11117c24 */ /* 0x008fe4000f8e02ff */
[----:B------:R-:W-:Y:S02]  /*bcf0*/  IMAD R5, R14, UR11, R5 ;  /* 0x0000000b0e057c24 */ /* 0x000fe4000f8e0205 */
[----:B------:R-:W-:-:S03]  /*bd00*/  IMAD.WIDE.U32 R14, R16, UR10, RZ ;  /* 0x0000000a100e7c25 */ /* 0x000fc6000f8e00ff */
[----:B------:R-:W-:Y:S01]  /*bd10*/  IADD3 R5, PT, PT, R13, R5, RZ ;  /* 0x000000050d057210 */ /* 0x000fe20007ffe0ff */
[----:B------:R-:W-:Y:S01]  /*bd20*/  IMAD R17, R16, UR11, R17 ;  /* 0x0000000b10117c24 */ /* 0x000fe2000f8e0211 */
[-C--:B------:R-:W-:Y:S02]  /*bd30*/  LEA R16, P0, R12, R6.reuse, 0x3 ;  /* 0x000000060c107211 */ /* 0x080fe400078018ff */
[----:B------:R-:W-:Y:S02]  /*bd40*/  LEA R18, P2, R14, R6, 0x3 ;  /* 0x000000060e127211 */ /* 0x000fe400078418ff */
[----:B------:R-:W-:Y:S02]  /*bd50*/  IADD3 R13, PT, PT, R15, R17, RZ ;  /* 0x000000110f0d7210 */ /* 0x000fe40007ffe0ff */
[-C--:B------:R-:W-:Y:S02]  /*bd60*/  LEA.HI.X R17, R12, R7.reuse, R5, 0x3, P0 ;  /* 0x000000070c117211 */ /* 0x080fe400000f1c05 */
[----:B------:R-:W-:-:S04]  /*bd70*/  LEA.HI.X R19, R14, R7, R13, 0x3, P2 ;  /* 0x000000070e137211 */ /* 0x000fc800010f1c0d */
[----:B------:R-:W2:Y:S04]  /*bd80*/  LDG.E.64 R16, desc[UR6][R16.64] ;  /* 0x0000000610107981 */ /* 0x000ea8000c1e1b00 */
        /* <DEDUP_REMOVED lines=15> */
.L_x_3851:
[----:B------:R-:W-:Y:S05]  /*be80*/  BSYNC.RECONVERGENT B3 ;  /* 0x0000000000037941 */ /* 0x000fea0003800200 */
.L_x_3850:
        /* <DEDUP_REMOVED lines=16> */
.L_x_3844:
[----:B------:R-:W-:Y:S05]  /*bf90*/  BSYNC.RECONVERGENT B2 ;  /* 0x0000000000027941 */ /* 0x000fea0003800200 */
.L_x_3843:
        /* <DEDUP_REMOVED lines=17> */
[----:B0----5:R-:W-:-:S04]  /*c0b0*/  IMAD R8, R5, UR12, R0 ;  /* 0x0000000c05087c24 */ /* 0x021fc8000f8e0200 */
        /* <DEDUP_REMOVED lines=413> */
.L_x_3853:
        /* <DEDUP_REMOVED lines=47> */
[----:B------:R-:W-:Y:S01]  /*dd80*/  BSSY.RECONVERGENT B4, `(.L_x_3857) ;  /* 0x000007e000047945 */ /* 0x000fe20003800200 */
[----:B------:R-:W-:Y:S02]  /*dd90*/  LOP3.LUT R32, R15, 0x7fffffff, RZ, 0xc0, !PT ;  /* 0x7fffffff0f207812 */ /* 0x000fe400078ec0ff */
[----:B------:R-:W-:Y:S02]  /*dda0*/  LOP3.LUT R31, R5, 0xfffffff8, RZ, 0xc0, !PT ;  /* 0xfffffff8051f7812 */ /* 0x000fe400078ec0ff */
[----:B------:R-:W-:-:S07]  /*ddb0*/  MOV R11, RZ ;  /* 0x000000ff000b7202 */ /* 0x000fce0000000f00 */
.L_x_3858:
[----:B------:R-:W-:Y:S01]  /*ddc0*/  MOV R12, R22 ;  /* 0x00000016000c7202 */ /* 0x000fe20000000f00 */
[----:B------:R-:W0:Y:S01]  /*ddd0*/  LDCU.64 UR10, c[0x0][0x758] ;  /* 0x0000eb00ff0a77ac */ /* 0x000e220008000a00 */
        /* <DEDUP_REMOVED lines=12> */
[----:B------:R-:W-:Y:S01]  /*dea0*/  LEA R14, P0, R18, R6, 0x3 ;  /* 0x00000006120e7211 */ /* 0x000fe200078018ff */
[----:B--2---:R-:W-:Y:S02]  /*deb0*/  IMAD R20, R29, UR10, RZ ;  /* 0x0000000a1d147c24 */ /* 0x004fe4000f8e02ff */
[----:B------:R-:W-:Y:S01]  /*dec0*/  IMAD.WIDE.U32 R34, R28, UR10, RZ ;  /* 0x0000000a1c227c25 */ /* 0x000fe2000f8e00ff */
[----:B------:R-:W-:-:S03]  /*ded0*/  IADD3 R15, PT, PT, R19, R15, RZ ;  /* 0x0000000f130f7210 */ /* 0x000fc60007ffe0ff */
[----:B---3--:R-:W-:Y:S01]  /*dee0*/  IMAD R19, R17, UR10, RZ ;  /* 0x0000000a11137c24 */ /* 0x008fe2000f8e02ff */
[----:B------:R-:W-:Y:S01]  /*def0*/  LEA.HI.X R15, R18, R7, R15, 0x3, P0 ;  /* 0x00000007120f7211 */ /* 0x000fe200000f1c0f */
[----:B------:R-:W-:Y:S02]  /*df00*/  IMAD R17, R28, UR11, R20 ;  /* 0x0000000b1c117c24 */ /* 0x000fe4000f8e0214 */
[----:B------:R-:W-:-:S03]  /*df10*/  IMAD.WIDE.U32 R20, R16, UR10, RZ ;  /* 0x0000000a10147c25 */ /* 0x000fc6000f8e00ff */
[----:B------:R-:W-:Y:S01]  /*df20*/  IADD3 R17, PT, PT, R35, R17, RZ ;  /* 0x0000001123117210 */ /* 0x000fe20007ffe0ff */
[----:B------:R-:W-:Y:S01]  /*df30*/  IMAD R19, R16, UR11, R19 ;  /* 0x0000000b10137c24 */ /* 0x000fe2000f8e0213 */
[-C--:B------:R-:W-:Y:S01]  /*df40*/  LEA R16, P0, R34, R6.reuse, 0x3 ;  /* 0x0000000622107211 */ /* 0x080fe200078018ff */
[----:B----4-:R-:W-:Y:S01]  /*df50*/  IMAD R28, R39, UR10, RZ ;  /* 0x0000000a271c7c24 */ /* 0x010fe2000f8e02ff */
        /* <DEDUP_REMOVED lines=97> */
.L_x_3857:
[----:B------:R-:W-:Y:S05]  /*e570*/  BSYNC.RECONVERGENT B3 ;  /* 0x0000000000037941 */ /* 0x000fea0003800200 */
.L_x_3856:
        /* <DEDUP_REMOVED lines=69> */
.L_x_3860:
[----:B------:R-:W-:Y:S05]  /*e9d0*/  BSYNC.RECONVERGENT B3 ;  /* 0x0000000000037941 */ /* 0x000fea0003800200 */
.L_x_3859:
        /* <DEDUP_REMOVED lines=39> */
.L_x_3862:
[----:B------:R-:W-:Y:S05]  /*ec50*/  BSYNC.RECONVERGENT B3 ;  /* 0x0000000000037941 */ /* 0x000fea0003800200 */
.L_x_3861:
        /* <DEDUP_REMOVED lines=16> */
.L_x_3855:
[----:B------:R-:W-:Y:S05]  /*ed60*/  BSYNC.RECONVERGENT B2 ;  /* 0x0000000000027941 */ /* 0x000fea0003800200 */
.L_x_3854:
[----:B------:R-:W0:Y:S01]  /*ed70*/  LDCU.64 UR10, c[0x0][0x710] ;  /* 0x0000e200ff0a77ac */ /* 0x000e220008000a00 */
[----:B------:R-:W-:Y:S02]  /*ed80*/  IADD3 R0, PT, PT, R0, 0x80, RZ ;  /* 0x0000008000007810 */ /* 0x000fe40007ffe0ff */
[----:B0-----:R-:W-:-:S04]  /*ed90*/  IADD3 R4, P0, PT, R4, UR10, RZ ;  /* 0x0000000a04047c10 */ /* 0x001fc8000ff1e0ff */
[----:B------:R-:W-:-:S05]  /*eda0*/  IADD3.X R5, PT, PT, RZ, UR11, RZ, P0, !PT ;  /* 0x0000000bff057c10 */ /* 0x000fca00087fe4ff */
[----:B------:R0:W-:Y:S04]  /*edb0*/  STG.E.64 desc[UR6][R4.64], R10 ;  /* 0x0000000a04007986 */ /* 0x0001e8000c101b06 */
.L_x_3841:
        /* <DEDUP_REMOVED lines=426> */
.L_x_3864:
        /* <DEDUP_REMOVED lines=51> */
.L_x_3869:
        /* <DEDUP_REMOVED lines=123> */
.L_x_3868:
[----:B------:R-:W-:Y:S05]  /*11340*/  BSYNC.RECONVERGENT B3 ;  /* 0x0000000000037941 */ /* 0x000fea0003800200 */
.L_x_3867:
        /* <DEDUP_REMOVED lines=69> */
.L_x_3871:
[----:B------:R-:W-:Y:S05]  /*117a0*/  BSYNC.RECONVERGENT B3 ;  /* 0x0000000000037941 */ /* 0x000fea0003800200 */
.L_x_3870:
        /* <DEDUP_REMOVED lines=39> */
.L_x_3873:
[----:B------:R-:W-:Y:S05]  /*11a20*/  BSYNC.RECONVERGENT B3 ;  /* 0x0000000000037941 */ /* 0x000fea0003800200 */
.L_x_3872:
        /* <DEDUP_REMOVED lines=16> */
.L_x_3866:
[----:B------:R-:W-:Y:S05]  /*11b30*/  BSYNC.RECONVERGENT B2 ;  /* 0x0000000000027941 */ /* 0x000fea0003800200 */
.L_x_3865:
[----:B------:R-:W0:Y:S01]  /*11b40*/  LDCU.64 UR10, c[0x0][0x710] ;  /* 0x0000e200ff0a77ac */ /* 0x000e220008000a00 */
[----:B------:R-:W-:Y:S02]  /*11b50*/  IADD3 R0, PT, PT, R0, 0x80, RZ ;  /* 0x0000008000007810 */ /* 0x000fe40007ffe0ff */
[----:B0-----:R-:W-:-:S04]  /*11b60*/  IADD3 R4, P0, PT, R4, UR10, RZ ;  /* 0x0000000a04047c10 */ /* 0x001fc8000ff1e0ff */
[----:B------:R-:W-:-:S05]  /*11b70*/  IADD3.X R5, PT, PT, RZ, UR11, RZ, P0, !PT ;  /* 0x0000000bff057c10 */ /* 0x000fca00087fe4ff */
[----:B------:R1:W-:Y:S04]  /*11b80*/  STG.E.64 desc[UR6][R4.64], R10 ;  /* 0x0000000a04007986 */ /* 0x0003e8000c101b06 */
.L_x_3852:
        /* <DEDUP_REMOVED lines=12> */
[----:B0----5:R-:W-:-:S04]  /*11c50*/  IMAD R8, R5, UR12, R0 ;  /* 0x0000000c05087c24 */ /* 0x021fc8000f8e0200 */
        /* <DEDUP_REMOVED lines=413> */
.L_x_3875:
        /* <DEDUP_REMOVED lines=51> */
.L_x_3880:
        /* <DEDUP_REMOVED lines=123> */
.L_x_3879:
[----:B------:R-:W-:Y:S05]  /*14110*/  BSYNC.RECONVERGENT B3 ;  /* 0x0000000000037941 */ /* 0x000fea0003800200 */
.L_x_3878:
        /* <DEDUP_REMOVED lines=69> */
.L_x_3882:
[----:B------:R-:W-:Y:S05]  /*14570*/  BSYNC.RECONVERGENT B3 ;  /* 0x0000000000037941 */ /* 0x000fea0003800200 */
.L_x_3881:
        /* <DEDUP_REMOVED lines=39> */
.L_x_3884:
[----:B------:R-:W-:Y:S05]  /*147f0*/  BSYNC.RECONVERGENT B3 ;  /* 0x0000000000037941 */ /* 0x000fea0003800200 */
.L_x_3883:
        /* <DEDUP_REMOVED lines=16> */
.L_x_3877:
[----:B------:R-:W-:Y:S05]  /*14900*/  BSYNC.RECONVERGENT B2 ;  /* 0x0000000000027941 */ /* 0x000fea0003800200 */
.L_x_3876:
[----:B------:R-:W0:Y:S01]  /*14910*/  LDCU.64 UR10, c[0x0][0x710] ;  /* 0x0000e200ff0a77ac */ /* 0x000e220008000a00 */
[----:B------:R-:W-:Y:S02]  /*14920*/  IADD3 R0, PT, PT, R0, 0x80, RZ ;  /* 0x0000008000007810 */ /* 0x000fe40007ffe0ff */
[----:B0-----:R-:W-:-:S04]  /*14930*/  IADD3 R4, P0, PT, R4, UR10, RZ ;  /* 0x0000000a04047c10 */ /* 0x001fc8000ff1e0ff */
[----:B------:R-:W-:-:S05]  /*14940*/  IADD3.X R5, PT, PT, RZ, UR11, RZ, P0, !PT ;  /* 0x0000000bff057c10 */ /* 0x000fca00087fe4ff */
[----:B------:R1:W-:Y:S04]  /*14950*/  STG.E.64 desc[UR6][R4.64], R10 ;  /* 0x0000000a04007986 */ /* 0x0003e8000c101b06 */
.L_x_3863:
        /* <DEDUP_REMOVED lines=426> */
.L_x_3886:
        /* <DEDUP_REMOVED lines=51> */
.L_x_3891:
        /* <DEDUP_REMOVED lines=123> */
.L_x_3890:
[----:B------:R-:W-:Y:S05]  /*16ee0*/  BSYNC.RECONVERGENT B3 ;  /* 0x0000000000037941 */ /* 0x000fea0003800200 */
.L_x_3889:
        /* <DEDUP_REMOVED lines=69> */
.L_x_3893:
[----:B------:R-:W-:Y:S05]  /*17340*/  BSYNC.RECONVERGENT B3 ;  /* 0x0000000000037941 */ /* 0x000fea0003800200 */
.L_x_3892:
        /* <DEDUP_REMOVED lines=39> */
.L_x_3895:
[----:B------:R-:W-:Y:S05]  /*175c0*/  BSYNC.RECONVERGENT B3 ;  /* 0x0000000000037941 */ /* 0x000fea0003800200 */
.L_x_3894:
        /* <DEDUP_REMOVED lines=16> */
.L_x_3888:
[----:B------:R-:W-:Y:S05]  /*176d0*/  BSYNC.RECONVERGENT B2 ;  /* 0x0000000000027941 */ /* 0x000fea0003800200 */
.L_x_3887:
[----:B------:R-:W0:Y:S01]  /*176e0*/  LDCU.64 UR10, c[0x0][0x710] ;  /* 0x0000e200ff0a77ac */ /* 0x000e220008000a00 */
[----:B------:R-:W-:Y:S02]  /*176f0*/  IADD3 R0, PT, PT, R0, 0x80, RZ ;  /* 0x0000008000007810 */ /* 0x000fe40007ffe0ff */
[----:B0-----:R-:W-:-:S04]  /*17700*/  IADD3 R4, P0, PT, R4, UR10, RZ ;  /* 0x0000000a04047c10 */ /* 0x001fc8000ff1e0ff */
[----:B------:R-:W-:-:S05]  /*17710*/  IADD3.X R5, PT, PT, RZ, UR11, RZ, P0, !PT ;  /* 0x0000000bff057c10 */ /* 0x000fca00087fe4ff */
[----:B------:R2:W-:Y:S04]  /*17720*/  STG.E.64 desc[UR6][R4.64], R10 ;  /* 0x0000000a04007986 */ /* 0x0005e8000c101b06 */
.L_x_3874:
        /* <DEDUP_REMOVED lines=13> */
[----:B0----5:R-:W-:-:S04]  /*17800*/  IMAD R8, R5, UR12, R0 ;  /* 0x0000000c05087c24 */ /* 0x021fc8000f8e0200 */
        /* <DEDUP_REMOVED lines=413> */
.L_x_3897:
        /* <DEDUP_REMOVED lines=51> */
.L_x_3902:
        /* <DEDUP_REMOVED lines=123> */
.L_x_3901:
[----:B------:R-:W-:Y:S05]  /*19cc0*/  BSYNC.RECONVERGENT B3 ;  /* 0x0000000000037941 */ /* 0x000fea0003800200 */
.L_x_3900:
        /* <DEDUP_REMOVED lines=69> */
.L_x_3904:
[----:B------:R-:W-:Y:S05]  /*1a120*/  BSYNC.RECONVERGENT B3 ;  /* 0x0000000000037941 */ /* 0x000fea0003800200 */
.L_x_3903:
        /* <DEDUP_REMOVED lines=39> */
.L_x_3906:
[----:B------:R-:W-:Y:S05]  /*1a3a0*/  BSYNC.RECONVERGENT B3 ;  /* 0x0000000000037941 */ /* 0x000fea0003800200 */
.L_x_3905:
        /* <DEDUP_REMOVED lines=16> */
.L_x_3899:
[----:B------:R-:W-:Y:S05]  /*1a4b0*/  BSYNC.RECONVERGENT B2 ;  /* 0x0000000000027941 */ /* 0x000fea0003800200 */
.L_x_3898:
[----:B------:R-:W0:Y:S01]  /*1a4c0*/  LDCU.64 UR10, c[0x0][0x710] ;  /* 0x0000e200ff0a77ac */ /* 0x000e220008000a00 */
[----:B------:R-:W-:Y:S02]  /*1a4d0*/  IADD3 R0, PT, PT, R0, 0x80, RZ ;  /* 0x0000008000007810 */ /* 0x000fe40007ffe0ff */
[----:B0-----:R-:W-:-:S04]  /*1a4e0*/  IADD3 R4, P0, PT, R4, UR10, RZ ;  /* 0x0000000a04047c10 */ /* 0x001fc8000ff1e0ff */
[----:B------:R-:W-:-:S05]  /*1a4f0*/  IADD3.X R5, PT, PT, RZ, UR11, RZ, P0, !PT ;  /* 0x0000000bff057c10 */ /* 0x000fca00087fe4ff */
[----:B------:R2:W-:Y:S04]  /*1a500*/  STG.E.64 desc[UR6][R4.64], R10 ;  /* 0x0000000a04007986 */ /* 0x0005e8000c101b06 */
.L_x_3885:
[----:B------:R-:W-:-:S13]  /*1a510*/  ISETP.GE.AND P0, PT, R0, UR4, PT ;  /* 0x0000000400007c0c */ /* 0x000fda000bf06270 */
[----:B------:R-:W-:Y:S05]  /*1a520*/  @P0 BREAK.RELIABLE B0 ;  /* 0x0000000000000942 */ /* 0x000fea0003800100 */
[----:B------:R-:W-:Y:S05]  /*1a530*/  @P0 BRA `(.L_x_3896) ;  /* 0x0000002c00700947 */ /* 0x000fea0003800000 */
[----:B------:R-:W-:Y:S05]  /*1a540*/  BSYNC.RELIABLE B0 ;  /* 0x0000000000007941 */ /* 0x000fea0003800100 */
.L_x_3840:
        /* <DEDUP_REMOVED lines=424> */
.L_x_3907:
        /* <DEDUP_REMOVED lines=51> */
.L_x_3912:
        /* <DEDUP_REMOVED lines=123> */
.L_x_3911:
[----:B------:R-:W-:Y:S05]  /*1cab0*/  BSYNC.RECONVERGENT B3 ;  /* 0x0000000000037941 */ /* 0x000fea0003800200 */
.L_x_3910:
        /* <DEDUP_REMOVED lines=69> */
.L_x_3914:
[----:B------:R-:W-:Y:S05]  /*1cf10*/  BSYNC.RECONVERGENT B3 ;  /* 0x0000000000037941 */ /* 0x000fea0003800200 */
.L_x_3913:
        /* <DEDUP_REMOVED lines=39> */
.L_x_3916:
[----:B------:R-:W-:Y:S05]  /*1d190*/  BSYNC.RECONVERGENT B3 ;  /* 0x0000000000037941 */ /* 0x000fea0003800200 */
.L_x_3915:
        /* <DEDUP_REMOVED lines=16> */
.L_x_3909:
[----:B------:R-:W-:Y:S05]  /*1d2a0*/  BSYNC.RECONVERGENT B2 ;  /* 0x0000000000027941 */ /* 0x000fea0003800200 */
.L_x_3908:
[----:B------:R-:W0:Y:S01]  /*1d2b0*/  LDCU.64 UR10, c[0x0][0x710] ;  /* 0x0000e200ff0a77ac */ /* 0x000e220008000a00 */
[----:B------:R-:W-:Y:S02]  /*1d2c0*/  IADD3 R0, PT, PT, R0, 0x80, RZ ;  /* 0x0000008000007810 */ /* 0x000fe40007ffe0ff */
[----:B0-----:R-:W-:-:S04]  /*1d2d0*/  IADD3 R4, P0, PT, R4, UR10, RZ ;  /* 0x0000000a04047c10 */ /* 0x001fc8000ff1e0ff */
[----:B------:R-:W-:-:S05]  /*1d2e0*/  IADD3.X R5, PT, PT, RZ, UR11, RZ, P0, !PT ;  /* 0x0000000bff057c10 */ /* 0x000fca00087fe4ff */
[----:B------:R3:W-:Y:S04]  /*1d2f0*/  STG.E.64 desc[UR6][R4.64], R10 ;  /* 0x0000000a04007986 */ /* 0x0007e8000c101b06 */
.L_x_3896:
[----:B------:R-:W-:Y:S05]  /*1d300*/  BSYNC.RECONVERGENT B1 ;  /* 0x0000000000017941 */ /* 0x000fea0003800200 */
.L_x_3839:
        /* <DEDUP_REMOVED lines=18> */
[C---:B--2--5:R-:W-:Y:S02]  /*1d430*/  IMAD R9, R4.reuse, UR10, RZ ;  /* 0x0000000a04097c24 */ /* 0x064fe4000f8e02ff */
        /* <DEDUP_REMOVED lines=408> */
.L_x_3917:
        /* <DEDUP_REMOVED lines=17> */
[----:B---3--:R-:W-:-:S04]  /*1eed0*/  ISETP.LT.U32.AND P0, PT, R12, 0x1, PT ;  /* 0x000000010c00780c */ /* 0x008fc80003f01070 */
[----:B------:R-:W-:-:S04]  /*1eee0*/  ISETP.LT.AND.EX P0, PT, R13, RZ, PT, P0 ;  /* 0x000000ff0d00720c */ /* 0x000fc80003f01300 */
[----:B------:R-:W-:Y:S02]  /*1eef0*/  SEL R3, R12, 0x1, P0 ;  /* 0x000000010c037807 */ /* 0x000fe40000000000 */
[----:B------:R-:W-:Y:S02]  /*1ef00*/  SEL R5, R13, RZ, P0 ;  /* 0x000000ff0d057207 */ /* 0x000fe40000000000 */
[----:B0-----:R-:W-:Y:S02]  /*1ef10*/  IADD3 R15, P0, PT, R4, UR10, RZ ;  /* 0x0000000a040f7c10 */ /* 0x001fe4000ff1e0ff */
[----:B------:R-:W-:Y:S01]  /*1ef20*/  SEL R0, R3, R12, !P1 ;  /* 0x0000000c03007207 */ /* 0x000fe20004800000 */
[----:B--2---:R-:W-:Y:S01]  /*1ef30*/  IMAD R3, R11, UR16, RZ ;  /* 0x000000100b037c24 */ /* 0x004fe2000f8e02ff */
[----:B------:R-:W-:Y:S02]  /*1ef40*/  IADD3.X R12, PT, PT, RZ, UR11, RZ, P0, !PT ;  /* 0x0000000bff0c7c10 */ /* 0x000fe400087fe4ff */
[----:B------:R-:W-:Y:S01]  /*1ef50*/  SEL R32, R5, R13, !P1 ;  /* 0x0000000d05207207 */ /* 0x000fe20004800000 */
[----:B------:R-:W-:Y:S01]  /*1ef60*/  IMAD R3, R10, UR17, R3 ;  /* 0x000000110a037c24 */ /* 0x000fe2000f8e0203 */
[----:B------:R-:W-:Y:S01]  /*1ef70*/  ISETP.GE.U32.AND P0, PT, R0, 0x1, PT ;  /* 0x000000010000780c */ /* 0x000fe20003f06070 */
[----:B------:R-:W-:Y:S01]  /*1ef80*/  IMAD.WIDE.U32 R10, R10, UR16, RZ ;  /* 0x000000100a0a7c25 */ /* 0x000fe2000f8e00ff */
[----:B------:R-:W-:-:S02]  /*1ef90*/  IADD3 R8, P1, PT, R9, UR8, RZ ;  /* 0x0000000809087c10 */ /* 0x000fc4000ff3e0ff */
[----:B------:R-:W-:Y:S02]  /*1efa0*/  ISETP.GE.AND.EX P0, PT, R32, RZ, PT, P0 ;  /* 0x000000ff2000720c */ /* 0x000fe40003f06300 */
[----:B------:R-:W-:Y:S02]  /*1efb0*/  LEA R14, P4, R10, R15, 0x3 ;  /* 0x0000000f0a0e7211 */ /* 0x000fe400078818ff */
[----:B------:R-:W-:Y:S02]  /*1efc0*/  IADD3 R5, PT, PT, R11, R3, RZ ;  /* 0x000000030b057210 */ /* 0x000fe40007ffe0ff */
[----:B----4-:R-:W-:Y:S02]  /*1efd0*/  LEA R4, P3, R6, UR18, 0x3 ;  /* 0x0000001206047c11 */ /* 0x010fe4000f8618ff */
[----:B------:R-:W-:Y:S02]  /*1efe0*/  LEA.HI.X R15, R10, R12, R5, 0x3, P4 ;  /* 0x0000000c0a0f7211 */ /* 0x000fe400020f1c05 */
[----:B------:R-:W-:-:S02]  /*1eff0*/  CS2R R12, SRZ ;  /* 0x00000000000c7805 */ /* 0x000fc4000001ff00 */
[----:B------:R-:W-:Y:S02]  /*1f000*/  IADD3.X R9, PT, PT, RZ, UR9, RZ, P1, !PT ;  /* 0x00000009ff097c10 */ /* 0x000fe40008ffe4ff */
[----:B------:R-:W-:Y:S02]  /*1f010*/  IADD3.X R3, PT, PT, RZ, UR15, RZ, P2, !PT ;  /* 0x0000000fff037c10 */ /* 0x000fe400097fe4ff */
[----:B------:R-:W-:Y:S01]  /*1f020*/  LEA.HI.X R5, R6, UR19, R7, 0x3, P3 ;  /* 0x0000001306057c11 */ /* 0x000fe200098f1c07 */
[----:B-1----:R-:W-:Y:S06]  /*1f030*/  @!P0 BRA `(.L_x_3919) ;  /* 0x0000001000288947 */ /* 0x002fec0003800000 */
[----:B------:R-:W5:Y:S01]  /*1f040*/  LDG.E.64 R14, desc[UR6][R14.64] ;  /* 0x000000060e0e7981 */ /* 0x000f62000c1e1b00 */
[----:B------:R-:W-:Y:S01]  /*1f050*/  ISETP.GE.U32.AND P0, PT, R0, 0x8, PT ;  /* 0x000000080000780c */ /* 0x000fe20003f06070 */
[----:B------:R-:W-:Y:S01]  /*1f060*/  BSSY.RECONVERGENT B2, `(.L_x_3920) ;  /* 0x0000086000027945 */ /* 0x000fe20003800200 */
[----:B------:R-:W-:Y:S02]  /*1f070*/  MOV R6, R4 ;  /* 0x0000000400067202 */ /* 0x000fe40000000f00 */
[----:B------:R-:W-:Y:S02]  /*1f080*/  CS2R R12, SRZ ;  /* 0x00000000000c7805 */ /* 0x000fe4000001ff00 */
[----:B------:R-:W-:Y:S02]  /*1f090*/  ISETP.GE.U32.AND.EX P0, PT, R32, RZ, PT, P0 ;  /* 0x000000ff2000720c */ /* 0x000fe40003f06100 */
[----:B------:R-:W-:-:S11]  /*1f0a0*/  LOP3.LUT R4, R0, 0x7, RZ, 0xc0, !PT ;  /* 0x0000000700047812 */ /* 0x000fd600078ec0ff */
[----:B------:R-:W-:Y:S05]  /*1f0b0*/  @!P0 BRA `(.L_x_3921) ;  /* 0x0000000800008947 */ /* 0x000fea0003800000 */
[----:B------:R-:W-:Y:S01]  /*1f0c0*/  HFMA2 R13, -RZ, RZ, 0, 0 ;  /* 0x00000000ff0d7431 */ /* 0x000fe200000001ff */
[----:B------:R-:W-:Y:S01]  /*1f0d0*/  BSSY.RECONVERGENT B3, `(.L_x_3922) ;  /* 0x000007c000037945 */ /* 0x000fe20003800200 */
[----:B------:R-:W-:Y:S02]  /*1f0e0*/  MOV R11, R5 ;  /* 0x00000005000b7202 */ /* 0x000fe40000000f00 */
[----:B------:R-:W-:Y:S02]  /*1f0f0*/  LOP3.LUT R32, R32, 0x7fffffff, RZ, 0xc0, !PT ;  /* 0x7fffffff20207812 */ /* 0x000fe400078ec0ff */
[----:B------:R-:W-:Y:S02]  /*1f100*/  MOV R10, R6 ;  /* 0x00000006000a7202 */ /* 0x000fe40000000f00 */
[----:B------:R-:W-:-:S07]  /*1f110*/  LOP3.LUT R5, R0, 0xfffffff8, RZ, 0xc0, !PT ;  /* 0xfffffff800057812 */ /* 0x000fce00078ec0ff */
.L_x_3923:
        /* <DEDUP_REMOVED lines=13> */
[----:B----4-:R-:W-:Y:S01]  /*1f1f0*/  IMAD R27, R21, UR4, RZ ;  /* 0x00000004151b7c24 */ /* 0x010fe2000f8e02ff */
[----:B------:R-:W-:Y:S01]  /*1f200*/  IADD3 R7, PT, PT, R7, R25, RZ ;  /* 0x0000001907077210 */ /* 0x000fe20007ffe0ff */
[----:B------:R-:W-:-:S04]  /*1f210*/  IMAD.WIDE.U32 R24, R26, UR4, RZ ;  /* 0x000000041a187c25 */ /* 0x000fc8000f8e00ff */
[----:B------:R-:W-:Y:S01]  /*1f220*/  IMAD R21, R26, UR5, R17 ;  /* 0x000000051a157c24 */ /* 0x000fe2000f8e0211 */
[----:B------:R-:W-:Y:S01]  /*1f230*/  LEA.HI.X R17, R6, R3, R7, 0x3, P0 ;  /* 0x0000000306117211 */ /* 0x000fe200000f1c07 */
[----:B------:R-:W-:-:S03]  /*1f240*/  IMAD.WIDE.U32 R6, R20, UR4, RZ ;  /* 0x0000000414067c25 */ /* 0x000fc6000f8e00ff */
[----:B------:R-:W-:Y:S01]  /*1f250*/  IADD3 R21, PT, PT, R25, R21, RZ ;  /* 0x0000001519157210 */ /* 0x000fe20007ffe0ff */
[----:B------:R-:W-:Y:S01]  /*1f260*/  IMAD R27, R20, UR5, R27 ;  /* 0x00000005141b7c24 */ /* 0x000fe2000f8e021b */
[-C--:B------:R-:W-:Y:S01]  /*1f270*/  LEA R20, P0, R24, R2.reuse, 0x3 ;  /* 0x0000000218147211 */ /* 0x080fe200078018ff */
[----:B------:R-:W-:Y:S01]  /*1f280*/  IMAD R31, R31, UR4, RZ ;  /* 0x000000041f1f7c24 */ /* 0x000fe2000f8e02ff */
[-C--:B------:R-:W-:Y:S01]  /*1f290*/  LEA R26, P1, R6, R2.reuse, 0x3 ;  /* 0x00000002061a7211 */ /* 0x080fe200078218ff */
[----:B------:R-:W-:Y:S01]  /*1f2a0*/  IMAD R33, R35, UR4, RZ ;  /* 0x0000000423217c24 */ /* 0x000fe2000f8e02ff */
[----:B------:R-:W-:Y:S01]  /*1f2b0*/  LEA.HI.X R21, R24, R3, R21, 0x3, P0 ;  /* 0x0000000318157211 */ /* 0x000fe200000f1c15 */
[C---:B------:R-:W-:Y:S01]  /*1f2c0*/  IMAD.WIDE.U32 R24, R30.reuse, UR4, RZ ;  /* 0x000000041e187c25 */ /* 0x040fe2000f8e00ff */
[----:B------:R-:W-:Y:S01]  /*1f2d0*/  IADD3 R7, PT, PT, R7, R27, RZ ;  /* 0x0000001b07077210 */ /* 0x000fe20007ffe0ff */
[----:B------:R-:W2:Y:S02]  /*1f2e0*/  LDG.E.64 R16, desc[UR6][R16.64] ;  /* 0x0000000610107981 */ /* 0x000ea4000c1e1b00 */
[----:B------:R-:W-:Y:S01]  /*1f2f0*/  IMAD R31, R30, UR5, R31 ;  /* 0x000000051e1f7c24 */ /* 0x000fe2000f8e021f */
[----:B------:R-:W-:Y:S01]  /*1f300*/  LEA.HI.X R27, R6, R3, R7, 0x3, P1 ;  /* 0x00000003061b7211 */ /* 0x000fe200008f1c07 */
[----:B------:R-:W-:Y:S01]  /*1f310*/  IMAD.WIDE.U32 R6, R34, UR4, RZ ;  /* 0x0000000422067c25 */ /* 0x000fe2000f8e00ff */
[----:B------:R-:W-:Y:S01]  /*1f320*/  LEA R30, P0, R24, R2, 0x3 ;  /* 0x00000002181e7211 */ /* 0x000fe200078018ff */
[----:B------:R-:W3:Y:S01]  /*1f330*/  LDG.E.64 R20, desc[UR6][R20.64] ;  /* 0x0000000614147981 */ /* 0x000ee2000c1e1b00 */
[----:B------:R-:W-:Y:S01]  /*1f340*/  IADD3 R31, PT, PT, R25, R31, RZ ;  /* 0x0000001f191f7210 */ /* 0x000fe20007ffe0ff */
[----:B------:R-:W-:-:S02]  /*1f350*/  IMAD R25, R34, UR5, R33 ;  /* 0x0000000522197c24 */ /* 0x000fc4000f8e0221 */
[----:B------:R-:W4:Y:S03]  /*1f360*/  LDG.E.64 R26, desc[UR6][R26.64] ;  /* 0x000000061a1a7981 */ /* 0x000f26000c1e1b00 */
[----:B------:R-:W-:Y:S01]  /*1f370*/  IADD3 R25, PT, PT, R7, R25, RZ ;  /* 0x0000001907197210 */ /* 0x000fe20007ffe0ff */
[----:B------:R-:W-:Y:S01]  /*1f380*/  IMAD R7, R29, UR4, RZ ;  /* 0x000000041d077c24 */ /* 0x000fe2000f8e02ff */
[-C--:B------:R-:W-:Y:S01]  /*1f390*/  LEA.HI.X R31, R24, R3.reuse, R31, 0x3, P0 ;  /* 0x00000003181f7211 */ /* 0x080fe200000f1c1f */
[----:B------:R-:W-:Y:S01]  /*1f3a0*/  IMAD R33, R23, UR4, RZ ;  /* 0x0000000417217c24 */ /* 0x000fe2000f8e02ff */
        /* <DEDUP_REMOVED lines=78> */
[----:B------:R-:W-:Y:S05]  /*1f890*/  BSYNC.RECONVERGENT B3 ;  /* 0x0000000000037941 */ /* 0x000fea0003800200 */
.L_x_3922:
[----:B------:R-:W-:Y:S02]  /*1f8a0*/  MOV R6, R10 ;  /* 0x0000000a00067202 */ /* 0x000fe40000000f00 */
[----:B------:R-:W-:-:S07]  /*1f8b0*/  MOV R5, R11 ;  /* 0x0000000b00057202 */ /* 0x000fce0000000f00 */
.L_x_3921:
[----:B------:R-:W-:Y:S05]  /*1f8c0*/  BSYNC.RECONVERGENT B2 ;  /* 0x0000000000027941 */ /* 0x000fea0003800200 */
.L_x_3920:
        /* <DEDUP_REMOVED lines=15> */
[----:B------:R1:W4:Y:S01]  /*1f9c0*/  LDG.E.64 R10, desc[UR6][R4.64+0x18] ;  /* 0x00001806040a7981 */ /* 0x000322000c1e1b00 */
[----:B0-----:R-:W-:-:S02]  /*1f9d0*/  IMAD R19, R19, UR8, RZ ;  /* 0x0000000813137c24 */ /* 0x001fc4000f8e02ff */
[----:B------:R-:W-:-:S04]  /*1f9e0*/  IMAD.WIDE.U32 R22, R18, UR8, RZ ;  /* 0x0000000812167c25 */ /* 0x000fc8000f8e00ff */
[----:B--2---:R-:W-:Y:S01]  /*1f9f0*/  IMAD R17, R17, UR8, RZ ;  /* 0x0000000811117c24 */ /* 0x004fe2000f8e02ff */
[----:B------:R-:W-:Y:S01]  /*1fa00*/  LEA R26, P1, R22, R2, 0x3 ;  /* 0x00000002161a7211 */ /* 0x000fe200078218ff */
[----:B------:R-:W-:Y:S02]  /*1fa10*/  IMAD R19, R18, UR9, R19 ;  /* 0x0000000912137c24 */ /* 0x000fe4000f8e0213 */
[----:B------:R-:W-:-:S04]  /*1fa20*/  IMAD.WIDE.U32 R24, R16, UR8, RZ ;  /* 0x0000000810187c25 */ /* 0x000fc8000f8e00ff */
[----:B------:R-:W-:Y:S01]  /*1fa30*/  IMAD R27, R16, UR9, R17 ;  /* 0x00000009101b7c24 */ /* 0x000fe2000f8e0211 */
[----:B------:R-:W-:Y:S01]  /*1fa40*/  IADD3 R17, PT, PT, R23, R19, RZ ;  /* 0x0000001317117210 */ /* 0x000fe20007ffe0ff */
[----:B---3--:R-:W-:Y:S01]  /*1fa50*/  IMAD R21, R21, UR8, RZ ;  /* 0x0000000815157c24 */ /* 0x008fe2000f8e02ff */
[-C--:B------:R-:W-:Y:S01]  /*1fa60*/  LEA R16, P2, R24, R2.reuse, 0x3 ;  /* 0x0000000218107211 */ /* 0x080fe200078418ff */
[----:B------:R-:W-:Y:S01]  /*1fa70*/  IMAD.WIDE.U32 R18, R20, UR8, RZ ;  /* 0x0000000814127c25 */ /* 0x000fe2000f8e00ff */
[----:B-1----:R-:W-:Y:S02]  /*1fa80*/  IADD3 R4, PT, PT, R25, R27, RZ ;  /* 0x0000001b19047210 */ /* 0x002fe40007ffe0ff */
[-C--:B------:R-:W-:Y:S01]  /*1fa90*/  LEA.HI.X R27, R22, R3.reuse, R17, 0x3, P1 ;  /* 0x00000003161b7211 */ /* 0x080fe200008f1c11 */
[----:B------:R-:W-:Y:S01]  /*1faa0*/  IMAD R23, R20, UR9, R21 ;  /* 0x0000000914177c24 */ /* 0x000fe2000f8e0215 */
[----:B------:R-:W-:Y:S01]  /*1fab0*/  LEA.HI.X R17, R24, R3, R4, 0x3, P2 ;  /* 0x0000000318117211 */ /* 0x000fe200010f1c04 */
[----:B----4-:R-:W-:Y:S01]  /*1fac0*/  IMAD R11, R11, UR8, RZ ;  /* 0x000000080b0b7c24 */ /* 0x010fe2000f8e02ff */
[----:B------:R-:W-:Y:S01]  /*1fad0*/  LEA R24, P1, R18, R2, 0x3 ;  /* 0x0000000212187211 */ /* 0x000fe200078218ff */
[----:B------:R-:W2:Y:S01]  /*1fae0*/  LDG.E.64 R20, desc[UR6][R26.64] ;  /* 0x000000061a147981 */ /* 0x000ea2000c1e1b00 */
[----:B------:R-:W-:Y:S01]  /*1faf0*/  IADD3 R4, PT, PT, R19, R23, RZ ;  /* 0x0000001713047210 */ /* 0x000fe20007ffe0ff */
[----:B------:R-:W-:-:S02]  /*1fb00*/  IMAD.WIDE.U32 R22, R10, UR8, RZ ;  /* 0x000000080a167c25 */ /* 0x000fc4000f8e00ff */
[----:B------:R-:W3:Y:S01]  /*1fb10*/  LDG.E.64 R16, desc[UR6][R16.64] ;  /* 0x0000000610107981 */ /* 0x000ee2000c1e1b00 */
[----:B------:R-:W-:Y:S01]  /*1fb20*/  LEA.HI.X R25, R18, R3, R4, 0x3, P1 ;  /* 0x0000000312197211 */ /* 0x000fe200008f1c04 */
[----:B------:R-:W-:Y:S01]  /*1fb30*/  IMAD R11, R10, UR9, R11 ;  /* 0x000000090a0b7c24 */ /* 0x000fe2000f8e020b */
[----:B------:R-:W-:-:S04]  /*1fb40*/  LEA R18, P1, R22, R2, 0x3 ;  /* 0x0000000216127211 */ /* 0x000fc800078218ff */
        /* <DEDUP_REMOVED lines=17> */
[----:B------:R-:W-:Y:S02]  /*1fc60*/  FMUL.FTZ R16, R14, R11 ;  /* 0x0000000b0e107220 */ /* 0x000fe40000410000 */
[----:B------:R-:W-:Y:S01]  /*1fc70*/  FADD.FTZ R4, R4, R13 ;  /* 0x0000000d04047221 */ /* 0x000fe20000010000 */
[----:B------:R-:W-:Y:S01]  /*1fc80*/  FADD.FTZ R12, R23, R12 ;  /* 0x0000000c170c7221 */ /* 0x000fe20000010000 */
[CC--:B------:R-:W-:Y:S01]  /*1fc90*/  FFMA.FTZ R17, R14.reuse, R10.reuse, -R17 ;  /* 0x0000000a0e117223 */ /* 0x0c0fe20000010811 */
        /* <DEDUP_REMOVED lines=9> */
.L_x_3925:
[----:B------:R-:W-:Y:S05]  /*1fd30*/  BSYNC.RECONVERGENT B2 ;  /* 0x0000000000027941 */ /* 0x000fea0003800200 */
.L_x_3924:
        /* <DEDUP_REMOVED lines=14> */
[----:B--2---:R-:W-:Y:S02]  /*1fe20*/  IMAD R17, R19, UR8, RZ ;  /* 0x0000000813117c24 */ /* 0x004fe4000f8e02ff */
[----:B------:R-:W-:Y:S01]  /*1fe30*/  IMAD R7, R16, UR9, R7 ;  /* 0x0000000910077c24 */ /* 0x000fe2000f8e0207 */
[----:B------:R-:W-:Y:S01]  /*1fe40*/  LEA R16, P0, R10, R2, 0x3 ;  /* 0x000000020a107211 */ /* 0x000fe200078018ff */
[----:B------:R-:W-:-:S03]  /*1fe50*/  IMAD.WIDE.U32 R20, R18, UR8, RZ ;  /* 0x0000000812147c25 */ /* 0x000fc6000f8e00ff */
[----:B------:R-:W-:Y:S01]  /*1fe60*/  IADD3 R7, PT, PT, R11, R7, RZ ;  /* 0x000000070b077210 */ /* 0x000fe20007ffe0ff */
[----:B------:R-:W-:Y:S01]  /*1fe70*/  IMAD R17, R18, UR9, R17 ;  /* 0x0000000912117c24 */ /* 0x000fe2000f8e0211 */
[----:B------:R-:W-:-:S04]  /*1fe80*/  LEA R18, P2, R20, R2, 0x3 ;  /* 0x0000000214127211 */ /* 0x000fc800078418ff */
        /* <DEDUP_REMOVED lines=19> */
.L_x_3927:
[----:B------:R-:W-:Y:S05]  /*1ffc0*/  BSYNC.RECONVERGENT B2 ;  /* 0x0000000000027941 */ /* 0x000fea0003800200 */
.L_x_3926:
        /* <DEDUP_REMOVED lines=17> */
.L_x_3919:
[----:B------:R-:W-:Y:S05]  /*200e0*/  BSYNC.RECONVERGENT B1 ;  /* 0x0000000000017941 */ /* 0x000fea0003800200 */
.L_x_3918:
[----:B------:R-:W-:Y:S01]  /*200f0*/  STG.E.64 desc[UR6][R8.64], R12 ;  /* 0x0000000c08007986 */ /* 0x000fe2000c101b06 */
[----:B------:R-:W-:Y:S05]  /*20100*/  EXIT ;  /* 0x000000000000794d */ /* 0x000fea0003800000 */
.L_x_3928:
        /* <DEDUP_REMOVED lines=15> */
.L_x_17247:


//--------------------- .text._ZN2at6native73_GLOBAL__N__c8866d80_35_SparseBinaryOpIntersectionKernel_cu_7dd49032_323712apply_kernelILi128ELi8EZNS1_29binary_op_intersection_kernelINS1_5MulOpEN3c107complexIdEElEEvRNS_14TensorIteratorEllRKNS_6TensorEbEUliE_EEviT1_ --------------------------
	.section	.text._ZN2at6native73_GLOBAL__N__c8866d80_35_SparseBinaryOpIntersectionKernel_cu_7dd49032_323712apply_kernelILi128ELi8EZNS1_29binary_op_intersection_kernelINS1_5MulOpEN3c107complexIdEElEEvRNS_14TensorIteratorEllRKNS_6TensorEbEUliE_EEviT1_,"ax",@progbits
	.align	128
.text._ZN2at6native73_GLOBAL__N__c8866d80_35_SparseBinaryOpIntersectionKernel_cu_7dd49032_323712apply_kernelILi128ELi8EZNS1_29binary_op_intersection_kernelINS1_5MulOpEN3c107complexIdEElEEvRNS_14TensorIteratorEllRKNS_6TensorEbEUliE_EEviT1_:
        .type           _ZN2at6native73_GLOBAL__N__c8866d80_35_SparseBinaryOpIntersectionKernel_cu_7dd49032_323712apply_kernelILi128ELi8EZNS1_29binary_op_intersection_kernelINS1_5MulOpEN3c107complexIdEElEEvRNS_14TensorIteratorEllRKNS_6TensorEbEUliE_EEviT1_,@function
        .size           _ZN2at6native73_GLOBAL__N__c8866d80_35_SparseBinaryOpIntersectionKernel_cu_7dd49032_323712apply_kernelILi128ELi8EZNS1_29binary_op_intersection_kernelINS1_5MulOpEN3c107complexIdEElEEvRNS_14TensorIteratorEllRKNS_6TensorEbEUliE_EEviT1_,(.L_x_17248 - _ZN2at6native73_GLOBAL__N__c8866d80_35_SparseBinaryOpIntersectionKernel_cu_7dd49032_323712apply_kernelILi128ELi8EZNS1_29binary_op_intersection_kernelINS1_5MulOpEN3c107complexIdEElEEvRNS_14TensorIteratorEllRKNS_6TensorEbEUliE_EEviT1_)
        .other          _ZN2at6native73_GLOBAL__N__c8866d80_35_SparseBinaryOpIntersectionKernel_cu_7dd49032_323712apply_kernelILi128ELi8EZNS1_29binary_op_intersection_kernelINS1_5MulOpEN3c107complexIdEElEEvRNS_14TensorIteratorEllRKNS_6TensorEbEUliE_EEviT1_,@"STO_CUDA_ENTRY STV_DEFAULT"
_ZN2at6native73_GLOBAL__N__c8866d80_35_SparseBinaryOpIntersectionKernel_cu_7dd49032_323712apply_kernelILi128ELi8EZNS1_29binary_op_intersection_kernelINS1_5MulOpEN3c107complexIdEElEEvRNS_14TensorIteratorEllRKNS_6TensorEbEUliE_EEviT1_:
        /* <DEDUP_REMOVED lines=50> */
[----:B------:R-:W5:Y:S07]  /*0320*/  LDG.E.128 R4, desc[UR6][R4.64] ;  /* 0x0000000604047981 */ /* 0x000f6e000c1e1d00 */
[----:B------:R-:W2:Y:S01]  /*0330*/  LDC.64 R24, c[0x0][0x748] ;  /* 0x0001d200ff187b82 */ /* 0x000ea20000000a00 */
[----:B-1----:R-:W2:Y:S01]  /*0340*/  LDG.E.64 R12, desc[UR6][R12.64] ;  /* 0x000000060c0c7981 */ /* 0x002ea2000c1e1b00 */
[----:B------:R-:W-:-:S04]  /*0350*/  ISETP.GE.U32.AND P0, PT, R0, 0x8, PT ;  /* 0x000000080000780c */ /* 0x000fc80003f06070 */
[----:B------:R-:W-:Y:S02]  /*0360*/  ISETP.GE.U32.AND.EX P0, PT, R48, RZ, PT, P0 ;  /* 0x000000ff3000720c */ /* 0x000fe40003f06100 */
[----:B------:R-:W-:Y:S02]  /*0370*/  CS2R R10, SRZ ;  /* 0x00000000000a7805 */ /* 0x000fe4000001ff00 */
[----:B------:R-:W-:Y:S02]  /*0380*/  LOP3.LUT R2, R0, 0x7, RZ, 0xc0, !PT ;  /* 0x0000000700027812 */ /* 0x000fe400078ec0ff */
[----:B------:R-:W-:Y:S02]  /*0390*/  CS2R R8, SRZ ;  /* 0x0000000000087805 */ /* 0x000fe4000001ff00 */
[----:B--2---:R-:W-:-:S04]  /*03a0*/  LEA R24, P1, R12, R24, 0x3 ;  /* 0x000000180c187211 */ /* 0x004fc800078218ff */
[----:B------:R-:W-:Y:S01]  /*03b0*/  LEA.HI.X R25, R12, R25, R13, 0x3, P1 ;  /* 0x000000190c197211 */ /* 0x000fe200008f1c0d */
[----:B------:R-:W-:Y:S08]  /*03c0*/  @!P0 BRA `(.L_x_3934) ;  /* 0x0000001000e88947 */ /* 0x000ff00003800000 */
[----:B------:R-:W1:Y:S01]  /*03d0*/  LDC.64 R46, c[0x0][0x728] ;  /* 0x0001ca00ff2e7b82 */ /* 0x000e620000000a00 */
[----:B------:R-:W-:Y:S02]  /*03e0*/  LOP3.LUT R48, R48, 0x7fffffff, RZ, 0xc0, !PT ;  /* 0x7fffffff30307812 */ /* 0x000fe400078ec0ff */
[----:B------:R-:W-:Y:S02]  /*03f0*/  CS2R R10, SRZ ;  /* 0x00000000000a7805 */ /* 0x000fe4000001ff00 */
[----:B------:R-:W-:Y:S01]  /*0400*/  LOP3.LUT R49, R0, 0xfffffff8, RZ, 0xc0, !PT ;  /* 0xfffffff800317812 */ /* 0x000fe200078ec0ff */
[----:B------:R-:W2:Y:S01]  /*0410*/  LDCU.64 UR28, c[0x0][0x758] ;  /* 0x0000eb00ff1c77ac */ /* 0x000ea20008000a00 */
[----:B------:R-:W-:-:S05]  /*0420*/  NOP ;  /* 0x0000000000007918 */ /* 0x000fca0000000000 */
.L_x_3935:
        /* <DEDUP_REMOVED lines=12> */
[----:B------:R-:W-:Y:S02]  /*04f0*/  IMAD R13, R12, UR29, R13 ;  /* 0x0000001d0c0d7c24 */ /* 0x000fe4000f8e020d */
[----:B---3--:R-:W-:Y:S02]  /*0500*/  IMAD R23, R23, UR28, RZ ;  /* 0x0000001c17177c24 */ /* 0x008fe4000f8e02ff */
[----:B----4-:R-:W-:Y:S01]  /*0510*/  IMAD R19, R19, UR28, RZ ;  /* 0x0000001c13137c24 */ /* 0x010fe2000f8e02ff */
[----:B------:R-:W-:Y:S01]  /*0520*/  IADD3 R13, PT, PT, R27, R13, RZ ;  /* 0x0000000d1b0d7210 */ /* 0x000fe20007ffe0ff */
[----:B------:R-:W-:Y:S01]  /*0530*/  IMAD R27, R22, UR29, R23 ;  /* 0x0000001d161b7c24 */ /* 0x000fe2000f8e0217 */
[----:B-1----:R-:W-:Y:S01]  /*0540*/  LEA R12, P0, R26, R46, 0x4 ;  /* 0x0000002e1a0c7211 */ /* 0x002fe200078020ff */
[----:B------:R-:W-:-:S04]  /*0550*/  IMAD.WIDE.U32 R22, R22, UR28, RZ ;  /* 0x0000001c16167c25 */ /* 0x000fc8000f8e00ff */
[----:B------:R-:W-:Y:S02]  /*0560*/  IMAD R21, R21, UR28, RZ ;  /* 0x0000001c15157c24 */ /* 0x000fe4000f8e02ff */
[----:B------:R-:W-:-:S04]  /*0570*/  IMAD.WIDE.U32 R32, R18, UR28, RZ ;  /* 0x0000001c12207c25 */ /* 0x000fc8000f8e00ff */
[----:B------:R-:W-:Y:S01]  /*0580*/  IMAD R35, R18, UR29, R19 ;  /* 0x0000001d12237c24 */ /* 0x000fe2000f8e0213 */
[----:B------:R-:W-:Y:S01]  /*0590*/  LEA.HI.X R13, R26, R47, R13, 0x4, P0 ;  /* 0x0000002f1a0d7211 */ /* 0x000fe200000f240d */
[----:B------:R-:W-:Y:S01]  /*05a0*/  IMAD.WIDE.U32 R30, R20, UR28, RZ ;  /* 0x0000001c141e7c25 */ /* 0x000fe2000f8e00ff */
[----:B------:R-:W-:Y:S02]  /*05b0*/  IADD3 R19, PT, PT, R23, R27, RZ ;  /* 0x0000001b17137210 */ /* 0x000fe40007ffe0ff */
[-C--:B------:R-:W-:Y:S01]  /*05c0*/  LEA R18, P0, R22, R46.reuse, 0x4 ;  /* 0x0000002e16127211 */ /* 0x080fe200078020ff */
[----:B------:R-:W-:Y:S01]  /*05d0*/  IMAD R21, R20, UR29, R21 ;  /* 0x0000001d14157c24 */ /* 0x000fe2000f8e0215 */
[----:B------:R-:W-:Y:S01]  /*05e0*/  LEA R26, P2, R32, R46, 0x4 ;  /* 0x0000002e201a7211 */ /* 0x000fe200078420ff */
[----:B------:R-:W-:Y:S01]  /*05f0*/  IMAD R15, R15, UR28, RZ ;  /* 0x0000001c0f0f7c24 */ /* 0x000fe2000f8e02ff */
[----:B------:R-:W-:Y:S02]  /*0600*/  IADD3 R23, PT, PT, R33, R35, RZ ;  /* 0x0000002321177210 */ /* 0x000fe40007ffe0ff */
[----:B------:R-:W-:Y:S01]  /*0610*/  IADD3 R21, PT, PT, R31, R21, RZ ;  /* 0x000000151f157210 */ /* 0x000fe20007ffe0ff */
[----:B------:R-:W-:Y:S01]  /*0620*/  IMAD R31, R14, UR29, R15 ;  /* 0x0000001d0e1f7c24 */ /* 0x000fe2000f8e020f */
[----:B------:R-:W-:-:S02]  /*0630*/  LEA.HI.X R19, R22, R47, R19, 0x4, P0 ;  /* 0x0000002f16137211 */ /* 0x000fc400000f2413 */
[-C--:B------:R-:W-:Y:S01]  /*0640*/  LEA.HI.X R27, R32, R47.reuse, R23, 0x4, P2 ;  /* 0x0000002f201b7211 */ /* 0x080fe200010f2417 */
[----:B------:R-:W-:Y:S01]  /*0650*/  IMAD.WIDE.U32 R22, R14, UR28, RZ ;  /* 0x0000001c0e167c25 */ /* 0x000fe2000f8e00ff */
[CC--:B------:R-:W-:Y:S01]  /*0660*/  LEA R20, P1, R30.reuse, R46.reuse, 0x4 ;  /* 0x0000002e1e147211 */ /* 0x0c0fe200078220ff */
[----:B------:R-:W2:Y:S02]  /*0670*/  LDG.E.128 R12, desc[UR6][R12.64] ;  /* 0x000000060c0c7981 */ /* 0x000ea4000c1e1d00 */
[----:B------:R-:W-:Y:S01]  /*0680*/  IMAD R17, R17, UR28, RZ ;  /* 0x0000001c11117c24 */ /* 0x000fe2000f8e02ff */
[----:B------:R-:W-:Y:S01]  /*0690*/  LEA.HI.X R21, R30, R47, R21, 0x4, P1 ;  /* 0x0000002f1e157211 */ /* 0x000fe200008f2415 */
[----:B------:R-:W-:Y:S01]  /*06a0*/  IMAD.WIDE.U32 R34, R16, UR28, RZ ;  /* 0x0000001c10227c25 */ /* 0x000fe2000f8e00ff */
[----:B------:R-:W-:Y:S02]  /*06b0*/  LEA R30, P0, R22, R46, 0x4 ;  /* 0x0000002e161e7211 */ /* 0x000fe400078020ff */
[----:B------:R-:W-:Y:S01]  /*06c0*/  IADD3 R23, PT, PT, R23, R31, RZ ;  /* 0x0000001f17177210 */ /* 0x000fe20007ffe0ff */
[----:B------:R-:W-:-:S02]  /*06d0*/  IMAD R33, R16, UR29, R17 ;  /* 0x0000001d10217c24 */ /* 0x000fc4000f8e0211 */
[----:B------:R-:W-:Y:S01]  /*06e0*/  IMAD R25, R25, UR28, RZ ;  /* 0x0000001c19197c24 */ /* 0x000fe2000f8e02ff */
[----:B------:R-:W-:Y:S01]  /*06f0*/  LEA.HI.X R31, R22, R47, R23, 0x4, P0 ;  /* 0x0000002f161f7211 */ /* 0x000fe200000f2417 */
[----:B------:R-:W-:Y:S01]  /*0700*/  IMAD R37, R29, UR28, RZ ;  /* 0x0000001c1d257c24 */ /* 0x000fe2000f8e02ff */
[----:B------:R-:W-:Y:S01]  /*0710*/  LEA R32, P0, R34, R46, 0x4 ;  /* 0x0000002e22207211 */ /* 0x000fe200078020ff */
[----:B------:R-:W3:Y:S01]  /*0720*/  LDG.E.128 R16, desc[UR6][R18.64] ;  /* 0x0000000612107981 */ /* 0x000ee2000c1e1d00 */
[----:B------:R-:W-:Y:S01]  /*0730*/  IADD3 R33, PT, PT, R35, R33, RZ ;  /* 0x0000002123217210 */ /* 0x000fe20007ffe0ff */
[----:B------:R-:W-:Y:S02]  /*0740*/  IMAD R29, R24, UR29, R25 ;  /* 0x0000001d181d7c24 */ /* 0x000fe4000f8e0219 */
[----:B------:R-:W4:Y:S01]  /*0750*/  LDG.E.128 R20, desc[UR6][R20.64] ;  /* 0x0000000614147981 */ /* 0x000f22000c1e1d00 */
[----:B------:R-:W-:Y:S01]  /*0760*/  LEA.HI.X R33, R34, R47, R33, 0x4, P0 ;  /* 0x0000002f22217211 */ /* 0x000fe200000f2421 */
[----:B------:R-:W-:-:S02]  /*0770*/  IMAD.WIDE.U32 R34, R24, UR28, RZ ;  /* 0x0000001c18227c25 */ /* 0x000fc4000f8e00ff */
[----:B------:R-:W4:Y:S02]  /*0780*/  LDG.E.128 R24, desc[UR6][R26.64] ;  /* 0x000000061a187981 */ /* 0x000f24000c1e1d00 */
[----:B------:R-:W-:Y:S01]  /*0790*/  IMAD R41, R28, UR29, R37 ;  /* 0x0000001d1c297c24 */ /* 0x000fe2000f8e0225 */
[-C--:B------:R-:W-:Y:S01]  /*07a0*/  LEA R38, P0, R34, R46.reuse, 0x4 ;  /* 0x0000002e22267211 */ /* 0x080fe200078020ff */
[----:B------:R-:W-:Y:S01]  /*07b0*/  IMAD.WIDE.U32 R36, R28, UR28, RZ ;  /* 0x0000001c1c247c25 */ /* 0x000fe2000f8e00ff */
[----:B------:R-:W-:Y:S02]  /*07c0*/  IADD3 R35, PT, PT, R35, R29, RZ ;  /* 0x0000001d23237210 */ /* 0x000fe40007ffe0ff */
[----:B------:R-:W4:Y:S02]  /*07d0*/  LDG.E.128 R28, desc[UR6][R30.64] ;  /* 0x000000061e1c7981 */ /* 0x000f24000c1e1d00 */
[----:B------:R-:W-:Y:S02]  /*07e0*/  LEA.HI.X R39, R34, R47, R35, 0x4, P0 ;  /* 0x0000002f22277211 */ /* 0x000fe400000f2423 */
[----:B------:R-:W-:Y:S01]  /*07f0*/  LEA R40, P0, R36, R46, 0x4 ;  /* 0x0000002e24287211 */ /* 0x000fe200078020ff */
[----:B------:R-:W4:Y:S01]  /*0800*/  LDG.E.128 R32, desc[UR6][R32.64] ;  /* 0x0000000620207981 */ /* 0x000f22000c1e1d00 */
[----:B------:R-:W-:-:S04]  /*0810*/  IADD3 R37, PT, PT, R37, R41, RZ ;  /* 0x0000002925257210 */ /* 0x000fc80007ffe0ff */
[----:B------:R-:W-:Y:S02]  /*0820*/  LEA.HI.X R41, R36, R47, R37, 0x4, P0 ;  /* 0x0000002f24297211 */ /* 0x000fe400000f2425 */
[----:B------:R-:W4:Y:S04]  /*0830*/  LDG.E.128 R36, desc[UR6][R38.64] ;  /* 0x0000000626247981 */ /* 0x000f28000c1e1d00 */
[----:B------:R-:W4:Y:S01]  /*0840*/  LDG.E.128 R40, desc[UR6][R40.64] ;  /* 0x0000000628287981 */ /* 0x000f22000c1e1d00 */
[----:B------:R-:W-:-:S04]  /*0850*/  IADD3 R49, P0, PT, R49, -0x8, RZ ;  /* 0xfffffff831317810 */ /* 0x000fc80007f1e0ff */
[----:B------:R-:W-:Y:S02]  /*0860*/  IADD3.X R48, PT, PT, R48, -0x1, RZ, P0, !PT ;  /* 0xffffffff30307810 */ /* 0x000fe400007fe4ff */
[----:B------:R-:W-:-:S04]  /*0870*/  ISETP.NE.U32.AND P0, PT, R49, RZ, PT ;  /* 0x000000ff3100720c */ /* 0x000fc80003f05070 */
[----:B------:R-:W-:Y:S01]  /*0880*/  ISETP.NE.AND.EX P0, PT, R48, RZ, PT, P0 ;  /* 0x000000ff3000720c */ /* 0x000fe20003f05300 */
[----:B--2--5:R-:W-:-:S15]  /*0890*/  DMUL R50, R6, R14 ;  /* 0x0000000e06327228 */ /* 0x024fde0000000000 */
[----:B------:R-:W-:-:S15]  /*08a0*/  NOP ;  /* 0x0000000000007918 */ /* 0x000fde0000000000 */
[----:B------:R-:W-:-:S15]  /*08b0*/  NOP ;  /* 0x0000000000007918 */ /* 0x000fde0000000000 */
[----:B------:R-:W-:-:S15]  /*08c0*/  NOP ;  /* 0x0000000000007918 */ /* 0x000fde0000000000 */
[----:B------:R-:W-:-:S04]  /*08d0*/  NOP ;  /* 0x0000000000007918 */ /* 0x000fc80000000000 */
[----:B------:R-:W1:-:S15]  /*08e0*/  DMUL R14, R4, R14 ;  /* 0x0000000e040e7228 */ /* 0x000e5e0000000000 */
[----:B------:R-:W-:-:S15]  /*08f0*/  NOP ;  /* 0x0000000000007918 */ /* 0x000fde0000000000 */
[----:B------:R-:W-:-:S15]  /*0900*/  NOP ;  /* 0x0000000000007918 */ /* 0x000fde0000000000 */
[----:B------:R-:W-:-:S15]  /*0910*/  NOP ;  /* 0x0000000000007918 */ /* 0x000fde0000000000 */
[----:B------:R-:W-:-:S04]  /*0920*/  NOP ;  /* 0x0000000000007918 */ /* 0x000fc80000000000 */
[----:B-1----:R-:W1:-:S15]  /*0930*/  DFMA R14, R6, R12, R14 ;  /* 0x0000000c060e722b */ /* 0x002e5e000000000e */
[----:B------:R-:W-:-:S15]  /*0940*/  NOP ;  /* 0x0000000000007918 */ /* 0x000fde0000000000 */
[----:B------:R-:W-:-:S15]  /*0950*/  NOP ;  /* 0x0000000000007918 */ /* 0x000fde0000000000 */
[----:B------:R-:W-:-:S15]  /*0960*/  NOP ;  /* 0x0000000000007918 */ /* 0x000fde0000000000 */
[----:B------:R-:W-:-:S04]  /*0970*/  NOP ;  /* 0x0000000000007918 */ /* 0x000fc80000000000 */
[----:B-1----:R-:W-:-:S15]  /*0980*/  DADD R14, R14, R10 ;  /* 0x000000000e0e7229 */ /* 0x002fde000000000a */
[----:B------:R-:W-:-:S15]  /*0990*/  NOP ;  /* 0x0000000000007918 */ /* 0x000fde0000000000 */
[----:B------:R-:W-:-:S15]  /*09a0*/  NOP ;  /* 0x0000000000007918 */ /* 0x000fde0000000000 */
[----:B------:R-:W-:-:S15]  /*09b0*/  NOP ;  /* 0x0000000000007918 */ /* 0x000fde0000000000 */
[----:B------:R-:W-:-:S04]  /*09c0*/  NOP ;  /* 0x0000000000007918 */ /* 0x000fc80000000000 */
[----:B------:R-:W1:-:S15]  /*09d0*/  DFMA R50, R4, R12, -R50 ;  /* 0x0000000c0432722b */ /* 0x000e5e0000000832 */
[----:B------:R-:W-:-:S15]  /*09e0*/  NOP ;  /* 0x0000000000007918 */ /* 0x000fde0000000000 */
[----:B------:R-:W-:-:S15]  /*09f0*/  NOP ;  /* 0x0000000000007918 */ /* 0x000fde0000000000 */
[----:B------:R-:W-:-:S15]  /*0a00*/  NOP ;  /* 0x0000000000007918 */ /* 0x000fde0000000000 */
[----:B------:R-:W-:-:S04]  /*0a10*/  NOP ;  /* 0x0000000000007918 */ /* 0x000fc80000000000 */
[----:B---3--:R-:W2:-:S15]  /*0a20*/  DMUL R10, R6, R18 ;  /* 0x00000012060a7228 */ /* 0x008e9e0000000000 */
        /* <DEDUP_REMOVED lines=9> */
[----:B--2---:R-:W1:-:S15]  /*0ac0*/  DFMA R10, R4, R16, -R10 ;  /* 0x00000010040a722b */ /* 0x004e5e000000080a */
        /* <DEDUP_REMOVED lines=9> */
[----:B----4-:R-:W1:-:S15]  /*0b60*/  DMUL R10, R6, R22 ;  /* 0x00000016060a7228 */ /* 0x010e5e0000000000 */
[----:B------:R-:W-:-:S15]  /*0b70*/  NOP ;  /* 0x0000000000007918 */ /* 0x000fde0000000000 */
[----:B------:R-:W-:-:S15]  /*0b80*/  NOP ;  /* 0x0000000000007918 */ /* 0x000fde0000000000 */
[----:B------:R-:W-:-:S15]  /*0b90*/  NOP ;  /* 0x0000000000007918 */ /* 0x000fde0000000000 */
[----:B------:R-:W-:-:S04]  /*0ba0*/  NOP ;  /* 0x0000000000007918 */ /* 0x000fc80000000000 */
[----:B-1----:R-:W1:-:S15]  /*0bb0*/  DFMA R10, R4, R20, -R10 ;  /* 0x00000014040a722b */ /* 0x002e5e000000080a */
        /* <DEDUP_REMOVED lines=44> */
[----:B------:R-:W2:-:S15]  /*0e80*/  DMUL R18, R4, R18 ;  /* 0x0000001204127228 */ /* 0x000e9e0000000000 */
        /* <DEDUP_REMOVED lines=9> */
[----:B--2---:R-:W2:-:S15]  /*0f20*/  DFMA R18, R6, R16, R18 ;  /* 0x000000100612722b */ /* 0x004e9e0000000012 */
[----:B------:R-:W-:-:S15]  /*0f30*/  NOP ;  /* 0x0000000000007918 */ /* 0x000fde0000000000 */
[----:B------:R-:W-:-:S15]  /*0f40*/  NOP ;  /* 0x0000000000007918 */ /* 0x000fde0000000000 */
[----:B------:R-:W-:-:S15]  /*0f50*/  NOP ;  /* 0x0000000000007918 */ /* 0x000fde0000000000 */
[----:B------:R-:W-:-:S04]  /*0f60*/  NOP ;  /* 0x0000000000007918 */ /* 0x000fc80000000000 */
[----:B------:R-:W3:-:S15]  /*0f70*/  DMUL R22, R4, R22 ;  /* 0x0000001604167228 */ /* 0x000ede0000000000 */
        /* <DEDUP_REMOVED lines=9> */
[----:B--2---:R-:W-:-:S15]  /*1010*/  DADD R14, R14, R18 ;  /* 0x000000000e0e7229 */ /* 0x004fde0000000012 */
[----:B------:R-:W-:-:S15]  /*1020*/  NOP ;  /* 0x0000000000007918 */ /* 0x000fde0000000000 */
[----:B------:R-:W-:-:S15]  /*1030*/  NOP ;  /* 0x0000000000007918 */ /* 0x000fde0000000000 */
[----:B------:R-:W-:-:S15]  /*1040*/  NOP ;  /* 0x0000000000007918 */ /* 0x000fde0000000000 */
[----:B------:R-:W-:-:S04]  /*1050*/  NOP ;  /* 0x0000000000007918 */ /* 0x000fc80000000000 */
[----:B---3--:R-:W1:-:S15]  /*1060*/  DFMA R22, R6, R20, R22 ;  /* 0x000000140616722b */ /* 0x008e5e0000000016 */
        /* <DEDUP_REMOVED lines=19> */
[----:B--2---:R1:W2:Y:S02]  /*11a0*/  DFMA R26, R6, R24, R26 ;  /* 0x00000018061a722b */ /* 0x0042a4000000001a */
[----:B-1----:R-:W-:-:S04]  /*11b0*/  IADD3 R24, P1, PT, R44, 0x40, RZ ;  /* 0x000000402c187810 */ /* 0x002fc80007f3e0ff */
[----:B------:R-:W-:-:S15]  /*11c0*/  IADD3.X R25, PT, PT, RZ, R45, RZ, P1, !PT ;  /* 0x0000002dff197210 */ /* 0x000fde0000ffe4ff */
[----:B------:R-:W-:-:S15]  /*11d0*/  NOP ;  /* 0x0000000000007918 */ /* 0x000fde0000000000 */
[----:B------:R-:W-:-:S15]  /*11e0*/  NOP ;  /* 0x0000000000007918 */ /* 0x000fde0000000000 */
[----:B------:R-:W-:-:S13]  /*11f0*/  NOP ;  /* 0x0000000000007918 */ /* 0x000fda0000000000 */
[----:B------:R-:W1:-:S15]  /*1200*/  DMUL R30, R4, R30 ;  /* 0x0000001e041e7228 */ /* 0x000e5e0000000000 */
[----:B------:R-:W-:-:S15]  /*1210*/  NOP ;  /* 0x0000000000007918 */ /* 0x000fde0000000000 */
[----:B------:R-:W-:-:S15]  /*1220*/  NOP ;  /* 0x0000000000007918 */ /* 0x000fde0000000000 */
[----:B------:R-:W-:-:S15]  /*1230*/  NOP ;  /* 0x0000000000007918 */ /* 0x000fde0000000000 */
[----:B------:R-:W-:-:S04]  /*1240*/  NOP ;  /* 0x0000000000007918 */ /* 0x000fc80000000000 */
[----:B---3--:R-:W3:-:S15]  /*1250*/  DFMA R10, R4, R36, -R10 ;  /* 0x00000024040a722b */ /* 0x008ede000000080a */
        /* <DEDUP_REMOVED lines=19> */
[----:B---3--:R-:W-:-:S15]  /*1390*/  DADD R8, R8, R10 ;  /* 0x0000000008087229 */ /* 0x008fde000000000a */
        /* <DEDUP_REMOVED lines=9> */
[----:B--2---:R-:W1:-:S15]  /*1430*/  DFMA R34, R6, R32, R34 ;  /* 0x000000200622722b */ /* 0x004e5e0000000022 */
        /* <DEDUP_REMOVED lines=44> */
[----:B---3--:R3:W4:-:S15]  /*1700*/  DADD R8, R8, R10 ;  /* 0x0000000008087229 */ /* 0x00871e000000000a */
[----:B------:R-:W-:-:S15]  /*1710*/  NOP ;  /* 0x0000000000007918 */ /* 0x000fde0000000000 */
[----:B------:R-:W-:-:S15]  /*1720*/  NOP ;  /* 0x0000000000007918 */ /* 0x000fde0000000000 */
[----:B------:R-:W-:-:S15]  /*1730*/  NOP ;  /* 0x0000000000007918 */ /* 0x000fde0000000000 */
[----:B------:R-:W-:-:S04]  /*1740*/  NOP ;  /* 0x0000000000007918 */ /* 0x000fc80000000000 */
[----:B-1----:R3:W1:Y:S02]  /*1750*/  DADD R10, R14, R42 ;  /* 0x000000000e0a7229 */ /* 0x002664000000002a */
[----:B-1-34-:R-:W-:Y:S05]  /*1760*/  @P0 BRA `(.L_x_3935) ;  /* 0xffffffec00300947 */ /* 0x01afea000383ffff */
.L_x_3934:
        /* <DEDUP_REMOVED lines=24> */
[----:B------:R-:W-:Y:S01]  /*18f0*/  IMAD R15, R14, UR29, R15 ;  /* 0x0000001d0e0f7c24 */ /* 0x000fe2000f8e020f */
[----:B------:R-:W-:Y:S01]  /*1900*/  LEA R14, P1, R12, R16, 0x4 ;  /* 0x000000100c0e7211 */ /* 0x000fe200078220ff */
[----:B------:R-:W-:-:S03]  /*1910*/  IMAD.WIDE.U32 R22, R18, UR28, RZ ;  /* 0x0000001c12167c25 */ /* 0x000fc6000f8e00ff */
[----:B------:R-:W-:Y:S01]  /*1920*/  IADD3 R2, PT, PT, R13, R15, RZ ;  /* 0x0000000f0d027210 */ /* 0x000fe20007ffe0ff */
[----:B------:R-:W-:Y:S01]  /*1930*/  IMAD R13, R21, UR28, RZ ;  /* 0x0000001c150d7c24 */ /* 0x000fe2000f8e02ff */
[----:B------:R-:W2:Y:S01]  /*1940*/  LDG.E.128 R28, desc[UR6][R28.64] ;  /* 0x000000061c1c7981 */ /* 0x000ea2000c1e1d00 */
[----:B------:R-:W-:Y:S01]  /*1950*/  IMAD R19, R18, UR29, R19 ;  /* 0x0000001d12137c24 */ /* 0x000fe2000f8e0213 */
[----:B------:R-:W-:Y:S01]  /*1960*/  LEA.HI.X R15, R12, R17, R2, 0x4, P1 ;  /* 0x000000110c0f7211 */ /* 0x000fe200008f2402 */
[----:B------:R-:W-:Y:S01]  /*1970*/  IMAD R13, R20, UR29, R13 ;  /* 0x0000001d140d7c24 */ /* 0x000fe2000f8e020d */
[----:B------:R-:W-:Y:S01]  /*1980*/  LEA R18, P1, R22, R16, 0x4 ;  /* 0x0000001016127211 */ /* 0x000fe200078220ff */
[----:B------:R-:W-:Y:S01]  /*1990*/  IMAD.WIDE.U32 R20, R20, UR28, RZ ;  /* 0x0000001c14147c25 */ /* 0x000fe2000f8e00ff */
[----:B------:R-:W-:-:S04]  /*19a0*/  IADD3 R2, PT, PT, R23, R19, RZ ;  /* 0x0000001317027210 */ /* 0x000fc80007ffe0ff */
[----:B------:R-:W-:Y:S02]  /*19b0*/  LEA.HI.X R19, R22, R17, R2, 0x4, P1 ;  /* 0x0000001116137211 */ /* 0x000fe400008f2402 */
[C---:B------:R-:W-:Y:S02]  /*19c0*/  LEA R22, P1, R20.reuse, R16, 0x4 ;  /* 0x0000001014167211 */ /* 0x040fe400078220ff */
[----:B------:R-:W-:Y:S02]  /*19d0*/  IADD3 R2, PT, PT, R21, R13, RZ ;  /* 0x0000000d15027210 */ /* 0x000fe40007ffe0ff */
[----:B------:R-:W3:Y:S02]  /*19e0*/  LDG.E.128 R12, desc[UR6][R14.64] ;  /* 0x000000060e0c7981 */ /* 0x000ee4000c1e1d00 */
[----:B------:R-:W-:Y:S02]  /*19f0*/  LEA.HI.X R23, R20, R17, R2, 0x4, P1 ;  /* 0x0000001114177211 */ /* 0x000fe400008f2402 */
[----:B------:R-:W4:Y:S04]  /*1a00*/  LDG.E.128 R16, desc[UR6][R18.64] ;  /* 0x0000000612107981 */ /* 0x000f28000c1e1d00 */
[----:B------:R-:W4:Y:S01]  /*1a10*/  LDG.E.128 R20, desc[UR6][R22.64] ;  /* 0x0000000616147981 */ /* 0x000f22000c1e1d00 */
[----:B------:R-:W-:-:S04]  /*1a20*/  IADD3 R24, P1, PT, R24, 0x20, RZ ;  /* 0x0000002018187810 */ /* 0x000fc80007f3e0ff */
[----:B------:R-:W-:Y:S01]  /*1a30*/  IADD3.X R25, PT, PT, RZ, R25, RZ, P1, !PT ;  /* 0x00000019ff197210 */ /* 0x000fe20000ffe4ff */
[----:B--2--5:R-:W1:-:S15]  /*1a40*/  DMUL R26, R6, R30 ;  /* 0x0000001e061a7228 */ /* 0x024e5e0000000000 */
        /* <DEDUP_REMOVED lines=29> */
[----:B---3--:R-:W1:-:S15]  /*1c20*/  DMUL R8, R6, R14 ;  /* 0x0000000e06087228 */ /* 0x008e5e0000000000 */
        /* <DEDUP_REMOVED lines=9> */
[----:B----4-:R-:W2:-:S15]  /*1cc0*/  DMUL R10, R6, R18 ;  /* 0x00000012060a7228 */ /* 0x010e9e0000000000 */
        /* <DEDUP_REMOVED lines=69> */
[----:B---3--:R2:W3:-:S15]  /*2120*/  DADD R8, R8, R10 ;  /* 0x0000000008087229 */ /* 0x0084de000000000a */
[----:B------:R-:W-:-:S15]  /*2130*/  NOP ;  /* 0x0000000000007918 */ /* 0x000fde0000000000 */
[----:B------:R-:W-:-:S15]  /*2140*/  NOP ;  /* 0x0000000000007918 */ /* 0x000fde0000000000 */
[----:B------:R-:W-:-:S15]  /*2150*/  NOP ;  /* 0x0000000000007918 */ /* 0x000fde0000000000 */
[----:B------:R-:W-:-:S04]  /*2160*/  NOP ;  /* 0x0000000000007918 */ /* 0x000fc80000000000 */
[----:B-1-3--:R2:W1:Y:S02]  /*2170*/  DADD R10, R14, R22 ;  /* 0x000000000e0a7229 */ /* 0x00a4640000000016 */
.L_x_3936:
[----:B------:R-:W-:Y:S05]  /*2180*/  @!P0 BRA `(.L_x_3933) ;  /* 0x0000000400dc8947 */ /* 0x000fea0003800000 */
[----:B------:R-:W-:Y:S02]  /*2190*/  ISETP.NE.U32.AND P0, PT, R32, 0x1, PT ;  /* 0x000000012000780c */ /* 0x000fe40003f05070 */
[----:B------:R-:W-:Y:S02]  /*21a0*/  LOP3.LUT R0, R0, 0x1, RZ, 0xc0, !PT ;  /* 0x0000000100007812 */ /* 0x000fe400078ec0ff */
[----:B------:R-:W-:Y:S02]  /*21b0*/  ISETP.NE.AND.EX P0, PT, RZ, RZ, PT, P0 ;  /* 0x000000ffff00720c */ /* 0x000fe40003f05300 */
[----:B------:R-:W-:-:S04]  /*21c0*/  ISETP.NE.U32.AND P1, PT, R0, 0x1, PT ;  /* 0x000000010000780c */ /* 0x000fc80003f25070 */
[----:B------:R-:W-:-:S07]  /*21d0*/  ISETP.NE.U32.AND.EX P1, PT, RZ, RZ, PT, P1 ;  /* 0x000000ffff00720c */ /* 0x000fce0003f25110 */
[----:B------:R-:W-:Y:S06]  /*21e0*/  @!P0 BRA `(.L_x_3937) ;  /* 0x0000000400308947 */ /* 0x000fec0003800000 */
[----:B--2---:R-:W2:Y:S01]  /*21f0*/  LDG.E.64 R14, desc[UR6][R24.64+0x8] ;  /* 0x00000806180e7981 */ /* 0x004ea2000c1e1b00 */
[----:B------:R-:W2:Y:S01]  /*2200*/  LDCU.64 UR28, c[0x0][0x758] ;  /* 0x0000eb00ff1c77ac */ /* 0x000ea20008000a00 */
[----:B------:R-:W3:Y:S02]  /*2210*/  LDC.64 R20, c[0x0][0x728] ;  /* 0x0001ca00ff147b82 */ /* 0x000ee40000000a00 */
[----:B------:R-:W4:Y:S01]  /*2220*/  LDG.E.64 R12, desc[UR6][R24.64] ;  /* 0x00000006180c7981 */ /* 0x000f22000c1e1b00 */
[----:B--2---:R-:W-:Y:S02]  /*2230*/  IMAD R15, R15, UR28, RZ ;  /* 0x0000001c0f0f7c24 */ /* 0x004fe4000f8e02ff */
[----:B------:R-:W-:-:S04]  /*2240*/  IMAD.WIDE.U32 R16, R14, UR28, RZ ;  /* 0x0000001c0e107c25 */ /* 0x000fc8000f8e00ff */
[----:B----4-:R-:W-:Y:S01]  /*2250*/  IMAD R13, R13, UR28, RZ ;  /* 0x0000001c0d0d7c24 */ /* 0x010fe2000f8e02ff */
[----:B---3--:R-:W-:Y:S01]  /*2260*/  LEA R18, P2, R16, R20, 0x4 ;  /* 0x0000001410127211 */ /* 0x008fe200078420ff */
[----:B------:R-:W-:Y:S02]  /*2270*/  IMAD R19, R14, UR29, R15 ;  /* 0x0000001d0e137c24 */ /* 0x000fe4000f8e020f */
[----:B------:R-:W-:-:S03]  /*2280*/  IMAD.WIDE.U32 R14, R12, UR28, RZ ;  /* 0x0000001c0c0e7c25 */ /* 0x000fc6000f8e00ff */
[----:B------:R-:W-:Y:S01]  /*2290*/  IADD3 R19, PT, PT, R17, R19, RZ ;  /* 0x0000001311137210 */ /* 0x000fe20007ffe0ff */
[----:B------:R-:W-:Y:S01]  /*22a0*/  IMAD R13, R12, UR29, R13 ;  /* 0x0000001d0c0d7c24 */ /* 0x000fe2000f8e020d */
[----:B------:R-:W-:Y:S02]  /*22b0*/  LEA R12, P0, R14, R20, 0x4 ;  /* 0x000000140e0c7211 */ /* 0x000fe400078020ff */
[----:B------:R-:W-:Y:S02]  /*22c0*/  LEA.HI.X R19, R16, R21, R19, 0x4, P2 ;  /* 0x0000001510137211 */ /* 0x000fe400010f2413 */
[----:B------:R-:W-:-:S04]  /*22d0*/  IADD3 R13, PT, PT, R15, R13, RZ ;  /* 0x0000000d0f0d7210 */ /* 0x000fc80007ffe0ff */
[----:B------:R-:W-:Y:S02]  /*22e0*/  LEA.HI.X R13, R14, R21, R13, 0x4, P0 ;  /* 0x000000150e0d7211 */ /* 0x000fe400000f240d */
[----:B------:R-:W2:Y:S04]  /*22f0*/  LDG.E.128 R20, desc[UR6][R18.64] ;  /* 0x0000000612147981 */ /* 0x000ea8000c1e1d00 */
[----:B------:R-:W3:Y:S01]  /*2300*/  LDG.E.128 R12, desc[UR6][R12.64] ;  /* 0x000000060c0c7981 */ /* 0x000ee2000c1e1d00 */
[----:B------:R-:W-:-:S04]  /*2310*/  IADD3 R24, P0, PT, R24, 0x10, RZ ;  /* 0x0000001018187810 */ /* 0x000fc80007f1e0ff */
[----:B------:R-:W-:Y:S01]  /*2320*/  IADD3.X R25, PT, PT, RZ, R25, RZ, P0, !PT ;  /* 0x00000019ff197210 */ /* 0x000fe200007fe4ff */
[----:B--2--5:R-:W-:-:S15]  /*2330*/  DMUL R26, R6, R22 ;  /* 0x00000016061a7228 */ /* 0x024fde0000000000 */
        /* <DEDUP_REMOVED lines=14> */
[----:B------:R-:W4:-:S15]  /*2420*/  DMUL R22, R4, R22 ;  /* 0x0000001604167228 */ /* 0x000f1e0000000000 */
[----:B------:R-:W-:-:S15]  /*2430*/  NOP ;  /* 0x0000000000007918 */ /* 0x000fde0000000000 */
[----:B------:R-:W-:-:S15]  /*2440*/  NOP ;  /* 0x0000000000007918 */ /* 0x000fde0000000000 */
[----:B------:R-:W-:-:S15]  /*2450*/  NOP ;  /* 0x0000000000007918 */ /* 0x000fde0000000000 */
[----:B------:R-:W-:-:S04]  /*2460*/  NOP ;  /* 0x0000000000007918 */ /* 0x000fc80000000000 */
[----:B--2---:R-:W2:-:S15]  /*2470*/  DFMA R16, R4, R12, -R16 ;  /* 0x0000000c0410722b */ /* 0x004e9e0000000810 */
        /* <DEDUP_REMOVED lines=9> */
[----:B------:R-:W-:-:S15]  /*2510*/  DFMA R26, R4, R20, -R26 ;  /* 0x00000014041a722b */ /* 0x000fde000000081a */
[----:B------:R-:W-:-:S15]  /*2520*/  NOP ;  /* 0x0000000000007918 */ /* 0x000fde0000000000 */
[----:B------:R-:W-:-:S15]  /*2530*/  NOP ;  /* 0x0000000000007918 */ /* 0x000fde0000000000 */
[----:B------:R-:W-:-:S15]  /*2540*/  NOP ;  /* 0x0000000000007918 */ /* 0x000fde0000000000 */
[----:B------:R-:W-:-:S04]  /*2550*/  NOP ;  /* 0x0000000000007918 */ /* 0x000fc80000000000 */
[----:B----4-:R-:W-:-:S15]  /*2560*/  DFMA R22, R6, R20, R22 ;  /* 0x000000140616722b */ /* 0x010fde0000000016 */
        /* <DEDUP_REMOVED lines=14> */
[----:B--2---:R3:W4:-:S15]  /*2650*/  DADD R8, R8, R26 ;  /* 0x0000000008087229 */ /* 0x00471e000000001a */
[----:B------:R-:W-:-:S15]  /*2660*/  NOP ;  /* 0x0000000000007918 */ /* 0x000fde0000000000 */
[----:B------:R-:W-:-:S15]  /*2670*/  NOP ;  /* 0x0000000000007918 */ /* 0x000fde0000000000 */
[----:B------:R-:W-:-:S15]  /*2680*/  NOP ;  /* 0x0000000000007918 */ /* 0x000fde0000000000 */
[----:B------:R-:W-:-:S04]  /*2690*/  NOP ;  /* 0x0000000000007918 */ /* 0x000fc80000000000 */
[----:B-1--4-:R3:W1:Y:S02]  /*26a0*/  DADD R10, R10, R22 ;  /* 0x000000000a0a7229 */ /* 0x0126640000000016 */
.L_x_3937:
[----:B------:R-:W-:Y:S05]  /*26b0*/  @P1 BRA `(.L_x_3933) ;  /* 0x0000000000901947 */ /* 0x000fea0003800000 */
[----:B------:R-:W4:Y:S01]  /*26c0*/  LDG.E.64 R12, desc[UR6][R24.64] ;  /* 0x00000006180c7981 */ /* 0x000f22000c1e1b00 */
[----:B------:R-:W4:Y:S01]  /*26d0*/  LDCU.64 UR28, c[0x0][0x758] ;  /* 0x0000eb00ff1c77ac */ /* 0x000f220008000a00 */
[----:B------:R-:W0:Y:S01]  /*26e0*/  LDC.64 R16, c[0x0][0x728] ;  /* 0x0001ca00ff107b82 */ /* 0x000e220000000a00 */
[----:B----4-:R-:W-:Y:S02]  /*26f0*/  IMAD R13, R13, UR28, RZ ;  /* 0x0000001c0d0d7c24 */ /* 0x010fe4000f8e02ff */
[----:B--2---:R-:W-:-:S04]  /*2700*/  IMAD.WIDE.U32 R14, R12, UR28, RZ ;  /* 0x0000001c0c0e7c25 */ /* 0x004fc8000f8e00ff */
[----:B------:R-:W-:Y:S01]  /*2710*/  IMAD R13, R12, UR29, R13 ;  /* 0x0000001d0c0d7c24 */ /* 0x000fe2000f8e020d */
[----:B0-----:R-:W-:-:S04]  /*2720*/  LEA R12, P0, R14, R16, 0x4 ;  /* 0x000000100e0c7211 */ /* 0x001fc800078020ff */
[----:B------:R-:W-:-:S04]  /*2730*/  IADD3 R0, PT, PT, R15, R13, RZ ;  /* 0x0000000d0f007210 */ /* 0x000fc80007ffe0ff */
[----:B------:R-:W-:-:S06]  /*2740*/  LEA.HI.X R13, R14, R17, R0, 0x4, P0 ;  /* 0x000000110e0d7211 */ /* 0x000fcc00000f2400 */
[----:B------:R-:W2:Y:S02]  /*2750*/  LDG.E.128 R12, desc[UR6][R12.64] ;  /* 0x000000060c0c7981 */ /* 0x000ea4000c1e1d00 */
[----:B--2--5:R-:W0:-:S15]  /*2760*/  DMUL R16, R6, R14 ;  /* 0x0000000e06107228 */ /* 0x024e1e0000000000 */
        /* <DEDUP_REMOVED lines=9> */
[----:B0-----:R-:W0:-:S15]  /*2800*/  DFMA R16, R4, R12, -R16 ;  /* 0x0000000c0410722b */ /* 0x001e1e0000000810 */
        /* <DEDUP_REMOVED lines=9> */
[----:B0-----:R4:W0:-:S15]  /*28a0*/  DADD R8, R8, R16 ;  /* 0x0000000008087229 */ /* 0x00181e0000000010 */
[----:B------:R-:W-:-:S15]  /*28b0*/  NOP ;  /* 0x0000000000007918 */ /* 0x000fde0000000000 */
[----:B------:R-:W-:-:S15]  /*28c0*/  NOP ;  /* 0x0000000000007918 */ /* 0x000fde0000000000 */
[----:B------:R-:W-:-:S15]  /*28d0*/  NOP ;  /* 0x0000000000007918 */ /* 0x000fde0000000000 */
[----:B------:R-:W-:-:S04]  /*28e0*/  NOP ;  /* 0x0000000000007918 */ /* 0x000fc80000000000 */
[----:B01----:R4:W1:Y:S02]  /*28f0*/  DADD R10, R10, R14 ;  /* 0x000000000a0a7229 */ /* 0x003864000000000e */
.L_x_3933:
[----:B-----5:R-:W1:Y:S01]  /*2900*/  LDC.64 R4, c[0x0][0x710] ;  /* 0x0001c400ff047b82 */ /* 0x020e620000000a00 */
[----:B------:R-:W-:-:S04]  /*2910*/  IADD3 R3, PT, PT, R3, 0x80, RZ ;  /* 0x0000008003037810 */ /* 0x000fc80007ffe0ff */
[----:B------:R-:W-:Y:S01]  /*2920*/  ISETP.GE.AND P0, PT, R3, UR4, PT ;  /* 0x0000000403007c0c */ /* 0x000fe2000bf06270 */
[----:B-1----:R1:W-:-:S12]  /*2930*/  STG.E.128 desc[UR6][R4.64], R8 ;  /* 0x0000000804007986 */ /* 0x0023d8000c101d06 */
[----:B------:R-:W-:Y:S05]  /*2940*/  @P0 BRA `(.L_x_3938) ;  /* 0x0000004c00d40947 */ /* 0x000fea0003800000 */
[----:B------:R-:W5:Y:S01]  /*2950*/  LDC.64 R6, c[0x0][0x738] ;  /* 0x0001ce00ff067b82 */ /* 0x000f620000000a00 */
[----:B------:R-:W0:Y:S07]  /*2960*/  LDCU.64 UR28, c[0x0][0x740] ;  /* 0x0000e800ff1c77ac */ /* 0x000e2e0008000a00 */
[----:B-1----:R-:W1:Y:S08]  /*2970*/  LDC.64 R4, c[0x0][0x720] ;  /* 0x0001c800ff047b82 */ /* 0x002e700000000a00 */
[----:B--2-4-:R-:W2:Y:S01]  /*2980*/  LDC.64 R14, c[0x0][0x718] ;  /* 0x0001c600ff0e7b82 */ /* 0x014ea20000000a00 */
[----:B-----5:R-:W4:Y:S04]  /*2990*/  LDG.E.64 R6, desc[UR6][R6.64] ;  /* 0x0000000606067981 */ /* 0x020f28000c1e1b00 */
[----:B-1----:R-:W0:Y:S01]  /*29a0*/  LDG.E.64 R4, desc[UR6][R4.64] ;  /* 0x0000000604047981 */ /* 0x002e22000c1e1b00 */
[----:B------:R-:W-:-:S02]  /*29b0*/  ISETP.NE.AND P1, PT, RZ, UR5, PT ;  /* 0x00000005ff007c0c */ /* 0x000fc4000bf25270 */
[----:B----4-:R-:W-:-:S04]  /*29c0*/  ISETP.LT.U32.AND P0, PT, R6, 0x1, PT ;  /* 0x000000010600780c */ /* 0x010fc80003f01070 */
[----:B------:R-:W-:-:S04]  /*29d0*/  ISETP.LT.AND.EX P0, PT, R7, RZ, PT, P0 ;  /* 0x000000ff0700720c */ /* 0x000fc80003f01300 */
[----:B------:R-:W-:Y:S01]  /*29e0*/  SEL R9, R6, 0x1, P0 ;  /* 0x0000000106097807 */ /* 0x000fe20000000000 */
[----:B0-----:R-:W-:Y:S01]  /*29f0*/  IMAD R13, R5, UR28, RZ ;  /* 0x0000001c050d7c24 */ /* 0x001fe2000f8e02ff */
        /* <DEDUP_REMOVED lines=14> */
[----:B------:R-:W5:Y:S07]  /*2ae0*/  LDG.E.128 R4, desc[UR6][R4.64] ;  /* 0x0000000604047981 */ /* 0x000f6e000c1e1d00 */
[----:B------:R-:W1:Y:S01]  /*2af0*/  LDC.64 R24, c[0x0][0x748] ;  /* 0x0001d200ff187b82 */ /* 0x000e620000000a00 */
[----:B0-----:R-:W1:Y:S01]  /*2b00*/  LDG.E.64 R8, desc[UR6][R12.64] ;  /* 0x000000060c087981 */ /* 0x001e62000c1e1b00 */
[----:B------:R-:W-:-:S04]  /*2b10*/  ISETP.GE.U32.AND P0, PT, R0, 0x8, PT ;  /* 0x000000080000780c */ /* 0x000fc80003f06070 */
[----:B------:R-:W-:Y:S02]  /*2b20*/  ISETP.GE.U32.AND.EX P0, PT, R48, RZ, PT, P0 ;  /* 0x000000ff3000720c */ /* 0x000fe40003f06100 */
[----:B------:R-:W-:Y:S02]  /*2b30*/  CS2R R10, SRZ ;  /* 0x00000000000a7805 */ /* 0x000fe4000001ff00 */
[----:B------:R-:W-:Y:S02]  /*2b40*/  LOP3.LUT R2, R0, 0x7, RZ, 0xc0, !PT ;  /* 0x0000000700027812 */ /* 0x000fe400078ec0ff */
[----:B-1----:R-:W-:-:S04]  /*2b50*/  LEA R24, P1, R8, R24, 0x3 ;  /* 0x0000001808187211 */ /* 0x002fc800078218ff */
[----:B------:R-:W-:Y:S02]  /*2b60*/  LEA.HI.X R25, R8, R25, R9, 0x3, P1 ;  /* 0x0000001908197211 */ /* 0x000fe400008f1c09 */
[----:B------:R-:W-:Y:S01]  /*2b70*/  CS2R R8, SRZ ;  /* 0x0000000000087805 */ /* 0x000fe2000001ff00 */
[----:B------:R-:W-:Y:S06]  /*2b80*/  @!P0 BRA `(.L_x_3940) ;  /* 0x0000001000e88947 */ /* 0x000fec0003800000 */
[----:B------:R-:W0:Y:S01]  /*2b90*/  LDC.64 R46, c[0x0][0x728] ;  /* 0x0001ca00ff2e7b82 */ /* 0x000e220000000a00 */
[----:B------:R-:W-:Y:S02]  /*2ba0*/  LOP3.LUT R48, R48, 0x7fffffff, RZ, 0xc0, !PT ;  /* 0x7fffffff30307812 */ /* 0x000fe400078ec0ff */
[----:B------:R-:W-:Y:S02]  /*2bb0*/  CS2R R10, SRZ ;  /* 0x00000000000a7805 */ /* 0x000fe4000001ff00 */
[----:B------:R-:W-:Y:S01]  /*2bc0*/  LOP3.LUT R49, R0, 0xfffffff8, RZ, 0xc0, !PT ;  /* 0xfffffff800317812 */ /* 0x000fe200078ec0ff */
[----:B------:R-:W1:Y:S01]  /*2bd0*/  LDCU.64 UR28, c[0x0][0x758] ;  /* 0x0000eb00ff1c77ac */ /* 0x000e620008000a00 */
[----:B------:R-:W-:-:S05]  /*2be0*/  NOP ;  /* 0x0000000000007918 */ /* 0x000fca0000000000 */
.L_x_3941:
[----:B------:R-:W-:Y:S02]  /*2bf0*/  MOV R44, R24 ;  /* 0x00000018002c7202 */ /* 0x000fe40000000f00 */
[----:B------:R-:W-:-:S05]  /*2c00*/  MOV R45, R25 ;  /* 0x00000019002d7202 */ /* 0x000fca0000000f00 */
[----:B------:R-:W1:Y:S04]  /*2c10*/  LDG.E.64 R12, desc[UR6][R44.64] ;  /* 0x000000062c0c7981 */ /* 0x000e68000c1e1b00 */
[----:B---3--:R-:W2:Y:S04]  /*2c20*/  LDG.E.64 R22, desc[UR6][R44.64+0x8] ;  /* 0x000008062c167981 */ /* 0x008ea8000c1e1b00 */
        /* <DEDUP_REMOVED lines=8> */
[----:B------:R-:W-:Y:S02]  /*2cb0*/  IMAD R13, R12, UR29, R13 ;  /* 0x0000001d0c0d7c24 */ /* 0x000fe4000f8e020d */
[----:B--2---:R-:W-:Y:S02]  /*2cc0*/  IMAD R23, R23, UR28, RZ ;  /* 0x0000001c17177c24 */ /* 0x004fe4000f8e02ff */
[----:B---3--:R-:W-:Y:S01]  /*2cd0*/  IMAD R19, R19, UR28, RZ ;  /* 0x0000001c13137c24 */ /* 0x008fe2000f8e02ff */
[----:B------:R-:W-:Y:S01]  /*2ce0*/  IADD3 R13, PT, PT, R27, R13, RZ ;  /* 0x0000000d1b0d7210 */ /* 0x000fe20007ffe0ff */
[----:B------:R-:W-:Y:S01]  /*2cf0*/  IMAD R27, R22, UR29, R23 ;  /* 0x0000001d161b7c24 */ /* 0x000fe2000f8e0217 */
[----:B0-----:R-:W-:Y:S01]  /*2d00*/  LEA R12, P0, R26, R46, 0x4 ;  /* 0x0000002e1a0c7211 */ /* 0x001fe200078020ff */
[----:B------:R-:W-:-:S04]  /*2d10*/  IMAD.WIDE.U32 R22, R22, UR28, RZ ;  /* 0x0000001c16167c25 */ /* 0x000fc8000f8e00ff */
[----:B----4-:R-:W-:Y:S02]  /*2d20*/  IMAD R21, R21, UR28, RZ ;  /* 0x0000001c15157c24 */ /* 0x010fe4000f8e02ff */
        /* <DEDUP_REMOVED lines=36> */
[----:B------:R-:W-:Y:S02]  /*2f70*/  IMAD.IADD R35, R35, 0x1, R29 ;  /* 0x0000000123237824 */ /* 0x000fe400078e021d */
[----:B------:R-:W-:Y:S02]  /*2f80*/  IMAD.WIDE.U32 R36, R28, UR28, RZ ;  /* 0x0000001c1c247c25 */ /* 0x000fe4000f8e00ff */
[----:B------:R-:W4:Y:S01]  /*2f90*/  LDG.E.128 R28, desc[UR6][R30.64] ;  /* 0x000000061e1c7981 */ /* 0x000f22000c1e1d00 */
        /* <DEDUP_REMOVED lines=16> */
[----:B------:R-:W0:-:S15]  /*30a0*/  DMUL R14, R4, R14 ;  /* 0x0000000e040e7228 */ /* 0x000e1e0000000000 */
[----:B------:R-:W-:-:S15]  /*30b0*/  NOP ;  /* 0x0000000000007918 */ /* 0x000fde0000000000 */
[----:B------:R-:W-:-:S15]  /*30c0*/  NOP ;  /* 0x0000000000007918 */ /* 0x000fde0000000000 */
[----:B------:R-:W-:-:S15]  /*30d0*/  NOP ;  /* 0x0000000000007918 */ /* 0x000fde0000000000 */
[----:B------:R-:W-:-:S04]  /*30e0*/  NOP ;  /* 0x0000000000007918 */ /* 0x000fc80000000000 */
[----:B0-----:R-:W0:-:S15]  /*30f0*/  DFMA R14, R6, R12, R14 ;  /* 0x0000000c060e722b */ /* 0x001e1e000000000e */
[----:B------:R-:W-:-:S15]  /*3100*/  NOP ;  /* 0x0000000000007918 */ /* 0x000fde0000000000 */
[----:B------:R-:W-:-:S15]  /*3110*/  NOP ;  /* 0x0000000000007918 */ /* 0x000fde0000000000 */
[----:B------:R-:W-:-:S15]  /*3120*/  NOP ;  /* 0x0000000000007918 */ /* 0x000fde0000000000 */
[----:B------:R-:W-:-:S04]  /*3130*/  NOP ;  /* 0x0000000000007918 */ /* 0x000fc80000000000 */
[----:B0-----:R-:W-:-:S15]  /*3140*/  DADD R14, R14, R10 ;  /* 0x000000000e0e7229 */ /* 0x001fde000000000a */
[----:B------:R-:W-:-:S15]  /*3150*/  NOP ;  /* 0x0000000000007918 */ /* 0x000fde0000000000 */
[----:B------:R-:W-:-:S15]  /*3160*/  NOP ;  /* 0x0000000000007918 */ /* 0x000fde0000000000 */
[----:B------:R-:W-:-:S15]  /*3170*/  NOP ;  /* 0x0000000000007918 */ /* 0x000fde0000000000 */
[----:B------:R-:W-:-:S04]  /*3180*/  NOP ;  /* 0x0000000000007918 */ /* 0x000fc80000000000 */
[----:B------:R-:W0:-:S15]  /*3190*/  DFMA R50, R4, R12, -R50 ;  /* 0x0000000c0432722b */ /* 0x000e1e0000000832 */
        /* <DEDUP_REMOVED lines=14> */
[----:B-1----:R-:W0:-:S15]  /*3280*/  DFMA R10, R4, R16, -R10 ;  /* 0x00000010040a722b */ /* 0x002e1e000000080a */
        /* <DEDUP_REMOVED lines=9> */
[----:B----4-:R-:W0:-:S15]  /*3320*/  DMUL R10, R6, R22 ;  /* 0x00000016060a7228 */ /* 0x010e1e0000000000 */
        /* <DEDUP_REMOVED lines=79> */
[----:B--2---:R-:W0:-:S15]  /*3820*/  DFMA R22, R6, R20, R22 ;  /* 0x000000140616722b */ /* 0x004e1e0000000016 */
        /* <DEDUP_REMOVED lines=19> */
[----:B-1----:R0:W1:Y:S02]  /*3960*/  DFMA R26, R6, R24, R26 ;  /* 0x00000018061a722b */ /* 0x002064000000001a */
[----:B0-----:R-:W-:-:S04]  /*3970*/  IADD3 R24, P1, PT, R44, 0x40, RZ ;  /* 0x000000402c187810 */ /* 0x001fc80007f3e0ff */
[----:B------:R-:W-:-:S15]  /*3980*/  IADD3.X R25, PT, PT, RZ, R45, RZ, P1, !PT ;  /* 0x0000002dff197210 */ /* 0x000fde0000ffe4ff */
[----:B------:R-:W-:-:S15]  /*3990*/  NOP ;  /* 0x0000000000007918 */ /* 0x000fde0000000000 */
[----:B------:R-:W-:-:S15]  /*39a0*/  NOP ;  /* 0x0000000000007918 */ /* 0x000fde0000000000 */
[----:B------:R-:W-:-:S13]  /*39b0*/  NOP ;  /* 0x0000000000007918 */ /* 0x000fda0000000000 */
[----:B------:R-:W0:-:S15]  /*39c0*/  DMUL R30, R4, R30 ;  /* 0x0000001e041e7228 */ /* 0x000e1e0000000000 */
        /* <DEDUP_REMOVED lines=34> */
[----:B-1----:R-:W0:-:S15]  /*3bf0*/  DFMA R34, R6, R32, R34 ;  /* 0x000000200622722b */ /* 0x002e1e0000000022 */
        /* <DEDUP_REMOVED lines=49> */
[----:B0-----:R2:W0:Y:S02]  /*3f10*/  DADD R10, R14, R42 ;  /* 0x000000000e0a7229 */ /* 0x001424000000002a */
[----:B0-2-4-:R-:W-:Y:S05]  /*3f20*/  @P0 BRA `(.L_x_3941) ;  /* 0xffffffec00300947 */ /* 0x015fea000383ffff */
.L_x_3940:
        /* <DEDUP_REMOVED lines=12> */
[----:B------:R-:W4:Y:S04]  /*3ff0*/  LDG.E.64 R14, desc[UR6][R24.64+0x8] ;  /* 0x00000806180e7981 */ /* 0x000f28000c1e1b00 */
[----:B------:R-:W4:Y:S04]  /*4000*/  LDG.E.64 R18, desc[UR6][R24.64+0x10] ;  /* 0x0000100618127981 */ /* 0x000f28000c1e1b00 */
[----:B------:R-:W4:Y:S01]  /*4010*/  LDG.E.64 R20, desc[UR6][R24.64+0x18] ;  /* 0x0000180618147981 */ /* 0x000f22000c1e1b00 */
[----:B--2---:R-:W-:-:S02]  /*4020*/  IMAD R13, R13, UR28, RZ ;  /* 0x0000001c0d0d7c24 */ /* 0x004fc4000f8e02ff */
[----:B---3--:R-:W-:-:S04]  /*4030*/  IMAD.WIDE.U32 R22, R12, UR28, RZ ;  /* 0x0000001c0c167c25 */ /* 0x008fc8000f8e00ff */
[----:B------:R-:W-:Y:S01]  /*4040*/  IMAD R13, R12, UR29, R13 ;  /* 0x0000001d0c0d7c24 */ /* 0x000fe2000f8e020d */
[----:B0-----:R-:W-:Y:S01]  /*4050*/  LEA R28, P1, R22, R16, 0x4 ;  /* 0x00000010161c7211 */ /* 0x001fe200078220ff */
[----:B----4-:R-:W-:Y:S02]  /*4060*/  IMAD R15, R15, UR28, RZ ;  /* 0x0000001c0f0f7c24 */ /* 0x010fe4000f8e02ff */
[----:B------:R-:W-:Y:S01]  /*4070*/  IMAD R19, R19, UR28, RZ ;  /* 0x0000001c13137c24 */ /* 0x000fe2000f8e02ff */
        /* <DEDUP_REMOVED lines=24> */
[----:B--2--5:R-:W0:-:S15]  /*4200*/  DMUL R26, R6, R30 ;  /* 0x0000001e061a7228 */ /* 0x024e1e0000000000 */
        /* <DEDUP_REMOVED lines=29> */
[----:B---3--:R-:W0:-:S15]  /*43e0*/  DMUL R8, R6, R14 ;  /* 0x0000000e06087228 */ /* 0x008e1e0000000000 */
        /* <DEDUP_REMOVED lines=84> */
[----:B0-2---:R1:W0:Y:S02]  /*4930*/  DADD R10, R14, R22 ;  /* 0x000000000e0a7229 */ /* 0x0052240000000016 */
.L_x_3942:
[----:B------:R-:W-:Y:S05]  /*4940*/  @!P0 BRA `(.L_x_3939) ;  /* 0x0000000400dc8947 */ /* 0x000fea0003800000 */
[----:B------:R-:W-:Y:S02]  /*4950*/  ISETP.NE.U32.AND P0, PT, R32, 0x1, PT ;  /* 0x000000012000780c */ /* 0x000fe40003f05070 */
[----:B------:R-:W-:Y:S02]  /*4960*/  LOP3.LUT R0, R0, 0x1, RZ, 0xc0, !PT ;  /* 0x0000000100007812 */ /* 0x000fe400078ec0ff */
[----:B------:R-:W-:Y:S02]  /*4970*/  ISETP.NE.AND.EX P0, PT, RZ, RZ, PT, P0 ;  /* 0x000000ffff00720c */ /* 0x000fe40003f05300 */
[----:B------:R-:W-:-:S04]  /*4980*/  ISETP.NE.U32.AND P1, PT, R0, 0x1, PT ;  /* 0x000000010000780c */ /* 0x000fc80003f25070 */
[----:B------:R-:W-:-:S07]  /*4990*/  ISETP.NE.U32.AND.EX P1, PT, RZ, RZ, PT, P1 ;  /* 0x000000ffff00720c */ /* 0x000fce0003f25110 */
[----:B------:R-:W-:Y:S06]  /*49a0*/  @!P0 BRA `(.L_x_3943) ;  /* 0x0000000400308947 */ /* 0x000fec0003800000 */
[----:B-1----:R-:W2:Y:S01]  /*49b0*/  LDG.E.64 R14, desc[UR6][R24.64+0x8] ;  /* 0x00000806180e7981 */ /* 0x002ea2000c1e1b00 */
[----:B------:R-:W2:Y:S01]  /*49c0*/  LDCU.64 UR28, c[0x0][0x758] ;  /* 0x0000eb00ff1c77ac */ /* 0x000ea20008000a00 */
[----:B------:R-:W1:Y:S02]  /*49d0*/  LDC.64 R20, c[0x0][0x728] ;  /* 0x0001ca00ff147b82 */ /* 0x000e640000000a00 */
[----:B------:R-:W4:Y:S01]  /*49e0*/  LDG.E.64 R12, desc[UR6][R24.64] ;  /* 0x00000006180c7981 */ /* 0x000f22000c1e1b00 */
[----:B--2---:R-:W-:Y:S02]  /*49f0*/  IMAD R15, R15, UR28, RZ ;  /* 0x0000001c0f0f7c24 */ /* 0x004fe4000f8e02ff */
[----:B------:R-:W-:-:S04]  /*4a00*/  IMAD.WIDE.U32 R16, R14, UR28, RZ ;  /* 0x0000001c0e107c25 */ /* 0x000fc8000f8e00ff */
[----:B----4-:R-:W-:Y:S01]  /*4a10*/  IMAD R13, R13, UR28, RZ ;  /* 0x0000001c0d0d7c24 */ /* 0x010fe2000f8e02ff */
[----:B-1----:R-:W-:Y:S01]  /*4a20*/  LEA R18, P2, R16, R20, 0x4 ;  /* 0x0000001410127211 */ /* 0x002fe200078420ff */
        /* <DEDUP_REMOVED lines=8> */
[----:B---3--:R-:W2:Y:S04]  /*4ab0*/  LDG.E.128 R20, desc[UR6][R18.64] ;  /* 0x0000000612147981 */ /* 0x008ea8000c1e1d00 */
        /* <DEDUP_REMOVED lines=38> */
[----:B---3--:R-:W-:-:S15]  /*4d20*/  DFMA R22, R6, R20, R22 ;  /* 0x000000140616722b */ /* 0x008fde0000000016 */
        /* <DEDUP_REMOVED lines=14> */
[----:B-1----:R2:W4:-:S15]  /*4e10*/  DADD R8, R8, R26 ;  /* 0x0000000008087229 */ /* 0x00251e000000001a */
[----:B------:R-:W-:-:S15]  /*4e20*/  NOP ;  /* 0x0000000000007918 */ /* 0x000fde0000000000 */
[----:B------:R-:W-:-:S15]  /*4e30*/  NOP ;  /* 0x0000000000007918 */ /* 0x000fde0000000000 */
[----:B------:R-:W-:-:S15]  /*4e40*/  NOP ;  /* 0x0000000000007918 */ /* 0x000fde0000000000 */
[----:B------:R-:W-:-:S04]  /*4e50*/  NOP ;  /* 0x0000000000007918 */ /* 0x000fc80000000000 */
[----:B0---4-:R2:W0:Y:S02]  /*4e60*/  DADD R10, R10, R22 ;  /* 0x000000000a0a7229 */ /* 0x0114240000000016 */
.L_x_3943:
[----:B------:R-:W-:Y:S05]  /*4e70*/  @P1 BRA `(.L_x_3939) ;  /* 0x0000000000901947 */ /* 0x000fea0003800000 */
[----:B------:R-:W4:Y:S01]  /*4e80*/  LDG.E.64 R12, desc[UR6][R24.64] ;  /* 0x00000006180c7981 */ /* 0x000f22000c1e1b00 */
[----:B------:R-:W4:Y:S01]  /*4e90*/  LDCU.64 UR28, c[0x0][0x758] ;  /* 0x0000eb00ff1c77ac */ /* 0x000f220008000a00 */
[----:B------:R-:W0:Y:S01]  /*4ea0*/  LDC.64 R16, c[0x0][0x728] ;  /* 0x0001ca00ff107b82 */ /* 0x000e220000000a00 */
[----:B----4-:R-:W-:Y:S02]  /*4eb0*/  IMAD R13, R13, UR28, RZ ;  /* 0x0000001c0d0d7c24 */ /* 0x010fe4000f8e02ff */
[----:B-1----:R-:W-:-:S04]  /*4ec0*/  IMAD.WIDE.U32 R14, R12, UR28, RZ ;  /* 0x0000001c0c0e7c25 */ /* 0x002fc8000f8e00ff */
[----:B------:R-:W-:Y:S01]  /*4ed0*/  IMAD R13, R12, UR29, R13 ;  /* 0x0000001d0c0d7c24 */ /* 0x000fe2000f8e020d */
[----:B0-----:R-:W-:-:S04]  /*4ee0*/  LEA R12, P0, R14, R16, 0x4 ;  /* 0x000000100e0c7211 */ /* 0x001fc800078020ff */
[----:B------:R-:W-:-:S04]  /*4ef0*/  IADD3 R0, PT, PT, R15, R13, RZ ;  /* 0x0000000d0f007210 */ /* 0x000fc80007ffe0ff */
[----:B------:R-:W-:-:S06]  /*4f00*/  LEA.HI.X R13, R14, R17, R0, 0x4, P0 ;  /* 0x000000110e0d7211 */ /* 0x000fcc00000f2400 */
[----:B------:R-:W4:Y:S02]  /*4f10*/  LDG.E.128 R12, desc[UR6][R12.64] ;  /* 0x000000060c0c7981 */ /* 0x000f24000c1e1d00 */
[----:B----45:R-:W0:-:S15]  /*4f20*/  DMUL R16, R6, R14 ;  /* 0x0000000e06107228 */ /* 0x030e1e0000000000 */
        /* <DEDUP_REMOVED lines=25> */
.L_x_3939:
[----:B-----5:R-:W0:Y:S01]  /*50c0*/  LDC.64 R4, c[0x0][0x710] ;  /* 0x0001c400ff047b82 */ /* 0x020e220000000a00 */
[----:B------:R-:W-:Y:S01]  /*50d0*/  IADD3 R3, PT, PT, R3, 0x80, RZ ;  /* 0x0000008003037810 */ /* 0x000fe20007ffe0ff */
[----:B01----:R1:W-:Y:S06]  /*50e0*/  STG.E.128 desc[UR6][R4.64], R8 ;  /* 0x0000000804007986 */ /* 0x0033ec000c101d06 */
.L_x_3932:
[----:B------:R-:W-:-:S13]  /*50f0*/  ISETP.GE.AND P0, PT, R3, UR4, PT ;  /* 0x0000000403007c0c */ /* 0x000fda000bf06270 */
[----:B------:R-:W-:Y:S05]  /*5100*/  @P0 BRA `(.L_x_3944) ;  /* 0x0000004c00d00947 */ /* 0x000fea0003800000 */
[----:B------:R-:W5:Y:S01]  /*5110*/  LDC.64 R6, c[0x0][0x738] ;  /* 0x0001ce00ff067b82 */ /* 0x000f620000000a00 */
[----:B------:R-:W0:Y:S07]  /*5120*/  LDCU.64 UR28, c[0x0][0x740] ;  /* 0x0000e800ff1c77ac */ /* 0x000e2e0008000a00 */
[----:B-1----:R-:W1:Y:S08]  /*5130*/  LDC.64 R4, c[0x0][0x720] ;  /* 0x0001c800ff047b82 */ /* 0x002e700000000a00 */
[----:B----4-:R-:W4:Y:S01]  /*5140*/  LDC.64 R14, c[0x0][0x718] ;  /* 0x0001c600ff0e7b82 */ /* 0x010f220000000a00 */
[----:B-----5:R-:W5:Y:S04]  /*5150*/  LDG.E.64 R6, desc[UR6][R6.64] ;  /* 0x0000000606067981 */ /* 0x020f68000c1e1b00 */
[----:B-1----:R-:W0:Y:S01]  /*5160*/  LDG.E.64 R4, desc[UR6][R4.64] ;  /* 0x0000000604047981 */ /* 0x002e22000c1e1b00 */
[----:B------:R-:W-:-:S02]  /*5170*/  ISETP.NE.AND P1, PT, RZ, UR5, PT ;  /* 0x00000005ff007c0c */ /* 0x000fc4000bf25270 */
[----:B-----5:R-:W-:-:S04]  /*5180*/  ISETP.LT.U32.AND P0, PT, R6, 0x1, PT ;  /* 0x000000010600780c */ /* 0x020fc80003f01070 */
        /* <DEDUP_REMOVED lines=28> */
[----:B------:R-:W-:Y:S01]  /*5350*/  BSSY.RECONVERGENT B2, `(.L_x_3946) ;  /* 0x0000138000027945 */ /* 0x000fe20003800200 */
[----:B------:R-:W-:Y:S02]  /*5360*/  LOP3.LUT R46, R46, 0x7fffffff, RZ, 0xc0, !PT ;  /* 0x7fffffff2e2e7812 */ /* 0x000fe400078ec0ff */
[----:B------:R-:W-:Y:S02]  /*5370*/  CS2R R10, SRZ ;  /* 0x00000000000a7805 */ /* 0x000fe4000001ff00 */
[----:B------:R-:W-:-:S07]  /*5380*/  LOP3.LUT R47, R0, 0xfffffff8, RZ, 0xc0, !PT ;  /* 0xfffffff8002f7812 */ /* 0x000fce00078ec0ff */
.L_x_3947:
[----:B------:R-:W-:Y:S02]  /*5390*/  MOV R44, R24 ;  /* 0x00000018002c7202 */ /* 0x000fe40000000f00 */
[----:B------:R-:W-:-:S05]  /*53a0*/  MOV R45, R25 ;  /* 0x00000019002d7202 */ /* 0x000fca0000000f00 */
[----:B------:R-:W4:Y:S04]  /*53b0*/  LDG.E.64 R14, desc[UR6][R44.64] ;  /* 0x000000062c0e7981 */ /* 0x000f28000c1e1b00 */
[----:B------:R-:W2:Y:S04]  /*53c0*/  LDG.E.64 R32, desc[UR6][R44.64+0x8] ;  /* 0x000008062c207981 */ /* 0x000ea8000c1e1b00 */
[----:B------:R-:W2:Y:S04]  /*53d0*/  LDG.E.64 R20, desc[UR6][R44.64+0x10] ;  /* 0x000010062c147981 */ /* 0x000ea8000c1e1b00 */
[----:B------:R-:W2:Y:S04]  /*53e0*/  LDG.E.64 R18, desc[UR6][R44.64+0x18] ;  /* 0x000018062c127981 */ /* 0x000ea8000c1e1b00 */
[----:B------:R-:W2:Y:S04]  /*53f0*/  LDG.E.64 R12, desc[UR6][R44.64+0x20] ;  /* 0x000020062c0c7981 */ /* 0x000ea8000c1e1b00 */
[----:B------:R-:W2:Y:S04]  /*5400*/  LDG.E.64 R16, desc[UR6][R44.64+0x28] ;  /* 0x000028062c107981 */ /* 0x000ea8000c1e1b00 */
[----:B------:R-:W2:Y:S04]  /*5410*/  LDG.E.64 R24, desc[UR6][R44.64+0x30] ;  /* 0x000030062c187981 */ /* 0x000ea8000c1e1b00 */
[----:B------:R-:W2:Y:S01]  /*5420*/  LDG.E.64 R28, desc[UR6][R44.64+0x38] ;  /* 0x000038062c1c7981 */ /* 0x000ea2000c1e1b00 */
[----:B----4-:R-:W-:-:S02]  /*5430*/  IMAD R15, R15, UR16, RZ ;  /* 0x000000100f0f7c24 */ /* 0x010fc4000f8e02ff */
[----:B--23--:R-:W-:-:S04]  /*5440*/  IMAD.WIDE.U32 R22, R14, UR16, RZ ;  /* 0x000000100e167c25 */ /* 0x00cfc8000f8e00ff */
[----:B------:R-:W-:Y:S01]  /*5450*/  IMAD R15, R14, UR17, R15 ;  /* 0x000000110e0f7c24 */ /* 0x000fe2000f8e020f */
[----:B------:R-:W-:Y:S01]  /*5460*/  LEA R14, P0, R22, UR26, 0x4 ;  /* 0x0000001a160e7c11 */ /* 0x000fe2000f8020ff */
[----:B------:R-:W-:-:S03]  /*5470*/  IMAD R21, R21, UR16, RZ ;  /* 0x0000001015157c24 */ /* 0x000fc6000f8e02ff */
[----:B------:R-:W-:Y:S01]  /*5480*/  IADD3 R15, PT, PT, R23, R15, RZ ;  /* 0x0000000f170f7210 */ /* 0x000fe20007ffe0ff */
[----:B------:R-:W-:Y:S02]  /*5490*/  IMAD R23, R33, UR16, RZ ;  /* 0x0000001021177c24 */ /* 0x000fe4000f8e02ff */
[----:B------:R-:W-:Y:S01]  /*54a0*/  IMAD R19, R19, UR16, RZ ;  /* 0x0000001013137c24 */ /* 0x000fe2000f8e02ff */
[----:B------:R-:W-:Y:S01]  /*54b0*/  LEA.HI.X R15, R22, UR27, R15, 0x4, P0 ;  /* 0x0000001b160f7c11 */ /* 0x000fe200080f240f */
[----:B------:R-:W-:Y:S02]  /*54c0*/  IMAD R27, R32, UR17, R23 ;  /* 0x00000011201b7c24 */ /* 0x000fe4000f8e0217 */
[----:B------:R-:W-:-:S04]  /*54d0*/  IMAD.WIDE.U32 R22, R20, UR16, RZ ;  /* 0x0000001014167c25 */ /* 0x000fc8000f8e00ff */
[----:B------:R-:W-:Y:S01]  /*54e0*/  IMAD R21, R20, UR17, R21 ;  /* 0x0000001114157c24 */ /* 0x000fe2000f8e0215 */
[----:B------:R-:W-:Y:S01]  /*54f0*/  LEA R20, P1, R22, UR26, 0x4 ;  /* 0x0000001a16147c11 */ /* 0x000fe2000f8220ff */
[----:B------:R-:W-:-:S03]  /*5500*/  IMAD.WIDE.U32 R30, R18, UR16, RZ ;  /* 0x00000010121e7c25 */ /* 0x000fc6000f8e00ff */
[----:B------:R-:W-:Y:S01]  /*5510*/  IADD3 R21, PT, PT, R23, R21, RZ ;  /* 0x0000001517157210 */ /* 0x000fe20007ffe0ff */
[----:B------:R-:W-:Y:S01]  /*5520*/  IMAD R35, R18, UR17, R19 ;  /* 0x0000001112237c24 */ /* 0x000fe2000f8e0213 */
[----:B------:R-:W-:Y:S01]  /*5530*/  LEA R26, P2, R30, UR26, 0x4 ;  /* 0x0000001a1e1a7c11 */ /* 0x000fe2000f8420ff */
[----:B------:R-:W-:Y:S01]  /*5540*/  IMAD.WIDE.U32 R32, R32, UR16, RZ ;  /* 0x0000001020207c25 */ /* 0x000fe2000f8e00ff */
[----:B------:R-:W-:Y:S02]  /*5550*/  LEA.HI.X R21, R22, UR27, R21, 0x4, P1 ;  /* 0x0000001b16157c11 */ /* 0x000fe400088f2415 */
[----:B------:R-:W-:Y:S01]  /*5560*/  IADD3 R23, PT, PT, R31, R35, RZ ;  /* 0x000000231f177210 */ /* 0x000fe20007ffe0ff */
[----:B------:R-:W-:Y:S01]  /*5570*/  IMAD R13, R13, UR16, RZ ;  /* 0x000000100d0d7c24 */ /* 0x000fe2000f8e02ff */
[----:B------:R-:W-:Y:S01]  /*5580*/  IADD3 R19, PT, PT, R33, R27, RZ ;  /* 0x0000001b21137210 */ /* 0x000fe20007ffe0ff */
[----:B------:R-:W-:Y:S01]  /*5590*/  IMAD R17, R17, UR16, RZ ;  /* 0x0000001011117c24 */ /* 0x000fe2000f8e02ff */
[----:B------:R-:W-:Y:S01]  /*55a0*/  LEA.HI.X R27, R30, UR27, R23, 0x4, P2 ;  /* 0x0000001b1e1b7c11 */ /* 0x000fe200090f2417 */
[----:B------:R-:W-:Y:S01]  /*55b0*/  IMAD R31, R12, UR17, R13 ;  /* 0x000000110c1f7c24 */ /* 0x000fe2000f8e020d */
[----:B------:R-:W-:Y:S01]  /*55c0*/  LEA R18, P0, R32, UR26, 0x4 ;  /* 0x0000001a20127c11 */ /* 0x000fe2000f8020ff */
[----:B------:R-:W-:-:S02]  /*55d0*/  IMAD.WIDE.U32 R22, R12, UR16, RZ ;  /* 0x000000100c167c25 */ /* 0x000fc4000f8e00ff */
[----:B------:R-:W2:Y:S01]  /*55e0*/  LDG.E.128 R12, desc[UR6][R14.64] ;  /* 0x000000060e0c7981 */ /* 0x000ea2000c1e1d00 */
[----:B------:R-:W-:Y:S01]  /*55f0*/  LEA.HI.X R19, R32, UR27, R19, 0x4, P0 ;  /* 0x0000001b20137c11 */ /* 0x000fe200080f2413 */
[----:B------:R-:W-:Y:S01]  /*5600*/  IMAD.WIDE.U32 R34, R16, UR16, RZ ;  /* 0x0000001010227c25 */ /* 0x000fe2000f8e00ff */
[----:B------:R-:W-:Y:S02]  /*5610*/  LEA R30, P0, R22, UR26, 0x4 ;  /* 0x0000001a161e7c11 */ /* 0x000fe4000f8020ff */
[----:B------:R-:W-:Y:S01]  /*5620*/  IADD3 R23, PT, PT, R23, R31, RZ ;  /* 0x0000001f17177210 */ /* 0x000fe20007ffe0ff */
[----:B------:R-:W-:Y:S02]  /*5630*/  IMAD R33, R16, UR17, R17 ;  /* 0x0000001110217c24 */ /* 0x000fe4000f8e0211 */
[----:B------:R-:W-:Y:S01]  /*5640*/  IMAD R25, R25, UR16, RZ ;  /* 0x0000001019197c24 */ /* 0x000fe2000f8e02ff */
[----:B------:R-:W-:Y:S01]  /*5650*/  LEA.HI.X R31, R22, UR27, R23, 0x4, P0 ;  /* 0x0000001b161f7c11 */ /* 0x000fe200080f2417 */
[----:B------:R-:W-:Y:S01]  /*5660*/  IMAD R37, R29, UR16, RZ ;  /* 0x000000101d257c24 */ /* 0x000fe2000f8e02ff */
[----:B------:R-:W-:Y:S01]  /*5670*/  LEA R32, P0, R34, UR26, 0x4 ;  /* 0x0000001a22207c11 */ /* 0x000fe2000f8020ff */
[----:B------:R-:W3:Y:S01]  /*5680*/  LDG.E.128 R16, desc[UR6][R18.64] ;  /* 0x0000000612107981 */ /* 0x000ee2000c1e1d00 */
[----:B------:R-:W-:Y:S01]  /*5690*/  IADD3 R33, PT, PT, R35, R33, RZ ;  /* 0x0000002123217210 */ /* 0x000fe20007ffe0ff */
[----:B------:R-:W-:-:S02]  /*56a0*/  IMAD R29, R24, UR17, R25 ;  /* 0x00000011181d7c24 */ /* 0x000fc4000f8e0219 */
[----:B------:R-:W4:Y:S01]  /*56b0*/  LDG.E.128 R20, desc[UR6][R20.64] ;  /* 0x0000000614147981 */ /* 0x000f22000c1e1d00 */
[----:B------:R-:W-:Y:S01]  /*56c0*/  LEA.HI.X R33, R34, UR27, R33, 0x4, P0 ;  /* 0x0000001b22217c11 */ /* 0x000fe200080f2421 */
[----:B------:R-:W-:Y:S02]  /*56d0*/  IMAD.WIDE.U32 R34, R24, UR16, RZ ;  /* 0x0000001018227c25 */ /* 0x000fe4000f8e00ff */
[----:B------:R-:W4:Y:S02]  /*56e0*/  LDG.E.128 R24, desc[UR6][R26.64] ;  /* 0x000000061a187981 */ /* 0x000f24000c1e1d00 */
[----:B------:R-:W-:Y:S01]  /*56f0*/  IMAD R41, R28, UR17, R37 ;  /* 0x000000111c297c24 */ /* 0x000fe2000f8e0225 */
[----:B------:R-:W-:Y:S01]  /*5700*/  LEA R38, P0, R34, UR26, 0x4 ;  /* 0x0000001a22267c11 */ /* 0x000fe2000f8020ff */
[----:B------:R-:W-:Y:S01]  /*5710*/  IMAD.WIDE.U32 R36, R28, UR16, RZ ;  /* 0x000000101c247c25 */ /* 0x000fe2000f8e00ff */
[----:B------:R-:W-:Y:S02]  /*5720*/  IADD3 R35, PT, PT, R35, R29, RZ ;  /* 0x0000001d23237210 */ /* 0x000fe40007ffe0ff */
[----:B------:R-:W4:Y:S02]  /*5730*/  LDG.E.128 R28, desc[UR6][R30.64] ;  /* 0x000000061e1c7981 */ /* 0x000f24000c1e1d00 */
[----:B------:R-:W-:-:S02]  /*5740*/  LEA.HI.X R39, R34, UR27, R35, 0x4, P0 ;  /* 0x0000001b22277c11 */ /* 0x000fc400080f2423 */
[----:B------:R-:W-:Y:S01]  /*5750*/  LEA R40, P0, R36, UR26, 0x4 ;  /* 0x0000001a24287c11 */ /* 0x000fe2000f8020ff */
[----:B------:R-:W4:Y:S01]  /*5760*/  LDG.E.128 R32, desc[UR6][R32.64] ;  /* 0x0000000620207981 */ /* 0x000f22000c1e1d00 */
[----:B------:R-:W-:-:S04]  /*5770*/  IADD3 R37, PT, PT, R37, R41, RZ ;  /* 0x0000002925257210 */ /* 0x000fc80007ffe0ff */
[----:B------:R-:W-:Y:S02]  /*5780*/  LEA.HI.X R41, R36, UR27, R37, 0x4, P0 ;  /* 0x0000001b24297c11 */ /* 0x000fe400080f2425 */
[----:B------:R-:W4:Y:S04]  /*5790*/  LDG.E.128 R36, desc[UR6][R38.64] ;  /* 0x0000000626247981 */ /* 0x000f28000c1e1d00 */
[----:B------:R-:W4:Y:S01]  /*57a0*/  LDG.E.128 R40, desc[UR6][R40.64] ;  /* 0x0000000628287981 */ /* 0x000f22000c1e1d00 */
[----:B------:R-:W-:-:S04]  /*57b0*/  IADD3 R47, P0, PT, R47, -0x8, RZ ;  /* 0xfffffff82f2f7810 */ /* 0x000fc80007f1e0ff */
[----:B------:R-:W-:Y:S02]  /*57c0*/  IADD3.X R46, PT, PT, R46, -0x1, RZ, P0, !PT ;  /* 0xffffffff2e2e7810 */ /* 0x000fe400007fe4ff */
[----:B------:R-:W-:-:S04]  /*57d0*/  ISETP.NE.U32.AND P0, PT, R47, RZ, PT ;  /* 0x000000ff2f00720c */ /* 0x000fc80003f05070 */
[----:B------:R-:W-:Y:S01]  /*57e0*/  ISETP.NE.AND.EX P0, PT, R46, RZ, PT, P0 ;  /* 0x000000ff2e00720c */ /* 0x000fe20003f05300 */
        /* <DEDUP_REMOVED lines=237> */
[----:B01--4-:R-:W-:Y:S05]  /*66c0*/  @P0 BRA `(.L_x_3947) ;  /* 0xffffffec00300947 */ /* 0x013fea000383ffff */
[----:B------:R-:W-:Y:S05]  /*66d0*/  BSYNC.RECONVERGENT B2 ;  /* 0x0000000000027941 */ /* 0x000fea0003800200 */
.L_x_3946:
        /* <DEDUP_REMOVED lines=9> */
[----:B------:R-:W4:Y:S01]  /*6770*/  LDG.E.64 R12, desc[UR6][R24.64] ;  /* 0x00000006180c7981 */ /* 0x000f22000c1e1b00 */
[----:B------:R-:W4:Y:S03]  /*6780*/  LDCU.64 UR28, c[0x0][0x758] ;  /* 0x0000eb00ff1c77ac */ /* 0x000f260008000a00 */
[----:B------:R-:W2:Y:S01]  /*6790*/  LDG.E.64 R14, desc[UR6][R24.64+0x8] ;  /* 0x00000806180e7981 */ /* 0x000ea2000c1e1b00 */
[----:B------:R-:W0:Y:S03]  /*67a0*/  LDCU.64 UR30, c[0x0][0x728] ;  /* 0x0000e500ff1e77ac */ /* 0x000e260008000a00 */
[----:B------:R-:W2:Y:S04]  /*67b0*/  LDG.E.64 R16, desc[UR6][R24.64+0x10] ;  /* 0x0000100618107981 */ /* 0x000ea8000c1e1b00 */
[----:B------:R-:W2:Y:S01]  /*67c0*/  LDG.E.64 R18, desc[UR6][R24.64+0x18] ;  /* 0x0000180618127981 */ /* 0x000ea2000c1e1b00 */
[----:B----4-:R-:W-:-:S02]  /*67d0*/  IMAD R13, R13, UR28, RZ ;  /* 0x0000001c0d0d7c24 */ /* 0x010fc4000f8e02ff */
[----:B------:R-:W-:-:S04]  /*67e0*/  IMAD.WIDE.U32 R20, R12, UR28, RZ ;  /* 0x0000001c0c147c25 */ /* 0x000fc8000f8e00ff */
[----:B------:R-:W-:Y:S01]  /*67f0*/  IMAD R13, R12, UR29, R13 ;  /* 0x0000001d0c0d7c24 */ /* 0x000fe2000f8e020d */
[----:B0-----:R-:W-:Y:S01]  /*6800*/  LEA R28, P1, R20, UR30, 0x4 ;  /* 0x0000001e141c7c11 */ /* 0x001fe2000f8220ff */
[----:B--23--:R-:W-:Y:S02]  /*6810*/  IMAD R23, R15, UR28, RZ ;  /* 0x0000001c0f177c24 */ /* 0x00cfe4000f8e02ff */
[----:B------:R-:W-:Y:S01]  /*6820*/  IMAD R17, R17, UR28, RZ ;  /* 0x0000001c11117c24 */ /* 0x000fe2000f8e02ff */
[----:B------:R-:W-:Y:S01]  /*6830*/  IADD3 R15, PT, PT, R21, R13, RZ ;  /* 0x0000000d150f7210 */ /* 0x000fe20007ffe0ff */
[----:B------:R-:W-:-:S03]  /*6840*/  IMAD.WIDE.U32 R12, R14, UR28, RZ ;  /* 0x0000001c0e0c7c25 */ /* 0x000fc6000f8e00ff */
[----:B------:R-:W-:Y:S01]  /*6850*/  LEA.HI.X R29, R20, UR31, R15, 0x4, P1 ;  /* 0x0000001f141d7c11 */ /* 0x000fe200088f240f */
[----:B------:R-:W-:Y:S01]  /*6860*/  IMAD R23, R14, UR29, R23 ;  /* 0x0000001d0e177c24 */ /* 0x000fe2000f8e0217 */
[----:B------:R-:W-:Y:S01]  /*6870*/  LEA R20, P1, R12, UR30, 0x4 ;  /* 0x0000001e0c147c11 */ /* 0x000fe2000f8220ff */
[----:B------:R-:W-:Y:S02]  /*6880*/  IMAD R19, R19, UR28, RZ ;  /* 0x0000001c13137c24 */ /* 0x000fe4000f8e02ff */
[C---:B------:R-:W-:Y:S01]  /*6890*/  IMAD.WIDE.U32 R14, R16.reuse, UR28, RZ ;  /* 0x0000001c100e7c25 */ /* 0x040fe2000f8e00ff */
[----:B------:R-:W-:Y:S01]  /*68a0*/  IADD3 R13, PT, PT, R13, R23, RZ ;  /* 0x000000170d0d7210 */ /* 0x000fe20007ffe0ff */
[----:B------:R-:W2:Y:S02]  /*68b0*/  LDG.E.128 R28, desc[UR6][R28.64] ;  /* 0x000000061c1c7981 */ /* 0x000ea4000c1e1d00 */
[----:B------:R-:W-:Y:S01]  /*68c0*/  IMAD R17, R16, UR29, R17 ;  /* 0x0000001d10117c24 */ /* 0x000fe2000f8e0211 */
[----:B------:R-:W-:Y:S01]  /*68d0*/  LEA.HI.X R21, R12, UR31, R13, 0x4, P1 ;  /* 0x0000001f0c157c11 */ /* 0x000fe200088f240d */
[----:B------:R-:W-:Y:S01]  /*68e0*/  IMAD R23, R18, UR29, R19 ;  /* 0x0000001d12177c24 */ /* 0x000fe2000f8e0213 */
[----:B------:R-:W-:Y:S01]  /*68f0*/  LEA R12, P1, R14, UR30, 0x4 ;  /* 0x0000001e0e0c7c11 */ /* 0x000fe2000f8220ff */
[----:B------:R-:W-:Y:S01]  /*6900*/  IMAD.WIDE.U32 R18, R18, UR28, RZ ;  /* 0x0000001c12127c25 */ /* 0x000fe2000f8e00ff */
[----:B------:R-:W-:-:S04]  /*6910*/  IADD3 R13, PT, PT, R15, R17, RZ ;  /* 0x000000110f0d7210 */ /* 0x000fc80007ffe0ff */
[----:B------:R-:W-:Y:S02]  /*6920*/  LEA.HI.X R13, R14, UR31, R13, 0x4, P1 ;  /* 0x0000001f0e0d7c11 */ /* 0x000fe400088f240d */
[C---:B------:R-:W-:Y:S02]  /*6930*/  LEA R16, P1, R18.reuse, UR30, 0x4 ;  /* 0x0000001e12107c11 */ /* 0x040fe4000f8220ff */
[----:B------:R-:W-:Y:S02]  /*6940*/  IADD3 R15, PT, PT, R19, R23, RZ ;  /* 0x00000017130f7210 */ /* 0x000fe40007ffe0ff */
[----:B------:R-:W3:Y:S02]  /*6950*/  LDG.E.128 R20, desc[UR6][R20.64] ;  /* 0x0000000614147981 */ /* 0x000ee4000c1e1d00 */
[----:B------:R-:W-:Y:S02]  /*6960*/  LEA.HI.X R17, R18, UR31, R15, 0x4, P1 ;  /* 0x0000001f12117c11 */ /* 0x000fe400088f240f */
        /* <DEDUP_REMOVED lines=119> */
[----:B0---4-:R1:W0:Y:S02]  /*70e0*/  DADD R10, R14, R18 ;  /* 0x000000000e0a7229 */ /* 0x0112240000000012 */
.L_x_3948:
[----:B------:R-:W-:Y:S05]  /*70f0*/  @!P0 BRA `(.L_x_3945) ;  /* 0x0000000400dc8947 */ /* 0x000fea0003800000 */
[----:B------:R-:W-:Y:S02]  /*7100*/  ISETP.NE.U32.AND P0, PT, R32, 0x1, PT ;  /* 0x000000012000780c */ /* 0x000fe40003f05070 */
[----:B------:R-:W-:Y:S02]  /*7110*/  LOP3.LUT R0, R0, 0x1, RZ, 0xc0, !PT ;  /* 0x0000000100007812 */ /* 0x000fe400078ec0ff */
[----:B------:R-:W-:Y:S02]  /*7120*/  ISETP.NE.AND.EX P0, PT, RZ, RZ, PT, P0 ;  /* 0x000000ffff00720c */ /* 0x000fe40003f05300 */
[----:B------:R-:W-:-:S04]  /*7130*/  ISETP.NE.U32.AND P1, PT, R0, 0x1, PT ;  /* 0x000000010000780c */ /* 0x000fc80003f25070 */
[----:B------:R-:W-:-:S07]  /*7140*/  ISETP.NE.U32.AND.EX P1, PT, RZ, RZ, PT, P1 ;  /* 0x000000ffff00720c */ /* 0x000fce0003f25110 */
[----:B------:R-:W-:Y:S06]  /*7150*/  @!P0 BRA `(.L_x_3949) ;  /* 0x0000000400308947 */ /* 0x000fec0003800000 */
[----:B------:R-:W4:Y:S01]  /*7160*/  LDG.E.64 R12, desc[UR6][R24.64] ;  /* 0x00000006180c7981 */ /* 0x000f22000c1e1b00 */
[----:B------:R-:W4:Y:S03]  /*7170*/  LDCU.64 UR28, c[0x0][0x758] ;  /* 0x0000eb00ff1c77ac */ /* 0x000f260008000a00 */
[----:B------:R-:W2:Y:S01]  /*7180*/  LDG.E.64 R16, desc[UR6][R24.64+0x8] ;  /* 0x0000080618107981 */ /* 0x000ea2000c1e1b00 */
[----:B------:R-:W0:Y:S01]  /*7190*/  LDCU.64 UR30, c[0x0][0x728] ;  /* 0x0000e500ff1e77ac */ /* 0x000e220008000a00 */
[----:B----4-:R-:W-:Y:S02]  /*71a0*/  IMAD R13, R13, UR28, RZ ;  /* 0x0000001c0d0d7c24 */ /* 0x010fe4000f8e02ff */
[----:B-1----:R-:W-:-:S04]  /*71b0*/  IMAD.WIDE.U32 R14, R12, UR28, RZ ;  /* 0x0000001c0c0e7c25 */ /* 0x002fc8000f8e00ff */
[----:B--2---:R-:W-:Y:S02]  /*71c0*/  IMAD R19, R17, UR28, RZ ;  /* 0x0000001c11137c24 */ /* 0x004fe4000f8e02ff */
[----:B------:R-:W-:Y:S02]  /*71d0*/  IMAD R17, R12, UR29, R13 ;  /* 0x0000001d0c117c24 */ /* 0x000fe4000f8e020d */
[----:B------:R-:W-:-:S03]  /*71e0*/  IMAD.WIDE.U32 R12, R16, UR28, RZ ;  /* 0x0000001c100c7c25 */ /* 0x000fc6000f8e00ff */
[----:B------:R-:W-:Y:S01]  /*71f0*/  IADD3 R17, PT, PT, R15, R17, RZ ;  /* 0x000000110f117210 */ /* 0x000fe20007ffe0ff */
[----:B------:R-:W-:Y:S01]  /*7200*/  IMAD R19, R16, UR29, R19 ;  /* 0x0000001d10137c24 */ /* 0x000fe2000f8e0213 */
[----:B0-----:R-:W-:Y:S02]  /*7210*/  LEA R16, P0, R14, UR30, 0x4 ;  /* 0x0000001e0e107c11 */ /* 0x001fe4000f8020ff */
[----:B---3--:R-:W-:Y:S01]  /*7220*/  LEA R22, P2, R12, UR30, 0x4 ;  /* 0x0000001e0c167c11 */ /* 0x008fe2000f8420ff */
[----:B------:R-:W-:Y:S01]  /*7230*/  IMAD.IADD R19, R13, 0x1, R19 ;  /* 0x000000010d137824 */ /* 0x000fe200078e0213 */
[----:B------:R-:W-:-:S04]  /*7240*/  LEA.HI.X R17, R14, UR31, R17, 0x4, P0 ;  /* 0x0000001f0e117c11 */ /* 0x000fc800080f2411 */
[----:B------:R-:W-:Y:S02]  /*7250*/  LEA.HI.X R23, R12, UR31, R19, 0x4, P2 ;  /* 0x0000001f0c177c11 */ /* 0x000fe400090f2413 */
[----:B------:R-:W2:Y:S04]  /*7260*/  LDG.E.128 R16, desc[UR6][R16.64] ;  /* 0x0000000610107981 */ /* 0x000ea8000c1e1d00 */
[----:B------:R-:W3:Y:S01]  /*7270*/  LDG.E.128 R12, desc[UR6][R22.64] ;  /* 0x00000006160c7981 */ /* 0x000ee2000c1e1d00 */
        /* <DEDUP_REMOVED lines=12> */
[----:B---3--:R-:W-:-:S15]  /*7340*/  DMUL R26, R6, R14 ;  /* 0x0000000e061a7228 */ /* 0x008fde0000000000 */
        /* <DEDUP_REMOVED lines=45> */
.L_x_3949:
[----:B------:R-:W-:Y:S05]  /*7620*/  @P1 BRA `(.L_x_3945) ;  /* 0x0000000000901947 */ /* 0x000fea0003800000 */
[----:B------:R-:W2:Y:S01]  /*7630*/  LDG.E.64 R12, desc[UR6][R24.64] ;  /* 0x00000006180c7981 */ /* 0x000ea2000c1e1b00 */
[----:B------:R-:W2:Y:S01]  /*7640*/  LDCU.64 UR28, c[0x0][0x758] ;  /* 0x0000eb00ff1c77ac */ /* 0x000ea20008000a00 */
[----:B------:R-:W0:Y:S01]  /*7650*/  LDCU.64 UR30, c[0x0][0x728] ;  /* 0x0000e500ff1e77ac */ /* 0x000e220008000a00 */
[----:B--2---:R-:W-:Y:S02]  /*7660*/  IMAD R13, R13, UR28, RZ ;  /* 0x0000001c0d0d7c24 */ /* 0x004fe4000f8e02ff */
[----:B-1--4-:R-:W-:-:S04]  /*7670*/  IMAD.WIDE.U32 R14, R12, UR28, RZ ;  /* 0x0000001c0c0e7c25 */ /* 0x012fc8000f8e00ff */
[----:B------:R-:W-:Y:S01]  /*7680*/  IMAD R13, R12, UR29, R13 ;  /* 0x0000001d0c0d7c24 */ /* 0x000fe2000f8e020d */
[----:B0-----:R-:W-:-:S04]  /*7690*/  LEA R12, P0, R14, UR30, 0x4 ;  /* 0x0000001e0e0c7c11 */ /* 0x001fc8000f8020ff */
[----:B------:R-:W-:-:S04]  /*76a0*/  IADD3 R13, PT, PT, R15, R13, RZ ;  /* 0x0000000d0f0d7210 */ /* 0x000fc80007ffe0ff */
[----:B------:R-:W-:-:S06]  /*76b0*/  LEA.HI.X R13, R14, UR31, R13, 0x4, P0 ;  /* 0x0000001f0e0d7c11 */ /* 0x000fcc00080f240d */
[----:B------:R-:W2:Y:S02]  /*76c0*/  LDG.E.128 R12, desc[UR6][R12.64] ;  /* 0x000000060c0c7981 */ /* 0x000ea4000c1e1d00 */
        /* <DEDUP_REMOVED lines=26> */
.L_x_3945:
[----:B-----5:R-:W0:Y:S01]  /*7870*/  LDC.64 R4, c[0x0][0x710] ;  /* 0x0001c400ff047b82 */ /* 0x020e220000000a00 */
[----:B------:R-:W-:Y:S01]  /*7880*/  IADD3 R3, PT, PT, R3, 0x80, RZ ;  /* 0x0000008003037810 */ /* 0x000fe20007ffe0ff */
[----:B01----:R0:W-:Y:S06]  /*7890*/  STG.E.128 desc[UR6][R4.64], R8 ;  /* 0x0000000804007986 */ /* 0x0031ec000c101d06 */
.L_x_3938:
[----:B------:R-:W-:-:S13]  /*78a0*/  ISETP.GE.AND P0, PT, R3, UR4, PT ;  /* 0x0000000403007c0c */ /* 0x000fda000bf06270 */
[----:B------:R-:W-:Y:S05]  /*78b0*/  @P0 BRA `(.L_x_3950) ;  /* 0x0000004c00d00947 */ /* 0x000fea0003800000 */
[----:B------:R-:W5:Y:S01]  /*78c0*/  LDC.64 R6, c[0x0][0x738] ;  /* 0x0001ce00ff067b82 */ /* 0x000f620000000a00 */
[----:B------:R-:W3:Y:S07]  /*78d0*/  LDCU.64 UR28, c[0x0][0x740] ;  /* 0x0000e800ff1c77ac */ /* 0x000eee0008000a00 */
[----:B01----:R-:W0:Y:S08]  /*78e0*/  LDC.64 R4, c[0x0][0x720] ;  /* 0x0001c800ff047b82 */ /* 0x003e300000000a00 */
[----:B--2-4-:R-:W1:Y:S01]  /*78f0*/  LDC.64 R14, c[0x0][0x718] ;  /* 0x0001c600ff0e7b82 */ /* 0x014e620000000a00 */
[----:B-----5:R-:W2:Y:S04]  /*7900*/  LDG.E.64 R6, desc[UR6][R6.64] ;  /* 0x0000000606067981 */ /* 0x020ea8000c1e1b00 */
        /* <DEDUP_REMOVED lines=35> */
.L_x_3953:
[----:B------:R-:W-:Y:S02]  /*7b40*/  MOV R44, R24 ;  /* 0x00000018002c7202 */ /* 0x000fe40000000f00 */
[----:B------:R-:W-:-:S05]  /*7b50*/  MOV R45, R25 ;  /* 0x00000019002d7202 */ /* 0x000fca0000000f00 */
[----:B------:R-:W2:Y:S04]  /*7b60*/  LDG.E.64 R14, desc[UR6][R44.64] ;  /* 0x000000062c0e7981 */ /* 0x000ea8000c1e1b00 */
[----:B------:R-:W3:Y:S04]  /*7b70*/  LDG.E.64 R32, desc[UR6][R44.64+0x8] ;  /* 0x000008062c207981 */ /* 0x000ee8000c1e1b00 */
[----:B------:R-:W4:Y:S04]  /*7b80*/  LDG.E.64 R20, desc[UR6][R44.64+0x10] ;  /* 0x000010062c147981 */ /* 0x000f28000c1e1b00 */
[----:B------:R-:W3:Y:S04]  /*7b90*/  LDG.E.64 R18, desc[UR6][R44.64+0x18] ;  /* 0x000018062c127981 */ /* 0x000ee8000c1e1b00 */
[----:B------:R-:W3:Y:S04]  /*7ba0*/  LDG.E.64 R12, desc[UR6][R44.64+0x20] ;  /* 0x000020062c0c7981 */ /* 0x000ee8000c1e1b00 */
[----:B------:R-:W3:Y:S04]  /*7bb0*/  LDG.E.64 R16, desc[UR6][R44.64+0x28] ;  /* 0x000028062c107981 */ /* 0x000ee8000c1e1b00 */
[----:B------:R-:W3:Y:S04]  /*7bc0*/  LDG.E.64 R24, desc[UR6][R44.64+0x30] ;  /* 0x000030062c187981 */ /* 0x000ee8000c1e1b00 */
[----:B------:R-:W3:Y:S01]  /*7bd0*/  LDG.E.64 R28, desc[UR6][R44.64+0x38] ;  /* 0x000038062c1c7981 */ /* 0x000ee2000c1e1b00 */
[----:B--2---:R-:W-:-:S02]  /*7be0*/  IMAD R15, R15, UR8, RZ ;  /* 0x000000080f0f7c24 */ /* 0x004fc4000f8e02ff */
[----:B------:R-:W-:-:S04]  /*7bf0*/  IMAD.WIDE.U32 R22, R14, UR8, RZ ;  /* 0x000000080e167c25 */ /* 0x000fc8000f8e00ff */
[----:B------:R-:W-:Y:S01]  /*7c00*/  IMAD R15, R14, UR9, R15 ;  /* 0x000000090e0f7c24 */ /* 0x000fe2000f8e020f */
[----:B------:R-:W-:Y:S01]  /*7c10*/  LEA R14, P0, R22, UR24, 0x4 ;  /* 0x00000018160e7c11 */ /* 0x000fe2000f8020ff */
[----:B----4-:R-:W-:-:S03]  /*7c20*/  IMAD R21, R21, UR8, RZ ;  /* 0x0000000815157c24 */ /* 0x010fc6000f8e02ff */
[----:B------:R-:W-:Y:S01]  /*7c30*/  IADD3 R15, PT, PT, R23, R15, RZ ;  /* 0x0000000f170f7210 */ /* 0x000fe20007ffe0ff */
[----:B---3--:R-:W-:Y:S02]  /*7c40*/  IMAD R23, R33, UR8, RZ ;  /* 0x0000000821177c24 */ /* 0x008fe4000f8e02ff */
        /* <DEDUP_REMOVED lines=289> */
[----:B0-----:R1:W0:Y:S02]  /*8e60*/  DADD R10, R14, R42 ;  /* 0x000000000e0a7229 */ /* 0x001224000000002a */
[----:B012---:R-:W-:Y:S05]  /*8e70*/  @P0 BRA `(.L_x_3953) ;  /* 0xffffffec00300947 */ /* 0x007fea000383ffff */
[----:B------:R-:W-:Y:S05]  /*8e80*/  BSYNC.RECONVERGENT B2 ;  /* 0x0000000000027941 */ /* 0x000fea0003800200 */
.L_x_3952:
        /* <DEDUP_REMOVED lines=161> */
.L_x_3954:
        /* <DEDUP_REMOVED lines=10> */
[----:B------:R-:W4:Y:S01]  /*9940*/  LDCU.64 UR30, c[0x0][0x728] ;  /* 0x0000e500ff1e77ac */ /* 0x000f220008000a00 */
[----:B--2---:R-:W-:Y:S02]  /*9950*/  IMAD R13, R13, UR28, RZ ;  /* 0x0000001c0d0d7c24 */ /* 0x004fe4000f8e02ff */
[----:B-1----:R-:W-:-:S04]  /*9960*/  IMAD.WIDE.U32 R14, R12, UR28, RZ ;  /* 0x0000001c0c0e7c25 */ /* 0x002fc8000f8e00ff */
[----:B---3--:R-:W-:Y:S02]  /*9970*/  IMAD R19, R17, UR28, RZ ;  /* 0x0000001c11137c24 */ /* 0x008fe4000f8e02ff */
[----:B------:R-:W-:Y:S02]  /*9980*/  IMAD R17, R12, UR29, R13 ;  /* 0x0000001d0c117c24 */ /* 0x000fe4000f8e020d */
[----:B------:R-:W-:-:S03]  /*9990*/  IMAD.WIDE.U32 R12, R16, UR28, RZ ;  /* 0x0000001c100c7c25 */ /* 0x000fc6000f8e00ff */
[----:B------:R-:W-:Y:S01]  /*99a0*/  IADD3 R17, PT, PT, R15, R17, RZ ;  /* 0x000000110f117210 */ /* 0x000fe20007ffe0ff */
[----:B------:R-:W-:Y:S01]  /*99b0*/  IMAD R19, R16, UR29, R19 ;  /* 0x0000001d10137c24 */ /* 0x000fe2000f8e0213 */
[----:B----4-:R-:W-:Y:S02]  /*99c0*/  LEA R16, P0, R14, UR30, 0x4 ;  /* 0x0000001e0e107c11 */ /* 0x010fe4000f8020ff */
[----:B------:R-:W-:Y:S02]  /*99d0*/  LEA R22, P2, R12, UR30, 0x4 ;  /* 0x0000001e0c167c11 */ /* 0x000fe4000f8420ff */
[----:B------:R-:W-:Y:S02]  /*99e0*/  IADD3 R19, PT, PT, R13, R19, RZ ;  /* 0x000000130d137210 */ /* 0x000fe40007ffe0ff */
[----:B------:R-:W-:Y:S02]  /*99f0*/  LEA.HI.X R17, R14, UR31, R17, 0x4, P0 ;  /* 0x0000001f0e117c11 */ /* 0x000fe400080f2411 */
[----:B------:R-:W-:-:S04]  /*9a00*/  LEA.HI.X R23, R12, UR31, R19, 0x4, P2 ;  /* 0x0000001f0c177c11 */ /* 0x000fc800090f2413 */
[----:B------:R-:W2:Y:S04]  /*9a10*/  LDG.E.128 R16, desc[UR6][R16.64] ;  /* 0x0000000610107981 */ /* 0x000ea8000c1e1d00 */
[----:B------:R-:W3:Y:S01]  /*9a20*/  LDG.E.128 R12, desc[UR6][R22.64] ;  /* 0x00000006160c7981 */ /* 0x000ee2000c1e1d00 */
        /* <DEDUP_REMOVED lines=52> */
[----:B0-----:R2:W3:-:S15]  /*9d70*/  DADD R8, R8, R26 ;  /* 0x0000000008087229 */ /* 0x0014de000000001a */
[----:B------:R-:W-:-:S15]  /*9d80*/  NOP ;  /* 0x0000000000007918 */ /* 0x000fde0000000000 */
[----:B------:R-:W-:-:S15]  /*9d90*/  NOP ;  /* 0x0000000000007918 */ /* 0x000fde0000000000 */
[----:B------:R-:W-:-:S15]  /*9da0*/  NOP ;  /* 0x0000000000007918 */ /* 0x000fde0000000000 */
[----:B------:R-:W-:-:S04]  /*9db0*/  NOP ;  /* 0x0000000000007918 */ /* 0x000fc80000000000 */
[----:B-1-3--:R2:W4:Y:S02]  /*9dc0*/  DADD R10, R10, R14 ;  /* 0x000000000a0a7229 */ /* 0x00a524000000000e */
.L_x_3955:
[----:B------:R-:W-:Y:S05]  /*9dd0*/  @P1 BRA `(.L_x_3951) ;  /* 0x0000000000901947 */ /* 0x000fea0003800000 */
[----:B------:R-:W3:Y:S01]  /*9de0*/  LDG.E.64 R12, desc[UR6][R24.64] ;  /* 0x00000006180c7981 */ /* 0x000ee2000c1e1b00 */
[----:B------:R-:W3:Y:S01]  /*9df0*/  LDCU.64 UR28, c[0x0][0x758] ;  /* 0x0000eb00ff1c77ac */ /* 0x000ee20008000a00 */
[----:B------:R-:W0:Y:S01]  /*9e00*/  LDCU.64 UR30, c[0x0][0x728] ;  /* 0x0000e500ff1e77ac */ /* 0x000e220008000a00 */
[----:B---3--:R-:W-:Y:S02]  /*9e10*/  IMAD R13, R13, UR28, RZ ;  /* 0x0000001c0d0d7c24 */ /* 0x008fe4000f8e02ff */
[----:B-12---:R-:W-:-:S04]  /*9e20*/  IMAD.WIDE.U32 R14, R12, UR28, RZ ;  /* 0x0000001c0c0e7c25 */ /* 0x006fc8000f8e00ff */
        /* <DEDUP_REMOVED lines=20> */
[----:B-1----:R-:W4:-:S15]  /*9f70*/  DFMA R14, R6, R12, R14 ;  /* 0x0000000c060e722b */ /* 0x002f1e000000000e */
        /* <DEDUP_REMOVED lines=9> */
[----:B0---4-:R3:W1:Y:S02]  /*a010*/  DADD R10, R10, R14 ;  /* 0x000000000a0a7229 */ /* 0x011664000000000e */
.L_x_3951:
[----:B-----5:R-:W0:Y:S01]  /*a020*/  LDC.64 R4, c[0x0][0x710] ;  /* 0x0001c400ff047b82 */ /* 0x020e220000000a00 */
[----:B------:R-:W-:Y:S01]  /*a030*/  IADD3 R3, PT, PT, R3, 0x80, RZ ;  /* 0x0000008003037810 */ /* 0x000fe20007ffe0ff */
[----:B01--4-:R0:W-:Y:S06]  /*a040*/  STG.E.128 desc[UR6][R4.64], R8 ;  /* 0x0000000804007986 */ /* 0x0131ec000c101d06 */
.L_x_3944:
[----:B------:R-:W-:-:S13]  /*a050*/  ISETP.GE.AND P0, PT, R3, UR4, PT ;  /* 0x0000000403007c0c */ /* 0x000fda000bf06270 */
[----:B------:R-:W-:Y:S05]  /*a060*/  @P0 BRA `(.L_x_3956) ;  /* 0x0000004c00d40947 */ /* 0x000fea0003800000 */
[----:B------:R-:W5:Y:S01]  /*a070*/  LDC.64 R6, c[0x0][0x738] ;  /* 0x0001ce00ff067b82 */ /* 0x000f620000000a00 */
[----:B------:R-:W5:Y:S07]  /*a080*/  LDCU.64 UR28, c[0x0][0x740] ;  /* 0x0000e800ff1c77ac */ /* 0x000f6e0008000a00 */
[----:B01----:R-:W0:Y:S08]  /*a090*/  LDC.64 R4, c[0x0][0x720] ;  /* 0x0001c800ff047b82 */ /* 0x003e300000000a00 */
[----:B--234-:R-:W1:Y:S01]  /*a0a0*/  LDC.64 R14, c[0x0][0x718] ;  /* 0x0001c600ff0e7b82 */ /* 0x01ce620000000a00 */
        /* <DEDUP_REMOVED lines=36> */
.L_x_3959:
        /* <DEDUP_REMOVED lines=21> */
[----:B------:R-:W-:-:S04]  /*a440*/  IMAD.WIDE.U32 R30, R18, UR10, RZ ;  /* 0x0000000a121e7c25 */ /* 0x000fc8000f8e00ff */
[----:B------:R-:W-:Y:S01]  /*a450*/  IMAD R21, R20, UR11, R21 ;  /* 0x0000000b14157c24 */ /* 0x000fe2000f8e0215 */
[----:B------:R-:W-:Y:S01]  /*a460*/  LEA R20, P1, R22, UR18, 0x4 ;  /* 0x0000001216147c11 */ /* 0x000fe2000f8220ff */
[----:B------:R-:W-:Y:S01]  /*a470*/  IMAD R35, R18, UR11, R19 ;  /* 0x0000000b12237c24 */ /* 0x000fe2000f8e0213 */
[----:B------:R-:W-:Y:S01]  /*a480*/  LEA R26, P2, R30, UR18, 0x4 ;  /* 0x000000121e1a7c11 */ /* 0x000fe2000f8420ff */
[----:B------:R-:W-:-:S04]  /*a490*/  IMAD.WIDE.U32 R32, R32, UR10, RZ ;  /* 0x0000000a20207c25 */ /* 0x000fc8000f8e00ff */
[----:B------:R-:W-:Y:S01]  /*a4a0*/  IMAD.IADD R21, R23, 0x1, R21 ;  /* 0x0000000117157824 */ /* 0x000fe200078e0215 */
[----:B------:R-:W-:Y:S01]  /*a4b0*/  IADD3 R23, PT, PT, R31, R35, RZ ;  /* 0x000000231f177210 */ /* 0x000fe20007ffe0ff */
[----:B------:R-:W-:Y:S01]  /*a4c0*/  IMAD R13, R13, UR10, RZ ;  /* 0x0000000a0d0d7c24 */ /* 0x000fe2000f8e02ff */
[----:B------:R-:W-:Y:S01]  /*a4d0*/  IADD3 R19, PT, PT, R33, R27, RZ ;  /* 0x0000001b21137210 */ /* 0x000fe20007ffe0ff */
[----:B------:R-:W-:Y:S01]  /*a4e0*/  IMAD R17, R17, UR10, RZ ;  /* 0x0000000a11117c24 */ /* 0x000fe2000f8e02ff */
[----:B------:R-:W-:Y:S01]  /*a4f0*/  LEA.HI.X R21, R22, UR19, R21, 0x4, P1 ;  /* 0x0000001316157c11 */ /* 0x000fe200088f2415 */
[----:B------:R-:W-:Y:S01]  /*a500*/  IMAD R31, R12, UR11, R13 ;  /* 0x0000000b0c1f7c24 */ /* 0x000fe2000f8e020d */
[----:B------:R-:W-:Y:S01]  /*a510*/  LEA.HI.X R27, R30, UR19, R23, 0x4, P2 ;  /* 0x000000131e1b7c11 */ /* 0x000fe200090f2417 */
[----:B------:R-:W-:Y:S01]  /*a520*/  IMAD.WIDE.U32 R22, R12, UR10, RZ ;  /* 0x0000000a0c167c25 */ /* 0x000fe2000f8e00ff */
[----:B------:R-:W-:Y:S01]  /*a530*/  LEA R18, P0, R32, UR18, 0x4 ;  /* 0x0000001220127c11 */ /* 0x000fe2000f8020ff */
[----:B------:R-:W2:Y:S02]  /*a540*/  LDG.E.128 R12, desc[UR6][R14.64] ;  /* 0x000000060e0c7981 */ /* 0x000ea4000c1e1d00 */
[----:B------:R-:W-:Y:S01]  /*a550*/  IMAD.WIDE.U32 R34, R16, UR10, RZ ;  /* 0x0000000a10227c25 */ /* 0x000fe2000f8e00ff */
[----:B------:R-:W-:-:S02]  /*a560*/  LEA.HI.X R19, R32, UR19, R19, 0x4, P0 ;  /* 0x0000001320137c11 */ /* 0x000fc400080f2413 */
[----:B------:R-:W-:Y:S01]  /*a570*/  LEA R30, P0, R22, UR18, 0x4 ;  /* 0x00000012161e7c11 */ /* 0x000fe2000f8020ff */
[----:B------:R-:W-:Y:S01]  /*a580*/  IMAD R33, R16, UR11, R17 ;  /* 0x0000000b10217c24 */ /* 0x000fe2000f8e0211 */
[----:B------:R-:W-:Y:S01]  /*a590*/  IADD3 R23, PT, PT, R23, R31, RZ ;  /* 0x0000001f17177210 */ /* 0x000fe20007ffe0ff */
[----:B------:R-:W-:Y:S01]  /*a5a0*/  IMAD R25, R25, UR10, RZ ;  /* 0x0000000a19197c24 */ /* 0x000fe2000f8e02ff */
[----:B------:R-:W3:Y:S02]  /*a5b0*/  LDG.E.128 R16, desc[UR6][R18.64] ;  /* 0x0000000612107981 */ /* 0x000ee4000c1e1d00 */
[----:B------:R-:W-:Y:S02]  /*a5c0*/  LEA.HI.X R31, R22, UR19, R23, 0x4, P0 ;  /* 0x00000013161f7c11 */ /* 0x000fe400080f2417 */
[----:B------:R-:W-:Y:S01]  /*a5d0*/  LEA R32, P0, R34, UR18, 0x4 ;  /* 0x0000001222207c11 */ /* 0x000fe2000f8020ff */
[----:B------:R-:W-:Y:S01]  /*a5e0*/  IMAD R37, R29, UR10, RZ ;  /* 0x0000000a1d257c24 */ /* 0x000fe2000f8e02ff */
[----:B------:R-:W-:Y:S01]  /*a5f0*/  IADD3 R33, PT, PT, R35, R33, RZ ;  /* 0x0000002123217210 */ /* 0x000fe20007ffe0ff */
[----:B------:R-:W-:Y:S01]  /*a600*/  IMAD R29, R24, UR11, R25 ;  /* 0x0000000b181d7c24 */ /* 0x000fe2000f8e0219 */
[----:B------:R-:W4:Y:S02]  /*a610*/  LDG.E.128 R20, desc[UR6][R20.64] ;  /* 0x0000000614147981 */ /* 0x000f24000c1e1d00 */
[----:B------:R-:W-:Y:S01]  /*a620*/  LEA.HI.X R33, R34, UR19, R33, 0x4, P0 ;  /* 0x0000001322217c11 */ /* 0x000fe200080f2421 */
[----:B------:R-:W-:-:S02]  /*a630*/  IMAD.WIDE.U32 R34, R24, UR10, RZ ;  /* 0x0000000a18227c25 */ /* 0x000fc4000f8e00ff */
[----:B------:R-:W4:Y:S02]  /*a640*/  LDG.E.128 R24, desc[UR6][R26.64] ;  /* 0x000000061a187981 */ /* 0x000f24000c1e1d00 */
[----:B------:R-:W-:Y:S01]  /*a650*/  IMAD R41, R28, UR11, R37 ;  /* 0x0000000b1c297c24 */ /* 0x000fe2000f8e0225 */
[----:B------:R-:W-:Y:S01]  /*a660*/  LEA R38, P0, R34, UR18, 0x4 ;  /* 0x0000001222267c11 */ /* 0x000fe2000f8020ff */
[----:B------:R-:W-:Y:S01]  /*a670*/  IMAD.WIDE.U32 R36, R28, UR10, RZ ;  /* 0x0000000a1c247c25 */ /* 0x000fe2000f8e00ff */
[----:B------:R-:W-:Y:S02]  /*a680*/  IADD3 R35, PT, PT, R35, R29, RZ ;  /* 0x0000001d23237210 */ /* 0x000fe40007ffe0ff */
[----:B------:R-:W4:Y:S02]  /*a690*/  LDG.E.128 R28, desc[UR6][R30.64] ;  /* 0x000000061e1c7981 */ /* 0x000f24000c1e1d00 */
[----:B------:R-:W-:Y:S02]  /*a6a0*/  LEA.HI.X R39, R34, UR19, R35, 0x4, P0 ;  /* 0x0000001322277c11 */ /* 0x000fe400080f2423 */
        /* <DEDUP_REMOVED lines=249> */
.L_x_3958:
        /* <DEDUP_REMOVED lines=161> */
.L_x_3960:
        /* <DEDUP_REMOVED lines=83> */
.L_x_3961:
        /* <DEDUP_REMOVED lines=37> */
.L_x_3957:
[----:B-----5:R-:W0:Y:S01]  /*c7d0*/  LDC.64 R4, c[0x0][0x710] ;  /* 0x0001c400ff047b82 */ /* 0x020e220000000a00 */
[----:B------:R-:W-:Y:S01]  /*c7e0*/  IADD3 R3, PT, PT, R3, 0x80, RZ ;  /* 0x0000008003037810 */ /* 0x000fe20007ffe0ff */
[----:B01--4-:R0:W-:Y:S06]  /*c7f0*/  STG.E.128 desc[UR6][R4.64], R8 ;  /* 0x0000000804007986 */ /* 0x0131ec000c101d06 */
.L_x_3950:
[----:B------:R-:W-:-:S13]  /*c800*/  ISETP.GE.AND P0, PT, R3, UR4, PT ;  /* 0x0000000403007c0c */ /* 0x000fda000bf06270 */
[----:B------:R-:W-:Y:S05]  /*c810*/  @P0 BREAK.RELIABLE B0 ;  /* 0x0000000000000942 */ /* 0x000fea0003800100 */
        /* <DEDUP_REMOVED lines=41> */
.L_x_3965:
        /* <DEDUP_REMOVED lines=309> */
.L_x_3964:
        /* <DEDUP_REMOVED lines=34> */
[----:B------:R-:W-:-:S02]  /*e020*/  IMAD.IADD R13, R15, 0x1, R17 ;  /* 0x000000010f0d7824 */ /* 0x000fc400078e0211 */
[----:B------:R-:W-:-:S03]  /*e030*/  IMAD.WIDE.U32 R18, R18, UR28, RZ ;  /* 0x0000001c12127c25 */ /* 0x000fc6000f8e00ff */
        /* <DEDUP_REMOVED lines=125> */
.L_x_3966:
        /* <DEDUP_REMOVED lines=83> */
.L_x_3967:
        /* <DEDUP_REMOVED lines=37> */
.L_x_3963:
[----:B-----5:R-:W0:Y:S01]  /*ef90*/  LDC.64 R4, c[0x0][0x710] ;  /* 0x0001c400ff047b82 */ /* 0x020e220000000a00 */
[----:B------:R-:W-:Y:S01]  /*efa0*/  IADD3 R3, PT, PT, R3, 0x80, RZ ;  /* 0x0000008003037810 */ /* 0x000fe20007ffe0ff */
[----:B01--4-:R0:W-:Y:S06]  /*efb0*/  STG.E.128 desc[UR6][R4.64], R8 ;  /* 0x0000000804007986 */ /* 0x0131ec000c101d06 */
.L_x_3956:
[----:B------:R-:W-:-:S13]  /*efc0*/  ISETP.GE.AND P0, PT, R3, UR4, PT ;  /* 0x0000000403007c0c */ /* 0x000fda000bf06270 */
[----:B------:R-:W-:Y:S05]  /*efd0*/  @P0 BREAK.RELIABLE B0 ;  /* 0x0000000000000942 */ /* 0x000fea0003800100 */
[----:B------:R-:W-:Y:S05]  /*efe0*/  @P0 BRA `(.L_x_3962) ;  /* 0x0000002400e80947 */ /* 0x000fea0003800000 */
[----:B0-----:R-:W-:Y:S05]  /*eff0*/  BSYNC.RELIABLE B0 ;  /* 0x0000000000007941 */ /* 0x001fea0003800100 */
.L_x_3931:
[----:B------:R-:W0:Y:S01]  /*f000*/  LDC.64 R6, c[0x0][0x738] ;  /* 0x0001ce00ff067b82 */ /* 0x000e220000000a00 */
[----:B------:R-:W5:Y:S07]  /*f010*/  LDCU.64 UR28, c[0x0][0x740] ;  /* 0x0000e800ff1c77ac */ /* 0x000f6e0008000a00 */
[----:B-1----:R-:W1:Y:S08]  /*f020*/  LDC.64 R4, c[0x0][0x720] ;  /* 0x0001c800ff047b82 */ /* 0x002e700000000a00 */
[----:B--234-:R-:W2:Y:S01]  /*f030*/  LDC.64 R14, c[0x0][0x718] ;  /* 0x0001c600ff0e7b82 */ /* 0x01cea20000000a00 */
[----:B0-----:R-:W3:Y:S04]  /*f040*/  LDG.E.64 R6, desc[UR6][R6.64] ;  /* 0x0000000606067981 */ /* 0x001ee8000c1e1b00 */
[----:B-1----:R-:W5:Y:S01]  /*f050*/  LDG.E.64 R4, desc[UR6][R4.64] ;  /* 0x0000000604047981 */ /* 0x002f62000c1e1b00 */
[----:B------:R-:W-:-:S02]  /*f060*/  ISETP.NE.AND P1, PT, RZ, UR5, PT ;  /* 0x00000005ff007c0c */ /* 0x000fc4000bf25270 */
        /* <DEDUP_REMOVED lines=33> */
.L_x_3970:
        /* <DEDUP_REMOVED lines=309> */
.L_x_3969:
        /* <DEDUP_REMOVED lines=161> */
.L_x_3971:
        /* <DEDUP_REMOVED lines=83> */
.L_x_3972:
        /* <DEDUP_REMOVED lines=37> */
.L_x_3968:
[----:B-----5:R-:W0:Y:S01]  /*11760*/  LDC.64 R4, c[0x0][0x710] ;  /* 0x0001c400ff047b82 */ /* 0x020e220000000a00 */
[----:B------:R-:W-:Y:S01]  /*11770*/  IADD3 R3, PT, PT, R3, 0x80, RZ ;  /* 0x0000008003037810 */ /* 0x000fe20007ffe0ff */
[----:B01--4-:R0:W-:Y:S06]  /*11780*/  STG.E.128 desc[UR6][R4.64], R8 ;  /* 0x0000000804007986 */ /* 0x0131ec000c101d06 */
.L_x_3962:
[----:B0-----:R-:W-:Y:S05]  /*11790*/  BSYNC.RECONVERGENT B1 ;  /* 0x0000000000017941 */ /* 0x001fea0003800200 */
.L_x_3930:
[----:B------:R-:W-:Y:S05]  /*117a0*/  WARPSYNC.ALL ;  /* 0x0000000000007948 */ /* 0x000fea0003800000 */
[----:B------:R-:W-:-:S13]  /*117b0*/  ISETP.GE.AND P0, PT, R3, UR4, PT ;  /* 0x0000000403007c0c */ /* 0x000fda000bf06270 */
[----:B------:R-:W-:Y:S05]  /*117c0*/  @P0 EXIT ;  /* 0x000000000000094d */ /* 0x000fea0003800000 */
[----:B------:R-:W0:Y:S08]  /*117d0*/  LDC.64 R6, c[0x0][0x738] ;  /* 0x0001ce00ff067b82 */ /* 0x000e300000000a00 */
[----:B------:R-:W5:Y:S08]  /*117e0*/  LDC.64 R2, c[0x0][0x720] ;  /* 0x0001c800ff027b82 */ /* 0x000f700000000a00 */
[----:B-1----:R-:W1:Y:S01]  /*117f0*/  LDC.64 R4, c[0x0][0x730] ;  /* 0x0001cc00ff047b82 */ /* 0x002e620000000a00 */
[----:B0-----:R-:W2:Y:S07]  /*11800*/  LDG.E.64 R6, desc[UR6][R6.64] ;  /* 0x0000000606067981 */ /* 0x001eae000c1e1b00 */
[----:B------:R-:W0:Y:S01]  /*11810*/  LDC.64 R12, c[0x0][0x740] ;  /* 0x0001d000ff0c7b82 */ /* 0x000e220000000a00 */
[----:B-----5:R-:W0:Y:S07]  /*11820*/  LDG.E.64 R2, desc[UR6][R2.64] ;  /* 0x0000000602027981 */ /* 0x020e2e000c1e1b00 */
[----:B--234-:R-:W2:Y:S01]  /*11830*/  LDC.64 R14, c[0x0][0x718] ;  /* 0x0001c600ff0e7b82 */ /* 0x01cea20000000a00 */
[----:B-1----:R-:W3:Y:S07]  /*11840*/  LDG.E.64 R4, desc[UR6][R4.64] ;  /* 0x0000000604047981 */ /* 0x002eee000c1e1b00 */
[----:B------:R-:W3:Y:S01]  /*11850*/  LDC.64 R24, c[0x0][0x748] ;  /* 0x0001d200ff187b82 */ /* 0x000ee20000000a00 */
[----:B------:R-:W-:-:S02]  /*11860*/  ISETP.NE.AND P1, PT, RZ, UR5, PT ;  /* 0x00000005ff007c0c */ /* 0x000fc4000bf25270 */
[----:B------:R-:W-:-:S04]  /*11870*/  ISETP.LT.U32.AND P0, PT, R6, 0x1, PT ;  /* 0x000000010600780c */ /* 0x000fc80003f01070 */
        /* <DEDUP_REMOVED lines=9> */
[----:B--2---:R-:W-:-:S02]  /*11910*/  LEA R6, P1, R8, R14, 0x4 ;  /* 0x0000000e08067211 */ /* 0x004fc400078220ff */
[----:B------:R-:W-:Y:S02]  /*11920*/  CS2R R10, SRZ ;  /* 0x00000000000a7805 */ /* 0x000fe4000001ff00 */
[----:B------:R-:W-:Y:S02]  /*11930*/  ISETP.GE.AND.EX P0, PT, R46, RZ, PT, P0 ;  /* 0x000000ff2e00720c */ /* 0x000fe40003f06300 */
[----:B------:R-:W-:Y:S02]  /*11940*/  IADD3 R2, PT, PT, R9, R3, RZ ;  /* 0x0000000309027210 */ /* 0x000fe40007ffe0ff */
[----:B---3--:R-:W-:Y:S02]  /*11950*/  LEA R24, P2, R4, R24, 0x3 ;  /* 0x0000001804187211 */ /* 0x008fe400078418ff */
[----:B------:R-:W-:Y:S02]  /*11960*/  LEA.HI.X R7, R8, R15, R2, 0x4, P1 ;  /* 0x0000000f08077211 */ /* 0x000fe400008f2402 */
[----:B------:R-:W-:-:S02]  /*11970*/  CS2R R8, SRZ ;  /* 0x0000000000087805 */ /* 0x000fc4000001ff00 */
[----:B------:R-:W-:-:S03]  /*11980*/  LEA.HI.X R25, R4, R25, R5, 0x3, P2 ;  /* 0x0000001904197211 */ /* 0x000fc600010f1c05 */
        /* <DEDUP_REMOVED lines=13> */
.L_x_3975:
[----:B------:R-:W-:Y:S01]  /*11a60*/  IMAD.MOV.U32 R44, RZ, RZ, R24 ;  /* 0x000000ffff2c7224 */ /* 0x000fe200078e0018 */
[----:B------:R-:W-:-:S05]  /*11a70*/  MOV R45, R25 ;  /* 0x00000019002d7202 */ /* 0x000fca0000000f00 */
        /* <DEDUP_REMOVED lines=17> */
[----:B------:R-:W-:Y:S02]  /*11b90*/  IMAD R27, R32, UR5, R23 ;  /* 0x00000005201b7c24 */ /* 0x000fe4000f8e0217 */
[----:B------:R-:W-:-:S04]  /*11ba0*/  IMAD.WIDE.U32 R22, R20, UR4, RZ ;  /* 0x0000000414167c25 */ /* 0x000fc8000f8e00ff */
[----:B------:R-:W-:Y:S01]  /*11bb0*/  IMAD R21, R20, UR5, R21 ;  /* 0x0000000514157c24 */ /* 0x000fe2000f8e0215 */
[----:B------:R-:W-:Y:S01]  /*11bc0*/  LEA R20, P1, R22, R2, 0x4 ;  /* 0x0000000216147211 */ /* 0x000fe200078220ff */
[----:B------:R-:W-:-:S03]  /*11bd0*/  IMAD.WIDE.U32 R30, R18, UR4, RZ ;  /* 0x00000004121e7c25 */ /* 0x000fc6000f8e00ff */
[----:B------:R-:W-:Y:S01]  /*11be0*/  IADD3 R21, PT, PT, R23, R21, RZ ;  /* 0x0000001517157210 */ /* 0x000fe20007ffe0ff */
[----:B------:R-:W-:Y:S01]  /*11bf0*/  IMAD R35, R18, UR5, R19 ;  /* 0x0000000512237c24 */ /* 0x000fe2000f8e0213 */
[-C--:B------:R-:W-:Y:S01]  /*11c00*/  LEA R26, P2, R30, R2.reuse, 0x4 ;  /* 0x000000021e1a7211 */ /* 0x080fe200078420ff */
[----:B------:R-:W-:Y:S01]  /*11c10*/  IMAD.WIDE.U32 R32, R32, UR4, RZ ;  /* 0x0000000420207c25 */ /* 0x000fe2000f8e00ff */
[----:B------:R-:W-:Y:S02]  /*11c20*/  LEA.HI.X R21, R22, R3, R21, 0x4, P1 ;  /* 0x0000000316157211 */ /* 0x000fe400008f2415 */
[----:B------:R-:W-:Y:S01]  /*11c30*/  IADD3 R23, PT, PT, R31, R35, RZ ;  /* 0x000000231f177210 */ /* 0x000fe20007ffe0ff */
[----:B------:R-:W-:Y:S01]  /*11c40*/  IMAD R13, R13, UR4, RZ ;  /* 0x000000040d0d7c24 */ /* 0x000fe2000f8e02ff */
[----:B------:R-:W-:Y:S01]  /*11c50*/  IADD3 R19, PT, PT, R33, R27, RZ ;  /* 0x0000001b21137210 */ /* 0x000fe20007ffe0ff */
[----:B------:R-:W-:Y:S01]  /*11c60*/  IMAD R17, R17, UR4, RZ ;  /* 0x0000000411117c24 */ /* 0x000fe2000f8e02ff */
[----:B------:R-:W-:Y:S01]  /*11c70*/  LEA.HI.X R27, R30, R3, R23, 0x4, P2 ;  /* 0x000000031e1b7211 */ /* 0x000fe200010f2417 */
[----:B------:R-:W-:Y:S01]  /*11c80*/  IMAD R31, R12, UR5, R13 ;  /* 0x000000050c1f7c24 */ /* 0x000fe2000f8e020d */
[----:B------:R-:W-:Y:S01]  /*11c90*/  LEA R18, P0, R32, R2, 0x4 ;  /* 0x0000000220127211 */ /* 0x000fe200078020ff */
[----:B------:R-:W-:-:S02]  /*11ca0*/  IMAD.WIDE.U32 R22, R12, UR4, RZ ;  /* 0x000000040c167c25 */ /* 0x000fc4000f8e00ff */
[----:B------:R-:W2:Y:S01]  /*11cb0*/  LDG.E.128 R12, desc[UR6][R14.64] ;  /* 0x000000060e0c7981 */ /* 0x000ea2000c1e1d00 */
        /* <DEDUP_REMOVED lines=9> */
[----:B------:R-:W3:Y:S01]  /*11d50*/  LDG.E.128 R16, desc[UR6][R18.64] ;  /* 0x0000000612107981 */ /* 0x000ee2000c1e1d00 */
[----:B------:R-:W-:Y:S01]  /*11d60*/  IADD3 R33, PT, PT, R35, R33, RZ ;  /* 0x0000002123217210 */ /* 0x000fe20007ffe0ff */
[----:B------:R-:W-:-:S02]  /*11d70*/  IMAD R29, R24, UR5, R25 ;  /* 0x00000005181d7c24 */ /* 0x000fc4000f8e0219 */
[----:B------:R-:W4:Y:S01]  /*11d80*/  LDG.E.128 R20, desc[UR6][R20.64] ;  /* 0x0000000614147981 */ /* 0x000f22000c1e1d00 */
[----:B------:R-:W-:Y:S01]  /*11d90*/  LEA.HI.X R33, R34, R3, R33, 0x4, P0 ;  /* 0x0000000322217211 */ /* 0x000fe200000f2421 */
[----:B------:R-:W-:Y:S02]  /*11da0*/  IMAD.WIDE.U32 R34, R24, UR4, RZ ;  /* 0x0000000418227c25 */ /* 0x000fe4000f8e00ff */
[----:B------:R-:W4:Y:S02]  /*11db0*/  LDG.E.128 R24, desc[UR6][R26.64] ;  /* 0x000000061a187981 */ /* 0x000f24000c1e1d00 */
[----:B------:R-:W-:Y:S01]  /*11dc0*/  IMAD R41, R28, UR5, R37 ;  /* 0x000000051c297c24 */ /* 0x000fe2000f8e0225 */
[----:B------:R-:W-:Y:S01]  /*11dd0*/  LEA R38, P0, R34, R2, 0x4 ;  /* 0x0000000222267211 */ /* 0x000fe200078020ff */
[----:B------:R-:W-:Y:S01]  /*11de0*/  IMAD.WIDE.U32 R36, R28, UR4, RZ ;  /* 0x000000041c247c25 */ /* 0x000fe2000f8e00ff */
[----:B------:R-:W-:Y:S02]  /*11df0*/  IADD3 R35, PT, PT, R35, R29, RZ ;  /* 0x0000001d23237210 */ /* 0x000fe40007ffe0ff */
[----:B------:R-:W4:Y:S02]  /*11e00*/  LDG.E.128 R28, desc[UR6][R30.64] ;  /* 0x000000061e1c7981 */ /* 0x000f24000c1e1d00 */
[----:B------:R-:W-:-:S02]  /*11e10*/  LEA.HI.X R39, R34, R3, R35, 0x4, P0 ;  /* 0x0000000322277211 */ /* 0x000fc400000f2423 */
        /* <DEDUP_REMOVED lines=246> */
[----:B0-----:R2:W4:Y:S02]  /*12d80*/  DADD R10, R14, R42 ;  /* 0x000000000e0a7229 */ /* 0x001524000000002a */
[----:B--234-:R-:W-:Y:S05]  /*12d90*/  @P0 BRA `(.L_x_3975) ;  /* 0xffffffec00300947 */ /* 0x01cfea000383ffff */
.L_x_3974:
        /* <DEDUP_REMOVED lines=19> */
[----:B---3--:R-:W-:-:S03]  /*12ed0*/  IMAD R23, R15, UR4, RZ ;  /* 0x000000040f177c24 */ /* 0x008fc6000f8e02ff */
[----:B------:R-:W-:Y:S01]  /*12ee0*/  IADD3 R15, PT, PT, R21, R13, RZ ;  /* 0x0000000d150f7210 */ /* 0x000fe20007ffe0ff */
[----:B------:R-:W-:-:S03]  /*12ef0*/  IMAD.WIDE.U32 R12, R14, UR4, RZ ;  /* 0x000000040e0c7c25 */ /* 0x000fc6000f8e00ff */
[----:B------:R-:W-:Y:S01]  /*12f00*/  LEA.HI.X R29, R20, R3, R15, 0x4, P1 ;  /* 0x00000003141d7211 */ /* 0x000fe200008f240f */
[----:B------:R-:W-:Y:S01]  /*12f10*/  IMAD R23, R14, UR5, R23 ;  /* 0x000000050e177c24 */ /* 0x000fe2000f8e0217 */
[-C--:B------:R-:W-:Y:S01]  /*12f20*/  LEA R14, P1, R12, R2.reuse, 0x4 ;  /* 0x000000020c0e7211 */ /* 0x080fe200078220ff */
[----:B----4-:R-:W-:Y:S02]  /*12f30*/  IMAD R15, R17, UR4, RZ ;  /* 0x00000004110f7c24 */ /* 0x010fe4000f8e02ff */
[----:B------:R-:W-:Y:S01]  /*12f40*/  IMAD R19, R19, UR4, RZ ;  /* 0x0000000413137c24 */ /* 0x000fe2000f8e02ff */
[----:B------:R-:W-:Y:S01]  /*12f50*/  IADD3 R13, PT, PT, R13, R23, RZ ;  /* 0x000000170d0d7210 */ /* 0x000fe20007ffe0ff */
[C---:B------:R-:W-:Y:S01]  /*12f60*/  IMAD.WIDE.U32 R20, R16.reuse, UR4, RZ ;  /* 0x0000000410147c25 */ /* 0x040fe2000f8e00ff */
[----:B------:R-:W2:Y:S03]  /*12f70*/  LDG.E.128 R28, desc[UR6][R28.64] ;  /* 0x000000061c1c7981 */ /* 0x000ea6000c1e1d00 */
        /* <DEDUP_REMOVED lines=90> */
[----:B------:R-:W-:-:S15]  /*13520*/  DMUL R2, R6, R22 ;  /* 0x0000001606027228 */ /* 0x000fde0000000000 */
        /* <DEDUP_REMOVED lines=40> */
.L_x_3976:
        /* <DEDUP_REMOVED lines=9> */
[----:B------:R-:W3:Y:S02]  /*13840*/  LDC.64 R16, c[0x0][0x728] ;  /* 0x0001ca00ff107b82 */ /* 0x000ee40000000a00 */
[----:B0-----:R-:W4:Y:S01]  /*13850*/  LDG.E.64 R2, desc[UR6][R24.64] ;  /* 0x0000000618027981 */ /* 0x001f22000c1e1b00 */
        /* <DEDUP_REMOVED lines=10> */
[----:B------:R-:W-:-:S03]  /*13900*/  IADD3 R3, PT, PT, R13, R3, RZ ;  /* 0x000000030d037210 */ /* 0x000fc60007ffe0ff */
[----:B------:R-:W2:Y:S01]  /*13910*/  LDG.E.128 R20, desc[UR6][R18.64] ;  /* 0x0000000612147981 */ /* 0x000ea2000c1e1d00 */
[----:B------:R-:W-:-:S05]  /*13920*/  LEA.HI.X R3, R12, R17, R3, 0x4, P0 ;  /* 0x000000110c037211 */ /* 0x000fca00000f2403 */
        /* <DEDUP_REMOVED lines=59> */
.L_x_3977:
[----:B------:R-:W-:Y:S05]  /*13ce0*/  @P1 BRA `(.L_x_3973) ;  /* 0x0000000000901947 */ /* 0x000fea0003800000 */
[----:B0-----:R-:W3:Y:S01]  /*13cf0*/  LDG.E.64 R2, desc[UR6][R24.64] ;  /* 0x0000000618027981 */ /* 0x001ee2000c1e1b00 */
[----:B------:R-:W3:Y:S01]  /*13d00*/  LDCU.64 UR4, c[0x0][0x758] ;  /* 0x0000eb00ff0477ac */ /* 0x000ee20008000a00 */
[----:B------:R-:W0:Y:S01]  /*13d10*/  LDC.64 R16, c[0x0][0x728] ;  /* 0x0001ca00ff107b82 */ /* 0x000e220000000a00 */
[----:B---3--:R-:W-:Y:S02]  /*13d20*/  IMAD R3, R3, UR4, RZ ;  /* 0x0000000403037c24 */ /* 0x008fe4000f8e02ff */
[----:B------:R-:W-:-:S04]  /*13d30*/  IMAD.WIDE.U32 R12, R2, UR4, RZ ;  /* 0x00000004020c7c25 */ /* 0x000fc8000f8e00ff */
[----:B------:R-:W-:Y:S01]  /*13d40*/  IMAD R3, R2, UR5, R3 ;  /* 0x0000000502037c24 */ /* 0x000fe2000f8e0203 */
[----:B0-----:R-:W-:-:S04]  /*13d50*/  LEA R16, P0, R12, R16, 0x4 ;  /* 0x000000100c107211 */ /* 0x001fc800078020ff */
[----:B------:R-:W-:-:S04]  /*13d60*/  IADD3 R0, PT, PT, R13, R3, RZ ;  /* 0x000000030d007210 */ /* 0x000fc80007ffe0ff */
[----:B------:R-:W-:-:S05]  /*13d70*/  LEA.HI.X R17, R12, R17, R0, 0x4, P0 ;  /* 0x000000110c117211 */ /* 0x000fca00000f2400 */
[----:B------:R-:W3:Y:S02]  /*13d80*/  LDG.E.128 R12, desc[UR6][R16.64] ;  /* 0x00000006100c7981 */ /* 0x000ee4000c1e1d00 */
[----:B---3-5:R-:W0:-:S15]  /*13d90*/  DMUL R2, R6, R14 ;  /* 0x0000000e06027228 */ /* 0x028e1e0000000000 */
        /* <DEDUP_REMOVED lines=24> */
[----:B01--4-:R3:W1:Y:S02]  /*13f20*/  DADD R10, R10, R14 ;  /* 0x000000000a0a7229 */ /* 0x013664000000000e */
.L_x_3973:
[----:B0--3--:R-:W1:Y:S02]  /*13f30*/  LDC.64 R2, c[0x0][0x710] ;  /* 0x0001c400ff027b82 */ /* 0x009e640000000a00 */
[----:B-1--4-:R-:W-:Y:S01]  /*13f40*/  STG.E.128 desc[UR6][R2.64], R8 ;  /* 0x0000000802007986 */ /* 0x012fe2000c101d06 */
[----:B------:R-:W-:Y:S05]  /*13f50*/  EXIT ;  /* 0x000000000000794d */ /* 0x000fea0003800000 */
.L_x_3929:
        /* <DEDUP_REMOVED lines=433> */
.L_x_3981:
        /* <DEDUP_REMOVED lines=12> */
[----:B------:R-:W-:-:S02]  /*15b30*/  CS2R R36, SRZ ;  /* 0x0000000000247805 */ /* 0x000fc4000001ff00 */
[----:B------:R-:W-:Y:S02]  /*15b40*/  CS2R R38, SRZ ;  /* 0x0000000000267805 */ /* 0x000fe4000001ff00 */
[----:B-1----:R-:W-:-:S04]  /*15b50*/  IADD3 R15, P1, PT, R4, UR10, RZ ;  /* 0x0000000a040f7c10 */ /* 0x002fc8000ff3e0ff */
[----:B------:R-:W-:Y:S02]  /*15b60*/  IADD3.X R4, PT, PT, RZ, UR11, RZ, P1, !PT ;  /* 0x0000000bff047c10 */ /* 0x000fe40008ffe4ff */
        /* <DEDUP_REMOVED lines=10> */
[----:B------:R-:W-:-:S02]  /*15c10*/  LEA R6, P1, R10, R15, 0x4 ;  /* 0x0000000f0a067211 */ /* 0x000fc400078220ff */
[----:B------:R-:W-:Y:S02]  /*15c20*/  ISETP.GE.AND.EX P0, PT, R13, RZ, PT, P0 ;  /* 0x000000ff0d00720c */ /* 0x000fe40003f06300 */
[----:B------:R-:W-:-:S04]  /*15c30*/  IADD3 R7, PT, PT, R11, R7, RZ ;  /* 0x000000070b077210 */ /* 0x000fc80007ffe0ff */
[----:B------:R-:W-:-:S07]  /*15c40*/  LEA.HI.X R7, R10, R4, R7, 0x4, P1 ;  /* 0x000000040a077211 */ /* 0x000fce00008f2407 */
[----:B------:R-:W-:Y:S05]  /*15c50*/  @!P0 BRA `(.L_x_3983) ;  /* 0x0000002400988947 */ /* 0x000fea0003800000 */
[----:B------:R-:W0:Y:S01]  /*15c60*/  LDCU.64 UR10, c[0x0][0x730] ;  /* 0x0000e600ff0a77ac */ /* 0x000e220008000a00 */
[----:B------:R-:W1:Y:S01]  /*15c70*/  LDCU.64 UR12, c[0x0][0x748] ;  /* 0x0000e900ff0c77ac */ /* 0x000e620008000a00 */
[----:B0-----:R-:W-:Y:S02]  /*15c80*/  IADD3 R8, P0, PT, R5, UR10, RZ ;  /* 0x0000000a05087c10 */ /* 0x001fe4000ff1e0ff */
[----:B------:R-:W5:Y:S02]  /*15c90*/  LDG.E.128 R4, desc[UR6][R6.64] ;  /* 0x0000000606047981 */ /* 0x000f64000c1e1d00 */
[----:B------:R-:W-:Y:S01]  /*15ca0*/  IADD3.X R9, PT, PT, RZ, UR11, RZ, P0, !PT ;  /* 0x0000000bff097c10 */ /* 0x000fe200087fe4ff */
[----:B------:R-:W0:Y:S05]  /*15cb0*/  LDCU.64 UR10, c[0x0][0x728] ;  /* 0x0000e500ff0a77ac */ /* 0x000e2a0008000a00 */
[----:B------:R-:W1:Y:S01]  /*15cc0*/  LDG.E.64 R8, desc[UR6][R8.64] ;  /* 0x0000000608087981 */ /* 0x000e62000c1e1b00 */
[----:B------:R-:W-:-:S04]  /*15cd0*/  ISETP.GE.U32.AND P0, PT, R48, 0x8, PT ;  /* 0x000000083000780c */ /* 0x000fc80003f06070 */
[----:B------:R-:W-:Y:S01]  /*15ce0*/  ISETP.GE.U32.AND.EX P0, PT, R13, RZ, PT, P0 ;  /* 0x000000ff0d00720c */ /* 0x000fe20003f06100 */
[----:B------:R-:W-:Y:S01]  /*15cf0*/  BSSY.RECONVERGENT B3, `(.L_x_3984) ;  /* 0x0000142000037945 */ /* 0x000fe20003800200 */
[----:B0-----:R-:W-:Y:S02]  /*15d00*/  IADD3 R50, P1, PT, R50, UR10, RZ ;  /* 0x0000000a32327c10 */ /* 0x001fe4000ff3e0ff */
[----:B------:R-:W-:Y:S02]  /*15d10*/  CS2R R38, SRZ ;  /* 0x0000000000267805 */ /* 0x000fe4000001ff00 */
[----:B------:R-:W-:Y:S02]  /*15d20*/  IADD3.X R51, PT, PT, RZ, UR11, RZ, P1, !PT ;  /* 0x0000000bff337c10 */ /* 0x000fe40008ffe4ff */
[----:B------:R-:W-:Y:S02]  /*15d30*/  CS2R R36, SRZ ;  /* 0x0000000000247805 */ /* 0x000fe4000001ff00 */
[----:B------:R-:W-:-:S02]  /*15d40*/  LOP3.LUT R52, R48, 0x7, RZ, 0xc0, !PT ;  /* 0x0000000730347812 */ /* 0x000fc400078ec0ff */
[----:B-1----:R-:W-:-:S04]  /*15d50*/  LEA R24, P2, R8, UR12, 0x3 ;  /* 0x0000000c08187c11 */ /* 0x002fc8000f8418ff */
[----:B------:R-:W-:Y:S01]  /*15d60*/  LEA.HI.X R25, R8, UR13, R9, 0x3, P2 ;  /* 0x0000000d08197c11 */ /* 0x000fe200090f1c09 */
[----:B------:R-:W-:Y:S08]  /*15d70*/  @!P0 BRA `(.L_x_3985) ;  /* 0x0000001000e48947 */ /* 0x000ff00003800000 */
[----:B------:R-:W-:Y:S01]  /*15d80*/  BSSY.RECONVERGENT B4, `(.L_x_3985) ;  /* 0x0000138000047945 */ /* 0x000fe20003800200 */
[----:B------:R-:W-:Y:S02]  /*15d90*/  LOP3.LUT R53, R13, 0x7fffffff, RZ, 0xc0, !PT ;  /* 0x7fffffff0d357812 */ /* 0x000fe400078ec0ff */
[----:B------:R-:W-:Y:S02]  /*15da0*/  CS2R R38, SRZ ;  /* 0x0000000000267805 */ /* 0x000fe4000001ff00 */
[----:B------:R-:W-:-:S07]  /*15db0*/  LOP3.LUT R54, R48, 0xfffffff8, RZ, 0xc0, !PT ;  /* 0xfffffff830367812 */ /* 0x000fce00078ec0ff */
.L_x_3986:
        /* <DEDUP_REMOVED lines=13> */
[----:B------:R-:W-:Y:S01]  /*15e90*/  LEA R40, P0, R20, R50, 0x4 ;  /* 0x0000003214287211 */ /* 0x000fe200078020ff */
[----:B----4-:R-:W-:-:S03]  /*15ea0*/  IMAD R23, R23, UR8, RZ ;  /* 0x0000000817177c24 */ /* 0x010fc6000f8e02ff */
[----:B------:R-:W-:Y:S01]  /*15eb0*/  IADD3 R16, PT, PT, R21, R17, RZ ;  /* 0x0000001115107210 */ /* 0x000fe20007ffe0ff */
[----:B---3--:R-:W-:Y:S02]  /*15ec0*/  IMAD R17, R19, UR8, RZ ;  /* 0x0000000813117c24 */ /* 0x008fe4000f8e02ff */
[----:B------:R-:W-:Y:S01]  /*15ed0*/  IMAD R25, R25, UR8, RZ ;  /* 0x0000000819197c24 */ /* 0x000fe2000f8e02ff */
[----:B------:R-:W-:Y:S01]  /*15ee0*/  LEA.HI.X R41, R20, R51, R16, 0x4, P0 ;  /* 0x0000003314297211 */ /* 0x000fe200000f2410 */
[C---:B------:R-:W-:Y:S02]  /*15ef0*/  IMAD R27, R18.reuse, UR9, R17 ;  /* 0x00000009121b7c24 */ /* 0x040fe4000f8e0211 */
[----:B------:R-:W-:-:S03]  /*15f00*/  IMAD.WIDE.U32 R18, R18, UR8, RZ ;  /* 0x0000000812127c25 */ /* 0x000fc6000f8e00ff */
[----:B------:R-:W2:Y:S01]  /*15f10*/  LDG.E.128 R40, desc[UR6][R40.64] ;  /* 0x0000000628287981 */ /* 0x000ea2000c1e1d00 */
[----:B------:R-:W-:Y:S01]  /*15f20*/  IMAD.WIDE.U32 R20, R22, UR8, RZ ;  /* 0x0000000816147c25 */ /* 0x000fe2000f8e00ff */
[----:B------:R-:W-:-:S03]  /*15f30*/  LEA R32, P0, R18, R50, 0x4 ;  /* 0x0000003212207211 */ /* 0x000fc600078020ff */
[----:B------:R-:W-:Y:S01]  /*15f40*/  IMAD.WIDE.U32 R16, R24, UR8, RZ ;  /* 0x0000000818107c25 */ /* 0x000fe2000f8e00ff */
[----:B------:R-:W-:-:S03]  /*15f50*/  LEA R28, P1, R20, R50, 0x4 ;  /* 0x00000032141c7211 */ /* 0x000fc600078220ff */
[----:B------:R-:W-:Y:S01]  /*15f60*/  IMAD R23, R22, UR9, R23 ;  /* 0x0000000916177c24 */ /* 0x000fe2000f8e0217 */
[----:B------:R-:W-:Y:S01]  /*15f70*/  IADD3 R22, PT, PT, R19, R27, RZ ;  /* 0x0000001b13167210 */ /* 0x000fe20007ffe0ff */
[----:B------:R-:W-:Y:S01]  /*15f80*/  IMAD R25, R24, UR9, R25 ;  /* 0x0000000918197c24 */ /* 0x000fe2000f8e0219 */
[----:B------:R-:W-:Y:S01]  /*15f90*/  LEA R24, P2, R16, R50, 0x4 ;  /* 0x0000003210187211 */ /* 0x000fe200078420ff */
[----:B------:R-:W-:Y:S01]  /*15fa0*/  IMAD R15, R15, UR8, RZ ;  /* 0x000000080f0f7c24 */ /* 0x000fe2000f8e02ff */
[----:B------:R-:W-:Y:S01]  /*15fb0*/  IADD3 R19, PT, PT, R21, R23, RZ ;  /* 0x0000001715137210 */ /* 0x000fe20007ffe0ff */
[----:B------:R-:W-:Y:S01]  /*15fc0*/  IMAD R21, R11, UR8, RZ ;  /* 0x000000080b157c24 */ /* 0x000fe2000f8e02ff */
[----:B------:R-:W-:Y:S02]  /*15fd0*/  IADD3 R17, PT, PT, R17, R25, RZ ;  /* 0x0000001911117210 */ /* 0x000fe40007ffe0ff */
[-C--:B------:R-:W-:Y:S01]  /*15fe0*/  LEA.HI.X R29, R20, R51.reuse, R19, 0x4, P1 ;  /* 0x00000033141d7211 */ /* 0x080fe200008f2413 */
[----:B------:R-:W-:Y:S01]  /*15ff0*/  IMAD R19, R14, UR9, R15 ;  /* 0x000000090e137c24 */ /* 0x000fe2000f8e020f */
[-C--:B------:R-:W-:Y:S01]  /*16000*/  LEA.HI.X R25, R16, R51.reuse, R17, 0x4, P2 ;  /* 0x0000003310197211 */ /* 0x080fe200010f2411 */
[----:B------:R-:W-:Y:S01]  /*16010*/  IMAD.WIDE.U32 R16, R14, UR8, RZ ;  /* 0x000000080e107c25 */ /* 0x000fe2000f8e00ff */
[----:B------:R-:W-:-:S02]  /*16020*/  LEA.HI.X R33, R18, R51, R22, 0x4, P0 ;  /* 0x0000003312217211 */ /* 0x000fc400000f2416 */
[----:B------:R-:W3:Y:S01]  /*16030*/  LDG.E.128 R28, desc[UR6][R28.64] ;  /* 0x000000061c1c7981 */ /* 0x000ee2000c1e1d00 */
[-C--:B------:R-:W-:Y:S02]  /*16040*/  LEA R20, P0, R16, R50.reuse, 0x4 ;  /* 0x0000003210147211 */ /* 0x080fe400078020ff */
[----:B------:R-:W-:Y:S01]  /*16050*/  IADD3 R11, PT, PT, R17, R19, RZ ;  /* 0x00000013110b7210 */ /* 0x000fe20007ffe0ff */
[C---:B------:R-:W-:Y:S01]  /*16060*/  IMAD R17, R10.reuse, UR9, R21 ;  /* 0x000000090a117c24 */ /* 0x040fe2000f8e0215 */
[----:B------:R-:W4:Y:S01]  /*16070*/  LDG.E.128 R32, desc[UR6][R32.64] ;  /* 0x0000000620207981 */ /* 0x000f22000c1e1d00 */
[----:B------:R-:W-:Y:S01]  /*16080*/  IMAD.WIDE.U32 R14, R10, UR8, RZ ;  /* 0x000000080a0e7c25 */ /* 0x000fe2000f8e00ff */
[----:B------:R-:W-:Y:S02]  /*16090*/  LEA.HI.X R21, R16, R51, R11, 0x4, P0 ;  /* 0x0000003310157211 */ /* 0x000fe400000f240b */
[----:B------:R-:W3:Y:S01]  /*160a0*/  LDG.E.128 R24, desc[UR6][R24.64] ;  /* 0x0000000618187981 */ /* 0x000ee2000c1e1d00 */
[----:B------:R-:W-:Y:S01]  /*160b0*/  IMAD R11, R13, UR8, RZ ;  /* 0x000000080d0b7c24 */ /* 0x000fe2000f8e02ff */
[----:B------:R-:W-:Y:S01]  /*160c0*/  LEA R16, P0, R14, R50, 0x4 ;  /* 0x000000320e107211 */ /* 0x000fe200078020ff */
[----:B------:R-:W-:Y:S01]  /*160d0*/  IMAD R9, R9, UR8, RZ ;  /* 0x0000000809097c24 */ /* 0x000fe2000f8e02ff */
[----:B------:R-:W-:Y:S01]  /*160e0*/  IADD3 R10, PT, PT, R15, R17, RZ ;  /* 0x000000110f0a7210 */ /* 0x000fe20007ffe0ff */
[C---:B------:R-:W-:Y:S01]  /*160f0*/  IMAD R11, R12.reuse, UR9, R11 ;  /* 0x000000090c0b7c24 */ /* 0x040fe2000f8e020b */
[----:B------:R-:W3:Y:S01]  /*16100*/  LDG.E.128 R20, desc[UR6][R20.64] ;  /* 0x0000000614147981 */ /* 0x000ee2000c1e1d00 */
[----:B------:R-:W-:Y:S01]  /*16110*/  IMAD.WIDE.U32 R12, R12, UR8, RZ ;  /* 0x000000080c0c7c25 */ /* 0x000fe2000f8e00ff */
[----:B------:R-:W-:-:S03]  /*16120*/  LEA.HI.X R17, R14, R51, R10, 0x4, P0 ;  /* 0x000000330e117211 */ /* 0x000fc600000f240a */
[----:B------:R-:W-:Y:S01]  /*16130*/  IMAD R15, R8, UR9, R9 ;  /* 0x00000009080f7c24 */ /* 0x000fe2000f8e0209 */
[-C--:B------:R-:W-:Y:S01]  /*16140*/  LEA R10, P0, R12, R50.reuse, 0x4 ;  /* 0x000000320c0a7211 */ /* 0x080fe200078020ff */
[----:B------:R-:W-:Y:S01]  /*16150*/  IMAD.WIDE.U32 R8, R8, UR8, RZ ;  /* 0x0000000808087c25 */ /* 0x000fe2000f8e00ff */
[----:B------:R-:W-:Y:S01]  /*16160*/  IADD3 R11, PT, PT, R13, R11, RZ ;  /* 0x0000000b0d0b7210 */ /* 0x000fe20007ffe0ff */
[----:B------:R-:W3:Y:S03]  /*16170*/  LDG.E.128 R16, desc[UR6][R16.64] ;  /* 0x0000000610107981 */ /* 0x000ee6000c1e1d00 */
[----:B------:R-:W-:Y:S02]  /*16180*/  LEA.HI.X R11, R12, R51, R11, 0x4, P0 ;  /* 0x000000330c0b7211 */ /* 0x000fe400000f240b */
[----:B------:R-:W-:Y:S02]  /*16190*/  LEA R12, P0, R8, R50, 0x4 ;  /* 0x00000032080c7211 */ /* 0x000fe400078020ff */
[----:B------:R-:W-:-:S04]  /*161a0*/  IADD3 R9, PT, PT, R9, R15, RZ ;  /* 0x0000000f09097210 */ /* 0x000fc80007ffe0ff */
[----:B------:R-:W-:Y:S02]  /*161b0*/  LEA.HI.X R13, R8, R51, R9, 0x4, P0 ;  /* 0x00000033080d7211 */ /* 0x000fe400000f2409 */
[----:B------:R-:W3:Y:S04]  /*161c0*/  LDG.E.128 R8, desc[UR6][R10.64] ;  /* 0x000000060a087981 */ /* 0x000ee8000c1e1d00 */
[----:B------:R-:W3:Y:S01]  /*161d0*/  LDG.E.128 R12, desc[UR6][R12.64] ;  /* 0x000000060c0c7981 */ /* 0x000ee2000c1e1d00 */
        /* <DEDUP_REMOVED lines=29> */
[----:B0-----:R-:W-:-:S15]  /*163b0*/  DFMA R36, R4, R32, -R36 ;  /* 0x000000200424722b */ /* 0x001fde0000000824 */
[----:B------:R-:W-:-:S15]  /*163c0*/  NOP ;  /* 0x0000000000007918 */ /* 0x000fde0000000000 */
[----:B------:R-:W-:-:S15]  /*163d0*/  NOP ;  /* 0x0000000000007918 */ /* 0x000fde0000000000 */
[----:B------:R-:W-:-:S15]  /*163e0*/  NOP ;  /* 0x0000000000007918 */ /* 0x000fde0000000000 */
[----:B------:R-:W-:-:S04]  /*163f0*/  NOP ;  /* 0x0000000000007918 */ /* 0x000fc80000000000 */
[----:B-1----:R-:W-:-:S15]  /*16400*/  DFMA R34, R6, R32, R34 ;  /* 0x000000200622722b */ /* 0x002fde0000000022 */
        /* <DEDUP_REMOVED lines=89> */
[----:B------:R-:W2:-:S15]  /*169a0*/  DADD R36, R46, R36 ;  /* 0x000000002e247229 */ /* 0x000e9e0000000024 */
        /* <DEDUP_REMOVED lines=59> */
[----:B--2---:R-:W-:-:S15]  /*16d60*/  DFMA R10, R6, R8, R10 ;  /* 0x00000008060a722b */ /* 0x004fde000000000a */
        /* <DEDUP_REMOVED lines=57> */
[----:B------:R-:W-:Y:S05]  /*17100*/  BSYNC.RECONVERGENT B4 ;  /* 0x0000000000047941 */ /* 0x000fea0003800200 */
.L_x_3985:
[----:B------:R-:W-:Y:S05]  /*17110*/  BSYNC.RECONVERGENT B3 ;  /* 0x0000000000037941 */ /* 0x000fea0003800200 */
.L_x_3984:
        /* <DEDUP_REMOVED lines=22> */
[----:B------:R-:W-:Y:S02]  /*17280*/  IMAD R13, R12, UR11, R13 ;  /* 0x0000000b0c0d7c24 */ /* 0x000fe4000f8e020d */
[----:B----4-:R-:W-:Y:S01]  /*17290*/  IMAD R21, R11, UR10, RZ ;  /* 0x0000000a0b157c24 */ /* 0x010fe2000f8e02ff */
[----:B------:R-:W-:Y:S01]  /*172a0*/  LEA.HI.X R9, R16, R51, R9, 0x4, P1 ;  /* 0x0000003310097211 */ /* 0x000fe200008f2409 */
[----:B------:R-:W-:Y:S01]  /*172b0*/  IMAD.WIDE.U32 R16, R10, UR10, RZ ;  /* 0x0000000a0a107c25 */ /* 0x000fe2000f8e00ff */
[----:B------:R-:W-:Y:S02]  /*172c0*/  IADD3 R11, PT, PT, R19, R13, RZ ;  /* 0x0000000d130b7210 */ /* 0x000fe40007ffe0ff */
[-C--:B------:R-:W-:Y:S01]  /*172d0*/  LEA R12, P1, R18, R50.reuse, 0x4 ;  /* 0x00000032120c7211 */ /* 0x080fe200078220ff */
[----:B------:R-:W-:Y:S02]  /*172e0*/  IMAD R19, R15, UR10, RZ ;  /* 0x0000000a0f137c24 */ /* 0x000fe4000f8e02ff */
[----:B------:R-:W-:Y:S01]  /*172f0*/  IMAD R15, R10, UR11, R21 ;  /* 0x0000000b0a0f7c24 */ /* 0x000fe2000f8e0215 */
[----:B------:R-:W-:Y:S01]  /*17300*/  LEA.HI.X R13, R18, R51, R11, 0x4, P1 ;  /* 0x00000033120d7211 */ /* 0x000fe200008f240b */
[----:B------:R-:W-:Y:S01]  /*17310*/  IMAD R23, R14, UR11, R19 ;  /* 0x0000000b0e177c24 */ /* 0x000fe2000f8e0213 */
[-C--:B------:R-:W-:Y:S01]  /*17320*/  LEA R18, P1, R16, R50.reuse, 0x4 ;  /* 0x0000003210127211 */ /* 0x080fe200078220ff */
[----:B------:R-:W-:Y:S01]  /*17330*/  IMAD.WIDE.U32 R20, R14, UR10, RZ ;  /* 0x0000000a0e147c25 */ /* 0x000fe2000f8e00ff */
[----:B------:R-:W-:Y:S01]  /*17340*/  IADD3 R14, PT, PT, R17, R15, RZ ;  /* 0x0000000f110e7210 */ /* 0x000fe20007ffe0ff */
[----:B------:R-:W2:Y:S03]  /*17350*/  LDG.E.128 R8, desc[UR6][R8.64] ;  /* 0x0000000608087981 */ /* 0x000ea6000c1e1d00 */
[-C--:B------:R-:W-:Y:S01]  /*17360*/  LEA.HI.X R19, R16, R51.reuse, R14, 0x4, P1 ;  /* 0x0000003310137211 */ /* 0x080fe200008f240e */
[----:B------:R-:W-:Y:S01]  /*17370*/  IMAD.IADD R16, R21, 0x1, R23 ;  /* 0x0000000115107824 */ /* 0x000fe200078e0217 */
[C---:B------:R-:W-:Y:S01]  /*17380*/  LEA R22, P1, R20.reuse, R50, 0x4 ;  /* 0x0000003214167211 */ /* 0x040fe200078220ff */
[----:B------:R-:W3:Y:S03]  /*17390*/  LDG.E.128 R12, desc[UR6][R12.64] ;  /* 0x000000060c0c7981 */ /* 0x000ee6000c1e1d00 */
[----:B------:R-:W-:-:S02]  /*173a0*/  LEA.HI.X R23, R20, R51, R16, 0x4, P1 ;  /* 0x0000003314177211 */ /* 0x000fc400008f2410 */
        /* <DEDUP_REMOVED lines=120> */
.L_x_3988:
[----:B------:R-:W-:Y:S05]  /*17b30*/  BSYNC.RECONVERGENT B3 ;  /* 0x0000000000037941 */ /* 0x000fea0003800200 */
.L_x_3987:
        /* <DEDUP_REMOVED lines=8> */
[----:B0-----:R-:W2:Y:S01]  /*17bc0*/  LDG.E.64 R8, desc[UR6][R24.64] ;  /* 0x0000000618087981 */ /* 0x001ea2000c1e1b00 */
        /* <DEDUP_REMOVED lines=74> */
.L_x_3990:
[----:B------:R-:W-:Y:S05]  /*18070*/  BSYNC.RECONVERGENT B3 ;  /* 0x0000000000037941 */ /* 0x000fea0003800200 */
.L_x_3989:
[----:B------:R-:W-:Y:S05]  /*18080*/  @P1 BRA `(.L_x_3983) ;  /* 0x00000000008c1947 */ /* 0x000fea0003800000 */
[----:B0-----:R-:W3:Y:S01]  /*18090*/  LDG.E.64 R8, desc[UR6][R24.64] ;  /* 0x0000000618087981 */ /* 0x001ee2000c1e1b00 */
[----:B------:R-:W3:Y:S02]  /*180a0*/  LDCU.64 UR10, c[0x0][0x758] ;  /* 0x0000eb00ff0a77ac */ /* 0x000ee40008000a00 */
[----:B---3--:R-:W-:Y:S02]  /*180b0*/  IMAD R9, R9, UR10, RZ ;  /* 0x0000000a09097c24 */ /* 0x008fe4000f8e02ff */
[----:B--2---:R-:W-:-:S04]  /*180c0*/  IMAD.WIDE.U32 R10, R8, UR10, RZ ;  /* 0x0000000a080a7c25 */ /* 0x004fc8000f8e00ff */
[----:B------:R-:W-:Y:S01]  /*180d0*/  IMAD R9, R8, UR11, R9 ;  /* 0x0000000b08097c24 */ /* 0x000fe2000f8e0209 */
[----:B------:R-:W-:-:S04]  /*180e0*/  LEA R8, P0, R10, R50, 0x4 ;  /* 0x000000320a087211 */ /* 0x000fc800078020ff */
        /* <DEDUP_REMOVED lines=29> */
.L_x_3983:
[----:B------:R-:W-:Y:S05]  /*182c0*/  BSYNC.RECONVERGENT B2 ;  /* 0x0000000000027941 */ /* 0x000fea0003800200 */
.L_x_3982:
[----:B------:R-:W0:Y:S01]  /*182d0*/  LDCU.64 UR10, c[0x0][0x710] ;  /* 0x0000e200ff0a77ac */ /* 0x000e220008000a00 */
[----:B------:R-:W-:Y:S02]  /*182e0*/  IADD3 R3, PT, PT, R3, 0x80, RZ ;  /* 0x0000008003037810 */ /* 0x000fe40007ffe0ff */
[----:B0----5:R-:W-:-:S04]  /*182f0*/  IADD3 R4, P0, PT, R49, UR10, RZ ;  /* 0x0000000a31047c10 */ /* 0x021fc8000ff1e0ff */
[----:B------:R-:W-:Y:S02]  /*18300*/  IADD3.X R5, PT, PT, RZ, UR11, RZ, P0, !PT ;  /* 0x0000000bff057c10 */ /* 0x000fe400087fe4ff */
[----:B------:R-:W-:-:S03]  /*18310*/  ISETP.GE.AND P0, PT, R3, UR4, PT ;  /* 0x0000000403007c0c */ /* 0x000fc6000bf06270 */
[----:B-1--4-:R0:W-:Y:S10]  /*18320*/  STG.E.128 desc[UR6][R4.64], R36 ;  /* 0x0000002404007986 */ /* 0x0121f4000c101d06 */
[----:B------:R-:W-:Y:S05]  /*18330*/  @P0 BRA `(.L_x_3991) ;  /* 0x0000008400a80947 */ /* 0x000fea0003800000 */
[----:B------:R-:W1:Y:S01]  /*18340*/  LDCU.64 UR10, c[0x0][0x390] ;  /* 0x00007200ff0a77ac */ /* 0x000e620008000a00 */
[----:B0-----:R-:W-:Y:S02]  /*18350*/  MOV R4, RZ ;  /* 0x000000ff00047202 */ /* 0x001fe40000000f00 */
[----:B------:R-:W-:Y:S01]  /*18360*/  MOV R5, R3 ;  /* 0x0000000300057202 */ /* 0x000fe20000000f00 */
[----:B------:R-:W0:Y:S01]  /*18370*/  LDCU UR12, c[0x0][0x38c] ;  /* 0x00007180ff0c77ac */ /* 0x000e220008000800 */
[----:B------:R-:W-:Y:S01]  /*18380*/  ISETP.NE.AND P0, PT, R0, RZ, PT ;  /* 0x000000ff0000720c */ /* 0x000fe20003f05270 */
[----:B------:R-:W4:Y:S01]  /*18390*/  LDCU.128 UR16, c[0x0][0x4c0] ;  /* 0x00009800ff1077ac */ /* 0x000f220008000c00 */
[----:B------:R-:W5:Y:S01]  /*183a0*/  LDCU.64 UR14, c[0x0][0x4b8] ;  /* 0x00009700ff0e77ac */ /* 0x000f620008000a00 */
[----:B-1----:R-:W-:-:S05]  /*183b0*/  IMAD.HI.U32 R8, R3, UR10, R4 ;  /* 0x0000000a03087c27 */ /* 0x002fca000f8e0004 */
[----:B------:R-:W-:-:S04]  /*183c0*/  SHF.R.U32.HI R9, RZ, UR11, R8 ;  /* 0x0000000bff097c19 */ /* 0x000fc80008011608 */
[----:B------:R-:W-:-:S05]  /*183d0*/  IADD3 R4, PT, PT, -R9, RZ, RZ ;  /* 0x000000ff09047210 */ /* 0x000fca0007ffe1ff */
[----:B0-----:R-:W-:-:S04]  /*183e0*/  IMAD R4, R4, UR12, R3 ;  /* 0x0000000c04047c24 */ /* 0x001fc8000f8e0203 */
[C---:B----4-:R-:W-:Y:S02]  /*183f0*/  IMAD R7, R4.reuse, UR16, RZ ;  /* 0x0000001004077c24 */ /* 0x050fe4000f8e02ff */
[C---:B------:R-:W-:Y:S02]  /*18400*/  IMAD R50, R4.reuse, UR17, RZ ;  /* 0x0000001104327c24 */ /* 0x040fe4000f8e02ff */
[C---:B------:R-:W-:Y:S02]  /*18410*/  IMAD R5, R4.reuse, UR18, RZ ;  /* 0x0000001204057c24 */ /* 0x040fe4000f8e02ff */
[C---:B------:R-:W-:Y:S02]  /*18420*/  IMAD R6, R4.reuse, UR19, RZ ;  /* 0x0000001304067c24 */ /* 0x040fe4000f8e02ff */
[C---:B-----5:R-:W-:Y:S02]  /*18430*/  IMAD R49, R4.reuse, UR14, RZ ;  /* 0x0000000e04317c24 */ /* 0x060fe4000f8e02ff */
[----:B------:R-:W-:Y:S01]  /*18440*/  IMAD R4, R4, UR15, RZ ;  /* 0x0000000f04047c24 */ /* 0x000fe2000f8e02ff */
[----:B------:R-:W-:Y:S06]  /*18450*/  @!P0 BRA `(.L_x_3992) ;  /* 0x0000001800588947 */ /* 0x000fec0003800000 */
[----:B------:R-:W2:Y:S01]  /*18460*/  LDCU.64 UR12, c[0x0][0x398] ;  /* 0x00007300ff0c77ac */ /* 0x000ea20008000a00 */
[----:B------:R-:W-:Y:S01]  /*18470*/  HFMA2 R8, -RZ, RZ, 0, 0 ;  /* 0x00000000ff087431 */ /* 0x000fe200000001ff */
[----:B------:R-:W-:Y:S01]  /*18480*/  ISETP.NE.AND P0, PT, R2, 0x2, PT ;  /* 0x000000020200780c */ /* 0x000fe20003f05270 */
[----:B------:R-:W0:Y:S01]  /*18490*/  LDCU UR10, c[0x0][0x3a0] ;  /* 0x00007400ff0a77ac */ /* 0x000e220008000800 */
[----:B------:R-:W1:Y:S01]  /*184a0*/  LDCU.128 UR16, c[0x0][0x4d0] ;  /* 0x00009a00ff1077ac */ /* 0x000e620008000c00 */
[----:B------:R-:W4:Y:S01]  /*184b0*/  LDCU.64 UR14, c[0x0][0x4e0] ;  /* 0x00009c00ff0e77ac */ /* 0x000f220008000a00 */
[----:B--23--:R-:W-:-:S05]  /*184c0*/  IMAD.HI.U32 R10, R9, UR13, R8 ;  /* 0x0000000d090a7c27 */ /* 0x00cfca000f8e0008 */
[----:B0-----:R-:W-:-:S04]  /*184d0*/  SHF.R.U32.HI R11, RZ, UR10, R10 ;  /* 0x0000000aff0b7c19 */ /* 0x001fc8000801160a */
[----:B------:R-:W-:-:S05]  /*184e0*/  IADD3 R8, PT, PT, -R11, RZ, RZ ;  /* 0x000000ff0b087210 */ /* 0x000fca0007ffe1ff */
[----:B------:R-:W-:-:S04]  /*184f0*/  IMAD R8, R8, UR12, R9 ;  /* 0x0000000c08087c24 */ /* 0x000fc8000f8e0209 */
[C---:B-1----:R-:W-:Y:S02]  /*18500*/  IMAD R49, R8.reuse, UR16, R49 ;  /* 0x0000001008317c24 */ /* 0x042fe4000f8e0231 */
[C---:B------:R-:W-:Y:S02]  /*18510*/  IMAD R4, R8.reuse, UR17, R4 ;  /* 0x0000001108047c24 */ /* 0x040fe4000f8e0204 */
[C---:B------:R-:W-:Y:S02]  /*18520*/  IMAD R7, R8.reuse, UR18, R7 ;  /* 0x0000001208077c24 */ /* 0x040fe4000f8e0207 */
[C---:B------:R-:W-:Y:S02]  /*18530*/  IMAD R50, R8.reuse, UR19, R50 ;  /* 0x0000001308327c24 */ /* 0x040fe4000f8e0232 */
[C---:B----4-:R-:W-:Y:S02]  /*18540*/  IMAD R5, R8.reuse, UR14, R5 ;  /* 0x0000000e08057c24 */ /* 0x050fe4000f8e0205 */
        /* <DEDUP_REMOVED lines=391> */
.L_x_3992:
[----:B------:R-:W0:Y:S01]  /*19dc0*/  LDCU.64 UR12, c[0x0][0x738] ;  /* 0x0000e700ff0c77ac */ /* 0x000e220008000a00 */
[----:B------:R-:W1:Y:S01]  /*19dd0*/  LDCU.64 UR10, c[0x0][0x720] ;  /* 0x0000e400ff0a77ac */ /* 0x000e620008000a00 */
[----:B0-----:R-:W-:-:S04]  /*19de0*/  IADD3 R8, P0, PT, R6, UR12, RZ ;  /* 0x0000000c06087c10 */ /* 0x001fc8000ff1e0ff */
[----:B------:R-:W-:Y:S01]  /*19df0*/  IADD3.X R9, PT, PT, RZ, UR13, RZ, P0, !PT ;  /* 0x0000000dff097c10 */ /* 0x000fe200087fe4ff */
[----:B------:R-:W0:Y:S01]  /*19e00*/  LDCU.64 UR12, c[0x0][0x740] ;  /* 0x0000e800ff0c77ac */ /* 0x000e220008000a00 */
[----:B-1----:R-:W-:-:S04]  /*19e10*/  IADD3 R6, P0, PT, R7, UR10, RZ ;  /* 0x0000000a07067c10 */ /* 0x002fc8000ff1e0ff */
[----:B------:R-:W4:Y:S01]  /*19e20*/  LDG.E.64 R8, desc[UR6][R8.64] ;  /* 0x0000000608087981 */ /* 0x000f22000c1e1b00 */
[----:B------:R-:W-:Y:S01]  /*19e30*/  IADD3.X R7, PT, PT, RZ, UR11, RZ, P0, !PT ;  /* 0x0000000bff077c10 */ /* 0x000fe200087fe4ff */
[----:B------:R-:W2:Y:S05]  /*19e40*/  LDCU.64 UR10, c[0x0][0x718] ;  /* 0x0000e300ff0a77ac */ /* 0x000eaa0008000a00 */
[----:B------:R-:W0:Y:S01]  /*19e50*/  LDG.E.64 R6, desc[UR6][R6.64] ;  /* 0x0000000606067981 */ /* 0x000e22000c1e1b00 */
[----:B------:R-:W-:Y:S01]  /*19e60*/  ISETP.NE.AND P2, PT, RZ, UR5, PT ;  /* 0x00000005ff007c0c */ /* 0x000fe2000bf45270 */
[----:B------:R-:W-:Y:S01]  /*19e70*/  BSSY.RECONVERGENT B2, `(.L_x_3993) ;  /* 0x000027b000027945 */ /* 0x000fe20003800200 */
[----:B------:R-:W-:-:S02]  /*19e80*/  CS2R R36, SRZ ;  /* 0x0000000000247805 */ /* 0x000fc4000001ff00 */
[----:B------:R-:W-:Y:S02]  /*19e90*/  CS2R R38, SRZ ;  /* 0x0000000000267805 */ /* 0x000fe4000001ff00 */
[----:B--2---:R-:W-:-:S04]  /*19ea0*/  IADD3 R15, P1, PT, R4, UR10, RZ ;  /* 0x0000000a040f7c10 */ /* 0x004fc8000ff3e0ff */
[----:B------:R-:W-:Y:S02]  /*19eb0*/  IADD3.X R4, PT, PT, RZ, UR11, RZ, P1, !PT ;  /* 0x0000000bff047c10 */ /* 0x000fe40008ffe4ff */
[----:B----4-:R-:W-:-:S04]  /*19ec0*/  ISETP.LT.U32.AND P0, PT, R8, 0x1, PT ;  /* 0x000000010800780c */ /* 0x010fc80003f01070 */
[----:B------:R-:W-:Y:S01]  /*19ed0*/  ISETP.LT.AND.EX P0, PT, R9, RZ, PT, P0 ;  /* 0x000000ff0900720c */ /* 0x000fe20003f01300 */
[----:B0-----:R-:W-:-:S03]  /*19ee0*/  IMAD R17, R7, UR12, RZ ;  /* 0x0000000c07117c24 */ /* 0x001fc6000f8e02ff */
[----:B---3--:R-:W-:Y:S02]  /*19ef0*/  SEL R11, R8, 0x1, P0 ;  /* 0x00000001080b7807 */ /* 0x008fe40000000000 */
[----:B------:R-:W-:Y:S01]  /*19f00*/  SEL R13, R9, RZ, P0 ;  /* 0x000000ff090d7207 */ /* 0x000fe20000000000 */
[C---:B------:R-:W-:Y:S01]  /*19f10*/  IMAD R7, R6.reuse, UR13, R17 ;  /* 0x0000000d06077c24 */ /* 0x040fe2000f8e0211 */
[----:B------:R-:W-:Y:S01]  /*19f20*/  SEL R48, R11, R8, !P2 ;  /* 0x000000080b307207 */ /* 0x000fe20005000000 */
[----:B------:R-:W-:Y:S01]  /*19f30*/  IMAD.WIDE.U32 R10, R6, UR12, RZ ;  /* 0x0000000c060a7c25 */ /* 0x000fe2000f8e00ff */
[----:B------:R-:W-:Y:S02]  /*19f40*/  SEL R13, R13, R9, !P2 ;  /* 0x000000090d0d7207 */ /* 0x000fe40005000000 */
[----:B------:R-:W-:Y:S01]  /*19f50*/  ISETP.GE.U32.AND P0, PT, R48, 0x1, PT ;  /* 0x000000013000780c */ /* 0x000fe20003f06070 */
[----:B------:R-:W-:Y:S01]  /*19f60*/  IMAD.IADD R7, R11, 0x1, R7 ;  /* 0x000000010b077824 */ /* 0x000fe200078e0207 */
[----:B------:R-:W-:-:S02]  /*19f70*/  LEA R6, P1, R10, R15, 0x4 ;  /* 0x0000000f0a067211 */ /* 0x000fc400078220ff */
[----:B------:R-:W-:Y:S02]  /*19f80*/  ISETP.GE.AND.EX P0, PT, R13, RZ, PT, P0 ;  /* 0x000000ff0d00720c */ /* 0x000fe40003f06300 */
[----:B------:R-:W-:-:S11]  /*19f90*/  LEA.HI.X R7, R10, R4, R7, 0x4, P1 ;  /* 0x000000040a077211 */ /* 0x000fd600008f2407 */
        /* <DEDUP_REMOVED lines=23> */
.L_x_3997:
        /* <DEDUP_REMOVED lines=15> */
[----:B---3--:R-:W-:-:S03]  /*1a200*/  IMAD R23, R23, UR10, RZ ;  /* 0x0000000a17177c24 */ /* 0x008fc6000f8e02ff */
[----:B------:R-:W-:Y:S01]  /*1a210*/  IADD3 R16, PT, PT, R21, R17, RZ ;  /* 0x0000001115107210 */ /* 0x000fe20007ffe0ff */
[----:B--2---:R-:W-:Y:S02]  /*1a220*/  IMAD R17, R19, UR10, RZ ;  /* 0x0000000a13117c24 */ /* 0x004fe4000f8e02ff */
[----:B----4-:R-:W-:Y:S01]  /*1a230*/  IMAD R25, R25, UR10, RZ ;  /* 0x0000000a19197c24 */ /* 0x010fe2000f8e02ff */
        /* <DEDUP_REMOVED lines=291> */
.L_x_3996:
[----:B------:R-:W-:Y:S05]  /*1b470*/  BSYNC.RECONVERGENT B3 ;  /* 0x0000000000037941 */ /* 0x000fea0003800200 */
.L_x_3995:
        /* <DEDUP_REMOVED lines=32> */
[----:B------:R-:W-:Y:S01]  /*1b680*/  LEA R18, P1, R16, R50, 0x4 ;  /* 0x0000003210127211 */ /* 0x000fe200078220ff */
[----:B------:R-:W-:Y:S01]  /*1b690*/  IMAD.WIDE.U32 R20, R14, UR10, RZ ;  /* 0x0000000a0e147c25 */ /* 0x000fe2000f8e00ff */
[----:B------:R-:W-:Y:S01]  /*1b6a0*/  IADD3 R14, PT, PT, R17, R15, RZ ;  /* 0x0000000f110e7210 */ /* 0x000fe20007ffe0ff */
[----:B------:R-:W2:Y:S03]  /*1b6b0*/  LDG.E.128 R8, desc[UR6][R8.64] ;  /* 0x0000000608087981 */ /* 0x000ea6000c1e1d00 */
[----:B------:R-:W-:-:S02]  /*1b6c0*/  LEA.HI.X R19, R16, R51, R14, 0x4, P1 ;  /* 0x0000003310137211 */ /* 0x000fc400008f240e */
[----:B------:R-:W-:Y:S01]  /*1b6d0*/  LEA R22, P1, R20, R50, 0x4 ;  /* 0x0000003214167211 */ /* 0x000fe200078220ff */
[----:B------:R-:W3:Y:S01]  /*1b6e0*/  LDG.E.128 R12, desc[UR6][R12.64] ;  /* 0x000000060c0c7981 */ /* 0x000ee2000c1e1d00 */
[----:B------:R-:W-:-:S04]  /*1b6f0*/  IADD3 R16, PT, PT, R21, R23, RZ ;  /* 0x0000001715107210 */ /* 0x000fc80007ffe0ff */
        /* <DEDUP_REMOVED lines=121> */
.L_x_3999:
[----:B------:R-:W-:Y:S05]  /*1be90*/  BSYNC.RECONVERGENT B3 ;  /* 0x0000000000037941 */ /* 0x000fea0003800200 */
.L_x_3998:
        /* <DEDUP_REMOVED lines=83> */
.L_x_4001:
[----:B------:R-:W-:Y:S05]  /*1c3d0*/  BSYNC.RECONVERGENT B3 ;  /* 0x0000000000037941 */ /* 0x000fea0003800200 */
.L_x_4000:
        /* <DEDUP_REMOVED lines=36> */
.L_x_3994:
[----:B------:R-:W-:Y:S05]  /*1c620*/  BSYNC.RECONVERGENT B2 ;  /* 0x0000000000027941 */ /* 0x000fea0003800200 */
.L_x_3993:
[----:B------:R-:W0:Y:S01]  /*1c630*/  LDCU.64 UR10, c[0x0][0x710] ;  /* 0x0000e200ff0a77ac */ /* 0x000e220008000a00 */
[----:B------:R-:W-:Y:S02]  /*1c640*/  IADD3 R3, PT, PT, R3, 0x80, RZ ;  /* 0x0000008003037810 */ /* 0x000fe40007ffe0ff */
[----:B0----5:R-:W-:-:S04]  /*1c650*/  IADD3 R4, P0, PT, R49, UR10, RZ ;  /* 0x0000000a31047c10 */ /* 0x021fc8000ff1e0ff */
[----:B------:R-:W-:-:S05]  /*1c660*/  IADD3.X R5, PT, PT, RZ, UR11, RZ, P0, !PT ;  /* 0x0000000bff057c10 */ /* 0x000fca00087fe4ff */
[----:B-1--4-:R0:W-:Y:S04]  /*1c670*/  STG.E.128 desc[UR6][R4.64], R36 ;  /* 0x0000002404007986 */ /* 0x0121e8000c101d06 */
.L_x_3980:
[----:B------:R-:W-:-:S13]  /*1c680*/  ISETP.GE.AND P0, PT, R3, UR4, PT ;  /* 0x0000000403007c0c */ /* 0x000fda000bf06270 */
        /* <DEDUP_REMOVED lines=425> */
.L_x_4003:
        /* <DEDUP_REMOVED lines=53> */
.L_x_4008:
        /* <DEDUP_REMOVED lines=310> */
.L_x_4007:
[----:B------:R-:W-:Y:S05]  /*1f7d0*/  BSYNC.RECONVERGENT B3 ;  /* 0x0000000000037941 */ /* 0x000fea0003800200 */
.L_x_4006:
        /* <DEDUP_REMOVED lines=20> */
[----:B------:R-:W-:-:S04]  /*1f920*/  IMAD.WIDE.U32 R18, R12, UR10, RZ ;  /* 0x0000000a0c127c25 */ /* 0x000fc8000f8e00ff */
[----:B------:R-:W-:Y:S02]  /*1f930*/  IMAD R13, R12, UR11, R13 ;  /* 0x0000000b0c0d7c24 */ /* 0x000fe4000f8e020d */
[----:B------:R-:W-:Y:S02]  /*1f940*/  IMAD.IADD R9, R17, 0x1, R9 ;  /* 0x0000000111097824 */ /* 0x000fe400078e0209 */
[----:B----4-:R-:W-:Y:S01]  /*1f950*/  IMAD R21, R11, UR10, RZ ;  /* 0x0000000a0b157c24 */ /* 0x010fe2000f8e02ff */
[----:B------:R-:W-:Y:S01]  /*1f960*/  IADD3 R11, PT, PT, R19, R13, RZ ;  /* 0x0000000d130b7210 */ /* 0x000fe20007ffe0ff */
[----:B------:R-:W-:Y:S01]  /*1f970*/  IMAD R19, R15, UR10, RZ ;  /* 0x0000000a0f137c24 */ /* 0x000fe2000f8e02ff */
[----:B------:R-:W-:Y:S01]  /*1f980*/  LEA.HI.X R9, R16, R51, R9, 0x4, P1 ;  /* 0x0000003310097211 */ /* 0x000fe200008f2409 */
[----:B------:R-:W-:Y:S01]  /*1f990*/  IMAD.WIDE.U32 R16, R10, UR10, RZ ;  /* 0x0000000a0a107c25 */ /* 0x000fe2000f8e00ff */
[----:B------:R-:W-:-:S03]  /*1f9a0*/  LEA R12, P1, R18, R50, 0x4 ;  /* 0x00000032120c7211 */ /* 0x000fc600078220ff */
[----:B------:R-:W-:Y:S01]  /*1f9b0*/  IMAD R15, R10, UR11, R21 ;  /* 0x0000000b0a0f7c24 */ /* 0x000fe2000f8e0215 */
[----:B------:R-:W-:Y:S01]  /*1f9c0*/  LEA.HI.X R13, R18, R51, R11, 0x4, P1 ;  /* 0x00000033120d7211 */ /* 0x000fe200008f240b */
[----:B------:R-:W-:Y:S01]  /*1f9d0*/  IMAD R23, R14, UR11, R19 ;  /* 0x0000000b0e177c24 */ /* 0x000fe2000f8e0213 */
[-C--:B------:R-:W-:Y:S01]  /*1f9e0*/  LEA R18, P1, R16, R50.reuse, 0x4 ;  /* 0x0000003210127211 */ /* 0x080fe200078220ff */
[----:B------:R-:W-:Y:S01]  /*1f9f0*/  IMAD.WIDE.U32 R20, R14, UR10, RZ ;  /* 0x0000000a0e147c25 */ /* 0x000fe2000f8e00ff */
[----:B------:R-:W-:Y:S01]  /*1fa00*/  IADD3 R14, PT, PT, R17, R15, RZ ;  /* 0x0000000f110e7210 */ /* 0x000fe20007ffe0ff */
[----:B------:R-:W2:Y:S03]  /*1fa10*/  LDG.E.128 R8, desc[UR6][R8.64] ;  /* 0x0000000608087981 */ /* 0x000ea6000c1e1d00 */
[----:B------:R-:W-:Y:S02]  /*1fa20*/  LEA.HI.X R19, R16, R51, R14, 0x4, P1 ;  /* 0x0000003310137211 */ /* 0x000fe400008f240e */
        /* <DEDUP_REMOVED lines=124> */
.L_x_4010:
[----:B------:R-:W-:Y:S05]  /*201f0*/  BSYNC.RECONVERGENT B3 ;  /* 0x0000000000037941 */ /* 0x000fea0003800200 */
.L_x_4009:
        /* <DEDUP_REMOVED lines=83> */
.L_x_4012:
[----:B------:R-:W-:Y:S05]  /*20730*/  BSYNC.RECONVERGENT B3 ;  /* 0x0000000000037941 */ /* 0x000fea0003800200 */
.L_x_4011:
        /* <DEDUP_REMOVED lines=36> */
.L_x_4005:
[----:B------:R-:W-:Y:S05]  /*20980*/  BSYNC.RECONVERGENT B2 ;  /* 0x0000000000027941 */ /* 0x000fea0003800200 */
.L_x_4004:
[----:B------:R-:W0:Y:S01]  /*20990*/  LDCU.64 UR10, c[0x0][0x710] ;  /* 0x0000e200ff0a77ac */ /* 0x000e220008000a00 */
[----:B------:R-:W-:Y:S02]  /*209a0*/  IADD3 R3, PT, PT, R3, 0x80, RZ ;  /* 0x0000008003037810 */ /* 0x000fe40007ffe0ff */
[----:B0----5:R-:W-:-:S04]  /*209b0*/  IADD3 R4, P0, PT, R49, UR10, RZ ;  /* 0x0000000a31047c10 */ /* 0x021fc8000ff1e0ff */
[----:B------:R-:W-:-:S05]  /*209c0*/  IADD3.X R5, PT, PT, RZ, UR11, RZ, P0, !PT ;  /* 0x0000000bff057c10 */ /* 0x000fca00087fe4ff */
[----:B-1--4-:R1:W-:Y:S04]  /*209d0*/  STG.E.128 desc[UR6][R4.64], R36 ;  /* 0x0000002404007986 */ /* 0x0123e8000c101d06 */
.L_x_3991:
[----:B------:R-:W-:-:S13]  /*209e0*/  ISETP.GE.AND P0, PT, R3, UR4, PT ;  /* 0x0000000403007c0c */ /* 0x000fda000bf06270 */
[----:B------:R-:W-:Y:S05]  /*209f0*/  @P0 BRA `(.L_x_4013) ;  /* 0x0000008400a80947 */ /* 0x000fea0003800000 */
[----:B------:R-:W4:Y:S01]  /*20a00*/  LDCU.64 UR10, c[0x0][0x390] ;  /* 0x00007200ff0a77ac */ /* 0x000f220008000a00 */
[----:B01----:R-:W-:Y:S02]  /*20a10*/  MOV R4, RZ ;  /* 0x000000ff00047202 */ /* 0x003fe40000000f00 */
[----:B------:R-:W-:Y:S01]  /*20a20*/  MOV R5, R3 ;  /* 0x0000000300057202 */ /* 0x000fe20000000f00 */
[----:B------:R-:W0:Y:S01]  /*20a30*/  LDCU UR12, c[0x0][0x38c] ;  /* 0x00007180ff0c77ac */ /* 0x000e220008000800 */
[----:B------:R-:W-:Y:S01]  /*20a40*/  ISETP.NE.AND P0, PT, R0, RZ, PT ;  /* 0x000000ff0000720c */ /* 0x000fe20003f05270 */
[----:B------:R-:W1:Y:S01]  /*20a50*/  LDCU.128 UR16, c[0x0][0x4c0] ;  /* 0x00009800ff1077ac */ /* 0x000e620008000c00 */
[----:B------:R-:W5:Y:S01]  /*20a60*/  LDCU.64 UR14, c[0x0][0x4b8] ;  /* 0x00009700ff0e77ac */ /* 0x000f620008000a00 */
        /* <DEDUP_REMOVED lines=417> */
.L_x_4014:
[----:B------:R-:W0:Y:S01]  /*22480*/  LDCU.64 UR12, c[0x0][0x738] ;  /* 0x0000e700ff0c77ac */ /* 0x000e220008000a00 */
[----:B------:R-:W1:Y:S01]  /*22490*/  LDCU.64 UR10, c[0x0][0x720] ;  /* 0x0000e400ff0a77ac */ /* 0x000e620008000a00 */
[----:B0-----:R-:W-:-:S05]  /*224a0*/  IADD3 R8, P0, PT, R6, UR12, RZ ;  /* 0x0000000c06087c10 */ /* 0x001fca000ff1e0ff */
[----:B------:R-:W-:Y:S01]  /*224b0*/  IMAD.X R9, RZ, RZ, UR13, P0 ;  /* 0x0000000dff097e24 */ /* 0x000fe200080e06ff */
[----:B-1----:R-:W-:Y:S01]  /*224c0*/  IADD3 R6, P0, PT, R7, UR10, RZ ;  /* 0x0000000a07067c10 */ /* 0x002fe2000ff1e0ff */
[----:B------:R-:W0:Y:S04]  /*224d0*/  LDCU.64 UR12, c[0x0][0x740] ;  /* 0x0000e800ff0c77ac */ /* 0x000e280008000a00 */
        /* <DEDUP_REMOVED lines=47> */
.L_x_4019:
        /* <DEDUP_REMOVED lines=310> */
.L_x_4018:
[----:B------:R-:W-:Y:S05]  /*23b30*/  BSYNC.RECONVERGENT B3 ;  /* 0x0000000000037941 */ /* 0x000fea0003800200 */
.L_x_4017:
        /* <DEDUP_REMOVED lines=161> */
.L_x_4021:
[----:B------:R-:W-:Y:S05]  /*24550*/  BSYNC.RECONVERGENT B3 ;  /* 0x0000000000037941 */ /* 0x000fea0003800200 */
.L_x_4020:
        /* <DEDUP_REMOVED lines=83> */
.L_x_4023:
[----:B------:R-:W-:Y:S05]  /*24a90*/  BSYNC.RECONVERGENT B3 ;  /* 0x0000000000037941 */ /* 0x000fea0003800200 */
.L_x_4022:
        /* <DEDUP_REMOVED lines=36> */
.L_x_4016:
[----:B------:R-:W-:Y:S05]  /*24ce0*/  BSYNC.RECONVERGENT B2 ;  /* 0x0000000000027941 */ /* 0x000fea0003800200 */
.L_x_4015:
[----:B------:R-:W0:Y:S01]  /*24cf0*/  LDCU.64 UR10, c[0x0][0x710] ;  /* 0x0000e200ff0a77ac */ /* 0x000e220008000a00 */
[----:B------:R-:W-:Y:S02]  /*24d00*/  IADD3 R3, PT, PT, R3, 0x80, RZ ;  /* 0x0000008003037810 */ /* 0x000fe40007ffe0ff */
[----:B0----5:R-:W-:-:S04]  /*24d10*/  IADD3 R4, P0, PT, R49, UR10, RZ ;  /* 0x0000000a31047c10 */ /* 0x021fc8000ff1e0ff */
[----:B------:R-:W-:-:S05]  /*24d20*/  IADD3.X R5, PT, PT, RZ, UR11, RZ, P0, !PT ;  /* 0x0000000bff057c10 */ /* 0x000fca00087fe4ff */
[----:B-1--4-:R1:W-:Y:S04]  /*24d30*/  STG.E.128 desc[UR6][R4.64], R36 ;  /* 0x0000002404007986 */ /* 0x0123e8000c101d06 */
.L_x_4002:
        /* <DEDUP_REMOVED lines=21> */
[----:B------:R-:W-:Y:S01]  /*24e90*/  IMAD.MOV.U32 R8, RZ, RZ, RZ ;  /* 0x000000ffff087224 */ /* 0x000fe200078e00ff */
        /* <DEDUP_REMOVED lines=404> */
.L_x_4025:
        /* <DEDUP_REMOVED lines=53> */
.L_x_4030:
        /* <DEDUP_REMOVED lines=57> */
[----:B------:R-:W-:Y:S01]  /*26ec0*/  LEA R10, P0, R12, R50, 0x4 ;  /* 0x000000320c0a7211 */ /* 0x000fe200078020ff */
[----:B------:R-:W-:Y:S01]  /*26ed0*/  IMAD.IADD R11, R13, 0x1, R11 ;  /* 0x000000010d0b7824 */ /* 0x000fe200078e020b */
[----:B------:R-:W3:Y:S01]  /*26ee0*/  LDG.E.128 R16, desc[UR6][R16.64] ;  /* 0x0000000610107981 */ /* 0x000ee2000c1e1d00 */
[----:B------:R-:W-:-:S03]  /*26ef0*/  IMAD.WIDE.U32 R8, R8, UR10, RZ ;  /* 0x0000000a08087c25 */ /* 0x000fc6000f8e00ff */
        /* <DEDUP_REMOVED lines=249> */
.L_x_4029:
[----:B------:R-:W-:Y:S05]  /*27e90*/  BSYNC.RECONVERGENT B3 ;  /* 0x0000000000037941 */ /* 0x000fea0003800200 */
.L_x_4028:
        /* <DEDUP_REMOVED lines=161> */
.L_x_4032:
[----:B------:R-:W-:Y:S05]  /*288b0*/  BSYNC.RECONVERGENT B3 ;  /* 0x0000000000037941 */ /* 0x000fea0003800200 */
.L_x_4031:
        /* <DEDUP_REMOVED lines=83> */
.L_x_4034:
[----:B------:R-:W-:Y:S05]  /*28df0*/  BSYNC.RECONVERGENT B3 ;  /* 0x0000000000037941 */ /* 0x000fea0003800200 */
.L_x_4033:
        /* <DEDUP_REMOVED lines=36> */
.L_x_4027:
[----:B------:R-:W-:Y:S05]  /*29040*/  BSYNC.RECONVERGENT B2 ;  /* 0x0000000000027941 */ /* 0x000fea0003800200 */
.L_x_4026:
[----:B------:R-:W0:Y:S01]  /*29050*/  LDCU.64 UR10, c[0x0][0x710] ;  /* 0x0000e200ff0a77ac */ /* 0x000e220008000a00 */
[----:B------:R-:W-:Y:S02]  /*29060*/  IADD3 R3, PT, PT, R3, 0x80, RZ ;  /* 0x0000008003037810 */ /* 0x000fe40007ffe0ff */
[----:B0----5:R-:W-:-:S04]  /*29070*/  IADD3 R4, P0, PT, R49, UR10, RZ ;  /* 0x0000000a31047c10 */ /* 0x021fc8000ff1e0ff */
[----:B------:R-:W-:-:S05]  /*29080*/  IADD3.X R5, PT, PT, RZ, UR11, RZ, P0, !PT ;  /* 0x0000000bff057c10 */ /* 0x000fca00087fe4ff */
[----:B-1--4-:R4:W-:Y:S04]  /*29090*/  STG.E.128 desc[UR6][R4.64], R36 ;  /* 0x0000002404007986 */ /* 0x0129e8000c101d06 */
.L_x_4013:
[----:B------:R-:W-:-:S13]  /*290a0*/  ISETP.GE.AND P0, PT, R3, UR4, PT ;  /* 0x0000000403007c0c */ /* 0x000fda000bf06270 */
[----:B------:R-:W-:Y:S05]  /*290b0*/  @P0 BREAK.RELIABLE B0 ;  /* 0x0000000000000942 */ /* 0x000fea0003800100 */
[----:B------:R-:W-:Y:S05]  /*290c0*/  @P0 BRA `(.L_x_4035) ;  /* 0x0000008400b00947 */ /* 0x000fea0003800000 */
[----:B------:R-:W5:Y:S01]  /*290d0*/  LDCU.64 UR10, c[0x0][0x390] ;  /* 0x00007200ff0a77ac */ /* 0x000f620008000a00 */
[----:B01--4-:R-:W-:Y:S02]  /*290e0*/  MOV R4, RZ ;  /* 0x000000ff00047202 */ /* 0x013fe40000000f00 */
[----:B------:R-:W-:Y:S01]  /*290f0*/  MOV R5, R3 ;  /* 0x0000000300057202 */ /* 0x000fe20000000f00 */
[----:B------:R-:W0:Y:S01]  /*29100*/  LDCU UR12, c[0x0][0x38c] ;  /* 0x00007180ff0c77ac */ /* 0x000e220008000800 */
[----:B------:R-:W-:Y:S01]  /*29110*/  ISETP.NE.AND P0, PT, R0, RZ, PT ;  /* 0x000000ff0000720c */ /* 0x000fe20003f05270 */
[----:B------:R-:W1:Y:S01]  /*29120*/  LDCU.128 UR16, c[0x0][0x4c0] ;  /* 0x00009800ff1077ac */ /* 0x000e620008000c00 */
[----:B------:R-:W4:Y:S01]  /*29130*/  LDCU.64 UR14, c[0x0][0x4b8] ;  /* 0x00009700ff0e77ac */ /* 0x000f220008000a00 */
[----:B-----5:R-:W-:-:S05]  /*29140*/  IMAD.HI.U32 R8, R3, UR10, R4 ;  /* 0x0000000a03087c27 */ /* 0x020fca000f8e0004 */
[----:B------:R-:W-:-:S04]  /*29150*/  SHF.R.U32.HI R9, RZ, UR11, R8 ;  /* 0x0000000bff097c19 */ /* 0x000fc80008011608 */
[----:B------:R-:W-:-:S05]  /*29160*/  IADD3 R4, PT, PT, -R9, RZ, RZ ;  /* 0x000000ff09047210 */ /* 0x000fca0007ffe1ff */
[----:B0-----:R-:W-:-:S04]  /*29170*/  IMAD R4, R4, UR12, R3 ;  /* 0x0000000c04047c24 */ /* 0x001fc8000f8e0203 */
[C---:B-1----:R-:W-:Y:S02]  /*29180*/  IMAD R7, R4.reuse, UR16, RZ ;  /* 0x0000001004077c24 */ /* 0x042fe4000f8e02ff */
[C---:B------:R-:W-:Y:S02]  /*29190*/  IMAD R50, R4.reuse, UR17, RZ ;  /* 0x0000001104327c24 */ /* 0x040fe4000f8e02ff */
[C---:B------:R-:W-:Y:S02]  /*291a0*/  IMAD R5, R4.reuse, UR18, RZ ;  /* 0x0000001204057c24 */ /* 0x040fe4000f8e02ff */
[C---:B------:R-:W-:Y:S02]  /*291b0*/  IMAD R6, R4.reuse, UR19, RZ ;  /* 0x0000001304067c24 */ /* 0x040fe4000f8e02ff */
[C---:B----4-:R-:W-:Y:S02]  /*291c0*/  IMAD R49, R4.reuse, UR14, RZ ;  /* 0x0000000e04317c24 */ /* 0x050fe4000f8e02ff */
        /* <DEDUP_REMOVED lines=408> */
.L_x_4036:
        /* <DEDUP_REMOVED lines=53> */
.L_x_4041:
        /* <DEDUP_REMOVED lines=310> */
.L_x_4040:
[----:B------:R-:W-:Y:S05]  /*2c200*/  BSYNC.RECONVERGENT B3 ;  /* 0x0000000000037941 */ /* 0x000fea0003800200 */
.L_x_4039:
        /* <DEDUP_REMOVED lines=161> */
.L_x_4043:
[----:B------:R-:W-:Y:S05]  /*2cc20*/  BSYNC.RECONVERGENT B3 ;  /* 0x0000000000037941 */ /* 0x000fea0003800200 */
.L_x_4042:
        /* <DEDUP_REMOVED lines=83> */
.L_x_4045:
[----:B------:R-:W-:Y:S05]  /*2d160*/  BSYNC.RECONVERGENT B3 ;  /* 0x0000000000037941 */ /* 0x000fea0003800200 */
.L_x_4044:
        /* <DEDUP_REMOVED lines=36> */
.L_x_4038:
[----:B------:R-:W-:Y:S05]  /*2d3b0*/  BSYNC.RECONVERGENT B2 ;  /* 0x0000000000027941 */ /* 0x000fea0003800200 */
.L_x_4037:
[----:B------:R-:W0:Y:S01]  /*2d3c0*/  LDCU.64 UR10, c[0x0][0x710] ;  /* 0x0000e200ff0a77ac */ /* 0x000e220008000a00 */
[----:B------:R-:W-:Y:S02]  /*2d3d0*/  IADD3 R3, PT, PT, R3, 0x80, RZ ;  /* 0x0000008003037810 */ /* 0x000fe40007ffe0ff */
[----:B0----5:R-:W-:-:S04]  /*2d3e0*/  IADD3 R4, P0, PT, R49, UR10, RZ ;  /* 0x0000000a31047c10 */ /* 0x021fc8000ff1e0ff */
[----:B------:R-:W-:-:S05]  /*2d3f0*/  IADD3.X R5, PT, PT, RZ, UR11, RZ, P0, !PT ;  /* 0x0000000bff057c10 */ /* 0x000fca00087fe4ff */
[----:B-1--4-:R4:W-:Y:S04]  /*2d400*/  STG.E.128 desc[UR6][R4.64], R36 ;  /* 0x0000002404007986 */ /* 0x0129e8000c101d06 */
.L_x_4024:
[----:B------:R-:W-:-:S13]  /*2d410*/  ISETP.GE.AND P0, PT, R3, UR4, PT ;  /* 0x0000000403007c0c */ /* 0x000fda000bf06270 */
[----:B------:R-:W-:Y:S05]  /*2d420*/  @P0 BREAK.RELIABLE B0 ;  /* 0x0000000000000942 */ /* 0x000fea0003800100 */
[----:B------:R-:W-:Y:S05]  /*2d430*/  @P0 BRA `(.L_x_4035) ;  /* 0x0000004000d40947 */ /* 0x000fea0003800000 */
[----:B------:R-:W-:Y:S05]  /*2d440*/  BSYNC.RELIABLE B0 ;  /* 0x0000000000007941 */ /* 0x000fea0003800100 */
.L_x_3979:
[----:B------:R-:W5:Y:S01]  /*2d450*/  LDCU.64 UR10, c[0x0][0x390] ;  /* 0x00007200ff0a77ac */ /* 0x000f620008000a00 */
[----:B01--4-:R-:W-:Y:S01]  /*2d460*/  MOV R5, R3 ;  /* 0x0000000300057202 */ /* 0x013fe20000000f00 */
[----:B------:R-:W-:Y:S01]  /*2d470*/  IMAD.MOV.U32 R4, RZ, RZ, RZ ;  /* 0x000000ffff047224 */ /* 0x000fe200078e00ff */
[----:B------:R-:W-:Y:S01]  /*2d480*/  ISETP.NE.AND P0, PT, R0, RZ, PT ;  /* 0x000000ff0000720c */ /* 0x000fe20003f05270 */
[----:B------:R-:W0:Y:S01]  /*2d490*/  LDCU UR12, c[0x0][0x38c] ;  /* 0x00007180ff0c77ac */ /* 0x000e220008000800 */
        /* <DEDUP_REMOVED lines=419> */
.L_x_4046:
        /* <DEDUP_REMOVED lines=53> */
.L_x_4051:
        /* <DEDUP_REMOVED lines=35> */
[----:B------:R-:W-:Y:S01]  /*2f450*/  IMAD R21, R11, UR10, RZ ;  /* 0x0000000a0b157c24 */ /* 0x000fe2000f8e02ff */
[-C--:B------:R-:W-:Y:S01]  /*2f460*/  LEA.HI.X R29, R20, R51.reuse, R19, 0x4, P1 ;  /* 0x00000033141d7211 */ /* 0x080fe200008f2413 */
[----:B------:R-:W-:Y:S01]  /*2f470*/  IMAD R19, R14, UR11, R15 ;  /* 0x0000000b0e137c24 */ /* 0x000fe2000f8e020f */
[----:B------:R-:W-:Y:S01]  /*2f480*/  LEA.HI.X R25, R16, R51, R17, 0x4, P2 ;  /* 0x0000003310197211 */ /* 0x000fe200010f2411 */
[----:B------:R-:W-:Y:S01]  /*2f490*/  IMAD.WIDE.U32 R16, R14, UR10, RZ ;  /* 0x0000000a0e107c25 */ /* 0x000fe2000f8e00ff */
[----:B------:R-:W3:Y:S02]  /*2f4a0*/  LDG.E.128 R32, desc[UR6][R32.64] ;  /* 0x0000000620207981 */ /* 0x000ee4000c1e1d00 */
[----:B------:R-:W-:Y:S01]  /*2f4b0*/  LEA R20, P0, R16, R50, 0x4 ;  /* 0x0000003210147211 */ /* 0x000fe200078020ff */
[----:B------:R-:W-:Y:S01]  /*2f4c0*/  IMAD R9, R9, UR10, RZ ;  /* 0x0000000a09097c24 */ /* 0x000fe2000f8e02ff */
[----:B------:R-:W-:Y:S01]  /*2f4d0*/  IADD3 R11, PT, PT, R17, R19, RZ ;  /* 0x00000013110b7210 */ /* 0x000fe20007ffe0ff */
[C---:B------:R-:W-:Y:S01]  /*2f4e0*/  IMAD R17, R10.reuse, UR11, R21 ;  /* 0x0000000b0a117c24 */ /* 0x040fe2000f8e0215 */
[----:B------:R-:W4:Y:S01]  /*2f4f0*/  LDG.E.128 R28, desc[UR6][R28.64] ;  /* 0x000000061c1c7981 */ /* 0x000f22000c1e1d00 */
[----:B------:R-:W-:Y:S01]  /*2f500*/  IMAD.WIDE.U32 R14, R10, UR10, RZ ;  /* 0x0000000a0a0e7c25 */ /* 0x000fe2000f8e00ff */
[----:B------:R-:W-:-:S02]  /*2f510*/  LEA.HI.X R21, R16, R51, R11, 0x4, P0 ;  /* 0x0000003310157211 */ /* 0x000fc400000f240b */
[----:B------:R-:W4:Y:S01]  /*2f520*/  LDG.E.128 R24, desc[UR6][R24.64] ;  /* 0x0000000618187981 */ /* 0x000f22000c1e1d00 */
[----:B------:R-:W-:Y:S01]  /*2f530*/  IMAD R11, R13, UR10, RZ ;  /* 0x0000000a0d0b7c24 */ /* 0x000fe2000f8e02ff */
[----:B------:R-:W-:Y:S02]  /*2f540*/  LEA R16, P0, R14, R50, 0x4 ;  /* 0x000000320e107211 */ /* 0x000fe400078020ff */
[----:B------:R-:W-:Y:S01]  /*2f550*/  IADD3 R10, PT, PT, R15, R17, RZ ;  /* 0x000000110f0a7210 */ /* 0x000fe20007ffe0ff */
[C---:B------:R-:W-:Y:S01]  /*2f560*/  IMAD R11, R12.reuse, UR11, R11 ;  /* 0x0000000b0c0b7c24 */ /* 0x040fe2000f8e020b */
[----:B------:R-:W4:Y:S01]  /*2f570*/  LDG.E.128 R20, desc[UR6][R20.64] ;  /* 0x0000000614147981 */ /* 0x000f22000c1e1d00 */
[----:B------:R-:W-:Y:S01]  /*2f580*/  IMAD.WIDE.U32 R12, R12, UR10, RZ ;  /* 0x0000000a0c0c7c25 */ /* 0x000fe2000f8e00ff */
[----:B------:R-:W-:-:S03]  /*2f590*/  LEA.HI.X R17, R14, R51, R10, 0x4, P0 ;  /* 0x000000330e117211 */ /* 0x000fc600000f240a */
[----:B------:R-:W-:Y:S01]  /*2f5a0*/  IMAD R15, R8, UR11, R9 ;  /* 0x0000000b080f7c24 */ /* 0x000fe2000f8e0209 */
[-C--:B------:R-:W-:Y:S01]  /*2f5b0*/  LEA R10, P0, R12, R50.reuse, 0x4 ;  /* 0x000000320c0a7211 */ /* 0x080fe200078020ff */
[----:B------:R-:W-:Y:S01]  /*2f5c0*/  IMAD.WIDE.U32 R8, R8, UR10, RZ ;  /* 0x0000000a08087c25 */ /* 0x000fe2000f8e00ff */
[----:B------:R-:W-:Y:S01]  /*2f5d0*/  IADD3 R11, PT, PT, R13, R11, RZ ;  /* 0x0000000b0d0b7210 */ /* 0x000fe20007ffe0ff */
[----:B------:R-:W4:Y:S03]  /*2f5e0*/  LDG.E.128 R16, desc[UR6][R16.64] ;  /* 0x0000000610107981 */ /* 0x000f26000c1e1d00 */
[----:B------:R-:W-:Y:S02]  /*2f5f0*/  LEA.HI.X R11, R12, R51, R11, 0x4, P0 ;  /* 0x000000330c0b7211 */ /* 0x000fe400000f240b */
[----:B------:R-:W-:Y:S02]  /*2f600*/  LEA R12, P0, R8, R50, 0x4 ;  /* 0x00000032080c7211 */ /* 0x000fe400078020ff */
        /* <DEDUP_REMOVED lines=247> */
.L_x_4050:
[----:B------:R-:W-:Y:S05]  /*30580*/  BSYNC.RECONVERGENT B3 ;  /* 0x0000000000037941 */ /* 0x000fea0003800200 */
.L_x_4049:
        /* <DEDUP_REMOVED lines=161> */
.L_x_4053:
[----:B------:R-:W-:Y:S05]  /*30fa0*/  BSYNC.RECONVERGENT B3 ;  /* 0x0000000000037941 */ /* 0x000fea0003800200 */
.L_x_4052:
        /* <DEDUP_REMOVED lines=83> */
.L_x_4055:
[----:B------:R-:W-:Y:S05]  /*314e0*/  BSYNC.RECONVERGENT B3 ;  /* 0x0000000000037941 */ /* 0x000fea0003800200 */
.L_x_4054:
        /* <DEDUP_REMOVED lines=36> */
.L_x_4048:
[----:B------:R-:W-:Y:S05]  /*31730*/  BSYNC.RECONVERGENT B2 ;  /* 0x0000000000027941 */ /* 0x000fea0003800200 */
.L_x_4047:
[----:B------:R-:W0:Y:S01]  /*31740*/  LDCU.64 UR10, c[0x0][0x710] ;  /* 0x0000e200ff0a77ac */ /* 0x000e220008000a00 */
[----:B------:R-:W-:Y:S02]  /*31750*/  IADD3 R3, PT, PT, R3, 0x80, RZ ;  /* 0x0000008003037810 */ /* 0x000fe40007ffe0ff */
[----:B0----5:R-:W-:-:S04]  /*31760*/  IADD3 R4, P0, PT, R49, UR10, RZ ;  /* 0x0000000a31047c10 */ /* 0x021fc8000ff1e0ff */
[----:B------:R-:W-:-:S05]  /*31770*/  IADD3.X R5, PT, PT, RZ, UR11, RZ, P0, !PT ;  /* 0x0000000bff057c10 */ /* 0x000fca00087fe4ff */
[----:B-1--4-:R0:W-:Y:S04]  /*31780*/  STG.E.128 desc[UR6][R4.64], R36 ;  /* 0x0000002404007986 */ /* 0x0121e8000c101d06 */
.L_x_4035:
[----:B------:R-:W-:Y:S05]  /*31790*/  BSYNC.RECONVERGENT B1 ;  /* 0x0000000000017941 */ /* 0x000fea0003800200 */
.L_x_3978:
[----:B------:R-:W-:Y:S05]  /*317a0*/  WARPSYNC.ALL ;  /* 0x0000000000007948 */ /* 0x000fea0003800000 */
[----:B------:R-:W-:-:S13]  /*317b0*/  ISETP.GE.AND P0, PT, R3, UR4, PT ;  /* 0x0000000403007c0c */ /* 0x000fda000bf06270 */
[----:B------:R-:W-:Y:S05]  /*317c0*/  @P0 EXIT ;  /* 0x000000000000094d */ /* 0x000fea0003800000 */
        /* <DEDUP_REMOVED lines=424> */
.L_x_4056:
[----:B------:R-:W2:Y:S01]  /*33250*/  LDCU.128 UR8, c[0x0][0x730] ;  /* 0x0000e600ff0877ac */ /* 0x000ea20008000c00 */
[----:B------:R-:W0:Y:S01]  /*33260*/  LDCU.128 UR12, c[0x0][0x720] ;  /* 0x0000e400ff0c77ac */ /* 0x000e220008000c00 */
[----:B------:R-:W1:Y:S01]  /*33270*/  LDCU.128 UR16, c[0x0][0x740] ;  /* 0x0000e800ff1077ac */ /* 0x000e620008000c00 */
[----:B--23--:R-:W-:-:S04]  /*33280*/  IADD3 R10, P0, PT, R0, UR10, RZ ;  /* 0x0000000a000a7c10 */ /* 0x00cfc8000ff1e0ff */
[----:B------:R-:W-:-:S06]  /*33290*/  IADD3.X R11, PT, PT, RZ, UR11, RZ, P0, !PT ;  /* 0x0000000bff0b7c10 */ /* 0x000fcc00087fe4ff */
[----:B------:R-:W2:Y:S01]  /*332a0*/  LDG.E.64 R10, desc[UR6][R10.64] ;  /* 0x000000060a0a7981 */ /* 0x000ea2000c1e1b00 */
[----:B0-----:R-:W-:-:S04]  /*332b0*/  IADD3 R6, P0, PT, R7, UR12, RZ ;  /* 0x0000000c07067c10 */ /* 0x001fc8000ff1e0ff */
[----:B------:R-:W-:Y:S02]  /*332c0*/  IADD3.X R7, PT, PT, RZ, UR13, RZ, P0, !PT ;  /* 0x0000000dff077c10 */ /* 0x000fe400087fe4ff */
[----:B------:R-:W-:-:S04]  /*332d0*/  IADD3 R8, P0, PT, R5, UR8, RZ ;  /* 0x0000000805087c10 */ /* 0x000fc8000ff1e0ff */
[----:B------:R-:W1:Y:S01]  /*332e0*/  LDG.E.64 R6, desc[UR6][R6.64] ;  /* 0x0000000606067981 */ /* 0x000e62000c1e1b00 */
[----:B------:R-:W-:Y:S01]  /*332f0*/  IADD3.X R9, PT, PT, RZ, UR9, RZ, P0, !PT ;  /* 0x00000009ff097c10 */ /* 0x000fe200087fe4ff */
[----:B------:R-:W0:Y:S05]  /*33300*/  LDCU.128 UR8, c[0x0][0x710] ;  /* 0x0000e200ff0877ac */ /* 0x000e2a0008000c00 */
[----:B------:R-:W3:Y:S01]  /*33310*/  LDG.E.64 R8, desc[UR6][R8.64] ;  /* 0x0000000608087981 */ /* 0x000ee2000c1e1b00 */
[----:B------:R-:W-:Y:S01]  /*33320*/  ISETP.NE.AND P1, PT, RZ, UR5, PT ;  /* 0x00000005ff007c0c */ /* 0x000fe2000bf25270 */
[----:B------:R-:W4:Y:S01]  /*33330*/  LDCU.64 UR4, c[0x0][0x758] ;  /* 0x0000eb00ff0477ac */ /* 0x000f220008000a00 */
[----:B------:R-:W-:Y:S01]  /*33340*/  IADD3 R46, P2, PT, R46, UR14, RZ ;  /* 0x0000000e2e2e7c10 */ /* 0x000fe2000ff5e0ff */
[----:B------:R-:W-:Y:S03]  /*33350*/  BSSY.RECONVERGENT B1, `(.L_x_4057) ;  /* 0x0000275000017945 */ /* 0x000fe60003800200 */
[----:B------:R-:W-:-:S02]  /*33360*/  IADD3.X R47, PT, PT, RZ, UR15, RZ, P2, !PT ;  /* 0x0000000fff2f7c10 */ /* 0x000fc400097fe4ff */
[----:B--2---:R-:W-:-:S04]  /*33370*/  ISETP.LT.U32.AND P0, PT, R10, 0x1, PT ;  /* 0x000000010a00780c */ /* 0x004fc80003f01070 */
[----:B------:R-:W-:-:S04]  /*33380*/  ISETP.LT.AND.EX P0, PT, R11, RZ, PT, P0 ;  /* 0x000000ff0b00720c */ /* 0x000fc80003f01300 */
[----:B------:R-:W-:Y:S02]  /*33390*/  SEL R13, R11, RZ, P0 ;  /* 0x000000ff0b0d7207 */ /* 0x000fe40000000000 */
[----:B------:R-:W-:Y:S02]  /*333a0*/  SEL R5, R10, 0x1, P0 ;  /* 0x000000010a057807 */ /* 0x000fe40000000000 */
[----:B------:R-:W-:Y:S02]  /*333b0*/  SEL R13, R13, R11, !P1 ;  /* 0x0000000b0d0d7207 */ /* 0x000fe40004800000 */
[----:B0-----:R-:W-:Y:S02]  /*333c0*/  IADD3 R11, P0, PT, R4, UR10, RZ ;  /* 0x0000000a040b7c10 */ /* 0x001fe4000ff1e0ff */
[----:B------:R-:W-:Y:S01]  /*333d0*/  SEL R0, R5, R10, !P1 ;  /* 0x0000000a05007207 */ /* 0x000fe20004800000 */
[----:B-1----:R-:W-:Y:S01]  /*333e0*/  IMAD R5, R7, UR16, RZ ;  /* 0x0000001007057c24 */ /* 0x002fe2000f8e02ff */
[----:B------:R-:W-:-:S02]  /*333f0*/  IADD3.X R4, PT, PT, RZ, UR11, RZ, P0, !PT ;  /* 0x0000000bff047c10 */ /* 0x000fc400087fe4ff */
[----:B------:R-:W-:Y:S01]  /*33400*/  ISETP.GE.U32.AND P0, PT, R0, 0x1, PT ;  /* 0x000000010000780c */ /* 0x000fe20003f06070 */
[C---:B------:R-:W-:Y:S01]  /*33410*/  IMAD R5, R6.reuse, UR17, R5 ;  /* 0x0000001106057c24 */ /* 0x040fe2000f8e0205 */
[----:B------:R-:W-:Y:S01]  /*33420*/  IADD3 R2, P1, PT, R3, UR8, RZ ;  /* 0x0000000803027c10 */ /* 0x000fe2000ff3e0ff */
[----:B------:R-:W-:Y:S01]  /*33430*/  IMAD.WIDE.U32 R6, R6, UR16, RZ ;  /* 0x0000001006067c25 */ /* 0x000fe2000f8e00ff */
[----:B------:R-:W-:Y:S02]  /*33440*/  ISETP.GE.AND.EX P0, PT, R13, RZ, PT, P0 ;  /* 0x000000ff0d00720c */ /* 0x000fe40003f06300 */
[----:B---3--:R-:W-:Y:S02]  /*33450*/  LEA R28, P3, R8, UR18, 0x3 ;  /* 0x00000012081c7c11 */ /* 0x008fe4000f8618ff */
[----:B------:R-:W-:Y:S02]  /*33460*/  LEA R10, P4, R6, R11, 0x4 ;  /* 0x0000000b060a7211 */ /* 0x000fe400078820ff */
[----:B------:R-:W-:-:S02]  /*33470*/  IADD3 R5, PT, PT, R7, R5, RZ ;  /* 0x0000000507057210 */ /* 0x000fc40007ffe0ff */
[----:B------:R-:W-:Y:S02]  /*33480*/  IADD3.X R3, PT, PT, RZ, UR9, RZ, P1, !PT ;  /* 0x00000009ff037c10 */ /* 0x000fe40008ffe4ff */
[----:B------:R-:W-:Y:S02]  /*33490*/  LEA.HI.X R29, R8, UR19, R9, 0x3, P3 ;  /* 0x00000013081d7c11 */ /* 0x000fe400098f1c09 */
[----:B------:R-:W-:Y:S02]  /*334a0*/  LEA.HI.X R11, R6, R4, R5, 0x4, P4 ;  /* 0x00000004060b7211 */ /* 0x000fe400020f2405 */
[----:B------:R-:W-:Y:S02]  /*334b0*/  CS2R R4, SRZ ;  /* 0x0000000000047805 */ /* 0x000fe4000001ff00 */
[----:B------:R-:W-:Y:S01]  /*334c0*/  CS2R R6, SRZ ;  /* 0x0000000000067805 */ /* 0x000fe2000001ff00 */
[----:B----4-:R-:W-:Y:S06]  /*334d0*/  @!P0 BRA `(.L_x_4058) ;  /* 0x0000002400708947 */ /* 0x010fec0003800000 */
        /* <DEDUP_REMOVED lines=12> */
.L_x_4061:
        /* <DEDUP_REMOVED lines=19> */
[----:B------:R-:W-:Y:S02]  /*336d0*/  IMAD R27, R30, UR5, R23 ;  /* 0x000000051e1b7c24 */ /* 0x000fe4000f8e0217 */
[----:B------:R-:W-:-:S04]  /*336e0*/  IMAD.WIDE.U32 R22, R18, UR4, RZ ;  /* 0x0000000412167c25 */ /* 0x000fc8000f8e00ff */
[----:B------:R-:W-:Y:S02]  /*336f0*/  IMAD R21, R18, UR5, R19 ;  /* 0x0000000512157c24 */ /* 0x000fe4000f8e0213 */
[----:B------:R-:W-:-:S03]  /*33700*/  IMAD.WIDE.U32 R32, R20, UR4, RZ ;  /* 0x0000000414207c25 */ /* 0x000fc6000f8e00ff */
[----:B------:R-:W-:Y:S01]  /*33710*/  IADD3 R21, PT, PT, R23, R21, RZ ;  /* 0x0000001517157210 */ /* 0x000fe20007ffe0ff */
[----:B------:R-:W-:Y:S01]  /*33720*/  IMAD R35, R20, UR5, R35 ;  /* 0x0000000514237c24 */ /* 0x000fe2000f8e0223 */
[-C--:B------:R-:W-:Y:S01]  /*33730*/  LEA R20, P1, R22, R46.reuse, 0x4 ;  /* 0x0000002e16147211 */ /* 0x080fe200078220ff */
[----:B------:R-:W-:Y:S01]  /*33740*/  IMAD.WIDE.U32 R30, R30, UR4, RZ ;  /* 0x000000041e1e7c25 */ /* 0x000fe2000f8e00ff */
[-C--:B------:R-:W-:Y:S02]  /*33750*/  LEA R26, P2, R32, R46.reuse, 0x4 ;  /* 0x0000002e201a7211 */ /* 0x080fe400078420ff */
[----:B------:R-:W-:Y:S01]  /*33760*/  IADD3 R23, PT, PT, R33, R35, RZ ;  /* 0x0000002321177210 */ /* 0x000fe20007ffe0ff */
[----:B------:R-:W-:Y:S01]  /*33770*/  IMAD R15, R15, UR4, RZ ;  /* 0x000000040f0f7c24 */ /* 0x000fe2000f8e02ff */
[----:B------:R-:W-:Y:S01]  /*33780*/  IADD3 R19, PT, PT, R31, R27, RZ ;  /* 0x0000001b1f137210 */ /* 0x000fe20007ffe0ff */
[----:B------:R-:W-:Y:S01]  /*33790*/  IMAD R17, R17, UR4, RZ ;  /* 0x0000000411117c24 */ /* 0x000fe2000f8e02ff */
[-C--:B------:R-:W-:Y:S01]  /*337a0*/  LEA.HI.X R21, R22, R47.reuse, R21, 0x4, P1 ;  /* 0x0000002f16157211 */ /* 0x080fe200008f2415 */
[----:B------:R-:W-:Y:S01]  /*337b0*/  IMAD R31, R14, UR5, R15 ;  /* 0x000000050e1f7c24 */ /* 0x000fe2000f8e020f */
[-C--:B------:R-:W-:Y:S01]  /*337c0*/  LEA.HI.X R27, R32, R47.reuse, R23, 0x4, P2 ;  /* 0x0000002f201b7211 */ /* 0x080fe200010f2417 */
[----:B------:R-:W-:Y:S01]  /*337d0*/  IMAD.WIDE.U32 R22, R14, UR4, RZ ;  /* 0x000000040e167c25 */ /* 0x000fe2000f8e00ff */
[----:B------:R-:W-:Y:S01]  /*337e0*/  LEA R18, P0, R30, R46, 0x4 ;  /* 0x0000002e1e127211 */ /* 0x000fe200078020ff */
[----:B------:R-:W2:Y:S02]  /*337f0*/  LDG.E.128 R12, desc[UR6][R12.64] ;  /* 0x000000060c0c7981 */ /* 0x000ea4000c1e1d00 */
[----:B------:R-:W-:Y:S01]  /*33800*/  IMAD.WIDE.U32 R34, R16, UR4, RZ ;  /* 0x0000000410227c25 */ /* 0x000fe2000f8e00ff */
[----:B------:R-:W-:-:S02]  /*33810*/  LEA.HI.X R19, R30, R47, R19, 0x4, P0 ;  /* 0x0000002f1e137211 */ /* 0x000fc400000f2413 */
[-C--:B------:R-:W-:Y:S01]  /*33820*/  LEA R30, P0, R22, R46.reuse, 0x4 ;  /* 0x0000002e161e7211 */ /* 0x080fe200078020ff */
[----:B------:R-:W-:Y:S01]  /*33830*/  IMAD R33, R16, UR5, R17 ;  /* 0x0000000510217c24 */ /* 0x000fe2000f8e0211 */
[----:B------:R-:W-:Y:S01]  /*33840*/  IADD3 R23, PT, PT, R23, R31, RZ ;  /* 0x0000001f17177210 */ /* 0x000fe20007ffe0ff */
[----:B------:R-:W-:Y:S01]  /*33850*/  IMAD R25, R25, UR4, RZ ;  /* 0x0000000419197c24 */ /* 0x000fe2000f8e02ff */
[----:B------:R-:W3:Y:S02]  /*33860*/  LDG.E.128 R16, desc[UR6][R18.64] ;  /* 0x0000000612107981 */ /* 0x000ee4000c1e1d00 */
[----:B------:R-:W-:Y:S02]  /*33870*/  LEA.HI.X R31, R22, R47, R23, 0x4, P0 ;  /* 0x0000002f161f7211 */ /* 0x000fe400000f2417 */
[----:B------:R-:W-:Y:S01]  /*33880*/  LEA R32, P0, R34, R46, 0x4 ;  /* 0x0000002e22207211 */ /* 0x000fe200078020ff */
[----:B------:R-:W-:Y:S01]  /*33890*/  IMAD R37, R29, UR4, RZ ;  /* 0x000000041d257c24 */ /* 0x000fe2000f8e02ff */
[----:B------:R-:W-:Y:S01]  /*338a0*/  IADD3 R33, PT, PT, R35, R33, RZ ;  /* 0x0000002123217210 */ /* 0x000fe20007ffe0ff */
[----:B------:R-:W-:Y:S01]  /*338b0*/  IMAD R29, R24, UR5, R25 ;  /* 0x00000005181d7c24 */ /* 0x000fe2000f8e0219 */
[----:B------:R-:W4:Y:S02]  /*338c0*/  LDG.E.128 R20, desc[UR6][R20.64] ;  /* 0x0000000614147981 */ /* 0x000f24000c1e1d00 */
        /* <DEDUP_REMOVED lines=119> */
[----:B------:R-:W-:-:S15]  /*34040*/  DADD R6, R14, R6 ;  /* 0x000000000e067229 */ /* 0x000fde0000000006 */
        /* <DEDUP_REMOVED lines=138> */
.L_x_4060:
[----:B------:R-:W-:Y:S05]  /*348f0*/  BSYNC.RECONVERGENT B2 ;  /* 0x0000000000027941 */ /* 0x000fea0003800200 */
.L_x_4059:
        /* <DEDUP_REMOVED lines=25> */
[-C--:B------:R-:W-:Y:S01]  /*34a90*/  LEA R20, P1, R12, R46.reuse, 0x4 ;  /* 0x0000002e0c147211 */ /* 0x080fe200078220ff */
[----:B------:R-:W-:Y:S02]  /*34aa0*/  IMAD R19, R19, UR8, RZ ;  /* 0x0000000813137c24 */ /* 0x000fe4000f8e02ff */
[C---:B------:R-:W-:Y:S01]  /*34ab0*/  IMAD.WIDE.U32 R14, R16.reuse, UR8, RZ ;  /* 0x00000008100e7c25 */ /* 0x040fe2000f8e00ff */
[----:B------:R-:W-:Y:S01]  /*34ac0*/  IADD3 R13, PT, PT, R13, R23, RZ ;  /* 0x000000170d0d7210 */ /* 0x000fe20007ffe0ff */
[----:B------:R-:W2:Y:S02]  /*34ad0*/  LDG.E.128 R24, desc[UR6][R24.64] ;  /* 0x0000000618187981 */ /* 0x000ea4000c1e1d00 */
        /* <DEDUP_REMOVED lines=131> */
.L_x_4063:
[----:B------:R-:W-:Y:S05]  /*35310*/  BSYNC.RECONVERGENT B2 ;  /* 0x0000000000027941 */ /* 0x000fea0003800200 */
.L_x_4062:
        /* <DEDUP_REMOVED lines=12> */
[----:B-1----:R-:W-:-:S04]  /*353e0*/  IMAD.WIDE.U32 R14, R12, UR8, RZ ;  /* 0x000000080c0e7c25 */ /* 0x002fc8000f8e00ff */
        /* <DEDUP_REMOVED lines=70> */
.L_x_4065:
[----:B------:R-:W-:Y:S05]  /*35850*/  BSYNC.RECONVERGENT B2 ;  /* 0x0000000000027941 */ /* 0x000fea0003800200 */
.L_x_4064:
[----:B------:R-:W-:Y:S05]  /*35860*/  @P1 BRA `(.L_x_4058) ;  /* 0x00000000008c1947 */ /* 0x000fea0003800000 */
[----:B------:R-:W3:Y:S01]  /*35870*/  LDG.E.64 R12, desc[UR6][R28.64] ;  /* 0x000000061c0c7981 */ /* 0x000ee2000c1e1b00 */
[----:B------:R-:W3:Y:S02]  /*35880*/  LDCU.64 UR8, c[0x0][0x758] ;  /* 0x0000eb00ff0877ac */ /* 0x000ee40008000a00 */
[----:B---3--:R-:W-:Y:S02]  /*35890*/  IMAD R13, R13, UR8, RZ ;  /* 0x000000080d0d7c24 */ /* 0x008fe4000f8e02ff */
[----:B-12---:R-:W-:-:S04]  /*358a0*/  IMAD.WIDE.U32 R14, R12, UR8, RZ ;  /* 0x000000080c0e7c25 */ /* 0x006fc8000f8e00ff */
[----:B------:R-:W-:Y:S01]  /*358b0*/  IMAD R13, R12, UR9, R13 ;  /* 0x000000090c0d7c24 */ /* 0x000fe2000f8e020d */
[----:B------:R-:W-:-:S04]  /*358c0*/  LEA R12, P0, R14, R46, 0x4 ;  /* 0x0000002e0e0c7211 */ /* 0x000fc800078020ff */
[----:B------:R-:W-:-:S04]  /*358d0*/  IADD3 R0, PT, PT, R15, R13, RZ ;  /* 0x0000000d0f007210 */ /* 0x000fc80007ffe0ff */
[----:B------:R-:W-:-:S06]  /*358e0*/  LEA.HI.X R13, R14, R47, R0, 0x4, P0 ;  /* 0x0000002f0e0d7211 */ /* 0x000fcc00000f2400 */
[----:B------:R-:W2:Y:S02]  /*358f0*/  LDG.E.128 R12, desc[UR6][R12.64] ;  /* 0x000000060c0c7981 */ /* 0x000ea4000c1e1d00 */
        /* <DEDUP_REMOVED lines=20> */
[----:B-1----:R3:W1:-:S15]  /*35a40*/  DADD R4, R4, R16 ;  /* 0x0000000004047229 */ /* 0x00265e0000000010 */
[----:B------:R-:W-:-:S15]  /*35a50*/  NOP ;  /* 0x0000000000007918 */ /* 0x000fde0000000000 */
[----:B------:R-:W-:-:S15]  /*35a60*/  NOP ;  /* 0x0000000000007918 */ /* 0x000fde0000000000 */
[----:B------:R-:W-:-:S15]  /*35a70*/  NOP ;  /* 0x0000000000007918 */ /* 0x000fde0000000000 */
[----:B------:R-:W-:-:S04]  /*35a80*/  NOP ;  /* 0x0000000000007918 */ /* 0x000fc80000000000 */
[----:B01--4-:R3:W0:Y:S02]  /*35a90*/  DADD R6, R6, R14 ;  /* 0x0000000006067229 */ /* 0x013624000000000e */
.L_x_4058:
[----:B------:R-:W-:Y:S05]  /*35aa0*/  BSYNC.RECONVERGENT B1 ;  /* 0x0000000000017941 */ /* 0x000fea0003800200 */
.L_x_4057:
[----:B0---4-:R-:W-:Y:S01]  /*35ab0*/  STG.E.128 desc[UR6][R2.64], R4 ;  /* 0x0000000402007986 */ /* 0x011fe2000c101d06 */
[----:B------:R-:W-:Y:S05]  /*35ac0*/  EXIT ;  /* 0x000000000000794d */ /* 0x000fea0003800000 */
.L_x_4066:
        /* <DEDUP_REMOVED lines=11> */
.L_x_17248:


//--------------------- .text._ZN2at6native73_GLOBAL__N__c8866d80_35_SparseBinaryOpIntersectionKernel_cu_7dd49032_323712apply_kernelILi128ELi8EZNS1_29binary_op_intersection_kernelINS1_5MulOpEflEEvRNS_14TensorIteratorEllRKNS_6TensorEbEUliE_EEviT1_ --------------------------
	.section	.text._ZN2at6native73_GLOBAL__N__c8866d80_35_SparseBinaryOpIntersectionKernel_cu_7dd49032_323712apply_kernelILi128ELi8EZNS1_29binary_op_intersection_kernelINS1_5MulOpEflEEvRNS_14TensorIteratorEllRKNS_6TensorEbEUliE_EEviT1_,"ax",@progbits
	.align	128
.text._ZN2at6native73_GLOBAL__N__c8866d80_35_SparseBinaryOpIntersectionKernel_cu_7dd49032_323712apply_kernelILi128ELi8EZNS1_29binary_op_intersection_kernelINS1_5MulOpEflEEvRNS_14TensorIteratorEllRKNS_6TensorEbEUliE_EEviT1_:
        .type           _ZN2at6native73_GLOBAL__N__c8866d80_35_SparseBinaryOpIntersectionKernel_cu_7dd49032_323712apply_kernelILi128ELi8EZNS1_29binary_op_intersection_kernelINS1_5MulOpEflEEvRNS_14TensorIteratorEllRKNS_6TensorEbEUliE_EEviT1_,@function
        .size           _ZN2at6native73_GLOBAL__N__c8866d80_35_SparseBinaryOpIntersectionKernel_cu_7dd49032_323712apply_kernelILi128ELi8EZNS1_29binary_op_intersection_kernelINS1_5MulOpEflEEvRNS_14TensorIteratorEllRKNS_6TensorEbEUliE_EEviT1_,(.L_x_17249 - _ZN2at6native73_GLOBAL__N__c8866d80_35_SparseBinaryOpIntersectionKernel_cu_7dd49032_323712apply_kernelILi128ELi8EZNS1_29binary_op_intersection_kernelINS1_5MulOpEflEEvRNS_14TensorIteratorEllRKNS_6TensorEbEUliE_EEviT1_)
        .other          _ZN2at6native73_GLOBAL__N__c8866d80_35_SparseBinaryOpIntersectionKernel_cu_7dd49032_323712apply_kernelILi128ELi8EZNS1_29binary_op_intersection_kernelINS1_5MulOpEflEEvRNS_14TensorIteratorEllRKNS_6TensorEbEUliE_EEviT1_,@"STO_CUDA_ENTRY STV_DEFAULT"
_ZN2at6native73_GLOBAL__N__c8866d80_35_SparseBinaryOpIntersectionKernel_cu_7dd49032_323712apply_kernelILi128ELi8EZNS1_29binary_op_intersection_kernelINS1_5MulOpEflEEvRNS_14TensorIteratorEllRKNS_6TensorEbEUliE_EEviT1_:
        /* <DEDUP_REMOVED lines=49> */
[----:B------:R2:W5:Y:S07]  /*0310*/  LDG.E R2, desc[UR6][R10.64] ;  /* 0x000000060a027981 */ /* 0x00056e000c1e1900 */
[----:B------:R-:W3:Y:S01]  /*0320*/  LDC.64 R6, c[0x0][0x748] ;  /* 0x0001d200ff067b82 */ /* 0x000ee20000000a00 */
[----:B-1----:R-:W3:Y:S01]  /*0330*/  LDG.E.64 R4, desc[UR6][R4.64] ;  /* 0x0000000604047981 */ /* 0x002ee2000c1e1b00 */
[----:B------:R-:W-:-:S04]  /*0340*/  ISETP.GE.U32.AND P0, PT, R0, 0x10, PT ;  /* 0x000000100000780c */ /* 0x000fc80003f06070 */
[----:B------:R-:W-:Y:S02]  /*0350*/  ISETP.GE.U32.AND.EX P0, PT, R45, RZ, PT, P0 ;  /* 0x000000ff2d00720c */ /* 0x000fe40003f06100 */
[----:B------:R-:W-:Y:S02]  /*0360*/  LOP3.LUT R44, R0, 0xf, RZ, 0xc0, !PT ;  /* 0x0000000f002c7812 */ /* 0x000fe400078ec0ff */
[----:B------:R-:W-:Y:S02]  /*0370*/  MOV R47, RZ ;  /* 0x000000ff002f7202 */ /* 0x000fe40000000f00 */
[----:B---3--:R-:W-:-:S04]  /*0380*/  LEA R6, P1, R4, R6, 0x3 ;  /* 0x0000000604067211 */ /* 0x008fc800078218ff */
[----:B------:R-:W-:-:S03]  /*0390*/  LEA.HI.X R7, R4, R7, R5, 0x3, P1 ;  /* 0x0000000704077211 */ /* 0x000fc600008f1c05 */
[----:B--2---:R-:W-:Y:S06]  /*03a0*/  @!P0 BRA `(.L_x_4072) ;  /* 0x0000000800708947 */ /* 0x004fec0003800000 */
[----:B------:R-:W1:Y:S01]  /*03b0*/  LDC.64 R4, c[0x0][0x728] ;  /* 0x0001ca00ff047b82 */ /* 0x000e620000000a00 */
[----:B------:R-:W-:Y:S01]  /*03c0*/  LOP3.LUT R45, R45, 0x7fffffff, RZ, 0xc0, !PT ;  /* 0x7fffffff2d2d7812 */ /* 0x000fe200078ec0ff */
[----:B------:R-:W2:Y:S01]  /*03d0*/  LDCU.64 UR28, c[0x0][0x758] ;  /* 0x0000eb00ff1c77ac */ /* 0x000ea20008000a00 */
[----:B------:R-:W-:Y:S02]  /*03e0*/  LOP3.LUT R46, R0, 0xfffffff0, RZ, 0xc0, !PT ;  /* 0xfffffff0002e7812 */ /* 0x000fe400078ec0ff */
[----:B------:R-:W-:-:S07]  /*03f0*/  MOV R47, RZ ;  /* 0x000000ff002f7202 */ /* 0x000fce0000000f00 */
.L_x_4073:
[----:B------:R-:W2:Y:S04]  /*0400*/  LDG.E.64 R36, desc[UR6][R6.64] ;  /* 0x0000000606247981 */ /* 0x000ea8000c1e1b00 */
[----:B------:R-:W3:Y:S04]  /*0410*/  LDG.E.64 R34, desc[UR6][R6.64+0x8] ;  /* 0x0000080606227981 */ /* 0x000ee8000c1e1b00 */
        /* <DEDUP_REMOVED lines=32> */
[----:B------:R-:W2:Y:S01]  /*0620*/  LDG.E R34, desc[UR6][R34.64] ;  /* 0x0000000622227981 */ /* 0x000ea2000c1e1900 */
[----:B------:R-:W-:Y:S01]  /*0630*/  IADD3 R9, PT, PT, R39, R43, RZ ;  /* 0x0000002b27097210 */ /* 0x000fe20007ffe0ff */
[----:B------:R-:W-:Y:S02]  /*0640*/  IMAD R49, R8, UR29, R49 ;  /* 0x0000001d08317c24 */ /* 0x000fe4000f8e0231 */
[----:B------:R-:W-:Y:S01]  /*0650*/  IMAD R11, R11, UR28, RZ ;  /* 0x0000001c0b0b7c24 */ /* 0x000fe2000f8e02ff */
[----:B------:R-:W-:Y:S01]  /*0660*/  LEA.HI.X R43, R38, R5, R9, 0x2, P0 ;  /* 0x00000005262b7211 */ /* 0x000fe200000f1409 */
[----:B------:R-:W-:Y:S01]  /*0670*/  IMAD R13, R13, UR28, RZ ;  /* 0x0000001c0d0d7c24 */ /* 0x000fe2000f8e02ff */
[----:B------:R-:W-:Y:S01]  /*0680*/  IADD3 R9, PT, PT, R41, R49, RZ ;  /* 0x0000003129097210 */ /* 0x000fe20007ffe0ff */
[C---:B------:R-:W-:Y:S01]  /*0690*/  IMAD R41, R10.reuse, UR29, R11 ;  /* 0x0000001d0a297c24 */ /* 0x040fe2000f8e020b */
[----:B------:R-:W3:Y:S01]  /*06a0*/  LDG.E R37, desc[UR6][R36.64] ;  /* 0x0000000624257981 */ /* 0x000ee2000c1e1900 */
[----:B------:R-:W-:Y:S01]  /*06b0*/  IMAD.WIDE.U32 R10, R10, UR28, RZ ;  /* 0x0000001c0a0a7c25 */ /* 0x000fe2000f8e00ff */
[----:B------:R-:W-:-:S02]  /*06c0*/  LEA R8, P0, R40, R4, 0x2 ;  /* 0x0000000428087211 */ /* 0x000fc400078010ff */
[----:B------:R-:W4:Y:S01]  /*06d0*/  LDG.E R43, desc[UR6][R42.64] ;  /* 0x000000062a2b7981 */ /* 0x000f22000c1e1900 */
[----:B------:R-:W-:Y:S01]  /*06e0*/  IMAD.WIDE.U32 R38, R12, UR28, RZ ;  /* 0x0000001c0c267c25 */ /* 0x000fe2000f8e00ff */
[----:B------:R-:W-:-:S03]  /*06f0*/  IADD3 R11, PT, PT, R11, R41, RZ ;  /* 0x000000290b0b7210 */ /* 0x000fc60007ffe0ff */
[----:B------:R-:W-:Y:S01]  /*0700*/  IMAD R13, R12, UR29, R13 ;  /* 0x0000001d0c0d7c24 */ /* 0x000fe2000f8e020d */
[----:B------:R-:W-:Y:S01]  /*0710*/  LEA.HI.X R9, R40, R5, R9, 0x2, P0 ;  /* 0x0000000528097211 */ /* 0x000fe200000f1409 */
[----:B------:R-:W-:Y:S01]  /*0720*/  IMAD R41, R15, UR28, RZ ;  /* 0x0000001c0f297c24 */ /* 0x000fe2000f8e02ff */
[-C--:B------:R-:W-:Y:S02]  /*0730*/  LEA R40, P1, R38, R4.reuse, 0x2 ;  /* 0x0000000426287211 */ /* 0x080fe400078210ff */
[----:B------:R-:W-:Y:S01]  /*0740*/  IADD3 R15, PT, PT, R39, R13, RZ ;  /* 0x0000000d270f7210 */ /* 0x000fe20007ffe0ff */
[----:B------:R-:W-:Y:S01]  /*0750*/  IMAD R39, R14, UR29, R41 ;  /* 0x0000001d0e277c24 */ /* 0x000fe2000f8e0229 */
[----:B------:R-:W-:Y:S01]  /*0760*/  LEA R12, P0, R10, R4, 0x2 ;  /* 0x000000040a0c7211 */ /* 0x000fe200078010ff */
[----:B------:R1:W4:Y:S01]  /*0770*/  LDG.E R35, desc[UR6][R8.64] ;  /* 0x0000000608237981 */ /* 0x000322000c1e1900 */
[-C--:B------:R-:W-:Y:S01]  /*0780*/  LEA.HI.X R41, R38, R5.reuse, R15, 0x2, P1 ;  /* 0x0000000526297211 */ /* 0x080fe200008f140f */
[----:B------:R-:W-:Y:S01]  /*0790*/  IMAD R15, R17, UR28, RZ ;  /* 0x0000001c110f7c24 */ /* 0x000fe2000f8e02ff */
[----:B------:R-:W-:Y:S01]  /*07a0*/  LEA.HI.X R13, R10, R5, R11, 0x2, P0 ;  /* 0x000000050a0d7211 */ /* 0x000fe200000f140b */
[----:B------:R-:W-:-:S03]  /*07b0*/  IMAD.WIDE.U32 R10, R14, UR28, RZ ;  /* 0x0000001c0e0a7c25 */ /* 0x000fc6000f8e00ff */
[----:B------:R-:W4:Y:S01]  /*07c0*/  LDG.E R41, desc[UR6][R40.64] ;  /* 0x0000000628297981 */ /* 0x000f22000c1e1900 */
[C---:B------:R-:W-:Y:S02]  /*07d0*/  IMAD R17, R16.reuse, UR29, R15 ;  /* 0x0000001d10117c24 */ /* 0x040fe4000f8e020f */
[----:B-1----:R-:W-:Y:S01]  /*07e0*/  IMAD.WIDE.U32 R8, R16, UR28, RZ ;  /* 0x0000001c10087c25 */ /* 0x002fe2000f8e00ff */
[CC--:B------:R-:W-:Y:S02]  /*07f0*/  LEA R14, P0, R10.reuse, R4.reuse, 0x2 ;  /* 0x000000040a0e7211 */ /* 0x0c0fe400078010ff */
[----:B------:R-:W-:Y:S02]  /*0800*/  IADD3 R11, PT, PT, R11, R39, RZ ;  /* 0x000000270b0b7210 */ /* 0x000fe40007ffe0ff */
[----:B------:R-:W-:Y:S01]  /*0810*/  IADD3 R9, PT, PT, R9, R17, RZ ;  /* 0x0000001109097210 */ /* 0x000fe20007ffe0ff */
[----:B------:R-:W-:Y:S01]  /*0820*/  IMAD R17, R19, UR28, RZ ;  /* 0x0000001c13117c24 */ /* 0x000fe2000f8e02ff */
[-C--:B------:R-:W-:Y:S01]  /*0830*/  LEA.HI.X R15, R10, R5.reuse, R11, 0x2, P0 ;  /* 0x000000050a0f7211 */ /* 0x080fe200000f140b */
[----:B------:R-:W-:Y:S01]  /*0840*/  IMAD R51, R21, UR28, RZ ;  /* 0x0000001c15337c24 */ /* 0x000fe2000f8e02ff */
[----:B------:R-:W-:Y:S01]  /*0850*/  LEA R10, P0, R8, R4, 0x2 ;  /* 0x00000004080a7211 */ /* 0x000fe200078010ff */
[C---:B------:R-:W-:Y:S01]  /*0860*/  IMAD R17, R18.reuse, UR29, R17 ;  /* 0x0000001d12117c24 */ /* 0x040fe2000f8e0211 */
[----:B------:R1:W4:Y:S01]  /*0870*/  LDG.E R39, desc[UR6][R12.64] ;  /* 0x000000060c277981 */ /* 0x000322000c1e1900 */
[----:B------:R-:W-:Y:S01]  /*0880*/  IMAD.WIDE.U32 R18, R18, UR28, RZ ;  /* 0x0000001c12127c25 */ /* 0x000fe2000f8e00ff */
[----:B------:R-:W-:-:S02]  /*0890*/  LEA.HI.X R11, R8, R5, R9, 0x2, P0 ;  /* 0x00000005080b7211 */ /* 0x000fc400000f1409 */
[----:B------:R0:W4:Y:S01]  /*08a0*/  LDG.E R49, desc[UR6][R14.64] ;  /* 0x000000060e317981 */ /* 0x000122000c1e1900 */
[----:B------:R-:W-:-:S03]  /*08b0*/  IMAD.WIDE.U32 R8, R20, UR28, RZ ;  /* 0x0000001c14087c25 */ /* 0x000fc6000f8e00ff */
[----:B------:R0:W4:Y:S01]  /*08c0*/  LDG.E R21, desc[UR6][R10.64] ;  /* 0x000000060a157981 */ /* 0x000122000c1e1900 */
[----:B------:R-:W-:Y:S01]  /*08d0*/  IMAD R51, R20, UR29, R51 ;  /* 0x0000001d14337c24 */ /* 0x000fe2000f8e0233 */
[----:B-1----:R-:W-:Y:S01]  /*08e0*/  IADD3 R13, PT, PT, R19, R17, RZ ;  /* 0x00000011130d7210 */ /* 0x002fe20007ffe0ff */
[----:B------:R-:W-:Y:S01]  /*08f0*/  IMAD R17, R23, UR28, RZ ;  /* 0x0000001c17117c24 */ /* 0x000fe2000f8e02ff */
[-C--:B------:R-:W-:Y:S01]  /*0900*/  LEA R12, P0, R18, R4.reuse, 0x2 ;  /* 0x00000004120c7211 */ /* 0x080fe200078010ff */
[----:B------:R-:W-:Y:S01]  /*0910*/  IMAD R19, R25, UR28, RZ ;  /* 0x0000001c19137c24 */ /* 0x000fe2000f8e02ff */
[----:B------:R-:W-:Y:S01]  /*0920*/  LEA R16, P1, R8, R4, 0x2 ;  /* 0x0000000408107211 */ /* 0x000fe200078210ff */
[----:B0-----:R-:W-:Y:S01]  /*0930*/  IMAD.WIDE.U32 R14, R22, UR28, RZ ;  /* 0x0000001c160e7c25 */ /* 0x001fe2000f8e00ff */
[----:B------:R-:W-:-:S03]  /*0940*/  IADD3 R9, PT, PT, R9, R51, RZ ;  /* 0x0000003309097210 */ /* 0x000fc60007ffe0ff */
[----:B------:R-:W-:Y:S01]  /*0950*/  IMAD R23, R22, UR29, R17 ;  /* 0x0000001d16177c24 */ /* 0x000fe2000f8e0211 */
[-C--:B------:R-:W-:Y:S01]  /*0960*/  LEA.HI.X R13, R18, R5.reuse, R13, 0x2, P0 ;  /* 0x00000005120d7211 */ /* 0x080fe200000f140d */
[----:B------:R-:W-:Y:S01]  /*0970*/  IMAD R19, R24, UR29, R19 ;  /* 0x0000001d18137c24 */ /* 0x000fe2000f8e0213 */
[----:B------:R-:W-:Y:S01]  /*0980*/  LEA.HI.X R17, R8, R5, R9, 0x2, P1 ;  /* 0x0000000508117211 */ /* 0x000fe200008f1409 */
[----:B------:R-:W-:Y:S01]  /*0990*/  IMAD.WIDE.U32 R8, R24, UR28, RZ ;  /* 0x0000001c18087c25 */ /* 0x000fe2000f8e00ff */
[CC--:B------:R-:W-:Y:S02]  /*09a0*/  LEA R10, P0, R14.reuse, R4.reuse, 0x2 ;  /* 0x000000040e0a7211 */ /* 0x0c0fe400078010ff */
[----:B------:R-:W-:Y:S01]  /*09b0*/  IADD3 R11, PT, PT, R15, R23, RZ ;  /* 0x000000170f0b7210 */ /* 0x000fe20007ffe0ff */
[----:B------:R-:W-:Y:S01]  /*09c0*/  IMAD R53, R29, UR28, RZ ;  /* 0x0000001c1d357c24 */ /* 0x000fe2000f8e02ff */
[----:B------:R-:W-:Y:S01]  /*09d0*/  IADD3 R9, PT, PT, R9, R19, RZ ;  /* 0x0000001309097210 */ /* 0x000fe20007ffe0ff */
[----:B------:R0:W4:Y:S01]  /*09e0*/  LDG.E R23, desc[UR6][R12.64] ;  /* 0x000000060c177981 */ /* 0x000122000c1e1900 */
[-C--:B------:R-:W-:Y:S01]  /*09f0*/  LEA.HI.X R11, R14, R5.reuse, R11, 0x2, P0 ;  /* 0x000000050e0b7211 */ /* 0x080fe200000f140b */
[----:B------:R-:W-:Y:S01]  /*0a00*/  IMAD R19, R27, UR28, RZ ;  /* 0x0000001c1b137c24 */ /* 0x000fe2000f8e02ff */
[C---:B------:R-:W-:Y:S01]  /*0a10*/  LEA R14, P0, R8.reuse, R4, 0x2 ;  /* 0x00000004080e7211 */ /* 0x040fe200078010ff */
[----:B------:R1:W4:Y:S03]  /*0a20*/  LDG.E R25, desc[UR6][R16.64] ;  /* 0x0000000610197981 */ /* 0x000326000c1e1900 */
[----:B------:R-:W-:Y:S01]  /*0a30*/  LEA.HI.X R15, R8, R5, R9, 0x2, P0 ;  /* 0x00000005080f7211 */ /* 0x000fe200000f1409 */
[C---:B------:R-:W-:Y:S01]  /*0a40*/  IMAD R9, R26.reuse, UR29, R19 ;  /* 0x0000001d1a097c24 */ /* 0x040fe2000f8e0213 */
[----:B------:R1:W4:Y:S01]  /*0a50*/  LDG.E R51, desc[UR6][R10.64] ;  /* 0x000000060a337981 */ /* 0x000322000c1e1900 */
[----:B------:R-:W-:-:S03]  /*0a60*/  IMAD.WIDE.U32 R26, R26, UR28, RZ ;  /* 0x0000001c1a1a7c25 */ /* 0x000fc6000f8e00ff */
[----:B------:R1:W4:Y:S01]  /*0a70*/  LDG.E R29, desc[UR6][R14.64] ;  /* 0x000000060e1d7981 */ /* 0x000322000c1e1900 */
        /* <DEDUP_REMOVED lines=16> */
[----:B------:R-:W4:Y:S01]  /*0b80*/  LDG.E R12, desc[UR6][R12.64] ;  /* 0x000000060c0c7981 */ /* 0x000f22000c1e1900 */
[----:B------:R-:W-:-:S02]  /*0b90*/  LEA.HI.X R17, R10, R5, R11, 0x2, P0 ;  /* 0x000000050a117211 */ /* 0x000fc400000f140b */
[----:B------:R-:W-:Y:S01]  /*0ba0*/  LEA R10, P0, R14, R4, 0x2 ;  /* 0x000000040e0a7211 */ /* 0x000fe200078010ff */
[----:B------:R-:W4:Y:S01]  /*0bb0*/  LDG.E R8, desc[UR6][R8.64] ;  /* 0x0000000608087981 */ /* 0x000f22000c1e1900 */
[----:B------:R-:W-:-:S03]  /*0bc0*/  IADD3 R11, PT, PT, R15, R19, RZ ;  /* 0x000000130f0b7210 */ /* 0x000fc60007ffe0ff */
[----:B------:R-:W4:Y:S01]  /*0bd0*/  LDG.E R16, desc[UR6][R16.64] ;  /* 0x0000000610107981 */ /* 0x000f22000c1e1900 */
[----:B------:R-:W-:-:S05]  /*0be0*/  LEA.HI.X R11, R14, R5, R11, 0x2, P0 ;  /* 0x000000050e0b7211 */ /* 0x000fca00000f140b */
[----:B------:R-:W4:Y:S01]  /*0bf0*/  LDG.E R10, desc[UR6][R10.64] ;  /* 0x000000060a0a7981 */ /* 0x000f22000c1e1900 */
[----:B------:R-:W-:-:S04]  /*0c00*/  IADD3 R46, P0, PT, R46, -0x10, RZ ;  /* 0xfffffff02e2e7810 */ /* 0x000fc80007f1e0ff */
[----:B------:R-:W-:Y:S02]  /*0c10*/  IADD3.X R45, PT, PT, R45, -0x1, RZ, P0, !PT ;  /* 0xffffffff2d2d7810 */ /* 0x000fe400007fe4ff */
[----:B------:R-:W-:-:S04]  /*0c20*/  ISETP.NE.U32.AND P0, PT, R46, RZ, PT ;  /* 0x000000ff2e00720c */ /* 0x000fc80003f05070 */
[----:B------:R-:W-:Y:S02]  /*0c30*/  ISETP.NE.AND.EX P0, PT, R45, RZ, PT, P0 ;  /* 0x000000ff2d00720c */ /* 0x000fe40003f05300 */
[----:B------:R-:W-:-:S04]  /*0c40*/  IADD3 R6, P1, PT, R6, 0x80, RZ ;  /* 0x0000008006067810 */ /* 0x000fc80007f3e0ff */
[----:B------:R-:W-:Y:S01]  /*0c50*/  IADD3.X R7, PT, PT, RZ, R7, RZ, P1, !PT ;  /* 0x00000007ff077210 */ /* 0x000fe20000ffe4ff */
[----:B--2--5:R-:W-:-:S04]  /*0c60*/  FFMA.FTZ R34, R2, R34, R47 ;  /* 0x0000002202227223 */ /* 0x024fc8000001002f */
[----:B---3--:R-:W-:-:S04]  /*0c70*/  FFMA.FTZ R34, R2, R37, R34 ;  /* 0x0000002502227223 */ /* 0x008fc80000010022 */
[----:B----4-:R-:W-:-:S04]  /*0c80*/  FFMA.FTZ R34, R2, R43, R34 ;  /* 0x0000002b02227223 */ /* 0x010fc80000010022 */
[----:B------:R-:W-:-:S04]  /*0c90*/  FFMA.FTZ R34, R2, R35, R34 ;  /* 0x0000002302227223 */ /* 0x000fc80000010022 */
        /* <DEDUP_REMOVED lines=11> */
[----:B------:R-:W-:Y:S01]  /*0d50*/  FFMA.FTZ R47, R2, R10, R29 ;  /* 0x0000000a022f7223 */ /* 0x000fe2000001001d */
[----:B------:R-:W-:Y:S06]  /*0d60*/  @P0 BRA `(.L_x_4073) ;  /* 0xfffffff400a40947 */ /* 0x000fec000383ffff */
.L_x_4072:
        /* <DEDUP_REMOVED lines=28> */
[----:B------:R-:W-:Y:S01]  /*0f30*/  LEA R18, P2, R26, R10, 0x2 ;  /* 0x0000000a1a127211 */ /* 0x000fe200078410ff */
[----:B------:R-:W-:Y:S01]  /*0f40*/  IMAD R21, R20, UR29, R21 ;  /* 0x0000001d14157c24 */ /* 0x000fe2000f8e0215 */
[----:B------:R-:W-:Y:S01]  /*0f50*/  LEA.HI.X R23, R24, R11, R23, 0x2, P1 ;  /* 0x0000000b18177211 */ /* 0x000fe200008f1417 */
[----:B------:R-:W-:Y:S01]  /*0f60*/  IMAD.WIDE.U32 R24, R20, UR28, RZ ;  /* 0x0000001c14187c25 */ /* 0x000fe2000f8e00ff */
[----:B------:R-:W-:-:S03]  /*0f70*/  IADD3 R19, PT, PT, R27, R29, RZ ;  /* 0x0000001d1b137210 */ /* 0x000fc60007ffe0ff */
[----:B------:R-:W-:Y:S01]  /*0f80*/  IMAD R29, R15, UR28, RZ ;  /* 0x0000001c0f1d7c24 */ /* 0x000fe2000f8e02ff */
[----:B------:R-:W-:Y:S01]  /*0f90*/  LEA.HI.X R19, R26, R11, R19, 0x2, P2 ;  /* 0x0000000b1a137211 */ /* 0x000fe200010f1413 */
[----:B------:R-:W-:Y:S01]  /*0fa0*/  IMAD.WIDE.U32 R26, R14, UR28, RZ ;  /* 0x0000001c0e1a7c25 */ /* 0x000fe2000f8e00ff */
[-C--:B------:R-:W-:Y:S02]  /*0fb0*/  LEA R20, P1, R24, R10.reuse, 0x2 ;  /* 0x0000000a18147211 */ /* 0x080fe400078210ff */
        /* <DEDUP_REMOVED lines=8> */
[----:B------:R-:W-:Y:S01]  /*1040*/  IMAD R17, R16, UR29, R17 ;  /* 0x0000001d10117c24 */ /* 0x000fe2000f8e0211 */
[----:B------:R1:W3:Y:S02]  /*1050*/  LDG.E R14, desc[UR6][R22.64] ;  /* 0x00000006160e7981 */ /* 0x0002e4000c1e1900 */
[----:B------:R-:W-:Y:S01]  /*1060*/  LEA.HI.X R25, R26, R11, R15, 0x2, P1 ;  /* 0x0000000b1a197211 */ /* 0x000fe200008f140f */
[----:B------:R-:W-:Y:S01]  /*1070*/  IMAD.WIDE.U32 R26, R16, UR28, RZ ;  /* 0x0000001c101a7c25 */ /* 0x000fe2000f8e00ff */
[----:B------:R4:W2:Y:S03]  /*1080*/  LDG.E R15, desc[UR6][R20.64] ;  /* 0x00000006140f7981 */ /* 0x0008a6000c1e1900 */
[----:B------:R-:W-:Y:S01]  /*1090*/  IMAD R29, R12, UR29, R13 ;  /* 0x0000001d0c1d7c24 */ /* 0x000fe2000f8e020d */
[----:B------:R-:W-:Y:S01]  /*10a0*/  IADD3 R13, PT, PT, R27, R17, RZ ;  /* 0x000000111b0d7210 */ /* 0x000fe20007ffe0ff */
[----:B------:R-:W-:-:S02]  /*10b0*/  IMAD R27, R5, UR28, RZ ;  /* 0x0000001c051b7c24 */ /* 0x000fc4000f8e02ff */
[----:B-1----:R-:W-:Y:S01]  /*10c0*/  IMAD.WIDE.U32 R22, R12, UR28, RZ ;  /* 0x0000001c0c167c25 */ /* 0x002fe2000f8e00ff */
[-C--:B------:R-:W-:Y:S01]  /*10d0*/  LEA R16, P1, R26, R10.reuse, 0x2 ;  /* 0x0000000a1a107211 */ /* 0x080fe200078210ff */
[----:B------:R-:W2:Y:S02]  /*10e0*/  LDG.E R24, desc[UR6][R24.64] ;  /* 0x0000000618187981 */ /* 0x000ea4000c1e1900 */
[----:B----4-:R-:W-:Y:S01]  /*10f0*/  IMAD.WIDE.U32 R20, R4, UR28, RZ ;  /* 0x0000001c04147c25 */ /* 0x010fe2000f8e00ff */
        /* <DEDUP_REMOVED lines=8> */
[----:B------:R-:W4:Y:S01]  /*1180*/  LDG.E R16, desc[UR6][R16.64] ;  /* 0x0000000610107981 */ /* 0x000f22000c1e1900 */
[----:B------:R-:W-:Y:S01]  /*1190*/  IADD3 R5, PT, PT, R21, R27, RZ ;  /* 0x0000001b15057210 */ /* 0x000fe20007ffe0ff */
[----:B------:R-:W-:-:S02]  /*11a0*/  IMAD R9, R8, UR29, R9 ;  /* 0x0000001d08097c24 */ /* 0x000fc4000f8e0209 */
[----:B------:R-:W4:Y:S01]  /*11b0*/  LDG.E R12, desc[UR6][R12.64] ;  /* 0x000000060c0c7981 */ /* 0x000f22000c1e1900 */
[----:B------:R-:W-:Y:S02]  /*11c0*/  LEA.HI.X R5, R20, R11, R5, 0x2, P1 ;  /* 0x0000000b14057211 */ /* 0x000fe400008f1405 */
[C---:B------:R-:W-:Y:S02]  /*11d0*/  LEA R10, P1, R22.reuse, R10, 0x2 ;  /* 0x0000000a160a7211 */ /* 0x040fe400078210ff */
[----:B------:R-:W-:Y:S01]  /*11e0*/  IADD3 R8, PT, PT, R23, R9, RZ ;  /* 0x0000000917087210 */ /* 0x000fe20007ffe0ff */
[----:B------:R-:W4:Y:S03]  /*11f0*/  LDG.E R4, desc[UR6][R4.64] ;  /* 0x0000000604047981 */ /* 0x000f26000c1e1900 */
[----:B------:R-:W-:-:S05]  /*1200*/  LEA.HI.X R11, R22, R11, R8, 0x2, P1 ;  /* 0x0000000b160b7211 */ /* 0x000fca00008f1408 */
[----:B------:R-:W4:Y:S01]  /*1210*/  LDG.E R10, desc[UR6][R10.64] ;  /* 0x000000060a0a7981 */ /* 0x000f22000c1e1900 */
[----:B------:R-:W-:-:S04]  /*1220*/  IADD3 R6, P1, PT, R6, 0x40, RZ ;  /* 0x0000004006067810 */ /* 0x000fc80007f3e0ff */
[----:B------:R-:W-:Y:S01]  /*1230*/  IADD3.X R7, PT, PT, RZ, R7, RZ, P1, !PT ;  /* 0x00000007ff077210 */ /* 0x000fe20000ffe4ff */
[----:B---3-5:R-:W-:-:S04]  /*1240*/  FFMA.FTZ R14, R2, R14, R47 ;  /* 0x0000000e020e7223 */ /* 0x028fc8000001002f */
[----:B--2---:R-:W-:-:S04]  /*1250*/  FFMA.FTZ R14, R2, R19, R14 ;  /* 0x00000013020e7223 */ /* 0x004fc8000001000e */
[----:B------:R-:W-:-:S04]  /*1260*/  FFMA.FTZ R15, R2, R15, R14 ;  /* 0x0000000f020f7223 */ /* 0x000fc8000001000e */
[----:B------:R-:W-:-:S04]  /*1270*/  FFMA.FTZ R15, R2, R24, R15 ;  /* 0x00000018020f7223 */ /* 0x000fc8000001000f */
[----:B----4-:R-:W-:-:S04]  /*1280*/  FFMA.FTZ R15, R2, R16, R15 ;  /* 0x00000010020f7223 */ /* 0x010fc8000001000f */
[----:B------:R-:W-:-:S04]  /*1290*/  FFMA.FTZ R15, R2, R12, R15 ;  /* 0x0000000c020f7223 */ /* 0x000fc8000001000f */
[----:B------:R-:W-:-:S04]  /*12a0*/  FFMA.FTZ R15, R2, R4, R15 ;  /* 0x00000004020f7223 */ /* 0x000fc8000001000f */
[----:B------:R-:W-:-:S07]  /*12b0*/  FFMA.FTZ R47, R2, R10, R15 ;  /* 0x0000000a022f7223 */ /* 0x000fce000001000f */
.L_x_4074:
        /* <DEDUP_REMOVED lines=40> */
[----:B------:R-:W4:Y:S01]  /*1540*/  LDG.E R4, desc[UR6][R4.64] ;  /* 0x0000000604047981 */ /* 0x000f22000c1e1900 */
[----:B------:R-:W-:-:S04]  /*1550*/  IADD3 R6, P1, PT, R6, 0x20, RZ ;  /* 0x0000002006067810 */ /* 0x000fc80007f3e0ff */
[----:B------:R-:W-:Y:S01]  /*1560*/  IADD3.X R7, PT, PT, RZ, R7, RZ, P1, !PT ;  /* 0x00000007ff077210 */ /* 0x000fe20000ffe4ff */
[----:B--2--5:R-:W-:-:S04]  /*1570*/  FFMA.FTZ R47, R2, R10, R47 ;  /* 0x0000000a022f7223 */ /* 0x024fc8000001002f */
[----:B---3--:R-:W-:-:S04]  /*1580*/  FFMA.FTZ R47, R2, R14, R47 ;  /* 0x0000000e022f7223 */ /* 0x008fc8000001002f */
[----:B----4-:R-:W-:-:S04]  /*1590*/  FFMA.FTZ R47, R2, R16, R47 ;  /* 0x00000010022f7223 */ /* 0x010fc8000001002f */
[----:B------:R-:W-:-:S07]  /*15a0*/  FFMA.FTZ R47, R2, R4, R47 ;  /* 0x00000004022f7223 */ /* 0x000fce000001002f */
.L_x_4075:
        /* <DEDUP_REMOVED lines=10> */
[----:B------:R-:W2:Y:S01]  /*1650*/  LDG.E R4, desc[UR6][R4.64] ;  /* 0x0000000604047981 */ /* 0x000ea2000c1e1900 */
[----:B------:R-:W-:-:S04]  /*1660*/  ISETP.NE.U32.AND P0, PT, R0, 0x1, PT ;  /* 0x000000010000780c */ /* 0x000fc80003f05070 */
[----:B------:R-:W-:Y:S01]  /*1670*/  ISETP.NE.AND.EX P0, PT, RZ, RZ, PT, P0 ;  /* 0x000000ffff00720c */ /* 0x000fe20003f05300 */
[----:B--2--5:R-:W-:-:S12]  /*1680*/  FFMA.FTZ R47, R2, R4, R47 ;  /* 0x00000004022f7223 */ /* 0x024fd8000001002f */
        /* <DEDUP_REMOVED lines=19> */
[----:B--2---:R-:W-:-:S04]  /*17c0*/  FFMA.FTZ R47, R2, R4, R47 ;  /* 0x00000004022f7223 */ /* 0x004fc8000001002f */
[----:B---3--:R-:W-:-:S07]  /*17d0*/  @P0 FFMA.FTZ R47, R2, R8, R47 ;  /* 0x00000008022f0223 */ /* 0x008fce000001002f */
.L_x_4071:
[----:B------:R-:W1:Y:S01]  /*17e0*/  LDC.64 R4, c[0x0][0x710] ;  /* 0x0001c400ff047b82 */ /* 0x000e620000000a00 */
[----:B------:R-:W-:-:S04]  /*17f0*/  IADD3 R3, PT, PT, R3, 0x80, RZ ;  /* 0x0000008003037810 */ /* 0x000fc80007ffe0ff */
[----:B------:R-:W-:Y:S01]  /*1800*/  ISETP.GE.AND P0, PT, R3, UR4, PT ;  /* 0x0000000403007c0c */ /* 0x000fe2000bf06270 */
[----:B-1----:R1:W-:-:S12]  /*1810*/  STG.E desc[UR6][R4.64], R47 ;  /* 0x0000002f04007986 */ /* 0x0023d8000c101906 */
        /* <DEDUP_REMOVED lines=21> */
[----:B-----5:R-:W-:-:S04]  /*1970*/  IADD3 R2, PT, PT, R9, R11, RZ ;  /* 0x0000000b09027210 */ /* 0x020fc80007ffe0ff */
        /* <DEDUP_REMOVED lines=18> */
.L_x_4079:
        /* <DEDUP_REMOVED lines=151> */
.L_x_4078:
        /* <DEDUP_REMOVED lines=85> */
.L_x_4080:
        /* <DEDUP_REMOVED lines=47> */
.L_x_4081:
        /* <DEDUP_REMOVED lines=35> */
.L_x_4077:
[----:B------:R-:W1:Y:S01]  /*2e80*/  LDC.64 R4, c[0x0][0x710] ;  /* 0x0001c400ff047b82 */ /* 0x000e620000000a00 */
[----:B------:R-:W-:Y:S01]  /*2e90*/  IADD3 R3, PT, PT, R3, 0x80, RZ ;  /* 0x0000008003037810 */ /* 0x000fe20007ffe0ff */
[----:B-1----:R1:W-:Y:S06]  /*2ea0*/  STG.E desc[UR6][R4.64], R47 ;  /* 0x0000002f04007986 */ /* 0x0023ec000c101906 */
.L_x_4070:
        /* <DEDUP_REMOVED lines=36> */
[----:B------:R-:W-:Y:S01]  /*30f0*/  BSSY.RECONVERGENT B2, `(.L_x_4084) ;  /* 0x000009b000027945 */ /* 0x000fe20003800200 */
[----:B------:R-:W-:Y:S02]  /*3100*/  LOP3.LUT R35, R35, 0x7fffffff, RZ, 0xc0, !PT ;  /* 0x7fffffff23237812 */ /* 0x000fe400078ec0ff */
[----:B------:R-:W-:Y:S02]  /*3110*/  LOP3.LUT R38, R0, 0xfffffff0, RZ, 0xc0, !PT ;  /* 0xfffffff000267812 */ /* 0x000fe400078ec0ff */
[----:B------:R-:W-:-:S07]  /*3120*/  MOV R37, RZ ;  /* 0x000000ff00257202 */ /* 0x000fce0000000f00 */
.L_x_4085:
[----:B------:R-:W0:Y:S04]  /*3130*/  LDG.E.64 R42, desc[UR6][R4.64] ;  /* 0x00000006042a7981 */ /* 0x000e28000c1e1b00 */
        /* <DEDUP_REMOVED lines=21> */
[C---:B------:R-:W-:Y:S02]  /*3290*/  LEA R44, P0, R28.reuse, UR26, 0x2 ;  /* 0x0000001a1c2c7c11 */ /* 0x040fe4000f8010ff */
[----:B------:R-:W-:Y:S01]  /*32a0*/  IADD3 R29, PT, PT, R29, R39, RZ ;  /* 0x000000271d1d7210 */ /* 0x000fe20007ffe0ff */
[----:B---3--:R-:W-:Y:S01]  /*32b0*/  IMAD R39, R33, UR16, RZ ;  /* 0x0000001021277c24 */ /* 0x008fe2000f8e02ff */
[----:B------:R-:W-:Y:S02]  /*32c0*/  IADD3 R33, PT, PT, R43, R45, RZ ;  /* 0x0000002d2b217210 */ /* 0x000fe40007ffe0ff */
[----:B------:R-:W-:Y:S01]  /*32d0*/  LEA.HI.X R45, R28, UR27, R29, 0x2, P0 ;  /* 0x0000001b1c2d7c11 */ /* 0x000fe200080f141d */
[----:B------:R-:W-:Y:S01]  /*32e0*/  IMAD.WIDE.U32 R28, R32, UR16, RZ ;  /* 0x00000010201c7c25 */ /* 0x000fe2000f8e00ff */
[----:B------:R-:W-:-:S03]  /*32f0*/  LEA R46, P1, R42, UR26, 0x2 ;  /* 0x0000001a2a2e7c11 */ /* 0x000fc6000f8210ff */
[----:B------:R-:W-:Y:S02]  /*3300*/  IMAD R39, R32, UR17, R39 ;  /* 0x0000001120277c24 */ /* 0x000fe4000f8e0227 */
[----:B----4-:R-:W-:Y:S01]  /*3310*/  IMAD R41, R41, UR16, RZ ;  /* 0x0000001029297c24 */ /* 0x010fe2000f8e02ff */
[----:B------:R-:W-:Y:S01]  /*3320*/  LEA.HI.X R47, R42, UR27, R33, 0x2, P1 ;  /* 0x0000001b2a2f7c11 */ /* 0x000fe200088f1421 */
[----:B------:R-:W-:Y:S01]  /*3330*/  IMAD.WIDE.U32 R32, R40, UR16, RZ ;  /* 0x0000001028207c25 */ /* 0x000fe2000f8e00ff */
[----:B------:R-:W-:Y:S01]  /*3340*/  LEA R42, P0, R28, UR26, 0x2 ;  /* 0x0000001a1c2a7c11 */ /* 0x000fe2000f8010ff */
[----:B------:R-:W2:Y:S01]  /*3350*/  LDG.E R36, desc[UR6][R44.64] ;  /* 0x000000062c247981 */ /* 0x000ea2000c1e1900 */
[----:B------:R-:W-:Y:S01]  /*3360*/  IADD3 R29, PT, PT, R29, R39, RZ ;  /* 0x000000271d1d7210 */ /* 0x000fe20007ffe0ff */
        /* <DEDUP_REMOVED lines=8> */
[----:B------:R0:W3:Y:S02]  /*33f0*/  LDG.E R39, desc[UR6][R46.64] ;  /* 0x000000062e277981 */ /* 0x0000e4000c1e1900 */
[----:B------:R-:W-:Y:S01]  /*3400*/  LEA.HI.X R29, R32, UR27, R29, 0x2, P0 ;  /* 0x0000001b201d7c11 */ /* 0x000fe200080f141d */
[----:B------:R-:W-:Y:S01]  /*3410*/  IMAD R49, R26, UR17, R27 ;  /* 0x000000111a317c24 */ /* 0x000fe2000f8e021b */
[----:B------:R-:W-:Y:S01]  /*3420*/  LEA R40, P0, R30, UR26, 0x2 ;  /* 0x0000001a1e287c11 */ /* 0x000fe2000f8010ff */
[----:B------:R-:W-:Y:S01]  /*3430*/  IMAD.WIDE.U32 R32, R26, UR16, RZ ;  /* 0x000000101a207c25 */ /* 0x000fe2000f8e00ff */
[----:B------:R-:W-:Y:S01]  /*3440*/  IADD3 R27, PT, PT, R31, R41, RZ ;  /* 0x000000291f1b7210 */ /* 0x000fe20007ffe0ff */
[----:B------:R1:W4:Y:S02]  /*3450*/  LDG.E R45, desc[UR6][R28.64] ;  /* 0x000000061c2d7981 */ /* 0x000324000c1e1900 */
[----:B0-----:R-:W-:Y:S01]  /*3460*/  IMAD R47, R7, UR16, RZ ;  /* 0x00000010072f7c24 */ /* 0x001fe2000f8e02ff */
[----:B------:R-:W-:Y:S01]  /*3470*/  LEA.HI.X R41, R30, UR27, R27, 0x2, P0 ;  /* 0x0000001b1e297c11 */ /* 0x000fe200080f141b */
[----:B------:R-:W-:Y:S01]  /*3480*/  IMAD.WIDE.U32 R30, R6, UR16, RZ ;  /* 0x00000010061e7c25 */ /* 0x000fe2000f8e00ff */
[----:B------:R-:W-:Y:S01]  /*3490*/  LEA R26, P1, R32, UR26, 0x2 ;  /* 0x0000001a201a7c11 */ /* 0x000fe2000f8210ff */
[----:B------:R-:W4:Y:S01]  /*34a0*/  LDG.E R43, desc[UR6][R42.64] ;  /* 0x000000062a2b7981 */ /* 0x000f22000c1e1900 */
[----:B------:R-:W-:Y:S01]  /*34b0*/  IADD3 R7, PT, PT, R33, R49, RZ ;  /* 0x0000003121077210 */ /* 0x000fe20007ffe0ff */
[----:B------:R-:W-:-:S02]  /*34c0*/  IMAD R47, R6, UR17, R47 ;  /* 0x00000011062f7c24 */ /* 0x000fc4000f8e022f */
[----:B------:R-:W-:Y:S01]  /*34d0*/  IMAD R9, R9, UR16, RZ ;  /* 0x0000001009097c24 */ /* 0x000fe2000f8e02ff */
[----:B------:R-:W-:Y:S01]  /*34e0*/  LEA.HI.X R27, R32, UR27, R7, 0x2, P1 ;  /* 0x0000001b201b7c11 */ /* 0x000fe200088f1407 */
[----:B-1----:R-:W-:Y:S01]  /*34f0*/  IMAD.WIDE.U32 R28, R8, UR16, RZ ;  /* 0x00000010081c7c25 */ /* 0x002fe2000f8e00ff */
[----:B------:R-:W-:Y:S01]  /*3500*/  LEA R6, P0, R30, UR26, 0x2 ;  /* 0x0000001a1e067c11 */ /* 0x000fe2000f8010ff */
[----:B------:R-:W4:Y:S01]  /*3510*/  LDG.E R41, desc[UR6][R40.64] ;  /* 0x0000000628297981 */ /* 0x000f22000c1e1900 */
[----:B------:R-:W-:Y:S01]  /*3520*/  IADD3 R7, PT, PT, R31, R47, RZ ;  /* 0x0000002f1f077210 */ /* 0x000fe20007ffe0ff */
[----:B------:R-:W-:Y:S02]  /*3530*/  IMAD R9, R8, UR17, R9 ;  /* 0x0000001108097c24 */ /* 0x000fe4000f8e0209 */
[----:B------:R-:W-:Y:S01]  /*3540*/  IMAD R11, R11, UR16, RZ ;  /* 0x000000100b0b7c24 */ /* 0x000fe2000f8e02ff */
[----:B------:R-:W-:Y:S01]  /*3550*/  LEA.HI.X R7, R30, UR27, R7, 0x2, P0 ;  /* 0x0000001b1e077c11 */ /* 0x000fe200080f1407 */
[----:B------:R-:W-:Y:S01]  /*3560*/  IMAD R15, R15, UR16, RZ ;  /* 0x000000100f0f7c24 */ /* 0x000fe2000f8e02ff */
[----:B------:R-:W-:Y:S01]  /*3570*/  LEA R8, P0, R28, UR26, 0x2 ;  /* 0x0000001a1c087c11 */ /* 0x000fe2000f8010ff */
[----:B------:R-:W-:Y:S01]  /*3580*/  IMAD R13, R13, UR16, RZ ;  /* 0x000000100d0d7c24 */ /* 0x000fe2000f8e02ff */
[----:B------:R-:W-:Y:S01]  /*3590*/  IADD3 R9, PT, PT, R29, R9, RZ ;  /* 0x000000091d097210 */ /* 0x000fe20007ffe0ff */
[----:B------:R-:W-:Y:S01]  /*35a0*/  IMAD R11, R10, UR17, R11 ;  /* 0x000000110a0b7c24 */ /* 0x000fe2000f8e020b */
[----:B------:R0:W4:Y:S02]  /*35b0*/  LDG.E R33, desc[UR6][R6.64] ;  /* 0x0000000606217981 */ /* 0x000124000c1e1900 */
[----:B------:R-:W-:Y:S01]  /*35c0*/  LEA.HI.X R9, R28, UR27, R9, 0x2, P0 ;  /* 0x0000001b1c097c11 */ /* 0x000fe200080f1409 */
[----:B------:R-:W-:Y:S01]  /*35d0*/  IMAD.WIDE.U32 R28, R10, UR16, RZ ;  /* 0x000000100a1c7c25 */ /* 0x000fe2000f8e00ff */
[----:B------:R-:W4:Y:S04]  /*35e0*/  LDG.E R27, desc[UR6][R26.64] ;  /* 0x000000061a1b7981 */ /* 0x000f28000c1e1900 */
[----:B------:R-:W-:Y:S01]  /*35f0*/  IADD3 R11, PT, PT, R29, R11, RZ ;  /* 0x0000000b1d0b7210 */ /* 0x000fe20007ffe0ff */
[C---:B------:R-:W-:Y:S01]  /*3600*/  IMAD R29, R14.reuse, UR17, R15 ;  /* 0x000000110e1d7c24 */ /* 0x040fe2000f8e020f */
[----:B------:R1:W4:Y:S01]  /*3610*/  LDG.E R47, desc[UR6][R8.64] ;  /* 0x00000006082f7981 */ /* 0x000322000c1e1900 */
[----:B0-----:R-:W-:Y:S01]  /*3620*/  IMAD.WIDE.U32 R6, R14, UR16, RZ ;  /* 0x000000100e067c25 */ /* 0x001fe2000f8e00ff */
[----:B------:R-:W-:-:S03]  /*3630*/  LEA R10, P0, R28, UR26, 0x2 ;  /* 0x0000001a1c0a7c11 */ /* 0x000fc6000f8010ff */
[----:B------:R-:W-:Y:S01]  /*3640*/  IMAD.WIDE.U32 R14, R16, UR16, RZ ;  /* 0x00000010100e7c25 */ /* 0x000fe2000f8e00ff */
[----:B------:R-:W-:-:S03]  /*3650*/  LEA.HI.X R11, R28, UR27, R11, 0x2, P0 ;  /* 0x0000001b1c0b7c11 */ /* 0x000fc600080f140b */
[----:B-1----:R-:W-:Y:S01]  /*3660*/  IMAD R9, R17, UR16, RZ ;  /* 0x0000001011097c24 */ /* 0x002fe2000f8e02ff */
[----:B------:R-:W-:Y:S01]  /*3670*/  IADD3 R7, PT, PT, R7, R29, RZ ;  /* 0x0000001d07077210 */ /* 0x000fe20007ffe0ff */
[----:B------:R-:W-:Y:S01]  /*3680*/  IMAD.WIDE.U32 R30, R12, UR16, RZ ;  /* 0x000000100c1e7c25 */ /* 0x000fe2000f8e00ff */
[----:B------:R-:W-:Y:S01]  /*3690*/  LEA R8, P0, R6, UR26, 0x2 ;  /* 0x0000001a06087c11 */ /* 0x000fe2000f8010ff */
[----:B------:R0:W4:Y:S02]  /*36a0*/  LDG.E R17, desc[UR6][R10.64] ;  /* 0x000000060a117981 */ /* 0x000124000c1e1900 */
[----:B------:R-:W-:Y:S01]  /*36b0*/  IMAD R29, R16, UR17, R9 ;  /* 0x00000011101d7c24 */ /* 0x000fe2000f8e0209 */
[----:B------:R-:W-:Y:S01]  /*36c0*/  LEA.HI.X R9, R6, UR27, R7, 0x2, P0 ;  /* 0x0000001b06097c11 */ /* 0x000fe200080f1407 */
[----:B------:R-:W-:-:S03]  /*36d0*/  IMAD R13, R12, UR17, R13 ;  /* 0x000000110c0d7c24 */ /* 0x000fc6000f8e020d */
[----:B------:R-:W-:Y:S01]  /*36e0*/  IADD3 R7, PT, PT, R15, R29, RZ ;  /* 0x0000001d0f077210 */ /* 0x000fe20007ffe0ff */
[----:B------:R-:W-:Y:S01]  /*36f0*/  IMAD R15, R19, UR16, RZ ;  /* 0x00000010130f7c24 */ /* 0x000fe2000f8e02ff */
[----:B------:R-:W-:Y:S02]  /*3700*/  LEA R12, P1, R30, UR26, 0x2 ;  /* 0x0000001a1e0c7c11 */ /* 0x000fe4000f8210ff */
[----:B------:R-:W-:Y:S01]  /*3710*/  IADD3 R13, PT, PT, R31, R13, RZ ;  /* 0x0000000d1f0d7210 */ /* 0x000fe20007ffe0ff */
[----:B------:R-:W-:Y:S01]  /*3720*/  IMAD R49, R18, UR17, R15 ;  /* 0x0000001112317c24 */ /* 0x000fe2000f8e020f */
[----:B------:R-:W-:Y:S01]  /*3730*/  LEA R6, P0, R14, UR26, 0x2 ;  /* 0x0000001a0e067c11 */ /* 0x000fe2000f8010ff */
[----:B------:R-:W-:Y:S01]  /*3740*/  IMAD.WIDE.U32 R18, R18, UR16, RZ ;  /* 0x0000001012127c25 */ /* 0x000fe2000f8e00ff */
[----:B------:R-:W-:Y:S01]  /*3750*/  LEA.HI.X R13, R30, UR27, R13, 0x2, P1 ;  /* 0x0000001b1e0d7c11 */ /* 0x000fe200088f140d */
[----:B------:R1:W4:Y:S02]  /*3760*/  LDG.E R31, desc[UR6][R8.64] ;  /* 0x00000006081f7981 */ /* 0x000324000c1e1900 */
[----:B------:R-:W-:Y:S01]  /*3770*/  IMAD R51, R21, UR16, RZ ;  /* 0x0000001015337c24 */ /* 0x000fe2000f8e02ff */
[----:B------:R-:W-:Y:S01]  /*3780*/  LEA.HI.X R7, R14, UR27, R7, 0x2, P0 ;  /* 0x0000001b0e077c11 */ /* 0x000fe200080f1407 */
[----:B------:R1:W4:Y:S01]  /*3790*/  LDG.E R29, desc[UR6][R12.64] ;  /* 0x000000060c1d7981 */ /* 0x000322000c1e1900 */
[----:B0-----:R-:W-:Y:S01]  /*37a0*/  IADD3 R11, PT, PT, R19, R49, RZ ;  /* 0x00000031130b7210 */ /* 0x001fe20007ffe0ff */
[----:B------:R-:W-:Y:S01]  /*37b0*/  IMAD.WIDE.U32 R14, R20, UR16, RZ ;  /* 0x00000010140e7c25 */ /* 0x000fe2000f8e00ff */
[----:B------:R-:W-:Y:S01]  /*37c0*/  LEA R10, P0, R18, UR26, 0x2 ;  /* 0x0000001a120a7c11 */ /* 0x000fe2000f8010ff */
[----:B------:R0:W4:Y:S02]  /*37d0*/  LDG.E R21, desc[UR6][R6.64] ;  /* 0x0000000606157981 */ /* 0x000124000c1e1900 */
[----:B------:R-:W-:-:S02]  /*37e0*/  IMAD R51, R20, UR17, R51 ;  /* 0x0000001114337c24 */ /* 0x000fc4000f8e0233 */
[----:B------:R-:W-:Y:S02]  /*37f0*/  IMAD R19, R23, UR16, RZ ;  /* 0x0000001017137c24 */ /* 0x000fe4000f8e02ff */
        /* <DEDUP_REMOVED lines=8> */
[----:B0-----:R-:W-:Y:S01]  /*3880*/  IADD3 R7, PT, PT, R9, R19, RZ ;  /* 0x0000001309077210 */ /* 0x001fe20007ffe0ff */
[----:B------:R-:W4:Y:S01]  /*3890*/  LDG.E R10, desc[UR6][R10.64] ;  /* 0x000000060a0a7981 */ /* 0x000f22000c1e1900 */
[----:B------:R-:W-:Y:S01]  /*38a0*/  LEA R6, P0, R8, UR26, 0x2 ;  /* 0x0000001a08067c11 */ /* 0x000fe2000f8010ff */
[----:B------:R-:W-:-:S02]  /*38b0*/  IMAD R9, R24, UR17, R23 ;  /* 0x0000001118097c24 */ /* 0x000fc4000f8e0217 */
[----:B------:R-:W4:Y:S01]  /*38c0*/  LDG.E R12, desc[UR6][R12.64] ;  /* 0x000000060c0c7981 */ /* 0x000f22000c1e1900 */
[----:B------:R-:W-:Y:S02]  /*38d0*/  LEA.HI.X R7, R8, UR27, R7, 0x2, P0 ;  /* 0x0000001b08077c11 */ /* 0x000fe400080f1407 */
[C---:B------:R-:W-:Y:S02]  /*38e0*/  LEA R8, P0, R14.reuse, UR26, 0x2 ;  /* 0x0000001a0e087c11 */ /* 0x040fe4000f8010ff */
[----:B------:R-:W-:Y:S01]  /*38f0*/  IADD3 R9, PT, PT, R15, R9, RZ ;  /* 0x000000090f097210 */ /* 0x000fe20007ffe0ff */
[----:B------:R-:W4:Y:S03]  /*3900*/  LDG.E R6, desc[UR6][R6.64] ;  /* 0x0000000606067981 */ /* 0x000f26000c1e1900 */
[----:B------:R-:W-:-:S05]  /*3910*/  LEA.HI.X R9, R14, UR27, R9, 0x2, P0 ;  /* 0x0000001b0e097c11 */ /* 0x000fca00080f1409 */
        /* <DEDUP_REMOVED lines=24> */
[----:B------:R-:W-:Y:S05]  /*3aa0*/  BSYNC.RECONVERGENT B2 ;  /* 0x0000000000027941 */ /* 0x000fea0003800200 */
.L_x_4084:
        /* <DEDUP_REMOVED lines=33> */
[----:B------:R-:W-:Y:S01]  /*3cc0*/  IMAD R27, R13, UR28, RZ ;  /* 0x0000001c0d1b7c24 */ /* 0x000fe2000f8e02ff */
[----:B------:R-:W-:Y:S01]  /*3cd0*/  LEA.HI.X R17, R24, UR31, R17, 0x2, P2 ;  /* 0x0000001f18117c11 */ /* 0x000fe200090f1411 */
[----:B------:R-:W-:Y:S01]  /*3ce0*/  IMAD.WIDE.U32 R24, R12, UR28, RZ ;  /* 0x0000001c0c187c25 */ /* 0x000fe2000f8e00ff */
[----:B------:R-:W-:Y:S02]  /*3cf0*/  LEA R20, P1, R22, UR30, 0x2 ;  /* 0x0000001e16147c11 */ /* 0x000fe4000f8210ff */
[----:B------:R-:W-:Y:S01]  /*3d00*/  IADD3 R13, PT, PT, R23, R21, RZ ;  /* 0x00000015170d7210 */ /* 0x000fe20007ffe0ff */
[----:B------:R-:W-:Y:S01]  /*3d10*/  IMAD R27, R12, UR29, R27 ;  /* 0x0000001d0c1b7c24 */ /* 0x000fe2000f8e021b */
[----:B------:R-:W2:Y:S02]  /*3d20*/  LDG.E R17, desc[UR6][R16.64] ;  /* 0x0000000610117981 */ /* 0x000ea4000c1e1900 */
[----:B------:R-:W-:Y:S01]  /*3d30*/  LEA.HI.X R21, R22, UR31, R13, 0x2, P1 ;  /* 0x0000001f16157c11 */ /* 0x000fe200088f140d */
[----:B------:R-:W-:Y:S01]  /*3d40*/  IMAD R15, R15, UR28, RZ ;  /* 0x0000001c0f0f7c24 */ /* 0x000fe2000f8e02ff */
[----:B------:R-:W-:Y:S01]  /*3d50*/  LEA R22, P1, R24, UR30, 0x2 ;  /* 0x0000001e18167c11 */ /* 0x000fe2000f8210ff */
[----:B------:R-:W-:Y:S01]  /*3d60*/  IMAD R11, R11, UR28, RZ ;  /* 0x0000001c0b0b7c24 */ /* 0x000fe2000f8e02ff */
[----:B------:R-:W-:Y:S01]  /*3d70*/  IADD3 R13, PT, PT, R25, R27, RZ ;  /* 0x0000001b190d7210 */ /* 0x000fe20007ffe0ff */
[----:B------:R-:W-:Y:S01]  /*3d80*/  IMAD R15, R14, UR29, R15 ;  /* 0x0000001d0e0f7c24 */ /* 0x000fe2000f8e020f */
[----:B------:R1:W3:Y:S02]  /*3d90*/  LDG.E R12, desc[UR6][R18.64] ;  /* 0x00000006120c7981 */ /* 0x0002e4000c1e1900 */
[----:B------:R-:W-:Y:S01]  /*3da0*/  LEA.HI.X R23, R24, UR31, R13, 0x2, P1 ;  /* 0x0000001f18177c11 */ /* 0x000fe200088f140d */
[----:B------:R-:W-:Y:S01]  /*3db0*/  IMAD.WIDE.U32 R24, R14, UR28, RZ ;  /* 0x0000001c0e187c25 */ /* 0x000fe2000f8e00ff */
[----:B------:R4:W2:Y:S03]  /*3dc0*/  LDG.E R13, desc[UR6][R20.64] ;  /* 0x00000006140d7981 */ /* 0x0008a6000c1e1900 */
[----:B------:R-:W-:Y:S01]  /*3dd0*/  IMAD R27, R10, UR29, R11 ;  /* 0x0000001d0a1b7c24 */ /* 0x000fe2000f8e020b */
[----:B------:R-:W-:Y:S01]  /*3de0*/  IADD3 R11, PT, PT, R25, R15, RZ ;  /* 0x0000000f190b7210 */ /* 0x000fe20007ffe0ff */
[----:B------:R-:W-:-:S02]  /*3df0*/  IMAD R25, R7, UR28, RZ ;  /* 0x0000001c07197c24 */ /* 0x000fc4000f8e02ff */
[----:B-1----:R-:W-:Y:S01]  /*3e00*/  IMAD.WIDE.U32 R18, R10, UR28, RZ ;  /* 0x0000001c0a127c25 */ /* 0x002fe2000f8e00ff */
[----:B------:R-:W-:Y:S01]  /*3e10*/  LEA R14, P1, R24, UR30, 0x2 ;  /* 0x0000001e180e7c11 */ /* 0x000fe2000f8210ff */
[----:B------:R-:W2:Y:S02]  /*3e20*/  LDG.E R22, desc[UR6][R22.64] ;  /* 0x0000000616167981 */ /* 0x000ea4000c1e1900 */
[----:B----4-:R-:W-:Y:S01]  /*3e30*/  IMAD.WIDE.U32 R20, R6, UR28, RZ ;  /* 0x0000001c06147c25 */ /* 0x010fe2000f8e00ff */
        /* <DEDUP_REMOVED lines=8> */
[----:B------:R-:W4:Y:S01]  /*3ec0*/  LDG.E R14, desc[UR6][R14.64] ;  /* 0x000000060e0e7981 */ /* 0x000f22000c1e1900 */
[----:B------:R-:W-:Y:S01]  /*3ed0*/  IADD3 R7, PT, PT, R21, R25, RZ ;  /* 0x0000001915077210 */ /* 0x000fe20007ffe0ff */
        /* <DEDUP_REMOVED lines=18> */
.L_x_4086:
        /* <DEDUP_REMOVED lines=37> */
[----:B------:R-:W-:Y:S01]  /*4250*/  IADD3 R17, PT, PT, R15, R17, RZ ;  /* 0x000000110f117210 */ /* 0x000fe20007ffe0ff */
[----:B------:R-:W4:Y:S03]  /*4260*/  LDG.E R12, desc[UR6][R12.64] ;  /* 0x000000060c0c7981 */ /* 0x000f26000c1e1900 */
[----:B------:R-:W-:-:S05]  /*4270*/  LEA.HI.X R9, R14, UR31, R17, 0x2, P1 ;  /* 0x0000001f0e097c11 */ /* 0x000fca00088f1411 */
[----:B------:R-:W4:Y:S01]  /*4280*/  LDG.E R8, desc[UR6][R8.64] ;  /* 0x0000000608087981 */ /* 0x000f22000c1e1900 */
[----:B------:R-:W-:-:S04]  /*4290*/  IADD3 R4, P1, PT, R4, 0x20, RZ ;  /* 0x0000002004047810 */ /* 0x000fc80007f3e0ff */
[----:B------:R-:W-:Y:S01]  /*42a0*/  IADD3.X R5, PT, PT, RZ, R5, RZ, P1, !PT ;  /* 0x00000005ff057210 */ /* 0x000fe20000ffe4ff */
[----:B--2--5:R-:W-:-:S04]  /*42b0*/  FFMA.FTZ R37, R2, R6, R37 ;  /* 0x0000000602257223 */ /* 0x024fc80000010025 */
[----:B---3--:R-:W-:-:S04]  /*42c0*/  FFMA.FTZ R37, R2, R10, R37 ;  /* 0x0000000a02257223 */ /* 0x008fc80000010025 */
[----:B----4-:R-:W-:-:S04]  /*42d0*/  FFMA.FTZ R37, R2, R12, R37 ;  /* 0x0000000c02257223 */ /* 0x010fc80000010025 */
[----:B------:R-:W-:-:S07]  /*42e0*/  FFMA.FTZ R37, R2, R8, R37 ;  /* 0x0000000802257223 */ /* 0x000fce0000010025 */
.L_x_4087:
        /* <DEDUP_REMOVED lines=30> */
[----:B------:R-:W2:Y:S03]  /*44d0*/  LDG.E R6, desc[UR6][R6.64] ;  /* 0x0000000606067981 */ /* 0x000ea6000c1e1900 */
[----:B------:R-:W-:-:S05]  /*44e0*/  @P0 LEA.HI.X R9, R12, UR31, R5, 0x2, P1 ;  /* 0x0000001f0c090c11 */ /* 0x000fca00088f1405 */
[----:B------:R-:W3:Y:S01]  /*44f0*/  @P0 LDG.E R8, desc[UR6][R8.64] ;  /* 0x0000000608080981 */ /* 0x000ee2000c1e1900 */
[----:B--2---:R-:W-:-:S04]  /*4500*/  FFMA.FTZ R37, R2, R6, R37 ;  /* 0x0000000602257223 */ /* 0x004fc80000010025 */
[----:B---3--:R-:W-:-:S07]  /*4510*/  @P0 FFMA.FTZ R37, R2, R8, R37 ;  /* 0x0000000802250223 */ /* 0x008fce0000010025 */
.L_x_4083:
[----:B------:R-:W1:Y:S01]  /*4520*/  LDC.64 R4, c[0x0][0x710] ;  /* 0x0001c400ff047b82 */ /* 0x000e620000000a00 */
[----:B------:R-:W-:Y:S01]  /*4530*/  IADD3 R3, PT, PT, R3, 0x80, RZ ;  /* 0x0000008003037810 */ /* 0x000fe20007ffe0ff */
[----:B-1----:R2:W-:Y:S06]  /*4540*/  STG.E desc[UR6][R4.64], R37 ;  /* 0x0000002504007986 */ /* 0x0025ec000c101906 */
.L_x_4076:
        /* <DEDUP_REMOVED lines=40> */
.L_x_4091:
        /* <DEDUP_REMOVED lines=22> */
[C---:B0-----:R-:W-:Y:S02]  /*4930*/  LEA R44, P0, R28.reuse, UR24, 0x2 ;  /* 0x000000181c2c7c11 */ /* 0x041fe4000f8010ff */
[----:B------:R-:W-:Y:S01]  /*4940*/  IADD3 R29, PT, PT, R29, R39, RZ ;  /* 0x000000271d1d7210 */ /* 0x000fe20007ffe0ff */
[----:B----4-:R-:W-:Y:S01]  /*4950*/  IMAD R39, R33, UR8, RZ ;  /* 0x0000000821277c24 */ /* 0x010fe2000f8e02ff */
[----:B------:R-:W-:Y:S02]  /*4960*/  IADD3 R33, PT, PT, R43, R45, RZ ;  /* 0x0000002d2b217210 */ /* 0x000fe40007ffe0ff */
[----:B------:R-:W-:Y:S01]  /*4970*/  LEA.HI.X R45, R28, UR25, R29, 0x2, P0 ;  /* 0x000000191c2d7c11 */ /* 0x000fe200080f141d */
[----:B------:R-:W-:Y:S01]  /*4980*/  IMAD.WIDE.U32 R28, R32, UR8, RZ ;  /* 0x00000008201c7c25 */ /* 0x000fe2000f8e00ff */
[----:B------:R-:W-:-:S03]  /*4990*/  LEA R46, P1, R42, UR24, 0x2 ;  /* 0x000000182a2e7c11 */ /* 0x000fc6000f8210ff */
[----:B------:R-:W-:Y:S02]  /*49a0*/  IMAD R39, R32, UR9, R39 ;  /* 0x0000000920277c24 */ /* 0x000fe4000f8e0227 */
[----:B------:R-:W-:Y:S01]  /*49b0*/  IMAD R41, R41, UR8, RZ ;  /* 0x0000000829297c24 */ /* 0x000fe2000f8e02ff */
        /* <DEDUP_REMOVED lines=121> */
.L_x_4090:
        /* <DEDUP_REMOVED lines=85> */
.L_x_4092:
        /* <DEDUP_REMOVED lines=47> */
.L_x_4093:
        /* <DEDUP_REMOVED lines=35> */
.L_x_4089:
[----:B------:R-:W1:Y:S01]  /*5bc0*/  LDC.64 R4, c[0x0][0x710] ;  /* 0x0001c400ff047b82 */ /* 0x000e620000000a00 */
[----:B------:R-:W-:Y:S01]  /*5bd0*/  IADD3 R3, PT, PT, R3, 0x80, RZ ;  /* 0x0000008003037810 */ /* 0x000fe20007ffe0ff */
[----:B-1----:R2:W-:Y:S06]  /*5be0*/  STG.E desc[UR6][R4.64], R37 ;  /* 0x0000002504007986 */ /* 0x0025ec000c101906 */
.L_x_4082:
        /* <DEDUP_REMOVED lines=40> */
.L_x_4097:
        /* <DEDUP_REMOVED lines=152> */
.L_x_4096:
        /* <DEDUP_REMOVED lines=85> */
.L_x_4098:
        /* <DEDUP_REMOVED lines=47> */
.L_x_4099:
        /* <DEDUP_REMOVED lines=35> */
.L_x_4095:
[----:B------:R-:W1:Y:S01]  /*7260*/  LDC.64 R4, c[0x0][0x710] ;  /* 0x0001c400ff047b82 */ /* 0x000e620000000a00 */
[----:B------:R-:W-:Y:S01]  /*7270*/  IADD3 R3, PT, PT, R3, 0x80, RZ ;  /* 0x0000008003037810 */ /* 0x000fe20007ffe0ff */
[----:B-1----:R3:W-:Y:S06]  /*7280*/  STG.E desc[UR6][R4.64], R37 ;  /* 0x0000002504007986 */ /* 0x0027ec000c101906 */
.L_x_4088:
        /* <DEDUP_REMOVED lines=9> */
[----:B------:R-:W-:Y:S01]  /*7320*/  ISETP.NE.AND P1, PT, RZ, UR5, PT ;  /* 0x00000005ff007c0c */ /* 0x000fe2000bf25270 */
[----:B------:R-:W-:Y:S01]  /*7330*/  HFMA2 R37, -RZ, RZ, 0, 0 ;  /* 0x00000000ff257431 */ /* 0x000fe200000001ff */
        /* <DEDUP_REMOVED lines=15> */
[----:B------:R-:W0:Y:S01]  /*7430*/  LDC.64 R6, c[0x0][0x730] ;  /* 0x0001cc00ff067b82 */ /* 0x000e220000000a00 */
[----:B------:R1:W5:Y:S07]  /*7440*/  LDG.E R2, desc[UR6][R10.64] ;  /* 0x000000060a027981 */ /* 0x00036e000c1e1900 */
[----:B------:R-:W2:Y:S01]  /*7450*/  LDC.64 R4, c[0x0][0x748] ;  /* 0x0001d200ff047b82 */ /* 0x000ea20000000a00 */
[----:B0-----:R-:W2:Y:S01]  /*7460*/  LDG.E.64 R6, desc[UR6][R6.64] ;  /* 0x0000000606067981 */ /* 0x001ea2000c1e1b00 */
[----:B------:R-:W-:-:S04]  /*7470*/  ISETP.GE.U32.AND P0, PT, R0, 0x10, PT ;  /* 0x000000100000780c */ /* 0x000fc80003f06070 */
[----:B------:R-:W-:Y:S02]  /*7480*/  ISETP.GE.U32.AND.EX P0, PT, R35, RZ, PT, P0 ;  /* 0x000000ff2300720c */ /* 0x000fe40003f06100 */
[----:B------:R-:W-:Y:S02]  /*7490*/  LOP3.LUT R34, R0, 0xf, RZ, 0xc0, !PT ;  /* 0x0000000f00227812 */ /* 0x000fe400078ec0ff */
[----:B------:R-:W-:Y:S02]  /*74a0*/  MOV R37, RZ ;  /* 0x000000ff00257202 */ /* 0x000fe40000000f00 */
[----:B--2---:R-:W-:-:S04]  /*74b0*/  LEA R4, P1, R6, R4, 0x3 ;  /* 0x0000000406047211 */ /* 0x004fc800078218ff */
[----:B------:R-:W-:-:S03]  /*74c0*/  LEA.HI.X R5, R6, R5, R7, 0x3, P1 ;  /* 0x0000000506057211 */ /* 0x000fc600008f1c07 */
[----:B-1----:R-:W-:Y:S06]  /*74d0*/  @!P0 BRA `(.L_x_4102) ;  /* 0x0000000800708947 */ /* 0x002fec0003800000 */
[----:B------:R-:W-:Y:S01]  /*74e0*/  BSSY.RECONVERGENT B2, `(.L_x_4102) ;  /* 0x000009b000027945 */ /* 0x000fe20003800200 */
[----:B------:R-:W-:Y:S02]  /*74f0*/  LOP3.LUT R35, R35, 0x7fffffff, RZ, 0xc0, !PT ;  /* 0x7fffffff23237812 */ /* 0x000fe400078ec0ff */
[----:B------:R-:W-:Y:S02]  /*7500*/  LOP3.LUT R38, R0, 0xfffffff0, RZ, 0xc0, !PT ;  /* 0xfffffff000267812 */ /* 0x000fe400078ec0ff */
[----:B------:R-:W-:-:S07]  /*7510*/  MOV R37, RZ ;  /* 0x000000ff00257202 */ /* 0x000fce0000000f00 */
.L_x_4103:
        /* <DEDUP_REMOVED lines=22> */
[C---:B------:R-:W-:Y:S02]  /*7680*/  LEA R44, P0, R28.reuse, UR20, 0x2 ;  /* 0x000000141c2c7c11 */ /* 0x040fe4000f8010ff */
        /* <DEDUP_REMOVED lines=129> */
.L_x_4102:
        /* <DEDUP_REMOVED lines=49> */
[----:B------:R1:W4:Y:S03]  /*81b0*/  LDG.E R13, desc[UR6][R20.64] ;  /* 0x00000006140d7981 */ /* 0x000326000c1e1900 */
[----:B------:R-:W-:Y:S01]  /*81c0*/  IMAD R27, R10, UR29, R11 ;  /* 0x0000001d0a1b7c24 */ /* 0x000fe2000f8e020b */
[----:B------:R-:W-:Y:S01]  /*81d0*/  IADD3 R11, PT, PT, R25, R15, RZ ;  /* 0x0000000f190b7210 */ /* 0x000fe20007ffe0ff */
[----:B------:R-:W-:-:S02]  /*81e0*/  IMAD R25, R7, UR28, RZ ;  /* 0x0000001c07197c24 */ /* 0x000fc4000f8e02ff */
[----:B0-----:R-:W-:Y:S01]  /*81f0*/  IMAD.WIDE.U32 R18, R10, UR28, RZ ;  /* 0x0000001c0a127c25 */ /* 0x001fe2000f8e00ff */
[----:B------:R-:W-:Y:S01]  /*8200*/  LEA R14, P1, R24, UR30, 0x2 ;  /* 0x0000001e180e7c11 */ /* 0x000fe2000f8210ff */
[----:B------:R-:W4:Y:S02]  /*8210*/  LDG.E R22, desc[UR6][R22.64] ;  /* 0x0000000616167981 */ /* 0x000f24000c1e1900 */
        /* <DEDUP_REMOVED lines=23> */
[----:B----4-:R-:W-:-:S04]  /*8390*/  FFMA.FTZ R13, R2, R13, R12 ;  /* 0x0000000d020d7223 */ /* 0x010fc8000001000c */
[----:B------:R-:W-:-:S04]  /*83a0*/  FFMA.FTZ R13, R2, R22, R13 ;  /* 0x00000016020d7223 */ /* 0x000fc8000001000d */
[----:B------:R-:W-:-:S04]  /*83b0*/  FFMA.FTZ R13, R2, R14, R13 ;  /* 0x0000000e020d7223 */ /* 0x000fc8000001000d */
[----:B------:R-:W-:-:S04]  /*83c0*/  FFMA.FTZ R13, R2, R10, R13 ;  /* 0x0000000a020d7223 */ /* 0x000fc8000001000d */
[----:B------:R-:W-:-:S04]  /*83d0*/  FFMA.FTZ R13, R2, R6, R13 ;  /* 0x00000006020d7223 */ /* 0x000fc8000001000d */
[----:B------:R-:W-:-:S07]  /*83e0*/  FFMA.FTZ R37, R2, R8, R13 ;  /* 0x0000000802257223 */ /* 0x000fce000001000d */
.L_x_4104:
        /* <DEDUP_REMOVED lines=47> */
.L_x_4105:
        /* <DEDUP_REMOVED lines=35> */
.L_x_4101:
[----:B------:R-:W0:Y:S01]  /*8910*/  LDC.64 R4, c[0x0][0x710] ;  /* 0x0001c400ff047b82 */ /* 0x000e220000000a00 */
[----:B------:R-:W-:Y:S01]  /*8920*/  IADD3 R3, PT, PT, R3, 0x80, RZ ;  /* 0x0000008003037810 */ /* 0x000fe20007ffe0ff */
[----:B0-----:R3:W-:Y:S06]  /*8930*/  STG.E desc[UR6][R4.64], R37 ;  /* 0x0000002504007986 */ /* 0x0017ec000c101906 */
.L_x_4094:
[----:B------:R-:W-:-:S13]  /*8940*/  ISETP.GE.AND P0, PT, R3, UR4, PT ;  /* 0x0000000403007c0c */ /* 0x000fda000bf06270 */
[----:B------:R-:W-:Y:S05]  /*8950*/  @P0 BREAK.RELIABLE B0 ;  /* 0x0000000000000942 */ /* 0x000fea0003800100 */
[----:B------:R-:W-:Y:S05]  /*8960*/  @P0 BRA `(.L_x_4100) ;  /* 0x0000001400a40947 */ /* 0x000fea0003800000 */
[----:B0-----:R-:W-:Y:S05]  /*8970*/  BSYNC.RELIABLE B0 ;  /* 0x0000000000007941 */ /* 0x001fea0003800100 */
.L_x_4069:
        /* <DEDUP_REMOVED lines=38> */
.L_x_4108:
        /* <DEDUP_REMOVED lines=152> */
.L_x_4107:
        /* <DEDUP_REMOVED lines=85> */
.L_x_4109:
        /* <DEDUP_REMOVED lines=47> */
.L_x_4110:
        /* <DEDUP_REMOVED lines=35> */
.L_x_4106:
[----:B------:R-:W0:Y:S01]  /*9fd0*/  LDC.64 R4, c[0x0][0x710] ;  /* 0x0001c400ff047b82 */ /* 0x000e220000000a00 */
[----:B------:R-:W-:Y:S01]  /*9fe0*/  IADD3 R3, PT, PT, R3, 0x80, RZ ;  /* 0x0000008003037810 */ /* 0x000fe20007ffe0ff */
[----:B0-----:R4:W-:Y:S06]  /*9ff0*/  STG.E desc[UR6][R4.64], R37 ;  /* 0x0000002504007986 */ /* 0x0019ec000c101906 */
.L_x_4100:
[----:B0-----:R-:W-:Y:S05]  /*a000*/  BSYNC.RECONVERGENT B1 ;  /* 0x0000000000017941 */ /* 0x001fea0003800200 */
.L_x_4068:
[----:B------:R-:W-:Y:S05]  /*a010*/  WARPSYNC.ALL ;  /* 0x0000000000007948 */ /* 0x000fea0003800000 */
[----:B------:R-:W-:-:S13]  /*a020*/  ISETP.GE.AND P0, PT, R3, UR4, PT ;  /* 0x0000000403007c0c */ /* 0x000fda000bf06270 */
[----:B------:R-:W-:Y:S05]  /*a030*/  @P0 EXIT ;  /* 0x000000000000094d */ /* 0x000fea0003800000 */
[----:B------:R-:W0:Y:S08]  /*a040*/  LDC.64 R6, c[0x0][0x738] ;  /* 0x0001ce00ff067b82 */ /* 0x000e300000000a00 */
[----:B-----5:R-:W0:Y:S08]  /*a050*/  LDC.64 R2, c[0x0][0x720] ;  /* 0x0001c800ff027b82 */ /* 0x020e300000000a00 */
[----:B-1234-:R-:W1:Y:S01]  /*a060*/  LDC.64 R4, c[0x0][0x730] ;  /* 0x0001cc00ff047b82 */ /* 0x01ee620000000a00 */
[----:B0-----:R-:W2:Y:S07]  /*a070*/  LDG.E.64 R6, desc[UR6][R6.64] ;  /* 0x0000000606067981 */ /* 0x001eae000c1e1b00 */
[----:B------:R-:W0:Y:S01]  /*a080*/  LDC.64 R12, c[0x0][0x740] ;  /* 0x0001d000ff0c7b82 */ /* 0x000e220000000a00 */
[----:B------:R-:W0:Y:S07]  /*a090*/  LDG.E.64 R2, desc[UR6][R2.64] ;  /* 0x0000000602027981 */ /* 0x000e2e000c1e1b00 */
        /* <DEDUP_REMOVED lines=22> */
[----:B------:R0:W5:Y:S01]  /*a200*/  LDG.E R34, desc[UR6][R2.64] ;  /* 0x0000000602227981 */ /* 0x000162000c1e1900 */
[----:B------:R-:W-:Y:S02]  /*a210*/  ISETP.GE.U32.AND P0, PT, R0, 0x10, PT ;  /* 0x000000100000780c */ /* 0x000fe40003f06070 */
[----:B------:R-:W-:Y:S02]  /*a220*/  MOV R4, R6 ;  /* 0x0000000600047202 */ /* 0x000fe40000000f00 */
[----:B------:R-:W-:Y:S02]  /*a230*/  ISETP.GE.U32.AND.EX P0, PT, R36, RZ, PT, P0 ;  /* 0x000000ff2400720c */ /* 0x000fe40003f06100 */
[----:B------:R-:W-:Y:S02]  /*a240*/  MOV R5, R7 ;  /* 0x0000000700057202 */ /* 0x000fe40000000f00 */
[----:B------:R-:W-:Y:S02]  /*a250*/  LOP3.LUT R35, R0, 0xf, RZ, 0xc0, !PT ;  /* 0x0000000f00237812 */ /* 0x000fe400078ec0ff */
[----:B------:R-:W-:-:S07]  /*a260*/  MOV R37, RZ ;  /* 0x000000ff00257202 */ /* 0x000fce0000000f00 */
[----:B0-----:R-:W-:Y:S05]  /*a270*/  @!P0 BRA `(.L_x_4112) ;  /* 0x0000000800788947 */ /* 0x001fea0003800000 */
[----:B------:R-:W0:Y:S01]  /*a280*/  LDC.64 R2, c[0x0][0x728] ;  /* 0x0001ca00ff027b82 */ /* 0x000e220000000a00 */
[----:B------:R-:W-:Y:S01]  /*a290*/  LOP3.LUT R36, R36, 0x7fffffff, RZ, 0xc0, !PT ;  /* 0x7fffffff24247812 */ /* 0x000fe200078ec0ff */
[----:B------:R-:W1:Y:S01]  /*a2a0*/  LDCU.64 UR4, c[0x0][0x758] ;  /* 0x0000eb00ff0477ac */ /* 0x000e620008000a00 */
[----:B------:R-:W-:Y:S02]  /*a2b0*/  LOP3.LUT R42, R0, 0xfffffff0, RZ, 0xc0, !PT ;  /* 0xfffffff0002a7812 */ /* 0x000fe400078ec0ff */
[----:B------:R-:W-:-:S07]  /*a2c0*/  MOV R37, RZ ;  /* 0x000000ff00257202 */ /* 0x000fce0000000f00 */
.L_x_4113:
[----:B------:R-:W-:Y:S02]  /*a2d0*/  MOV R6, R4 ;  /* 0x0000000400067202 */ /* 0x000fe40000000f00 */
        /* <DEDUP_REMOVED lines=27> */
[----:B------:R-:W-:Y:S01]  /*a490*/  LEA R46, P1, R40, R2, 0x2 ;  /* 0x00000002282e7211 */ /* 0x000fe200078210ff */
        /* <DEDUP_REMOVED lines=11> */
[C---:B------:R-:W-:Y:S01]  /*a550*/  LEA R40, P0, R28.reuse, R2, 0x2 ;  /* 0x000000021c287211 */ /* 0x040fe200078010ff */
[----:B------:R-:W-:Y:S01]  /*a560*/  IMAD R27, R27, UR4, RZ ;  /* 0x000000041b1b7c24 */ /* 0x000fe2000f8e02ff */
[----:B------:R-:W-:Y:S01]  /*a570*/  IADD3 R29, PT, PT, R29, R39, RZ ;  /* 0x000000271d1d7210 */ /* 0x000fe20007ffe0ff */
[----:B------:R0:W2:Y:S03]  /*a580*/  LDG.E R38, desc[UR6][R48.64] ;  /* 0x0000000630267981 */ /* 0x0000a6000c1e1900 */
[----:B------:R-:W-:Y:S01]  /*a590*/  LEA.HI.X R41, R28, R3, R29, 0x2, P0 ;  /* 0x000000031c297211 */ /* 0x000fe200000f141d */
[C---:B------:R-:W-:Y:S01]  /*a5a0*/  IMAD R29, R30.reuse, UR5, R31 ;  /* 0x000000051e1d7c24 */ /* 0x040fe2000f8e021f */
[----:B------:R1:W3:Y:S01]  /*a5b0*/  LDG.E R43, desc[UR6][R44.64] ;  /* 0x000000062c2b7981 */ /* 0x0002e2000c1e1900 */
[----:B------:R-:W-:-:S03]  /*a5c0*/  IMAD.WIDE.U32 R30, R30, UR4, RZ ;  /* 0x000000041e1e7c25 */ /* 0x000fc6000f8e00ff */
[----:B------:R-:W4:Y:S01]  /*a5d0*/  LDG.E R39, desc[UR6][R46.64] ;  /* 0x000000062e277981 */ /* 0x000f22000c1e1900 */
[----:B------:R-:W-:-:S03]  /*a5e0*/  IMAD.WIDE.U32 R32, R26, UR4, RZ ;  /* 0x000000041a207c25 */ /* 0x000fc6000f8e00ff */
[----:B------:R-:W3:Y:S01]  /*a5f0*/  LDG.E R41, desc[UR6][R40.64] ;  /* 0x0000000628297981 */ /* 0x000ee2000c1e1900 */
        /* <DEDUP_REMOVED lines=14> */
[----:B------:R-:W3:Y:S02]  /*a6e0*/  LDG.E R27, desc[UR6][R26.64] ;  /* 0x000000061a1b7981 */ /* 0x000ee4000c1e1900 */
[----:B------:R-:W-:Y:S01]  /*a6f0*/  IMAD R31, R20, UR5, R23 ;  /* 0x00000005141f7c24 */ /* 0x000fe2000f8e0217 */
[----:B------:R-:W-:Y:S01]  /*a700*/  LEA.HI.X R23, R30, R3, R21, 0x2, P0 ;  /* 0x000000031e177211 */ /* 0x000fe200000f1415 */
[----:B------:R-:W-:Y:S01]  /*a710*/  IMAD R9, R9, UR4, RZ ;  /* 0x0000000409097c24 */ /* 0x000fe2000f8e02ff */
[----:B------:R-:W-:Y:S01]  /*a720*/  LEA R20, P0, R32, R2, 0x2 ;  /* 0x0000000220147211 */ /* 0x000fe200078010ff */
[----:B------:R-:W-:Y:S01]  /*a730*/  IMAD R19, R19, UR4, RZ ;  /* 0x0000000413137c24 */ /* 0x000fe2000f8e02ff */
[----:B------:R-:W-:Y:S01]  /*a740*/  IADD3 R21, PT, PT, R33, R31, RZ ;  /* 0x0000001f21157210 */ /* 0x000fe20007ffe0ff */
[C---:B------:R-:W-:Y:S01]  /*a750*/  IMAD R9, R8.reuse, UR5, R9 ;  /* 0x0000000508097c24 */ /* 0x040fe2000f8e0209 */
[----:B------:R0:W3:Y:S01]  /*a760*/  LDG.E R45, desc[UR6][R22.64] ;  /* 0x00000006162d7981 */ /* 0x0000e2000c1e1900 */
[----:B------:R-:W-:Y:S01]  /*a770*/  IMAD.WIDE.U32 R30, R8, UR4, RZ ;  /* 0x00000004081e7c25 */ /* 0x000fe2000f8e00ff */
[----:B------:R-:W-:-:S02]  /*a780*/  LEA.HI.X R21, R32, R3, R21, 0x2, P0 ;  /* 0x0000000320157211 */ /* 0x000fc400000f1415 */
[----:B------:R-:W3:Y:S01]  /*a790*/  LDG.E R29, desc[UR6][R28.64] ;  /* 0x000000061c1d7981 */ /* 0x000ee2000c1e1900 */
[----:B------:R-:W-:Y:S01]  /*a7a0*/  IMAD.WIDE.U32 R32, R18, UR4, RZ ;  /* 0x0000000412207c25 */ /* 0x000fe2000f8e00ff */
[----:B------:R-:W-:-:S03]  /*a7b0*/  IADD3 R9, PT, PT, R31, R9, RZ ;  /* 0x000000091f097210 */ /* 0x000fc60007ffe0ff */
[----:B------:R-:W-:Y:S01]  /*a7c0*/  IMAD R19, R18, UR5, R19 ;  /* 0x0000000512137c24 */ /* 0x000fe2000f8e0213 */
[-C--:B------:R-:W-:Y:S01]  /*a7d0*/  LEA R18, P1, R32, R2.reuse, 0x2 ;  /* 0x0000000220127211 */ /* 0x080fe200078210ff */
[----:B------:R-:W-:Y:S01]  /*a7e0*/  IMAD R31, R17, UR4, RZ ;  /* 0x00000004111f7c24 */ /* 0x000fe2000f8e02ff */
[----:B------:R-:W-:Y:S01]  /*a7f0*/  LEA R8, P0, R30, R2, 0x2 ;  /* 0x000000021e087211 */ /* 0x000fe200078010ff */
[C---:B0-----:R-:W-:Y:S01]  /*a800*/  IMAD.WIDE.U32 R22, R16.reuse, UR4, RZ ;  /* 0x0000000410167c25 */ /* 0x041fe2000f8e00ff */
[----:B------:R-:W-:Y:S01]  /*a810*/  IADD3 R17, PT, PT, R33, R19, RZ ;  /* 0x0000001321117210 */ /* 0x000fe20007ffe0ff */
[----:B------:R0:W3:Y:S02]  /*a820*/  LDG.E R47, desc[UR6][R20.64] ;  /* 0x00000006142f7981 */ /* 0x0000e4000c1e1900 */
[----:B------:R-:W-:Y:S01]  /*a830*/  IMAD R31, R16, UR5, R31 ;  /* 0x00000005101f7c24 */ /* 0x000fe2000f8e021f */
[-C--:B------:R-:W-:Y:S01]  /*a840*/  LEA.HI.X R19, R32, R3.reuse, R17, 0x2, P1 ;  /* 0x0000000320137211 */ /* 0x080fe200008f1411 */
[----:B------:R-:W-:Y:S01]  /*a850*/  IMAD R17, R15, UR4, RZ ;  /* 0x000000040f117c24 */ /* 0x000fe2000f8e02ff */
[----:B------:R-:W-:-:S02]  /*a860*/  LEA.HI.X R9, R30, R3, R9, 0x2, P0 ;  /* 0x000000031e097211 */ /* 0x000fc400000f1409 */
[----:B------:R-:W-:Y:S01]  /*a870*/  IADD3 R15, PT, PT, R23, R31, RZ ;  /* 0x0000001f170f7210 */ /* 0x000fe20007ffe0ff */
[----:B------:R-:W-:Y:S01]  /*a880*/  IMAD R23, R14, UR5, R17 ;  /* 0x000000050e177c24 */ /* 0x000fe2000f8e0211 */
[-C--:B------:R-:W-:Y:S01]  /*a890*/  LEA R16, P0, R22, R2.reuse, 0x2 ;  /* 0x0000000216107211 */ /* 0x080fe200078010ff */
[----:B0-----:R-:W-:Y:S01]  /*a8a0*/  IMAD.WIDE.U32 R20, R14, UR4, RZ ;  /* 0x000000040e147c25 */ /* 0x001fe2000f8e00ff */
[----:B------:R0:W3:Y:S02]  /*a8b0*/  LDG.E R31, desc[UR6][R8.64] ;  /* 0x00000006081f7981 */ /* 0x0000e4000c1e1900 */
[----:B------:R-:W-:Y:S01]  /*a8c0*/  LEA.HI.X R17, R22, R3, R15, 0x2, P0 ;  /* 0x0000000316117211 */ /* 0x000fe200000f140f */
[----:B------:R-:W-:Y:S01]  /*a8d0*/  IMAD R5, R5, UR4, RZ ;  /* 0x0000000405057c24 */ /* 0x000fe2000f8e02ff */
[----:B------:R-:W-:Y:S01]  /*a8e0*/  LEA R14, P0, R20, R2, 0x2 ;  /* 0x00000002140e7211 */ /* 0x000fe200078010ff */
[----:B------:R-:W-:Y:S01]  /*a8f0*/  IMAD R13, R13, UR4, RZ ;  /* 0x000000040d0d7c24 */ /* 0x000fe2000f8e02ff */
[----:B------:R-:W-:Y:S01]  /*a900*/  IADD3 R15, PT, PT, R21, R23, RZ ;  /* 0x00000017150f7210 */ /* 0x000fe20007ffe0ff */
[----:B------:R-:W-:Y:S01]  /*a910*/  IMAD R5, R4, UR5, R5 ;  /* 0x0000000504057c24 */ /* 0x000fe2000f8e0205 */
[----:B------:R-:W3:Y:S02]  /*a920*/  LDG.E R19, desc[UR6][R18.64] ;  /* 0x0000000612137981 */ /* 0x000ee4000c1e1900 */
[----:B------:R-:W-:Y:S01]  /*a930*/  LEA.HI.X R15, R20, R3, R15, 0x2, P0 ;  /* 0x00000003140f7211 */ /* 0x000fe200000f140f */
[----:B------:R-:W-:Y:S01]  /*a940*/  IMAD.WIDE.U32 R20, R4, UR4, RZ ;  /* 0x0000000404147c25 */ /* 0x000fe2000f8e00ff */
[----:B------:R-:W3:Y:S03]  /*a950*/  LDG.E R33, desc[UR6][R16.64] ;  /* 0x0000000610217981 */ /* 0x000ee6000c1e1900 */
[C---:B------:R-:W-:Y:S01]  /*a960*/  IMAD.WIDE.U32 R22, R12.reuse, UR4, RZ ;  /* 0x000000040c167c25 */ /* 0x040fe2000f8e00ff */
[----:B------:R-:W-:Y:S01]  /*a970*/  IADD3 R5, PT, PT, R21, R5, RZ ;  /* 0x0000000515057210 */ /* 0x000fe20007ffe0ff */
[----:B------:R1:W3:Y:S02]  /*a980*/  LDG.E R49, desc[UR6][R14.64] ;  /* 0x000000060e317981 */ /* 0x0002e4000c1e1900 */
[----:B------:R-:W-:-:S02]  /*a990*/  IMAD R13, R12, UR5, R13 ;  /* 0x000000050c0d7c24 */ /* 0x000fc4000f8e020d */
[----:B------:R-:W-:Y:S01]  /*a9a0*/  IMAD R21, R25, UR4, RZ ;  /* 0x0000000419157c24 */ /* 0x000fe2000f8e02ff */
[-C--:B------:R-:W-:Y:S02]  /*a9b0*/  LEA R4, P0, R20, R2.reuse, 0x2 ;  /* 0x0000000214047211 */ /* 0x080fe400078010ff */
[----:B0-----:R-:W-:Y:S01]  /*a9c0*/  IADD3 R9, PT, PT, R23, R13, RZ ;  /* 0x0000000d17097210 */ /* 0x001fe20007ffe0ff */
[----:B------:R-:W-:Y:S01]  /*a9d0*/  IMAD.WIDE.U32 R12, R24, UR4, RZ ;  /* 0x00000004180c7c25 */ /* 0x000fe2000f8e00ff */
[----:B------:R-:W-:-:S03]  /*a9e0*/  LEA R8, P1, R22, R2, 0x2 ;  /* 0x0000000216087211 */ /* 0x000fc600078210ff */
[----:B------:R-:W-:Y:S01]  /*a9f0*/  IMAD R21, R24, UR5, R21 ;  /* 0x0000000518157c24 */ /* 0x000fe2000f8e0215 */
[----:B------:R-:W-:Y:S01]  /*aa00*/  LEA.HI.X R5, R20, R3, R5, 0x2, P0 ;  /* 0x0000000314057211 */ /* 0x000fe200000f1405 */
[----:B-1----:R-:W-:Y:S01]  /*aa10*/  IMAD R15, R11, UR4, RZ ;  /* 0x000000040b0f7c24 */ /* 0x002fe2000f8e02ff */
[-C--:B------:R-:W-:Y:S01]  /*aa20*/  LEA R14, P0, R12, R2.reuse, 0x2 ;  /* 0x000000020c0e7211 */ /* 0x080fe200078010ff */
[----:B------:R-:W-:Y:S01]  /*aa30*/  IMAD.WIDE.U32 R16, R10, UR4, RZ ;  /* 0x000000040a107c25 */ /* 0x000fe2000f8e00ff */
[----:B------:R-:W-:Y:S01]  /*aa40*/  IADD3 R11, PT, PT, R13, R21, RZ ;  /* 0x000000150d0b7210 */ /* 0x000fe20007ffe0ff */
[----:B------:R-:W3:Y:S01]  /*aa50*/  LDG.E R4, desc[UR6][R4.64] ;  /* 0x0000000604047981 */ /* 0x000ee2000c1e1900 */
[-C--:B------:R-:W-:Y:S01]  /*aa60*/  LEA.HI.X R9, R22, R3.reuse, R9, 0x2, P1 ;  /* 0x0000000316097211 */ /* 0x080fe200008f1409 */
[----:B------:R-:W-:Y:S01]  /*aa70*/  IMAD R13, R10, UR5, R15 ;  /* 0x000000050a0d7c24 */ /* 0x000fe2000f8e020f */
[----:B------:R-:W-:Y:S02]  /*aa80*/  LEA.HI.X R15, R12, R3, R11, 0x2, P0 ;  /* 0x000000030c0f7211 */ /* 0x000fe400000f140b */
[----:B------:R-:W-:Y:S01]  /*aa90*/  LEA R10, P0, R16, R2, 0x2 ;  /* 0x00000002100a7211 */ /* 0x000fe200078010ff */
[----:B------:R-:W3:Y:S01]  /*aaa0*/  LDG.E R8, desc[UR6][R8.64] ;  /* 0x0000000608087981 */ /* 0x000ee2000c1e1900 */
[----:B------:R-:W-:-:S03]  /*aab0*/  IADD3 R11, PT, PT, R17, R13, RZ ;  /* 0x0000000d110b7210 */ /* 0x000fc60007ffe0ff */
[----:B------:R-:W3:Y:S01]  /*aac0*/  LDG.E R14, desc[UR6][R14.64] ;  /* 0x000000060e0e7981 */ /* 0x000ee2000c1e1900 */
[----:B------:R-:W-:-:S05]  /*aad0*/  LEA.HI.X R11, R16, R3, R11, 0x2, P0 ;  /* 0x00000003100b7211 */ /* 0x000fca00000f140b */
[----:B------:R-:W3:Y:S01]  /*aae0*/  LDG.E R10, desc[UR6][R10.64] ;  /* 0x000000060a0a7981 */ /* 0x000ee2000c1e1900 */
[----:B------:R-:W-:-:S04]  /*aaf0*/  IADD3 R42, P0, PT, R42, -0x10, RZ ;  /* 0xfffffff02a2a7810 */ /* 0x000fc80007f1e0ff */
[----:B------:R-:W-:Y:S02]  /*ab00*/  IADD3.X R36, PT, PT, R36, -0x1, RZ, P0, !PT ;  /* 0xffffffff24247810 */ /* 0x000fe400007fe4ff */
[----:B------:R-:W-:-:S04]  /*ab10*/  ISETP.NE.U32.AND P0, PT, R42, RZ, PT ;  /* 0x000000ff2a00720c */ /* 0x000fc80003f05070 */
[----:B------:R-:W-:Y:S01]  /*ab20*/  ISETP.NE.AND.EX P0, PT, R36, RZ, PT, P0 ;  /* 0x000000ff2400720c */ /* 0x000fe20003f05300 */
[----:B--2--5:R-:W-:-:S04]  /*ab30*/  FFMA.FTZ R38, R34, R38, R37 ;  /* 0x0000002622267223 */ /* 0x024fc80000010025 */
[----:B----4-:R-:W-:-:S04]  /*ab40*/  FFMA.FTZ R38, R34, R39, R38 ;  /* 0x0000002722267223 */ /* 0x010fc80000010026 */
[----:B---3--:R-:W-:-:S04]  /*ab50*/  FFMA.FTZ R38, R34, R43, R38 ;  /* 0x0000002b22267223 */ /* 0x008fc80000010026 */
        /* <DEDUP_REMOVED lines=10> */
[----:B------:R-:W-:-:S03]  /*ac00*/  IADD3 R4, P1, PT, R6, 0x80, RZ ;  /* 0x0000008006047810 */ /* 0x000fc60007f3e0ff */
[----:B------:R-:W-:-:S04]  /*ac10*/  FFMA.FTZ R49, R34, R8, R49 ;  /* 0x0000000822317223 */ /* 0x000fc80000010031 */
[----:B------:R-:W-:Y:S01]  /*ac20*/  FFMA.FTZ R49, R34, R14, R49 ;  /* 0x0000000e22317223 */ /* 0x000fe20000010031 */
[----:B------:R-:W-:-:S03]  /*ac30*/  IADD3.X R5, PT, PT, RZ, R7, RZ, P1, !PT ;  /* 0x00000007ff057210 */ /* 0x000fc60000ffe4ff */
[----:B------:R-:W-:Y:S01]  /*ac40*/  FFMA.FTZ R37, R34, R10, R49 ;  /* 0x0000000a22257223 */ /* 0x000fe20000010031 */
[----:B------:R-:W-:Y:S06]  /*ac50*/  @P0 BRA `(.L_x_4113) ;  /* 0xfffffff4009c0947 */ /* 0x000fec000383ffff */
.L_x_4112:
        /* <DEDUP_REMOVED lines=49> */
[----:B------:R1:W4:Y:S03]  /*af70*/  LDG.E R13, desc[UR6][R20.64] ;  /* 0x00000006140d7981 */ /* 0x000326000c1e1900 */
[----:B------:R-:W-:Y:S01]  /*af80*/  IMAD R27, R10, UR5, R11 ;  /* 0x000000050a1b7c24 */ /* 0x000fe2000f8e020b */
[----:B------:R-:W-:Y:S01]  /*af90*/  IADD3 R11, PT, PT, R25, R15, RZ ;  /* 0x0000000f190b7210 */ /* 0x000fe20007ffe0ff */
[----:B------:R-:W-:-:S02]  /*afa0*/  IMAD R25, R3, UR4, RZ ;  /* 0x0000000403197c24 */ /* 0x000fc4000f8e02ff */
[----:B0-----:R-:W-:Y:S01]  /*afb0*/  IMAD.WIDE.U32 R18, R10, UR4, RZ ;  /* 0x000000040a127c25 */ /* 0x001fe2000f8e00ff */
[-C--:B------:R-:W-:Y:S01]  /*afc0*/  LEA R14, P1, R24, R8.reuse, 0x2 ;  /* 0x00000008180e7211 */ /* 0x080fe200078210ff */
[----:B------:R-:W4:Y:S02]  /*afd0*/  LDG.E R22, desc[UR6][R22.64] ;  /* 0x0000000616167981 */ /* 0x000f24000c1e1900 */
        /* <DEDUP_REMOVED lines=29> */
.L_x_4114:
        /* <DEDUP_REMOVED lines=47> */
.L_x_4115:
        /* <DEDUP_REMOVED lines=35> */
.L_x_4111:
[----:B------:R-:W0:Y:S02]  /*b6d0*/  LDC.64 R2, c[0x0][0x710] ;  /* 0x0001c400ff027b82 */ /* 0x000e240000000a00 */
[----:B0-----:R-:W-:Y:S01]  /*b6e0*/  STG.E desc[UR6][R2.64], R37 ;  /* 0x0000002502007986 */ /* 0x001fe2000c101906 */
[----:B------:R-:W-:Y:S05]  /*b6f0*/  EXIT ;  /* 0x000000000000794d */ /* 0x000fea0003800000 */
.L_x_4067:
        /* <DEDUP_REMOVED lines=433> */
.L_x_4119:
        /* <DEDUP_REMOVED lines=30> */
[----:B------:R-:W0:Y:S01]  /*d3f0*/  LDCU.64 UR10, c[0x0][0x730] ;  /* 0x0000e600ff0a77ac */ /* 0x000e220008000a00 */
[----:B------:R-:W1:Y:S01]  /*d400*/  LDCU.64 UR12, c[0x0][0x748] ;  /* 0x0000e900ff0c77ac */ /* 0x000e620008000a00 */
[----:B0-----:R-:W-:Y:S02]  /*d410*/  IADD3 R10, P0, PT, R7, UR10, RZ ;  /* 0x0000000a070a7c10 */ /* 0x001fe4000ff1e0ff */
[----:B------:R0:W5:Y:S02]  /*d420*/  LDG.E R7, desc[UR6][R14.64] ;  /* 0x000000060e077981 */ /* 0x000164000c1e1900 */
[----:B------:R-:W-:Y:S01]  /*d430*/  IADD3.X R11, PT, PT, RZ, UR11, RZ, P0, !PT ;  /* 0x0000000bff0b7c10 */ /* 0x000fe200087fe4ff */
[----:B------:R-:W2:Y:S05]  /*d440*/  LDCU.64 UR10, c[0x0][0x728] ;  /* 0x0000e500ff0a77ac */ /* 0x000eaa0008000a00 */
[----:B------:R-:W1:Y:S01]  /*d450*/  LDG.E.64 R10, desc[UR6][R10.64] ;  /* 0x000000060a0a7981 */ /* 0x000e62000c1e1b00 */
[----:B------:R-:W-:-:S04]  /*d460*/  ISETP.GE.U32.AND P0, PT, R4, 0x10, PT ;  /* 0x000000100400780c */ /* 0x000fc80003f06070 */
[----:B------:R-:W-:Y:S01]  /*d470*/  ISETP.GE.U32.AND.EX P0, PT, R48, RZ, PT, P0 ;  /* 0x000000ff3000720c */ /* 0x000fe20003f06100 */
[----:B------:R-:W-:Y:S01]  /*d480*/  BSSY.RECONVERGENT B3, `(.L_x_4122) ;  /* 0x00000a4000037945 */ /* 0x000fe20003800200 */
[----:B------:R-:W-:Y:S01]  /*d490*/  HFMA2 R50, -RZ, RZ, 0, 0 ;  /* 0x00000000ff327431 */ /* 0x000fe200000001ff */
[----:B--2---:R-:W-:-:S04]  /*d4a0*/  IADD3 R47, P1, PT, R6, UR10, RZ ;  /* 0x0000000a062f7c10 */ /* 0x004fc8000ff3e0ff */
[----:B------:R-:W-:Y:S02]  /*d4b0*/  IADD3.X R49, PT, PT, RZ, UR11, RZ, P1, !PT ;  /* 0x0000000bff317c10 */ /* 0x000fe40008ffe4ff */
[----:B------:R-:W-:Y:S02]  /*d4c0*/  LOP3.LUT R46, R4, 0xf, RZ, 0xc0, !PT ;  /* 0x0000000f042e7812 */ /* 0x000fe400078ec0ff */
[----:B-1----:R-:W-:-:S04]  /*d4d0*/  LEA R8, P2, R10, UR12, 0x3 ;  /* 0x0000000c0a087c11 */ /* 0x002fc8000f8418ff */
[----:B------:R-:W-:Y:S01]  /*d4e0*/  LEA.HI.X R9, R10, UR13, R11, 0x3, P2 ;  /* 0x0000000d0a097c11 */ /* 0x000fe200090f1c0b */
[----:B0-----:R-:W-:Y:S08]  /*d4f0*/  @!P0 BRA `(.L_x_4123) ;  /* 0x0000000800708947 */ /* 0x001ff00003800000 */
[----:B------:R-:W-:Y:S01]  /*d500*/  BSSY.RECONVERGENT B4, `(.L_x_4123) ;  /* 0x000009b000047945 */ /* 0x000fe20003800200 */
[----:B------:R-:W-:Y:S02]  /*d510*/  LOP3.LUT R48, R48, 0x7fffffff, RZ, 0xc0, !PT ;  /* 0x7fffffff30307812 */ /* 0x000fe400078ec0ff */
[----:B------:R-:W-:Y:S02]  /*d520*/  LOP3.LUT R6, R4, 0xfffffff0, RZ, 0xc0, !PT ;  /* 0xfffffff004067812 */ /* 0x000fe400078ec0ff */
[----:B------:R-:W-:-:S07]  /*d530*/  MOV R50, RZ ;  /* 0x000000ff00327202 */ /* 0x000fce0000000f00 */
.L_x_4124:
        /* <DEDUP_REMOVED lines=29> */
[----:B------:R-:W-:Y:S02]  /*d710*/  IMAD R51, R10, UR9, R11 ;  /* 0x000000090a337c24 */ /* 0x000fe4000f8e020b */
[----:B------:R-:W-:Y:S01]  /*d720*/  IMAD R13, R13, UR8, RZ ;  /* 0x000000080d0d7c24 */ /* 0x000fe2000f8e02ff */
        /* <DEDUP_REMOVED lines=16> */
[----:B------:R-:W4:Y:S03]  /*d830*/  LDG.E R38, desc[UR6][R38.64] ;  /* 0x0000000626267981 */ /* 0x000f26000c1e1900 */
[C---:B------:R-:W-:Y:S01]  /*d840*/  IMAD R45, R14.reuse, UR9, R15 ;  /* 0x000000090e2d7c24 */ /* 0x040fe2000f8e020f */
[----:B------:R0:W4:Y:S01]  /*d850*/  LDG.E R12, desc[UR6][R12.64] ;  /* 0x000000060c0c7981 */ /* 0x000122000c1e1900 */
[----:B------:R-:W-:Y:S01]  /*d860*/  IMAD.WIDE.U32 R14, R14, UR8, RZ ;  /* 0x000000080e0e7c25 */ /* 0x000fe2000f8e00ff */
[----:B------:R-:W-:-:S02]  /*d870*/  LEA R16, P1, R10, R47, 0x2 ;  /* 0x0000002f0a107211 */ /* 0x000fc400078210ff */
[----:B------:R-:W-:Y:S01]  /*d880*/  IADD3 R11, PT, PT, R11, R17, RZ ;  /* 0x000000110b0b7210 */ /* 0x000fe20007ffe0ff */
[----:B------:R-:W-:Y:S01]  /*d890*/  IMAD R19, R19, UR8, RZ ;  /* 0x0000000813137c24 */ /* 0x000fe2000f8e02ff */
[----:B------:R-:W-:Y:S02]  /*d8a0*/  LEA R44, P0, R14, R47, 0x2 ;  /* 0x0000002f0e2c7211 */ /* 0x000fe400078010ff */
[----:B------:R-:W-:Y:S01]  /*d8b0*/  IADD3 R15, PT, PT, R15, R45, RZ ;  /* 0x0000002d0f0f7210 */ /* 0x000fe20007ffe0ff */
[----:B------:R-:W-:Y:S01]  /*d8c0*/  IMAD R21, R20, UR9, R21 ;  /* 0x0000000914157c24 */ /* 0x000fe2000f8e0215 */
[-C--:B------:R-:W-:Y:S01]  /*d8d0*/  LEA.HI.X R17, R10, R49.reuse, R11, 0x2, P1 ;  /* 0x000000310a117211 */ /* 0x080fe200008f140b */
[----:B------:R-:W-:Y:S01]  /*d8e0*/  IMAD.WIDE.U32 R10, R20, UR8, RZ ;  /* 0x00000008140a7c25 */ /* 0x000fe2000f8e00ff */
[----:B------:R-:W-:-:S03]  /*d8f0*/  LEA.HI.X R45, R14, R49, R15, 0x2, P0 ;  /* 0x000000310e2d7211 */ /* 0x000fc600000f140f */
[C---:B------:R-:W-:Y:S01]  /*d900*/  IMAD.WIDE.U32 R14, R18.reuse, UR8, RZ ;  /* 0x00000008120e7c25 */ /* 0x040fe2000f8e00ff */
[----:B------:R-:W-:Y:S01]  /*d910*/  IADD3 R11, PT, PT, R11, R21, RZ ;  /* 0x000000150b0b7210 */ /* 0x000fe20007ffe0ff */
[----:B------:R1:W4:Y:S02]  /*d920*/  LDG.E R52, desc[UR6][R16.64] ;  /* 0x0000000610347981 */ /* 0x000324000c1e1900 */
[----:B------:R-:W-:Y:S01]  /*d930*/  IMAD R19, R18, UR9, R19 ;  /* 0x0000000912137c24 */ /* 0x000fe2000f8e0213 */
[----:B------:R-:W-:Y:S01]  /*d940*/  LEA R18, P0, R14, R47, 0x2 ;  /* 0x0000002f0e127211 */ /* 0x000fe200078010ff */
[----:B------:R-:W-:Y:S01]  /*d950*/  IMAD R21, R23, UR8, RZ ;  /* 0x0000000817157c24 */ /* 0x000fe2000f8e02ff */
[----:B------:R-:W4:Y:S02]  /*d960*/  LDG.E R44, desc[UR6][R44.64] ;  /* 0x000000062c2c7981 */ /* 0x000f24000c1e1900 */
[----:B0-----:R-:W-:Y:S01]  /*d970*/  IADD3 R13, PT, PT, R15, R19, RZ ;  /* 0x000000130f0d7210 */ /* 0x001fe20007ffe0ff */
[----:B------:R-:W-:-:S02]  /*d980*/  IMAD R21, R22, UR9, R21 ;  /* 0x0000000916157c24 */ /* 0x000fc4000f8e0215 */
[----:B------:R-:W-:Y:S01]  /*d990*/  IMAD.WIDE.U32 R22, R22, UR8, RZ ;  /* 0x0000000816167c25 */ /* 0x000fe2000f8e00ff */
[----:B------:R-:W-:Y:S02]  /*d9a0*/  LEA.HI.X R19, R14, R49, R13, 0x2, P0 ;  /* 0x000000310e137211 */ /* 0x000fe400000f140d */
[C---:B------:R-:W-:Y:S01]  /*d9b0*/  LEA R14, P0, R10.reuse, R47, 0x2 ;  /* 0x0000002f0a0e7211 */ /* 0x040fe200078010ff */
[----:B------:R-:W-:Y:S01]  /*d9c0*/  IMAD R39, R25, UR8, RZ ;  /* 0x0000000819277c24 */ /* 0x000fe2000f8e02ff */
[----:B-1----:R-:W-:Y:S01]  /*d9d0*/  IADD3 R17, PT, PT, R23, R21, RZ ;  /* 0x0000001517117210 */ /* 0x002fe20007ffe0ff */
[----:B------:R-:W-:Y:S01]  /*d9e0*/  IMAD R23, R27, UR8, RZ ;  /* 0x000000081b177c24 */ /* 0x000fe2000f8e02ff */
[----:B------:R-:W-:Y:S01]  /*d9f0*/  LEA.HI.X R15, R10, R49, R11, 0x2, P0 ;  /* 0x000000310a0f7211 */ /* 0x000fe200000f140b */
[C---:B------:R-:W-:Y:S01]  /*da00*/  IMAD.WIDE.U32 R10, R24.reuse, UR8, RZ ;  /* 0x00000008180a7c25 */ /* 0x040fe2000f8e00ff */
[----:B------:R0:W4:Y:S03]  /*da10*/  LDG.E R13, desc[UR6][R18.64] ;  /* 0x00000006120d7981 */ /* 0x000126000c1e1900 */
[----:B------:R-:W-:Y:S01]  /*da20*/  IMAD R39, R24, UR9, R39 ;  /* 0x0000000918277c24 */ /* 0x000fe2000f8e0227 */
[-C--:B------:R-:W-:Y:S01]  /*da30*/  LEA R20, P0, R22, R47.reuse, 0x2 ;  /* 0x0000002f16147211 */ /* 0x080fe200078010ff */
[----:B------:R-:W-:Y:S01]  /*da40*/  IMAD R23, R26, UR9, R23 ;  /* 0x000000091a177c24 */ /* 0x000fe2000f8e0217 */
[----:B------:R-:W-:Y:S01]  /*da50*/  LEA R16, P1, R10, R47, 0x2 ;  /* 0x0000002f0a107211 */ /* 0x000fe200078210ff */
[----:B------:R-:W-:Y:S01]  /*da60*/  IMAD R27, R29, UR8, RZ ;  /* 0x000000081d1b7c24 */ /* 0x000fe2000f8e02ff */
[----:B------:R-:W-:Y:S01]  /*da70*/  IADD3 R11, PT, PT, R11, R39, RZ ;  /* 0x000000270b0b7210 */ /* 0x000fe20007ffe0ff */
[----:B------:R1:W4:Y:S01]  /*da80*/  LDG.E R25, desc[UR6][R14.64] ;  /* 0x000000060e197981 */ /* 0x000322000c1e1900 */
[----:B0-----:R-:W-:Y:S01]  /*da90*/  IMAD.WIDE.U32 R18, R26, UR8, RZ ;  /* 0x000000081a127c25 */ /* 0x001fe2000f8e00ff */
[----:B------:R-:W-:-:S02]  /*daa0*/  LEA.HI.X R21, R22, R49, R17, 0x2, P0 ;  /* 0x0000003116157211 */ /* 0x000fc400000f1411 */
[----:B------:R-:W-:Y:S01]  /*dab0*/  LEA.HI.X R17, R10, R49, R11, 0x2, P1 ;  /* 0x000000310a117211 */ /* 0x000fe200008f140b */
[C---:B------:R-:W-:Y:S02]  /*dac0*/  IMAD.WIDE.U32 R10, R28.reuse, UR8, RZ ;  /* 0x000000081c0a7c25 */ /* 0x040fe4000f8e00ff */
[----:B------:R-:W4:Y:S02]  /*dad0*/  LDG.E R22, desc[UR6][R20.64] ;  /* 0x0000000614167981 */ /* 0x000f24000c1e1900 */
[----:B------:R-:W-:Y:S01]  /*dae0*/  IMAD R27, R28, UR9, R27 ;  /* 0x000000091c1b7c24 */ /* 0x000fe2000f8e021b */
[----:B-1----:R-:W-:Y:S01]  /*daf0*/  IADD3 R15, PT, PT, R19, R23, RZ ;  /* 0x00000017130f7210 */ /* 0x002fe20007ffe0ff */
[----:B------:R-:W-:Y:S01]  /*db00*/  IMAD R23, R31, UR8, RZ ;  /* 0x000000081f177c24 */ /* 0x000fe2000f8e02ff */
[----:B------:R-:W-:Y:S01]  /*db10*/  LEA R14, P0, R18, R47, 0x2 ;  /* 0x0000002f120e7211 */ /* 0x000fe200078010ff */
[----:B------:R0:W4:Y:S01]  /*db20*/  LDG.E R24, desc[UR6][R16.64] ;  /* 0x0000000610187981 */ /* 0x000122000c1e1900 */
[----:B------:R-:W-:Y:S01]  /*db30*/  IADD3 R11, PT, PT, R11, R27, RZ ;  /* 0x0000001b0b0b7210 */ /* 0x000fe20007ffe0ff */
[----:B------:R-:W-:Y:S01]  /*db40*/  IMAD R23, R30, UR9, R23 ;  /* 0x000000091e177c24 */ /* 0x000fe2000f8e0217 */
[----:B------:R-:W-:Y:S01]  /*db50*/  LEA.HI.X R15, R18, R49, R15, 0x2, P0 ;  /* 0x00000031120f7211 */ /* 0x000fe200000f140f */
[----:B------:R-:W-:Y:S01]  /*db60*/  IMAD.WIDE.U32 R30, R30, UR8, RZ ;  /* 0x000000081e1e7c25 */ /* 0x000fe2000f8e00ff */
[----:B------:R-:W-:-:S03]  /*db70*/  LEA R18, P0, R10, R47, 0x2 ;  /* 0x0000002f0a127211 */ /* 0x000fc600078010ff */
[----:B------:R-:W-:Y:S01]  /*db80*/  IMAD R27, R33, UR8, RZ ;  /* 0x00000008211b7c24 */ /* 0x000fe2000f8e02ff */
[----:B------:R-:W-:Y:S01]  /*db90*/  LEA.HI.X R19, R10, R49, R11, 0x2, P0 ;  /* 0x000000310a137211 */ /* 0x000fe200000f140b */
[C---:B------:R-:W-:Y:S01]  /*dba0*/  IMAD.WIDE.U32 R10, R32.reuse, UR8, RZ ;  /* 0x00000008200a7c25 */ /* 0x040fe2000f8e00ff */
[----:B0-----:R-:W-:Y:S01]  /*dbb0*/  IADD3 R17, PT, PT, R31, R23, RZ ;  /* 0x000000171f117210 */ /* 0x001fe20007ffe0ff */
[----:B------:R0:W4:Y:S02]  /*dbc0*/  LDG.E R26, desc[UR6][R14.64] ;  /* 0x000000060e1a7981 */ /* 0x000124000c1e1900 */
[----:B------:R-:W-:Y:S02]  /*dbd0*/  IMAD R27, R32, UR9, R27 ;  /* 0x00000009201b7c24 */ /* 0x000fe4000f8e021b */
[----:B------:R-:W-:Y:S01]  /*dbe0*/  IMAD R23, R35, UR8, RZ ;  /* 0x0000000823177c24 */ /* 0x000fe2000f8e02ff */
[-C--:B------:R-:W-:Y:S01]  /*dbf0*/  LEA R20, P0, R30, R47.reuse, 0x2 ;  /* 0x0000002f1e147211 */ /* 0x080fe200078010ff */
[----:B------:R1:W4:Y:S01]  /*dc00*/  LDG.E R28, desc[UR6][R18.64] ;  /* 0x00000006121c7981 */ /* 0x000322000c1e1900 */
[----:B------:R-:W-:Y:S01]  /*dc10*/  LEA R16, P1, R10, R47, 0x2 ;  /* 0x0000002f0a107211 */ /* 0x000fe200078210ff */
[C---:B------:R-:W-:Y:S01]  /*dc20*/  IMAD R23, R34.reuse, UR9, R23 ;  /* 0x0000000922177c24 */ /* 0x040fe2000f8e0217 */
[----:B------:R-:W-:Y:S01]  /*dc30*/  IADD3 R11, PT, PT, R11, R27, RZ ;  /* 0x0000001b0b0b7210 */ /* 0x000fe20007ffe0ff */
[----:B0-----:R-:W-:Y:S01]  /*dc40*/  IMAD.WIDE.U32 R14, R34, UR8, RZ ;  /* 0x00000008220e7c25 */ /* 0x001fe2000f8e00ff */
[----:B------:R-:W-:-:S02]  /*dc50*/  LEA.HI.X R21, R30, R49, R17, 0x2, P0 ;  /* 0x000000311e157211 */ /* 0x000fc400000f1411 */
[----:B------:R-:W-:Y:S01]  /*dc60*/  LEA.HI.X R17, R10, R49, R11, 0x2, P1 ;  /* 0x000000310a117211 */ /* 0x000fe200008f140b */
[----:B-1----:R-:W-:Y:S01]  /*dc70*/  IMAD R19, R37, UR8, RZ ;  /* 0x0000000825137c24 */ /* 0x002fe2000f8e02ff */
[----:B------:R-:W-:Y:S01]  /*dc80*/  LEA R18, P0, R14, R47, 0x2 ;  /* 0x0000002f0e127211 */ /* 0x000fe200078010ff */
[C---:B------:R-:W-:Y:S01]  /*dc90*/  IMAD.WIDE.U32 R10, R36.reuse, UR8, RZ ;  /* 0x00000008240a7c25 */ /* 0x040fe2000f8e00ff */
[----:B------:R-:W-:Y:S01]  /*dca0*/  IADD3 R15, PT, PT, R15, R23, RZ ;  /* 0x000000170f0f7210 */ /* 0x000fe20007ffe0ff */
[----:B------:R-:W4:Y:S02]  /*dcb0*/  LDG.E R20, desc[UR6][R20.64] ;  /* 0x0000000614147981 */ /* 0x000f24000c1e1900 */
[----:B------:R-:W-:Y:S01]  /*dcc0*/  IMAD R37, R36, UR9, R19 ;  /* 0x0000000924257c24 */ /* 0x000fe2000f8e0213 */
[----:B------:R-:W-:Y:S01]  /*dcd0*/  LEA.HI.X R19, R14, R49, R15, 0x2, P0 ;  /* 0x000000310e137211 */ /* 0x000fe200000f140f */
[----:B------:R-:W4:Y:S01]  /*dce0*/  LDG.E R17, desc[UR6][R16.64] ;  /* 0x0000000610117981 */ /* 0x000f22000c1e1900 */
[----:B------:R-:W-:-:S02]  /*dcf0*/  LEA R14, P0, R10, R47, 0x2 ;  /* 0x0000002f0a0e7211 */ /* 0x000fc400078010ff */
[----:B------:R-:W-:Y:S02]  /*dd00*/  IADD3 R11, PT, PT, R11, R37, RZ ;  /* 0x000000250b0b7210 */ /* 0x000fe40007ffe0ff */
[----:B------:R-:W4:Y:S02]  /*dd10*/  LDG.E R19, desc[UR6][R18.64] ;  /* 0x0000000612137981 */ /* 0x000f24000c1e1900 */
[----:B------:R-:W-:-:S06]  /*dd20*/  LEA.HI.X R15, R10, R49, R11, 0x2, P0 ;  /* 0x000000310a0f7211 */ /* 0x000fcc00000f140b */
        /* <DEDUP_REMOVED lines=25> */
.L_x_4123:
[----:B------:R-:W-:Y:S05]  /*dec0*/  BSYNC.RECONVERGENT B3 ;  /* 0x0000000000037941 */ /* 0x000fea0003800200 */
.L_x_4122:
        /* <DEDUP_REMOVED lines=29> */
[----:B------:R-:W-:Y:S01]  /*e0a0*/  IMAD R31, R21, UR10, RZ ;  /* 0x0000000a151f7c24 */ /* 0x000fe2000f8e02ff */
[----:B------:R-:W-:Y:S01]  /*e0b0*/  IADD3 R6, PT, PT, R29, R23, RZ ;  /* 0x000000171d067210 */ /* 0x000fe20007ffe0ff */
[----:B------:R-:W-:Y:S01]  /*e0c0*/  IMAD R29, R24, UR11, R25 ;  /* 0x0000000b181d7c24 */ /* 0x000fe2000f8e0219 */
[-C--:B------:R-:W-:Y:S01]  /*e0d0*/  LEA.HI.X R23, R26, R49.reuse, R19, 0x2, P1 ;  /* 0x000000311a177211 */ /* 0x080fe200008f1413 */
[----:B------:R-:W-:Y:S01]  /*e0e0*/  IMAD.WIDE.U32 R26, R24, UR10, RZ ;  /* 0x0000000a181a7c25 */ /* 0x000fe2000f8e00ff */
[----:B------:R-:W-:-:S03]  /*e0f0*/  LEA.HI.X R19, R28, R49, R6, 0x2, P2 ;  /* 0x000000311c137211 */ /* 0x000fc600010f1406 */
[----:B------:R-:W-:Y:S01]  /*e100*/  IMAD.WIDE.U32 R24, R20, UR10, RZ ;  /* 0x0000000a14187c25 */ /* 0x000fe2000f8e00ff */
[----:B------:R-:W-:Y:S01]  /*e110*/  LEA R28, P1, R26, R47, 0x2 ;  /* 0x0000002f1a1c7211 */ /* 0x000fe200078210ff */
[----:B------:R0:W2:Y:S01]  /*e120*/  LDG.E R6, desc[UR6][R22.64] ;  /* 0x0000000616067981 */ /* 0x0000a2000c1e1900 */
[----:B------:R-:W-:Y:S01]  /*e130*/  IADD3 R21, PT, PT, R27, R29, RZ ;  /* 0x0000001d1b157210 */ /* 0x000fe20007ffe0ff */
        /* <DEDUP_REMOVED lines=8> */
[----:B0-----:R-:W-:Y:S01]  /*e1c0*/  IMAD.WIDE.U32 R22, R16, UR10, RZ ;  /* 0x0000000a10167c25 */ /* 0x001fe2000f8e00ff */
[----:B------:R-:W-:Y:S01]  /*e1d0*/  LEA.HI.X R21, R24, R49, R21, 0x2, P1 ;  /* 0x0000003118157211 */ /* 0x000fe200008f1415 */
[----:B------:R-:W4:Y:S02]  /*e1e0*/  LDG.E R28, desc[UR6][R28.64] ;  /* 0x000000061c1c7981 */ /* 0x000f24000c1e1900 */
[----:B------:R-:W-:Y:S02]  /*e1f0*/  IMAD.WIDE.U32 R24, R14, UR10, RZ ;  /* 0x0000000a0e187c25 */ /* 0x000fe4000f8e00ff */
[----:B------:R0:W4:Y:S02]  /*e200*/  LDG.E R20, desc[UR6][R20.64] ;  /* 0x0000000614147981 */ /* 0x000124000c1e1900 */
[----:B------:R-:W-:Y:S01]  /*e210*/  IMAD R17, R16, UR11, R17 ;  /* 0x0000000b10117c24 */ /* 0x000fe2000f8e0211 */
[----:B------:R-:W-:Y:S01]  /*e220*/  LEA R16, P1, R24, R47, 0x2 ;  /* 0x0000002f18107211 */ /* 0x000fe200078210ff */
[----:B-1----:R-:W-:Y:S01]  /*e230*/  IMAD R19, R13, UR10, RZ ;  /* 0x0000000a0d137c24 */ /* 0x002fe2000f8e02ff */
[----:B------:R-:W-:-:S02]  /*e240*/  IADD3 R15, PT, PT, R25, R15, RZ ;  /* 0x0000000f190f7210 */ /* 0x000fc40007ffe0ff */
[----:B------:R-:W-:Y:S01]  /*e250*/  IADD3 R13, PT, PT, R23, R17, RZ ;  /* 0x00000011170d7210 */ /* 0x000fe20007ffe0ff */
[----:B------:R-:W-:Y:S01]  /*e260*/  IMAD R19, R12, UR11, R19 ;  /* 0x0000000b0c137c24 */ /* 0x000fe2000f8e0213 */
[----:B------:R-:W-:Y:S01]  /*e270*/  LEA.HI.X R17, R24, R49, R15, 0x2, P1 ;  /* 0x0000003118117211 */ /* 0x000fe200008f140f */
[----:B------:R-:W-:Y:S01]  /*e280*/  IMAD.WIDE.U32 R24, R12, UR10, RZ ;  /* 0x0000000a0c187c25 */ /* 0x000fe2000f8e00ff */
[----:B------:R-:W-:-:S03]  /*e290*/  LEA R14, P2, R22, R47, 0x2 ;  /* 0x0000002f160e7211 */ /* 0x000fc600078410ff */
[----:B0-----:R-:W-:Y:S01]  /*e2a0*/  IMAD R21, R11, UR10, RZ ;  /* 0x0000000a0b157c24 */ /* 0x001fe2000f8e02ff */
[----:B------:R-:W-:Y:S01]  /*e2b0*/  LEA.HI.X R15, R22, R49, R13, 0x2, P2 ;  /* 0x00000031160f7211 */ /* 0x000fe200010f140d */
[----:B------:R-:W-:Y:S01]  /*e2c0*/  IMAD.WIDE.U32 R12, R10, UR10, RZ ;  /* 0x0000000a0a0c7c25 */ /* 0x000fe2000f8e00ff */
[----:B------:R-:W-:Y:S01]  /*e2d0*/  LEA R22, P1, R24, R47, 0x2 ;  /* 0x0000002f18167211 */ /* 0x000fe200078210ff */
[----:B------:R-:W4:Y:S01]  /*e2e0*/  LDG.E R17, desc[UR6][R16.64] ;  /* 0x0000000610117981 */ /* 0x000f22000c1e1900 */
[----:B------:R-:W-:Y:S01]  /*e2f0*/  IADD3 R11, PT, PT, R25, R19, RZ ;  /* 0x00000013190b7210 */ /* 0x000fe20007ffe0ff */
[----:B------:R-:W-:Y:S02]  /*e300*/  IMAD R21, R10, UR11, R21 ;  /* 0x0000000b0a157c24 */ /* 0x000fe4000f8e0215 */
[----:B------:R-:W4:Y:S01]  /*e310*/  LDG.E R15, desc[UR6][R14.64] ;  /* 0x000000060e0f7981 */ /* 0x000f22000c1e1900 */
[----:B------:R-:W-:Y:S02]  /*e320*/  LEA.HI.X R23, R24, R49, R11, 0x2, P1 ;  /* 0x0000003118177211 */ /* 0x000fe400008f140b */
[----:B------:R-:W-:-:S02]  /*e330*/  LEA R10, P1, R12, R47, 0x2 ;  /* 0x0000002f0c0a7211 */ /* 0x000fc400078210ff */
[----:B------:R-:W-:Y:S02]  /*e340*/  IADD3 R11, PT, PT, R13, R21, RZ ;  /* 0x000000150d0b7210 */ /* 0x000fe40007ffe0ff */
[----:B------:R-:W4:Y:S02]  /*e350*/  LDG.E R23, desc[UR6][R22.64] ;  /* 0x0000000616177981 */ /* 0x000f24000c1e1900 */
[----:B------:R-:W-:-:S06]  /*e360*/  LEA.HI.X R11, R12, R49, R11, 0x2, P1 ;  /* 0x000000310c0b7211 */ /* 0x000fcc00008f140b */
[----:B------:R-:W4:Y:S01]  /*e370*/  LDG.E R11, desc[UR6][R10.64] ;  /* 0x000000060a0b7981 */ /* 0x000f22000c1e1900 */
        /* <DEDUP_REMOVED lines=9> */
[----:B------:R-:W-:-:S07]  /*e410*/  FFMA.FTZ R50, R7, R11, R20 ;  /* 0x0000000b07327223 */ /* 0x000fce0000010014 */
.L_x_4126:
[----:B------:R-:W-:Y:S05]  /*e420*/  BSYNC.RECONVERGENT B3 ;  /* 0x0000000000037941 */ /* 0x000fea0003800200 */
.L_x_4125:
        /* <DEDUP_REMOVED lines=33> */
[----:B------:R-:W-:Y:S02]  /*e640*/  IMAD R11, R10, UR11, R11 ;  /* 0x0000000b0a0b7c24 */ /* 0x000fe4000f8e020b */
[----:B------:R-:W3:Y:S01]  /*e650*/  LDG.E R13, desc[UR6][R12.64] ;  /* 0x000000060c0d7981 */ /* 0x000ee2000c1e1900 */
[----:B------:R-:W-:Y:S02]  /*e660*/  LEA.HI.X R19, R16, R49, R19, 0x2, P1 ;  /* 0x0000003110137211 */ /* 0x000fe400008f1413 */
[----:B------:R-:W-:Y:S02]  /*e670*/  LEA R10, P1, R20, R47, 0x2 ;  /* 0x0000002f140a7211 */ /* 0x000fe400078210ff */
[----:B------:R-:W-:-:S02]  /*e680*/  IADD3 R11, PT, PT, R21, R11, RZ ;  /* 0x0000000b150b7210 */ /* 0x000fc40007ffe0ff */
        /* <DEDUP_REMOVED lines=8> */
[----:B------:R-:W-:-:S07]  /*e710*/  FFMA.FTZ R50, R7, R11, R50 ;  /* 0x0000000b07327223 */ /* 0x000fce0000010032 */
.L_x_4128:
[----:B------:R-:W-:Y:S05]  /*e720*/  BSYNC.RECONVERGENT B3 ;  /* 0x0000000000037941 */ /* 0x000fea0003800200 */
.L_x_4127:
        /* <DEDUP_REMOVED lines=30> */
[----:B------:R-:W-:-:S06]  /*e910*/  @P0 LEA.HI.X R11, R18, R49, R4, 0x2, P1 ;  /* 0x00000031120b0211 */ /* 0x000fcc00008f1404 */
[----:B------:R-:W3:Y:S01]  /*e920*/  @P0 LDG.E R11, desc[UR6][R10.64] ;  /* 0x000000060a0b0981 */ /* 0x000ee2000c1e1900 */
[----:B--2---:R-:W-:-:S04]  /*e930*/  FFMA.FTZ R50, R7, R12, R50 ;  /* 0x0000000c07327223 */ /* 0x004fc80000010032 */
[----:B---3--:R-:W-:-:S07]  /*e940*/  @P0 FFMA.FTZ R50, R7, R11, R50 ;  /* 0x0000000b07320223 */ /* 0x008fce0000010032 */
.L_x_4121:
[----:B------:R-:W-:Y:S05]  /*e950*/  BSYNC.RECONVERGENT B2 ;  /* 0x0000000000027941 */ /* 0x000fea0003800200 */
.L_x_4120:
        /* <DEDUP_REMOVED lines=431> */
.L_x_4130:
        /* <DEDUP_REMOVED lines=40> */
[----:B--2---:R-:W-:-:S04]  /*106d0*/  IADD3 R47, P1, PT, R6, UR10, RZ ;  /* 0x0000000a062f7c10 */ /* 0x004fc8000ff3e0ff */
[----:B------:R-:W-:Y:S02]  /*106e0*/  IADD3.X R49, PT, PT, RZ, UR11, RZ, P1, !PT ;  /* 0x0000000bff317c10 */ /* 0x000fe40008ffe4ff */
[----:B------:R-:W-:Y:S02]  /*106f0*/  LOP3.LUT R46, R4, 0xf, RZ, 0xc0, !PT ;  /* 0x0000000f042e7812 */ /* 0x000fe400078ec0ff */
[----:B------:R-:W-:Y:S02]  /*10700*/  MOV R50, RZ ;  /* 0x000000ff00327202 */ /* 0x000fe40000000f00 */
[----:B-1----:R-:W-:-:S04]  /*10710*/  LEA R8, P2, R10, UR12, 0x3 ;  /* 0x0000000c0a087c11 */ /* 0x002fc8000f8418ff */
[----:B------:R-:W-:Y:S01]  /*10720*/  LEA.HI.X R9, R10, UR13, R11, 0x3, P2 ;  /* 0x0000000d0a097c11 */ /* 0x000fe200090f1c0b */
[----:B0-----:R-:W-:Y:S08]  /*10730*/  @!P0 BRA `(.L_x_4134) ;  /* 0x0000000800748947 */ /* 0x001ff00003800000 */
[----:B------:R-:W-:Y:S01]  /*10740*/  HFMA2 R50, -RZ, RZ, 0, 0 ;  /* 0x00000000ff327431 */ /* 0x000fe200000001ff */
[----:B------:R-:W-:Y:S01]  /*10750*/  BSSY.RECONVERGENT B4, `(.L_x_4134) ;  /* 0x000009b000047945 */ /* 0x000fe20003800200 */
[----:B------:R-:W-:Y:S02]  /*10760*/  LOP3.LUT R48, R48, 0x7fffffff, RZ, 0xc0, !PT ;  /* 0x7fffffff30307812 */ /* 0x000fe400078ec0ff */
[----:B------:R-:W-:-:S07]  /*10770*/  LOP3.LUT R6, R4, 0xfffffff0, RZ, 0xc0, !PT ;  /* 0xfffffff004067812 */ /* 0x000fce00078ec0ff */
.L_x_4135:
        /* <DEDUP_REMOVED lines=153> */
.L_x_4134:
[----:B------:R-:W-:Y:S05]  /*11110*/  BSYNC.RECONVERGENT B3 ;  /* 0x0000000000037941 */ /* 0x000fea0003800200 */
.L_x_4133:
        /* <DEDUP_REMOVED lines=85> */
.L_x_4137:
[----:B------:R-:W-:Y:S05]  /*11670*/  BSYNC.RECONVERGENT B3 ;  /* 0x0000000000037941 */ /* 0x000fea0003800200 */
.L_x_4136:
        /* <DEDUP_REMOVED lines=47> */
.L_x_4139:
[----:B------:R-:W-:Y:S05]  /*11970*/  BSYNC.RECONVERGENT B3 ;  /* 0x0000000000037941 */ /* 0x000fea0003800200 */
.L_x_4138:
        /* <DEDUP_REMOVED lines=34> */
.L_x_4132:
[----:B------:R-:W-:Y:S05]  /*11ba0*/  BSYNC.RECONVERGENT B2 ;  /* 0x0000000000027941 */ /* 0x000fea0003800200 */
.L_x_4131:
[----:B------:R-:W0:Y:S01]  /*11bb0*/  LDCU.64 UR10, c[0x0][0x710] ;  /* 0x0000e200ff0a77ac */ /* 0x000e220008000a00 */
[----:B------:R-:W-:Y:S02]  /*11bc0*/  IADD3 R3, PT, PT, R3, 0x80, RZ ;  /* 0x0000008003037810 */ /* 0x000fe40007ffe0ff */
[----:B0-----:R-:W-:-:S04]  /*11bd0*/  IADD3 R4, P0, PT, R5, UR10, RZ ;  /* 0x0000000a05047c10 */ /* 0x001fc8000ff1e0ff */
[----:B------:R-:W-:-:S05]  /*11be0*/  IADD3.X R5, PT, PT, RZ, UR11, RZ, P0, !PT ;  /* 0x0000000bff057c10 */ /* 0x000fca00087fe4ff */
[----:B------:R0:W-:Y:S04]  /*11bf0*/  STG.E desc[UR6][R4.64], R50 ;  /* 0x0000003204007986 */ /* 0x0001e8000c101906 */
.L_x_4118:
        /* <DEDUP_REMOVED lines=426> */
.L_x_4141:
        /* <DEDUP_REMOVED lines=51> */
.L_x_4146:
        /* <DEDUP_REMOVED lines=153> */
.L_x_4145:
[----:B------:R-:W-:Y:S05]  /*14360*/  BSYNC.RECONVERGENT B3 ;  /* 0x0000000000037941 */ /* 0x000fea0003800200 */
.L_x_4144:
        /* <DEDUP_REMOVED lines=85> */
.L_x_4148:
[----:B------:R-:W-:Y:S05]  /*148c0*/  BSYNC.RECONVERGENT B3 ;  /* 0x0000000000037941 */ /* 0x000fea0003800200 */
.L_x_4147:
        /* <DEDUP_REMOVED lines=47> */
.L_x_4150:
[----:B------:R-:W-:Y:S05]  /*14bc0*/  BSYNC.RECONVERGENT B3 ;  /* 0x0000000000037941 */ /* 0x000fea0003800200 */
.L_x_4149:
        /* <DEDUP_REMOVED lines=34> */
.L_x_4143:
[----:B------:R-:W-:Y:S05]  /*14df0*/  BSYNC.RECONVERGENT B2 ;  /* 0x0000000000027941 */ /* 0x000fea0003800200 */
.L_x_4142:
[----:B------:R-:W0:Y:S01]  /*14e00*/  LDCU.64 UR10, c[0x0][0x710] ;  /* 0x0000e200ff0a77ac */ /* 0x000e220008000a00 */
[----:B------:R-:W-:Y:S02]  /*14e10*/  IADD3 R3, PT, PT, R3, 0x80, RZ ;  /* 0x0000008003037810 */ /* 0x000fe40007ffe0ff */
[----:B0-----:R-:W-:-:S04]  /*14e20*/  IADD3 R4, P0, PT, R5, UR10, RZ ;  /* 0x0000000a05047c10 */ /* 0x001fc8000ff1e0ff */
[----:B------:R-:W-:-:S05]  /*14e30*/  IADD3.X R5, PT, PT, RZ, UR11, RZ, P0, !PT ;  /* 0x0000000bff057c10 */ /* 0x000fca00087fe4ff */
[----:B------:R1:W-:Y:S04]  /*14e40*/  STG.E desc[UR6][R4.64], R50 ;  /* 0x0000003204007986 */ /* 0x0003e8000c101906 */
.L_x_4129:
        /* <DEDUP_REMOVED lines=426> */
.L_x_4152:
        /* <DEDUP_REMOVED lines=51> */
.L_x_4157:
        /* <DEDUP_REMOVED lines=153> */
.L_x_4156:
[----:B------:R-:W-:Y:S05]  /*175b0*/  BSYNC.RECONVERGENT B3 ;  /* 0x0000000000037941 */ /* 0x000fea0003800200 */
.L_x_4155:
        /* <DEDUP_REMOVED lines=85> */
.L_x_4159:
[----:B------:R-:W-:Y:S05]  /*17b10*/  BSYNC.RECONVERGENT B3 ;  /* 0x0000000000037941 */ /* 0x000fea0003800200 */
.L_x_4158:
        /* <DEDUP_REMOVED lines=47> */
.L_x_4161:
[----:B------:R-:W-:Y:S05]  /*17e10*/  BSYNC.RECONVERGENT B3 ;  /* 0x0000000000037941 */ /* 0x000fea0003800200 */
.L_x_4160:
        /* <DEDUP_REMOVED lines=34> */
.L_x_4154:
[----:B------:R-:W-:Y:S05]  /*18040*/  BSYNC.RECONVERGENT B2 ;  /* 0x0000000000027941 */ /* 0x000fea0003800200 */
.L_x_4153:
[----:B------:R-:W0:Y:S01]  /*18050*/  LDCU.64 UR10, c[0x0][0x710] ;  /* 0x0000e200ff0a77ac */ /* 0x000e220008000a00 */
[----:B------:R-:W-:Y:S02]  /*18060*/  IADD3 R3, PT, PT, R3, 0x80, RZ ;  /* 0x0000008003037810 */ /* 0x000fe40007ffe0ff */
[----:B0-----:R-:W-:-:S04]  /*18070*/  IADD3 R4, P0, PT, R5, UR10, RZ ;  /* 0x0000000a05047c10 */ /* 0x001fc8000ff1e0ff */
[----:B------:R-:W-:-:S05]  /*18080*/  IADD3.X R5, PT, PT, RZ, UR11, RZ, P0, !PT ;  /* 0x0000000bff057c10 */ /* 0x000fca00087fe4ff */
[----:B------:R1:W-:Y:S04]  /*18090*/  STG.E desc[UR6][R4.64], R50 ;  /* 0x0000003204007986 */ /* 0x0003e8000c101906 */
.L_x_4140:
        /* <DEDUP_REMOVED lines=426> */
.L_x_4163:
        /* <DEDUP_REMOVED lines=51> */
.L_x_4168:
        /* <DEDUP_REMOVED lines=153> */
.L_x_4167:
[----:B------:R-:W-:Y:S05]  /*1a800*/  BSYNC.RECONVERGENT B3 ;  /* 0x0000000000037941 */ /* 0x000fea0003800200 */
.L_x_4166:
        /* <DEDUP_REMOVED lines=85> */
.L_x_4170:
[----:B------:R-:W-:Y:S05]  /*1ad60*/  BSYNC.RECONVERGENT B3 ;  /* 0x0000000000037941 */ /* 0x000fea0003800200 */
.L_x_4169:
        /* <DEDUP_REMOVED lines=47> */
.L_x_4172:
[----:B------:R-:W-:Y:S05]  /*1b060*/  BSYNC.RECONVERGENT B3 ;  /* 0x0000000000037941 */ /* 0x000fea0003800200 */
.L_x_4171:
        /* <DEDUP_REMOVED lines=34> */
.L_x_4165:
[----:B------:R-:W-:Y:S05]  /*1b290*/  BSYNC.RECONVERGENT B2 ;  /* 0x0000000000027941 */ /* 0x000fea0003800200 */
.L_x_4164:
[----:B------:R-:W0:Y:S01]  /*1b2a0*/  LDCU.64 UR10, c[0x0][0x710] ;  /* 0x0000e200ff0a77ac */ /* 0x000e220008000a00 */
[----:B------:R-:W-:Y:S02]  /*1b2b0*/  IADD3 R3, PT, PT, R3, 0x80, RZ ;  /* 0x0000008003037810 */ /* 0x000fe40007ffe0ff */
[----:B0-----:R-:W-:-:S04]  /*1b2c0*/  IADD3 R4, P0, PT, R5, UR10, RZ ;  /* 0x0000000a05047c10 */ /* 0x001fc8000ff1e0ff */
[----:B------:R-:W-:-:S05]  /*1b2d0*/  IADD3.X R5, PT, PT, RZ, UR11, RZ, P0, !PT ;  /* 0x0000000bff057c10 */ /* 0x000fca00087fe4ff */
[----:B------:R2:W-:Y:S04]  /*1b2e0*/  STG.E desc[UR6][R4.64], R50 ;  /* 0x0000003204007986 */ /* 0x0005e8000c101906 */
.L_x_4151:
        /* <DEDUP_REMOVED lines=427> */
.L_x_4174:
        /* <DEDUP_REMOVED lines=51> */
.L_x_4179:
        /* <DEDUP_REMOVED lines=153> */
.L_x_4178:
[----:B------:R-:W-:Y:S05]  /*1da60*/  BSYNC.RECONVERGENT B3 ;  /* 0x0000000000037941 */ /* 0x000fea0003800200 */
.L_x_4177:
        /* <DEDUP_REMOVED lines=85> */
.L_x_4181:
[----:B------:R-:W-:Y:S05]  /*1dfc0*/  BSYNC.RECONVERGENT B3 ;  /* 0x0000000000037941 */ /* 0x000fea0003800200 */
.L_x_4180:
        /* <DEDUP_REMOVED lines=47> */
.L_x_4183:
[----:B------:R-:W-:Y:S05]  /*1e2c0*/  BSYNC.RECONVERGENT B3 ;  /* 0x0000000000037941 */ /* 0x000fea0003800200 */
.L_x_4182:
        /* <DEDUP_REMOVED lines=34> */
.L_x_4176:
[----:B------:R-:W-:Y:S05]  /*1e4f0*/  BSYNC.RECONVERGENT B2 ;  /* 0x0000000000027941 */ /* 0x000fea0003800200 */
.L_x_4175:
[----:B------:R-:W0:Y:S01]  /*1e500*/  LDCU.64 UR10, c[0x0][0x710] ;  /* 0x0000e200ff0a77ac */ /* 0x000e220008000a00 */
[----:B------:R-:W-:Y:S02]  /*1e510*/  IADD3 R3, PT, PT, R3, 0x80, RZ ;  /* 0x0000008003037810 */ /* 0x000fe40007ffe0ff */
[----:B0-----:R-:W-:-:S04]  /*1e520*/  IADD3 R4, P0, PT, R5, UR10, RZ ;  /* 0x0000000a05047c10 */ /* 0x001fc8000ff1e0ff */
[----:B------:R-:W-:-:S05]  /*1e530*/  IADD3.X R5, PT, PT, RZ, UR11, RZ, P0, !PT ;  /* 0x0000000bff057c10 */ /* 0x000fca00087fe4ff */
[----:B------:R2:W-:Y:S04]  /*1e540*/  STG.E desc[UR6][R4.64], R50 ;  /* 0x0000003204007986 */ /* 0x0005e8000c101906 */
.L_x_4162:
[----:B------:R-:W-:-:S13]  /*1e550*/  ISETP.GE.AND P0, PT, R3, UR4, PT ;  /* 0x0000000403007c0c */ /* 0x000fda000bf06270 */
[----:B------:R-:W-:Y:S05]  /*1e560*/  @P0 BREAK.RELIABLE B0 ;  /* 0x0000000000000942 */ /* 0x000fea0003800100 */
[----:B------:R-:W-:Y:S05]  /*1e570*/  @P0 BRA `(.L_x_4173) ;  /* 0x0000003000900947 */ /* 0x000fea0003800000 */
[----:B------:R-:W-:Y:S05]  /*1e580*/  BSYNC.RELIABLE B0 ;  /* 0x0000000000007941 */ /* 0x000fea0003800100 */
.L_x_4117:
        /* <DEDUP_REMOVED lines=424> */
.L_x_4184:
        /* <DEDUP_REMOVED lines=51> */
.L_x_4189:
        /* <DEDUP_REMOVED lines=153> */
.L_x_4188:
[----:B------:R-:W-:Y:S05]  /*20cd0*/  BSYNC.RECONVERGENT B3 ;  /* 0x0000000000037941 */ /* 0x000fea0003800200 */
.L_x_4187:
        /* <DEDUP_REMOVED lines=85> */
.L_x_4191:
[----:B------:R-:W-:Y:S05]  /*21230*/  BSYNC.RECONVERGENT B3 ;  /* 0x0000000000037941 */ /* 0x000fea0003800200 */
.L_x_4190:
        /* <DEDUP_REMOVED lines=47> */
.L_x_4193:
[----:B------:R-:W-:Y:S05]  /*21530*/  BSYNC.RECONVERGENT B3 ;  /* 0x0000000000037941 */ /* 0x000fea0003800200 */
.L_x_4192:
        /* <DEDUP_REMOVED lines=34> */
.L_x_4186:
[----:B------:R-:W-:Y:S05]  /*21760*/  BSYNC.RECONVERGENT B2 ;  /* 0x0000000000027941 */ /* 0x000fea0003800200 */
.L_x_4185:
[----:B------:R-:W0:Y:S01]  /*21770*/  LDCU.64 UR10, c[0x0][0x710] ;  /* 0x0000e200ff0a77ac */ /* 0x000e220008000a00 */
[----:B------:R-:W-:Y:S02]  /*21780*/  IADD3 R3, PT, PT, R3, 0x80, RZ ;  /* 0x0000008003037810 */ /* 0x000fe40007ffe0ff */
[----:B0-----:R-:W-:-:S04]  /*21790*/  IADD3 R4, P0, PT, R5, UR10, RZ ;  /* 0x0000000a05047c10 */ /* 0x001fc8000ff1e0ff */
[----:B------:R-:W-:-:S05]  /*217a0*/  IADD3.X R5, PT, PT, RZ, UR11, RZ, P0, !PT ;  /* 0x0000000bff057c10 */ /* 0x000fca00087fe4ff */
[----:B------:R3:W-:Y:S04]  /*217b0*/  STG.E desc[UR6][R4.64], R50 ;  /* 0x0000003204007986 */ /* 0x0007e8000c101906 */
.L_x_4173:
[----:B------:R-:W-:Y:S05]  /*217c0*/  BSYNC.RECONVERGENT B1 ;  /* 0x0000000000017941 */ /* 0x000fea0003800200 */
.L_x_4116:
        /* <DEDUP_REMOVED lines=423> */
[C---:B------:R-:W-:Y:S02]  /*23240*/  @P0 IMAD R5, R12.reuse, R18, R5 ;  /* 0x000000120c050224 */ /* 0x040fe400078e0205 */
[C---:B------:R-:W-:Y:S02]  /*23250*/  @P0 IMAD R4, R12.reuse, R19, R4 ;  /* 0x000000130c040224 */ /* 0x040fe400078e0204 */
[C---:B----4-:R-:W-:Y:S02]  /*23260*/  @P0 IMAD R3, R12.reuse, R20, R3 ;  /* 0x000000140c030224 */ /* 0x050fe400078e0203 */
[----:B------:R-:W-:-:S07]  /*23270*/  @P0 IMAD R0, R12, R21, R0 ;  /* 0x000000150c000224 */ /* 0x000fce00078e0200 */
.L_x_4194:
        /* <DEDUP_REMOVED lines=20> */
[----:B------:R-:W-:Y:S02]  /*233c0*/  SEL R5, R12, 0x1, P0 ;  /* 0x000000010c057807 */ /* 0x000fe40000000000 */
[----:B-----5:R-:W-:Y:S01]  /*233d0*/  SEL R7, R13, RZ, P0 ;  /* 0x000000ff0d077207 */ /* 0x020fe20000000000 */
        /* <DEDUP_REMOVED lines=18> */
[----:B------:R0:W5:Y:S01]  /*23500*/  LDG.E R5, desc[UR6][R4.64] ;  /* 0x0000000604057981 */ /* 0x000162000c1e1900 */
[----:B------:R-:W-:Y:S01]  /*23510*/  ISETP.GE.U32.AND P0, PT, R0, 0x10, PT ;  /* 0x000000100000780c */ /* 0x000fe20003f06070 */
[----:B------:R-:W-:Y:S01]  /*23520*/  BSSY.RECONVERGENT B2, `(.L_x_4197) ;  /* 0x00000a6000027945 */ /* 0x000fe20003800200 */
[----:B------:R-:W-:Y:S01]  /*23530*/  HFMA2 R48, -RZ, RZ, 0, 0 ;  /* 0x00000000ff307431 */ /* 0x000fe200000001ff */
[----:B------:R-:W-:Y:S02]  /*23540*/  MOV R10, R12 ;  /* 0x0000000c000a7202 */ /* 0x000fe40000000f00 */
[----:B------:R-:W-:Y:S02]  /*23550*/  ISETP.GE.U32.AND.EX P0, PT, R14, RZ, PT, P0 ;  /* 0x000000ff0e00720c */ /* 0x000fe40003f06100 */
[----:B------:R-:W-:Y:S02]  /*23560*/  MOV R11, R13 ;  /* 0x0000000d000b7202 */ /* 0x000fe40000000f00 */
[----:B------:R-:W-:-:S09]  /*23570*/  LOP3.LUT R6, R0, 0xf, RZ, 0xc0, !PT ;  /* 0x0000000f00067812 */ /* 0x000fd200078ec0ff */
[----:B0-----:R-:W-:Y:S05]  /*23580*/  @!P0 BRA `(.L_x_4198) ;  /* 0x00000008007c8947 */ /* 0x001fea0003800000 */
[----:B------:R-:W-:Y:S01]  /*23590*/  BSSY.RECONVERGENT B3, `(.L_x_4198) ;  /* 0x000009e000037945 */ /* 0x000fe20003800200 */
[----:B------:R-:W-:Y:S02]  /*235a0*/  MOV R13, R11 ;  /* 0x0000000b000d7202 */ /* 0x000fe40000000f00 */
[----:B------:R-:W-:Y:S02]  /*235b0*/  LOP3.LUT R7, R14, 0x7fffffff, RZ, 0xc0, !PT ;  /* 0x7fffffff0e077812 */ /* 0x000fe400078ec0ff */
[----:B------:R-:W-:Y:S02]  /*235c0*/  LOP3.LUT R4, R0, 0xfffffff0, RZ, 0xc0, !PT ;  /* 0xfffffff000047812 */ /* 0x000fe400078ec0ff */
[----:B------:R-:W-:-:S07]  /*235d0*/  MOV R48, RZ ;  /* 0x000000ff00307202 */ /* 0x000fce0000000f00 */
.L_x_4199:
        /* <DEDUP_REMOVED lines=26> */
[----:B------:R-:W-:Y:S01]  /*23780*/  IMAD R37, R45, UR4, RZ ;  /* 0x000000042d257c24 */ /* 0x000fe2000f8e02ff */
        /* <DEDUP_REMOVED lines=9> */
[----:B------:R0:W2:Y:S01]  /*23820*/  LDG.E R28, desc[UR6][R28.64] ;  /* 0x000000061c1c7981 */ /* 0x0000a2000c1e1900 */
[----:B------:R-:W-:Y:S01]  /*23830*/  IADD3 R41, PT, PT, R41, R47, RZ ;  /* 0x0000002f29297210 */ /* 0x000fe20007ffe0ff */
[----:B------:R-:W-:Y:S02]  /*23840*/  IMAD R21, R21, UR4, RZ ;  /* 0x0000000415157c24 */ /* 0x000fe4000f8e02ff */
[----:B------:R-:W-:Y:S01]  /*23850*/  IMAD R35, R35, UR4, RZ ;  /* 0x0000000423237c24 */ /* 0x000fe2000f8e02ff */
[----:B------:R-:W-:Y:S01]  /*23860*/  LEA.HI.X R47, R40, R3, R41, 0x2, P0 ;  /* 0x00000003282f7211 */ /* 0x000fe200000f1429 */
[----:B------:R-:W-:Y:S01]  /*23870*/  IMAD R33, R33, UR4, RZ ;  /* 0x0000000421217c24 */ /* 0x000fe2000f8e02ff */
[----:B------:R-:W-:Y:S01]  /*23880*/  IADD3 R41, PT, PT, R45, R43, RZ ;  /* 0x0000002b2d297210 */ /* 0x000fe20007ffe0ff */
[----:B------:R-:W-:Y:S01]  /*23890*/  IMAD R45, R20, UR5, R21 ;  /* 0x00000005142d7c24 */ /* 0x000fe2000f8e0215 */
[-C--:B------:R-:W-:Y:S01]  /*238a0*/  LEA R40, P0, R44, R2.reuse, 0x2 ;  /* 0x000000022c287211 */ /* 0x080fe200078010ff */
[----:B------:R-:W-:Y:S01]  /*238b0*/  IMAD.WIDE.U32 R20, R20, UR4, RZ ;  /* 0x0000000414147c25 */ /* 0x000fe2000f8e00ff */
[----:B------:R1:W3:Y:S03]  /*238c0*/  LDG.E R36, desc[UR6][R36.64] ;  /* 0x0000000624247981 */ /* 0x0002e6000c1e1900 */
[----:B------:R-:W-:Y:S01]  /*238d0*/  IMAD.WIDE.U32 R42, R34, UR4, RZ ;  /* 0x00000004222a7c25 */ /* 0x000fe2000f8e00ff */
[----:B------:R-:W-:Y:S01]  /*238e0*/  LEA.HI.X R41, R44, R3, R41, 0x2, P0 ;  /* 0x000000032c297211 */ /* 0x000fe200000f1429 */
[----:B------:R-:W4:Y:S02]  /*238f0*/  LDG.E R46, desc[UR6][R46.64] ;  /* 0x000000062e2e7981 */ /* 0x000f24000c1e1900 */
[----:B------:R-:W-:Y:S01]  /*23900*/  IMAD R35, R34, UR5, R35 ;  /* 0x0000000522237c24 */ /* 0x000fe2000f8e0223 */
[----:B------:R-:W-:Y:S01]  /*23910*/  LEA R44, P0, R20, R2, 0x2 ;  /* 0x00000002142c7211 */ /* 0x000fe200078010ff */
[----:B------:R1:W4:Y:S01]  /*23920*/  LDG.E R50, desc[UR6][R40.64] ;  /* 0x0000000628327981 */ /* 0x000322000c1e1900 */
[----:B------:R-:W-:-:S02]  /*23930*/  IADD3 R21, PT, PT, R21, R45, RZ ;  /* 0x0000002d15157210 */ /* 0x000fc40007ffe0ff */
[----:B------:R-:W-:Y:S02]  /*23940*/  LEA R34, P1, R42, R2, 0x2 ;  /* 0x000000022a227211 */ /* 0x000fe400078210ff */
[----:B0-----:R-:W-:Y:S01]  /*23950*/  IADD3 R29, PT, PT, R43, R35, RZ ;  /* 0x000000232b1d7210 */ /* 0x001fe20007ffe0ff */
[----:B-1----:R-:W-:Y:S01]  /*23960*/  IMAD R37, R32, UR5, R33 ;  /* 0x0000000520257c24 */ /* 0x002fe2000f8e0221 */
[-C--:B------:R-:W-:Y:S01]  /*23970*/  LEA.HI.X R45, R20, R3.reuse, R21, 0x2, P0 ;  /* 0x00000003142d7211 */ /* 0x080fe200000f1415 */
[----:B------:R-:W-:Y:S01]  /*23980*/  IMAD.WIDE.U32 R20, R32, UR4, RZ ;  /* 0x0000000420147c25 */ /* 0x000fe2000f8e00ff */
[----:B------:R-:W-:-:S03]  /*23990*/  LEA.HI.X R35, R42, R3, R29, 0x2, P1 ;  /* 0x000000032a237211 */ /* 0x000fc600008f141d */
[----:B------:R-:W-:Y:S01]  /*239a0*/  IMAD R29, R31, UR4, RZ ;  /* 0x000000041f1d7c24 */ /* 0x000fe2000f8e02ff */
[-C--:B------:R-:W-:Y:S01]  /*239b0*/  LEA R40, P0, R20, R2.reuse, 0x2 ;  /* 0x0000000214287211 */ /* 0x080fe200078010ff */
[C---:B------:R-:W-:Y:S01]  /*239c0*/  IMAD.WIDE.U32 R32, R30.reuse, UR4, RZ ;  /* 0x000000041e207c25 */ /* 0x040fe2000f8e00ff */
[----:B------:R-:W-:Y:S01]  /*239d0*/  IADD3 R21, PT, PT, R21, R37, RZ ;  /* 0x0000002515157210 */ /* 0x000fe20007ffe0ff */
[----:B------:R-:W4:Y:S02]  /*239e0*/  LDG.E R44, desc[UR6][R44.64] ;  /* 0x000000062c2c7981 */ /* 0x000f24000c1e1900 */
        /* <DEDUP_REMOVED lines=8> */
[----:B------:R-:W4:Y:S02]  /*23a70*/  LDG.E R34, desc[UR6][R34.64] ;  /* 0x0000000622227981 */ /* 0x000f24000c1e1900 */
[----:B------:R-:W-:Y:S01]  /*23a80*/  LEA.HI.X R21, R32, R3, R21, 0x2, P0 ;  /* 0x0000000320157211 */ /* 0x000fe200000f1415 */
[C---:B------:R-:W-:Y:S01]  /*23a90*/  IMAD.WIDE.U32 R30, R26.reuse, UR4, RZ ;  /* 0x000000041a1e7c25 */ /* 0x040fe2000f8e00ff */
[----:B------:R-:W-:Y:S01]  /*23aa0*/  IADD3 R15, PT, PT, R15, R29, RZ ;  /* 0x0000001d0f0f7210 */ /* 0x000fe20007ffe0ff */
[----:B------:R-:W4:Y:S02]  /*23ab0*/  LDG.E R40, desc[UR6][R40.64] ;  /* 0x0000000628287981 */ /* 0x000f24000c1e1900 */
[----:B------:R-:W-:Y:S01]  /*23ac0*/  IMAD R27, R26, UR5, R27 ;  /* 0x000000051a1b7c24 */ /* 0x000fe2000f8e021b */
[-C--:B------:R-:W-:Y:S01]  /*23ad0*/  LEA R26, P0, R14, R2.reuse, 0x2 ;  /* 0x000000020e1a7211 */ /* 0x080fe200078010ff */
[----:B------:R-:W-:Y:S01]  /*23ae0*/  IMAD R29, R25, UR4, RZ ;  /* 0x00000004191d7c24 */ /* 0x000fe2000f8e02ff */
[----:B------:R0:W4:Y:S02]  /*23af0*/  LDG.E R42, desc[UR6][R20.64] ;  /* 0x00000006142a7981 */ /* 0x000124000c1e1900 */
        /* <DEDUP_REMOVED lines=9> */
[----:B------:R-:W4:Y:S02]  /*23b90*/  LDG.E R26, desc[UR6][R26.64] ;  /* 0x000000061a1a7981 */ /* 0x000f24000c1e1900 */
[----:B------:R-:W-:Y:S01]  /*23ba0*/  IMAD R23, R22, UR5, R23 ;  /* 0x0000000516177c24 */ /* 0x000fe2000f8e0217 */
[-C--:B------:R-:W-:Y:S01]  /*23bb0*/  LEA.HI.X R33, R30, R3.reuse, R25, 0x2, P1 ;  /* 0x000000031e217211 */ /* 0x080fe200008f1419 */
[----:B------:R-:W-:Y:S01]  /*23bc0*/  IMAD R11, R11, UR4, RZ ;  /* 0x000000040b0b7c24 */ /* 0x000fe2000f8e02ff */
[----:B------:R-:W-:Y:S01]  /*23bd0*/  LEA.HI.X R25, R14, R3, R15, 0x2, P0 ;  /* 0x000000030e197211 */ /* 0x000fe200000f140f */
[----:B------:R-:W-:Y:S01]  /*23be0*/  IMAD R19, R19, UR4, RZ ;  /* 0x0000000413137c24 */ /* 0x000fe2000f8e02ff */
[----:B------:R-:W-:Y:S01]  /*23bf0*/  LEA R14, P0, R20, R2, 0x2 ;  /* 0x00000002140e7211 */ /* 0x000fe200078010ff */
[----:B------:R-:W4:Y:S01]  /*23c00*/  LDG.E R32, desc[UR6][R32.64] ;  /* 0x0000000620207981 */ /* 0x000f22000c1e1900 */
[----:B------:R-:W-:Y:S01]  /*23c10*/  IADD3 R15, PT, PT, R21, R23, RZ ;  /* 0x00000017150f7210 */ /* 0x000fe20007ffe0ff */
[----:B------:R-:W-:-:S02]  /*23c20*/  IMAD R23, R10, UR5, R11 ;  /* 0x000000050a177c24 */ /* 0x000fc4000f8e020b */
[----:B------:R-:W-:Y:S01]  /*23c30*/  IMAD.WIDE.U32 R10, R10, UR4, RZ ;  /* 0x000000040a0a7c25 */ /* 0x000fe2000f8e00ff */
[----:B------:R-:W-:Y:S01]  /*23c40*/  LEA.HI.X R15, R20, R3, R15, 0x2, P0 ;  /* 0x00000003140f7211 */ /* 0x000fe200000f140f */
[----:B------:R-:W4:Y:S02]  /*23c50*/  LDG.E R24, desc[UR6][R24.64] ;  /* 0x0000000618187981 */ /* 0x000f24000c1e1900 */
[C---:B------:R-:W-:Y:S01]  /*23c60*/  IMAD.WIDE.U32 R20, R18.reuse, UR4, RZ ;  /* 0x0000000412147c25 */ /* 0x040fe2000f8e00ff */
[----:B------:R-:W-:Y:S01]  /*23c70*/  IADD3 R11, PT, PT, R11, R23, RZ ;  /* 0x000000170b0b7210 */ /* 0x000fe20007ffe0ff */
[----:B------:R0:W4:Y:S02]  /*23c80*/  LDG.E R30, desc[UR6][R14.64] ;  /* 0x000000060e1e7981 */ /* 0x000124000c1e1900 */
[----:B------:R-:W-:Y:S01]  /*23c90*/  IMAD R19, R18, UR5, R19 ;  /* 0x0000000512137c24 */ /* 0x000fe2000f8e0213 */
[-C--:B------:R-:W-:Y:S01]  /*23ca0*/  LEA R18, P0, R10, R2.reuse, 0x2 ;  /* 0x000000020a127211 */ /* 0x080fe200078010ff */
[----:B------:R-:W-:Y:S01]  /*23cb0*/  IMAD R23, R39, UR4, RZ ;  /* 0x0000000427177c24 */ /* 0x000fe2000f8e02ff */
[----:B------:R-:W-:-:S02]  /*23cc0*/  LEA R22, P1, R20, R2, 0x2 ;  /* 0x0000000214167211 */ /* 0x000fc400078210ff */
[----:B------:R-:W-:Y:S01]  /*23cd0*/  IADD3 R21, PT, PT, R21, R19, RZ ;  /* 0x0000001315157210 */ /* 0x000fe20007ffe0ff */
[----:B------:R-:W-:Y:S01]  /*23ce0*/  IMAD R39, R38, UR5, R23 ;  /* 0x0000000526277c24 */ /* 0x000fe2000f8e0217 */
[-C--:B------:R-:W-:Y:S01]  /*23cf0*/  LEA.HI.X R19, R10, R3.reuse, R11, 0x2, P0 ;  /* 0x000000030a137211 */ /* 0x080fe200000f140b */
[----:B------:R-:W-:Y:S01]  /*23d00*/  IMAD.WIDE.U32 R10, R38, UR4, RZ ;  /* 0x00000004260a7c25 */ /* 0x000fe2000f8e00ff */
[----:B------:R-:W-:-:S03]  /*23d10*/  LEA.HI.X R23, R20, R3, R21, 0x2, P1 ;  /* 0x0000000314177211 */ /* 0x000fc600008f1415 */
[----:B------:R-:W-:Y:S01]  /*23d20*/  IMAD R17, R17, UR4, RZ ;  /* 0x0000000411117c24 */ /* 0x000fe2000f8e02ff */
[-C--:B------:R-:W-:Y:S01]  /*23d30*/  LEA R20, P0, R10, R2.reuse, 0x2 ;  /* 0x000000020a147211 */ /* 0x080fe200078010ff */
[C---:B0-----:R-:W-:Y:S01]  /*23d40*/  IMAD.WIDE.U32 R14, R16.reuse, UR4, RZ ;  /* 0x00000004100e7c25 */ /* 0x041fe2000f8e00ff */
[----:B------:R-:W-:Y:S01]  /*23d50*/  IADD3 R11, PT, PT, R11, R39, RZ ;  /* 0x000000270b0b7210 */ /* 0x000fe20007ffe0ff */
[----:B------:R-:W4:Y:S02]  /*23d60*/  LDG.E R19, desc[UR6][R18.64] ;  /* 0x0000000612137981 */ /* 0x000f24000c1e1900 */
[----:B------:R-:W-:Y:S01]  /*23d70*/  IMAD R17, R16, UR5, R17 ;  /* 0x0000000510117c24 */ /* 0x000fe2000f8e0211 */
[----:B------:R-:W-:Y:S01]  /*23d80*/  LEA.HI.X R21, R10, R3, R11, 0x2, P0 ;  /* 0x000000030a157211 */ /* 0x000fe200000f140b */
[----:B------:R-:W4:Y:S01]  /*23d90*/  LDG.E R23, desc[UR6][R22.64] ;  /* 0x0000000616177981 */ /* 0x000f22000c1e1900 */
[----:B------:R-:W-:Y:S02]  /*23da0*/  LEA R10, P0, R14, R2, 0x2 ;  /* 0x000000020e0a7211 */ /* 0x000fe400078010ff */
[----:B------:R-:W-:-:S02]  /*23db0*/  IADD3 R11, PT, PT, R15, R17, RZ ;  /* 0x000000110f0b7210 */ /* 0x000fc40007ffe0ff */
[----:B------:R-:W4:Y:S02]  /*23dc0*/  LDG.E R21, desc[UR6][R20.64] ;  /* 0x0000000614157981 */ /* 0x000f24000c1e1900 */
[----:B------:R-:W-:-:S06]  /*23dd0*/  LEA.HI.X R11, R14, R3, R11, 0x2, P0 ;  /* 0x000000030e0b7211 */ /* 0x000fcc00000f140b */
[----:B------:R0:W4:Y:S01]  /*23de0*/  LDG.E R11, desc[UR6][R10.64] ;  /* 0x000000060a0b7981 */ /* 0x000122000c1e1900 */
[----:B------:R-:W-:-:S04]  /*23df0*/  IADD3 R4, P0, PT, R4, -0x10, RZ ;  /* 0xfffffff004047810 */ /* 0x000fc80007f1e0ff */
[----:B------:R-:W-:Y:S02]  /*23e00*/  IADD3.X R7, PT, PT, R7, -0x1, RZ, P0, !PT ;  /* 0xffffffff07077810 */ /* 0x000fe400007fe4ff */
[----:B------:R-:W-:-:S04]  /*23e10*/  ISETP.NE.U32.AND P0, PT, R4, RZ, PT ;  /* 0x000000ff0400720c */ /* 0x000fc80003f05070 */
[----:B------:R-:W-:Y:S02]  /*23e20*/  ISETP.NE.AND.EX P0, PT, R7, RZ, PT, P0 ;  /* 0x000000ff0700720c */ /* 0x000fe40003f05300 */
[----:B0-----:R-:W-:-:S04]  /*23e30*/  IADD3 R10, P1, PT, R12, 0x80, RZ ;  /* 0x000000800c0a7810 */ /* 0x001fc80007f3e0ff */
        /* <DEDUP_REMOVED lines=17> */
[----:B------:R-:W-:Y:S01]  /*23f50*/  MOV R11, R13 ;  /* 0x0000000d000b7202 */ /* 0x000fe20000000f00 */
[----:B------:R-:W-:Y:S06]  /*23f60*/  @P0 BRA `(.L_x_4199) ;  /* 0xfffffff4009c0947 */ /* 0x000fec000383ffff */
[----:B------:R-:W-:Y:S05]  /*23f70*/  BSYNC.RECONVERGENT B3 ;  /* 0x0000000000037941 */ /* 0x000fea0003800200 */
.L_x_4198:
[----:B------:R-:W-:Y:S05]  /*23f80*/  BSYNC.RECONVERGENT B2 ;  /* 0x0000000000027941 */ /* 0x000fea0003800200 */
.L_x_4197:
        /* <DEDUP_REMOVED lines=36> */
[-C--:B------:R-:W-:Y:S01]  /*241d0*/  LEA R22, P1, R26, R2.reuse, 0x2 ;  /* 0x000000021a167211 */ /* 0x080fe200078210ff */
[----:B------:R0:W2:Y:S01]  /*241e0*/  LDG.E R4, desc[UR6][R24.64] ;  /* 0x0000000618047981 */ /* 0x0000a2000c1e1900 */
[----:B------:R-:W-:Y:S01]  /*241f0*/  IADD3 R21, PT, PT, R27, R23, RZ ;  /* 0x000000171b157210 */ /* 0x000fe20007ffe0ff */
[----:B------:R-:W-:Y:S02]  /*24200*/  IMAD R31, R20, UR9, R31 ;  /* 0x00000009141f7c24 */ /* 0x000fe4000f8e021f */
[----:B------:R-:W-:Y:S01]  /*24210*/  IMAD R17, R17, UR8, RZ ;  /* 0x0000000811117c24 */ /* 0x000fe2000f8e02ff */
[----:B------:R-:W-:Y:S01]  /*24220*/  LEA.HI.X R23, R26, R3, R21, 0x2, P1 ;  /* 0x000000031a177211 */ /* 0x000fe200008f1415 */
[----:B------:R-:W-:Y:S01]  /*24230*/  IMAD.WIDE.U32 R26, R16, UR8, RZ ;  /* 0x00000008101a7c25 */ /* 0x000fe2000f8e00ff */
[----:B------:R-:W-:Y:S01]  /*24240*/  LEA R32, P1, R28, R2, 0x2 ;  /* 0x000000021c207211 */ /* 0x000fe200078210ff */
[----:B------:R1:W3:Y:S01]  /*24250*/  LDG.E R18, desc[UR6][R18.64] ;  /* 0x0000000612127981 */ /* 0x0002e2000c1e1900 */
[----:B------:R-:W-:Y:S01]  /*24260*/  IADD3 R20, PT, PT, R29, R31, RZ ;  /* 0x0000001f1d147210 */ /* 0x000fe20007ffe0ff */
[----:B------:R-:W-:-:S02]  /*24270*/  IMAD R17, R16, UR9, R17 ;  /* 0x0000000910117c24 */ /* 0x000fc4000f8e0211 */
[----:B------:R-:W-:Y:S01]  /*24280*/  IMAD R15, R15, UR8, RZ ;  /* 0x000000080f0f7c24 */ /* 0x000fe2000f8e02ff */
[----:B------:R-:W-:Y:S01]  /*24290*/  LEA.HI.X R33, R28, R3, R20, 0x2, P1 ;  /* 0x000000031c217211 */ /* 0x000fe200008f1414 */
[----:B------:R-:W-:Y:S01]  /*242a0*/  IMAD.WIDE.U32 R20, R14, UR8, RZ ;  /* 0x000000080e147c25 */ /* 0x000fe2000f8e00ff */
[-C--:B------:R-:W-:Y:S01]  /*242b0*/  LEA R16, P1, R26, R2.reuse, 0x2 ;  /* 0x000000021a107211 */ /* 0x080fe200078210ff */
[----:B------:R-:W4:Y:S02]  /*242c0*/  LDG.E R22, desc[UR6][R22.64] ;  /* 0x0000000616167981 */ /* 0x000f24000c1e1900 */
[----:B0-----:R-:W-:Y:S01]  /*242d0*/  IMAD R25, R14, UR9, R15 ;  /* 0x000000090e197c24 */ /* 0x001fe2000f8e020f */
[----:B------:R-:W-:Y:S01]  /*242e0*/  IADD3 R15, PT, PT, R27, R17, RZ ;  /* 0x000000111b0f7210 */ /* 0x000fe20007ffe0ff */
[----:B-1----:R-:W-:Y:S01]  /*242f0*/  IMAD R19, R7, UR8, RZ ;  /* 0x0000000807137c24 */ /* 0x002fe2000f8e02ff */
[-C--:B------:R-:W-:Y:S01]  /*24300*/  LEA R14, P2, R20, R2.reuse, 0x2 ;  /* 0x00000002140e7211 */ /* 0x080fe200078410ff */
[----:B------:R-:W-:Y:S01]  /*24310*/  IMAD R13, R13, UR8, RZ ;  /* 0x000000080d0d7c24 */ /* 0x000fe2000f8e02ff */
[----:B------:R-:W-:Y:S01]  /*24320*/  LEA.HI.X R17, R26, R3, R15, 0x2, P1 ;  /* 0x000000031a117211 */ /* 0x000fe200008f140f */
[C---:B------:R-:W-:Y:S01]  /*24330*/  IMAD.WIDE.U32 R26, R6.reuse, UR8, RZ ;  /* 0x00000008061a7c25 */ /* 0x040fe2000f8e00ff */
[----:B------:R-:W-:Y:S01]  /*24340*/  IADD3 R7, PT, PT, R21, R25, RZ ;  /* 0x0000001915077210 */ /* 0x000fe20007ffe0ff */
[----:B------:R-:W4:Y:S02]  /*24350*/  LDG.E R24, desc[UR6][R32.64] ;  /* 0x0000000620187981 */ /* 0x000f24000c1e1900 */
[----:B------:R-:W-:Y:S01]  /*24360*/  IMAD R19, R6, UR9, R19 ;  /* 0x0000000906137c24 */ /* 0x000fe2000f8e0213 */
        /* <DEDUP_REMOVED lines=23> */
.L_x_4201:
[----:B------:R-:W-:Y:S05]  /*244e0*/  BSYNC.RECONVERGENT B2 ;  /* 0x0000000000027941 */ /* 0x000fea0003800200 */
.L_x_4200:
        /* <DEDUP_REMOVED lines=47> */
.L_x_4203:
[----:B------:R-:W-:Y:S05]  /*247e0*/  BSYNC.RECONVERGENT B2 ;  /* 0x0000000000027941 */ /* 0x000fea0003800200 */
.L_x_4202:
        /* <DEDUP_REMOVED lines=34> */
.L_x_4196:
[----:B------:R-:W-:Y:S05]  /*24a10*/  BSYNC.RECONVERGENT B1 ;  /* 0x0000000000017941 */ /* 0x000fea0003800200 */
.L_x_4195:
[----:B------:R-:W-:Y:S01]  /*24a20*/  STG.E desc[UR6][R8.64], R48 ;  /* 0x0000003008007986 */ /* 0x000fe2000c101906 */
[----:B------:R-:W-:Y:S05]  /*24a30*/  EXIT ;  /* 0x000000000000794d */ /* 0x000fea0003800000 */
.L_x_4204:
        /* <DEDUP_REMOVED lines=12> */
.L_x_17249:


//--------------------- .text._ZN2at6native73_GLOBAL__N__c8866d80_35_SparseBinaryOpIntersectionKernel_cu_7dd49032_323712apply_kernelILi128ELi8EZNS1_29binary_op_intersection_kernelINS1_5MulOpEdlEEvRNS_14TensorIteratorEllRKNS_6TensorEbEUliE_EEviT1_ --------------------------
	.section	.text._ZN2at6native73_GLOBAL__N__c8866d80_35_SparseBinaryOpIntersectionKernel_cu_7dd49032_323712apply_kernelILi128ELi8EZNS1_29binary_op_intersection_kernelINS1_5MulOpEdlEEvRNS_14TensorIteratorEllRKNS_6TensorEbEUliE_EEviT1_,"ax",@progbits
	.align	128
.text._ZN2at6native73_GLOBAL__N__c8866d80_35_SparseBinaryOpIntersectionKernel_cu_7dd49032_323712apply_kernelILi128ELi8EZNS1_29binary_op_intersection_kernelINS1_5MulOpEdlEEvRNS_14TensorIteratorEllRKNS_6TensorEbEUliE_EEviT1_:
        .type           _ZN2at6native73_GLOBAL__N__c8866d80_35_SparseBinaryOpIntersectionKernel_cu_7dd49032_323712apply_kernelILi128ELi8EZNS1_29binary_op_intersection_kernelINS1_5MulOpEdlEEvRNS_14TensorIteratorEllRKNS_6TensorEbEUliE_EEviT1_,@function
        .size           _ZN2at6native73_GLOBAL__N__c8866d80_35_SparseBinaryOpIntersectionKernel_cu_7dd49032_323712apply_kernelILi128ELi8EZNS1_29binary_op_intersection_kernelINS1_5MulOpEdlEEvRNS_14TensorIteratorEllRKNS_6TensorEbEUliE_EEviT1_,(.L_x_17250 - _ZN2at6native73_GLOBAL__N__c8866d80_35_SparseBinaryOpIntersectionKernel_cu_7dd49032_323712apply_kernelILi128ELi8EZNS1_29binary_op_intersection_kernelINS1_5MulOpEdlEEvRNS_14TensorIteratorEllRKNS_6TensorEbEUliE_EEviT1_)
        .other          _ZN2at6native73_GLOBAL__N__c8866d80_35_SparseBinaryOpIntersectionKernel_cu_7dd49032_323712apply_kernelILi128ELi8EZNS1_29binary_op_intersection_kernelINS1_5MulOpEdlEEvRNS_14TensorIteratorEllRKNS_6TensorEbEUliE_EEviT1_,@"STO_CUDA_ENTRY STV_DEFAULT"
_ZN2at6native73_GLOBAL__N__c8866d80_35_SparseBinaryOpIntersectionKernel_cu_7dd49032_323712apply_kernelILi128ELi8EZNS1_29binary_op_intersection_kernelINS1_5MulOpEdlEEvRNS_14TensorIteratorEllRKNS_6TensorEbEUliE_EEviT1_:
        /* <DEDUP_REMOVED lines=60> */
[----:B------:R-:W-:Y:S02]  /*03c0*/  LOP3.LUT R44, R44, 0x7fffffff, RZ, 0xc0, !PT ;  /* 0x7fffffff2c2c7812 */ /* 0x000fe400078ec0ff */
[----:B------:R-:W-:Y:S02]  /*03d0*/  CS2R R10, SRZ ;  /* 0x00000000000a7805 */ /* 0x000fe4000001ff00 */
[----:B------:R-:W-:Y:S01]  /*03e0*/  LOP3.LUT R45, R0, 0xfffffff0, RZ, 0xc0, !PT ;  /* 0xfffffff0002d7812 */ /* 0x000fe200078ec0ff */
[----:B------:R-:W2:Y:S01]  /*03f0*/  LDCU.64 UR28, c[0x0][0x758] ;  /* 0x0000eb00ff1c77ac */ /* 0x000ea20008000a00 */
[----:B------:R-:W-:-:S05]  /*0400*/  NOP ;  /* 0x0000000000007918 */ /* 0x000fca0000000000 */
.L_x_4211:
        /* <DEDUP_REMOVED lines=24> */
[----:B----4-:R-:W-:Y:S01]  /*0590*/  IMAD R37, R53, UR28, RZ ;  /* 0x0000001c35257c24 */ /* 0x010fe2000f8e02ff */
[----:B------:R-:W-:Y:S01]  /*05a0*/  LEA R40, P1, R32, R6, 0x3 ;  /* 0x0000000620287211 */ /* 0x000fe200078218ff */
[----:B------:R-:W-:Y:S01]  /*05b0*/  IMAD R31, R31, UR28, RZ ;  /* 0x0000001c1f1f7c24 */ /* 0x000fe2000f8e02ff */
[----:B------:R-:W-:Y:S02]  /*05c0*/  IADD3 R33, PT, PT, R33, R39, RZ ;  /* 0x0000002721217210 */ /* 0x000fe40007ffe0ff */
[-C--:B------:R-:W-:Y:S01]  /*05d0*/  LEA.HI.X R43, R34, R7.reuse, R35, 0x3, P0 ;  /* 0x00000007222b7211 */ /* 0x080fe200000f1c23 */
[----:B------:R-:W-:Y:S01]  /*05e0*/  IMAD R35, R52, UR29, R37 ;  /* 0x0000001d34237c24 */ /* 0x000fe2000f8e0225 */
[----:B------:R-:W-:Y:S01]  /*05f0*/  LEA.HI.X R41, R32, R7, R33, 0x3, P1 ;  /* 0x0000000720297211 */ /* 0x000fe200008f1c21 */
[----:B------:R-:W-:-:S02]  /*0600*/  IMAD R37, R29, UR28, RZ ;  /* 0x0000001c1d257c24 */ /* 0x000fc4000f8e02ff */
[----:B------:R-:W-:Y:S01]  /*0610*/  IMAD.WIDE.U32 R52, R52, UR28, RZ ;  /* 0x0000001c34347c25 */ /* 0x000fe2000f8e00ff */
[----:B------:R-:W2:Y:S03]  /*0620*/  LDG.E.64 R42, desc[UR6][R42.64] ;  /* 0x000000062a2a7981 */ /* 0x000ea6000c1e1b00 */
[C---:B------:R-:W-:Y:S01]  /*0630*/  IMAD.WIDE.U32 R32, R30.reuse, UR28, RZ ;  /* 0x0000001c1e207c25 */ /* 0x040fe2000f8e00ff */
[----:B------:R-:W3:Y:S03]  /*0640*/  LDG.E.64 R40, desc[UR6][R40.64] ;  /* 0x0000000628287981 */ /* 0x000ee6000c1e1b00 */
[----:B------:R-:W-:Y:S02]  /*0650*/  IMAD R29, R30, UR29, R31 ;  /* 0x0000001d1e1d7c24 */ /* 0x000fe4000f8e021f */
[----:B------:R-:W-:Y:S01]  /*0660*/  IMAD.WIDE.U32 R30, R28, UR28, RZ ;  /* 0x0000001c1c1e7c25 */ /* 0x000fe2000f8e00ff */
[----:B------:R-:W-:-:S03]  /*0670*/  LEA R38, P0, R52, R6, 0x3 ;  /* 0x0000000634267211 */ /* 0x000fc600078018ff */
[----:B------:R-:W-:Y:S01]  /*0680*/  IMAD R37, R28, UR29, R37 ;  /* 0x0000001d1c257c24 */ /* 0x000fe2000f8e0225 */
[----:B------:R-:W-:Y:S01]  /*0690*/  LEA R36, P1, R32, R6, 0x3 ;  /* 0x0000000620247211 */ /* 0x000fe200078218ff */
[----:B------:R-:W-:Y:S01]  /*06a0*/  IMAD R27, R27, UR28, RZ ;  /* 0x0000001c1b1b7c24 */ /* 0x000fe2000f8e02ff */
[----:B------:R-:W-:Y:S02]  /*06b0*/  IADD3 R35, PT, PT, R53, R35, RZ ;  /* 0x0000002335237210 */ /* 0x000fe40007ffe0ff */
[----:B------:R-:W-:Y:S01]  /*06c0*/  IADD3 R29, PT, PT, R33, R29, RZ ;  /* 0x0000001d211d7210 */ /* 0x000fe20007ffe0ff */
[----:B------:R-:W-:Y:S01]  /*06d0*/  IMAD R25, R25, UR28, RZ ;  /* 0x0000001c19197c24 */ /* 0x000fe2000f8e02ff */
[----:B------:R-:W-:Y:S01]  /*06e0*/  IADD3 R28, PT, PT, R31, R37, RZ ;  /* 0x000000251f1c7210 */ /* 0x000fe20007ffe0ff */
[----:B------:R-:W-:Y:S01]  /*06f0*/  IMAD R31, R23, UR28, RZ ;  /* 0x0000001c171f7c24 */ /* 0x000fe2000f8e02ff */
[-C--:B------:R-:W-:Y:S01]  /*0700*/  LEA.HI.X R39, R52, R7.reuse, R35, 0x3, P0 ;  /* 0x0000000734277211 */ /* 0x080fe200000f1c23 */
[----:B------:R-:W-:Y:S01]  /*0710*/  IMAD.WIDE.U32 R52, R26, UR28, RZ ;  /* 0x0000001c1a347c25 */ /* 0x000fe2000f8e00ff */
[----:B------:R-:W-:-:S02]  /*0720*/  LEA.HI.X R37, R32, R7, R29, 0x3, P1 ;  /* 0x0000000720257211 */ /* 0x000fc400008f1c1d */
[----:B------:R-:W-:Y:S01]  /*0730*/  LEA R34, P2, R30, R6, 0x3 ;  /* 0x000000061e227211 */ /* 0x000fe200078418ff */
[----:B------:R-:W-:Y:S01]  /*0740*/  IMAD R29, R26, UR29, R27 ;  /* 0x0000001d1a1d7c24 */ /* 0x000fe2000f8e021b */
[----:B------:R-:W4:Y:S01]  /*0750*/  LDG.E.64 R38, desc[UR6][R38.64] ;  /* 0x0000000626267981 */ /* 0x000f22000c1e1b00 */
[----:B------:R-:W-:-:S04]  /*0760*/  IMAD.WIDE.U32 R26, R24, UR28, RZ ;  /* 0x0000001c181a7c25 */ /* 0x000fc8000f8e00ff */
[----:B------:R-:W-:Y:S02]  /*0770*/  IMAD R23, R24, UR29, R25 ;  /* 0x0000001d18177c24 */ /* 0x000fe4000f8e0219 */
[----:B------:R-:W-:Y:S01]  /*0780*/  IMAD R31, R22, UR29, R31 ;  /* 0x0000001d161f7c24 */ /* 0x000fe2000f8e021f */
[-C--:B------:R-:W-:Y:S01]  /*0790*/  LEA R32, P0, R52, R6.reuse, 0x3 ;  /* 0x0000000634207211 */ /* 0x080fe200078018ff */
[----:B------:R-:W-:Y:S01]  /*07a0*/  IMAD.WIDE.U32 R24, R22, UR28, RZ ;  /* 0x0000001c16187c25 */ /* 0x000fe2000f8e00ff */
[----:B------:R-:W-:Y:S01]  /*07b0*/  LEA.HI.X R35, R30, R7, R28, 0x3, P2 ;  /* 0x000000071e237211 */ /* 0x000fe200010f1c1c */
[----:B------:R-:W4:Y:S01]  /*07c0*/  LDG.E.64 R36, desc[UR6][R36.64] ;  /* 0x0000000624247981 */ /* 0x000f22000c1e1b00 */
[-C--:B------:R-:W-:Y:S01]  /*07d0*/  LEA R30, P1, R26, R6.reuse, 0x3 ;  /* 0x000000061a1e7211 */ /* 0x080fe200078218ff */
        /* <DEDUP_REMOVED lines=8> */
[----:B------:R-:W-:Y:S01]  /*0860*/  LEA.HI.X R31, R26, R7, R23, 0x3, P1 ;  /* 0x000000071a1f7211 */ /* 0x000fe200008f1c17 */
[----:B------:R-:W4:Y:S02]  /*0870*/  LDG.E.64 R34, desc[UR6][R34.64] ;  /* 0x0000000622227981 */ /* 0x000f24000c1e1b00 */
[----:B------:R-:W-:Y:S01]  /*0880*/  IMAD R23, R20, UR29, R21 ;  /* 0x0000001d14177c24 */ /* 0x000fe2000f8e0215 */
[----:B------:R-:W-:Y:S01]  /*0890*/  LEA R28, P2, R24, R6, 0x3 ;  /* 0x00000006181c7211 */ /* 0x000fe200078418ff */
[----:B------:R-:W-:-:S04]  /*08a0*/  IMAD.WIDE.U32 R20, R18, UR28, RZ ;  /* 0x0000001c12147c25 */ /* 0x000fc8000f8e00ff */
[----:B------:R-:W-:Y:S02]  /*08b0*/  IMAD R15, R18, UR29, R19 ;  /* 0x0000001d120f7c24 */ /* 0x000fe4000f8e0213 */
[----:B------:R-:W-:Y:S01]  /*08c0*/  IMAD R25, R14, UR29, R25 ;  /* 0x0000001d0e197c24 */ /* 0x000fe2000f8e0219 */
[-C--:B------:R-:W-:Y:S01]  /*08d0*/  LEA R26, P0, R52, R6.reuse, 0x3 ;  /* 0x00000006341a7211 */ /* 0x080fe200078018ff */
[----:B------:R-:W-:Y:S01]  /*08e0*/  IMAD.WIDE.U32 R18, R14, UR28, RZ ;  /* 0x0000001c0e127c25 */ /* 0x000fe2000f8e00ff */
[----:B------:R-:W-:Y:S01]  /*08f0*/  LEA.HI.X R29, R24, R7, R22, 0x3, P2 ;  /* 0x00000007181d7211 */ /* 0x000fe200010f1c16 */
[----:B------:R-:W4:Y:S01]  /*0900*/  LDG.E.64 R32, desc[UR6][R32.64] ;  /* 0x0000000620207981 */ /* 0x000f22000c1e1b00 */
[CC--:B------:R-:W-:Y:S02]  /*0910*/  LEA R24, P1, R20.reuse, R6.reuse, 0x3 ;  /* 0x0000000614187211 */ /* 0x0c0fe400078218ff */
[----:B------:R-:W-:Y:S01]  /*0920*/  IADD3 R15, PT, PT, R21, R15, RZ ;  /* 0x0000000f150f7210 */ /* 0x000fe20007ffe0ff */
[----:B------:R-:W-:Y:S01]  /*0930*/  IMAD R51, R51, UR28, RZ ;  /* 0x0000001c33337c24 */ /* 0x000fe2000f8e02ff */
[----:B------:R-:W-:Y:S01]  /*0940*/  IADD3 R14, PT, PT, R19, R25, RZ ;  /* 0x00000019130e7210 */ /* 0x000fe20007ffe0ff */
[----:B------:R-:W-:Y:S01]  /*0950*/  IMAD R19, R47, UR28, RZ ;  /* 0x0000001c2f137c24 */ /* 0x000fe2000f8e02ff */
[----:B------:R-:W-:Y:S01]  /*0960*/  IADD3 R23, PT, PT, R53, R23, RZ ;  /* 0x0000001735177210 */ /* 0x000fe20007ffe0ff */
[----:B------:R-:W-:Y:S01]  /*0970*/  IMAD R21, R49, UR28, RZ ;  /* 0x0000001c31157c24 */ /* 0x000fe2000f8e02ff */
[-C--:B------:R-:W-:Y:S01]  /*0980*/  LEA.HI.X R25, R20, R7.reuse, R15, 0x3, P1 ;  /* 0x0000000714197211 */ /* 0x080fe200008f1c0f */
[----:B------:R-:W-:Y:S01]  /*0990*/  IMAD R15, R46, UR29, R19 ;  /* 0x0000001d2e0f7c24 */ /* 0x000fe2000f8e0213 */
[----:B------:R-:W-:Y:S01]  /*09a0*/  LEA R22, P2, R18, R6, 0x3 ;  /* 0x0000000612167211 */ /* 0x000fe200078418ff */
[----:B------:R-:W-:Y:S01]  /*09b0*/  IMAD R19, R48, UR29, R21 ;  /* 0x0000001d30137c24 */ /* 0x000fe2000f8e0215 */
[----:B------:R-:W4:Y:S01]  /*09c0*/  LDG.E.64 R30, desc[UR6][R30.64] ;  /* 0x000000061e1e7981 */ /* 0x000f22000c1e1b00 */
[----:B------:R-:W-:Y:S01]  /*09d0*/  IMAD.WIDE.U32 R46, R46, UR28, RZ ;  /* 0x0000001c2e2e7c25 */ /* 0x000fe2000f8e00ff */
[----:B------:R-:W-:-:S02]  /*09e0*/  LEA.HI.X R27, R52, R7, R23, 0x3, P0 ;  /* 0x00000007341b7211 */ /* 0x000fc400000f1c17 */
[----:B------:R-:W4:Y:S01]  /*09f0*/  LDG.E.64 R28, desc[UR6][R28.64] ;  /* 0x000000061c1c7981 */ /* 0x000f22000c1e1b00 */
[----:B------:R-:W-:Y:S01]  /*0a00*/  IMAD R21, R17, UR28, RZ ;  /* 0x0000001c11157c24 */ /* 0x000fe2000f8e02ff */
[-C--:B------:R-:W-:Y:S01]  /*0a10*/  LEA R20, P0, R46, R6.reuse, 0x3 ;  /* 0x000000062e147211 */ /* 0x080fe200078018ff */
[----:B------:R-:W-:Y:S01]  /*0a20*/  IMAD R13, R13, UR28, RZ ;  /* 0x0000001c0d0d7c24 */ /* 0x000fe2000f8e02ff */
[----:B------:R-:W4:Y:S01]  /*0a30*/  LDG.E.64 R24, desc[UR6][R24.64] ;  /* 0x0000000618187981 */ /* 0x000f22000c1e1b00 */
[----:B------:R-:W-:Y:S01]  /*0a40*/  IMAD R55, R16, UR29, R21 ;  /* 0x0000001d10377c24 */ /* 0x000fe2000f8e0215 */
        /* <DEDUP_REMOVED lines=9> */
[----:B------:R-:W-:Y:S01]  /*0ae0*/  IMAD.WIDE.U32 R52, R16, UR28, RZ ;  /* 0x0000001c10347c25 */ /* 0x000fe2000f8e00ff */
[----:B------:R-:W-:Y:S01]  /*0af0*/  IADD3 R19, PT, PT, R49, R19, RZ ;  /* 0x0000001331137210 */ /* 0x000fe20007ffe0ff */
[----:B------:R-:W4:Y:S02]  /*0b00*/  LDG.E.64 R20, desc[UR6][R20.64] ;  /* 0x0000000614147981 */ /* 0x000f24000c1e1b00 */
[----:B------:R-:W-:Y:S01]  /*0b10*/  IMAD.WIDE.U32 R46, R12, UR28, RZ ;  /* 0x0000001c0c2e7c25 */ /* 0x000fe2000f8e00ff */
[----:B------:R-:W-:-:S03]  /*0b20*/  LEA R16, P2, R50, R6, 0x3 ;  /* 0x0000000632107211 */ /* 0x000fc600078418ff */
[----:B------:R-:W-:Y:S01]  /*0b30*/  IMAD R13, R12, UR29, R13 ;  /* 0x0000001d0c0d7c24 */ /* 0x000fe2000f8e020d */
[----:B------:R-:W-:Y:S02]  /*0b40*/  IADD3 R17, PT, PT, R51, R17, RZ ;  /* 0x0000001133117210 */ /* 0x000fe40007ffe0ff */
[-C--:B------:R-:W-:Y:S02]  /*0b50*/  LEA R14, P3, R52, R6.reuse, 0x3 ;  /* 0x00000006340e7211 */ /* 0x080fe400078618ff */
[----:B------:R-:W-:Y:S02]  /*0b60*/  IADD3 R15, PT, PT, R53, R55, RZ ;  /* 0x00000037350f7210 */ /* 0x000fe40007ffe0ff */
[----:B------:R-:W-:Y:S02]  /*0b70*/  LEA R12, P0, R46, R6, 0x3 ;  /* 0x000000062e0c7211 */ /* 0x000fe400078018ff */
[----:B------:R-:W-:Y:S02]  /*0b80*/  IADD3 R13, PT, PT, R47, R13, RZ ;  /* 0x0000000d2f0d7210 */ /* 0x000fe40007ffe0ff */
[----:B------:R-:W-:-:S02]  /*0b90*/  LEA.HI.X R19, R48, R7, R19, 0x3, P1 ;  /* 0x0000000730137211 */ /* 0x000fc400008f1c13 */
[-C--:B------:R-:W-:Y:S02]  /*0ba0*/  LEA.HI.X R17, R50, R7.reuse, R17, 0x3, P2 ;  /* 0x0000000732117211 */ /* 0x080fe400010f1c11 */
[-C--:B------:R-:W-:Y:S02]  /*0bb0*/  LEA.HI.X R15, R52, R7.reuse, R15, 0x3, P3 ;  /* 0x00000007340f7211 */ /* 0x080fe400018f1c0f */
[----:B------:R-:W-:Y:S01]  /*0bc0*/  LEA.HI.X R13, R46, R7, R13, 0x3, P0 ;  /* 0x000000072e0d7211 */ /* 0x000fe200000f1c0d */
[----:B------:R-:W4:Y:S04]  /*0bd0*/  LDG.E.64 R18, desc[UR6][R18.64] ;  /* 0x0000000612127981 */ /* 0x000f28000c1e1b00 */
        /* <DEDUP_REMOVED lines=9> */
[----:B--2--5:R-:W3:-:S15]  /*0c70*/  DFMA R42, R4, R42, R10 ;  /* 0x0000002a042a722b */ /* 0x024ede000000000a */
[----:B------:R-:W-:-:S15]  /*0c80*/  NOP ;  /* 0x0000000000007918 */ /* 0x000fde0000000000 */
[----:B------:R-:W-:-:S15]  /*0c90*/  NOP ;  /* 0x0000000000007918 */ /* 0x000fde0000000000 */
[----:B------:R-:W-:-:S15]  /*0ca0*/  NOP ;  /* 0x0000000000007918 */ /* 0x000fde0000000000 */
[----:B------:R-:W-:-:S04]  /*0cb0*/  NOP ;  /* 0x0000000000007918 */ /* 0x000fc80000000000 */
[----:B---3--:R-:W4:-:S15]  /*0cc0*/  DFMA R40, R4, R40, R42 ;  /* 0x000000280428722b */ /* 0x008f1e000000002a */
[----:B------:R-:W-:-:S15]  /*0cd0*/  NOP ;  /* 0x0000000000007918 */ /* 0x000fde0000000000 */
[----:B------:R-:W-:-:S15]  /*0ce0*/  NOP ;  /* 0x0000000000007918 */ /* 0x000fde0000000000 */
[----:B------:R-:W-:-:S15]  /*0cf0*/  NOP ;  /* 0x0000000000007918 */ /* 0x000fde0000000000 */
[----:B------:R-:W-:-:S04]  /*0d00*/  NOP ;  /* 0x0000000000007918 */ /* 0x000fc80000000000 */
[----:B----4-:R-:W1:-:S15]  /*0d10*/  DFMA R38, R4, R38, R40 ;  /* 0x000000260426722b */ /* 0x010e5e0000000028 */
        /* <DEDUP_REMOVED lines=64> */
[----:B-1----:R3:W4:Y:S02]  /*1120*/  DFMA R10, R4, R12, R14 ;  /* 0x0000000c040a722b */ /* 0x002724000000000e */
[----:B---34-:R-:W-:Y:S05]  /*1130*/  @P0 BRA `(.L_x_4211) ;  /* 0xfffffff000b40947 */ /* 0x018fea000383ffff */
.L_x_4210:
        /* <DEDUP_REMOVED lines=23> */
[----:B---3--:R-:W-:-:S03]  /*12b0*/  IMAD R17, R17, UR28, RZ ;  /* 0x0000001c11117c24 */ /* 0x008fc6000f8e02ff */
[----:B------:R-:W-:Y:S01]  /*12c0*/  IADD3 R2, PT, PT, R31, R15, RZ ;  /* 0x0000000f1f027210 */ /* 0x000fe20007ffe0ff */
[----:B----4-:R-:W-:Y:S02]  /*12d0*/  IMAD R19, R19, UR28, RZ ;  /* 0x0000001c13137c24 */ /* 0x010fe4000f8e02ff */
[----:B------:R-:W-:Y:S01]  /*12e0*/  IMAD R29, R21, UR28, RZ ;  /* 0x0000001c151d7c24 */ /* 0x000fe2000f8e02ff */
[----:B------:R-:W-:Y:S01]  /*12f0*/  LEA.HI.X R15, R30, R7, R2, 0x3, P1 ;  /* 0x000000071e0f7211 */ /* 0x000fe200008f1c02 */
[C---:B------:R-:W-:Y:S02]  /*1300*/  IMAD R17, R16.reuse, UR29, R17 ;  /* 0x0000001d10117c24 */ /* 0x040fe4000f8e0211 */
[----:B------:R-:W-:-:S03]  /*1310*/  IMAD.WIDE.U32 R30, R16, UR28, RZ ;  /* 0x0000001c101e7c25 */ /* 0x000fc6000f8e00ff */
[----:B------:R-:W2:Y:S01]  /*1320*/  LDG.E.64 R14, desc[UR6][R14.64] ;  /* 0x000000060e0e7981 */ /* 0x000ea2000c1e1b00 */
[----:B------:R-:W-:-:S04]  /*1330*/  IMAD.WIDE.U32 R32, R18, UR28, RZ ;  /* 0x0000001c12207c25 */ /* 0x000fc8000f8e00ff */
[----:B------:R-:W-:Y:S02]  /*1340*/  IMAD R21, R18, UR29, R19 ;  /* 0x0000001d12157c24 */ /* 0x000fe4000f8e0213 */
[----:B------:R-:W-:Y:S01]  /*1350*/  IMAD.WIDE.U32 R34, R20, UR28, RZ ;  /* 0x0000001c14227c25 */ /* 0x000fe2000f8e00ff */
[----:B------:R-:W-:-:S03]  /*1360*/  IADD3 R19, PT, PT, R31, R17, RZ ;  /* 0x000000111f137210 */ /* 0x000fc60007ffe0ff */
[----:B------:R-:W-:Y:S01]  /*1370*/  IMAD R29, R20, UR29, R29 ;  /* 0x0000001d141d7c24 */ /* 0x000fe2000f8e021d */
[-C--:B------:R-:W-:Y:S02]  /*1380*/  LEA R20, P1, R30, R6.reuse, 0x3 ;  /* 0x000000061e147211 */ /* 0x080fe400078218ff */
[-C--:B------:R-:W-:Y:S02]  /*1390*/  LEA R18, P2, R32, R6.reuse, 0x3 ;  /* 0x0000000620127211 */ /* 0x080fe400078418ff */
[----:B------:R-:W-:Y:S01]  /*13a0*/  IADD3 R17, PT, PT, R33, R21, RZ ;  /* 0x0000001521117210 */ /* 0x000fe20007ffe0ff */
[----:B------:R-:W-:Y:S01]  /*13b0*/  IMAD R27, R27, UR28, RZ ;  /* 0x0000001c1b1b7c24 */ /* 0x000fe2000f8e02ff */
[----:B------:R-:W-:Y:S02]  /*13c0*/  LEA R16, P3, R34, R6, 0x3 ;  /* 0x0000000622107211 */ /* 0x000fe400078618ff */
[----:B------:R-:W-:Y:S01]  /*13d0*/  IADD3 R2, PT, PT, R35, R29, RZ ;  /* 0x0000001d23027210 */ /* 0x000fe20007ffe0ff */
[----:B------:R-:W-:Y:S01]  /*13e0*/  IMAD R29, R23, UR28, RZ ;  /* 0x0000001c171d7c24 */ /* 0x000fe2000f8e02ff */
[-C--:B------:R-:W-:Y:S01]  /*13f0*/  LEA.HI.X R21, R30, R7.reuse, R19, 0x3, P1 ;  /* 0x000000071e157211 */ /* 0x080fe200008f1c13 */
[----:B------:R-:W-:Y:S01]  /*1400*/  IMAD R25, R25, UR28, RZ ;  /* 0x0000001c19197c24 */ /* 0x000fe2000f8e02ff */
[-C--:B------:R-:W-:Y:S01]  /*1410*/  LEA.HI.X R19, R32, R7.reuse, R17, 0x3, P2 ;  /* 0x0000000720137211 */ /* 0x080fe200010f1c11 */
[----:B------:R-:W-:Y:S01]  /*1420*/  IMAD R27, R26, UR29, R27 ;  /* 0x0000001d1a1b7c24 */ /* 0x000fe2000f8e021b */
[----:B------:R-:W-:Y:S01]  /*1430*/  LEA.HI.X R17, R34, R7, R2, 0x3, P3 ;  /* 0x0000000722117211 */ /* 0x000fe200018f1c02 */
[----:B------:R-:W-:Y:S01]  /*1440*/  IMAD.WIDE.U32 R30, R26, UR28, RZ ;  /* 0x0000001c1a1e7c25 */ /* 0x000fe2000f8e00ff */
[----:B------:R-:W3:Y:S03]  /*1450*/  LDG.E.64 R20, desc[UR6][R20.64] ;  /* 0x0000000614147981 */ /* 0x000ee6000c1e1b00 */
[----:B------:R-:W-:-:S04]  /*1460*/  IMAD.WIDE.U32 R34, R22, UR28, RZ ;  /* 0x0000001c16227c25 */ /* 0x000fc8000f8e00ff */
[----:B------:R-:W-:Y:S02]  /*1470*/  IMAD R29, R22, UR29, R29 ;  /* 0x0000001d161d7c24 */ /* 0x000fe4000f8e021d */
[----:B------:R-:W-:-:S04]  /*1480*/  IMAD.WIDE.U32 R32, R24, UR28, RZ ;  /* 0x0000001c18207c25 */ /* 0x000fc8000f8e00ff */
[----:B------:R-:W-:Y:S02]  /*1490*/  IMAD R23, R24, UR29, R25 ;  /* 0x0000001d18177c24 */ /* 0x000fe4000f8e0219 */
[----:B------:R-:W-:Y:S01]  /*14a0*/  IMAD R13, R13, UR28, RZ ;  /* 0x0000001c0d0d7c24 */ /* 0x000fe2000f8e02ff */
[-C--:B------:R-:W-:Y:S01]  /*14b0*/  LEA R26, P1, R30, R6.reuse, 0x3 ;  /* 0x000000061e1a7211 */ /* 0x080fe200078218ff */
[----:B------:R-:W4:Y:S01]  /*14c0*/  LDG.E.64 R18, desc[UR6][R18.64] ;  /* 0x0000000612127981 */ /* 0x000f22000c1e1b00 */
[----:B------:R-:W-:Y:S02]  /*14d0*/  IADD3 R25, PT, PT, R31, R27, RZ ;  /* 0x0000001b1f197210 */ /* 0x000fe40007ffe0ff */
[----:B------:R-:W-:Y:S01]  /*14e0*/  IADD3 R2, PT, PT, R35, R29, RZ ;  /* 0x0000001d23027210 */ /* 0x000fe20007ffe0ff */
[----:B------:R-:W-:Y:S01]  /*14f0*/  IMAD R29, R12, UR29, R13 ;  /* 0x0000001d0c1d7c24 */ /* 0x000fe2000f8e020d */
[-C--:B------:R-:W-:Y:S01]  /*1500*/  LEA R24, P2, R32, R6.reuse, 0x3 ;  /* 0x0000000620187211 */ /* 0x080fe200078418ff */
[----:B------:R-:W-:Y:S01]  /*1510*/  IMAD.WIDE.U32 R12, R12, UR28, RZ ;  /* 0x0000001c0c0c7c25 */ /* 0x000fe2000f8e00ff */
[----:B------:R-:W-:Y:S01]  /*1520*/  IADD3 R23, PT, PT, R33, R23, RZ ;  /* 0x0000001721177210 */ /* 0x000fe20007ffe0ff */
[----:B------:R-:W4:Y:S01]  /*1530*/  LDG.E.64 R16, desc[UR6][R16.64] ;  /* 0x0000000610107981 */ /* 0x000f22000c1e1b00 */
[----:B------:R-:W-:-:S02]  /*1540*/  LEA R22, P3, R34, R6, 0x3 ;  /* 0x0000000622167211 */ /* 0x000fc400078618ff */
[-C--:B------:R-:W-:Y:S02]  /*1550*/  LEA.HI.X R27, R30, R7.reuse, R25, 0x3, P1 ;  /* 0x000000071e1b7211 */ /* 0x080fe400008f1c19 */
[-C--:B------:R-:W-:Y:S02]  /*1560*/  LEA.HI.X R25, R32, R7.reuse, R23, 0x3, P2 ;  /* 0x0000000720197211 */ /* 0x080fe400010f1c17 */
[----:B------:R-:W-:Y:S02]  /*1570*/  LEA.HI.X R23, R34, R7, R2, 0x3, P3 ;  /* 0x0000000722177211 */ /* 0x000fe400018f1c02 */
[----:B------:R-:W-:Y:S01]  /*1580*/  LEA R6, P1, R12, R6, 0x3 ;  /* 0x000000060c067211 */ /* 0x000fe200078218ff */
[----:B------:R-:W4:Y:S01]  /*1590*/  LDG.E.64 R26, desc[UR6][R26.64] ;  /* 0x000000061a1a7981 */ /* 0x000f22000c1e1b00 */
[----:B------:R-:W-:-:S03]  /*15a0*/  IADD3 R2, PT, PT, R13, R29, RZ ;  /* 0x0000001d0d027210 */ /* 0x000fc60007ffe0ff */
[----:B------:R-:W4:Y:S01]  /*15b0*/  LDG.E.64 R24, desc[UR6][R24.64] ;  /* 0x0000000618187981 */ /* 0x000f22000c1e1b00 */
[----:B------:R-:W-:-:S03]  /*15c0*/  LEA.HI.X R7, R12, R7, R2, 0x3, P1 ;  /* 0x000000070c077211 */ /* 0x000fc600008f1c02 */
[----:B------:R-:W4:Y:S04]  /*15d0*/  LDG.E.64 R22, desc[UR6][R22.64] ;  /* 0x0000000616167981 */ /* 0x000f28000c1e1b00 */
[----:B------:R-:W4:Y:S01]  /*15e0*/  LDG.E.64 R6, desc[UR6][R6.64] ;  /* 0x0000000606067981 */ /* 0x000f22000c1e1b00 */
        /* <DEDUP_REMOVED lines=37> */
[----:B-1----:R1:W2:Y:S02]  /*1840*/  DFMA R10, R4, R6, R14 ;  /* 0x00000006040a722b */ /* 0x0022a4000000000e */
.L_x_4212:
        /* <DEDUP_REMOVED lines=8> */
[----:B------:R-:W3:Y:S01]  /*18d0*/  LDCU.64 UR28, c[0x0][0x758] ;  /* 0x0000eb00ff1c77ac */ /* 0x000ee20008000a00 */
[----:B------:R-:W1:Y:S02]  /*18e0*/  LDC.64 R6, c[0x0][0x728] ;  /* 0x0001ca00ff067b82 */ /* 0x000e640000000a00 */
[----:B------:R-:W4:Y:S04]  /*18f0*/  LDG.E.64 R12, desc[UR6][R8.64] ;  /* 0x00000006080c7981 */ /* 0x000f28000c1e1b00 */
[----:B------:R-:W2:Y:S04]  /*1900*/  LDG.E.64 R18, desc[UR6][R8.64+0x10] ;  /* 0x0000100608127981 */ /* 0x000ea8000c1e1b00 */
[----:B------:R-:W2:Y:S01]  /*1910*/  LDG.E.64 R24, desc[UR6][R8.64+0x18] ;  /* 0x0000180608187981 */ /* 0x000ea2000c1e1b00 */
[----:B---3--:R-:W-:-:S02]  /*1920*/  IMAD R15, R15, UR28, RZ ;  /* 0x0000001c0f0f7c24 */ /* 0x008fc4000f8e02ff */
[----:B------:R-:W-:-:S04]  /*1930*/  IMAD.WIDE.U32 R16, R14, UR28, RZ ;  /* 0x0000001c0e107c25 */ /* 0x000fc8000f8e00ff */
[----:B------:R-:W-:Y:S02]  /*1940*/  IMAD R15, R14, UR29, R15 ;  /* 0x0000001d0e0f7c24 */ /* 0x000fe4000f8e020f */
[----:B----4-:R-:W-:Y:S02]  /*1950*/  IMAD R13, R13, UR28, RZ ;  /* 0x0000001c0d0d7c24 */ /* 0x010fe4000f8e02ff */
[----:B--2---:R-:W-:Y:S01]  /*1960*/  IMAD R19, R19, UR28, RZ ;  /* 0x0000001c13137c24 */ /* 0x004fe2000f8e02ff */
[----:B------:R-:W-:Y:S01]  /*1970*/  IADD3 R2, PT, PT, R17, R15, RZ ;  /* 0x0000000f11027210 */ /* 0x000fe20007ffe0ff */
[C---:B------:R-:W-:Y:S02]  /*1980*/  IMAD R23, R12.reuse, UR29, R13 ;  /* 0x0000001d0c177c24 */ /* 0x040fe4000f8e020d */
[----:B------:R-:W-:-:S04]  /*1990*/  IMAD.WIDE.U32 R12, R12, UR28, RZ ;  /* 0x0000001c0c0c7c25 */ /* 0x000fc8000f8e00ff */
[----:B------:R-:W-:Y:S01]  /*19a0*/  IMAD R17, R25, UR28, RZ ;  /* 0x0000001c19117c24 */ /* 0x000fe2000f8e02ff */
        /* <DEDUP_REMOVED lines=36> */
[----:B-1----:R3:W4:Y:S02]  /*1bf0*/  DFMA R10, R4, R6, R10 ;  /* 0x00000006040a722b */ /* 0x002724000000000a */
.L_x_4213:
        /* <DEDUP_REMOVED lines=13> */
[----:B--2-45:R1:W2:-:S12]  /*1cd0*/  DFMA R10, R4, R6, R10 ;  /* 0x00000006040a722b */ /* 0x034298000000000a */
        /* <DEDUP_REMOVED lines=19> */
[----:B--2---:R-:W3:-:S15]  /*1e10*/  DFMA R10, R4, R6, R10 ;  /* 0x00000006040a722b */ /* 0x004ede000000000a */
[----:B------:R-:W-:-:S15]  /*1e20*/  NOP ;  /* 0x0000000000007918 */ /* 0x000fde0000000000 */
[----:B------:R-:W-:-:S15]  /*1e30*/  NOP ;  /* 0x0000000000007918 */ /* 0x000fde0000000000 */
[----:B------:R-:W-:-:S15]  /*1e40*/  NOP ;  /* 0x0000000000007918 */ /* 0x000fde0000000000 */
[----:B------:R-:W-:-:S04]  /*1e50*/  NOP ;  /* 0x0000000000007918 */ /* 0x000fc80000000000 */
[----:B---3--:R1:W2:Y:S02]  /*1e60*/  @P0 DFMA R10, R4, R8, R10 ;  /* 0x00000008040a022b */ /* 0x0082a4000000000a */
.L_x_4209:
[----:B-1-3-5:R-:W2:Y:S01]  /*1e70*/  LDC.64 R4, c[0x0][0x710] ;  /* 0x0001c400ff047b82 */ /* 0x02aea20000000a00 */
[----:B------:R-:W-:-:S04]  /*1e80*/  IADD3 R3, PT, PT, R3, 0x80, RZ ;  /* 0x0000008003037810 */ /* 0x000fc80007ffe0ff */
[----:B------:R-:W-:Y:S01]  /*1e90*/  ISETP.GE.AND P0, PT, R3, UR4, PT ;  /* 0x0000000403007c0c */ /* 0x000fe2000bf06270 */
[----:B--2-4-:R1:W-:-:S12]  /*1ea0*/  STG.E.64 desc[UR6][R4.64], R10 ;  /* 0x0000000a04007986 */ /* 0x0143d8000c101b06 */
        /* <DEDUP_REMOVED lines=41> */
.L_x_4217:
        /* <DEDUP_REMOVED lines=40> */
[-C--:B------:R-:W-:Y:S01]  /*23c0*/  LEA R36, P1, R32, R6.reuse, 0x3 ;  /* 0x0000000620247211 */ /* 0x080fe200078218ff */
[----:B------:R-:W-:Y:S01]  /*23d0*/  IMAD.IADD R29, R33, 0x1, R29 ;  /* 0x00000001211d7824 */ /* 0x000fe200078e021d */
[----:B------:R-:W-:Y:S01]  /*23e0*/  IADD3 R35, PT, PT, R53, R35, RZ ;  /* 0x0000002335237210 */ /* 0x000fe20007ffe0ff */
[----:B------:R-:W-:Y:S01]  /*23f0*/  IMAD R27, R27, UR28, RZ ;  /* 0x0000001c1b1b7c24 */ /* 0x000fe2000f8e02ff */
[----:B------:R-:W-:Y:S01]  /*2400*/  IADD3 R28, PT, PT, R31, R37, RZ ;  /* 0x000000251f1c7210 */ /* 0x000fe20007ffe0ff */
[----:B------:R-:W-:Y:S01]  /*2410*/  IMAD R25, R25, UR28, RZ ;  /* 0x0000001c19197c24 */ /* 0x000fe2000f8e02ff */
[-C--:B------:R-:W-:Y:S01]  /*2420*/  LEA.HI.X R39, R52, R7.reuse, R35, 0x3, P0 ;  /* 0x0000000734277211 */ /* 0x080fe200000f1c23 */
[----:B------:R-:W-:Y:S01]  /*2430*/  IMAD R31, R23, UR28, RZ ;  /* 0x0000001c171f7c24 */ /* 0x000fe2000f8e02ff */
[----:B------:R-:W-:Y:S01]  /*2440*/  LEA.HI.X R37, R32, R7, R29, 0x3, P1 ;  /* 0x0000000720257211 */ /* 0x000fe200008f1c1d */
[----:B------:R-:W-:Y:S01]  /*2450*/  IMAD R29, R26, UR29, R27 ;  /* 0x0000001d1a1d7c24 */ /* 0x000fe2000f8e021b */
[----:B------:R-:W-:Y:S01]  /*2460*/  LEA R34, P2, R30, R6, 0x3 ;  /* 0x000000061e227211 */ /* 0x000fe200078418ff */
[----:B------:R-:W-:Y:S01]  /*2470*/  IMAD.WIDE.U32 R52, R26, UR28, RZ ;  /* 0x0000001c1a347c25 */ /* 0x000fe2000f8e00ff */
[----:B------:R-:W4:Y:S03]  /*2480*/  LDG.E.64 R38, desc[UR6][R38.64] ;  /* 0x0000000626267981 */ /* 0x000f26000c1e1b00 */
[----:B------:R-:W-:-:S04]  /*2490*/  IMAD.WIDE.U32 R26, R24, UR28, RZ ;  /* 0x0000001c181a7c25 */ /* 0x000fc8000f8e00ff */
[----:B------:R-:W-:Y:S01]  /*24a0*/  IMAD R23, R24, UR29, R25 ;  /* 0x0000001d18177c24 */ /* 0x000fe2000f8e0219 */
[----:B------:R-:W4:Y:S01]  /*24b0*/  LDG.E.64 R36, desc[UR6][R36.64] ;  /* 0x0000000624247981 */ /* 0x000f22000c1e1b00 */
[----:B------:R-:W-:Y:S01]  /*24c0*/  IMAD.WIDE.U32 R24, R22, UR28, RZ ;  /* 0x0000001c16187c25 */ /* 0x000fe2000f8e00ff */
[----:B------:R-:W-:-:S03]  /*24d0*/  LEA.HI.X R35, R30, R7, R28, 0x3, P2 ;  /* 0x000000071e237211 */ /* 0x000fc600010f1c1c */
[----:B------:R-:W-:Y:S01]  /*24e0*/  IMAD R31, R22, UR29, R31 ;  /* 0x0000001d161f7c24 */ /* 0x000fe2000f8e021f */
[-C--:B------:R-:W-:Y:S01]  /*24f0*/  LEA R32, P0, R52, R6.reuse, 0x3 ;  /* 0x0000000634207211 */ /* 0x080fe200078018ff */
[----:B------:R-:W-:Y:S01]  /*2500*/  IMAD R21, R21, UR28, RZ ;  /* 0x0000001c15157c24 */ /* 0x000fe2000f8e02ff */
[-C--:B------:R-:W-:Y:S01]  /*2510*/  LEA R30, P1, R26, R6.reuse, 0x3 ;  /* 0x000000061a1e7211 */ /* 0x080fe200078218ff */
[----:B------:R-:W-:Y:S01]  /*2520*/  IMAD R19, R19, UR28, RZ ;  /* 0x0000001c13137c24 */ /* 0x000fe2000f8e02ff */
[----:B------:R-:W-:Y:S01]  /*2530*/  IADD3 R29, PT, PT, R53, R29, RZ ;  /* 0x0000001d351d7210 */ /* 0x000fe20007ffe0ff */
[----:B------:R-:W-:Y:S01]  /*2540*/  IMAD R51, R51, UR28, RZ ;  /* 0x0000001c33337c24 */ /* 0x000fe2000f8e02ff */
        /* <DEDUP_REMOVED lines=17> */
[-C--:B------:R-:W-:Y:S02]  /*2660*/  LEA R24, P1, R20, R6.reuse, 0x3 ;  /* 0x0000000614187211 */ /* 0x080fe400078218ff */
[----:B------:R-:W-:Y:S01]  /*2670*/  IADD3 R15, PT, PT, R21, R15, RZ ;  /* 0x0000000f150f7210 */ /* 0x000fe20007ffe0ff */
[----:B------:R-:W-:Y:S01]  /*2680*/  IMAD R13, R12, UR29, R13 ;  /* 0x0000001d0c0d7c24 */ /* 0x000fe2000f8e020d */
        /* <DEDUP_REMOVED lines=13> */
[----:B------:R-:W-:Y:S01]  /*2760*/  LEA R20, P0, R46, R6, 0x3 ;  /* 0x000000062e147211 */ /* 0x000fe200078018ff */
[----:B------:R-:W-:Y:S01]  /*2770*/  IMAD.WIDE.U32 R48, R48, UR28, RZ ;  /* 0x0000001c30307c25 */ /* 0x000fe2000f8e00ff */
[----:B------:R-:W-:Y:S01]  /*2780*/  LEA.HI.X R23, R18, R7, R14, 0x3, P2 ;  /* 0x0000000712177211 */ /* 0x000fe200010f1c0e */
[----:B------:R-:W4:Y:S02]  /*2790*/  LDG.E.64 R26, desc[UR6][R26.64] ;  /* 0x000000061a1a7981 */ /* 0x000f24000c1e1b00 */
[----:B------:R-:W-:Y:S01]  /*27a0*/  IMAD R55, R16, UR29, R21 ;  /* 0x0000001d10377c24 */ /* 0x000fe2000f8e0215 */
[----:B------:R-:W-:Y:S01]  /*27b0*/  IADD3 R21, PT, PT, R47, R15, RZ ;  /* 0x0000000f2f157210 */ /* 0x000fe20007ffe0ff */
[C---:B------:R-:W-:Y:S01]  /*27c0*/  IMAD R17, R50.reuse, UR29, R51 ;  /* 0x0000001d32117c24 */ /* 0x040fe2000f8e0233 */
[----:B------:R-:W4:Y:S01]  /*27d0*/  LDG.E.64 R24, desc[UR6][R24.64] ;  /* 0x0000000618187981 */ /* 0x000f22000c1e1b00 */
[----:B------:R-:W-:Y:S01]  /*27e0*/  IMAD.WIDE.U32 R50, R50, UR28, RZ ;  /* 0x0000001c32327c25 */ /* 0x000fe2000f8e00ff */
[----:B------:R-:W-:-:S03]  /*27f0*/  LEA.HI.X R21, R46, R7, R21, 0x3, P0 ;  /* 0x000000072e157211 */ /* 0x000fc600000f1c15 */
[----:B------:R-:W-:Y:S01]  /*2800*/  IMAD.WIDE.U32 R52, R16, UR28, RZ ;  /* 0x0000001c10347c25 */ /* 0x000fe2000f8e00ff */
[-C--:B------:R-:W-:Y:S01]  /*2810*/  LEA R18, P1, R48, R6.reuse, 0x3 ;  /* 0x0000000630127211 */ /* 0x080fe200078218ff */
[----:B------:R-:W4:Y:S02]  /*2820*/  LDG.E.64 R22, desc[UR6][R22.64] ;  /* 0x0000000616167981 */ /* 0x000f24000c1e1b00 */
[----:B------:R-:W-:Y:S01]  /*2830*/  IMAD.WIDE.U32 R46, R12, UR28, RZ ;  /* 0x0000001c0c2e7c25 */ /* 0x000fe2000f8e00ff */
[----:B------:R-:W-:Y:S01]  /*2840*/  IADD3 R19, PT, PT, R49, R19, RZ ;  /* 0x0000001331137210 */ /* 0x000fe20007ffe0ff */
[----:B------:R-:W4:Y:S01]  /*2850*/  LDG.E.64 R20, desc[UR6][R20.64] ;  /* 0x0000000614147981 */ /* 0x000f22000c1e1b00 */
[-C--:B------:R-:W-:Y:S02]  /*2860*/  LEA R16, P2, R50, R6.reuse, 0x3 ;  /* 0x0000000632107211 */ /* 0x080fe400078418ff */
[----:B------:R-:W-:Y:S02]  /*2870*/  IADD3 R17, PT, PT, R51, R17, RZ ;  /* 0x0000001133117210 */ /* 0x000fe40007ffe0ff */
[----:B------:R-:W-:-:S02]  /*2880*/  LEA R14, P3, R52, R6, 0x3 ;  /* 0x00000006340e7211 */ /* 0x000fc400078618ff */
[----:B------:R-:W-:Y:S02]  /*2890*/  IADD3 R15, PT, PT, R53, R55, RZ ;  /* 0x00000037350f7210 */ /* 0x000fe40007ffe0ff */
        /* <DEDUP_REMOVED lines=93> */
.L_x_4216:
        /* <DEDUP_REMOVED lines=113> */
.L_x_4218:
        /* <DEDUP_REMOVED lines=59> */
.L_x_4219:
        /* <DEDUP_REMOVED lines=39> */
.L_x_4215:
[----:B-1-3-5:R-:W2:Y:S01]  /*3ba0*/  LDC.64 R4, c[0x0][0x710] ;  /* 0x0001c400ff047b82 */ /* 0x02aea20000000a00 */
[----:B------:R-:W-:Y:S01]  /*3bb0*/  IADD3 R3, PT, PT, R3, 0x80, RZ ;  /* 0x0000008003037810 */ /* 0x000fe20007ffe0ff */
[----:B--2-4-:R1:W-:Y:S06]  /*3bc0*/  STG.E.64 desc[UR6][R4.64], R10 ;  /* 0x0000000a04007986 */ /* 0x0143ec000c101b06 */
.L_x_4208:
        /* <DEDUP_REMOVED lines=36> */
[----:B------:R-:W-:Y:S01]  /*3e10*/  BSSY.RECONVERGENT B2, `(.L_x_4222) ;  /* 0x00000d7000027945 */ /* 0x000fe20003800200 */
[----:B------:R-:W-:Y:S02]  /*3e20*/  LOP3.LUT R30, R30, 0x7fffffff, RZ, 0xc0, !PT ;  /* 0x7fffffff1e1e7812 */ /* 0x000fe400078ec0ff */
[----:B------:R-:W-:Y:S02]  /*3e30*/  CS2R R8, SRZ ;  /* 0x0000000000087805 */ /* 0x000fe4000001ff00 */
[----:B------:R-:W-:-:S07]  /*3e40*/  LOP3.LUT R31, R0, 0xfffffff0, RZ, 0xc0, !PT ;  /* 0xfffffff0001f7812 */ /* 0x000fce00078ec0ff */
.L_x_4223:
        /* <DEDUP_REMOVED lines=17> */
[----:B--2---:R-:W-:Y:S02]  /*3f60*/  IMAD R35, R35, UR16, RZ ;  /* 0x0000001023237c24 */ /* 0x004fe4000f8e02ff */
[----:B------:R-:W-:-:S04]  /*3f70*/  IMAD.WIDE.U32 R28, R32, UR16, RZ ;  /* 0x00000010201c7c25 */ /* 0x000fc8000f8e00ff */
[----:B------:R-:W-:Y:S02]  /*3f80*/  IMAD R33, R32, UR17, R33 ;  /* 0x0000001120217c24 */ /* 0x000fe4000f8e0221 */
[----:B------:R-:W-:-:S04]  /*3f90*/  IMAD.WIDE.U32 R42, R34, UR16, RZ ;  /* 0x00000010222a7c25 */ /* 0x000fc8000f8e00ff */
[----:B------:R-:W-:Y:S01]  /*3fa0*/  IMAD R35, R34, UR17, R35 ;  /* 0x0000001122237c24 */ /* 0x000fe2000f8e0223 */
[----:B------:R-:W-:Y:S02]  /*3fb0*/  LEA R34, P0, R28, UR26, 0x3 ;  /* 0x0000001a1c227c11 */ /* 0x000fe4000f8018ff */
[----:B------:R-:W-:Y:S02]  /*3fc0*/  IADD3 R33, PT, PT, R29, R33, RZ ;  /* 0x000000211d217210 */ /* 0x000fe40007ffe0ff */
[----:B------:R-:W-:Y:S02]  /*3fd0*/  LEA R32, P1, R42, UR26, 0x3 ;  /* 0x0000001a2a207c11 */ /* 0x000fe4000f8218ff */
[----:B------:R-:W-:Y:S01]  /*3fe0*/  IADD3 R29, PT, PT, R43, R35, RZ ;  /* 0x000000232b1d7210 */ /* 0x000fe20007ffe0ff */
[----:B---3--:R-:W-:Y:S01]  /*3ff0*/  IMAD R43, R47, UR16, RZ ;  /* 0x000000102f2b7c24 */ /* 0x008fe2000f8e02ff */
[----:B------:R-:W-:Y:S01]  /*4000*/  LEA.HI.X R35, R28, UR27, R33, 0x3, P0 ;  /* 0x0000001b1c237c11 */ /* 0x000fe200080f1c21 */
[----:B----4-:R-:W-:Y:S01]  /*4010*/  IMAD R27, R27, UR16, RZ ;  /* 0x000000101b1b7c24 */ /* 0x010fe2000f8e02ff */
[----:B------:R-:W-:Y:S01]  /*4020*/  LEA.HI.X R33, R42, UR27, R29, 0x3, P1 ;  /* 0x0000001b2a217c11 */ /* 0x000fe200088f1c1d */
[----:B------:R-:W-:-:S02]  /*4030*/  IMAD R29, R46, UR17, R43 ;  /* 0x000000112e1d7c24 */ /* 0x000fc4000f8e022b */
[C---:B------:R-:W-:Y:S01]  /*4040*/  IMAD.WIDE.U32 R42, R26.reuse, UR16, RZ ;  /* 0x000000101a2a7c25 */ /* 0x040fe2000f8e00ff */
[----:B------:R-:W2:Y:S03]  /*4050*/  LDG.E.64 R34, desc[UR6][R34.64] ;  /* 0x0000000622227981 */ /* 0x000ea6000c1e1b00 */
[----:B------:R-:W-:Y:S01]  /*4060*/  IMAD R27, R26, UR17, R27 ;  /* 0x000000111a1b7c24 */ /* 0x000fe2000f8e021b */
[----:B------:R-:W3:Y:S01]  /*4070*/  LDG.E.64 R32, desc[UR6][R32.64] ;  /* 0x0000000620207981 */ /* 0x000ee2000c1e1b00 */
[----:B------:R-:W-:Y:S01]  /*4080*/  IMAD.WIDE.U32 R46, R46, UR16, RZ ;  /* 0x000000102e2e7c25 */ /* 0x000fe2000f8e00ff */
[----:B------:R-:W-:-:S03]  /*4090*/  LEA R26, P1, R42, UR26, 0x3 ;  /* 0x0000001a2a1a7c11 */ /* 0x000fc6000f8218ff */
[----:B------:R-:W-:Y:S01]  /*40a0*/  IMAD R13, R13, UR16, RZ ;  /* 0x000000100d0d7c24 */ /* 0x000fe2000f8e02ff */
[----:B------:R-:W-:Y:S01]  /*40b0*/  IADD3 R27, PT, PT, R43, R27, RZ ;  /* 0x0000001b2b1b7210 */ /* 0x000fe20007ffe0ff */
        /* <DEDUP_REMOVED lines=8> */
[----:B------:R-:W-:Y:S01]  /*4140*/  IMAD.WIDE.U32 R42, R16, UR16, RZ ;  /* 0x00000010102a7c25 */ /* 0x000fe2000f8e00ff */
[----:B------:R-:W-:-:S02]  /*4150*/  IADD3 R13, PT, PT, R49, R13, RZ ;  /* 0x0000000d310d7210 */ /* 0x000fc40007ffe0ff */
[----:B------:R-:W-:Y:S01]  /*4160*/  LEA.HI.X R29, R46, UR27, R29, 0x3, P0 ;  /* 0x0000001b2e1d7c11 */ /* 0x000fe200080f1c1d */
[----:B------:R-:W-:Y:S01]  /*4170*/  IMAD R17, R16, UR17, R17 ;  /* 0x0000001110117c24 */ /* 0x000fe2000f8e0211 */
[----:B------:R-:W4:Y:S01]  /*4180*/  LDG.E.64 R26, desc[UR6][R26.64] ;  /* 0x000000061a1a7981 */ /* 0x000f22000c1e1b00 */
[C---:B------:R-:W-:Y:S02]  /*4190*/  IMAD R19, R18.reuse, UR17, R19 ;  /* 0x0000001112137c24 */ /* 0x040fe4000f8e0213 */
[----:B------:R-:W-:Y:S01]  /*41a0*/  IMAD.WIDE.U32 R46, R18, UR16, RZ ;  /* 0x00000010122e7c25 */ /* 0x000fe2000f8e00ff */
[----:B------:R-:W-:Y:S01]  /*41b0*/  LEA.HI.X R13, R48, UR27, R13, 0x3, P2 ;  /* 0x0000001b300d7c11 */ /* 0x000fe200090f1c0d */
[----:B------:R-:W4:Y:S02]  /*41c0*/  LDG.E.64 R28, desc[UR6][R28.64] ;  /* 0x000000061c1c7981 */ /* 0x000f24000c1e1b00 */
[----:B------:R-:W-:Y:S01]  /*41d0*/  IMAD R15, R15, UR16, RZ ;  /* 0x000000100f0f7c24 */ /* 0x000fe2000f8e02ff */
[----:B------:R-:W-:Y:S01]  /*41e0*/  LEA R16, P1, R42, UR26, 0x3 ;  /* 0x0000001a2a107c11 */ /* 0x000fe2000f8218ff */
[----:B------:R-:W-:Y:S01]  /*41f0*/  IMAD.IADD R17, R43, 0x1, R17 ;  /* 0x000000012b117824 */ /* 0x000fe200078e0211 */
[----:B------:R-:W4:Y:S01]  /*4200*/  LDG.E.64 R12, desc[UR6][R12.64] ;  /* 0x000000060c0c7981 */ /* 0x000f22000c1e1b00 */
[----:B------:R-:W-:-:S04]  /*4210*/  IMAD.WIDE.U32 R48, R14, UR16, RZ ;  /* 0x000000100e307c25 */ /* 0x000fc8000f8e00ff */
[----:B------:R-:W-:Y:S01]  /*4220*/  IMAD R51, R14, UR17, R15 ;  /* 0x000000110e337c24 */ /* 0x000fe2000f8e020f */
[----:B------:R-:W-:Y:S01]  /*4230*/  LEA R14, P0, R46, UR26, 0x3 ;  /* 0x0000001a2e0e7c11 */ /* 0x000fe2000f8018ff */
[----:B------:R-:W-:Y:S01]  /*4240*/  IMAD R23, R23, UR16, RZ ;  /* 0x0000001017177c24 */ /* 0x000fe2000f8e02ff */
[----:B------:R-:W-:Y:S01]  /*4250*/  IADD3 R15, PT, PT, R47, R19, RZ ;  /* 0x000000132f0f7210 */ /* 0x000fe20007ffe0ff */
[----:B------:R-:W-:Y:S01]  /*4260*/  IMAD R25, R25, UR16, RZ ;  /* 0x0000001019197c24 */ /* 0x000fe2000f8e02ff */
[----:B------:R-:W-:Y:S01]  /*4270*/  LEA.HI.X R17, R42, UR27, R17, 0x3, P1 ;  /* 0x0000001b2a117c11 */ /* 0x000fe200088f1c11 */
[----:B------:R-:W-:Y:S01]  /*4280*/  IMAD.WIDE.U32 R42, R22, UR16, RZ ;  /* 0x00000010162a7c25 */ /* 0x000fe2000f8e00ff */
[----:B------:R-:W-:Y:S02]  /*4290*/  LEA R18, P2, R48, UR26, 0x3 ;  /* 0x0000001a30127c11 */ /* 0x000fe4000f8418ff */
[----:B------:R-:W-:Y:S01]  /*42a0*/  IADD3 R19, PT, PT, R49, R51, RZ ;  /* 0x0000003331137210 */ /* 0x000fe20007ffe0ff */
[----:B------:R-:W-:Y:S01]  /*42b0*/  IMAD R23, R22, UR17, R23 ;  /* 0x0000001116177c24 */ /* 0x000fe2000f8e0217 */
[----:B------:R-:W-:Y:S01]  /*42c0*/  LEA.HI.X R15, R46, UR27, R15, 0x3, P0 ;  /* 0x0000001b2e0f7c11 */ /* 0x000fe200080f1c0f */
[C---:B------:R-:W-:Y:S01]  /*42d0*/  IMAD R25, R24.reuse, UR17, R25 ;  /* 0x0000001118197c24 */ /* 0x040fe2000f8e0219 */
[----:B------:R-:W4:Y:S01]  /*42e0*/  LDG.E.64 R16, desc[UR6][R16.64] ;  /* 0x0000000610107981 */ /* 0x000f22000c1e1b00 */
[----:B------:R-:W-:Y:S01]  /*42f0*/  IMAD.WIDE.U32 R46, R24, UR16, RZ ;  /* 0x00000010182e7c25 */ /* 0x000fe2000f8e00ff */
[----:B------:R-:W-:-:S03]  /*4300*/  LEA.HI.X R19, R48, UR27, R19, 0x3, P2 ;  /* 0x0000001b30137c11 */ /* 0x000fc600090f1c13 */
[----:B------:R-:W-:Y:S01]  /*4310*/  IMAD R21, R21, UR16, RZ ;  /* 0x0000001015157c24 */ /* 0x000fe2000f8e02ff */
[----:B------:R-:W-:Y:S01]  /*4320*/  IADD3 R23, PT, PT, R43, R23, RZ ;  /* 0x000000172b177210 */ /* 0x000fe20007ffe0ff */
[----:B------:R-:W-:Y:S01]  /*4330*/  IMAD.WIDE.U32 R48, R20, UR16, RZ ;  /* 0x0000001014307c25 */ /* 0x000fe2000f8e00ff */
[----:B------:R-:W-:Y:S01]  /*4340*/  LEA R22, P1, R42, UR26, 0x3 ;  /* 0x0000001a2a167c11 */ /* 0x000fe2000f8218ff */
[----:B------:R-:W4:Y:S02]  /*4350*/  LDG.E.64 R14, desc[UR6][R14.64] ;  /* 0x000000060e0e7981 */ /* 0x000f24000c1e1b00 */
[----:B------:R-:W-:Y:S01]  /*4360*/  IMAD R51, R20, UR17, R21 ;  /* 0x0000001114337c24 */ /* 0x000fe2000f8e0215 */
[----:B------:R-:W-:Y:S01]  /*4370*/  IADD3 R21, PT, PT, R47, R25, RZ ;  /* 0x000000192f157210 */ /* 0x000fe20007ffe0ff */
[----:B------:R-:W-:Y:S01]  /*4380*/  IMAD R43, R45, UR16, RZ ;  /* 0x000000102d2b7c24 */ /* 0x000fe2000f8e02ff */
[----:B------:R-:W-:Y:S01]  /*4390*/  LEA R20, P0, R46, UR26, 0x3 ;  /* 0x0000001a2e147c11 */ /* 0x000fe2000f8018ff */
[----:B------:R-:W-:Y:S01]  /*43a0*/  IMAD R47, R41, UR16, RZ ;  /* 0x00000010292f7c24 */ /* 0x000fe2000f8e02ff */
[----:B------:R-:W-:Y:S01]  /*43b0*/  LEA R24, P2, R48, UR26, 0x3 ;  /* 0x0000001a30187c11 */ /* 0x000fe2000f8418ff */
[----:B------:R-:W-:Y:S01]  /*43c0*/  IMAD R41, R44, UR17, R43 ;  /* 0x000000112c297c24 */ /* 0x000fe2000f8e022b */
[----:B------:R-:W-:Y:S01]  /*43d0*/  IADD3 R25, PT, PT, R49, R51, RZ ;  /* 0x0000003331197210 */ /* 0x000fe20007ffe0ff */
[----:B------:R-:W-:Y:S01]  /*43e0*/  IMAD R43, R37, UR16, RZ ;  /* 0x00000010252b7c24 */ /* 0x000fe2000f8e02ff */
[----:B------:R-:W-:Y:S01]  /*43f0*/  LEA.HI.X R21, R46, UR27, R21, 0x3, P0 ;  /* 0x0000001b2e157c11 */ /* 0x000fe200080f1c15 */
[----:B------:R-:W-:Y:S01]  /*4400*/  IMAD.WIDE.U32 R44, R44, UR16, RZ ;  /* 0x000000102c2c7c25 */ /* 0x000fe2000f8e00ff */
[----:B------:R-:W-:Y:S01]  /*4410*/  LEA.HI.X R25, R48, UR27, R25, 0x3, P2 ;  /* 0x0000001b30197c11 */ /* 0x000fe200090f1c19 */
[----:B------:R-:W4:Y:S02]  /*4420*/  LDG.E.64 R18, desc[UR6][R18.64] ;  /* 0x0000000612127981 */ /* 0x000f24000c1e1b00 */
[----:B------:R-:W-:-:S02]  /*4430*/  IMAD R37, R40, UR17, R47 ;  /* 0x0000001128257c24 */ /* 0x000fc4000f8e022f */
[----:B------:R-:W-:Y:S01]  /*4440*/  IMAD R53, R39, UR16, RZ ;  /* 0x0000001027357c24 */ /* 0x000fe2000f8e02ff */
[----:B------:R-:W-:Y:S01]  /*4450*/  LEA.HI.X R23, R42, UR27, R23, 0x3, P1 ;  /* 0x0000001b2a177c11 */ /* 0x000fe200088f1c17 */
[----:B------:R-:W-:Y:S01]  /*4460*/  IMAD.WIDE.U32 R46, R40, UR16, RZ ;  /* 0x00000010282e7c25 */ /* 0x000fe2000f8e00ff */
[----:B------:R-:W4:Y:S03]  /*4470*/  LDG.E.64 R20, desc[UR6][R20.64] ;  /* 0x0000000614147981 */ /* 0x000f26000c1e1b00 */
[C---:B------:R-:W-:Y:S01]  /*4480*/  IMAD R39, R36.reuse, UR17, R43 ;  /* 0x0000001124277c24 */ /* 0x040fe2000f8e022b */
[----:B------:R-:W4:Y:S01]  /*4490*/  LDG.E.64 R22, desc[UR6][R22.64] ;  /* 0x0000000616167981 */ /* 0x000f22000c1e1b00 */
[----:B------:R-:W-:Y:S01]  /*44a0*/  IMAD.WIDE.U32 R48, R36, UR16, RZ ;  /* 0x0000001024307c25 */ /* 0x000fe2000f8e00ff */
[----:B------:R-:W-:Y:S02]  /*44b0*/  LEA R36, P0, R44, UR26, 0x3 ;  /* 0x0000001a2c247c11 */ /* 0x000fe4000f8018ff */
[----:B------:R-:W4:Y:S01]  /*44c0*/  LDG.E.64 R24, desc[UR6][R24.64] ;  /* 0x0000000618187981 */ /* 0x000f22000c1e1b00 */
[C---:B------:R-:W-:Y:S01]  /*44d0*/  IMAD R43, R38.reuse, UR17, R53 ;  /* 0x00000011262b7c24 */ /* 0x040fe2000f8e0235 */
[----:B------:R-:W-:Y:S01]  /*44e0*/  IADD3 R53, PT, PT, R45, R41, RZ ;  /* 0x000000292d357210 */ /* 0x000fe20007ffe0ff */
[----:B------:R-:W-:Y:S01]  /*44f0*/  IMAD.WIDE.U32 R50, R38, UR16, RZ ;  /* 0x0000001026327c25 */ /* 0x000fe2000f8e00ff */
[----:B------:R-:W-:-:S02]  /*4500*/  LEA R38, P1, R46, UR26, 0x3 ;  /* 0x0000001a2e267c11 */ /* 0x000fc4000f8218ff */
[----:B------:R-:W-:Y:S01]  /*4510*/  IADD3 R45, PT, PT, R47, R37, RZ ;  /* 0x000000252f2d7210 */ /* 0x000fe20007ffe0ff */
[----:B------:R-:W-:Y:S01]  /*4520*/  IMAD R11, R11, UR16, RZ ;  /* 0x000000100b0b7c24 */ /* 0x000fe2000f8e02ff */
[----:B------:R-:W-:Y:S02]  /*4530*/  IADD3 R41, PT, PT, R49, R39, RZ ;  /* 0x0000002731297210 */ /* 0x000fe40007ffe0ff */
[----:B------:R-:W-:Y:S01]  /*4540*/  LEA.HI.X R37, R44, UR27, R53, 0x3, P0 ;  /* 0x0000001b2c257c11 */ /* 0x000fe200080f1c35 */
[----:B------:R-:W-:Y:S01]  /*4550*/  IMAD R11, R10, UR17, R11 ;  /* 0x000000110a0b7c24 */ /* 0x000fe2000f8e020b */
[----:B------:R-:W-:Y:S01]  /*4560*/  LEA.HI.X R39, R46, UR27, R45, 0x3, P1 ;  /* 0x0000001b2e277c11 */ /* 0x000fe200088f1c2d */
[----:B------:R-:W-:Y:S01]  /*4570*/  IMAD.WIDE.U32 R44, R10, UR16, RZ ;  /* 0x000000100a2c7c25 */ /* 0x000fe2000f8e00ff */
[----:B------:R-:W-:Y:S02]  /*4580*/  LEA R40, P2, R48, UR26, 0x3 ;  /* 0x0000001a30287c11 */ /* 0x000fe4000f8418ff */
[----:B------:R-:W-:Y:S01]  /*4590*/  LEA R42, P3, R50, UR26, 0x3 ;  /* 0x0000001a322a7c11 */ /* 0x000fe2000f8618ff */
[----:B------:R-:W4:Y:S01]  /*45a0*/  LDG.E.64 R36, desc[UR6][R36.64] ;  /* 0x0000000624247981 */ /* 0x000f22000c1e1b00 */
[----:B------:R-:W-:-:S02]  /*45b0*/  IADD3 R43, PT, PT, R51, R43, RZ ;  /* 0x0000002b332b7210 */ /* 0x000fc40007ffe0ff */
[----:B------:R-:W-:Y:S01]  /*45c0*/  LEA R10, P0, R44, UR26, 0x3 ;  /* 0x0000001a2c0a7c11 */ /* 0x000fe2000f8018ff */
[----:B------:R-:W4:Y:S01]  /*45d0*/  LDG.E.64 R38, desc[UR6][R38.64] ;  /* 0x0000000626267981 */ /* 0x000f22000c1e1b00 */
[----:B------:R-:W-:Y:S02]  /*45e0*/  IADD3 R11, PT, PT, R45, R11, RZ ;  /* 0x0000000b2d0b7210 */ /* 0x000fe40007ffe0ff */
[----:B------:R-:W-:Y:S02]  /*45f0*/  LEA.HI.X R41, R48, UR27, R41, 0x3, P2 ;  /* 0x0000001b30297c11 */ /* 0x000fe400090f1c29 */
[----:B------:R-:W-:Y:S02]  /*4600*/  LEA.HI.X R43, R50, UR27, R43, 0x3, P3 ;  /* 0x0000001b322b7c11 */ /* 0x000fe400098f1c2b */
[----:B------:R-:W-:Y:S02]  /*4610*/  LEA.HI.X R11, R44, UR27, R11, 0x3, P0 ;  /* 0x0000001b2c0b7c11 */ /* 0x000fe400080f1c0b */
        /* <DEDUP_REMOVED lines=19> */
[----:B----4-:R-:W0:-:S15]  /*4750*/  DFMA R28, R4, R28, R32 ;  /* 0x0000001c041c722b */ /* 0x010e1e0000000020 */
        /* <DEDUP_REMOVED lines=64> */
[----:B0-----:R1:W2:Y:S02]  /*4b60*/  DFMA R8, R4, R10, R12 ;  /* 0x0000000a0408722b */ /* 0x0012a4000000000c */
[----:B-12---:R-:W-:Y:S05]  /*4b70*/  @P0 BRA `(.L_x_4223) ;  /* 0xfffffff000b40947 */ /* 0x006fea000383ffff */
[----:B------:R-:W-:Y:S05]  /*4b80*/  BSYNC.RECONVERGENT B2 ;  /* 0x0000000000027941 */ /* 0x000fea0003800200 */
.L_x_4222:
        /* <DEDUP_REMOVED lines=22> */
[----:B-1----:R-:W-:Y:S01]  /*4cf0*/  LEA R10, P1, R28, UR30, 0x3 ;  /* 0x0000001e1c0a7c11 */ /* 0x002fe2000f8218ff */
[----:B---3--:R-:W-:-:S03]  /*4d00*/  IMAD R15, R15, UR28, RZ ;  /* 0x0000001c0f0f7c24 */ /* 0x008fc6000f8e02ff */
[----:B------:R-:W-:Y:S01]  /*4d10*/  IADD3 R11, PT, PT, R29, R11, RZ ;  /* 0x0000000b1d0b7210 */ /* 0x000fe20007ffe0ff */
[----:B----4-:R-:W-:Y:S02]  /*4d20*/  IMAD R19, R19, UR28, RZ ;  /* 0x0000001c13137c24 */ /* 0x010fe4000f8e02ff */
[----:B------:R-:W-:Y:S01]  /*4d30*/  IMAD R17, R17, UR28, RZ ;  /* 0x0000001c11117c24 */ /* 0x000fe2000f8e02ff */
        /* <DEDUP_REMOVED lines=39> */
[----:B------:R-:W4:Y:S01]  /*4fb0*/  LDG.E.64 R14, desc[UR6][R14.64] ;  /* 0x000000060e0e7981 */ /* 0x000f22000c1e1b00 */
[----:B------:R-:W-:Y:S02]  /*4fc0*/  LEA R30, P1, R24, UR30, 0x3 ;  /* 0x0000001e181e7c11 */ /* 0x000fe4000f8218ff */
[----:B------:R-:W-:Y:S01]  /*4fd0*/  IADD3 R25, PT, PT, R25, R27, RZ ;  /* 0x0000001b19197210 */ /* 0x000fe20007ffe0ff */
[----:B------:R-:W4:Y:S01]  /*4fe0*/  LDG.E.64 R12, desc[UR6][R28.64] ;  /* 0x000000061c0c7981 */ /* 0x000f22000c1e1b00 */
[----:B------:R-:W-:Y:S02]  /*4ff0*/  LEA.HI.X R21, R32, UR31, R21, 0x3, P3 ;  /* 0x0000001f20157c11 */ /* 0x000fe400098f1c15 */
[----:B------:R-:W-:Y:S01]  /*5000*/  LEA.HI.X R31, R24, UR31, R25, 0x3, P1 ;  /* 0x0000001f181f7c11 */ /* 0x000fe200088f1c19 */
[----:B------:R-:W4:Y:S04]  /*5010*/  LDG.E.64 R22, desc[UR6][R22.64] ;  /* 0x0000000616167981 */ /* 0x000f28000c1e1b00 */
        /* <DEDUP_REMOVED lines=40> */
.L_x_4224:
        /* <DEDUP_REMOVED lines=11> */
[----:B------:R-:W2:Y:S04]  /*5350*/  LDG.E.64 R16, desc[UR6][R6.64+0x10] ;  /* 0x0000100606107981 */ /* 0x000ea8000c1e1b00 */
[----:B------:R-:W2:Y:S01]  /*5360*/  LDG.E.64 R22, desc[UR6][R6.64+0x18] ;  /* 0x0000180606167981 */ /* 0x000ea2000c1e1b00 */
[----:B---3--:R-:W-:-:S02]  /*5370*/  IMAD R11, R11, UR28, RZ ;  /* 0x0000001c0b0b7c24 */ /* 0x008fc4000f8e02ff */
[----:B----4-:R-:W-:Y:S02]  /*5380*/  IMAD R13, R13, UR28, RZ ;  /* 0x0000001c0d0d7c24 */ /* 0x010fe4000f8e02ff */
[C---:B------:R-:W-:Y:S02]  /*5390*/  IMAD R21, R10.reuse, UR29, R11 ;  /* 0x0000001d0a157c24 */ /* 0x040fe4000f8e020b */
[----:B--2---:R-:W-:Y:S02]  /*53a0*/  IMAD R17, R17, UR28, RZ ;  /* 0x0000001c11117c24 */ /* 0x004fe4000f8e02ff */
        /* <DEDUP_REMOVED lines=11> */
[----:B------:R-:W-:Y:S01]  /*5460*/  IMAD R19, R23, UR28, RZ ;  /* 0x0000001c17137c24 */ /* 0x000fe2000f8e02ff */
        /* <DEDUP_REMOVED lines=30> */
.L_x_4225:
        /* <DEDUP_REMOVED lines=39> */
.L_x_4221:
[----:B-1-3-5:R-:W2:Y:S01]  /*58c0*/  LDC.64 R4, c[0x0][0x710] ;  /* 0x0001c400ff047b82 */ /* 0x02aea20000000a00 */
[----:B------:R-:W-:Y:S01]  /*58d0*/  IADD3 R3, PT, PT, R3, 0x80, RZ ;  /* 0x0000008003037810 */ /* 0x000fe20007ffe0ff */
[----:B--2-4-:R2:W-:Y:S06]  /*58e0*/  STG.E.64 desc[UR6][R4.64], R8 ;  /* 0x0000000804007986 */ /* 0x0145ec000c101b06 */
.L_x_4214:
        /* <DEDUP_REMOVED lines=40> */
.L_x_4229:
        /* <DEDUP_REMOVED lines=17> */
[----:B---3--:R-:W-:Y:S02]  /*5c80*/  IMAD R35, R35, UR8, RZ ;  /* 0x0000000823237c24 */ /* 0x008fe4000f8e02ff */
[----:B------:R-:W-:-:S04]  /*5c90*/  IMAD.WIDE.U32 R28, R32, UR8, RZ ;  /* 0x00000008201c7c25 */ /* 0x000fc8000f8e00ff */
[----:B------:R-:W-:Y:S02]  /*5ca0*/  IMAD R33, R32, UR9, R33 ;  /* 0x0000000920217c24 */ /* 0x000fe4000f8e0221 */
[----:B------:R-:W-:-:S04]  /*5cb0*/  IMAD.WIDE.U32 R42, R34, UR8, RZ ;  /* 0x00000008222a7c25 */ /* 0x000fc8000f8e00ff */
[----:B------:R-:W-:Y:S01]  /*5cc0*/  IMAD R35, R34, UR9, R35 ;  /* 0x0000000922237c24 */ /* 0x000fe2000f8e0223 */
[----:B0-----:R-:W-:Y:S02]  /*5cd0*/  LEA R34, P0, R28, UR24, 0x3 ;  /* 0x000000181c227c11 */ /* 0x001fe4000f8018ff */
[----:B------:R-:W-:Y:S02]  /*5ce0*/  IADD3 R33, PT, PT, R29, R33, RZ ;  /* 0x000000211d217210 */ /* 0x000fe40007ffe0ff */
[----:B------:R-:W-:Y:S02]  /*5cf0*/  LEA R32, P1, R42, UR24, 0x3 ;  /* 0x000000182a207c11 */ /* 0x000fe4000f8218ff */
[----:B------:R-:W-:Y:S01]  /*5d00*/  IADD3 R29, PT, PT, R43, R35, RZ ;  /* 0x000000232b1d7210 */ /* 0x000fe20007ffe0ff */
[----:B----4-:R-:W-:Y:S01]  /*5d10*/  IMAD R43, R47, UR8, RZ ;  /* 0x000000082f2b7c24 */ /* 0x010fe2000f8e02ff */
[----:B------:R-:W-:Y:S01]  /*5d20*/  LEA.HI.X R35, R28, UR25, R33, 0x3, P0 ;  /* 0x000000191c237c11 */ /* 0x000fe200080f1c21 */
[----:B------:R-:W-:Y:S01]  /*5d30*/  IMAD R27, R27, UR8, RZ ;  /* 0x000000081b1b7c24 */ /* 0x000fe2000f8e02ff */
[----:B------:R-:W-:Y:S01]  /*5d40*/  LEA.HI.X R33, R42, UR25, R29, 0x3, P1 ;  /* 0x000000192a217c11 */ /* 0x000fe200088f1c1d */
[----:B------:R-:W-:-:S02]  /*5d50*/  IMAD R29, R46, UR9, R43 ;  /* 0x000000092e1d7c24 */ /* 0x000fc4000f8e022b */
[C---:B------:R-:W-:Y:S01]  /*5d60*/  IMAD.WIDE.U32 R42, R26.reuse, UR8, RZ ;  /* 0x000000081a2a7c25 */ /* 0x040fe2000f8e00ff */
[----:B------:R-:W2:Y:S03]  /*5d70*/  LDG.E.64 R34, desc[UR6][R34.64] ;  /* 0x0000000622227981 */ /* 0x000ea6000c1e1b00 */
[----:B------:R-:W-:Y:S01]  /*5d80*/  IMAD R27, R26, UR9, R27 ;  /* 0x000000091a1b7c24 */ /* 0x000fe2000f8e021b */
[----:B------:R-:W3:Y:S01]  /*5d90*/  LDG.E.64 R32, desc[UR6][R32.64] ;  /* 0x0000000620207981 */ /* 0x000ee2000c1e1b00 */
[----:B------:R-:W-:-:S04]  /*5da0*/  IMAD.WIDE.U32 R46, R46, UR8, RZ ;  /* 0x000000082e2e7c25 */ /* 0x000fc8000f8e00ff */
[----:B------:R-:W-:Y:S01]  /*5db0*/  IMAD R13, R13, UR8, RZ ;  /* 0x000000080d0d7c24 */ /* 0x000fe2000f8e02ff */
[----:B------:R-:W-:Y:S01]  /*5dc0*/  LEA R26, P1, R42, UR24, 0x3 ;  /* 0x000000182a1a7c11 */ /* 0x000fe2000f8218ff */
[----:B------:R-:W-:Y:S01]  /*5dd0*/  IMAD.WIDE.U32 R48, R12, UR8, RZ ;  /* 0x000000080c307c25 */ /* 0x000fe2000f8e00ff */
[----:B------:R-:W-:Y:S02]  /*5de0*/  IADD3 R27, PT, PT, R43, R27, RZ ;  /* 0x0000001b2b1b7210 */ /* 0x000fe40007ffe0ff */
[----:B------:R-:W-:Y:S01]  /*5df0*/  LEA R28, P0, R46, UR24, 0x3 ;  /* 0x000000182e1c7c11 */ /* 0x000fe2000f8018ff */
[----:B------:R-:W-:Y:S01]  /*5e00*/  IMAD R13, R12, UR9, R13 ;  /* 0x000000090c0d7c24 */ /* 0x000fe2000f8e020d */
[----:B------:R-:W-:Y:S01]  /*5e10*/  IADD3 R29, PT, PT, R47, R29, RZ ;  /* 0x0000001d2f1d7210 */ /* 0x000fe20007ffe0ff */
[----:B------:R-:W-:Y:S02]  /*5e20*/  IMAD R17, R17, UR8, RZ ;  /* 0x0000000811117c24 */ /* 0x000fe4000f8e02ff */
[----:B------:R-:W-:Y:S01]  /*5e30*/  IMAD R19, R19, UR8, RZ ;  /* 0x0000000813137c24 */ /* 0x000fe2000f8e02ff */
[----:B------:R-:W-:Y:S01]  /*5e40*/  LEA.HI.X R27, R42, UR25, R27, 0x3, P1 ;  /* 0x000000192a1b7c11 */ /* 0x000fe200088f1c1b */
[----:B------:R-:W-:Y:S01]  /*5e50*/  IMAD.WIDE.U32 R42, R16, UR8, RZ ;  /* 0x00000008102a7c25 */ /* 0x000fe2000f8e00ff */
[----:B------:R-:W-:-:S02]  /*5e60*/  LEA R12, P2, R48, UR24, 0x3 ;  /* 0x00000018300c7c11 */ /* 0x000fc4000f8418ff */
        /* <DEDUP_REMOVED lines=8> */
[----:B------:R-:W-:Y:S01]  /*5ef0*/  LEA R16, P1, R42, UR24, 0x3 ;  /* 0x000000182a107c11 */ /* 0x000fe2000f8218ff */
[C---:B------:R-:W-:Y:S01]  /*5f00*/  IMAD.WIDE.U32 R48, R14.reuse, UR8, RZ ;  /* 0x000000080e307c25 */ /* 0x040fe2000f8e00ff */
[----:B------:R-:W-:Y:S01]  /*5f10*/  IADD3 R17, PT, PT, R43, R17, RZ ;  /* 0x000000112b117210 */ /* 0x000fe20007ffe0ff */
[----:B------:R-:W4:Y:S02]  /*5f20*/  LDG.E.64 R28, desc[UR6][R28.64] ;  /* 0x000000061c1c7981 */ /* 0x000f24000c1e1b00 */
[----:B------:R-:W-:Y:S01]  /*5f30*/  IMAD R51, R14, UR9, R15 ;  /* 0x000000090e337c24 */ /* 0x000fe2000f8e020f */
[----:B------:R-:W-:Y:S01]  /*5f40*/  LEA R14, P0, R46, UR24, 0x3 ;  /* 0x000000182e0e7c11 */ /* 0x000fe2000f8018ff */
[----:B------:R-:W-:Y:S01]  /*5f50*/  IMAD R23, R23, UR8, RZ ;  /* 0x0000000817177c24 */ /* 0x000fe2000f8e02ff */
[----:B------:R-:W-:Y:S01]  /*5f60*/  IADD3 R15, PT, PT, R47, R19, RZ ;  /* 0x000000132f0f7210 */ /* 0x000fe20007ffe0ff */
[----:B------:R-:W-:Y:S01]  /*5f70*/  IMAD R25, R25, UR8, RZ ;  /* 0x0000000819197c24 */ /* 0x000fe2000f8e02ff */
[----:B------:R-:W-:Y:S01]  /*5f80*/  LEA.HI.X R17, R42, UR25, R17, 0x3, P1 ;  /* 0x000000192a117c11 */ /* 0x000fe200088f1c11 */
[----:B------:R-:W-:Y:S01]  /*5f90*/  IMAD.WIDE.U32 R42, R22, UR8, RZ ;  /* 0x00000008162a7c25 */ /* 0x000fe2000f8e00ff */
[----:B------:R-:W-:Y:S01]  /*5fa0*/  LEA R18, P2, R48, UR24, 0x3 ;  /* 0x0000001830127c11 */ /* 0x000fe2000f8418ff */
[----:B------:R-:W4:Y:S01]  /*5fb0*/  LDG.E.64 R12, desc[UR6][R12.64] ;  /* 0x000000060c0c7981 */ /* 0x000f22000c1e1b00 */
        /* <DEDUP_REMOVED lines=9> */
[----:B------:R-:W-:Y:S01]  /*6050*/  IMAD.IADD R23, R43, 0x1, R23 ;  /* 0x000000012b177824 */ /* 0x000fe200078e0217 */
[----:B------:R-:W4:Y:S01]  /*6060*/  LDG.E.64 R14, desc[UR6][R14.64] ;  /* 0x000000060e0e7981 */ /* 0x000f22000c1e1b00 */
[----:B------:R-:W-:-:S03]  /*6070*/  IMAD.WIDE.U32 R48, R20, UR8, RZ ;  /* 0x0000000814307c25 */ /* 0x000fc6000f8e00ff */
[----:B------:R-:W4:Y:S01]  /*6080*/  LDG.E.64 R18, desc[UR6][R18.64] ;  /* 0x0000000612127981 */ /* 0x000f22000c1e1b00 */
        /* <DEDUP_REMOVED lines=11> */
[----:B------:R-:W-:-:S03]  /*6140*/  LEA.HI.X R25, R48, UR25, R25, 0x3, P2 ;  /* 0x0000001930197c11 */ /* 0x000fc600090f1c19 */
[----:B------:R-:W-:Y:S02]  /*6150*/  IMAD R37, R40, UR9, R47 ;  /* 0x0000000928257c24 */ /* 0x000fe4000f8e022f */
[----:B------:R-:W-:Y:S01]  /*6160*/  IMAD R53, R39, UR8, RZ ;  /* 0x0000000827357c24 */ /* 0x000fe2000f8e02ff */
[----:B------:R-:W-:Y:S01]  /*6170*/  LEA.HI.X R23, R42, UR25, R23, 0x3, P1 ;  /* 0x000000192a177c11 */ /* 0x000fe200088f1c17 */
[----:B------:R-:W-:Y:S01]  /*6180*/  IMAD.WIDE.U32 R46, R40, UR8, RZ ;  /* 0x00000008282e7c25 */ /* 0x000fe2000f8e00ff */
[----:B------:R-:W4:Y:S03]  /*6190*/  LDG.E.64 R20, desc[UR6][R20.64] ;  /* 0x0000000614147981 */ /* 0x000f26000c1e1b00 */
[C---:B------:R-:W-:Y:S01]  /*61a0*/  IMAD R39, R36.reuse, UR9, R43 ;  /* 0x0000000924277c24 */ /* 0x040fe2000f8e022b */
[----:B------:R-:W4:Y:S01]  /*61b0*/  LDG.E.64 R22, desc[UR6][R22.64] ;  /* 0x0000000616167981 */ /* 0x000f22000c1e1b00 */
[----:B------:R-:W-:Y:S01]  /*61c0*/  IMAD.WIDE.U32 R48, R36, UR8, RZ ;  /* 0x0000000824307c25 */ /* 0x000fe2000f8e00ff */
[----:B------:R-:W-:-:S02]  /*61d0*/  LEA R36, P0, R44, UR24, 0x3 ;  /* 0x000000182c247c11 */ /* 0x000fc4000f8018ff */
[----:B------:R-:W4:Y:S01]  /*61e0*/  LDG.E.64 R24, desc[UR6][R24.64] ;  /* 0x0000000618187981 */ /* 0x000f22000c1e1b00 */
[C---:B------:R-:W-:Y:S01]  /*61f0*/  IMAD R43, R38.reuse, UR9, R53 ;  /* 0x00000009262b7c24 */ /* 0x040fe2000f8e0235 */
[----:B------:R-:W-:Y:S01]  /*6200*/  IADD3 R53, PT, PT, R45, R41, RZ ;  /* 0x000000292d357210 */ /* 0x000fe20007ffe0ff */
[----:B------:R-:W-:Y:S01]  /*6210*/  IMAD.WIDE.U32 R50, R38, UR8, RZ ;  /* 0x0000000826327c25 */ /* 0x000fe2000f8e00ff */
[----:B------:R-:W-:Y:S02]  /*6220*/  LEA R38, P1, R46, UR24, 0x3 ;  /* 0x000000182e267c11 */ /* 0x000fe4000f8218ff */
[----:B------:R-:W-:Y:S01]  /*6230*/  IADD3 R45, PT, PT, R47, R37, RZ ;  /* 0x000000252f2d7210 */ /* 0x000fe20007ffe0ff */
[----:B------:R-:W-:Y:S01]  /*6240*/  IMAD R11, R11, UR8, RZ ;  /* 0x000000080b0b7c24 */ /* 0x000fe2000f8e02ff */
[----:B------:R-:W-:Y:S02]  /*6250*/  IADD3 R41, PT, PT, R49, R39, RZ ;  /* 0x0000002731297210 */ /* 0x000fe40007ffe0ff */
[----:B------:R-:W-:Y:S01]  /*6260*/  LEA.HI.X R37, R44, UR25, R53, 0x3, P0 ;  /* 0x000000192c257c11 */ /* 0x000fe200080f1c35 */
[----:B------:R-:W-:Y:S01]  /*6270*/  IMAD R11, R10, UR9, R11 ;  /* 0x000000090a0b7c24 */ /* 0x000fe2000f8e020b */
[----:B------:R-:W-:Y:S01]  /*6280*/  LEA.HI.X R39, R46, UR25, R45, 0x3, P1 ;  /* 0x000000192e277c11 */ /* 0x000fe200088f1c2d */
[----:B------:R-:W-:Y:S01]  /*6290*/  IMAD.WIDE.U32 R44, R10, UR8, RZ ;  /* 0x000000080a2c7c25 */ /* 0x000fe2000f8e00ff */
[----:B------:R-:W-:-:S02]  /*62a0*/  LEA R40, P2, R48, UR24, 0x3 ;  /* 0x0000001830287c11 */ /* 0x000fc4000f8418ff */
[----:B------:R-:W-:Y:S01]  /*62b0*/  LEA R42, P3, R50, UR24, 0x3 ;  /* 0x00000018322a7c11 */ /* 0x000fe2000f8618ff */
[----:B------:R-:W4:Y:S01]  /*62c0*/  LDG.E.64 R36, desc[UR6][R36.64] ;  /* 0x0000000624247981 */ /* 0x000f22000c1e1b00 */
[----:B------:R-:W-:Y:S02]  /*62d0*/  IADD3 R43, PT, PT, R51, R43, RZ ;  /* 0x0000002b332b7210 */ /* 0x000fe40007ffe0ff */
[----:B------:R-:W-:Y:S01]  /*62e0*/  LEA R10, P0, R44, UR24, 0x3 ;  /* 0x000000182c0a7c11 */ /* 0x000fe2000f8018ff */
[----:B------:R-:W4:Y:S01]  /*62f0*/  LDG.E.64 R38, desc[UR6][R38.64] ;  /* 0x0000000626267981 */ /* 0x000f22000c1e1b00 */
[----:B------:R-:W-:Y:S02]  /*6300*/  IADD3 R11, PT, PT, R45, R11, RZ ;  /* 0x0000000b2d0b7210 */ /* 0x000fe40007ffe0ff */
[----:B------:R-:W-:Y:S02]  /*6310*/  LEA.HI.X R41, R48, UR25, R41, 0x3, P2 ;  /* 0x0000001930297c11 */ /* 0x000fe400090f1c29 */
[----:B------:R-:W-:-:S02]  /*6320*/  LEA.HI.X R43, R50, UR25, R43, 0x3, P3 ;  /* 0x00000019322b7c11 */ /* 0x000fc400098f1c2b */
        /* <DEDUP_REMOVED lines=88> */
.L_x_4228:
        /* <DEDUP_REMOVED lines=113> */
.L_x_4230:
        /* <DEDUP_REMOVED lines=59> */
.L_x_4231:
        /* <DEDUP_REMOVED lines=39> */
.L_x_4227:
[----:B-1-3-5:R-:W2:Y:S01]  /*75e0*/  LDC.64 R4, c[0x0][0x710] ;  /* 0x0001c400ff047b82 */ /* 0x02aea20000000a00 */
[----:B------:R-:W-:Y:S01]  /*75f0*/  IADD3 R3, PT, PT, R3, 0x80, RZ ;  /* 0x0000008003037810 */ /* 0x000fe20007ffe0ff */
[----:B--2-4-:R2:W-:Y:S06]  /*7600*/  STG.E.64 desc[UR6][R4.64], R8 ;  /* 0x0000000804007986 */ /* 0x0145ec000c101b06 */
.L_x_4220:
        /* <DEDUP_REMOVED lines=40> */
.L_x_4235:
        /* <DEDUP_REMOVED lines=39> */
[----:B------:R-:W-:Y:S01]  /*7b00*/  IMAD R17, R17, UR10, RZ ;  /* 0x0000000a11117c24 */ /* 0x000fe2000f8e02ff */
[----:B------:R-:W-:Y:S01]  /*7b10*/  LEA R28, P0, R46, UR18, 0x3 ;  /* 0x000000122e1c7c11 */ /* 0x000fe2000f8018ff */
[----:B------:R-:W-:Y:S01]  /*7b20*/  IMAD.WIDE.U32 R48, R12, UR10, RZ ;  /* 0x0000000a0c307c25 */ /* 0x000fe2000f8e00ff */
[----:B------:R-:W-:-:S03]  /*7b30*/  IADD3 R29, PT, PT, R47, R29, RZ ;  /* 0x0000001d2f1d7210 */ /* 0x000fc60007ffe0ff */
[----:B------:R-:W-:Y:S01]  /*7b40*/  IMAD R13, R12, UR11, R13 ;  /* 0x0000000b0c0d7c24 */ /* 0x000fe2000f8e020d */
[----:B------:R-:W-:Y:S01]  /*7b50*/  LEA.HI.X R27, R42, UR19, R27, 0x3, P1 ;  /* 0x000000132a1b7c11 */ /* 0x000fe200088f1c1b */
[----:B------:R-:W-:Y:S02]  /*7b60*/  IMAD R19, R19, UR10, RZ ;  /* 0x0000000a13137c24 */ /* 0x000fe4000f8e02ff */
[----:B------:R-:W-:Y:S01]  /*7b70*/  IMAD.WIDE.U32 R42, R16, UR10, RZ ;  /* 0x0000000a102a7c25 */ /* 0x000fe2000f8e00ff */
[----:B------:R-:W-:-:S03]  /*7b80*/  LEA R12, P2, R48, UR18, 0x3 ;  /* 0x00000012300c7c11 */ /* 0x000fc6000f8418ff */
[----:B------:R-:W-:Y:S01]  /*7b90*/  IMAD R17, R16, UR11, R17 ;  /* 0x0000000b10117c24 */ /* 0x000fe2000f8e0211 */
[----:B------:R-:W-:Y:S01]  /*7ba0*/  IADD3 R13, PT, PT, R49, R13, RZ ;  /* 0x0000000d310d7210 */ /* 0x000fe20007ffe0ff */
[----:B------:R-:W-:Y:S01]  /*7bb0*/  IMAD R19, R18, UR11, R19 ;  /* 0x0000000b12137c24 */ /* 0x000fe2000f8e0213 */
[----:B------:R-:W-:Y:S01]  /*7bc0*/  LEA.HI.X R29, R46, UR19, R29, 0x3, P0 ;  /* 0x000000132e1d7c11 */ /* 0x000fe200080f1c1d */
[----:B------:R-:W-:Y:S01]  /*7bd0*/  IMAD.WIDE.U32 R46, R18, UR10, RZ ;  /* 0x0000000a122e7c25 */ /* 0x000fe2000f8e00ff */
[----:B------:R-:W-:Y:S01]  /*7be0*/  LEA R16, P1, R42, UR18, 0x3 ;  /* 0x000000122a107c11 */ /* 0x000fe2000f8218ff */
[----:B------:R-:W4:Y:S02]  /*7bf0*/  LDG.E.64 R26, desc[UR6][R26.64] ;  /* 0x000000061a1a7981 */ /* 0x000f24000c1e1b00 */
[----:B------:R-:W-:Y:S01]  /*7c00*/  IMAD R15, R15, UR10, RZ ;  /* 0x0000000a0f0f7c24 */ /* 0x000fe2000f8e02ff */
[----:B------:R-:W-:Y:S01]  /*7c10*/  IADD3 R17, PT, PT, R43, R17, RZ ;  /* 0x000000112b117210 */ /* 0x000fe20007ffe0ff */
[----:B------:R-:W-:Y:S01]  /*7c20*/  IMAD R23, R23, UR10, RZ ;  /* 0x0000000a17177c24 */ /* 0x000fe2000f8e02ff */
[----:B------:R-:W-:Y:S01]  /*7c30*/  LEA.HI.X R13, R48, UR19, R13, 0x3, P2 ;  /* 0x00000013300d7c11 */ /* 0x000fe200090f1c0d */
[----:B------:R-:W-:Y:S01]  /*7c40*/  IMAD.WIDE.U32 R48, R14, UR10, RZ ;  /* 0x0000000a0e307c25 */ /* 0x000fe2000f8e00ff */
[----:B------:R-:W-:Y:S01]  /*7c50*/  LEA.HI.X R17, R42, UR19, R17, 0x3, P1 ;  /* 0x000000132a117c11 */ /* 0x000fe200088f1c11 */
[----:B------:R-:W4:Y:S02]  /*7c60*/  LDG.E.64 R28, desc[UR6][R28.64] ;  /* 0x000000061c1c7981 */ /* 0x000f24000c1e1b00 */
[----:B------:R-:W-:Y:S01]  /*7c70*/  IMAD R51, R14, UR11, R15 ;  /* 0x0000000b0e337c24 */ /* 0x000fe2000f8e020f */
[----:B------:R-:W-:Y:S01]  /*7c80*/  LEA R14, P0, R46, UR18, 0x3 ;  /* 0x000000122e0e7c11 */ /* 0x000fe2000f8018ff */
[----:B------:R-:W-:Y:S01]  /*7c90*/  IMAD R25, R25, UR10, RZ ;  /* 0x0000000a19197c24 */ /* 0x000fe2000f8e02ff */
[----:B------:R-:W-:Y:S01]  /*7ca0*/  IADD3 R15, PT, PT, R47, R19, RZ ;  /* 0x000000132f0f7210 */ /* 0x000fe20007ffe0ff */
[----:B------:R-:W-:Y:S01]  /*7cb0*/  IMAD.WIDE.U32 R42, R22, UR10, RZ ;  /* 0x0000000a162a7c25 */ /* 0x000fe2000f8e00ff */
[----:B------:R-:W-:Y:S01]  /*7cc0*/  LEA R18, P2, R48, UR18, 0x3 ;  /* 0x0000001230127c11 */ /* 0x000fe2000f8418ff */
[----:B------:R-:W4:Y:S02]  /*7cd0*/  LDG.E.64 R12, desc[UR6][R12.64] ;  /* 0x000000060c0c7981 */ /* 0x000f24000c1e1b00 */
[----:B------:R-:W-:Y:S01]  /*7ce0*/  IMAD R23, R22, UR11, R23 ;  /* 0x0000000b16177c24 */ /* 0x000fe2000f8e0217 */
[----:B------:R-:W-:Y:S01]  /*7cf0*/  IADD3 R19, PT, PT, R49, R51, RZ ;  /* 0x0000003331137210 */ /* 0x000fe20007ffe0ff */
[----:B------:R-:W-:Y:S01]  /*7d00*/  IMAD R25, R24, UR11, R25 ;  /* 0x0000000b18197c24 */ /* 0x000fe2000f8e0219 */
[----:B------:R-:W-:Y:S01]  /*7d10*/  LEA.HI.X R15, R46, UR19, R15, 0x3, P0 ;  /* 0x000000132e0f7c11 */ /* 0x000fe200080f1c0f */
[----:B------:R-:W-:Y:S01]  /*7d20*/  IMAD.WIDE.U32 R46, R24, UR10, RZ ;  /* 0x0000000a182e7c25 */ /* 0x000fe2000f8e00ff */
[----:B------:R-:W-:Y:S01]  /*7d30*/  IADD3 R23, PT, PT, R43, R23, RZ ;  /* 0x000000172b177210 */ /* 0x000fe20007ffe0ff */
[----:B------:R-:W4:Y:S02]  /*7d40*/  LDG.E.64 R16, desc[UR6][R16.64] ;  /* 0x0000000610107981 */ /* 0x000f24000c1e1b00 */
[----:B------:R-:W-:Y:S01]  /*7d50*/  IMAD R21, R21, UR10, RZ ;  /* 0x0000000a15157c24 */ /* 0x000fe2000f8e02ff */
[----:B------:R-:W-:Y:S01]  /*7d60*/  LEA.HI.X R19, R48, UR19, R19, 0x3, P2 ;  /* 0x0000001330137c11 */ /* 0x000fe200090f1c13 */
[----:B------:R-:W-:-:S02]  /*7d70*/  IMAD R43, R45, UR10, RZ ;  /* 0x0000000a2d2b7c24 */ /* 0x000fc4000f8e02ff */
[----:B------:R-:W-:Y:S01]  /*7d80*/  IMAD R53, R39, UR10, RZ ;  /* 0x0000000a27357c24 */ /* 0x000fe2000f8e02ff */
[----:B------:R-:W-:Y:S01]  /*7d90*/  LEA R22, P1, R42, UR18, 0x3 ;  /* 0x000000122a167c11 */ /* 0x000fe2000f8218ff */
[C---:B------:R-:W-:Y:S01]  /*7da0*/  IMAD.WIDE.U32 R48, R20.reuse, UR10, RZ ;  /* 0x0000000a14307c25 */ /* 0x040fe2000f8e00ff */
[----:B------:R-:W4:Y:S03]  /*7db0*/  LDG.E.64 R14, desc[UR6][R14.64] ;  /* 0x000000060e0e7981 */ /* 0x000f26000c1e1b00 */
[----:B------:R-:W-:Y:S01]  /*7dc0*/  IMAD R51, R20, UR11, R21 ;  /* 0x0000000b14337c24 */ /* 0x000fe2000f8e0215 */
[----:B------:R-:W-:Y:S01]  /*7dd0*/  IADD3 R21, PT, PT, R47, R25, RZ ;  /* 0x000000192f157210 */ /* 0x000fe20007ffe0ff */
[----:B------:R-:W-:Y:S01]  /*7de0*/  IMAD R47, R41, UR10, RZ ;  /* 0x0000000a292f7c24 */ /* 0x000fe2000f8e02ff */
[----:B------:R-:W-:Y:S01]  /*7df0*/  LEA R20, P0, R46, UR18, 0x3 ;  /* 0x000000122e147c11 */ /* 0x000fe2000f8018ff */
[----:B------:R-:W-:Y:S01]  /*7e00*/  IMAD R41, R44, UR11, R43 ;  /* 0x0000000b2c297c24 */ /* 0x000fe2000f8e022b */
[----:B------:R-:W-:Y:S01]  /*7e10*/  LEA R24, P2, R48, UR18, 0x3 ;  /* 0x0000001230187c11 */ /* 0x000fe2000f8418ff */
[----:B------:R-:W-:Y:S01]  /*7e20*/  IMAD R43, R37, UR10, RZ ;  /* 0x0000000a252b7c24 */ /* 0x000fe2000f8e02ff */
[----:B------:R-:W-:Y:S01]  /*7e30*/  IADD3 R25, PT, PT, R49, R51, RZ ;  /* 0x0000003331197210 */ /* 0x000fe20007ffe0ff */
[----:B------:R-:W-:Y:S01]  /*7e40*/  IMAD.WIDE.U32 R44, R44, UR10, RZ ;  /* 0x0000000a2c2c7c25 */ /* 0x000fe2000f8e00ff */
[----:B------:R-:W-:Y:S01]  /*7e50*/  LEA.HI.X R21, R46, UR19, R21, 0x3, P0 ;  /* 0x000000132e157c11 */ /* 0x000fe200080f1c15 */
[----:B------:R-:W4:Y:S02]  /*7e60*/  LDG.E.64 R18, desc[UR6][R18.64] ;  /* 0x0000000612127981 */ /* 0x000f24000c1e1b00 */
[----:B------:R-:W-:-:S02]  /*7e70*/  IMAD R37, R40, UR11, R47 ;  /* 0x0000000b28257c24 */ /* 0x000fc4000f8e022f */
[----:B------:R-:W-:Y:S01]  /*7e80*/  IMAD.WIDE.U32 R46, R40, UR10, RZ ;  /* 0x0000000a282e7c25 */ /* 0x000fe2000f8e00ff */
[----:B------:R-:W-:Y:S01]  /*7e90*/  LEA.HI.X R25, R48, UR19, R25, 0x3, P2 ;  /* 0x0000001330197c11 */ /* 0x000fe200090f1c19 */
[----:B------:R-:W4:Y:S02]  /*7ea0*/  LDG.E.64 R20, desc[UR6][R20.64] ;  /* 0x0000000614147981 */ /* 0x000f24000c1e1b00 */
[----:B------:R-:W-:Y:S02]  /*7eb0*/  IMAD R39, R36, UR11, R43 ;  /* 0x0000000b24277c24 */ /* 0x000fe4000f8e022b */
[----:B------:R-:W-:Y:S01]  /*7ec0*/  IMAD R43, R38, UR11, R53 ;  /* 0x0000000b262b7c24 */ /* 0x000fe2000f8e0235 */
[----:B------:R-:W-:Y:S01]  /*7ed0*/  IADD3 R53, PT, PT, R45, R41, RZ ;  /* 0x000000292d357210 */ /* 0x000fe20007ffe0ff */
[----:B------:R-:W-:Y:S01]  /*7ee0*/  IMAD.WIDE.U32 R48, R36, UR10, RZ ;  /* 0x0000000a24307c25 */ /* 0x000fe2000f8e00ff */
[----:B------:R-:W-:Y:S01]  /*7ef0*/  LEA.HI.X R23, R42, UR19, R23, 0x3, P1 ;  /* 0x000000132a177c11 */ /* 0x000fe200088f1c17 */
[----:B------:R-:W4:Y:S01]  /*7f00*/  LDG.E.64 R24, desc[UR6][R24.64] ;  /* 0x0000000618187981 */ /* 0x000f22000c1e1b00 */
[----:B------:R-:W-:Y:S01]  /*7f10*/  LEA R36, P0, R44, UR18, 0x3 ;  /* 0x000000122c247c11 */ /* 0x000fe2000f8018ff */
[----:B------:R-:W-:Y:S01]  /*7f20*/  IMAD.WIDE.U32 R50, R38, UR10, RZ ;  /* 0x0000000a26327c25 */ /* 0x000fe2000f8e00ff */
[----:B------:R-:W-:-:S03]  /*7f30*/  LEA R38, P1, R46, UR18, 0x3 ;  /* 0x000000122e267c11 */ /* 0x000fc6000f8218ff */
[----:B------:R-:W-:Y:S02]  /*7f40*/  IMAD.IADD R45, R47, 0x1, R37 ;  /* 0x000000012f2d7824 */ /* 0x000fe400078e0225 */
[----:B------:R-:W-:Y:S01]  /*7f50*/  IMAD R11, R11, UR10, RZ ;  /* 0x0000000a0b0b7c24 */ /* 0x000fe2000f8e02ff */
[----:B------:R-:W-:Y:S01]  /*7f60*/  IADD3 R41, PT, PT, R49, R39, RZ ;  /* 0x0000002731297210 */ /* 0x000fe20007ffe0ff */
[----:B------:R-:W4:Y:S01]  /*7f70*/  LDG.E.64 R22, desc[UR6][R22.64] ;  /* 0x0000000616167981 */ /* 0x000f22000c1e1b00 */
        /* <DEDUP_REMOVED lines=101> */
.L_x_4234:
        /* <DEDUP_REMOVED lines=113> */
.L_x_4236:
        /* <DEDUP_REMOVED lines=59> */
.L_x_4237:
        /* <DEDUP_REMOVED lines=39> */
.L_x_4233:
[----:B-1-3-5:R-:W2:Y:S01]  /*9300*/  LDC.64 R4, c[0x0][0x710] ;  /* 0x0001c400ff047b82 */ /* 0x02aea20000000a00 */
[----:B------:R-:W-:Y:S01]  /*9310*/  IADD3 R3, PT, PT, R3, 0x80, RZ ;  /* 0x0000008003037810 */ /* 0x000fe20007ffe0ff */
[----:B--2-4-:R3:W-:Y:S06]  /*9320*/  STG.E.64 desc[UR6][R4.64], R8 ;  /* 0x0000000804007986 */ /* 0x0147ec000c101b06 */
.L_x_4226:
        /* <DEDUP_REMOVED lines=41> */
.L_x_4241:
        /* <DEDUP_REMOVED lines=117> */
[----:B------:R-:W-:Y:S01]  /*9d10*/  IMAD.IADD R11, R45, 0x1, R11 ;  /* 0x000000012d0b7824 */ /* 0x000fe200078e020b */
[----:B------:R-:W-:Y:S01]  /*9d20*/  IADD3 R43, PT, PT, R51, R43, RZ ;  /* 0x0000002b332b7210 */ /* 0x000fe20007ffe0ff */
[----:B------:R-:W4:Y:S01]  /*9d30*/  LDG.E.64 R36, desc[UR6][R36.64] ;  /* 0x0000000624247981 */ /* 0x000f22000c1e1b00 */
[----:B------:R-:W-:-:S02]  /*9d40*/  LEA R10, P0, R44, UR20, 0x3 ;  /* 0x000000142c0a7c11 */ /* 0x000fc4000f8018ff */
[----:B------:R-:W-:Y:S01]  /*9d50*/  LEA.HI.X R41, R48, UR21, R41, 0x3, P2 ;  /* 0x0000001530297c11 */ /* 0x000fe200090f1c29 */
[----:B------:R-:W4:Y:S01]  /*9d60*/  LDG.E.64 R38, desc[UR6][R38.64] ;  /* 0x0000000626267981 */ /* 0x000f22000c1e1b00 */
        /* <DEDUP_REMOVED lines=89> */
.L_x_4240:
        /* <DEDUP_REMOVED lines=113> */
.L_x_4242:
        /* <DEDUP_REMOVED lines=59> */
.L_x_4243:
        /* <DEDUP_REMOVED lines=39> */
.L_x_4239:
[----:B-1-3-5:R-:W2:Y:S01]  /*b030*/  LDC.64 R4, c[0x0][0x710] ;  /* 0x0001c400ff047b82 */ /* 0x02aea20000000a00 */
[----:B------:R-:W-:Y:S01]  /*b040*/  IADD3 R3, PT, PT, R3, 0x80, RZ ;  /* 0x0000008003037810 */ /* 0x000fe20007ffe0ff */
[----:B--2-4-:R3:W-:Y:S06]  /*b050*/  STG.E.64 desc[UR6][R4.64], R8 ;  /* 0x0000000804007986 */ /* 0x0147ec000c101b06 */
.L_x_4232:
[----:B------:R-:W-:-:S13]  /*b060*/  ISETP.GE.AND P0, PT, R3, UR4, PT ;  /* 0x0000000403007c0c */ /* 0x000fda000bf06270 */
[----:B------:R-:W-:Y:S05]  /*b070*/  @P0 BREAK.RELIABLE B0 ;  /* 0x0000000000000942 */ /* 0x000fea0003800100 */
[----:B------:R-:W-:Y:S05]  /*b080*/  @P0 BRA `(.L_x_4238) ;  /* 0x0000001c00440947 */ /* 0x000fea0003800000 */
[----:B0-----:R-:W-:Y:S05]  /*b090*/  BSYNC.RELIABLE B0 ;  /* 0x0000000000007941 */ /* 0x001fea0003800100 */
.L_x_4207:
[----:B------:R-:W0:Y:S01]  /*b0a0*/  LDC.64 R6, c[0x0][0x738] ;  /* 0x0001ce00ff067b82 */ /* 0x000e220000000a00 */
        /* <DEDUP_REMOVED lines=33> */
[----:B------:R-:W-:Y:S01]  /*b2c0*/  BSSY.RECONVERGENT B2, `(.L_x_4245) ;  /* 0x00000d7000027945 */ /* 0x000fe20003800200 */
[----:B------:R-:W-:Y:S02]  /*b2d0*/  LOP3.LUT R30, R30, 0x7fffffff, RZ, 0xc0, !PT ;  /* 0x7fffffff1e1e7812 */ /* 0x000fe400078ec0ff */
[----:B------:R-:W-:Y:S02]  /*b2e0*/  CS2R R8, SRZ ;  /* 0x0000000000087805 */ /* 0x000fe4000001ff00 */
[----:B------:R-:W-:-:S07]  /*b2f0*/  LOP3.LUT R31, R0, 0xfffffff0, RZ, 0xc0, !PT ;  /* 0xfffffff0001f7812 */ /* 0x000fce00078ec0ff */
.L_x_4246:
        /* <DEDUP_REMOVED lines=209> */
[----:B0-----:R0:W1:Y:S02]  /*c010*/  DFMA R8, R4, R10, R12 ;  /* 0x0000000a0408722b */ /* 0x001064000000000c */
[----:B01----:R-:W-:Y:S05]  /*c020*/  @P0 BRA `(.L_x_4246) ;  /* 0xfffffff000b40947 */ /* 0x003fea000383ffff */
[----:B------:R-:W-:Y:S05]  /*c030*/  BSYNC.RECONVERGENT B2 ;  /* 0x0000000000027941 */ /* 0x000fea0003800200 */
.L_x_4245:
        /* <DEDUP_REMOVED lines=26> */
[----:B------:R-:W-:Y:S02]  /*c1e0*/  IMAD R17, R17, UR28, RZ ;  /* 0x0000001c11117c24 */ /* 0x000fe4000f8e02ff */
        /* <DEDUP_REMOVED lines=86> */
.L_x_4247:
        /* <DEDUP_REMOVED lines=12> */
[----:B------:R-:W4:Y:S01]  /*c810*/  LDG.E.64 R22, desc[UR6][R6.64+0x18] ;  /* 0x0000180606167981 */ /* 0x000f22000c1e1b00 */
        /* <DEDUP_REMOVED lines=28> */
[----:B------:R-:W-:-:S04]  /*c9e0*/  IADD3 R6, P1, PT, R6, 0x20, RZ ;  /* 0x0000002006067810 */ /* 0x000fc80007f3e0ff */
[----:B------:R-:W-:Y:S01]  /*c9f0*/  IADD3.X R7, PT, PT, RZ, R7, RZ, P1, !PT ;  /* 0x00000007ff077210 */ /* 0x000fe20000ffe4ff */
[----:B-1---5:R-:W2:-:S15]  /*ca00*/  DFMA R8, R4, R12, R8 ;  /* 0x0000000c0408722b */ /* 0x022e9e0000000008 */
[----:B------:R-:W-:-:S15]  /*ca10*/  NOP ;  /* 0x0000000000007918 */ /* 0x000fde0000000000 */
[----:B------:R-:W-:-:S15]  /*ca20*/  NOP ;  /* 0x0000000000007918 */ /* 0x000fde0000000000 */
[----:B------:R-:W-:-:S15]  /*ca30*/  NOP ;  /* 0x0000000000007918 */ /* 0x000fde0000000000 */
[----:B------:R-:W-:-:S04]  /*ca40*/  NOP ;  /* 0x0000000000007918 */ /* 0x000fc80000000000 */
[----:B--2---:R-:W3:-:S15]  /*ca50*/  DFMA R8, R4, R16, R8 ;  /* 0x000000100408722b */ /* 0x004ede0000000008 */
        /* <DEDUP_REMOVED lines=9> */
[----:B----4-:R2:W3:Y:S02]  /*caf0*/  DFMA R8, R4, R10, R8 ;  /* 0x0000000a0408722b */ /* 0x0104e40000000008 */
.L_x_4248:
        /* <DEDUP_REMOVED lines=13> */
[----:B-1-3-5:R4:W0:-:S12]  /*cbd0*/  DFMA R8, R4, R10, R8 ;  /* 0x0000000a0408722b */ /* 0x02a8180000000008 */
        /* <DEDUP_REMOVED lines=24> */
[----:B---3--:R4:W0:Y:S02]  /*cd60*/  @P0 DFMA R8, R4, R10, R8 ;  /* 0x0000000a0408022b */ /* 0x0088240000000008 */
.L_x_4244:
[----:B0-2-45:R-:W1:Y:S01]  /*cd70*/  LDC.64 R4, c[0x0][0x710] ;  /* 0x0001c400ff047b82 */ /* 0x035e620000000a00 */
[----:B------:R-:W-:Y:S01]  /*cd80*/  IADD3 R3, PT, PT, R3, 0x80, RZ ;  /* 0x0000008003037810 */ /* 0x000fe20007ffe0ff */
[----:B-1-3--:R4:W-:Y:S06]  /*cd90*/  STG.E.64 desc[UR6][R4.64], R8 ;  /* 0x0000000804007986 */ /* 0x00a9ec000c101b06 */
.L_x_4238:
[----:B0-----:R-:W-:Y:S05]  /*cda0*/  BSYNC.RECONVERGENT B1 ;  /* 0x0000000000017941 */ /* 0x001fea0003800200 */
.L_x_4206:
        /* <DEDUP_REMOVED lines=10> */
[----:B-1----:R-:W4:Y:S07]  /*ce50*/  LDG.E.64 R4, desc[UR6][R4.64] ;  /* 0x0000000604047981 */ /* 0x002f2e000c1e1b00 */
[----:B------:R-:W4:Y:S01]  /*ce60*/  LDC.64 R16, c[0x0][0x748] ;  /* 0x0001d200ff107b82 */ /* 0x000f220000000a00 */
[----:B------:R-:W-:-:S02]  /*ce70*/  ISETP.NE.AND P1, PT, RZ, UR5, PT ;  /* 0x00000005ff007c0c */ /* 0x000fc4000bf25270 */
        /* <DEDUP_REMOVED lines=12> */
[----:B------:R-:W-:Y:S02]  /*cf40*/  IADD3 R3, PT, PT, R9, R3, RZ ;  /* 0x0000000309037210 */ /* 0x000fe40007ffe0ff */
[----:B----4-:R-:W-:Y:S02]  /*cf50*/  LEA R6, P2, R4, R16, 0x3 ;  /* 0x0000001004067211 */ /* 0x010fe400078418ff */
[----:B------:R-:W-:Y:S02]  /*cf60*/  LEA.HI.X R3, R8, R15, R3, 0x3, P1 ;  /* 0x0000000f08037211 */ /* 0x000fe400008f1c03 */
[----:B------:R-:W-:Y:S02]  /*cf70*/  CS2R R8, SRZ ;  /* 0x0000000000087805 */ /* 0x000fe4000001ff00 */
[----:B------:R-:W-:-:S03]  /*cf80*/  LEA.HI.X R7, R4, R17, R5, 0x3, P2 ;  /* 0x0000001104077211 */ /* 0x000fc600010f1c05 */
[----:B------:R-:W-:Y:S05]  /*cf90*/  @!P0 BRA `(.L_x_4249) ;  /* 0x0000001800c48947 */ /* 0x000fea0003800000 */
[----:B------:R-:W5:Y:S01]  /*cfa0*/  LDG.E.64 R2, desc[UR6][R2.64] ;  /* 0x0000000602027981 */ /* 0x000f62000c1e1b00 */
        /* <DEDUP_REMOVED lines=10> */
.L_x_4251:
[----:B------:R-:W1:Y:S04]  /*d050*/  LDG.E.64 R40, desc[UR6][R6.64] ;  /* 0x0000000606287981 */ /* 0x000e68000c1e1b00 */
[----:B------:R-:W2:Y:S04]  /*d060*/  LDG.E.64 R42, desc[UR6][R6.64+0x8] ;  /* 0x00000806062a7981 */ /* 0x000ea8000c1e1b00 */
[----:B------:R-:W3:Y:S04]  /*d070*/  LDG.E.64 R36, desc[UR6][R6.64+0x10] ;  /* 0x0000100606247981 */ /* 0x000ee8000c1e1b00 */
[----:B------:R-:W4:Y:S04]  /*d080*/  LDG.E.64 R26, desc[UR6][R6.64+0x18] ;  /* 0x00001806061a7981 */ /* 0x000f28000c1e1b00 */
[----:B------:R-:W3:Y:S04]  /*d090*/  LDG.E.64 R12, desc[UR6][R6.64+0x20] ;  /* 0x00002006060c7981 */ /* 0x000ee8000c1e1b00 */
        /* <DEDUP_REMOVED lines=10> */
[----:B------:R-:W3:Y:S01]  /*d140*/  LDG.E.64 R10, desc[UR6][R6.64+0x78] ;  /* 0x00007806060a7981 */ /* 0x000ee2000c1e1b00 */
        /* <DEDUP_REMOVED lines=8> */
[----:B----4-:R-:W-:Y:S01]  /*d1d0*/  IMAD R27, R27, UR4, RZ ;  /* 0x000000041b1b7c24 */ /* 0x010fe2000f8e02ff */
[----:B------:R-:W-:Y:S01]  /*d1e0*/  LEA R40, P1, R34, R4, 0x3 ;  /* 0x0000000422287211 */ /* 0x000fe200078218ff */
[----:B---3--:R-:W-:Y:S01]  /*d1f0*/  IMAD R13, R13, UR4, RZ ;  /* 0x000000040d0d7c24 */ /* 0x008fe2000f8e02ff */
[----:B------:R-:W-:Y:S01]  /*d200*/  IADD3 R29, PT, PT, R35, R43, RZ ;  /* 0x0000002b231d7210 */ /* 0x000fe20007ffe0ff */
[----:B------:R-:W-:Y:S01]  /*d210*/  IMAD R35, R37, UR4, RZ ;  /* 0x0000000425237c24 */ /* 0x000fe2000f8e02ff */
[-C--:B------:R-:W-:Y:S01]  /*d220*/  LEA.HI.X R43, R28, R5.reuse, R41, 0x3, P0 ;  /* 0x000000051c2b7211 */ /* 0x080fe200000f1c29 */
[----:B------:R-:W-:Y:S01]  /*d230*/  IMAD R27, R26, UR5, R27 ;  /* 0x000000051a1b7c24 */ /* 0x000fe2000f8e021b */
[----:B------:R-:W-:Y:S01]  /*d240*/  LEA.HI.X R41, R34, R5, R29, 0x3, P1 ;  /* 0x0000000522297211 */ /* 0x000fe200008f1c1d */
[----:B------:R-:W-:-:S02]  /*d250*/  IMAD R29, R36, UR5, R35 ;  /* 0x00000005241d7c24 */ /* 0x000fc4000f8e0223 */
[----:B------:R-:W-:Y:S01]  /*d260*/  IMAD.WIDE.U32 R36, R36, UR4, RZ ;  /* 0x0000000424247c25 */ /* 0x000fe2000f8e00ff */
[----:B------:R-:W2:Y:S03]  /*d270*/  LDG.E.64 R42, desc[UR6][R42.64] ;  /* 0x000000062a2a7981 */ /* 0x000ea6000c1e1b00 */
[----:B------:R-:W-:Y:S01]  /*d280*/  IMAD.WIDE.U32 R34, R26, UR4, RZ ;  /* 0x000000041a227c25 */ /* 0x000fe2000f8e00ff */
[-C--:B------:R-:W-:Y:S01]  /*d290*/  LEA R28, P0, R36, R4.reuse, 0x3 ;  /* 0x00000004241c7211 */ /* 0x080fe200078018ff */
[----:B------:R-:W3:Y:S01]  /*d2a0*/  LDG.E.64 R40, desc[UR6][R40.64] ;  /* 0x0000000628287981 */ /* 0x000ee2000c1e1b00 */
[----:B------:R-:W-:Y:S01]  /*d2b0*/  IADD3 R29, PT, PT, R37, R29, RZ ;  /* 0x0000001d251d7210 */ /* 0x000fe20007ffe0ff */
[----:B------:R-:W-:Y:S01]  /*d2c0*/  IMAD.WIDE.U32 R50, R12, UR4, RZ ;  /* 0x000000040c327c25 */ /* 0x000fe2000f8e00ff */
[-C--:B------:R-:W-:Y:S02]  /*d2d0*/  LEA R26, P1, R34, R4.reuse, 0x3 ;  /* 0x00000004221a7211 */ /* 0x080fe400078218ff */
[----:B------:R-:W-:Y:S01]  /*d2e0*/  IADD3 R27, PT, PT, R35, R27, RZ ;  /* 0x0000001b231b7210 */ /* 0x000fe20007ffe0ff */
[----:B------:R-:W-:Y:S01]  /*d2f0*/  IMAD R13, R12, UR5, R13 ;  /* 0x000000050c0d7c24 */ /* 0x000fe2000f8e020d */
[-C--:B------:R-:W-:Y:S01]  /*d300*/  LEA R12, P2, R50, R4.reuse, 0x3 ;  /* 0x00000004320c7211 */ /* 0x080fe200078418ff */
[----:B------:R-:W-:Y:S01]  /*d310*/  IMAD R19, R19, UR4, RZ ;  /* 0x0000000413137c24 */ /* 0x000fe2000f8e02ff */
[----:B------:R-:W-:Y:S01]  /*d320*/  LEA.HI.X R29, R36, R5, R29, 0x3, P0 ;  /* 0x00000005241d7211 */ /* 0x000fe200000f1c1d */
[----:B------:R-:W-:Y:S01]  /*d330*/  IMAD R17, R17, UR4, RZ ;  /* 0x0000000411117c24 */ /* 0x000fe2000f8e02ff */
[----:B------:R-:W-:Y:S01]  /*d340*/  IADD3 R13, PT, PT, R51, R13, RZ ;  /* 0x0000000d330d7210 */ /* 0x000fe20007ffe0ff */
[----:B------:R-:W-:Y:S01]  /*d350*/  IMAD R15, R15, UR4, RZ ;  /* 0x000000040f0f7c24 */ /* 0x000fe2000f8e02ff */
[-C--:B------:R-:W-:Y:S01]  /*d360*/  LEA.HI.X R27, R34, R5.reuse, R27, 0x3, P1 ;  /* 0x00000005221b7211 */ /* 0x080fe200008f1c1b */
[----:B------:R-:W-:Y:S01]  /*d370*/  IMAD R19, R18, UR5, R19 ;  /* 0x0000000512137c24 */ /* 0x000fe2000f8e0213 */
[----:B------:R-:W-:Y:S01]  /*d380*/  LEA.HI.X R13, R50, R5, R13, 0x3, P2 ;  /* 0x00000005320d7211 */ /* 0x000fe200010f1c0d */
[----:B------:R-:W-:Y:S01]  /*d390*/  IMAD.WIDE.U32 R36, R18, UR4, RZ ;  /* 0x0000000412247c25 */ /* 0x000fe2000f8e00ff */
[----:B------:R-:W4:Y:S03]  /*d3a0*/  LDG.E.64 R28, desc[UR6][R28.64] ;  /* 0x000000061c1c7981 */ /* 0x000f26000c1e1b00 */
[C---:B------:R-:W-:Y:S01]  /*d3b0*/  IMAD.WIDE.U32 R34, R16.reuse, UR4, RZ ;  /* 0x0000000410227c25 */ /* 0x040fe2000f8e00ff */
[----:B------:R-:W4:Y:S03]  /*d3c0*/  LDG.E.64 R26, desc[UR6][R26.64] ;  /* 0x000000061a1a7981 */ /* 0x000f26000c1e1b00 */
[----:B------:R-:W-:Y:S01]  /*d3d0*/  IMAD R17, R16, UR5, R17 ;  /* 0x0000000510117c24 */ /* 0x000fe2000f8e0211 */
[-C--:B------:R-:W-:Y:S01]  /*d3e0*/  LEA R16, P1, R34, R4.reuse, 0x3 ;  /* 0x0000000422107211 */ /* 0x080fe200078218ff */
[C---:B------:R-:W-:Y:S01]  /*d3f0*/  IMAD.WIDE.U32 R50, R14.reuse, UR4, RZ ;  /* 0x000000040e327c25 */ /* 0x040fe2000f8e00ff */
[----:B------:R-:W4:Y:S02]  /*d400*/  LDG.E.64 R12, desc[UR6][R12.64] ;  /* 0x000000060c0c7981 */ /* 0x000f24000c1e1b00 */
[----:B------:R-:W-:Y:S01]  /*d410*/  IADD3 R17, PT, PT, R35, R17, RZ ;  /* 0x0000001123117210 */ /* 0x000fe20007ffe0ff */
[----:B------:R-:W-:Y:S01]  /*d420*/  IMAD R49, R14, UR5, R15 ;  /* 0x000000050e317c24 */ /* 0x000fe2000f8e020f */
[-C--:B------:R-:W-:Y:S01]  /*d430*/  LEA R14, P0, R36, R4.reuse, 0x3 ;  /* 0x00000004240e7211 */ /* 0x080fe200078018ff */
[----:B------:R-:W-:Y:S01]  /*d440*/  IMAD R25, R25, UR4, RZ ;  /* 0x0000000419197c24 */ /* 0x000fe2000f8e02ff */
        /* <DEDUP_REMOVED lines=8> */
[----:B------:R-:W-:-:S02]  /*d4d0*/  LEA.HI.X R17, R34, R5, R17, 0x3, P1 ;  /* 0x0000000522117211 */ /* 0x000fc400008f1c11 */
[----:B------:R-:W-:Y:S01]  /*d4e0*/  LEA.HI.X R19, R50, R5, R19, 0x3, P2 ;  /* 0x0000000532137211 */ /* 0x000fe200010f1c13 */
        /* <DEDUP_REMOVED lines=8> */
[----:B------:R-:W-:Y:S01]  /*d570*/  IADD3 R21, PT, PT, R37, R25, RZ ;  /* 0x0000001925157210 */ /* 0x000fe20007ffe0ff */
[----:B------:R-:W-:Y:S01]  /*d580*/  IMAD R35, R45, UR4, RZ ;  /* 0x000000042d237c24 */ /* 0x000fe2000f8e02ff */
[-C--:B------:R-:W-:Y:S01]  /*d590*/  LEA R24, P2, R50, R4.reuse, 0x3 ;  /* 0x0000000432187211 */ /* 0x080fe200078418ff */
[----:B------:R-:W-:Y:S01]  /*d5a0*/  IMAD R37, R47, UR4, RZ ;  /* 0x000000042f257c24 */ /* 0x000fe2000f8e02ff */
[----:B------:R-:W-:Y:S01]  /*d5b0*/  IADD3 R25, PT, PT, R51, R49, RZ ;  /* 0x0000003133197210 */ /* 0x000fe20007ffe0ff */
[----:B------:R-:W-:Y:S01]  /*d5c0*/  IMAD R49, R33, UR4, RZ ;  /* 0x0000000421317c24 */ /* 0x000fe2000f8e02ff */
[----:B------:R-:W-:Y:S01]  /*d5d0*/  LEA R20, P0, R36, R4, 0x3 ;  /* 0x0000000424147211 */ /* 0x000fe200078018ff */
[----:B------:R-:W-:Y:S01]  /*d5e0*/  IMAD R35, R44, UR5, R35 ;  /* 0x000000052c237c24 */ /* 0x000fe2000f8e0223 */
[-C--:B------:R-:W-:Y:S01]  /*d5f0*/  LEA.HI.X R25, R50, R5.reuse, R25, 0x3, P2 ;  /* 0x0000000532197211 */ /* 0x080fe200010f1c19 */
[----:B------:R-:W-:Y:S01]  /*d600*/  IMAD R33, R46, UR5, R37 ;  /* 0x000000052e217c24 */ /* 0x000fe2000f8e0225 */
[-C--:B------:R-:W-:Y:S01]  /*d610*/  LEA.HI.X R21, R36, R5.reuse, R21, 0x3, P0 ;  /* 0x0000000524157211 */ /* 0x080fe200000f1c15 */
[----:B------:R-:W-:Y:S01]  /*d620*/  IMAD.WIDE.U32 R44, R44, UR4, RZ ;  /* 0x000000042c2c7c25 */ /* 0x000fe2000f8e00ff */
[----:B------:R-:W-:Y:S01]  /*d630*/  LEA.HI.X R23, R34, R5, R23, 0x3, P1 ;  /* 0x0000000522177211 */ /* 0x000fe200008f1c17 */
[----:B------:R-:W4:Y:S02]  /*d640*/  LDG.E.64 R18, desc[UR6][R18.64] ;  /* 0x0000000612127981 */ /* 0x000f24000c1e1b00 */
[----:B------:R-:W-:Y:S01]  /*d650*/  IMAD R37, R31, UR4, RZ ;  /* 0x000000041f257c24 */ /* 0x000fe2000f8e02ff */
[----:B------:R-:W-:Y:S01]  /*d660*/  IADD3 R45, PT, PT, R45, R35, RZ ;  /* 0x000000232d2d7210 */ /* 0x000fe20007ffe0ff */
[C---:B------:R-:W-:Y:S01]  /*d670*/  IMAD R31, R32.reuse, UR5, R49 ;  /* 0x00000005201f7c24 */ /* 0x040fe2000f8e0231 */
[----:B------:R-:W4:Y:S01]  /*d680*/  LDG.E.64 R20, desc[UR6][R20.64] ;  /* 0x0000000614147981 */ /* 0x000f22000c1e1b00 */
[----:B------:R-:W-:-:S03]  /*d690*/  IMAD.WIDE.U32 R50, R32, UR4, RZ ;  /* 0x0000000420327c25 */ /* 0x000fc6000f8e00ff */
[----:B------:R-:W4:Y:S01]  /*d6a0*/  LDG.E.64 R22, desc[UR6][R22.64] ;  /* 0x0000000616167981 */ /* 0x000f22000c1e1b00 */
[----:B------:R-:W-:Y:S01]  /*d6b0*/  IMAD.WIDE.U32 R52, R30, UR4, RZ ;  /* 0x000000041e347c25 */ /* 0x000fe2000f8e00ff */
[----:B------:R-:W-:Y:S02]  /*d6c0*/  IADD3 R35, PT, PT, R51, R31, RZ ;  /* 0x0000001f33237210 */ /* 0x000fe40007ffe0ff */
[-C--:B------:R-:W-:Y:S01]  /*d6d0*/  LEA R34, P2, R50, R4.reuse, 0x3 ;  /* 0x0000000432227211 */ /* 0x080fe200078418ff */
[----:B------:R-:W-:Y:S01]  /*d6e0*/  IMAD R37, R30, UR5, R37 ;  /* 0x000000051e257c24 */ /* 0x000fe2000f8e0225 */
[-C--:B------:R-:W-:Y:S01]  /*d6f0*/  LEA R30, P0, R44, R4.reuse, 0x3 ;  /* 0x000000042c1e7211 */ /* 0x080fe200078018ff */
[----:B------:R-:W-:Y:S01]  /*d700*/  IMAD R11, R11, UR4, RZ ;  /* 0x000000040b0b7c24 */ /* 0x000fe2000f8e02ff */
[-C--:B------:R-:W-:Y:S01]  /*d710*/  LEA R36, P3, R52, R4.reuse, 0x3 ;  /* 0x0000000434247211 */ /* 0x080fe200078618ff */
[----:B------:R-:W-:Y:S01]  /*d720*/  IMAD.WIDE.U32 R46, R46, UR4, RZ ;  /* 0x000000042e2e7c25 */ /* 0x000fe2000f8e00ff */
[----:B------:R-:W-:Y:S01]  /*d730*/  LEA.HI.X R31, R44, R5, R45, 0x3, P0 ;  /* 0x000000052c1f7211 */ /* 0x000fe200000f1c2d */
[----:B------:R-:W4:Y:S01]  /*d740*/  LDG.E.64 R24, desc[UR6][R24.64] ;  /* 0x0000000618187981 */ /* 0x000f22000c1e1b00 */
[----:B------:R-:W-:Y:S01]  /*d750*/  IADD3 R37, PT, PT, R53, R37, RZ ;  /* 0x0000002535257210 */ /* 0x000fe20007ffe0ff */
[----:B------:R-:W-:Y:S01]  /*d760*/  IMAD.WIDE.U32 R44, R10, UR4, RZ ;  /* 0x000000040a2c7c25 */ /* 0x000fe2000f8e00ff */
[----:B------:R-:W-:-:S02]  /*d770*/  LEA R32, P1, R46, R4, 0x3 ;  /* 0x000000042e207211 */ /* 0x000fc400078218ff */
[----:B------:R-:W-:Y:S01]  /*d780*/  IADD3 R33, PT, PT, R47, R33, RZ ;  /* 0x000000212f217210 */ /* 0x000fe20007ffe0ff */
[----:B------:R-:W-:Y:S01]  /*d790*/  IMAD R11, R10, UR5, R11 ;  /* 0x000000050a0b7c24 */ /* 0x000fe2000f8e020b */
[----:B------:R-:W-:Y:S01]  /*d7a0*/  LEA R10, P0, R44, R4, 0x3 ;  /* 0x000000042c0a7211 */ /* 0x000fe200078018ff */
[----:B------:R-:W4:Y:S01]  /*d7b0*/  LDG.E.64 R30, desc[UR6][R30.64] ;  /* 0x000000061e1e7981 */ /* 0x000f22000c1e1b00 */
[----:B------:R-:W-:Y:S02]  /*d7c0*/  LEA.HI.X R33, R46, R5, R33, 0x3, P1 ;  /* 0x000000052e217211 */ /* 0x000fe400008f1c21 */
[----:B------:R-:W-:Y:S02]  /*d7d0*/  IADD3 R11, PT, PT, R45, R11, RZ ;  /* 0x0000000b2d0b7210 */ /* 0x000fe40007ffe0ff */
[-C--:B------:R-:W-:Y:S02]  /*d7e0*/  LEA.HI.X R35, R50, R5.reuse, R35, 0x3, P2 ;  /* 0x0000000532237211 */ /* 0x080fe400010f1c23 */
[-C--:B------:R-:W-:Y:S01]  /*d7f0*/  LEA.HI.X R37, R52, R5.reuse, R37, 0x3, P3 ;  /* 0x0000000534257211 */ /* 0x080fe200018f1c25 */
[----:B------:R-:W4:Y:S01]  /*d800*/  LDG.E.64 R32, desc[UR6][R32.64] ;  /* 0x0000000620207981 */ /* 0x000f22000c1e1b00 */
[----:B------:R-:W-:-:S03]  /*d810*/  LEA.HI.X R11, R44, R5, R11, 0x3, P0 ;  /* 0x000000052c0b7211 */ /* 0x000fc600000f1c0b */
        /* <DEDUP_REMOVED lines=84> */
[----:B0-----:R2:W3:Y:S02]  /*dd60*/  DFMA R8, R2, R10, R12 ;  /* 0x0000000a0208722b */ /* 0x0014e4000000000c */
[----:B--23--:R-:W-:Y:S05]  /*dd70*/  @P0 BRA `(.L_x_4251) ;  /* 0xfffffff000b40947 */ /* 0x00cfea000383ffff */
.L_x_4250:
        /* <DEDUP_REMOVED lines=29> */
[C---:B------:R-:W-:Y:S01]  /*df50*/  IMAD.WIDE.U32 R32, R18.reuse, UR4, RZ ;  /* 0x0000000412207c25 */ /* 0x040fe2000f8e00ff */
[----:B------:R-:W2:Y:S03]  /*df60*/  LDG.E.64 R12, desc[UR6][R12.64] ;  /* 0x000000060c0c7981 */ /* 0x000ea6000c1e1b00 */
[----:B------:R-:W-:Y:S02]  /*df70*/  IMAD R27, R18, UR5, R19 ;  /* 0x00000005121b7c24 */ /* 0x000fe4000f8e0213 */
[----:B------:R-:W-:Y:S02]  /*df80*/  IMAD R17, R17, UR4, RZ ;  /* 0x0000000411117c24 */ /* 0x000fe4000f8e02ff */
[----:B------:R-:W-:Y:S01]  /*df90*/  IMAD R25, R25, UR4, RZ ;  /* 0x0000000419197c24 */ /* 0x000fe2000f8e02ff */
[----:B------:R-:W-:Y:S01]  /*dfa0*/  IADD3 R19, PT, PT, R29, R15, RZ ;  /* 0x0000000f1d137210 */ /* 0x000fe20007ffe0ff */
        /* <DEDUP_REMOVED lines=9> */
[-C--:B------:R-:W-:Y:S01]  /*e040*/  LEA R14, P3, R32, R4.reuse, 0x3 ;  /* 0x00000004200e7211 */ /* 0x080fe200078618ff */
[----:B------:R-:W-:Y:S01]  /*e050*/  IMAD.IADD R25, R25, 0x1, R27 ;  /* 0x0000000119197824 */ /* 0x000fe200078e021b */
[-C--:B------:R-:W-:Y:S01]  /*e060*/  LEA.HI.X R19, R28, R5.reuse, R19, 0x3, P1 ;  /* 0x000000051c137211 */ /* 0x080fe200008f1c13 */
[----:B------:R-:W-:Y:S01]  /*e070*/  IMAD R21, R21, UR4, RZ ;  /* 0x0000000415157c24 */ /* 0x000fe2000f8e02ff */
[----:B------:R-:W-:Y:S01]  /*e080*/  LEA R28, P1, R24, R4, 0x3 ;  /* 0x00000004181c7211 */ /* 0x000fe200078218ff */
[----:B------:R-:W-:Y:S01]  /*e090*/  IMAD R11, R11, UR4, RZ ;  /* 0x000000040b0b7c24 */ /* 0x000fe2000f8e02ff */
[-C--:B------:R-:W-:Y:S01]  /*e0a0*/  LEA.HI.X R17, R30, R5.reuse, R17, 0x3, P2 ;  /* 0x000000051e117211 */ /* 0x080fe200010f1c11 */
[----:B------:R-:W-:Y:S01]  /*e0b0*/  IMAD.WIDE.U32 R30, R22, UR4, RZ ;  /* 0x00000004161e7c25 */ /* 0x000fe2000f8e00ff */
[-C--:B------:R-:W-:Y:S01]  /*e0c0*/  LEA.HI.X R15, R32, R5.reuse, R15, 0x3, P3 ;  /* 0x00000005200f7211 */ /* 0x080fe200018f1c0f */
[----:B------:R-:W3:Y:S01]  /*e0d0*/  LDG.E.64 R18, desc[UR6][R18.64] ;  /* 0x0000000612127981 */ /* 0x000ee2000c1e1b00 */
[----:B------:R-:W-:Y:S01]  /*e0e0*/  LEA.HI.X R29, R24, R5, R25, 0x3, P1 ;  /* 0x00000005181d7211 */ /* 0x000fe200008f1c19 */
[----:B------:R-:W-:-:S02]  /*e0f0*/  IMAD R23, R22, UR5, R23 ;  /* 0x0000000516177c24 */ /* 0x000fc4000f8e0217 */
[----:B------:R-:W-:-:S04]  /*e100*/  IMAD.WIDE.U32 R32, R20, UR4, RZ ;  /* 0x0000000414207c25 */ /* 0x000fc8000f8e00ff */
[----:B------:R-:W-:Y:S01]  /*e110*/  IMAD R21, R20, UR5, R21 ;  /* 0x0000000514157c24 */ /* 0x000fe2000f8e0215 */
[----:B------:R-:W4:Y:S01]  /*e120*/  LDG.E.64 R16, desc[UR6][R16.64] ;  /* 0x0000000610107981 */ /* 0x000f22000c1e1b00 */
[C---:B------:R-:W-:Y:S02]  /*e130*/  IMAD R27, R10.reuse, UR5, R11 ;  /* 0x000000050a1b7c24 */ /* 0x040fe4000f8e020b */
[----:B------:R-:W-:Y:S01]  /*e140*/  IMAD.WIDE.U32 R24, R10, UR4, RZ ;  /* 0x000000040a187c25 */ /* 0x000fe2000f8e00ff */
[-C--:B------:R-:W-:Y:S01]  /*e150*/  LEA R22, P2, R30, R4.reuse, 0x3 ;  /* 0x000000041e167211 */ /* 0x080fe200078418ff */
[----:B------:R-:W4:Y:S01]  /*e160*/  LDG.E.64 R14, desc[UR6][R14.64] ;  /* 0x000000060e0e7981 */ /* 0x000f22000c1e1b00 */
[----:B------:R-:W-:Y:S02]  /*e170*/  IADD3 R23, PT, PT, R31, R23, RZ ;  /* 0x000000171f177210 */ /* 0x000fe40007ffe0ff */
[----:B------:R-:W-:Y:S01]  /*e180*/  LEA R20, P3, R32, R4, 0x3 ;  /* 0x0000000420147211 */ /* 0x000fe200078618ff */
[----:B------:R-:W4:Y:S01]  /*e190*/  LDG.E.64 R10, desc[UR6][R28.64] ;  /* 0x000000061c0a7981 */ /* 0x000f22000c1e1b00 */
[----:B------:R-:W-:-:S02]  /*e1a0*/  IADD3 R21, PT, PT, R33, R21, RZ ;  /* 0x0000001521157210 */ /* 0x000fc40007ffe0ff */
[----:B------:R-:W-:Y:S02]  /*e1b0*/  LEA R4, P1, R24, R4, 0x3 ;  /* 0x0000000418047211 */ /* 0x000fe400078218ff */
[----:B------:R-:W-:Y:S02]  /*e1c0*/  IADD3 R25, PT, PT, R25, R27, RZ ;  /* 0x0000001b19197210 */ /* 0x000fe40007ffe0ff */
[-C--:B------:R-:W-:Y:S02]  /*e1d0*/  LEA.HI.X R23, R30, R5.reuse, R23, 0x3, P2 ;  /* 0x000000051e177211 */ /* 0x080fe400010f1c17 */
[-C--:B------:R-:W-:Y:S02]  /*e1e0*/  LEA.HI.X R21, R32, R5.reuse, R21, 0x3, P3 ;  /* 0x0000000520157211 */ /* 0x080fe400018f1c15 */
[----:B------:R-:W-:Y:S02]  /*e1f0*/  LEA.HI.X R5, R24, R5, R25, 0x3, P1 ;  /* 0x0000000518057211 */ /* 0x000fe400008f1c19 */
        /* <DEDUP_REMOVED lines=41> */
.L_x_4252:
        /* <DEDUP_REMOVED lines=28> */
[----:B------:R-:W-:Y:S01]  /*e650*/  IMAD R19, R23, UR4, RZ ;  /* 0x0000000417137c24 */ /* 0x000fe2000f8e02ff */
        /* <DEDUP_REMOVED lines=30> */
.L_x_4253:
        /* <DEDUP_REMOVED lines=39> */
.L_x_4249:
[----:B0-2-45:R-:W1:Y:S02]  /*eab0*/  LDC.64 R2, c[0x0][0x710] ;  /* 0x0001c400ff027b82 */ /* 0x035e640000000a00 */
[----:B-1-3--:R-:W-:Y:S01]  /*eac0*/  STG.E.64 desc[UR6][R2.64], R8 ;  /* 0x0000000802007986 */ /* 0x00afe2000c101b06 */
[----:B------:R-:W-:Y:S05]  /*ead0*/  EXIT ;  /* 0x000000000000794d */ /* 0x000fea0003800000 */
.L_x_4205:
        /* <DEDUP_REMOVED lines=433> */
.L_x_4257:
        /* <DEDUP_REMOVED lines=31> */
[----:B------:R-:W5:Y:S01]  /*107e0*/  LDG.E.64 R10, desc[UR6][R10.64] ;  /* 0x000000060a0a7981 */ /* 0x000f62000c1e1b00 */
[----:B------:R-:W1:Y:S01]  /*107f0*/  LDCU.64 UR12, c[0x0][0x748] ;  /* 0x0000e900ff0c77ac */ /* 0x000e620008000a00 */
[----:B0-----:R-:W-:-:S04]  /*10800*/  IADD3 R12, P0, PT, R7, UR10, RZ ;  /* 0x0000000a070c7c10 */ /* 0x001fc8000ff1e0ff */
[----:B------:R-:W-:Y:S01]  /*10810*/  IADD3.X R13, PT, PT, RZ, UR11, RZ, P0, !PT ;  /* 0x0000000bff0d7c10 */ /* 0x000fe200087fe4ff */
[----:B------:R-:W0:Y:S04]  /*10820*/  LDCU.64 UR10, c[0x0][0x728] ;  /* 0x0000e500ff0a77ac */ /* 0x000e280008000a00 */
[----:B------:R2:W1:Y:S01]  /*10830*/  LDG.E.64 R8, desc[UR6][R12.64] ;  /* 0x000000060c087981 */ /* 0x000462000c1e1b00 */
[----:B------:R-:W-:-:S04]  /*10840*/  ISETP.GE.U32.AND P0, PT, R4, 0x10, PT ;  /* 0x000000100400780c */ /* 0x000fc80003f06070 */
[----:B------:R-:W-:Y:S01]  /*10850*/  ISETP.GE.U32.AND.EX P0, PT, R54, RZ, PT, P0 ;  /* 0x000000ff3600720c */ /* 0x000fe20003f06100 */
[----:B------:R-:W-:Y:S01]  /*10860*/  BSSY.RECONVERGENT B3, `(.L_x_4260) ;  /* 0x00000e0000037945 */ /* 0x000fe20003800200 */
[----:B0-----:R-:W-:Y:S02]  /*10870*/  IADD3 R7, P1, PT, R6, UR10, RZ ;  /* 0x0000000a06077c10 */ /* 0x001fe4000ff3e0ff */
[----:B--2---:R-:W-:Y:S02]  /*10880*/  CS2R R12, SRZ ;  /* 0x00000000000c7805 */ /* 0x004fe4000001ff00 */
[----:B-1----:R-:W-:-:S04]  /*10890*/  LEA R14, P2, R8, UR12, 0x3 ;  /* 0x0000000c080e7c11 */ /* 0x002fc8000f8418ff */
[----:B------:R-:W-:Y:S02]  /*108a0*/  LEA.HI.X R15, R8, UR13, R9, 0x3, P2 ;  /* 0x0000000d080f7c11 */ /* 0x000fe400090f1c09 */
[----:B------:R-:W-:Y:S02]  /*108b0*/  IADD3.X R8, PT, PT, RZ, UR11, RZ, P1, !PT ;  /* 0x0000000bff087c10 */ /* 0x000fe40008ffe4ff */
[----:B------:R-:W-:Y:S01]  /*108c0*/  LOP3.LUT R9, R4, 0xf, RZ, 0xc0, !PT ;  /* 0x0000000f04097812 */ /* 0x000fe200078ec0ff */
[----:B------:R-:W-:Y:S06]  /*108d0*/  @!P0 BRA `(.L_x_4261) ;  /* 0x0000000c00608947 */ /* 0x000fec0003800000 */
[----:B------:R-:W-:Y:S01]  /*108e0*/  BSSY.RECONVERGENT B4, `(.L_x_4261) ;  /* 0x00000d7000047945 */ /* 0x000fe20003800200 */
[----:B------:R-:W-:Y:S02]  /*108f0*/  LOP3.LUT R54, R54, 0x7fffffff, RZ, 0xc0, !PT ;  /* 0x7fffffff36367812 */ /* 0x000fe400078ec0ff */
[----:B------:R-:W-:Y:S02]  /*10900*/  CS2R R12, SRZ ;  /* 0x00000000000c7805 */ /* 0x000fe4000001ff00 */
[----:B------:R-:W-:-:S07]  /*10910*/  LOP3.LUT R6, R4, 0xfffffff0, RZ, 0xc0, !PT ;  /* 0xfffffff004067812 */ /* 0x000fce00078ec0ff */
.L_x_4262:
        /* <DEDUP_REMOVED lines=18> */
[C---:B------:R-:W-:Y:S02]  /*10a40*/  IMAD R21, R40.reuse, UR9, R23 ;  /* 0x0000000928157c24 */ /* 0x040fe4000f8e0217 */
[----:B----4-:R-:W-:Y:S02]  /*10a50*/  IMAD R19, R19, UR8, RZ ;  /* 0x0000000813137c24 */ /* 0x010fe4000f8e02ff */
[----:B------:R-:W-:-:S04]  /*10a60*/  IMAD.WIDE.U32 R40, R40, UR8, RZ ;  /* 0x0000000828287c25 */ /* 0x000fc8000f8e00ff */
[----:B------:R-:W-:-:S04]  /*10a70*/  IMAD.WIDE.U32 R28, R20, UR8, RZ ;  /* 0x00000008141c7c25 */ /* 0x000fc8000f8e00ff */
[----:B------:R-:W-:Y:S02]  /*10a80*/  IMAD R23, R20, UR9, R35 ;  /* 0x0000000914177c24 */ /* 0x000fe4000f8e0223 */
[----:B------:R-:W-:-:S04]  /*10a90*/  IMAD.WIDE.U32 R34, R18, UR8, RZ ;  /* 0x0000000812227c25 */ /* 0x000fc8000f8e00ff */
[----:B------:R-:W-:Y:S01]  /*10aa0*/  IMAD R55, R18, UR9, R19 ;  /* 0x0000000912377c24 */ /* 0x000fe2000f8e0213 */
[----:B------:R-:W-:Y:S02]  /*10ab0*/  IADD3 R19, PT, PT, R41, R21, RZ ;  /* 0x0000001529137210 */ /* 0x000fe40007ffe0ff */
[----:B------:R-:W-:Y:S01]  /*10ac0*/  IADD3 R21, PT, PT, R29, R23, RZ ;  /* 0x000000171d157210 */ /* 0x000fe20007ffe0ff */
[----:B------:R-:W-:Y:S01]  /*10ad0*/  IMAD R29, R43, UR8, RZ ;  /* 0x000000082b1d7c24 */ /* 0x000fe2000f8e02ff */
[----:B------:R-:W-:Y:S01]  /*10ae0*/  LEA R22, P2, R34, R7, 0x3 ;  /* 0x0000000722167211 */ /* 0x000fe200078418ff */
[----:B------:R-:W-:Y:S01]  /*10af0*/  IMAD R41, R27, UR8, RZ ;  /* 0x000000081b297c24 */ /* 0x000fe2000f8e02ff */
[----:B------:R-:W-:Y:S01]  /*10b00*/  IADD3 R23, PT, PT, R35, R55, RZ ;  /* 0x0000003723177210 */ /* 0x000fe20007ffe0ff */
[----:B------:R-:W-:Y:S01]  /*10b10*/  IMAD R25, R25, UR8, RZ ;  /* 0x0000000819197c24 */ /* 0x000fe2000f8e02ff */
[----:B------:R-:W-:Y:S01]  /*10b20*/  LEA R18, P0, R40, R7, 0x3 ;  /* 0x0000000728127211 */ /* 0x000fe200078018ff */
[----:B------:R-:W-:Y:S01]  /*10b30*/  IMAD R27, R42, UR9, R29 ;  /* 0x000000092a1b7c24 */ /* 0x000fe2000f8e021d */
[-C--:B------:R-:W-:Y:S01]  /*10b40*/  LEA.HI.X R23, R34, R8.reuse, R23, 0x3, P2 ;  /* 0x0000000822177211 */ /* 0x080fe200010f1c17 */
[----:B------:R-:W-:Y:S01]  /*10b50*/  IMAD.WIDE.U32 R42, R42, UR8, RZ ;  /* 0x000000082a2a7c25 */ /* 0x000fe2000f8e00ff */
[----:B------:R-:W-:-:S02]  /*10b60*/  LEA.HI.X R19, R40, R8, R19, 0x3, P0 ;  /* 0x0000000828137211 */ /* 0x000fc400000f1c13 */
[----:B------:R-:W-:Y:S01]  /*10b70*/  LEA R20, P1, R28, R7, 0x3 ;  /* 0x000000071c147211 */ /* 0x000fe200078218ff */
[C---:B------:R-:W-:Y:S01]  /*10b80*/  IMAD.WIDE.U32 R34, R26.reuse, UR8, RZ ;  /* 0x000000081a227c25 */ /* 0x040fe2000f8e00ff */
[----:B------:R-:W2:Y:S03]  /*10b90*/  LDG.E.64 R22, desc[UR6][R22.64] ;  /* 0x0000000616167981 */ /* 0x000ea6000c1e1b00 */
[----:B------:R-:W-:Y:S01]  /*10ba0*/  IMAD R29, R26, UR9, R41 ;  /* 0x000000091a1d7c24 */ /* 0x000fe2000f8e0229 */
[----:B------:R-:W3:Y:S01]  /*10bb0*/  LDG.E.64 R18, desc[UR6][R18.64] ;  /* 0x0000000612127981 */ /* 0x000ee2000c1e1b00 */
[----:B------:R-:W-:-:S04]  /*10bc0*/  IMAD.WIDE.U32 R40, R24, UR8, RZ ;  /* 0x0000000818287c25 */ /* 0x000fc8000f8e00ff */
[----:B------:R-:W-:Y:S01]  /*10bd0*/  IMAD R55, R24, UR9, R25 ;  /* 0x0000000918377c24 */ /* 0x000fe2000f8e0219 */
[----:B------:R-:W-:Y:S02]  /*10be0*/  IADD3 R25, PT, PT, R43, R27, RZ ;  /* 0x0000001b2b197210 */ /* 0x000fe40007ffe0ff */
[-C--:B------:R-:W-:Y:S02]  /*10bf0*/  LEA.HI.X R21, R28, R8.reuse, R21, 0x3, P1 ;  /* 0x000000081c157211 */ /* 0x080fe400008f1c15 */
[----:B------:R-:W-:Y:S01]  /*10c00*/  IADD3 R27, PT, PT, R35, R29, RZ ;  /* 0x0000001d231b7210 */ /* 0x000fe20007ffe0ff */
[----:B------:R-:W-:Y:S01]  /*10c10*/  IMAD R35, R47, UR8, RZ ;  /* 0x000000082f237c24 */ /* 0x000fe2000f8e02ff */
[----:B------:R-:W-:Y:S01]  /*10c20*/  LEA R28, P2, R40, R7, 0x3 ;  /* 0x00000007281c7211 */ /* 0x000fe200078418ff */
[----:B------:R-:W-:Y:S01]  /*10c30*/  IMAD R43, R33, UR8, RZ ;  /* 0x00000008212b7c24 */ /* 0x000fe2000f8e02ff */
[----:B------:R-:W-:Y:S01]  /*10c40*/  IADD3 R29, PT, PT, R41, R55, RZ ;  /* 0x00000037291d7210 */ /* 0x000fe20007ffe0ff */
[----:B------:R-:W-:Y:S01]  /*10c50*/  IMAD R31, R31, UR8, RZ ;  /* 0x000000081f1f7c24 */ /* 0x000fe2000f8e02ff */
[-C--:B------:R-:W-:Y:S01]  /*10c60*/  LEA R24, P0, R42, R7.reuse, 0x3 ;  /* 0x000000072a187211 */ /* 0x080fe200078018ff */
[----:B------:R-:W-:Y:S01]  /*10c70*/  IMAD R33, R46, UR9, R35 ;  /* 0x000000092e217c24 */ /* 0x000fe2000f8e0223 */
[-C--:B------:R-:W-:Y:S01]  /*10c80*/  LEA.HI.X R29, R40, R8.reuse, R29, 0x3, P2 ;  /* 0x00000008281d7211 */ /* 0x080fe200010f1c1d */
[----:B------:R-:W-:Y:S01]  /*10c90*/  IMAD.WIDE.U32 R46, R46, UR8, RZ ;  /* 0x000000082e2e7c25 */ /* 0x000fe2000f8e00ff */
[----:B------:R-:W-:Y:S01]  /*10ca0*/  LEA.HI.X R25, R42, R8, R25, 0x3, P0 ;  /* 0x000000082a197211 */ /* 0x000fe200000f1c19 */
[----:B------:R-:W4:Y:S02]  /*10cb0*/  LDG.E.64 R20, desc[UR6][R20.64] ;  /* 0x0000000614147981 */ /* 0x000f24000c1e1b00 */
[----:B------:R-:W-:Y:S01]  /*10cc0*/  IMAD.WIDE.U32 R40, R32, UR8, RZ ;  /* 0x0000000820287c25 */ /* 0x000fe2000f8e00ff */
[----:B------:R-:W-:Y:S01]  /*10cd0*/  LEA R26, P1, R34, R7, 0x3 ;  /* 0x00000007221a7211 */ /* 0x000fe200078218ff */
[----:B------:R-:W2:Y:S02]  /*10ce0*/  LDG.E.64 R28, desc[UR6][R28.64] ;  /* 0x000000061c1c7981 */ /* 0x000ea4000c1e1b00 */
[----:B------:R-:W-:-:S02]  /*10cf0*/  IMAD R35, R32, UR9, R43 ;  /* 0x0000000920237c24 */ /* 0x000fc4000f8e022b */
[----:B------:R-:W-:-:S04]  /*10d00*/  IMAD.WIDE.U32 R42, R30, UR8, RZ ;  /* 0x000000081e2a7c25 */ /* 0x000fc8000f8e00ff */
[----:B------:R-:W-:Y:S01]  /*10d10*/  IMAD R55, R30, UR9, R31 ;  /* 0x000000091e377c24 */ /* 0x000fe2000f8e021f */
[----:B------:R-:W2:Y:S01]  /*10d20*/  LDG.E.64 R24, desc[UR6][R24.64] ;  /* 0x0000000618187981 */ /* 0x000ea2000c1e1b00 */
[----:B------:R-:W-:Y:S01]  /*10d30*/  IMAD.IADD R31, R47, 0x1, R33 ;  /* 0x000000012f1f7824 */ /* 0x000fe200078e0221 */
[----:B------:R-:W-:Y:S01]  /*10d40*/  IADD3 R33, PT, PT, R41, R35, RZ ;  /* 0x0000002329217210 */ /* 0x000fe20007ffe0ff */
[----:B------:R-:W-:Y:S01]  /*10d50*/  IMAD R41, R51, UR8, RZ ;  /* 0x0000000833297c24 */ /* 0x000fe2000f8e02ff */
[-C--:B------:R-:W-:Y:S01]  /*10d60*/  LEA.HI.X R27, R34, R8.reuse, R27, 0x3, P1 ;  /* 0x00000008221b7211 */ /* 0x080fe200008f1c1b */
[----:B------:R-:W-:Y:S01]  /*10d70*/  IMAD R47, R39, UR8, RZ ;  /* 0x00000008272f7c24 */ /* 0x000fe2000f8e02ff */
[----:B------:R-:W-:Y:S02]  /*10d80*/  LEA R34, P2, R42, R7, 0x3 ;  /* 0x000000072a227211 */ /* 0x000fe400078418ff */
[----:B------:R-:W-:Y:S01]  /*10d90*/  IADD3 R35, PT, PT, R43, R55, RZ ;  /* 0x000000372b237210 */ /* 0x000fe20007ffe0ff */
[----:B------:R-:W-:Y:S01]  /*10da0*/  IMAD R37, R37, UR8, RZ ;  /* 0x0000000825257c24 */ /* 0x000fe2000f8e02ff */
[-C--:B------:R-:W-:Y:S01]  /*10db0*/  LEA R30, P0, R46, R7.reuse, 0x3 ;  /* 0x000000072e1e7211 */ /* 0x080fe200078018ff */
[----:B------:R-:W-:Y:S01]  /*10dc0*/  IMAD R39, R50, UR9, R41 ;  /* 0x0000000932277c24 */ /* 0x000fe2000f8e0229 */
[-C--:B------:R-:W-:Y:S01]  /*10dd0*/  LEA.HI.X R35, R42, R8.reuse, R35, 0x3, P2 ;  /* 0x000000082a237211 */ /* 0x080fe200010f1c23 */
[----:B------:R-:W-:Y:S01]  /*10de0*/  IMAD.WIDE.U32 R50, R50, UR8, RZ ;  /* 0x0000000832327c25 */ /* 0x000fe2000f8e00ff */
[----:B------:R-:W-:Y:S01]  /*10df0*/  LEA R32, P1, R40, R7, 0x3 ;  /* 0x0000000728207211 */ /* 0x000fe200078218ff */
[----:B------:R-:W2:Y:S01]  /*10e00*/  LDG.E.64 R26, desc[UR6][R26.64] ;  /* 0x000000061a1a7981 */ /* 0x000ea2000c1e1b00 */
[----:B------:R-:W-:Y:S01]  /*10e10*/  LEA.HI.X R31, R46, R8, R31, 0x3, P0 ;  /* 0x000000082e1f7211 */ /* 0x000fe200000f1c1f */
[----:B------:R-:W-:-:S04]  /*10e20*/  IMAD.WIDE.U32 R42, R38, UR8, RZ ;  /* 0x00000008262a7c25 */ /* 0x000fc8000f8e00ff */
[----:B------:R-:W-:Y:S02]  /*10e30*/  IMAD R41, R38, UR9, R47 ;  /* 0x0000000926297c24 */ /* 0x000fe4000f8e022f */
[----:B------:R-:W-:Y:S01]  /*10e40*/  IMAD R55, R36, UR9, R37 ;  /* 0x0000000924377c24 */ /* 0x000fe2000f8e0225 */
[-C--:B------:R-:W-:Y:S01]  /*10e50*/  LEA.HI.X R33, R40, R8.reuse, R33, 0x3, P1 ;  /* 0x0000000828217211 */ /* 0x080fe200008f1c21 */
[----:B------:R-:W-:Y:S01]  /*10e60*/  IMAD.WIDE.U32 R46, R36, UR8, RZ ;  /* 0x00000008242e7c25 */ /* 0x000fe2000f8e00ff */
[----:B------:R-:W-:Y:S01]  /*10e70*/  IADD3 R37, PT, PT, R51, R39, RZ ;  /* 0x0000002733257210 */ /* 0x000fe20007ffe0ff */
[----:B------:R-:W2:Y:S01]  /*10e80*/  LDG.E.64 R30, desc[UR6][R30.64] ;  /* 0x000000061e1e7981 */ /* 0x000ea2000c1e1b00 */
[----:B------:R-:W-:Y:S01]  /*10e90*/  LEA R38, P1, R42, R7, 0x3 ;  /* 0x000000072a267211 */ /* 0x000fe200078218ff */
        /* <DEDUP_REMOVED lines=10> */
[----:B------:R-:W2:Y:S01]  /*10f40*/  LDG.E.64 R32, desc[UR6][R32.64] ;  /* 0x0000000620207981 */ /* 0x000ea2000c1e1b00 */
[----:B------:R-:W-:Y:S01]  /*10f50*/  LEA R36, P0, R50, R7, 0x3 ;  /* 0x0000000732247211 */ /* 0x000fe200078018ff */
[----:B------:R-:W-:-:S02]  /*10f60*/  IMAD.WIDE.U32 R46, R48, UR8, RZ ;  /* 0x00000008302e7c25 */ /* 0x000fc4000f8e00ff */
[----:B------:R-:W2:Y:S02]  /*10f70*/  LDG.E.64 R34, desc[UR6][R34.64] ;  /* 0x0000000622227981 */ /* 0x000ea4000c1e1b00 */
[----:B------:R-:W-:Y:S02]  /*10f80*/  IMAD R53, R48, UR9, R53 ;  /* 0x0000000930357c24 */ /* 0x000fe4000f8e0235 */
[----:B------:R-:W-:Y:S01]  /*10f90*/  IMAD R49, R44, UR9, R45 ;  /* 0x000000092c317c24 */ /* 0x000fe2000f8e022d */
[----:B------:R-:W-:Y:S01]  /*10fa0*/  LEA.HI.X R37, R50, R8, R37, 0x3, P0 ;  /* 0x0000000832257211 */ /* 0x000fe200000f1c25 */
[----:B------:R-:W-:Y:S01]  /*10fb0*/  IMAD.WIDE.U32 R44, R44, UR8, RZ ;  /* 0x000000082c2c7c25 */ /* 0x000fe2000f8e00ff */
[----:B------:R-:W-:Y:S01]  /*10fc0*/  IADD3 R51, PT, PT, R43, R51, RZ ;  /* 0x000000332b337210 */ /* 0x000fe20007ffe0ff */
[----:B------:R-:W2:Y:S01]  /*10fd0*/  LDG.E.64 R38, desc[UR6][R38.64] ;  /* 0x0000000626267981 */ /* 0x000ea2000c1e1b00 */
[-C--:B------:R-:W-:Y:S01]  /*10fe0*/  LEA R48, P0, R42, R7.reuse, 0x3 ;  /* 0x000000072a307211 */ /* 0x080fe200078018ff */
[----:B------:R-:W-:Y:S01]  /*10ff0*/  IMAD R17, R17, UR8, RZ ;  /* 0x0000000811117c24 */ /* 0x000fe2000f8e02ff */
[----:B------:R-:W-:Y:S01]  /*11000*/  LEA R52, P2, R46, R7, 0x3 ;  /* 0x000000072e347211 */ /* 0x000fe200078418ff */
[----:B------:R-:W2:Y:S01]  /*11010*/  LDG.E.64 R36, desc[UR6][R36.64] ;  /* 0x0000000624247981 */ /* 0x000ea2000c1e1b00 */
[----:B------:R-:W-:-:S02]  /*11020*/  IADD3 R43, PT, PT, R47, R53, RZ ;  /* 0x000000352f2b7210 */ /* 0x000fc40007ffe0ff */
[----:B------:R-:W-:Y:S01]  /*11030*/  IADD3 R45, PT, PT, R45, R49, RZ ;  /* 0x000000312d2d7210 */ /* 0x000fe20007ffe0ff */
[----:B------:R-:W-:Y:S01]  /*11040*/  IMAD R17, R16, UR9, R17 ;  /* 0x0000000910117c24 */ /* 0x000fe2000f8e0211 */
[-C--:B------:R-:W-:Y:S01]  /*11050*/  LEA.HI.X R49, R42, R8.reuse, R51, 0x3, P0 ;  /* 0x000000082a317211 */ /* 0x080fe200000f1c33 */
[----:B------:R-:W2:Y:S01]  /*11060*/  LDG.E.64 R40, desc[UR6][R40.64] ;  /* 0x0000000628287981 */ /* 0x000ea2000c1e1b00 */
[-C--:B------:R-:W-:Y:S01]  /*11070*/  LEA.HI.X R53, R46, R8.reuse, R43, 0x3, P2 ;  /* 0x000000082e357211 */ /* 0x080fe200010f1c2b */
[----:B------:R-:W-:Y:S01]  /*11080*/  IMAD.WIDE.U32 R42, R16, UR8, RZ ;  /* 0x00000008102a7c25 */ /* 0x000fe2000f8e00ff */
[-C--:B------:R-:W-:Y:S02]  /*11090*/  LEA R50, P1, R44, R7.reuse, 0x3 ;  /* 0x000000072c327211 */ /* 0x080fe400078218ff */
[----:B------:R-:W2:Y:S01]  /*110a0*/  LDG.E.64 R48, desc[UR6][R48.64] ;  /* 0x0000000630307981 */ /* 0x000ea2000c1e1b00 */
[----:B------:R-:W-:Y:S02]  /*110b0*/  LEA R16, P0, R42, R7, 0x3 ;  /* 0x000000072a107211 */ /* 0x000fe400078018ff */
[----:B------:R-:W-:Y:S01]  /*110c0*/  IADD3 R17, PT, PT, R43, R17, RZ ;  /* 0x000000112b117210 */ /* 0x000fe20007ffe0ff */
[----:B------:R-:W2:Y:S01]  /*110d0*/  LDG.E.64 R52, desc[UR6][R52.64] ;  /* 0x0000000634347981 */ /* 0x000ea2000c1e1b00 */
[----:B------:R-:W-:-:S02]  /*110e0*/  LEA.HI.X R51, R44, R8, R45, 0x3, P1 ;  /* 0x000000082c337211 */ /* 0x000fc400008f1c2d */
[----:B------:R-:W-:-:S04]  /*110f0*/  LEA.HI.X R17, R42, R8, R17, 0x3, P0 ;  /* 0x000000082a117211 */ /* 0x000fc800000f1c11 */
[----:B------:R-:W2:Y:S04]  /*11100*/  LDG.E.64 R50, desc[UR6][R50.64] ;  /* 0x0000000632327981 */ /* 0x000ea8000c1e1b00 */
[----:B------:R-:W2:Y:S01]  /*11110*/  LDG.E.64 R16, desc[UR6][R16.64] ;  /* 0x0000000610107981 */ /* 0x000ea2000c1e1b00 */
[----:B------:R-:W-:-:S04]  /*11120*/  IADD3 R6, P0, PT, R6, -0x10, RZ ;  /* 0xfffffff006067810 */ /* 0x000fc80007f1e0ff */
[----:B------:R-:W-:Y:S02]  /*11130*/  IADD3.X R54, PT, PT, R54, -0x1, RZ, P0, !PT ;  /* 0xffffffff36367810 */ /* 0x000fe400007fe4ff */
[----:B------:R-:W-:-:S04]  /*11140*/  ISETP.NE.U32.AND P0, PT, R6, RZ, PT ;  /* 0x000000ff0600720c */ /* 0x000fc80003f05070 */
[----:B------:R-:W-:Y:S02]  /*11150*/  ISETP.NE.AND.EX P0, PT, R54, RZ, PT, P0 ;  /* 0x000000ff3600720c */ /* 0x000fe40003f05300 */
[----:B------:R-:W-:-:S04]  /*11160*/  IADD3 R14, P1, PT, R14, 0x80, RZ ;  /* 0x000000800e0e7810 */ /* 0x000fc80007f3e0ff */
[----:B------:R-:W-:Y:S01]  /*11170*/  IADD3.X R15, PT, PT, RZ, R15, RZ, P1, !PT ;  /* 0x0000000fff0f7210 */ /* 0x000fe20000ffe4ff */
[----:B---3-5:R-:W4:-:S15]  /*11180*/  DFMA R18, R10, R18, R12 ;  /* 0x000000120a12722b */ /* 0x028f1e000000000c */
[----:B------:R-:W-:-:S15]  /*11190*/  NOP ;  /* 0x0000000000007918 */ /* 0x000fde0000000000 */
[----:B------:R-:W-:-:S15]  /*111a0*/  NOP ;  /* 0x0000000000007918 */ /* 0x000fde0000000000 */
[----:B------:R-:W-:-:S15]  /*111b0*/  NOP ;  /* 0x0000000000007918 */ /* 0x000fde0000000000 */
[----:B------:R-:W-:-:S04]  /*111c0*/  NOP ;  /* 0x0000000000007918 */ /* 0x000fc80000000000 */
[----:B----4-:R-:W2:-:S15]  /*111d0*/  DFMA R18, R10, R20, R18 ;  /* 0x000000140a12722b */ /* 0x010e9e0000000012 */
        /* <DEDUP_REMOVED lines=72> */
.L_x_4261:
[----:B------:R-:W-:Y:S05]  /*11660*/  BSYNC.RECONVERGENT B3 ;  /* 0x0000000000037941 */ /* 0x000fea0003800200 */
.L_x_4260:
        /* <DEDUP_REMOVED lines=23> */
[----:B----4-:R-:W-:-:S03]  /*117e0*/  IMAD.WIDE.U32 R34, R22, UR10, RZ ;  /* 0x0000000a16227c25 */ /* 0x010fc6000f8e00ff */
[----:B------:R-:W-:Y:S01]  /*117f0*/  IADD3 R9, PT, PT, R25, R9, RZ ;  /* 0x0000000919097210 */ /* 0x000fe20007ffe0ff */
[----:B---3--:R-:W-:Y:S02]  /*11800*/  IMAD R25, R33, UR10, RZ ;  /* 0x0000000a21197c24 */ /* 0x008fe4000f8e02ff */
[----:B------:R-:W-:Y:S01]  /*11810*/  IMAD R21, R21, UR10, RZ ;  /* 0x0000000a15157c24 */ /* 0x000fe2000f8e02ff */
[----:B------:R-:W-:Y:S01]  /*11820*/  LEA.HI.X R19, R24, R8, R9, 0x3, P1 ;  /* 0x0000000818137211 */ /* 0x000fe200008f1c09 */
[----:B------:R-:W-:Y:S02]  /*11830*/  IMAD R9, R23, UR10, RZ ;  /* 0x0000000a17097c24 */ /* 0x000fe4000f8e02ff */
[C---:B------:R-:W-:Y:S02]  /*11840*/  IMAD R25, R32.reuse, UR11, R25 ;  /* 0x0000000b20197c24 */ /* 0x040fe4000f8e0219 */
[----:B------:R-:W-:Y:S01]  /*11850*/  IMAD.WIDE.U32 R32, R32, UR10, RZ ;  /* 0x0000000a20207c25 */ /* 0x000fe2000f8e00ff */
[----:B------:R-:W2:Y:S03]  /*11860*/  LDG.E.64 R18, desc[UR6][R18.64] ;  /* 0x0000000612127981 */ /* 0x000ea6000c1e1b00 */
[----:B------:R-:W-:Y:S01]  /*11870*/  IMAD R9, R22, UR11, R9 ;  /* 0x0000000b16097c24 */ /* 0x000fe2000f8e0209 */
[----:B------:R-:W-:Y:S01]  /*11880*/  LEA R24, P1, R32, R7, 0x3 ;  /* 0x0000000720187211 */ /* 0x000fe200078218ff */
[----:B------:R-:W-:Y:S01]  /*11890*/  IMAD.WIDE.U32 R36, R20, UR10, RZ ;  /* 0x0000000a14247c25 */ /* 0x000fe2000f8e00ff */
[----:B------:R-:W-:-:S02]  /*118a0*/  IADD3 R23, PT, PT, R33, R25, RZ ;  /* 0x0000001921177210 */ /* 0x000fc40007ffe0ff */
        /* <DEDUP_REMOVED lines=11> */
[-C--:B------:R-:W-:Y:S01]  /*11960*/  LEA.HI.X R21, R36, R8.reuse, R9, 0x3, P3 ;  /* 0x0000000824157211 */ /* 0x080fe200018f1c09 */
[----:B------:R-:W-:Y:S01]  /*11970*/  IMAD R9, R29, UR10, RZ ;  /* 0x0000000a1d097c24 */ /* 0x000fe2000f8e02ff */
[----:B------:R-:W-:Y:S01]  /*11980*/  LEA R30, P1, R32, R7, 0x3 ;  /* 0x00000007201e7211 */ /* 0x000fe200078218ff */
[C---:B------:R-:W-:Y:S01]  /*11990*/  IMAD.WIDE.U32 R34, R28.reuse, UR10, RZ ;  /* 0x0000000a1c227c25 */ /* 0x040fe2000f8e00ff */
[----:B------:R-:W-:Y:S01]  /*119a0*/  IADD3 R29, PT, PT, R33, R31, RZ ;  /* 0x0000001f211d7210 */ /* 0x000fe20007ffe0ff */
[----:B------:R-:W3:Y:S02]  /*119b0*/  LDG.E.64 R24, desc[UR6][R24.64] ;  /* 0x0000000618187981 */ /* 0x000ee4000c1e1b00 */
[----:B------:R-:W-:Y:S01]  /*119c0*/  IMAD R9, R28, UR11, R9 ;  /* 0x0000000b1c097c24 */ /* 0x000fe2000f8e0209 */
[----:B------:R-:W-:Y:S01]  /*119d0*/  LEA R28, P2, R34, R7, 0x3 ;  /* 0x00000007221c7211 */ /* 0x000fe200078418ff */
[----:B------:R-:W-:Y:S01]  /*119e0*/  IMAD.WIDE.U32 R36, R26, UR10, RZ ;  /* 0x0000000a1a247c25 */ /* 0x000fe2000f8e00ff */
[----:B------:R-:W-:Y:S01]  /*119f0*/  LEA.HI.X R31, R32, R8, R29, 0x3, P1 ;  /* 0x00000008201f7211 */ /* 0x000fe200008f1c1d */
[----:B------:R-:W4:Y:S02]  /*11a00*/  LDG.E.64 R22, desc[UR6][R22.64] ;  /* 0x0000000616167981 */ /* 0x000f24000c1e1b00 */
[----:B------:R-:W-:Y:S01]  /*11a10*/  IMAD R39, R26, UR11, R27 ;  /* 0x0000000b1a277c24 */ /* 0x000fe2000f8e021b */
[----:B------:R-:W-:Y:S01]  /*11a20*/  IADD3 R27, PT, PT, R35, R9, RZ ;  /* 0x00000009231b7210 */ /* 0x000fe20007ffe0ff */
[----:B------:R-:W-:Y:S01]  /*11a30*/  IMAD R17, R17, UR10, RZ ;  /* 0x0000000a11117c24 */ /* 0x000fe2000f8e02ff */
[----:B------:R-:W-:Y:S01]  /*11a40*/  LEA R26, P3, R36, R7, 0x3 ;  /* 0x00000007241a7211 */ /* 0x000fe200078618ff */
[----:B------:R-:W4:Y:S01]  /*11a50*/  LDG.E.64 R20, desc[UR6][R20.64] ;  /* 0x0000000614147981 */ /* 0x000f22000c1e1b00 */
[----:B------:R-:W-:-:S02]  /*11a60*/  IADD3 R9, PT, PT, R37, R39, RZ ;  /* 0x0000002725097210 */ /* 0x000fc40007ffe0ff */
[-C--:B------:R-:W-:Y:S01]  /*11a70*/  LEA.HI.X R29, R34, R8.reuse, R27, 0x3, P2 ;  /* 0x00000008221d7211 */ /* 0x080fe200010f1c1b */
[----:B------:R-:W4:Y:S01]  /*11a80*/  LDG.E.64 R30, desc[UR6][R30.64] ;  /* 0x000000061e1e7981 */ /* 0x000f22000c1e1b00 */
[----:B------:R-:W-:Y:S01]  /*11a90*/  LEA.HI.X R27, R36, R8, R9, 0x3, P3 ;  /* 0x00000008241b7211 */ /* 0x000fe200018f1c09 */
[C---:B------:R-:W-:Y:S02]  /*11aa0*/  IMAD R9, R16.reuse, UR11, R17 ;  /* 0x0000000b10097c24 */ /* 0x040fe4000f8e0211 */
[----:B------:R-:W-:Y:S01]  /*11ab0*/  IMAD.WIDE.U32 R16, R16, UR10, RZ ;  /* 0x0000000a10107c25 */ /* 0x000fe2000f8e00ff */
[----:B------:R-:W4:Y:S02]  /*11ac0*/  LDG.E.64 R28, desc[UR6][R28.64] ;  /* 0x000000061c1c7981 */ /* 0x000f24000c1e1b00 */
[----:B------:R-:W-:Y:S02]  /*11ad0*/  LEA R32, P1, R16, R7, 0x3 ;  /* 0x0000000710207211 */ /* 0x000fe400078218ff */
[----:B------:R-:W4:Y:S01]  /*11ae0*/  LDG.E.64 R26, desc[UR6][R26.64] ;  /* 0x000000061a1a7981 */ /* 0x000f22000c1e1b00 */
[----:B------:R-:W-:-:S04]  /*11af0*/  IADD3 R9, PT, PT, R17, R9, RZ ;  /* 0x0000000911097210 */ /* 0x000fc80007ffe0ff */
[----:B------:R-:W-:-:S05]  /*11b00*/  LEA.HI.X R33, R16, R8, R9, 0x3, P1 ;  /* 0x0000000810217211 */ /* 0x000fca00008f1c09 */
        /* <DEDUP_REMOVED lines=39> */
.L_x_4264:
[----:B------:R-:W-:Y:S05]  /*11d80*/  BSYNC.RECONVERGENT B3 ;  /* 0x0000000000037941 */ /* 0x000fea0003800200 */
.L_x_4263:
        /* <DEDUP_REMOVED lines=12> */
[----:B------:R-:W4:Y:S01]  /*11e50*/  LDG.E.64 R16, desc[UR6][R14.64+0x18] ;  /* 0x000018060e107981 */ /* 0x000f22000c1e1b00 */
[----:B--2---:R-:W-:-:S04]  /*11e60*/  IMAD R9, R19, UR10, RZ ;  /* 0x0000000a13097c24 */ /* 0x004fc8000f8e02ff */
[C---:B------:R-:W-:Y:S02]  /*11e70*/  IMAD R9, R18.reuse, UR11, R9 ;  /* 0x0000000b12097c24 */ /* 0x040fe4000f8e0209 */
[----:B---3--:R-:W-:Y:S02]  /*11e80*/  IMAD R21, R21, UR10, RZ ;  /* 0x0000000a15157c24 */ /* 0x008fe4000f8e02ff */
[----:B------:R-:W-:-:S04]  /*11e90*/  IMAD.WIDE.U32 R18, R18, UR10, RZ ;  /* 0x0000000a12127c25 */ /* 0x000fc8000f8e00ff */
[----:B------:R-:W-:Y:S01]  /*11ea0*/  IMAD.WIDE.U32 R22, R20, UR10, RZ ;  /* 0x0000000a14167c25 */ /* 0x000fe2000f8e00ff */
[----:B------:R-:W-:-:S03]  /*11eb0*/  IADD3 R9, PT, PT, R19, R9, RZ ;  /* 0x0000000913097210 */ /* 0x000fc60007ffe0ff */
[----:B------:R-:W-:Y:S01]  /*11ec0*/  IMAD R21, R20, UR11, R21 ;  /* 0x0000000b14157c24 */ /* 0x000fe2000f8e0215 */
[----:B------:R-:W-:Y:S01]  /*11ed0*/  LEA R20, P1, R18, R7, 0x3 ;  /* 0x0000000712147211 */ /* 0x000fe200078218ff */
[----:B----4-:R-:W-:Y:S02]  /*11ee0*/  IMAD R25, R25, UR10, RZ ;  /* 0x0000000a19197c24 */ /* 0x010fe4000f8e02ff */
[----:B------:R-:W-:Y:S01]  /*11ef0*/  IMAD R17, R17, UR10, RZ ;  /* 0x0000000a11117c24 */ /* 0x000fe2000f8e02ff */
[----:B------:R-:W-:Y:S01]  /*11f00*/  IADD3 R19, PT, PT, R23, R21, RZ ;  /* 0x0000001517137210 */ /* 0x000fe20007ffe0ff */
[----:B------:R-:W-:Y:S01]  /*11f10*/  IMAD.WIDE.U32 R26, R24, UR10, RZ ;  /* 0x0000000a181a7c25 */ /* 0x000fe2000f8e00ff */
[----:B------:R-:W-:-:S03]  /*11f20*/  LEA.HI.X R21, R18, R8, R9, 0x3, P1 ;  /* 0x0000000812157211 */ /* 0x000fc600008f1c09 */
[----:B------:R-:W-:Y:S01]  /*11f30*/  IMAD R25, R24, UR11, R25 ;  /* 0x0000000b18197c24 */ /* 0x000fe2000f8e0219 */
[-C--:B------:R-:W-:Y:S01]  /*11f40*/  LEA R24, P2, R22, R7.reuse, 0x3 ;  /* 0x0000000716187211 */ /* 0x080fe200078418ff */
[----:B------:R-:W-:Y:S01]  /*11f50*/  IMAD R9, R16, UR11, R17 ;  /* 0x0000000b10097c24 */ /* 0x000fe2000f8e0211 */
[----:B------:R-:W-:Y:S01]  /*11f60*/  LEA R28, P3, R26, R7, 0x3 ;  /* 0x000000071a1c7211 */ /* 0x000fe200078618ff */
[----:B------:R-:W-:Y:S01]  /*11f70*/  IMAD.WIDE.U32 R16, R16, UR10, RZ ;  /* 0x0000000a10107c25 */ /* 0x000fe2000f8e00ff */
[----:B------:R-:W-:Y:S01]  /*11f80*/  IADD3 R23, PT, PT, R27, R25, RZ ;  /* 0x000000191b177210 */ /* 0x000fe20007ffe0ff */
[----:B------:R-:W1:Y:S01]  /*11f90*/  LDG.E.64 R20, desc[UR6][R20.64] ;  /* 0x0000000614147981 */ /* 0x000e62000c1e1b00 */
[----:B------:R-:W-:Y:S02]  /*11fa0*/  LEA.HI.X R25, R22, R8, R19, 0x3, P2 ;  /* 0x0000000816197211 */ /* 0x000fe400010f1c13 */
[----:B------:R-:W-:Y:S02]  /*11fb0*/  LEA R18, P1, R16, R7, 0x3 ;  /* 0x0000000710127211 */ /* 0x000fe400078218ff */
[----:B------:R-:W-:-:S02]  /*11fc0*/  IADD3 R9, PT, PT, R17, R9, RZ ;  /* 0x0000000911097210 */ /* 0x000fc40007ffe0ff */
[-C--:B------:R-:W-:Y:S01]  /*11fd0*/  LEA.HI.X R29, R26, R8.reuse, R23, 0x3, P3 ;  /* 0x000000081a1d7211 */ /* 0x080fe200018f1c17 */
[----:B------:R-:W2:Y:S01]  /*11fe0*/  LDG.E.64 R24, desc[UR6][R24.64] ;  /* 0x0000000618187981 */ /* 0x000ea2000c1e1b00 */
[----:B------:R-:W-:-:S04]  /*11ff0*/  LEA.HI.X R19, R16, R8, R9, 0x3, P1 ;  /* 0x0000000810137211 */ /* 0x000fc800008f1c09 */
[----:B------:R-:W3:Y:S04]  /*12000*/  LDG.E.64 R28, desc[UR6][R28.64] ;  /* 0x000000061c1c7981 */ /* 0x000ee8000c1e1b00 */
        /* <DEDUP_REMOVED lines=19> */
.L_x_4266:
[----:B------:R-:W-:Y:S05]  /*12140*/  BSYNC.RECONVERGENT B3 ;  /* 0x0000000000037941 */ /* 0x000fea0003800200 */
.L_x_4265:
[----:B------:R-:W-:Y:S05]  /*12150*/  @!P0 BRA `(.L_x_4259) ;  /* 0x0000000000948947 */ /* 0x000fea0003800000 */
[----:B0-----:R-:W4:Y:S01]  /*12160*/  LDG.E.64 R16, desc[UR6][R14.64] ;  /* 0x000000060e107981 */ /* 0x001f22000c1e1b00 */
[----:B------:R-:W4:Y:S02]  /*12170*/  LDC.64 R22, c[0x0][0x758] ;  /* 0x0001d600ff167b82 */ /* 0x000f240000000a00 */
[-C--:B----4-:R-:W-:Y:S02]  /*12180*/  IMAD R6, R17, R22.reuse, RZ ;  /* 0x0000001611067224 */ /* 0x090fe400078e02ff */
[----:B--2---:R-:W-:-:S04]  /*12190*/  IMAD.WIDE.U32 R18, R16, R22, RZ ;  /* 0x0000001610127225 */ /* 0x004fc800078e00ff */
[----:B------:R-:W-:Y:S01]  /*121a0*/  IMAD R9, R16, R23, R6 ;  /* 0x0000001710097224 */ /* 0x000fe200078e0206 */
[----:B------:R-:W-:-:S04]  /*121b0*/  LEA R16, P0, R18, R7, 0x3 ;  /* 0x0000000712107211 */ /* 0x000fc800078018ff */
        /* <DEDUP_REMOVED lines=17> */
[----:B------:R-:W-:Y:S02]  /*122d0*/  LEA R6, P1, R20, R7, 0x3 ;  /* 0x0000000714067211 */ /* 0x000fe400078218ff */
        /* <DEDUP_REMOVED lines=13> */
.L_x_4259:
[----:B------:R-:W-:Y:S05]  /*123b0*/  BSYNC.RECONVERGENT B2 ;  /* 0x0000000000027941 */ /* 0x000fea0003800200 */
.L_x_4258:
[----:B------:R-:W0:Y:S01]  /*123c0*/  LDCU.64 UR10, c[0x0][0x710] ;  /* 0x0000e200ff0a77ac */ /* 0x000e220008000a00 */
[----:B------:R-:W-:Y:S02]  /*123d0*/  IADD3 R3, PT, PT, R3, 0x80, RZ ;  /* 0x0000008003037810 */ /* 0x000fe40007ffe0ff */
[----:B0-----:R-:W-:-:S04]  /*123e0*/  IADD3 R4, P0, PT, R5, UR10, RZ ;  /* 0x0000000a05047c10 */ /* 0x001fc8000ff1e0ff */
[----:B------:R-:W-:Y:S02]  /*123f0*/  IADD3.X R5, PT, PT, RZ, UR11, RZ, P0, !PT ;  /* 0x0000000bff057c10 */ /* 0x000fe400087fe4ff */
[----:B------:R-:W-:-:S03]  /*12400*/  ISETP.GE.AND P0, PT, R3, UR4, PT ;  /* 0x0000000403007c0c */ /* 0x000fc6000bf06270 */
[----:B-1-3--:R0:W-:Y:S10]  /*12410*/  STG.E.64 desc[UR6][R4.64], R12 ;  /* 0x0000000c04007986 */ /* 0x00a1f4000c101b06 */
[----:B------:R-:W-:Y:S05]  /*12420*/  @P0 BRA `(.L_x_4267) ;  /* 0x0000007000600947 */ /* 0x000fea0003800000 */
[----:B------:R-:W2:Y:S01]  /*12430*/  LDCU.64 UR10, c[0x0][0x390] ;  /* 0x00007200ff0a77ac */ /* 0x000ea20008000a00 */
[----:B0-----:R-:W-:Y:S02]  /*12440*/  MOV R4, RZ ;  /* 0x000000ff00047202 */ /* 0x001fe40000000f00 */
[----:B------:R-:W-:Y:S01]  /*12450*/  MOV R5, R3 ;  /* 0x0000000300057202 */ /* 0x000fe20000000f00 */
[----:B------:R-:W0:Y:S01]  /*12460*/  LDCU UR12, c[0x0][0x38c] ;  /* 0x00007180ff0c77ac */ /* 0x000e220008000800 */
[----:B------:R-:W-:Y:S01]  /*12470*/  ISETP.NE.AND P0, PT, R0, RZ, PT ;  /* 0x000000ff0000720c */ /* 0x000fe20003f05270 */
[----:B------:R-:W1:Y:S01]  /*12480*/  LDCU.128 UR16, c[0x0][0x4c0] ;  /* 0x00009800ff1077ac */ /* 0x000e620008000c00 */
[----:B------:R-:W3:Y:S01]  /*12490*/  LDCU.64 UR14, c[0x0][0x4b8] ;  /* 0x00009700ff0e77ac */ /* 0x000ee20008000a00 */
[----:B--2-45:R-:W-:-:S05]  /*124a0*/  IMAD.HI.U32 R10, R3, UR10, R4 ;  /* 0x0000000a030a7c27 */ /* 0x034fca000f8e0004 */
        /* <DEDUP_REMOVED lines=416> */
.L_x_4268:
        /* <DEDUP_REMOVED lines=51> */
.L_x_4273:
        /* <DEDUP_REMOVED lines=32> */
[----:B------:R-:W-:Y:S01]  /*143e0*/  IMAD R27, R42, UR11, R29 ;  /* 0x0000000b2a1b7c24 */ /* 0x000fe2000f8e021d */
[----:B------:R-:W-:Y:S01]  /*143f0*/  LEA R18, P0, R40, R7, 0x3 ;  /* 0x0000000728127211 */ /* 0x000fe200078018ff */
[----:B------:R-:W-:Y:S01]  /*14400*/  IMAD R25, R25, UR10, RZ ;  /* 0x0000000a19197c24 */ /* 0x000fe2000f8e02ff */
[-C--:B------:R-:W-:Y:S01]  /*14410*/  LEA.HI.X R23, R34, R8.reuse, R23, 0x3, P2 ;  /* 0x0000000822177211 */ /* 0x080fe200010f1c17 */
[----:B------:R-:W-:Y:S01]  /*14420*/  IMAD.WIDE.U32 R42, R42, UR10, RZ ;  /* 0x0000000a2a2a7c25 */ /* 0x000fe2000f8e00ff */
[----:B------:R-:W-:-:S03]  /*14430*/  LEA.HI.X R19, R40, R8, R19, 0x3, P0 ;  /* 0x0000000828137211 */ /* 0x000fc600000f1c13 */
[----:B------:R-:W-:Y:S01]  /*14440*/  IMAD.WIDE.U32 R34, R26, UR10, RZ ;  /* 0x0000000a1a227c25 */ /* 0x000fe2000f8e00ff */
[----:B------:R-:W-:Y:S01]  /*14450*/  LEA R20, P1, R28, R7, 0x3 ;  /* 0x000000071c147211 */ /* 0x000fe200078218ff */
[----:B------:R-:W2:Y:S02]  /*14460*/  LDG.E.64 R22, desc[UR6][R22.64] ;  /* 0x0000000616167981 */ /* 0x000ea4000c1e1b00 */
[----:B------:R-:W-:Y:S02]  /*14470*/  IMAD R29, R26, UR11, R41 ;  /* 0x0000000b1a1d7c24 */ /* 0x000fe4000f8e0229 */
[----:B------:R-:W-:-:S04]  /*14480*/  IMAD.WIDE.U32 R40, R24, UR10, RZ ;  /* 0x0000000a18287c25 */ /* 0x000fc8000f8e00ff */
[----:B------:R-:W-:Y:S01]  /*14490*/  IMAD R55, R24, UR11, R25 ;  /* 0x0000000b18377c24 */ /* 0x000fe2000f8e0219 */
[----:B------:R-:W-:Y:S01]  /*144a0*/  IADD3 R25, PT, PT, R43, R27, RZ ;  /* 0x0000001b2b197210 */ /* 0x000fe20007ffe0ff */
[----:B------:R-:W-:Y:S01]  /*144b0*/  IMAD R31, R31, UR10, RZ ;  /* 0x0000000a1f1f7c24 */ /* 0x000fe2000f8e02ff */
[----:B------:R-:W-:Y:S01]  /*144c0*/  IADD3 R27, PT, PT, R35, R29, RZ ;  /* 0x0000001d231b7210 */ /* 0x000fe20007ffe0ff */
[----:B------:R-:W-:Y:S01]  /*144d0*/  IMAD R35, R47, UR10, RZ ;  /* 0x0000000a2f237c24 */ /* 0x000fe2000f8e02ff */
[-C--:B------:R-:W-:Y:S01]  /*144e0*/  LEA.HI.X R21, R28, R8.reuse, R21, 0x3, P1 ;  /* 0x000000081c157211 */ /* 0x080fe200008f1c15 */
[----:B------:R-:W-:Y:S01]  /*144f0*/  IMAD R43, R33, UR10, RZ ;  /* 0x0000000a212b7c24 */ /* 0x000fe2000f8e02ff */
[----:B------:R-:W-:Y:S01]  /*14500*/  LEA R28, P2, R40, R7, 0x3 ;  /* 0x00000007281c7211 */ /* 0x000fe200078418ff */
[----:B------:R-:W-:Y:S01]  /*14510*/  IMAD R37, R37, UR10, RZ ;  /* 0x0000000a25257c24 */ /* 0x000fe2000f8e02ff */
[----:B------:R-:W-:Y:S01]  /*14520*/  IADD3 R29, PT, PT, R41, R55, RZ ;  /* 0x00000037291d7210 */ /* 0x000fe20007ffe0ff */
[----:B------:R-:W-:Y:S01]  /*14530*/  IMAD R33, R46, UR11, R35 ;  /* 0x0000000b2e217c24 */ /* 0x000fe2000f8e0223 */
[-C--:B------:R-:W-:Y:S01]  /*14540*/  LEA R24, P0, R42, R7.reuse, 0x3 ;  /* 0x000000072a187211 */ /* 0x080fe200078018ff */
[----:B------:R-:W-:Y:S01]  /*14550*/  IMAD.WIDE.U32 R46, R46, UR10, RZ ;  /* 0x0000000a2e2e7c25 */ /* 0x000fe2000f8e00ff */
[-C--:B------:R-:W-:Y:S01]  /*14560*/  LEA.HI.X R29, R40, R8.reuse, R29, 0x3, P2 ;  /* 0x00000008281d7211 */ /* 0x080fe200010f1c1d */
[----:B------:R-:W3:Y:S01]  /*14570*/  LDG.E.64 R18, desc[UR6][R18.64] ;  /* 0x0000000612127981 */ /* 0x000ee2000c1e1b00 */
[----:B------:R-:W-:Y:S01]  /*14580*/  LEA.HI.X R25, R42, R8, R25, 0x3, P0 ;  /* 0x000000082a197211 */ /* 0x000fe200000f1c19 */
[----:B------:R-:W-:Y:S01]  /*14590*/  IMAD.WIDE.U32 R40, R32, UR10, RZ ;  /* 0x0000000a20287c25 */ /* 0x000fe2000f8e00ff */
[----:B------:R-:W-:Y:S01]  /*145a0*/  LEA R26, P1, R34, R7, 0x3 ;  /* 0x00000007221a7211 */ /* 0x000fe200078218ff */
[----:B------:R-:W4:Y:S02]  /*145b0*/  LDG.E.64 R20, desc[UR6][R20.64] ;  /* 0x0000000614147981 */ /* 0x000f24000c1e1b00 */
[----:B------:R-:W-:-:S02]  /*145c0*/  IMAD R35, R32, UR11, R43 ;  /* 0x0000000b20237c24 */ /* 0x000fc4000f8e022b */
        /* <DEDUP_REMOVED lines=11> */
[----:B------:R-:W2:Y:S01]  /*14680*/  LDG.E.64 R24, desc[UR6][R24.64] ;  /* 0x0000000618187981 */ /* 0x000ea2000c1e1b00 */
[-C--:B------:R-:W-:Y:S01]  /*14690*/  LEA R30, P0, R46, R7.reuse, 0x3 ;  /* 0x000000072e1e7211 */ /* 0x080fe200078018ff */
[----:B------:R-:W-:Y:S01]  /*146a0*/  IMAD R39, R50, UR11, R41 ;  /* 0x0000000b32277c24 */ /* 0x000fe2000f8e0229 */
[-C--:B------:R-:W-:Y:S01]  /*146b0*/  LEA.HI.X R35, R42, R8.reuse, R35, 0x3, P2 ;  /* 0x000000082a237211 */ /* 0x080fe200010f1c23 */
[----:B------:R-:W-:Y:S01]  /*146c0*/  IMAD.WIDE.U32 R50, R50, UR10, RZ ;  /* 0x0000000a32327c25 */ /* 0x000fe2000f8e00ff */
[----:B------:R-:W-:Y:S01]  /*146d0*/  LEA R32, P1, R40, R7, 0x3 ;  /* 0x0000000728207211 */ /* 0x000fe200078218ff */
[----:B------:R-:W2:Y:S01]  /*146e0*/  LDG.E.64 R26, desc[UR6][R26.64] ;  /* 0x000000061a1a7981 */ /* 0x000ea2000c1e1b00 */
[----:B------:R-:W-:Y:S01]  /*146f0*/  LEA.HI.X R31, R46, R8, R31, 0x3, P0 ;  /* 0x000000082e1f7211 */ /* 0x000fe200000f1c1f */
[----:B------:R-:W-:-:S02]  /*14700*/  IMAD.WIDE.U32 R42, R38, UR10, RZ ;  /* 0x0000000a262a7c25 */ /* 0x000fc4000f8e00ff */
[----:B------:R-:W2:Y:S02]  /*14710*/  LDG.E.64 R28, desc[UR6][R28.64] ;  /* 0x000000061c1c7981 */ /* 0x000ea4000c1e1b00 */
[----:B------:R-:W-:Y:S02]  /*14720*/  IMAD R41, R38, UR11, R47 ;  /* 0x0000000b26297c24 */ /* 0x000fe4000f8e022f */
[----:B------:R-:W-:Y:S01]  /*14730*/  IMAD.WIDE.U32 R46, R36, UR10, RZ ;  /* 0x0000000a242e7c25 */ /* 0x000fe2000f8e00ff */
[-C--:B------:R-:W-:Y:S01]  /*14740*/  LEA.HI.X R33, R40, R8.reuse, R33, 0x3, P1 ;  /* 0x0000000828217211 */ /* 0x080fe200008f1c21 */
[----:B------:R-:W2:Y:S02]  /*14750*/  LDG.E.64 R30, desc[UR6][R30.64] ;  /* 0x000000061e1e7981 */ /* 0x000ea4000c1e1b00 */
[----:B------:R-:W-:Y:S01]  /*14760*/  IMAD R55, R36, UR11, R37 ;  /* 0x0000000b24377c24 */ /* 0x000fe2000f8e0225 */
[----:B------:R-:W-:Y:S01]  /*14770*/  IADD3 R37, PT, PT, R51, R39, RZ ;  /* 0x0000002733257210 */ /* 0x000fe20007ffe0ff */
[----:B------:R-:W-:Y:S01]  /*14780*/  IMAD R51, R53, UR10, RZ ;  /* 0x0000000a35337c24 */ /* 0x000fe2000f8e02ff */
[----:B------:R-:W-:Y:S01]  /*14790*/  LEA R38, P1, R42, R7, 0x3 ;  /* 0x000000072a267211 */ /* 0x000fe200078218ff */
[----:B------:R-:W-:Y:S01]  /*147a0*/  IMAD R17, R16, UR11, R17 ;  /* 0x0000000b10117c24 */ /* 0x000fe2000f8e0211 */
[----:B------:R-:W-:Y:S01]  /*147b0*/  IADD3 R39, PT, PT, R43, R41, RZ ;  /* 0x000000292b277210 */ /* 0x000fe20007ffe0ff */
[----:B------:R-:W-:Y:S01]  /*147c0*/  IMAD R53, R49, UR10, RZ ;  /* 0x0000000a31357c24 */ /* 0x000fe2000f8e02ff */
[----:B------:R-:W-:Y:S01]  /*147d0*/  LEA R40, P2, R46, R7, 0x3 ;  /* 0x000000072e287211 */ /* 0x000fe200078418ff */
[----:B------:R-:W2:Y:S01]  /*147e0*/  LDG.E.64 R32, desc[UR6][R32.64] ;  /* 0x0000000620207981 */ /* 0x000ea2000c1e1b00 */
[----:B------:R-:W-:Y:S01]  /*147f0*/  IADD3 R41, PT, PT, R47, R55, RZ ;  /* 0x000000372f297210 */ /* 0x000fe20007ffe0ff */
[----:B------:R-:W-:Y:S01]  /*14800*/  IMAD R51, R52, UR11, R51 ;  /* 0x0000000b34337c24 */ /* 0x000fe2000f8e0233 */
[-C--:B------:R-:W-:Y:S01]  /*14810*/  LEA.HI.X R39, R42, R8.reuse, R39, 0x3, P1 ;  /* 0x000000082a277211 */ /* 0x080fe200008f1c27 */
[----:B------:R-:W-:Y:S01]  /*14820*/  IMAD.WIDE.U32 R42, R52, UR10, RZ ;  /* 0x0000000a342a7c25 */ /* 0x000fe2000f8e00ff */
[----:B------:R-:W-:Y:S01]  /*14830*/  LEA.HI.X R41, R46, R8, R41, 0x3, P2 ;  /* 0x000000082e297211 */ /* 0x000fe200010f1c29 */
[----:B------:R-:W2:Y:S01]  /*14840*/  LDG.E.64 R34, desc[UR6][R34.64] ;  /* 0x0000000622227981 */ /* 0x000ea2000c1e1b00 */
[----:B------:R-:W-:Y:S01]  /*14850*/  LEA R36, P0, R50, R7, 0x3 ;  /* 0x0000000732247211 */ /* 0x000fe200078018ff */
[----:B------:R-:W-:-:S04]  /*14860*/  IMAD.WIDE.U32 R46, R48, UR10, RZ ;  /* 0x0000000a302e7c25 */ /* 0x000fc8000f8e00ff */
[----:B------:R-:W-:Y:S02]  /*14870*/  IMAD R53, R48, UR11, R53 ;  /* 0x0000000b30357c24 */ /* 0x000fe4000f8e0235 */
[----:B------:R-:W-:Y:S01]  /*14880*/  IMAD R49, R44, UR11, R45 ;  /* 0x0000000b2c317c24 */ /* 0x000fe2000f8e022d */
[----:B------:R-:W-:Y:S01]  /*14890*/  LEA.HI.X R37, R50, R8, R37, 0x3, P0 ;  /* 0x0000000832257211 */ /* 0x000fe200000f1c25 */
[----:B------:R-:W-:Y:S01]  /*148a0*/  IMAD.WIDE.U32 R44, R44, UR10, RZ ;  /* 0x0000000a2c2c7c25 */ /* 0x000fe2000f8e00ff */
[----:B------:R-:W-:Y:S01]  /*148b0*/  IADD3 R51, PT, PT, R43, R51, RZ ;  /* 0x000000332b337210 */ /* 0x000fe20007ffe0ff */
[----:B------:R-:W2:Y:S01]  /*148c0*/  LDG.E.64 R38, desc[UR6][R38.64] ;  /* 0x0000000626267981 */ /* 0x000ea2000c1e1b00 */
[-C--:B------:R-:W-:Y:S02]  /*148d0*/  LEA R48, P0, R42, R7.reuse, 0x3 ;  /* 0x000000072a307211 */ /* 0x080fe400078018ff */
[----:B------:R-:W-:Y:S01]  /*148e0*/  LEA R52, P2, R46, R7, 0x3 ;  /* 0x000000072e347211 */ /* 0x000fe200078418ff */
[----:B------:R-:W2:Y:S01]  /*148f0*/  LDG.E.64 R36, desc[UR6][R36.64] ;  /* 0x0000000624247981 */ /* 0x000ea2000c1e1b00 */
[----:B------:R-:W-:-:S02]  /*14900*/  IADD3 R43, PT, PT, R47, R53, RZ ;  /* 0x000000352f2b7210 */ /* 0x000fc40007ffe0ff */
[----:B------:R-:W-:Y:S01]  /*14910*/  IADD3 R45, PT, PT, R45, R49, RZ ;  /* 0x000000312d2d7210 */ /* 0x000fe20007ffe0ff */
[----:B------:R-:W2:Y:S01]  /*14920*/  LDG.E.64 R40, desc[UR6][R40.64] ;  /* 0x0000000628287981 */ /* 0x000ea2000c1e1b00 */
[-C--:B------:R-:W-:Y:S02]  /*14930*/  LEA.HI.X R49, R42, R8.reuse, R51, 0x3, P0 ;  /* 0x000000082a317211 */ /* 0x080fe400000f1c33 */
        /* <DEDUP_REMOVED lines=95> */
.L_x_4272:
[----:B------:R-:W-:Y:S05]  /*14f30*/  BSYNC.RECONVERGENT B3 ;  /* 0x0000000000037941 */ /* 0x000fea0003800200 */
.L_x_4271:
        /* <DEDUP_REMOVED lines=113> */
.L_x_4275:
[----:B------:R-:W-:Y:S05]  /*15650*/  BSYNC.RECONVERGENT B3 ;  /* 0x0000000000037941 */ /* 0x000fea0003800200 */
.L_x_4274:
        /* <DEDUP_REMOVED lines=59> */
.L_x_4277:
[----:B------:R-:W-:Y:S05]  /*15a10*/  BSYNC.RECONVERGENT B3 ;  /* 0x0000000000037941 */ /* 0x000fea0003800200 */
.L_x_4276:
        /* <DEDUP_REMOVED lines=25> */
[----:B------:R-:W-:Y:S01]  /*15bb0*/  IADD3 R19, PT, PT, R21, R19, RZ ;  /* 0x0000001315137210 */ /* 0x000fe20007ffe0ff */
[----:B------:R-:W-:Y:S01]  /*15bc0*/  @P0 IMAD.IADD R9, R17, 0x1, R9 ;  /* 0x0000000111090824 */ /* 0x000fe200078e0209 */
[----:B------:R-:W-:Y:S02]  /*15bd0*/  @P0 LEA R18, P2, R16, R7, 0x3 ;  /* 0x0000000710120211 */ /* 0x000fe400078418ff */
        /* <DEDUP_REMOVED lines=10> */
.L_x_4270:
[----:B------:R-:W-:Y:S05]  /*15c80*/  BSYNC.RECONVERGENT B2 ;  /* 0x0000000000027941 */ /* 0x000fea0003800200 */
.L_x_4269:
[----:B------:R-:W0:Y:S01]  /*15c90*/  LDCU.64 UR10, c[0x0][0x710] ;  /* 0x0000e200ff0a77ac */ /* 0x000e220008000a00 */
[----:B------:R-:W-:Y:S02]  /*15ca0*/  IADD3 R3, PT, PT, R3, 0x80, RZ ;  /* 0x0000008003037810 */ /* 0x000fe40007ffe0ff */
[----:B0-----:R-:W-:-:S04]  /*15cb0*/  IADD3 R4, P0, PT, R5, UR10, RZ ;  /* 0x0000000a05047c10 */ /* 0x001fc8000ff1e0ff */
[----:B------:R-:W-:-:S05]  /*15cc0*/  IADD3.X R5, PT, PT, RZ, UR11, RZ, P0, !PT ;  /* 0x0000000bff057c10 */ /* 0x000fca00087fe4ff */
[----:B-1-3--:R0:W-:Y:S04]  /*15cd0*/  STG.E.64 desc[UR6][R4.64], R12 ;  /* 0x0000000c04007986 */ /* 0x00a1e8000c101b06 */
.L_x_4256:
[----:B------:R-:W-:-:S13]  /*15ce0*/  ISETP.GE.AND P0, PT, R3, UR4, PT ;  /* 0x0000000403007c0c */ /* 0x000fda000bf06270 */
        /* <DEDUP_REMOVED lines=425> */
.L_x_4279:
        /* <DEDUP_REMOVED lines=51> */
.L_x_4284:
        /* <DEDUP_REMOVED lines=213> */
.L_x_4283:
[----:B------:R-:W-:Y:S05]  /*18800*/  BSYNC.RECONVERGENT B3 ;  /* 0x0000000000037941 */ /* 0x000fea0003800200 */
.L_x_4282:
        /* <DEDUP_REMOVED lines=50> */
[----:B------:R-:W4:Y:S01]  /*18b30*/  LDG.E.64 R22, desc[UR6][R22.64] ;  /* 0x0000000616167981 */ /* 0x000f22000c1e1b00 */
[----:B------:R-:W-:Y:S01]  /*18b40*/  IMAD.WIDE.U32 R34, R28, UR10, RZ ;  /* 0x0000000a1c227c25 */ /* 0x000fe2000f8e00ff */
[----:B------:R-:W-:Y:S02]  /*18b50*/  LEA R30, P1, R32, R7, 0x3 ;  /* 0x00000007201e7211 */ /* 0x000fe400078218ff */
[----:B------:R-:W-:Y:S01]  /*18b60*/  IADD3 R29, PT, PT, R33, R31, RZ ;  /* 0x0000001f211d7210 */ /* 0x000fe20007ffe0ff */
        /* <DEDUP_REMOVED lines=11> */
[-C--:B------:R-:W-:Y:S02]  /*18c20*/  LEA.HI.X R29, R34, R8.reuse, R27, 0x3, P2 ;  /* 0x00000008221d7211 */ /* 0x080fe400010f1c1b */
        /* <DEDUP_REMOVED lines=47> */
.L_x_4286:
[----:B------:R-:W-:Y:S05]  /*18f20*/  BSYNC.RECONVERGENT B3 ;  /* 0x0000000000037941 */ /* 0x000fea0003800200 */
.L_x_4285:
        /* <DEDUP_REMOVED lines=59> */
.L_x_4288:
[----:B------:R-:W-:Y:S05]  /*192e0*/  BSYNC.RECONVERGENT B3 ;  /* 0x0000000000037941 */ /* 0x000fea0003800200 */
.L_x_4287:
        /* <DEDUP_REMOVED lines=38> */
.L_x_4281:
[----:B------:R-:W-:Y:S05]  /*19550*/  BSYNC.RECONVERGENT B2 ;  /* 0x0000000000027941 */ /* 0x000fea0003800200 */
.L_x_4280:
[----:B------:R-:W0:Y:S01]  /*19560*/  LDCU.64 UR10, c[0x0][0x710] ;  /* 0x0000e200ff0a77ac */ /* 0x000e220008000a00 */
[----:B------:R-:W-:Y:S02]  /*19570*/  IADD3 R3, PT, PT, R3, 0x80, RZ ;  /* 0x0000008003037810 */ /* 0x000fe40007ffe0ff */
[----:B0-----:R-:W-:-:S04]  /*19580*/  IADD3 R4, P0, PT, R5, UR10, RZ ;  /* 0x0000000a05047c10 */ /* 0x001fc8000ff1e0ff */
[----:B------:R-:W-:-:S05]  /*19590*/  IADD3.X R5, PT, PT, RZ, UR11, RZ, P0, !PT ;  /* 0x0000000bff057c10 */ /* 0x000fca00087fe4ff */
[----:B-1-3--:R1:W-:Y:S04]  /*195a0*/  STG.E.64 desc[UR6][R4.64], R12 ;  /* 0x0000000c04007986 */ /* 0x00a3e8000c101b06 */
.L_x_4267:
        /* <DEDUP_REMOVED lines=426> */
.L_x_4290:
        /* <DEDUP_REMOVED lines=51> */
.L_x_4295:
        /* <DEDUP_REMOVED lines=34> */
[----:B------:R-:W-:Y:S01]  /*1b5a0*/  IMAD.WIDE.U32 R42, R42, UR10, RZ ;  /* 0x0000000a2a2a7c25 */ /* 0x000fe2000f8e00ff */
[----:B------:R-:W-:-:S03]  /*1b5b0*/  LEA.HI.X R23, R34, R8, R23, 0x3, P2 ;  /* 0x0000000822177211 */ /* 0x000fc600010f1c17 */
[----:B------:R-:W-:Y:S02]  /*1b5c0*/  IMAD R25, R25, UR10, RZ ;  /* 0x0000000a19197c24 */ /* 0x000fe4000f8e02ff */
[----:B------:R-:W-:Y:S01]  /*1b5d0*/  IMAD.WIDE.U32 R34, R26, UR10, RZ ;  /* 0x0000000a1a227c25 */ /* 0x000fe2000f8e00ff */
[----:B------:R-:W-:Y:S01]  /*1b5e0*/  LEA.HI.X R19, R40, R8, R19, 0x3, P0 ;  /* 0x0000000828137211 */ /* 0x000fe200000f1c13 */
[----:B------:R-:W2:Y:S02]  /*1b5f0*/  LDG.E.64 R22, desc[UR6][R22.64] ;  /* 0x0000000616167981 */ /* 0x000ea4000c1e1b00 */
[----:B------:R-:W-:Y:S01]  /*1b600*/  IMAD R29, R26, UR11, R41 ;  /* 0x0000000b1a1d7c24 */ /* 0x000fe2000f8e0229 */
[----:B------:R-:W-:Y:S01]  /*1b610*/  LEA R20, P1, R28, R7, 0x3 ;  /* 0x000000071c147211 */ /* 0x000fe200078218ff */
[C---:B------:R-:W-:Y:S01]  /*1b620*/  IMAD.WIDE.U32 R40, R24.reuse, UR10, RZ ;  /* 0x0000000a18287c25 */ /* 0x040fe2000f8e00ff */
[----:B------:R-:W3:Y:S03]  /*1b630*/  LDG.E.64 R18, desc[UR6][R18.64] ;  /* 0x0000000612127981 */ /* 0x000ee6000c1e1b00 */
[----:B------:R-:W-:Y:S01]  /*1b640*/  IMAD R55, R24, UR11, R25 ;  /* 0x0000000b18377c24 */ /* 0x000fe2000f8e0219 */
[----:B------:R-:W-:-:S02]  /*1b650*/  IADD3 R25, PT, PT, R43, R27, RZ ;  /* 0x0000001b2b197210 */ /* 0x000fc40007ffe0ff */
[----:B------:R-:W-:Y:S01]  /*1b660*/  IADD3 R27, PT, PT, R35, R29, RZ ;  /* 0x0000001d231b7210 */ /* 0x000fe20007ffe0ff */
[----:B------:R-:W-:Y:S01]  /*1b670*/  IMAD R35, R47, UR10, RZ ;  /* 0x0000000a2f237c24 */ /* 0x000fe2000f8e02ff */
[-C--:B------:R-:W-:Y:S01]  /*1b680*/  LEA.HI.X R21, R28, R8.reuse, R21, 0x3, P1 ;  /* 0x000000081c157211 */ /* 0x080fe200008f1c15 */
[----:B------:R-:W-:Y:S01]  /*1b690*/  IMAD R43, R33, UR10, RZ ;  /* 0x0000000a212b7c24 */ /* 0x000fe2000f8e02ff */
[----:B------:R-:W-:Y:S02]  /*1b6a0*/  LEA R28, P2, R40, R7, 0x3 ;  /* 0x00000007281c7211 */ /* 0x000fe400078418ff */
[----:B------:R-:W-:Y:S01]  /*1b6b0*/  IADD3 R29, PT, PT, R41, R55, RZ ;  /* 0x00000037291d7210 */ /* 0x000fe20007ffe0ff */
[----:B------:R-:W-:Y:S01]  /*1b6c0*/  IMAD R33, R46, UR11, R35 ;  /* 0x0000000b2e217c24 */ /* 0x000fe2000f8e0223 */
[-C--:B------:R-:W-:Y:S01]  /*1b6d0*/  LEA R24, P0, R42, R7.reuse, 0x3 ;  /* 0x000000072a187211 */ /* 0x080fe200078018ff */
[----:B------:R-:W-:Y:S01]  /*1b6e0*/  IMAD R31, R31, UR10, RZ ;  /* 0x0000000a1f1f7c24 */ /* 0x000fe2000f8e02ff */
[-C--:B------:R-:W-:Y:S01]  /*1b6f0*/  LEA.HI.X R29, R40, R8.reuse, R29, 0x3, P2 ;  /* 0x00000008281d7211 */ /* 0x080fe200010f1c1d */
[----:B------:R-:W-:Y:S01]  /*1b700*/  IMAD.WIDE.U32 R46, R46, UR10, RZ ;  /* 0x0000000a2e2e7c25 */ /* 0x000fe2000f8e00ff */
[----:B------:R-:W-:Y:S01]  /*1b710*/  LEA.HI.X R25, R42, R8, R25, 0x3, P0 ;  /* 0x000000082a197211 */ /* 0x000fe200000f1c19 */
[----:B------:R-:W4:Y:S01]  /*1b720*/  LDG.E.64 R20, desc[UR6][R20.64] ;  /* 0x0000000614147981 */ /* 0x000f22000c1e1b00 */
[----:B------:R-:W-:Y:S01]  /*1b730*/  LEA R26, P1, R34, R7, 0x3 ;  /* 0x00000007221a7211 */ /* 0x000fe200078218ff */
[----:B------:R-:W-:-:S02]  /*1b740*/  IMAD.WIDE.U32 R40, R32, UR10, RZ ;  /* 0x0000000a20287c25 */ /* 0x000fc4000f8e00ff */
[----:B------:R-:W2:Y:S02]  /*1b750*/  LDG.E.64 R28, desc[UR6][R28.64] ;  /* 0x000000061c1c7981 */ /* 0x000ea4000c1e1b00 */
[----:B------:R-:W-:Y:S02]  /*1b760*/  IMAD R35, R32, UR11, R43 ;  /* 0x0000000b20237c24 */ /* 0x000fe4000f8e022b */
[----:B------:R-:W-:-:S04]  /*1b770*/  IMAD.WIDE.U32 R42, R30, UR10, RZ ;  /* 0x0000000a1e2a7c25 */ /* 0x000fc8000f8e00ff */
[----:B------:R-:W-:Y:S01]  /*1b780*/  IMAD R55, R30, UR11, R31 ;  /* 0x0000000b1e377c24 */ /* 0x000fe2000f8e021f */
[----:B------:R-:W-:Y:S01]  /*1b790*/  IADD3 R31, PT, PT, R47, R33, RZ ;  /* 0x000000212f1f7210 */ /* 0x000fe20007ffe0ff */
[----:B------:R-:W-:Y:S01]  /*1b7a0*/  IMAD.IADD R33, R41, 0x1, R35 ;  /* 0x0000000129217824 */ /* 0x000fe200078e0223 */
[-C--:B------:R-:W-:Y:S01]  /*1b7b0*/  LEA.HI.X R27, R34, R8.reuse, R27, 0x3, P1 ;  /* 0x00000008221b7211 */ /* 0x080fe200008f1c1b */
        /* <DEDUP_REMOVED lines=44> */
[----:B------:R-:W-:Y:S01]  /*1ba80*/  IMAD R17, R16, UR11, R17 ;  /* 0x0000000b10117c24 */ /* 0x000fe2000f8e0211 */
[----:B------:R-:W-:Y:S01]  /*1ba90*/  IADD3 R43, PT, PT, R47, R53, RZ ;  /* 0x000000352f2b7210 */ /* 0x000fe20007ffe0ff */
[----:B------:R-:W2:Y:S01]  /*1baa0*/  LDG.E.64 R36, desc[UR6][R36.64] ;  /* 0x0000000624247981 */ /* 0x000ea2000c1e1b00 */
[----:B------:R-:W-:-:S02]  /*1bab0*/  IADD3 R45, PT, PT, R45, R49, RZ ;  /* 0x000000312d2d7210 */ /* 0x000fc40007ffe0ff */
        /* <DEDUP_REMOVED lines=97> */
.L_x_4294:
[----:B------:R-:W-:Y:S05]  /*1c0d0*/  BSYNC.RECONVERGENT B3 ;  /* 0x0000000000037941 */ /* 0x000fea0003800200 */
.L_x_4293:
        /* <DEDUP_REMOVED lines=113> */
.L_x_4297:
[----:B------:R-:W-:Y:S05]  /*1c7f0*/  BSYNC.RECONVERGENT B3 ;  /* 0x0000000000037941 */ /* 0x000fea0003800200 */
.L_x_4296:
        /* <DEDUP_REMOVED lines=59> */
.L_x_4299:
[----:B------:R-:W-:Y:S05]  /*1cbb0*/  BSYNC.RECONVERGENT B3 ;  /* 0x0000000000037941 */ /* 0x000fea0003800200 */
.L_x_4298:
        /* <DEDUP_REMOVED lines=38> */
.L_x_4292:
[----:B------:R-:W-:Y:S05]  /*1ce20*/  BSYNC.RECONVERGENT B2 ;  /* 0x0000000000027941 */ /* 0x000fea0003800200 */
.L_x_4291:
[----:B------:R-:W0:Y:S01]  /*1ce30*/  LDCU.64 UR10, c[0x0][0x710] ;  /* 0x0000e200ff0a77ac */ /* 0x000e220008000a00 */
[----:B------:R-:W-:Y:S02]  /*1ce40*/  IADD3 R3, PT, PT, R3, 0x80, RZ ;  /* 0x0000008003037810 */ /* 0x000fe40007ffe0ff */
[----:B0-----:R-:W-:-:S04]  /*1ce50*/  IADD3 R4, P0, PT, R5, UR10, RZ ;  /* 0x0000000a05047c10 */ /* 0x001fc8000ff1e0ff */
[----:B------:R-:W-:-:S05]  /*1ce60*/  IADD3.X R5, PT, PT, RZ, UR11, RZ, P0, !PT ;  /* 0x0000000bff057c10 */ /* 0x000fca00087fe4ff */
[----:B-1-3--:R1:W-:Y:S04]  /*1ce70*/  STG.E.64 desc[UR6][R4.64], R12 ;  /* 0x0000000c04007986 */ /* 0x00a3e8000c101b06 */
.L_x_4278:
        /* <DEDUP_REMOVED lines=426> */
.L_x_4301:
        /* <DEDUP_REMOVED lines=51> */
.L_x_4306:
        /* <DEDUP_REMOVED lines=213> */
.L_x_4305:
[----:B------:R-:W-:Y:S05]  /*1f9a0*/  BSYNC.RECONVERGENT B3 ;  /* 0x0000000000037941 */ /* 0x000fea0003800200 */
.L_x_4304:
        /* <DEDUP_REMOVED lines=113> */
.L_x_4308:
[----:B------:R-:W-:Y:S05]  /*200c0*/  BSYNC.RECONVERGENT B3 ;  /* 0x0000000000037941 */ /* 0x000fea0003800200 */
.L_x_4307:
        /* <DEDUP_REMOVED lines=59> */
.L_x_4310:
[----:B------:R-:W-:Y:S05]  /*20480*/  BSYNC.RECONVERGENT B3 ;  /* 0x0000000000037941 */ /* 0x000fea0003800200 */
.L_x_4309:
        /* <DEDUP_REMOVED lines=38> */
.L_x_4303:
[----:B------:R-:W-:Y:S05]  /*206f0*/  BSYNC.RECONVERGENT B2 ;  /* 0x0000000000027941 */ /* 0x000fea0003800200 */
.L_x_4302:
[----:B------:R-:W0:Y:S01]  /*20700*/  LDCU.64 UR10, c[0x0][0x710] ;  /* 0x0000e200ff0a77ac */ /* 0x000e220008000a00 */
[----:B------:R-:W-:Y:S02]  /*20710*/  IADD3 R3, PT, PT, R3, 0x80, RZ ;  /* 0x0000008003037810 */ /* 0x000fe40007ffe0ff */
[----:B0-----:R-:W-:-:S05]  /*20720*/  IADD3 R4, P0, PT, R5, UR10, RZ ;  /* 0x0000000a05047c10 */ /* 0x001fca000ff1e0ff */
[----:B------:R-:W-:-:S05]  /*20730*/  IMAD.X R5, RZ, RZ, UR11, P0 ;  /* 0x0000000bff057e24 */ /* 0x000fca00080e06ff */
[----:B-1-3--:R3:W-:Y:S03]  /*20740*/  STG.E.64 desc[UR6][R4.64], R12 ;  /* 0x0000000c04007986 */ /* 0x00a7e6000c101b06 */
.L_x_4289:
[----:B------:R-:W-:-:S13]  /*20750*/  ISETP.GE.AND P0, PT, R3, UR4, PT ;  /* 0x0000000403007c0c */ /* 0x000fda000bf06270 */
[----:B------:R-:W-:Y:S05]  /*20760*/  @P0 BREAK.RELIABLE B0 ;  /* 0x0000000000000942 */ /* 0x000fea0003800100 */
[----:B------:R-:W-:Y:S05]  /*20770*/  @P0 BRA `(.L_x_4311) ;  /* 0x0000007000680947 */ /* 0x000fea0003800000 */
[----:B------:R-:W2:Y:S01]  /*20780*/  LDCU.64 UR10, c[0x0][0x390] ;  /* 0x00007200ff0a77ac */ /* 0x000ea20008000a00 */
[----:B01-3--:R-:W-:Y:S02]  /*20790*/  MOV R4, RZ ;  /* 0x000000ff00047202 */ /* 0x00bfe40000000f00 */
        /* <DEDUP_REMOVED lines=422> */
.L_x_4312:
        /* <DEDUP_REMOVED lines=51> */
.L_x_4317:
        /* <DEDUP_REMOVED lines=213> */
.L_x_4316:
[----:B------:R-:W-:Y:S05]  /*23280*/  BSYNC.RECONVERGENT B3 ;  /* 0x0000000000037941 */ /* 0x000fea0003800200 */
.L_x_4315:
        /* <DEDUP_REMOVED lines=49> */
[-C--:B------:R-:W-:Y:S01]  /*235a0*/  LEA R30, P1, R32, R7.reuse, 0x3 ;  /* 0x00000007201e7211 */ /* 0x080fe200078218ff */
[C---:B------:R-:W-:Y:S01]  /*235b0*/  IMAD.WIDE.U32 R34, R28.reuse, UR10, RZ ;  /* 0x0000000a1c227c25 */ /* 0x040fe2000f8e00ff */
[----:B------:R-:W3:Y:S03]  /*235c0*/  LDG.E.64 R24, desc[UR6][R24.64] ;  /* 0x0000000618187981 */ /* 0x000ee6000c1e1b00 */
[----:B------:R-:W-:Y:S01]  /*235d0*/  IMAD R9, R28, UR11, R9 ;  /* 0x0000000b1c097c24 */ /* 0x000fe2000f8e0209 */
[----:B------:R-:W-:Y:S01]  /*235e0*/  LEA R28, P2, R34, R7, 0x3 ;  /* 0x00000007221c7211 */ /* 0x000fe200078418ff */
[C---:B------:R-:W-:Y:S01]  /*235f0*/  IMAD.WIDE.U32 R36, R26.reuse, UR10, RZ ;  /* 0x0000000a1a247c25 */ /* 0x040fe2000f8e00ff */
[----:B------:R-:W4:Y:S03]  /*23600*/  LDG.E.64 R22, desc[UR6][R22.64] ;  /* 0x0000000616167981 */ /* 0x000f26000c1e1b00 */
[----:B------:R-:W-:Y:S01]  /*23610*/  IMAD R39, R26, UR11, R27 ;  /* 0x0000000b1a277c24 */ /* 0x000fe2000f8e021b */
[----:B------:R-:W-:Y:S01]  /*23620*/  IADD3 R27, PT, PT, R35, R9, RZ ;  /* 0x00000009231b7210 */ /* 0x000fe20007ffe0ff */
[----:B------:R-:W-:Y:S01]  /*23630*/  IMAD.IADD R29, R33, 0x1, R31 ;  /* 0x00000001211d7824 */ /* 0x000fe200078e021f */
[----:B------:R-:W-:Y:S01]  /*23640*/  LEA R26, P3, R36, R7, 0x3 ;  /* 0x00000007241a7211 */ /* 0x000fe200078618ff */
[----:B------:R-:W-:Y:S01]  /*23650*/  IMAD R17, R17, UR10, RZ ;  /* 0x0000000a11117c24 */ /* 0x000fe2000f8e02ff */
[----:B------:R-:W-:Y:S01]  /*23660*/  IADD3 R9, PT, PT, R37, R39, RZ ;  /* 0x0000002725097210 */ /* 0x000fe20007ffe0ff */
[----:B------:R-:W4:Y:S01]  /*23670*/  LDG.E.64 R20, desc[UR6][R20.64] ;  /* 0x0000000614147981 */ /* 0x000f22000c1e1b00 */
[----:B------:R-:W-:-:S02]  /*23680*/  LEA.HI.X R31, R32, R8, R29, 0x3, P1 ;  /* 0x00000008201f7211 */ /* 0x000fc400008f1c1d */
[-C--:B------:R-:W-:Y:S02]  /*23690*/  LEA.HI.X R29, R34, R8.reuse, R27, 0x3, P2 ;  /* 0x00000008221d7211 */ /* 0x080fe400010f1c1b */
[----:B------:R-:W-:Y:S01]  /*236a0*/  LEA.HI.X R27, R36, R8, R9, 0x3, P3 ;  /* 0x00000008241b7211 */ /* 0x000fe200018f1c09 */
[C---:B------:R-:W-:Y:S01]  /*236b0*/  IMAD R9, R16.reuse, UR11, R17 ;  /* 0x0000000b10097c24 */ /* 0x040fe2000f8e0211 */
[----:B------:R-:W4:Y:S01]  /*236c0*/  LDG.E.64 R30, desc[UR6][R30.64] ;  /* 0x000000061e1e7981 */ /* 0x000f22000c1e1b00 */
[----:B------:R-:W-:-:S03]  /*236d0*/  IMAD.WIDE.U32 R16, R16, UR10, RZ ;  /* 0x0000000a10107c25 */ /* 0x000fc6000f8e00ff */
[----:B------:R-:W4:Y:S01]  /*236e0*/  LDG.E.64 R28, desc[UR6][R28.64] ;  /* 0x000000061c1c7981 */ /* 0x000f22000c1e1b00 */
[C---:B------:R-:W-:Y:S02]  /*236f0*/  LEA R32, P1, R16.reuse, R7, 0x3 ;  /* 0x0000000710207211 */ /* 0x040fe400078218ff */
[----:B------:R-:W-:Y:S01]  /*23700*/  IADD3 R9, PT, PT, R17, R9, RZ ;  /* 0x0000000911097210 */ /* 0x000fe20007ffe0ff */
[----:B------:R-:W4:Y:S03]  /*23710*/  LDG.E.64 R26, desc[UR6][R26.64] ;  /* 0x000000061a1a7981 */ /* 0x000f26000c1e1b00 */
        /* <DEDUP_REMOVED lines=40> */
.L_x_4319:
[----:B------:R-:W-:Y:S05]  /*239a0*/  BSYNC.RECONVERGENT B3 ;  /* 0x0000000000037941 */ /* 0x000fea0003800200 */
.L_x_4318:
        /* <DEDUP_REMOVED lines=59> */
.L_x_4321:
[----:B------:R-:W-:Y:S05]  /*23d60*/  BSYNC.RECONVERGENT B3 ;  /* 0x0000000000037941 */ /* 0x000fea0003800200 */
.L_x_4320:
        /* <DEDUP_REMOVED lines=38> */
.L_x_4314:
[----:B------:R-:W-:Y:S05]  /*23fd0*/  BSYNC.RECONVERGENT B2 ;  /* 0x0000000000027941 */ /* 0x000fea0003800200 */
.L_x_4313:
[----:B------:R-:W0:Y:S01]  /*23fe0*/  LDCU.64 UR10, c[0x0][0x710] ;  /* 0x0000e200ff0a77ac */ /* 0x000e220008000a00 */
[----:B------:R-:W-:Y:S02]  /*23ff0*/  IADD3 R3, PT, PT, R3, 0x80, RZ ;  /* 0x0000008003037810 */ /* 0x000fe40007ffe0ff */
[----:B0-----:R-:W-:-:S04]  /*24000*/  IADD3 R4, P0, PT, R5, UR10, RZ ;  /* 0x0000000a05047c10 */ /* 0x001fc8000ff1e0ff */
[----:B------:R-:W-:-:S05]  /*24010*/  IADD3.X R5, PT, PT, RZ, UR11, RZ, P0, !PT ;  /* 0x0000000bff057c10 */ /* 0x000fca00087fe4ff */
[----:B-1-3--:R3:W-:Y:S04]  /*24020*/  STG.E.64 desc[UR6][R4.64], R12 ;  /* 0x0000000c04007986 */ /* 0x00a7e8000c101b06 */
.L_x_4300:
[----:B------:R-:W-:-:S13]  /*24030*/  ISETP.GE.AND P0, PT, R3, UR4, PT ;  /* 0x0000000403007c0c */ /* 0x000fda000bf06270 */
[----:B------:R-:W-:Y:S05]  /*24040*/  @P0 BREAK.RELIABLE B0 ;  /* 0x0000000000000942 */ /* 0x000fea0003800100 */
[----:B------:R-:W-:Y:S05]  /*24050*/  @P0 BRA `(.L_x_4311) ;  /* 0x0000003800300947 */ /* 0x000fea0003800000 */
[----:B------:R-:W-:Y:S05]  /*24060*/  BSYNC.RELIABLE B0 ;  /* 0x0000000000007941 */ /* 0x000fea0003800100 */
.L_x_4255:
        /* <DEDUP_REMOVED lines=424> */
.L_x_4322:
        /* <DEDUP_REMOVED lines=51> */
.L_x_4327:
        /* <DEDUP_REMOVED lines=68> */
[----:B------:R-:W-:Y:S01]  /*26260*/  IMAD.IADD R35, R43, 0x1, R55 ;  /* 0x000000012b237824 */ /* 0x000fe200078e0237 */
[-C--:B------:R-:W-:Y:S01]  /*26270*/  LEA.HI.X R27, R34, R8.reuse, R27, 0x3, P1 ;  /* 0x00000008221b7211 */ /* 0x080fe200008f1c1b */
[----:B------:R-:W-:Y:S01]  /*26280*/  IMAD R41, R51, UR10, RZ ;  /* 0x0000000a33297c24 */ /* 0x000fe2000f8e02ff */
[-C--:B------:R-:W-:Y:S01]  /*26290*/  LEA R34, P2, R42, R7.reuse, 0x3 ;  /* 0x000000072a227211 */ /* 0x080fe200078418ff */
        /* <DEDUP_REMOVED lines=141> */
.L_x_4326:
[----:B------:R-:W-:Y:S05]  /*26b70*/  BSYNC.RECONVERGENT B3 ;  /* 0x0000000000037941 */ /* 0x000fea0003800200 */
.L_x_4325:
        /* <DEDUP_REMOVED lines=113> */
.L_x_4329:
[----:B------:R-:W-:Y:S05]  /*27290*/  BSYNC.RECONVERGENT B3 ;  /* 0x0000000000037941 */ /* 0x000fea0003800200 */
.L_x_4328:
        /* <DEDUP_REMOVED lines=59> */
.L_x_4331:
[----:B------:R-:W-:Y:S05]  /*27650*/  BSYNC.RECONVERGENT B3 ;  /* 0x0000000000037941 */ /* 0x000fea0003800200 */
.L_x_4330:
        /* <DEDUP_REMOVED lines=38> */
.L_x_4324:
[----:B------:R-:W-:Y:S05]  /*278c0*/  BSYNC.RECONVERGENT B2 ;  /* 0x0000000000027941 */ /* 0x000fea0003800200 */
.L_x_4323:
[----:B------:R-:W0:Y:S01]  /*278d0*/  LDCU.64 UR10, c[0x0][0x710] ;  /* 0x0000e200ff0a77ac */ /* 0x000e220008000a00 */
[----:B------:R-:W-:Y:S02]  /*278e0*/  IADD3 R3, PT, PT, R3, 0x80, RZ ;  /* 0x0000008003037810 */ /* 0x000fe40007ffe0ff */
[----:B0-----:R-:W-:-:S04]  /*278f0*/  IADD3 R4, P0, PT, R5, UR10, RZ ;  /* 0x0000000a05047c10 */ /* 0x001fc8000ff1e0ff */
[----:B------:R-:W-:-:S05]  /*27900*/  IADD3.X R5, PT, PT, RZ, UR11, RZ, P0, !PT ;  /* 0x0000000bff057c10 */ /* 0x000fca00087fe4ff */
[----:B-1-3--:R0:W-:Y:S04]  /*27910*/  STG.E.64 desc[UR6][R4.64], R12 ;  /* 0x0000000c04007986 */ /* 0x00a1e8000c101b06 */
.L_x_4311:
[----:B------:R-:W-:Y:S05]  /*27920*/  BSYNC.RECONVERGENT B1 ;  /* 0x0000000000017941 */ /* 0x000fea0003800200 */
.L_x_4254:
[----:B------:R-:W-:Y:S05]  /*27930*/  WARPSYNC.ALL ;  /* 0x0000000000007948 */ /* 0x000fea0003800000 */
[----:B------:R-:W-:-:S13]  /*27940*/  ISETP.GE.AND P0, PT, R3, UR4, PT ;  /* 0x0000000403007c0c */ /* 0x000fda000bf06270 */
[----:B------:R-:W-:Y:S05]  /*27950*/  @P0 EXIT ;  /* 0x000000000000094d */ /* 0x000fea0003800000 */
[----:B------:R-:W4:Y:S01]  /*27960*/  LDCU.64 UR8, c[0x0][0x390] ;  /* 0x00007200ff0877ac */ /* 0x000f220008000a00 */
[----:B01-3--:R-:W-:Y:S02]  /*27970*/  MOV R4, RZ ;  /* 0x000000ff00047202 */ /* 0x00bfe40000000f00 */
[----:B------:R-:W-:Y:S01]  /*27980*/  MOV R5, R3 ;  /* 0x0000000300057202 */ /* 0x000fe20000000f00 */
[----:B------:R-:W0:Y:S01]  /*27990*/  LDCU UR4, c[0x0][0x38c] ;  /* 0x00007180ff0477ac */ /* 0x000e220008000800 */
[----:B------:R-:W-:Y:S01]  /*279a0*/  ISETP.NE.AND P0, PT, R0, RZ, PT ;  /* 0x000000ff0000720c */ /* 0x000fe20003f05270 */
[----:B------:R-:W1:Y:S01]  /*279b0*/  LDCU.128 UR12, c[0x0][0x4c0] ;  /* 0x00009800ff0c77ac */ /* 0x000e620008000c00 */
[----:B------:R-:W3:Y:S01]  /*279c0*/  LDCU.64 UR10, c[0x0][0x4b8] ;  /* 0x00009700ff0a77ac */ /* 0x000ee20008000a00 */
        /* <DEDUP_REMOVED lines=11> */
[----:B------:R-:W2:Y:S01]  /*27a80*/  LDCU.64 UR8, c[0x0][0x398] ;  /* 0x00007300ff0877ac */ /* 0x000ea20008000a00 */
[----:B------:R-:W-:Y:S01]  /*27a90*/  HFMA2 R8, -RZ, RZ, 0, 0 ;  /* 0x00000000ff087431 */ /* 0x000fe200000001ff */
[----:B------:R-:W-:Y:S01]  /*27aa0*/  ISETP.NE.AND P0, PT, R2, 0x2, PT ;  /* 0x000000020200780c */ /* 0x000fe20003f05270 */
[----:B------:R-:W0:Y:S01]  /*27ab0*/  LDCU UR4, c[0x0][0x3a0] ;  /* 0x00007400ff0477ac */ /* 0x000e220008000800 */
[----:B------:R-:W1:Y:S01]  /*27ac0*/  LDCU.128 UR12, c[0x0][0x4d0] ;  /* 0x00009a00ff0c77ac */ /* 0x000e620008000c00 */
[----:B------:R-:W3:Y:S01]  /*27ad0*/  LDCU.64 UR10, c[0x0][0x4e0] ;  /* 0x00009c00ff0a77ac */ /* 0x000ee20008000a00 */
[----:B--2--5:R-:W-:-:S05]  /*27ae0*/  IMAD.HI.U32 R10, R9, UR9, R8 ;  /* 0x00000009090a7c27 */ /* 0x024fca000f8e0008 */
[----:B0-----:R-:W-:-:S04]  /*27af0*/  SHF.R.U32.HI R11, RZ, UR4, R10 ;  /* 0x00000004ff0b7c19 */ /* 0x001fc8000801160a */
[----:B------:R-:W-:-:S05]  /*27b00*/  IADD3 R8, PT, PT, -R11, RZ, RZ ;  /* 0x000000ff0b087210 */ /* 0x000fca0007ffe1ff */
[----:B------:R-:W-:-:S04]  /*27b10*/  IMAD R8, R8, UR8, R9 ;  /* 0x0000000808087c24 */ /* 0x000fc8000f8e0209 */
[C---:B-1----:R-:W-:Y:S02]  /*27b20*/  IMAD R3, R8.reuse, UR12, R3 ;  /* 0x0000000c08037c24 */ /* 0x042fe4000f8e0203 */
        /* <DEDUP_REMOVED lines=395> */
.L_x_4332:
[----:B------:R-:W0:Y:S01]  /*293e0*/  LDCU.128 UR8, c[0x0][0x730] ;  /* 0x0000e600ff0877ac */ /* 0x000e220008000c00 */
[----:B------:R-:W1:Y:S01]  /*293f0*/  LDCU.128 UR12, c[0x0][0x720] ;  /* 0x0000e400ff0c77ac */ /* 0x000e620008000c00 */
[----:B------:R-:W3:Y:S01]  /*29400*/  LDCU.128 UR16, c[0x0][0x740] ;  /* 0x0000e800ff1077ac */ /* 0x000ee20008000c00 */
[----:B0-----:R-:W-:-:S04]  /*29410*/  IADD3 R12, P0, PT, R0, UR10, RZ ;  /* 0x0000000a000c7c10 */ /* 0x001fc8000ff1e0ff */
[----:B------:R-:W-:-:S06]  /*29420*/  IADD3.X R13, PT, PT, RZ, UR11, RZ, P0, !PT ;  /* 0x0000000bff0d7c10 */ /* 0x000fcc00087fe4ff */
[----:B------:R-:W4:Y:S01]  /*29430*/  LDG.E.64 R12, desc[UR6][R12.64] ;  /* 0x000000060c0c7981 */ /* 0x000f22000c1e1b00 */
[----:B-1----:R-:W-:-:S05]  /*29440*/  IADD3 R8, P0, PT, R7, UR12, RZ ;  /* 0x0000000c07087c10 */ /* 0x002fca000ff1e0ff */
[----:B------:R-:W-:Y:S01]  /*29450*/  IMAD.X R9, RZ, RZ, UR13, P0 ;  /* 0x0000000dff097e24 */ /* 0x000fe200080e06ff */
[----:B--2--5:R-:W-:-:S05]  /*29460*/  IADD3 R10, P0, PT, R5, UR8, RZ ;  /* 0x00000008050a7c10 */ /* 0x024fca000ff1e0ff */
[----:B------:R-:W3:Y:S01]  /*29470*/  LDG.E.64 R8, desc[UR6][R8.64] ;  /* 0x0000000608087981 */ /* 0x000ee2000c1e1b00 */
[----:B------:R-:W-:Y:S01]  /*29480*/  IADD3.X R11, PT, PT, RZ, UR9, RZ, P0, !PT ;  /* 0x00000009ff0b7c10 */ /* 0x000fe200087fe4ff */
[----:B------:R-:W0:Y:S05]  /*29490*/  LDCU.128 UR8, c[0x0][0x710] ;  /* 0x0000e200ff0877ac */ /* 0x000e2a0008000c00 */
[----:B------:R-:W2:Y:S01]  /*294a0*/  LDG.E.64 R10, desc[UR6][R10.64] ;  /* 0x000000060a0a7981 */ /* 0x000ea2000c1e1b00 */
[----:B------:R-:W-:Y:S01]  /*294b0*/  ISETP.NE.AND P1, PT, RZ, UR5, PT ;  /* 0x00000005ff007c0c */ /* 0x000fe2000bf25270 */
[----:B------:R-:W1:Y:S01]  /*294c0*/  LDCU.64 UR4, c[0x0][0x758] ;  /* 0x0000eb00ff0477ac */ /* 0x000e620008000a00 */
[----:B------:R-:W-:Y:S01]  /*294d0*/  BSSY.RECONVERGENT B1, `(.L_x_4333) ;  /* 0x00001cd000017945 */ /* 0x000fe20003800200 */
[----:B0-----:R-:W-:-:S02]  /*294e0*/  IADD3 R2, P2, PT, R3, UR8, RZ ;  /* 0x0000000803027c10 */ /* 0x001fc4000ff5e0ff */
[----:B----4-:R-:W-:-:S04]  /*294f0*/  ISETP.LT.U32.AND P0, PT, R12, 0x1, PT ;  /* 0x000000010c00780c */ /* 0x010fc80003f01070 */
[----:B------:R-:W-:-:S04]  /*29500*/  ISETP.LT.AND.EX P0, PT, R13, RZ, PT, P0 ;  /* 0x000000ff0d00720c */ /* 0x000fc80003f01300 */
[----:B------:R-:W-:Y:S02]  /*29510*/  SEL R5, R12, 0x1, P0 ;  /* 0x000000010c057807 */ /* 0x000fe40000000000 */
[----:B------:R-:W-:Y:S02]  /*29520*/  SEL R7, R13, RZ, P0 ;  /* 0x000000ff0d077207 */ /* 0x000fe40000000000 */
[----:B------:R-:W-:Y:S02]  /*29530*/  SEL R0, R5, R12, !P1 ;  /* 0x0000000c05007207 */ /* 0x000fe40004800000 */
[----:B------:R-:W-:Y:S02]  /*29540*/  IADD3 R5, P0, PT, R6, UR10, RZ ;  /* 0x0000000a06057c10 */ /* 0x000fe4000ff1e0ff */
[----:B------:R-:W-:Y:S01]  /*29550*/  SEL R13, R7, R13, !P1 ;  /* 0x0000000d070d7207 */ /* 0x000fe20004800000 */
[----:B---3--:R-:W-:Y:S01]  /*29560*/  IMAD R7, R9, UR16, RZ ;  /* 0x0000001009077c24 */ /* 0x008fe2000f8e02ff */
[----:B------:R-:W-:-:S02]  /*29570*/  IADD3.X R12, PT, PT, RZ, UR11, RZ, P0, !PT ;  /* 0x0000000bff0c7c10 */ /* 0x000fc400087fe4ff */
[----:B------:R-:W-:Y:S01]  /*29580*/  ISETP.GE.U32.AND P0, PT, R0, 0x1, PT ;  /* 0x000000010000780c */ /* 0x000fe20003f06070 */
[----:B------:R-:W-:Y:S01]  /*29590*/  IMAD R3, R8, UR17, R7 ;  /* 0x0000001108037c24 */ /* 0x000fe2000f8e0207 */
[----:B------:R-:W-:Y:S01]  /*295a0*/  IADD3 R51, P1, PT, R4, UR14, RZ ;  /* 0x0000000e04337c10 */ /* 0x000fe2000ff3e0ff */
[----:B------:R-:W-:Y:S01]  /*295b0*/  IMAD.WIDE.U32 R8, R8, UR16, RZ ;  /* 0x0000001008087c25 */ /* 0x000fe2000f8e00ff */
[----:B------:R-:W-:Y:S02]  /*295c0*/  ISETP.GE.AND.EX P0, PT, R13, RZ, PT, P0 ;  /* 0x000000ff0d00720c */ /* 0x000fe40003f06300 */
[----:B--2---:R-:W-:Y:S02]  /*295d0*/  LEA R6, P3, R10, UR18, 0x3 ;  /* 0x000000120a067c11 */ /* 0x004fe4000f8618ff */
[----:B------:R-:W-:Y:S02]  /*295e0*/  LEA R4, P4, R8, R5, 0x3 ;  /* 0x0000000508047211 */ /* 0x000fe400078818ff */
[----:B------:R-:W-:-:S02]  /*295f0*/  IADD3 R3, PT, PT, R9, R3, RZ ;  /* 0x0000000309037210 */ /* 0x000fc40007ffe0ff */
[----:B------:R-:W-:Y:S02]  /*29600*/  LEA.HI.X R7, R10, UR19, R11, 0x3, P3 ;  /* 0x000000130a077c11 */ /* 0x000fe400098f1c0b */
[----:B------:R-:W-:Y:S02]  /*29610*/  LEA.HI.X R5, R8, R12, R3, 0x3, P4 ;  /* 0x0000000c08057211 */ /* 0x000fe400020f1c03 */
[----:B------:R-:W-:Y:S02]  /*29620*/  CS2R R8, SRZ ;  /* 0x0000000000087805 */ /* 0x000fe4000001ff00 */
[----:B------:R-:W-:Y:S02]  /*29630*/  IADD3.X R3, PT, PT, RZ, UR9, RZ, P2, !PT ;  /* 0x00000009ff037c10 */ /* 0x000fe400097fe4ff */
[----:B------:R-:W-:Y:S01]  /*29640*/  IADD3.X R53, PT, PT, RZ, UR15, RZ, P1, !PT ;  /* 0x0000000fff357c10 */ /* 0x000fe20008ffe4ff */
[----:B-1----:R-:W-:Y:S06]  /*29650*/  @!P0 BRA `(.L_x_4334) ;  /* 0x0000001800d08947 */ /* 0x002fec0003800000 */
[----:B------:R-:W5:Y:S01]  /*29660*/  LDG.E.64 R4, desc[UR6][R4.64] ;  /* 0x0000000604047981 */ /* 0x000f62000c1e1b00 */
        /* <DEDUP_REMOVED lines=10> */
.L_x_4337:
        /* <DEDUP_REMOVED lines=22> */
[----:B------:R-:W-:Y:S02]  /*29870*/  LEA R32, P0, R44, R51, 0x3 ;  /* 0x000000332c207211 */ /* 0x000fe400078018ff */
[----:B------:R-:W-:Y:S02]  /*29880*/  IADD3 R31, PT, PT, R45, R33, RZ ;  /* 0x000000212d1f7210 */ /* 0x000fe40007ffe0ff */
[----:B------:R-:W-:Y:S02]  /*29890*/  LEA R30, P1, R28, R51, 0x3 ;  /* 0x000000331c1e7211 */ /* 0x000fe400078218ff */
[----:B------:R-:W-:Y:S01]  /*298a0*/  IADD3 R29, PT, PT, R29, R47, RZ ;  /* 0x0000002f1d1d7210 */ /* 0x000fe20007ffe0ff */
[----:B----4-:R-:W-:Y:S01]  /*298b0*/  IMAD R23, R23, UR4, RZ ;  /* 0x0000000417177c24 */ /* 0x010fe2000f8e02ff */
[-C--:B------:R-:W-:Y:S02]  /*298c0*/  LEA.HI.X R33, R44, R53.reuse, R31, 0x3, P0 ;  /* 0x000000352c217211 */ /* 0x080fe400000f1c1f */
[----:B------:R-:W-:Y:S01]  /*298d0*/  LEA.HI.X R31, R28, R53, R29, 0x3, P1 ;  /* 0x000000351c1f7211 */ /* 0x000fe200008f1c1d */
[----:B------:R-:W-:-:S02]  /*298e0*/  IMAD R29, R27, UR4, RZ ;  /* 0x000000041b1d7c24 */ /* 0x000fc4000f8e02ff */
[----:B------:R-:W-:Y:S01]  /*298f0*/  IMAD R49, R25, UR4, RZ ;  /* 0x0000000419317c24 */ /* 0x000fe2000f8e02ff */
[----:B------:R-:W2:Y:S01]  /*29900*/  LDG.E.64 R32, desc[UR6][R32.64] ;  /* 0x0000000620207981 */ /* 0x000ea2000c1e1b00 */
[C---:B------:R-:W-:Y:S02]  /*29910*/  IMAD R27, R22.reuse, UR5, R23 ;  /* 0x00000005161b7c24 */ /* 0x040fe4000f8e0217 */
[----:B------:R-:W-:Y:S01]  /*29920*/  IMAD.WIDE.U32 R22, R22, UR4, RZ ;  /* 0x0000000416167c25 */ /* 0x000fe2000f8e00ff */
[----:B------:R-:W3:Y:S03]  /*29930*/  LDG.E.64 R30, desc[UR6][R30.64] ;  /* 0x000000061e1e7981 */ /* 0x000ee6000c1e1b00 */
[----:B------:R-:W-:-:S04]  /*29940*/  IMAD.WIDE.U32 R44, R26, UR4, RZ ;  /* 0x000000041a2c7c25 */ /* 0x000fc8000f8e00ff */
[----:B------:R-:W-:Y:S02]  /*29950*/  IMAD R25, R26, UR5, R29 ;  /* 0x000000051a197c24 */ /* 0x000fe4000f8e021d */
[----:B------:R-:W-:Y:S01]  /*29960*/  IMAD.WIDE.U32 R46, R24, UR4, RZ ;  /* 0x00000004182e7c25 */ /* 0x000fe2000f8e00ff */
[----:B------:R-:W-:-:S03]  /*29970*/  LEA R28, P0, R22, R51, 0x3 ;  /* 0x00000033161c7211 */ /* 0x000fc600078018ff */
[----:B------:R-:W-:Y:S01]  /*29980*/  IMAD R49, R24, UR5, R49 ;  /* 0x0000000518317c24 */ /* 0x000fe2000f8e0231 */
[----:B------:R-:W-:Y:S01]  /*29990*/  IADD3 R27, PT, PT, R23, R27, RZ ;  /* 0x0000001b171b7210 */ /* 0x000fe20007ffe0ff */
[----:B------:R-:W-:Y:S01]  /*299a0*/  IMAD R19, R19, UR4, RZ ;  /* 0x0000000413137c24 */ /* 0x000fe2000f8e02ff */
[----:B------:R-:W-:Y:S02]  /*299b0*/  LEA R26, P1, R44, R51, 0x3 ;  /* 0x000000332c1a7211 */ /* 0x000fe400078218ff */
[----:B------:R-:W-:Y:S01]  /*299c0*/  IADD3 R25, PT, PT, R45, R25, RZ ;  /* 0x000000192d197210 */ /* 0x000fe20007ffe0ff */
[----:B------:R-:W-:Y:S01]  /*299d0*/  IMAD R41, R41, UR4, RZ ;  /* 0x0000000429297c24 */ /* 0x000fe2000f8e02ff */
[----:B------:R-:W-:Y:S02]  /*299e0*/  LEA R24, P2, R46, R51, 0x3 ;  /* 0x000000332e187211 */ /* 0x000fe400078418ff */
[----:B------:R-:W-:Y:S01]  /*299f0*/  IADD3 R23, PT, PT, R47, R49, RZ ;  /* 0x000000312f177210 */ /* 0x000fe20007ffe0ff */
[----:B------:R-:W-:Y:S01]  /*29a00*/  IMAD R21, R21, UR4, RZ ;  /* 0x0000000415157c24 */ /* 0x000fe2000f8e02ff */
[-C--:B------:R-:W-:Y:S01]  /*29a10*/  LEA.HI.X R29, R22, R53.reuse, R27, 0x3, P0 ;  /* 0x00000035161d7211 */ /* 0x080fe200000f1c1b */
[----:B------:R-:W-:Y:S01]  /*29a20*/  IMAD R19, R18, UR5, R19 ;  /* 0x0000000512137c24 */ /* 0x000fe2000f8e0213 */
[-C--:B------:R-:W-:Y:S01]  /*29a30*/  LEA.HI.X R27, R44, R53.reuse, R25, 0x3, P1 ;  /* 0x000000352c1b7211 */ /* 0x080fe200008f1c19 */
[----:B------:R-:W-:Y:S01]  /*29a40*/  IMAD.WIDE.U32 R44, R18, UR4, RZ ;  /* 0x00000004122c7c25 */ /* 0x000fe2000f8e00ff */
[----:B------:R-:W-:-:S02]  /*29a50*/  LEA.HI.X R25, R46, R53, R23, 0x3, P2 ;  /* 0x000000352e197211 */ /* 0x000fc400010f1c17 */
[----:B------:R-:W4:Y:S01]  /*29a60*/  LDG.E.64 R28, desc[UR6][R28.64] ;  /* 0x000000061c1c7981 */ /* 0x000f22000c1e1b00 */
[C---:B------:R-:W-:Y:S02]  /*29a70*/  IMAD R23, R40.reuse, UR5, R41 ;  /* 0x0000000528177c24 */ /* 0x040fe4000f8e0229 */
[----:B------:R-:W-:Y:S01]  /*29a80*/  IMAD.WIDE.U32 R40, R40, UR4, RZ ;  /* 0x0000000428287c25 */ /* 0x000fe2000f8e00ff */
[----:B------:R-:W4:Y:S03]  /*29a90*/  LDG.E.64 R26, desc[UR6][R26.64] ;  /* 0x000000061a1a7981 */ /* 0x000f26000c1e1b00 */
[----:B------:R-:W-:-:S04]  /*29aa0*/  IMAD.WIDE.U32 R46, R20, UR4, RZ ;  /* 0x00000004142e7c25 */ /* 0x000fc8000f8e00ff */
[----:B------:R-:W-:Y:S01]  /*29ab0*/  IMAD R49, R20, UR5, R21 ;  /* 0x0000000514317c24 */ /* 0x000fe2000f8e0215 */
[----:B------:R-:W-:Y:S01]  /*29ac0*/  LEA R20, P1, R44, R51, 0x3 ;  /* 0x000000332c147211 */ /* 0x000fe200078218ff */
[----:B------:R-:W-:Y:S01]  /*29ad0*/  IMAD R17, R17, UR4, RZ ;  /* 0x0000000411117c24 */ /* 0x000fe2000f8e02ff */
        /* <DEDUP_REMOVED lines=12> */
[-C--:B------:R-:W-:Y:S01]  /*29ba0*/  LEA.HI.X R23, R40, R53.reuse, R23, 0x3, P0 ;  /* 0x0000003528177211 */ /* 0x080fe200000f1c17 */
[----:B------:R-:W4:Y:S01]  /*29bb0*/  LDG.E.64 R24, desc[UR6][R24.64] ;  /* 0x0000000618187981 */ /* 0x000f22000c1e1b00 */
[----:B------:R-:W-:Y:S01]  /*29bc0*/  LEA.HI.X R19, R46, R53, R19, 0x3, P2 ;  /* 0x000000352e137211 */ /* 0x000fe200010f1c13 */
[C---:B------:R-:W-:Y:S01]  /*29bd0*/  IMAD.WIDE.U32 R40, R14.reuse, UR4, RZ ;  /* 0x000000040e287c25 */ /* 0x040fe2000f8e00ff */
[----:B------:R-:W-:Y:S01]  /*29be0*/  IADD3 R17, PT, PT, R45, R17, RZ ;  /* 0x000000112d117210 */ /* 0x000fe20007ffe0ff */
[----:B------:R-:W4:Y:S02]  /*29bf0*/  LDG.E.64 R20, desc[UR6][R20.64] ;  /* 0x0000000614147981 */ /* 0x000f24000c1e1b00 */
[----:B------:R-:W-:-:S02]  /*29c00*/  IMAD R15, R14, UR5, R15 ;  /* 0x000000050e0f7c24 */ /* 0x000fc4000f8e020f */
[----:B------:R-:W-:-:S04]  /*29c10*/  IMAD.WIDE.U32 R46, R12, UR4, RZ ;  /* 0x000000040c2e7c25 */ /* 0x000fc8000f8e00ff */
[----:B------:R-:W-:Y:S01]  /*29c20*/  IMAD R13, R12, UR5, R13 ;  /* 0x000000050c0d7c24 */ /* 0x000fe2000f8e020d */
[C---:B------:R-:W-:Y:S01]  /*29c30*/  LEA R14, P1, R40.reuse, R51, 0x3 ;  /* 0x00000033280e7211 */ /* 0x040fe200078218ff */
[----:B------:R-:W-:Y:S01]  /*29c40*/  IMAD R45, R35, UR4, RZ ;  /* 0x00000004232d7c24 */ /* 0x000fe2000f8e02ff */
[----:B------:R-:W-:Y:S01]  /*29c50*/  IADD3 R15, PT, PT, R41, R15, RZ ;  /* 0x0000000f290f7210 */ /* 0x000fe20007ffe0ff */
[----:B------:R-:W-:Y:S01]  /*29c60*/  IMAD R49, R43, UR4, RZ ;  /* 0x000000042b317c24 */ /* 0x000fe2000f8e02ff */
[----:B------:R-:W-:Y:S01]  /*29c70*/  IADD3 R13, PT, PT, R47, R13, RZ ;  /* 0x0000000d2f0d7210 */ /* 0x000fe20007ffe0ff */
[----:B------:R-:W-:Y:S01]  /*29c80*/  IMAD R47, R37, UR4, RZ ;  /* 0x00000004252f7c24 */ /* 0x000fe2000f8e02ff */
[----:B------:R-:W-:Y:S01]  /*29c90*/  LEA.HI.X R15, R40, R53, R15, 0x3, P1 ;  /* 0x00000035280f7211 */ /* 0x000fe200008f1c0f */
[----:B------:R-:W-:Y:S01]  /*29ca0*/  IMAD R45, R34, UR5, R45 ;  /* 0x00000005222d7c24 */ /* 0x000fe2000f8e022d */
[----:B------:R-:W-:Y:S01]  /*29cb0*/  LEA R16, P0, R44, R51, 0x3 ;  /* 0x000000332c107211 */ /* 0x000fe200078018ff */
[----:B------:R-:W-:Y:S01]  /*29cc0*/  IMAD.WIDE.U32 R34, R34, UR4, RZ ;  /* 0x0000000422227c25 */ /* 0x000fe2000f8e00ff */
[----:B------:R-:W4:Y:S03]  /*29cd0*/  LDG.E.64 R22, desc[UR6][R22.64] ;  /* 0x0000000616167981 */ /* 0x000f26000c1e1b00 */
[C---:B------:R-:W-:Y:S01]  /*29ce0*/  IMAD.WIDE.U32 R40, R42.reuse, UR4, RZ ;  /* 0x000000042a287c25 */ /* 0x040fe2000f8e00ff */
[----:B------:R-:W4:Y:S03]  /*29cf0*/  LDG.E.64 R18, desc[UR6][R18.64] ;  /* 0x0000000612127981 */ /* 0x000f26000c1e1b00 */
[----:B------:R-:W-:-:S02]  /*29d00*/  IMAD R49, R42, UR5, R49 ;  /* 0x000000052a317c24 */ /* 0x000fc4000f8e0231 */
[----:B------:R-:W-:Y:S01]  /*29d10*/  IMAD R47, R36, UR5, R47 ;  /* 0x00000005242f7c24 */ /* 0x000fe2000f8e022f */
[----:B------:R-:W-:Y:S01]  /*29d20*/  LEA R12, P2, R46, R51, 0x3 ;  /* 0x000000332e0c7211 */ /* 0x000fe200078418ff */
[----:B------:R-:W-:Y:S01]  /*29d30*/  IMAD.WIDE.U32 R36, R36, UR4, RZ ;  /* 0x0000000424247c25 */ /* 0x000fe2000f8e00ff */
[----:B------:R-:W-:Y:S01]  /*29d40*/  LEA.HI.X R17, R44, R53, R17, 0x3, P0 ;  /* 0x000000352c117211 */ /* 0x000fe200000f1c11 */
[----:B------:R-:W4:Y:S02]  /*29d50*/  LDG.E.64 R14, desc[UR6][R14.64] ;  /* 0x000000060e0e7981 */ /* 0x000f24000c1e1b00 */
[C---:B------:R-:W-:Y:S01]  /*29d60*/  IMAD R43, R38.reuse, UR5, R39 ;  /* 0x00000005262b7c24 */ /* 0x040fe2000f8e0227 */
[----:B------:R-:W-:Y:S01]  /*29d70*/  IADD3 R45, PT, PT, R35, R45, RZ ;  /* 0x0000002d232d7210 */ /* 0x000fe20007ffe0ff */
[----:B------:R-:W-:Y:S01]  /*29d80*/  IMAD.WIDE.U32 R38, R38, UR4, RZ ;  /* 0x0000000426267c25 */ /* 0x000fe2000f8e00ff */
[-C--:B------:R-:W-:Y:S01]  /*29d90*/  LEA R42, P0, R34, R51.reuse, 0x3 ;  /* 0x00000033222a7211 */ /* 0x080fe200078018ff */
[----:B------:R-:W4:Y:S01]  /*29da0*/  LDG.E.64 R16, desc[UR6][R16.64] ;  /* 0x0000000610107981 */ /* 0x000f22000c1e1b00 */
[----:B------:R-:W-:-:S02]  /*29db0*/  LEA R48, P3, R40, R51, 0x3 ;  /* 0x0000003328307211 */ /* 0x000fc400078618ff */
[----:B------:R-:W-:Y:S02]  /*29dc0*/  IADD3 R35, PT, PT, R41, R49, RZ ;  /* 0x0000003129237210 */ /* 0x000fe40007ffe0ff */
[----:B------:R-:W-:Y:S02]  /*29dd0*/  IADD3 R47, PT, PT, R37, R47, RZ ;  /* 0x0000002f252f7210 */ /* 0x000fe40007ffe0ff */
[----:B------:R-:W-:Y:S01]  /*29de0*/  IADD3 R37, PT, PT, R39, R43, RZ ;  /* 0x0000002b27257210 */ /* 0x000fe20007ffe0ff */
[----:B------:R-:W-:Y:S01]  /*29df0*/  IMAD R11, R10, UR5, R11 ;  /* 0x000000050a0b7c24 */ /* 0x000fe2000f8e020b */
[-C--:B------:R-:W-:Y:S02]  /*29e00*/  LEA.HI.X R43, R34, R53.reuse, R45, 0x3, P0 ;  /* 0x00000035222b7211 */ /* 0x080fe400000f1c2d */
[-C--:B------:R-:W-:Y:S01]  /*29e10*/  LEA.HI.X R49, R40, R53.reuse, R35, 0x3, P3 ;  /* 0x0000003528317211 */ /* 0x080fe200018f1c23 */
[----:B------:R-:W-:Y:S01]  /*29e20*/  IMAD.WIDE.U32 R34, R10, UR4, RZ ;  /* 0x000000040a227c25 */ /* 0x000fe2000f8e00ff */
[----:B------:R-:W-:-:S02]  /*29e30*/  LEA.HI.X R13, R46, R53, R13, 0x3, P2 ;  /* 0x000000352e0d7211 */ /* 0x000fc400010f1c0d */
[-C--:B------:R-:W-:Y:S01]  /*29e40*/  LEA R44, P1, R36, R51.reuse, 0x3 ;  /* 0x00000033242c7211 */ /* 0x080fe200078218ff */
[----:B------:R-:W4:Y:S01]  /*29e50*/  LDG.E.64 R42, desc[UR6][R42.64] ;  /* 0x000000062a2a7981 */ /* 0x000f22000c1e1b00 */
[-C--:B------:R-:W-:Y:S02]  /*29e60*/  LEA R46, P2, R38, R51.reuse, 0x3 ;  /* 0x00000033262e7211 */ /* 0x080fe400078418ff */
[----:B------:R-:W-:Y:S01]  /*29e70*/  LEA R10, P0, R34, R51, 0x3 ;  /* 0x00000033220a7211 */ /* 0x000fe200078018ff */
[----:B------:R-:W4:Y:S01]  /*29e80*/  LDG.E.64 R12, desc[UR6][R12.64] ;  /* 0x000000060c0c7981 */ /* 0x000f22000c1e1b00 */
[----:B------:R-:W-:Y:S02]  /*29e90*/  IADD3 R11, PT, PT, R35, R11, RZ ;  /* 0x0000000b230b7210 */ /* 0x000fe40007ffe0ff */
[-C--:B------:R-:W-:Y:S01]  /*29ea0*/  LEA.HI.X R45, R36, R53.reuse, R47, 0x3, P1 ;  /* 0x00000035242d7211 */ /* 0x080fe200008f1c2f */
[----:B------:R-:W4:Y:S01]  /*29eb0*/  LDG.E.64 R48, desc[UR6][R48.64] ;  /* 0x0000000630307981 */ /* 0x000f22000c1e1b00 */
[----:B------:R-:W-:-:S02]  /*29ec0*/  LEA.HI.X R47, R38, R53, R37, 0x3, P2 ;  /* 0x00000035262f7211 */ /* 0x000fc400010f1c25 */
        /* <DEDUP_REMOVED lines=88> */
.L_x_4336:
[----:B------:R-:W-:Y:S05]  /*2a450*/  BSYNC.RECONVERGENT B2 ;  /* 0x0000000000027941 */ /* 0x000fea0003800200 */
.L_x_4335:
        /* <DEDUP_REMOVED lines=26> */
[----:B------:R-:W-:Y:S02]  /*2a600*/  IMAD R19, R19, UR8, RZ ;  /* 0x0000000813137c24 */ /* 0x000fe4000f8e02ff */
        /* <DEDUP_REMOVED lines=31> */
[----:B------:R-:W4:Y:S01]  /*2a800*/  LDG.E.64 R16, desc[UR6][R16.64] ;  /* 0x0000000610107981 */ /* 0x000f22000c1e1b00 */
[----:B------:R-:W-:Y:S01]  /*2a810*/  IADD3 R23, PT, PT, R31, R23, RZ ;  /* 0x000000171f177210 */ /* 0x000fe20007ffe0ff */
[----:B------:R-:W-:Y:S01]  /*2a820*/  IMAD R21, R20, UR9, R21 ;  /* 0x0000000914157c24 */ /* 0x000fe2000f8e0215 */
[----:B------:R-:W-:Y:S01]  /*2a830*/  LEA R20, P3, R32, R51, 0x3 ;  /* 0x0000003320147211 */ /* 0x000fe200078618ff */
[----:B------:R-:W-:Y:S01]  /*2a840*/  IMAD R27, R12, UR9, R13 ;  /* 0x000000090c1b7c24 */ /* 0x000fe2000f8e020d */
[----:B------:R-:W-:Y:S01]  /*2a850*/  LEA.HI.X R23, R30, R53, R23, 0x3, P2 ;  /* 0x000000351e177211 */ /* 0x000fe200010f1c17 */
[----:B------:R-:W-:Y:S01]  /*2a860*/  IMAD.WIDE.U32 R12, R12, UR8, RZ ;  /* 0x000000080c0c7c25 */ /* 0x000fe2000f8e00ff */
[----:B------:R-:W-:Y:S01]  /*2a870*/  IADD3 R21, PT, PT, R33, R21, RZ ;  /* 0x0000001521157210 */ /* 0x000fe20007ffe0ff */
[----:B------:R-:W4:Y:S01]  /*2a880*/  LDG.E.64 R14, desc[UR6][R14.64] ;  /* 0x000000060e0e7981 */ /* 0x000f22000c1e1b00 */
[----:B------:R-:W-:-:S03]  /*2a890*/  LEA R28, P1, R12, R51, 0x3 ;  /* 0x000000330c1c7211 */ /* 0x000fc600078218ff */
[----:B------:R-:W4:Y:S01]  /*2a8a0*/  LDG.E.64 R24, desc[UR6][R24.64] ;  /* 0x0000000618187981 */ /* 0x000f22000c1e1b00 */
[----:B------:R-:W-:Y:S02]  /*2a8b0*/  IADD3 R13, PT, PT, R13, R27, RZ ;  /* 0x0000001b0d0d7210 */ /* 0x000fe40007ffe0ff */
[-C--:B------:R-:W-:Y:S01]  /*2a8c0*/  LEA.HI.X R21, R32, R53.reuse, R21, 0x3, P3 ;  /* 0x0000003520157211 */ /* 0x080fe200018f1c15 */
[----:B------:R-:W4:Y:S01]  /*2a8d0*/  LDG.E.64 R22, desc[UR6][R22.64] ;  /* 0x0000000616167981 */ /* 0x000f22000c1e1b00 */
[----:B------:R-:W-:-:S04]  /*2a8e0*/  LEA.HI.X R29, R12, R53, R13, 0x3, P1 ;  /* 0x000000350c1d7211 */ /* 0x000fc800008f1c0d */
        /* <DEDUP_REMOVED lines=40> */
.L_x_4339:
[----:B------:R-:W-:Y:S05]  /*2ab70*/  BSYNC.RECONVERGENT B2 ;  /* 0x0000000000027941 */ /* 0x000fea0003800200 */
.L_x_4338:
        /* <DEDUP_REMOVED lines=59> */
.L_x_4341:
[----:B------:R-:W-:Y:S05]  /*2af30*/  BSYNC.RECONVERGENT B2 ;  /* 0x0000000000027941 */ /* 0x000fea0003800200 */
.L_x_4340:
        /* <DEDUP_REMOVED lines=29> */
[----:B------:R-:W-:-:S03]  /*2b110*/  @P0 LEA.HI.X R17, R10, R53, R0, 0x3, P2 ;  /* 0x000000350a110211 */ /* 0x000fc600010f1c00 */
        /* <DEDUP_REMOVED lines=8> */
.L_x_4334:
[----:B------:R-:W-:Y:S05]  /*2b1a0*/  BSYNC.RECONVERGENT B1 ;  /* 0x0000000000017941 */ /* 0x000fea0003800200 */
.L_x_4333:
[----:B01-3--:R-:W-:Y:S01]  /*2b1b0*/  STG.E.64 desc[UR6][R2.64], R8 ;  /* 0x0000000802007986 */ /* 0x00bfe2000c101b06 */
[----:B------:R-:W-:Y:S05]  /*2b1c0*/  EXIT ;  /* 0x000000000000794d */ /* 0x000fea0003800000 */
.L_x_4342:
        /* <DEDUP_REMOVED lines=11> */
.L_x_17250:


//--------------------- .text._ZN2at6native73_GLOBAL__N__c8866d80_35_SparseBinaryOpIntersectionKernel_cu_7dd49032_323712apply_kernelILi128ELi8EZNS1_29binary_op_intersection_kernelINS1_5MulOpEslEEvRNS_14TensorIteratorEllRKNS_6TensorEbEUliE_EEviT1_ --------------------------
	.section	.text._ZN2at6native73_GLOBAL__N__c8866d80_35_SparseBinaryOpIntersectionKernel_cu_7dd49032_323712apply_kernelILi128ELi8EZNS1_29binary_op_intersection_kernelINS1_5MulOpEslEEvRNS_14TensorIteratorEllRKNS_6TensorEbEUliE_EEviT1_,"ax",@progbits
	.align	128
.text._ZN2at6native73_GLOBAL__N__c8866d80_35_SparseBinaryOpIntersectionKernel_cu_7dd49032_323712apply_kernelILi128ELi8EZNS1_29binary_op_intersection_kernelINS1_5MulOpEslEEvRNS_14TensorIteratorEllRKNS_6TensorEbEUliE_EEviT1_:
        .type           _ZN2at6native73_GLOBAL__N__c8866d80_35_SparseBinaryOpIntersectionKernel_cu_7dd49032_323712apply_kernelILi128ELi8EZNS1_29binary_op_intersection_kernelINS1_5MulOpEslEEvRNS_14TensorIteratorEllRKNS_6TensorEbEUliE_EEviT1_,@function
        .size           _ZN2at6native73_GLOBAL__N__c8866d80_35_SparseBinaryOpIntersectionKernel_cu_7dd49032_323712apply_kernelILi128ELi8EZNS1_29binary_op_intersection_kernelINS1_5MulOpEslEEvRNS_14TensorIteratorEllRKNS_6TensorEbEUliE_EEviT1_,(.L_x_17251 - _ZN2at6native73_GLOBAL__N__c8866d80_35_SparseBinaryOpIntersectionKernel_cu_7dd49032_323712apply_kernelILi128ELi8EZNS1_29binary_op_intersection_kernelINS1_5MulOpEslEEvRNS_14TensorIteratorEllRKNS_6TensorEbEUliE_EEviT1_)
        .other          _ZN2at6native73_GLOBAL__N__c8866d80_35_SparseBinaryOpIntersectionKernel_cu_7dd49032_323712apply_kernelILi128ELi8EZNS1_29binary_op_intersection_kernelINS1_5MulOpEslEEvRNS_14TensorIteratorEllRKNS_6TensorEbEUliE_EEviT1_,@"STO_CUDA_ENTRY STV_DEFAULT"
_ZN2at6native73_GLOBAL__N__c8866d80_35_SparseBinaryOpIntersectionKernel_cu_7dd49032_323712apply_kernelILi128ELi8EZNS1_29binary_op_intersection_kernelINS1_5MulOpEslEEvRNS_14TensorIteratorEllRKNS_6TensorEbEUliE_EEviT1_:
        /* <DEDUP_REMOVED lines=45> */
[--C-:B------:R-:W-:Y:S02]  /*02d0*/  LEA.HI.X R13, R8, R17, R2.reuse, 0x1, P1 ;  /* 0x00000011080d7211 */ /* 0x100fe400008f0c02 */
[----:B------:R-:W-:-:S05]  /*02e0*/  PRMT R2, RZ, 0x7610, R2 ;  /* 0x00007610ff027816 */ /* 0x000fca0000000002 */
[----:B------:R-:W-:Y:S05]  /*02f0*/  @!P0 BRA `(.L_x_4347) ;  /* 0x0000001800c08947 */ /* 0x000fea0003800000 */
[----:B------:R-:W1:Y:S01]  /*0300*/  LDC.64 R10, c[0x0][0x730] ;  /* 0x0001cc00ff0a7b82 */ /* 0x000e620000000a00 */
[----:B------:R-:W2:Y:S07]  /*0310*/  LDG.E.S16 R2, desc[UR6][R12.64] ;  /* 0x000000060c027981 */ /* 0x000eae000c1e1700 */
[----:B------:R-:W3:Y:S01]  /*0320*/  LDC.64 R6, c[0x0][0x748] ;  /* 0x0001d200ff067b82 */ /* 0x000ee20000000a00 */
[----:B-1----:R-:W3:Y:S01]  /*0330*/  LDG.E.64 R10, desc[UR6][R10.64] ;  /* 0x000000060a0a7981 */ /* 0x002ee2000c1e1b00 */
[----:B------:R-:W-:-:S04]  /*0340*/  ISETP.GE.U32.AND P0, PT, R0, 0x10, PT ;  /* 0x000000100000780c */ /* 0x000fc80003f06070 */
[----:B------:R-:W-:Y:S02]  /*0350*/  ISETP.GE.U32.AND.EX P0, PT, R14, RZ, PT, P0 ;  /* 0x000000ff0e00720c */ /* 0x000fe40003f06100 */
[----:B------:R-:W-:Y:S02]  /*0360*/  CS2R R8, SRZ ;  /* 0x0000000000087805 */ /* 0x000fe4000001ff00 */
[----:B------:R-:W-:Y:S02]  /*0370*/  LOP3.LUT R4, R0, 0xf, RZ, 0xc0, !PT ;  /* 0x0000000f00047812 */ /* 0x000fe400078ec0ff */
[----:B--2---:R-:W-:Y:S02]  /*0380*/  SHF.R.S32.HI R5, RZ, 0x1f, R2 ;  /* 0x0000001fff057819 */ /* 0x004fe40000011402 */
[----:B---3--:R-:W-:-:S04]  /*0390*/  LEA R6, P1, R10, R6, 0x3 ;  /* 0x000000060a067211 */ /* 0x008fc800078218ff */
[----:B------:R-:W-:Y:S01]  /*03a0*/  LEA.HI.X R7, R10, R7, R11, 0x3, P1 ;  /* 0x000000070a077211 */ /* 0x000fe200008f1c0b */
[----:B------:R-:W-:Y:S08]  /*03b0*/  @!P0 BRA `(.L_x_4348) ;  /* 0x0000000c00808947 */ /* 0x000ff00003800000 */
[----:B------:R-:W1:Y:S01]  /*03c0*/  LDC.64 R10, c[0x0][0x728] ;  /* 0x0001ca00ff0a7b82 */ /* 0x000e620000000a00 */
[----:B------:R-:W-:Y:S02]  /*03d0*/  MOV R12, R6 ;  /* 0x00000006000c7202 */ /* 0x000fe40000000f00 */
[----:B------:R-:W-:Y:S02]  /*03e0*/  CS2R R8, SRZ ;  /* 0x0000000000087805 */ /* 0x000fe4000001ff00 */
[----:B------:R-:W-:Y:S01]  /*03f0*/  MOV R13, R7 ;  /* 0x00000007000d7202 */ /* 0x000fe20000000f00 */
[----:B------:R-:W2:Y:S01]  /*0400*/  LDCU.64 UR28, c[0x0][0x758] ;  /* 0x0000eb00ff1c77ac */ /* 0x000ea20008000a00 */
[----:B------:R-:W-:Y:S02]  /*0410*/  LOP3.LUT R6, R14, 0x7fffffff, RZ, 0xc0, !PT ;  /* 0x7fffffff0e067812 */ /* 0x000fe400078ec0ff */
[----:B------:R-:W-:-:S07]  /*0420*/  LOP3.LUT R7, R0, 0xfffffff0, RZ, 0xc0, !PT ;  /* 0xfffffff000077812 */ /* 0x000fce00078ec0ff */
.L_x_4349:
        /* <DEDUP_REMOVED lines=20> */
[----:B---3--:R-:W-:-:S03]  /*0570*/  IMAD R15, R15, UR28, RZ ;  /* 0x0000001c0f0f7c24 */ /* 0x008fc6000f8e02ff */
[----:B------:R-:W-:Y:S01]  /*0580*/  IADD3 R45, PT, PT, R45, R47, RZ ;  /* 0x0000002f2d2d7210 */ /* 0x000fe20007ffe0ff */
[----:B------:R-:W-:-:S03]  /*0590*/  IMAD R15, R14, UR29, R15 ;  /* 0x0000001d0e0f7c24 */ /* 0x000fc6000f8e020f */
[----:B------:R-:W-:Y:S01]  /*05a0*/  LEA.HI.X R47, R44, R11, R45, 0x1, P0 ;  /* 0x0000000b2c2f7211 */ /* 0x000fe200000f0c2d */
[----:B------:R-:W-:-:S04]  /*05b0*/  IMAD.WIDE.U32 R44, R14, UR28, RZ ;  /* 0x0000001c0e2c7c25 */ /* 0x000fc8000f8e00ff */
[----:B------:R-:W2:Y:S01]  /*05c0*/  LDG.E.S16 R46, desc[UR6][R46.64] ;  /* 0x000000062e2e7981 */ /* 0x000ea2000c1e1700 */
[----:B------:R-:W-:Y:S01]  /*05d0*/  LEA R14, P0, R44, R10, 0x1 ;  /* 0x0000000a2c0e7211 */ /* 0x000fe200078008ff */
[----:B----4-:R-:W-:Y:S01]  /*05e0*/  IMAD R17, R17, UR28, RZ ;  /* 0x0000001c11117c24 */ /* 0x010fe2000f8e02ff */
[----:B------:R-:W-:-:S03]  /*05f0*/  IADD3 R15, PT, PT, R45, R15, RZ ;  /* 0x0000000f2d0f7210 */ /* 0x000fc60007ffe0ff */
[----:B------:R-:W-:Y:S01]  /*0600*/  IMAD R17, R16, UR29, R17 ;  /* 0x0000001d10117c24 */ /* 0x000fe2000f8e0211 */
[----:B------:R-:W-:Y:S01]  /*0610*/  LEA.HI.X R15, R44, R11, R15, 0x1, P0 ;  /* 0x0000000b2c0f7211 */ /* 0x000fe200000f0c0f */
[----:B------:R-:W-:-:S04]  /*0620*/  IMAD.WIDE.U32 R44, R16, UR28, RZ ;  /* 0x0000001c102c7c25 */ /* 0x000fc8000f8e00ff */
[----:B------:R1:W3:Y:S01]  /*0630*/  LDG.E.S16 R48, desc[UR6][R14.64] ;  /* 0x000000060e307981 */ /* 0x0002e2000c1e1700 */
[----:B------:R-:W-:Y:S01]  /*0640*/  LEA R16, P0, R44, R10, 0x1 ;  /* 0x0000000a2c107211 */ /* 0x000fe200078008ff */
[----:B-----5:R-:W-:Y:S01]  /*0650*/  IMAD R19, R19, UR28, RZ ;  /* 0x0000001c13137c24 */ /* 0x020fe2000f8e02ff */
[----:B------:R-:W-:-:S03]  /*0660*/  IADD3 R17, PT, PT, R45, R17, RZ ;  /* 0x000000112d117210 */ /* 0x000fc60007ffe0ff */
[----:B------:R-:W-:Y:S01]  /*0670*/  IMAD R19, R18, UR29, R19 ;  /* 0x0000001d12137c24 */ /* 0x000fe2000f8e0213 */
[----:B------:R-:W-:Y:S01]  /*0680*/  LEA.HI.X R17, R44, R11, R17, 0x1, P0 ;  /* 0x0000000b2c117211 */ /* 0x000fe200000f0c11 */
[----:B------:R-:W-:-:S04]  /*0690*/  IMAD.WIDE.U32 R44, R18, UR28, RZ ;  /* 0x0000001c122c7c25 */ /* 0x000fc8000f8e00ff */
[----:B------:R4:W5:Y:S01]  /*06a0*/  LDG.E.S16 R47, desc[UR6][R16.64] ;  /* 0x00000006102f7981 */ /* 0x000962000c1e1700 */
[----:B------:R-:W-:Y:S01]  /*06b0*/  LEA R18, P0, R44, R10, 0x1 ;  /* 0x0000000a2c127211 */ /* 0x000fe200078008ff */
[----:B------:R-:W-:Y:S01]  /*06c0*/  IMAD R21, R21, UR28, RZ ;  /* 0x0000001c15157c24 */ /* 0x000fe2000f8e02ff */
[----:B------:R-:W-:Y:S01]  /*06d0*/  IADD3 R19, PT, PT, R45, R19, RZ ;  /* 0x000000132d137210 */ /* 0x000fe20007ffe0ff */
[----:B-1----:R-:W-:-:S03]  /*06e0*/  IMAD.WIDE.U32 R14, R20, UR28, RZ ;  /* 0x0000001c140e7c25 */ /* 0x002fc6000f8e00ff */
[----:B------:R-:W-:Y:S01]  /*06f0*/  LEA.HI.X R19, R44, R11, R19, 0x1, P0 ;  /* 0x0000000b2c137211 */ /* 0x000fe200000f0c13 */
[----:B------:R-:W-:Y:S01]  /*0700*/  IMAD R21, R20, UR29, R21 ;  /* 0x0000001d14157c24 */ /* 0x000fe2000f8e0215 */
[----:B------:R-:W-:-:S03]  /*0710*/  LEA R20, P0, R14, R10, 0x1 ;  /* 0x0000000a0e147211 */ /* 0x000fc600078008ff */
[----:B------:R1:W5:Y:S01]  /*0720*/  LDG.E.S16 R44, desc[UR6][R18.64] ;  /* 0x00000006122c7981 */ /* 0x000362000c1e1700 */
[----:B------:R-:W-:Y:S01]  /*0730*/  IADD3 R15, PT, PT, R15, R21, RZ ;  /* 0x000000150f0f7210 */ /* 0x000fe20007ffe0ff */
[----:B------:R-:W-:-:S03]  /*0740*/  IMAD R23, R23, UR28, RZ ;  /* 0x0000001c17177c24 */ /* 0x000fc6000f8e02ff */
[----:B------:R-:W-:Y:S01]  /*0750*/  LEA.HI.X R21, R14, R11, R15, 0x1, P0 ;  /* 0x0000000b0e157211 */ /* 0x000fe200000f0c0f */
[----:B------:R-:W-:-:S04]  /*0760*/  IMAD.WIDE.U32 R14, R22, UR28, RZ ;  /* 0x0000001c160e7c25 */ /* 0x000fc8000f8e00ff */
[----:B------:R-:W-:Y:S01]  /*0770*/  IMAD R23, R22, UR29, R23 ;  /* 0x0000001d16177c24 */ /* 0x000fe2000f8e0217 */
[----:B----4-:R-:W-:Y:S01]  /*0780*/  LEA R16, P0, R14, R10, 0x1 ;  /* 0x0000000a0e107211 */ /* 0x010fe200078008ff */
[----:B------:R4:W5:Y:S03]  /*0790*/  LDG.E.S16 R22, desc[UR6][R20.64] ;  /* 0x0000000614167981 */ /* 0x000966000c1e1700 */
[----:B------:R-:W-:Y:S01]  /*07a0*/  IADD3 R15, PT, PT, R15, R23, RZ ;  /* 0x000000170f0f7210 */ /* 0x000fe20007ffe0ff */
[----:B------:R-:W-:-:S03]  /*07b0*/  IMAD R23, R25, UR28, RZ ;  /* 0x0000001c19177c24 */ /* 0x000fc6000f8e02ff */
[----:B------:R-:W-:Y:S01]  /*07c0*/  LEA.HI.X R17, R14, R11, R15, 0x1, P0 ;  /* 0x0000000b0e117211 */ /* 0x000fe200000f0c0f */
[----:B------:R-:W-:-:S04]  /*07d0*/  IMAD.WIDE.U32 R14, R24, UR28, RZ ;  /* 0x0000001c180e7c25 */ /* 0x000fc8000f8e00ff */
[----:B------:R-:W-:Y:S01]  /*07e0*/  IMAD R25, R24, UR29, R23 ;  /* 0x0000001d18197c24 */ /* 0x000fe2000f8e0217 */
[----:B-1----:R-:W-:Y:S01]  /*07f0*/  LEA R18, P0, R14, R10, 0x1 ;  /* 0x0000000a0e127211 */ /* 0x002fe200078008ff */
[----:B------:R1:W5:Y:S03]  /*0800*/  LDG.E.S16 R23, desc[UR6][R16.64] ;  /* 0x0000000610177981 */ /* 0x000366000c1e1700 */
[----:B------:R-:W-:Y:S01]  /*0810*/  IADD3 R15, PT, PT, R15, R25, RZ ;  /* 0x000000190f0f7210 */ /* 0x000fe20007ffe0ff */
[----:B------:R-:W-:-:S03]  /*0820*/  IMAD R25, R27, UR28, RZ ;  /* 0x0000001c1b197c24 */ /* 0x000fc6000f8e02ff */
[----:B------:R-:W-:Y:S01]  /*0830*/  LEA.HI.X R19, R14, R11, R15, 0x1, P0 ;  /* 0x0000000b0e137211 */ /* 0x000fe200000f0c0f */
[----:B------:R-:W-:-:S04]  /*0840*/  IMAD.WIDE.U32 R14, R26, UR28, RZ ;  /* 0x0000001c1a0e7c25 */ /* 0x000fc8000f8e00ff */
[----:B------:R-:W-:Y:S01]  /*0850*/  IMAD R25, R26, UR29, R25 ;  /* 0x0000001d1a197c24 */ /* 0x000fe2000f8e0219 */
[----:B------:R0:W5:Y:S01]  /*0860*/  LDG.E.S16 R24, desc[UR6][R18.64] ;  /* 0x0000000612187981 */ /* 0x000162000c1e1700 */
[----:B----4-:R-:W-:-:S03]  /*0870*/  LEA R20, P0, R14, R10, 0x1 ;  /* 0x0000000a0e147211 */ /* 0x010fc600078008ff */
[----:B------:R-:W-:Y:S01]  /*0880*/  IADD3 R15, PT, PT, R15, R25, RZ ;  /* 0x000000190f0f7210 */ /* 0x000fe20007ffe0ff */
[----:B------:R-:W-:-:S03]  /*0890*/  IMAD R25, R29, UR28, RZ ;  /* 0x0000001c1d197c24 */ /* 0x000fc6000f8e02ff */
[----:B------:R-:W-:Y:S01]  /*08a0*/  LEA.HI.X R21, R14, R11, R15, 0x1, P0 ;  /* 0x0000000b0e157211 */ /* 0x000fe200000f0c0f */
[----:B------:R-:W-:-:S04]  /*08b0*/  IMAD.WIDE.U32 R14, R28, UR28, RZ ;  /* 0x0000001c1c0e7c25 */ /* 0x000fc8000f8e00ff */
[----:B------:R-:W-:Y:S01]  /*08c0*/  IMAD R29, R28, UR29, R25 ;  /* 0x0000001d1c1d7c24 */ /* 0x000fe2000f8e0219 */
[----:B-1----:R-:W-:Y:S01]  /*08d0*/  LEA R16, P0, R14, R10, 0x1 ;  /* 0x0000000a0e107211 */ /* 0x002fe200078008ff */
[----:B------:R1:W4:Y:S01]  /*08e0*/  LDG.E.S16 R25, desc[UR6][R20.64] ;  /* 0x0000000614197981 */ /* 0x000322000c1e1700 */
[----:B------:R-:W-:Y:S02]  /*08f0*/  IMAD R27, R31, UR28, RZ ;  /* 0x0000001c1f1b7c24 */ /* 0x000fe4000f8e02ff */
[----:B------:R-:W-:Y:S02]  /*0900*/  IADD3 R15, PT, PT, R15, R29, RZ ;  /* 0x0000001d0f0f7210 */ /* 0x000fe40007ffe0ff */
[----:B------:R-:W-:Y:S02]  /*0910*/  IMAD R27, R30, UR29, R27 ;  /* 0x0000001d1e1b7c24 */ /* 0x000fe4000f8e021b */
[----:B------:R-:W-:Y:S01]  /*0920*/  LEA.HI.X R17, R14, R11, R15, 0x1, P0 ;  /* 0x0000000b0e117211 */ /* 0x000fe200000f0c0f */
[----:B------:R-:W-:-:S04]  /*0930*/  IMAD.WIDE.U32 R14, R30, UR28, RZ ;  /* 0x0000001c1e0e7c25 */ /* 0x000fc8000f8e00ff */
[----:B------:R1:W4:Y:S01]  /*0940*/  LDG.E.S16 R26, desc[UR6][R16.64] ;  /* 0x00000006101a7981 */ /* 0x000322000c1e1700 */
[----:B0-----:R-:W-:Y:S02]  /*0950*/  LEA R18, P0, R14, R10, 0x1 ;  /* 0x0000000a0e127211 */ /* 0x001fe400078008ff */
        /* <DEDUP_REMOVED lines=13> */
[----:B------:R-:W-:Y:S02]  /*0a30*/  LEA R16, P0, R14, R10, 0x1 ;  /* 0x0000000a0e107211 */ /* 0x000fe400078008ff */
[----:B------:R-:W-:Y:S01]  /*0a40*/  IADD3 R15, PT, PT, R15, R29, RZ ;  /* 0x0000001d0f0f7210 */ /* 0x000fe20007ffe0ff */
[----:B------:R-:W-:-:S03]  /*0a50*/  IMAD R29, R37, UR28, RZ ;  /* 0x0000001c251d7c24 */ /* 0x000fc6000f8e02ff */
[----:B------:R-:W-:Y:S01]  /*0a60*/  LEA.HI.X R17, R14, R11, R15, 0x1, P0 ;  /* 0x0000000b0e117211 */ /* 0x000fe200000f0c0f */
[----:B------:R-:W-:-:S04]  /*0a70*/  IMAD.WIDE.U32 R14, R36, UR28, RZ ;  /* 0x0000001c240e7c25 */ /* 0x000fc8000f8e00ff */
[----:B------:R-:W-:Y:S01]  /*0a80*/  IMAD R37, R36, UR29, R29 ;  /* 0x0000001d24257c24 */ /* 0x000fe2000f8e021d */
[----:B0-----:R-:W-:Y:S01]  /*0a90*/  LEA R18, P0, R14, R10, 0x1 ;  /* 0x0000000a0e127211 */ /* 0x001fe200078008ff */
[----:B------:R0:W4:Y:S01]  /*0aa0*/  LDG.E.S16 R29, desc[UR6][R16.64] ;  /* 0x00000006101d7981 */ /* 0x000122000c1e1700 */
[----:B-1----:R-:W-:Y:S02]  /*0ab0*/  IMAD R21, R39, UR28, RZ ;  /* 0x0000001c27157c24 */ /* 0x002fe4000f8e02ff */
[----:B------:R-:W-:Y:S02]  /*0ac0*/  IADD3 R15, PT, PT, R15, R37, RZ ;  /* 0x000000250f0f7210 */ /* 0x000fe40007ffe0ff */
[----:B------:R-:W-:Y:S02]  /*0ad0*/  IMAD R21, R38, UR29, R21 ;  /* 0x0000001d26157c24 */ /* 0x000fe4000f8e0215 */
[----:B------:R-:W-:Y:S01]  /*0ae0*/  LEA.HI.X R19, R14, R11, R15, 0x1, P0 ;  /* 0x0000000b0e137211 */ /* 0x000fe200000f0c0f */
[----:B------:R-:W-:-:S04]  /*0af0*/  IMAD.WIDE.U32 R14, R38, UR28, RZ ;  /* 0x0000001c260e7c25 */ /* 0x000fc8000f8e00ff */
[----:B------:R1:W4:Y:S01]  /*0b00*/  LDG.E.S16 R30, desc[UR6][R18.64] ;  /* 0x00000006121e7981 */ /* 0x000322000c1e1700 */
[----:B------:R-:W-:Y:S01]  /*0b10*/  LEA R20, P0, R14, R10, 0x1 ;  /* 0x0000000a0e147211 */ /* 0x000fe200078008ff */
[----:B------:R-:W-:Y:S01]  /*0b20*/  IMAD R31, R41, UR28, RZ ;  /* 0x0000001c291f7c24 */ /* 0x000fe2000f8e02ff */
[----:B------:R-:W-:Y:S01]  /*0b30*/  IADD3 R15, PT, PT, R15, R21, RZ ;  /* 0x000000150f0f7210 */ /* 0x000fe20007ffe0ff */
[----:B0-----:R-:W-:-:S03]  /*0b40*/  IMAD.WIDE.U32 R16, R40, UR28, RZ ;  /* 0x0000001c28107c25 */ /* 0x001fc6000f8e00ff */
[----:B------:R-:W-:Y:S01]  /*0b50*/  LEA.HI.X R21, R14, R11, R15, 0x1, P0 ;  /* 0x0000000b0e157211 */ /* 0x000fe200000f0c0f */
[----:B------:R-:W-:Y:S01]  /*0b60*/  IMAD R31, R40, UR29, R31 ;  /* 0x0000001d281f7c24 */ /* 0x000fe2000f8e021f */
[----:B------:R-:W-:Y:S01]  /*0b70*/  LEA R14, P0, R16, R10, 0x1 ;  /* 0x0000000a100e7211 */ /* 0x000fe200078008ff */
[----:B-1----:R-:W-:Y:S02]  /*0b80*/  IMAD R19, R43, UR28, RZ ;  /* 0x0000001c2b137c24 */ /* 0x002fe4000f8e02ff */
[----:B------:R-:W4:Y:S01]  /*0b90*/  LDG.E.S16 R20, desc[UR6][R20.64] ;  /* 0x0000000614147981 */ /* 0x000f22000c1e1700 */
[----:B------:R-:W-:Y:S01]  /*0ba0*/  IADD3 R15, PT, PT, R17, R31, RZ ;  /* 0x0000001f110f7210 */ /* 0x000fe20007ffe0ff */
[----:B------:R-:W-:-:S03]  /*0bb0*/  IMAD R19, R42, UR29, R19 ;  /* 0x0000001d2a137c24 */ /* 0x000fc6000f8e0213 */
[----:B------:R-:W-:Y:S01]  /*0bc0*/  LEA.HI.X R15, R16, R11, R15, 0x1, P0 ;  /* 0x0000000b100f7211 */ /* 0x000fe200000f0c0f */
[----:B------:R-:W-:-:S04]  /*0bd0*/  IMAD.WIDE.U32 R16, R42, UR28, RZ ;  /* 0x0000001c2a107c25 */ /* 0x000fc8000f8e00ff */
[----:B------:R3:W4:Y:S01]  /*0be0*/  LDG.E.S16 R14, desc[UR6][R14.64] ;  /* 0x000000060e0e7981 */ /* 0x000722000c1e1700 */
[----:B------:R-:W-:Y:S02]  /*0bf0*/  LEA R18, P0, R16, R10, 0x1 ;  /* 0x0000000a10127211 */ /* 0x000fe400078008ff */
[----:B------:R-:W-:-:S04]  /*0c00*/  IADD3 R17, PT, PT, R17, R19, RZ ;  /* 0x0000001311117210 */ /* 0x000fc80007ffe0ff */
[----:B------:R-:W-:-:S05]  /*0c10*/  LEA.HI.X R19, R16, R11, R17, 0x1, P0 ;  /* 0x0000000b10137211 */ /* 0x000fca00000f0c11 */
[----:B------:R-:W4:Y:S01]  /*0c20*/  LDG.E.S16 R18, desc[UR6][R18.64] ;  /* 0x0000000612127981 */ /* 0x000f22000c1e1700 */
[----:B--2---:R-:W-:Y:S01]  /*0c30*/  SHF.R.S32.HI R17, RZ, 0x1f, R46 ;  /* 0x0000001fff117819 */ /* 0x004fe2000001142e */
[----:B------:R-:W-:-:S04]  /*0c40*/  IMAD.WIDE.U32 R8, R2, R46, R8 ;  /* 0x0000002e02087225 */ /* 0x000fc800078e0008 */
[----:B------:R-:W-:-:S04]  /*0c50*/  IMAD R17, R17, R2, RZ ;  /* 0x0000000211117224 */ /* 0x000fc800078e02ff */
[----:B------:R-:W-:Y:S01]  /*0c60*/  IMAD R17, R46, R5, R17 ;  /* 0x000000052e117224 */ /* 0x000fe200078e0211 */
[----:B---3--:R-:W-:-:S04]  /*0c70*/  SHF.R.S32.HI R15, RZ, 0x1f, R48 ;  /* 0x0000001fff0f7819 */ /* 0x008fc80000011430 */
[----:B------:R-:W-:Y:S01]  /*0c80*/  IADD3 R9, PT, PT, R9, R17, RZ ;  /* 0x0000001109097210 */ /* 0x000fe20007ffe0ff */
[----:B------:R-:W-:Y:S02]  /*0c90*/  IMAD R15, R15, R2, RZ ;  /* 0x000000020f0f7224 */ /* 0x000fe400078e02ff */
[----:B------:R-:W-:-:S04]  /*0ca0*/  IMAD.WIDE.U32 R8, R2, R48, R8 ;  /* 0x0000003002087225 */ /* 0x000fc800078e0008 */
[----:B------:R-:W-:Y:S01]  /*0cb0*/  IMAD R17, R48, R5, R15 ;  /* 0x0000000530117224 */ /* 0x000fe200078e020f */
[----:B-----5:R-:W-:-:S04]  /*0cc0*/  SHF.R.S32.HI R15, RZ, 0x1f, R47 ;  /* 0x0000001fff0f7819 */ /* 0x020fc8000001142f */
[----:B------:R-:W-:Y:S01]  /*0cd0*/  IADD3 R9, PT, PT, R9, R17, RZ ;  /* 0x0000001109097210 */ /* 0x000fe20007ffe0ff */
[----:B------:R-:W-:-:S04]  /*0ce0*/  IMAD R16, R15, R2, RZ ;  /* 0x000000020f107224 */ /* 0x000fc800078e02ff */
[----:B------:R-:W-:Y:S02]  /*0cf0*/  IMAD R17, R47, R5, R16 ;  /* 0x000000052f117224 */ /* 0x000fe400078e0210 */
[----:B------:R-:W-:Y:S01]  /*0d00*/  IMAD.WIDE.U32 R8, R2, R47, R8 ;  /* 0x0000002f02087225 */ /* 0x000fe200078e0008 */
[----:B------:R-:W-:-:S04]  /*0d10*/  SHF.R.S32.HI R15, RZ, 0x1f, R44 ;  /* 0x0000001fff0f7819 */ /* 0x000fc8000001142c */
        /* <DEDUP_REMOVED lines=11> */
[----:B------:R-:W-:Y:S02]  /*0dd0*/  IMAD R16, R15, R2, RZ ;  /* 0x000000020f107224 */ /* 0x000fe400078e02ff */
[----:B------:R-:W-:-:S04]  /*0de0*/  IMAD.WIDE.U32 R8, R2, R23, R8 ;  /* 0x0000001702087225 */ /* 0x000fc800078e0008 */
[----:B------:R-:W-:Y:S01]  /*0df0*/  IMAD R17, R23, R5, R16 ;  /* 0x0000000517117224 */ /* 0x000fe200078e0210 */
[----:B------:R-:W-:-:S04]  /*0e00*/  SHF.R.S32.HI R15, RZ, 0x1f, R24 ;  /* 0x0000001fff0f7819 */ /* 0x000fc80000011418 */
[----:B------:R-:W-:Y:S01]  /*0e10*/  IADD3 R9, PT, PT, R9, R17, RZ ;  /* 0x0000001109097210 */ /* 0x000fe20007ffe0ff */
[----:B------:R-:W-:Y:S02]  /*0e20*/  IMAD R15, R15, R2, RZ ;  /* 0x000000020f0f7224 */ /* 0x000fe400078e02ff */
[----:B------:R-:W-:-:S04]  /*0e30*/  IMAD.WIDE.U32 R8, R2, R24, R8 ;  /* 0x0000001802087225 */ /* 0x000fc800078e0008 */
[----:B------:R-:W-:Y:S01]  /*0e40*/  IMAD R17, R24, R5, R15 ;  /* 0x0000000518117224 */ /* 0x000fe200078e020f */
[----:B----4-:R-:W-:-:S04]  /*0e50*/  SHF.R.S32.HI R15, RZ, 0x1f, R25 ;  /* 0x0000001fff0f7819 */ /* 0x010fc80000011419 */
[----:B------:R-:W-:Y:S01]  /*0e60*/  IADD3 R9, PT, PT, R9, R17, RZ ;  /* 0x0000001109097210 */ /* 0x000fe20007ffe0ff */
[----:B------:R-:W-:Y:S02]  /*0e70*/  IMAD R16, R15, R2, RZ ;  /* 0x000000020f107224 */ /* 0x000fe400078e02ff */
[----:B------:R-:W-:-:S04]  /*0e80*/  IMAD.WIDE.U32 R8, R2, R25, R8 ;  /* 0x0000001902087225 */ /* 0x000fc800078e0008 */
[----:B------:R-:W-:Y:S01]  /*0e90*/  IMAD R17, R25, R5, R16 ;  /* 0x0000000519117224 */ /* 0x000fe200078e0210 */
        /* <DEDUP_REMOVED lines=27> */
[----:B------:R-:W-:Y:S01]  /*1050*/  IMAD R8, R9, R2, RZ ;  /* 0x0000000209087224 */ /* 0x000fe200078e02ff */
[----:B------:R-:W-:-:S03]  /*1060*/  IADD3 R7, P0, PT, R7, -0x10, RZ ;  /* 0xfffffff007077810 */ /* 0x000fc60007f1e0ff */
[----:B------:R-:W-:Y:S01]  /*1070*/  IMAD R15, R20, R5, R8 ;  /* 0x00000005140f7224 */ /* 0x000fe200078e0208 */
[----:B------:R-:W-:Y:S01]  /*1080*/  SHF.R.S32.HI R9, RZ, 0x1f, R14 ;  /* 0x0000001fff097819 */ /* 0x000fe2000001140e */
[----:B------:R-:W-:Y:S01]  /*1090*/  IMAD.WIDE.U32 R20, R2, R20, R30 ;  /* 0x0000001402147225 */ /* 0x000fe200078e001e */
[----:B------:R-:W-:Y:S02]  /*10a0*/  IADD3.X R6, PT, PT, R6, -0x1, RZ, P0, !PT ;  /* 0xffffffff06067810 */ /* 0x000fe400007fe4ff */
[----:B------:R-:W-:Y:S01]  /*10b0*/  ISETP.NE.U32.AND P0, PT, R7, RZ, PT ;  /* 0x000000ff0700720c */ /* 0x000fe20003f05070 */
[----:B------:R-:W-:Y:S01]  /*10c0*/  IMAD R9, R9, R2, RZ ;  /* 0x0000000209097224 */ /* 0x000fe200078e02ff */
[----:B------:R-:W-:Y:S02]  /*10d0*/  IADD3 R21, PT, PT, R21, R15, RZ ;  /* 0x0000000f15157210 */ /* 0x000fe40007ffe0ff */
[----:B------:R-:W-:Y:S01]  /*10e0*/  ISETP.NE.AND.EX P0, PT, R6, RZ, PT, P0 ;  /* 0x000000ff0600720c */ /* 0x000fe20003f05300 */
[----:B------:R-:W-:-:S02]  /*10f0*/  IMAD R17, R14, R5, R9 ;  /* 0x000000050e117224 */ /* 0x000fc400078e0209 */
[----:B------:R-:W-:Y:S01]  /*1100*/  IMAD.WIDE.U32 R14, R2, R14, R20 ;  /* 0x0000000e020e7225 */ /* 0x000fe200078e0014 */
[----:B------:R-:W-:-:S04]  /*1110*/  SHF.R.S32.HI R9, RZ, 0x1f, R18 ;  /* 0x0000001fff097819 */ /* 0x000fc80000011412 */
[----:B------:R-:W-:Y:S01]  /*1120*/  IADD3 R15, PT, PT, R15, R17, RZ ;  /* 0x000000110f0f7210 */ /* 0x000fe20007ffe0ff */
[----:B------:R-:W-:Y:S01]  /*1130*/  IMAD R9, R9, R2, RZ ;  /* 0x0000000209097224 */ /* 0x000fe200078e02ff */
[----:B------:R-:W-:-:S03]  /*1140*/  IADD3 R12, P1, PT, R12, 0x80, RZ ;  /* 0x000000800c0c7810 */ /* 0x000fc60007f3e0ff */
[----:B------:R-:W-:Y:S02]  /*1150*/  IMAD R17, R18, R5, R9 ;  /* 0x0000000512117224 */ /* 0x000fe400078e0209 */
[----:B------:R-:W-:Y:S01]  /*1160*/  IMAD.WIDE.U32 R8, R2, R18, R14 ;  /* 0x0000001202087225 */ /* 0x000fe200078e000e */
[----:B------:R-:W-:-:S04]  /*1170*/  IADD3.X R13, PT, PT, RZ, R13, RZ, P1, !PT ;  /* 0x0000000dff0d7210 */ /* 0x000fc80000ffe4ff */
[----:B------:R-:W-:Y:S01]  /*1180*/  IADD3 R9, PT, PT, R9, R17, RZ ;  /* 0x0000001109097210 */ /* 0x000fe20007ffe0ff */
[----:B------:R-:W-:Y:S06]  /*1190*/  @P0 BRA `(.L_x_4349) ;  /* 0xfffffff000a40947 */ /* 0x000fec000383ffff */
[----:B------:R-:W-:Y:S02]  /*11a0*/  MOV R6, R12 ;  /* 0x0000000c00067202 */ /* 0x000fe40000000f00 */
[----:B------:R-:W-:-:S07]  /*11b0*/  MOV R7, R13 ;  /* 0x0000000d00077202 */ /* 0x000fce0000000f00 */
.L_x_4348:
        /* <DEDUP_REMOVED lines=28> */
[----:B------:R1:W2:Y:S01]  /*1380*/  LDG.E.S16 R4, desc[UR6][R24.64] ;  /* 0x0000000618047981 */ /* 0x0002a2000c1e1700 */
[----:B------:R-:W-:Y:S01]  /*1390*/  LEA R26, P1, R28, R10, 0x1 ;  /* 0x0000000a1c1a7211 */ /* 0x000fe200078208ff */
[----:B----4-:R-:W-:Y:S01]  /*13a0*/  IMAD R21, R21, UR28, RZ ;  /* 0x0000001c15157c24 */ /* 0x010fe2000f8e02ff */
[----:B------:R-:W-:-:S03]  /*13b0*/  IADD3 R27, PT, PT, R29, R27, RZ ;  /* 0x0000001b1d1b7210 */ /* 0x000fc60007ffe0ff */
[----:B------:R-:W-:Y:S01]  /*13c0*/  IMAD R21, R20, UR29, R21 ;  /* 0x0000001d14157c24 */ /* 0x000fe2000f8e0215 */
[----:B------:R-:W-:Y:S01]  /*13d0*/  LEA.HI.X R27, R28, R11, R27, 0x1, P1 ;  /* 0x0000000b1c1b7211 */ /* 0x000fe200008f0c1b */
[----:B------:R-:W-:-:S04]  /*13e0*/  IMAD.WIDE.U32 R28, R20, UR28, RZ ;  /* 0x0000001c141c7c25 */ /* 0x000fc8000f8e00ff */
[----:B------:R3:W4:Y:S01]  /*13f0*/  LDG.E.S16 R20, desc[UR6][R26.64] ;  /* 0x000000061a147981 */ /* 0x000722000c1e1700 */
[----:B------:R-:W-:Y:S01]  /*1400*/  LEA R32, P1, R28, R10, 0x1 ;  /* 0x0000000a1c207211 */ /* 0x000fe200078208ff */
[----:B-----5:R-:W-:Y:S01]  /*1410*/  IMAD R23, R23, UR28, RZ ;  /* 0x0000001c17177c24 */ /* 0x020fe2000f8e02ff */
[----:B------:R-:W-:Y:S01]  /*1420*/  IADD3 R21, PT, PT, R29, R21, RZ ;  /* 0x000000151d157210 */ /* 0x000fe20007ffe0ff */
[----:B-1----:R-:W-:-:S03]  /*1430*/  IMAD.WIDE.U32 R24, R22, UR28, RZ ;  /* 0x0000001c16187c25 */ /* 0x002fc6000f8e00ff */
[----:B------:R-:W-:Y:S01]  /*1440*/  LEA.HI.X R33, R28, R11, R21, 0x1, P1 ;  /* 0x0000000b1c217211 */ /* 0x000fe200008f0c15 */
[----:B------:R-:W-:Y:S01]  /*1450*/  IMAD R23, R22, UR29, R23 ;  /* 0x0000001d16177c24 */ /* 0x000fe2000f8e0217 */
[----:B------:R-:W-:Y:S01]  /*1460*/  LEA R22, P1, R24, R10, 0x1 ;  /* 0x0000000a18167211 */ /* 0x000fe200078208ff */
[----:B------:R-:W-:Y:S02]  /*1470*/  IMAD R19, R19, UR28, RZ ;  /* 0x0000001c13137c24 */ /* 0x000fe4000f8e02ff */
[----:B------:R-:W5:Y:S01]  /*1480*/  LDG.E.S16 R21, desc[UR6][R32.64] ;  /* 0x0000000620157981 */ /* 0x000f62000c1e1700 */
[----:B------:R-:W-:Y:S01]  /*1490*/  IADD3 R23, PT, PT, R25, R23, RZ ;  /* 0x0000001719177210 */ /* 0x000fe20007ffe0ff */
[----:B------:R-:W-:-:S03]  /*14a0*/  IMAD R19, R18, UR29, R19 ;  /* 0x0000001d12137c24 */ /* 0x000fc6000f8e0213 */
[----:B------:R-:W-:Y:S01]  /*14b0*/  LEA.HI.X R23, R24, R11, R23, 0x1, P1 ;  /* 0x0000000b18177211 */ /* 0x000fe200008f0c17 */
[----:B------:R-:W-:-:S04]  /*14c0*/  IMAD.WIDE.U32 R24, R18, UR28, RZ ;  /* 0x0000001c12187c25 */ /* 0x000fc8000f8e00ff */
[----:B------:R1:W5:Y:S01]  /*14d0*/  LDG.E.S16 R18, desc[UR6][R22.64] ;  /* 0x0000000616127981 */ /* 0x000362000c1e1700 */
[----:B---3--:R-:W-:Y:S01]  /*14e0*/  LEA R26, P1, R24, R10, 0x1 ;  /* 0x0000000a181a7211 */ /* 0x008fe200078208ff */
[----:B------:R-:W-:Y:S01]  /*14f0*/  IMAD R17, R17, UR28, RZ ;  /* 0x0000001c11117c24 */ /* 0x000fe2000f8e02ff */
[----:B------:R-:W-:-:S03]  /*1500*/  IADD3 R19, PT, PT, R25, R19, RZ ;  /* 0x0000001319137210 */ /* 0x000fc60007ffe0ff */
[----:B------:R-:W-:Y:S01]  /*1510*/  IMAD R17, R16, UR29, R17 ;  /* 0x0000001d10117c24 */ /* 0x000fe2000f8e0211 */
[----:B------:R-:W-:Y:S01]  /*1520*/  LEA.HI.X R27, R24, R11, R19, 0x1, P1 ;  /* 0x0000000b181b7211 */ /* 0x000fe200008f0c13 */
[----:B------:R-:W-:-:S04]  /*1530*/  IMAD.WIDE.U32 R24, R16, UR28, RZ ;  /* 0x0000001c10187c25 */ /* 0x000fc8000f8e00ff */
[----:B------:R-:W3:Y:S01]  /*1540*/  LDG.E.S16 R16, desc[UR6][R26.64] ;  /* 0x000000061a107981 */ /* 0x000ee2000c1e1700 */
[----:B------:R-:W-:Y:S01]  /*1550*/  IMAD R19, R15, UR28, RZ ;  /* 0x0000001c0f137c24 */ /* 0x000fe2000f8e02ff */
[----:B------:R-:W-:Y:S01]  /*1560*/  LEA R28, P1, R24, R10, 0x1 ;  /* 0x0000000a181c7211 */ /* 0x000fe200078208ff */
[----:B-1----:R-:W-:Y:S01]  /*1570*/  IMAD.WIDE.U32 R22, R14, UR28, RZ ;  /* 0x0000001c0e167c25 */ /* 0x002fe2000f8e00ff */
[----:B------:R-:W-:-:S03]  /*1580*/  IADD3 R15, PT, PT, R25, R17, RZ ;  /* 0x00000011190f7210 */ /* 0x000fc60007ffe0ff */
[----:B------:R-:W-:Y:S01]  /*1590*/  IMAD R19, R14, UR29, R19 ;  /* 0x0000001d0e137c24 */ /* 0x000fe2000f8e0213 */
[----:B------:R-:W-:Y:S02]  /*15a0*/  LEA.HI.X R29, R24, R11, R15, 0x1, P1 ;  /* 0x0000000b181d7211 */ /* 0x000fe400008f0c0f */
[C---:B------:R-:W-:Y:S02]  /*15b0*/  LEA R24, P1, R22.reuse, R10, 0x1 ;  /* 0x0000000a16187211 */ /* 0x040fe400078208ff */
[----:B------:R-:W-:Y:S01]  /*15c0*/  IADD3 R15, PT, PT, R23, R19, RZ ;  /* 0x00000013170f7210 */ /* 0x000fe20007ffe0ff */
[----:B------:R-:W3:Y:S03]  /*15d0*/  LDG.E.S16 R14, desc[UR6][R28.64] ;  /* 0x000000061c0e7981 */ /* 0x000ee6000c1e1700 */
[----:B------:R-:W-:Y:S01]  /*15e0*/  LEA.HI.X R25, R22, R11, R15, 0x1, P1 ;  /* 0x0000000b16197211 */ /* 0x000fe200008f0c0f */
[----:B------:R-:W-:-:S04]  /*15f0*/  IMAD R13, R13, UR28, RZ ;  /* 0x0000001c0d0d7c24 */ /* 0x000fc8000f8e02ff */
[----:B------:R-:W3:Y:S01]  /*1600*/  LDG.E.S16 R15, desc[UR6][R24.64] ;  /* 0x00000006180f7981 */ /* 0x000ee2000c1e1700 */
[----:B------:R-:W-:-:S04]  /*1610*/  IMAD.WIDE.U32 R22, R12, UR28, RZ ;  /* 0x0000001c0c167c25 */ /* 0x000fc8000f8e00ff */
[----:B------:R-:W-:Y:S01]  /*1620*/  IMAD R13, R12, UR29, R13 ;  /* 0x0000001d0c0d7c24 */ /* 0x000fe2000f8e020d */
[----:B------:R-:W-:-:S04]  /*1630*/  LEA R10, P1, R22, R10, 0x1 ;  /* 0x0000000a160a7211 */ /* 0x000fc800078208ff */
[----:B------:R-:W-:-:S04]  /*1640*/  IADD3 R12, PT, PT, R23, R13, RZ ;  /* 0x0000000d170c7210 */ /* 0x000fc80007ffe0ff */
[----:B------:R-:W-:-:S06]  /*1650*/  LEA.HI.X R11, R22, R11, R12, 0x1, P1 ;  /* 0x0000000b160b7211 */ /* 0x000fcc00008f0c0c */
[----:B------:R-:W3:Y:S01]  /*1660*/  LDG.E.S16 R11, desc[UR6][R10.64] ;  /* 0x000000060a0b7981 */ /* 0x000ee2000c1e1700 */
[----:B------:R-:W-:-:S04]  /*1670*/  IADD3 R6, P1, PT, R6, 0x40, RZ ;  /* 0x0000004006067810 */ /* 0x000fc80007f3e0ff */
[----:B------:R-:W-:Y:S02]  /*1680*/  IADD3.X R7, PT, PT, RZ, R7, RZ, P1, !PT ;  /* 0x00000007ff077210 */ /* 0x000fe40000ffe4ff */
[----:B--2---:R-:W-:Y:S01]  /*1690*/  SHF.R.S32.HI R13, RZ, 0x1f, R4 ;  /* 0x0000001fff0d7819 */ /* 0x004fe20000011404 */
[----:B------:R-:W-:-:S04]  /*16a0*/  IMAD.WIDE.U32 R8, R2, R4, R8 ;  /* 0x0000000402087225 */ /* 0x000fc800078e0008 */
[----:B------:R-:W-:-:S04]  /*16b0*/  IMAD R13, R13, R2, RZ ;  /* 0x000000020d0d7224 */ /* 0x000fc800078e02ff */
[----:B------:R-:W-:Y:S01]  /*16c0*/  IMAD R17, R4, R5, R13 ;  /* 0x0000000504117224 */ /* 0x000fe200078e020d */
[----:B----4-:R-:W-:-:S04]  /*16d0*/  SHF.R.S32.HI R13, RZ, 0x1f, R20 ;  /* 0x0000001fff0d7819 */ /* 0x010fc80000011414 */
[----:B------:R-:W-:Y:S01]  /*16e0*/  IADD3 R9, PT, PT, R9, R17, RZ ;  /* 0x0000001109097210 */ /* 0x000fe20007ffe0ff */
[----:B------:R-:W-:Y:S02]  /*16f0*/  IMAD R13, R13, R2, RZ ;  /* 0x000000020d0d7224 */ /* 0x000fe400078e02ff */
[----:B------:R-:W-:-:S04]  /*1700*/  IMAD.WIDE.U32 R8, R2, R20, R8 ;  /* 0x0000001402087225 */ /* 0x000fc800078e0008 */
[----:B------:R-:W-:Y:S01]  /*1710*/  IMAD R17, R20, R5, R13 ;  /* 0x0000000514117224 */ /* 0x000fe200078e020d */
[----:B-----5:R-:W-:-:S04]  /*1720*/  SHF.R.S32.HI R13, RZ, 0x1f, R21 ;  /* 0x0000001fff0d7819 */ /* 0x020fc80000011415 */
[----:B------:R-:W-:Y:S01]  /*1730*/  IADD3 R9, PT, PT, R9, R17, RZ ;  /* 0x0000001109097210 */ /* 0x000fe20007ffe0ff */
[----:B------:R-:W-:-:S04]  /*1740*/  IMAD R4, R13, R2, RZ ;  /* 0x000000020d047224 */ /* 0x000fc800078e02ff */
[----:B------:R-:W-:Y:S01]  /*1750*/  IMAD R17, R21, R5, R4 ;  /* 0x0000000515117224 */ /* 0x000fe200078e0204 */
[----:B------:R-:W-:Y:S01]  /*1760*/  SHF.R.S32.HI R13, RZ, 0x1f, R18 ;  /* 0x0000001fff0d7819 */ /* 0x000fe20000011412 */
[----:B------:R-:W-:-:S04]  /*1770*/  IMAD.WIDE.U32 R8, R2, R21, R8 ;  /* 0x0000001502087225 */ /* 0x000fc800078e0008 */
[----:B------:R-:W-:Y:S01]  /*1780*/  IMAD R13, R13, R2, RZ ;  /* 0x000000020d0d7224 */ /* 0x000fe200078e02ff */
[----:B------:R-:W-:-:S03]  /*1790*/  IADD3 R9, PT, PT, R9, R17, RZ ;  /* 0x0000001109097210 */ /* 0x000fc60007ffe0ff */
[----:B------:R-:W-:Y:S02]  /*17a0*/  IMAD R13, R18, R5, R13 ;  /* 0x00000005120d7224 */ /* 0x000fe400078e020d */
[----:B------:R-:W-:Y:S01]  /*17b0*/  IMAD.WIDE.U32 R18, R2, R18, R8 ;  /* 0x0000001202127225 */ /* 0x000fe200078e0008 */
[----:B---3--:R-:W-:-:S04]  /*17c0*/  SHF.R.S32.HI R9, RZ, 0x1f, R16 ;  /* 0x0000001fff097819 */ /* 0x008fc80000011410 */
[----:B------:R-:W-:Y:S01]  /*17d0*/  IADD3 R19, PT, PT, R19, R13, RZ ;  /* 0x0000000d13137210 */ /* 0x000fe20007ffe0ff */
[----:B------:R-:W-:-:S04]  /*17e0*/  IMAD R9, R9, R2, RZ ;  /* 0x0000000209097224 */ /* 0x000fc800078e02ff */
[----:B------:R-:W-:Y:S02]  /*17f0*/  IMAD R13, R16, R5, R9 ;  /* 0x00000005100d7224 */ /* 0x000fe400078e0209 */
[----:B------:R-:W-:Y:S01]  /*1800*/  IMAD.WIDE.U32 R16, R2, R16, R18 ;  /* 0x0000001002107225 */ /* 0x000fe200078e0012 */
[----:B------:R-:W-:-:S04]  /*1810*/  SHF.R.S32.HI R9, RZ, 0x1f, R14 ;  /* 0x0000001fff097819 */ /* 0x000fc8000001140e */
[----:B------:R-:W-:Y:S01]  /*1820*/  IADD3 R17, PT, PT, R17, R13, RZ ;  /* 0x0000000d11117210 */ /* 0x000fe20007ffe0ff */
[----:B------:R-:W-:Y:S01]  /*1830*/  IMAD R9, R9, R2, RZ ;  /* 0x0000000209097224 */ /* 0x000fe200078e02ff */
[----:B------:R-:W-:-:S03]  /*1840*/  SHF.R.S32.HI R13, RZ, 0x1f, R15 ;  /* 0x0000001fff0d7819 */ /* 0x000fc6000001140f */
[----:B------:R-:W-:Y:S02]  /*1850*/  IMAD R19, R14, R5, R9 ;  /* 0x000000050e137224 */ /* 0x000fe400078e0209 */
[----:B------:R-:W-:-:S04]  /*1860*/  IMAD.WIDE.U32 R8, R2, R14, R16 ;  /* 0x0000000e02087225 */ /* 0x000fc800078e0010 */
[----:B------:R-:W-:Y:S01]  /*1870*/  IMAD R4, R13, R2, RZ ;  /* 0x000000020d047224 */ /* 0x000fe200078e02ff */
[----:B------:R-:W-:-:S03]  /*1880*/  IADD3 R9, PT, PT, R9, R19, RZ ;  /* 0x0000001309097210 */ /* 0x000fc60007ffe0ff */
[----:B------:R-:W-:Y:S02]  /*1890*/  IMAD R13, R15, R5, R4 ;  /* 0x000000050f0d7224 */ /* 0x000fe400078e0204 */
[----:B------:R-:W-:-:S05]  /*18a0*/  IMAD.WIDE.U32 R4, R2, R15, R8 ;  /* 0x0000000f02047225 */ /* 0x000fca00078e0008 */
[----:B------:R-:W-:-:S03]  /*18b0*/  IADD3 R5, PT, PT, R5, R13, RZ ;  /* 0x0000000d05057210 */ /* 0x000fc60007ffe0ff */
[----:B------:R-:W-:-:S07]  /*18c0*/  IMAD.WIDE.U32 R8, R2, R11, R4 ;  /* 0x0000000b02087225 */ /* 0x000fce00078e0004 */
.L_x_4351:
        /* <DEDUP_REMOVED lines=22> */
[----:B----4-:R-:W-:Y:S02]  /*1a30*/  IMAD R21, R21, UR28, RZ ;  /* 0x0000001c15157c24 */ /* 0x010fe4000f8e02ff */
[----:B-----5:R-:W-:Y:S01]  /*1a40*/  IMAD R11, R11, UR28, RZ ;  /* 0x0000001c0b0b7c24 */ /* 0x020fe2000f8e02ff */
[----:B------:R-:W-:Y:S02]  /*1a50*/  IADD3 R17, PT, PT, R19, R13, RZ ;  /* 0x0000000d13117210 */ /* 0x000fe40007ffe0ff */
[-C--:B------:R-:W-:Y:S01]  /*1a60*/  LEA.HI.X R13, R14, R5.reuse, R9, 0x1, P1 ;  /* 0x000000050e0d7211 */ /* 0x080fe200008f0c09 */
[----:B------:R-:W-:Y:S01]  /*1a70*/  IMAD.WIDE.U32 R14, R20, UR28, RZ ;  /* 0x0000001c140e7c25 */ /* 0x000fe2000f8e00ff */
[----:B------:R-:W-:-:S03]  /*1a80*/  LEA.HI.X R17, R18, R5, R17, 0x1, P2 ;  /* 0x0000000512117211 */ /* 0x000fc600010f0c11 */
[----:B------:R-:W-:Y:S01]  /*1a90*/  IMAD R9, R20, UR29, R21 ;  /* 0x0000001d14097c24 */ /* 0x000fe2000f8e0215 */
[-C--:B------:R-:W-:Y:S01]  /*1aa0*/  LEA R18, P1, R14, R4.reuse, 0x1 ;  /* 0x000000040e127211 */ /* 0x080fe200078208ff */
[C---:B------:R-:W-:Y:S01]  /*1ab0*/  IMAD.WIDE.U32 R20, R10.reuse, UR28, RZ ;  /* 0x0000001c0a147c25 */ /* 0x040fe2000f8e00ff */
[----:B------:R-:W2:Y:S02]  /*1ac0*/  LDG.E.S16 R13, desc[UR6][R12.64] ;  /* 0x000000060c0d7981 */ /* 0x000ea4000c1e1700 */
[----:B------:R-:W-:Y:S01]  /*1ad0*/  IADD3 R9, PT, PT, R15, R9, RZ ;  /* 0x000000090f097210 */ /* 0x000fe20007ffe0ff */
[----:B------:R-:W-:Y:S01]  /*1ae0*/  IMAD R11, R10, UR29, R11 ;  /* 0x0000001d0a0b7c24 */ /* 0x000fe2000f8e020b */
[----:B------:R-:W3:Y:S02]  /*1af0*/  LDG.E.S16 R16, desc[UR6][R16.64] ;  /* 0x0000000610107981 */ /* 0x000ee4000c1e1700 */
[----:B------:R-:W-:Y:S02]  /*1b00*/  LEA.HI.X R19, R14, R5, R9, 0x1, P1 ;  /* 0x000000050e137211 */ /* 0x000fe400008f0c09 */
[----:B------:R-:W-:-:S02]  /*1b10*/  LEA R4, P1, R20, R4, 0x1 ;  /* 0x0000000414047211 */ /* 0x000fc400078208ff */
[----:B------:R-:W-:Y:S01]  /*1b20*/  IADD3 R11, PT, PT, R21, R11, RZ ;  /* 0x0000000b150b7210 */ /* 0x000fe20007ffe0ff */
[----:B------:R-:W4:Y:S03]  /*1b30*/  LDG.E.S16 R18, desc[UR6][R18.64] ;  /* 0x0000000612127981 */ /* 0x000f26000c1e1700 */
[----:B------:R-:W-:-:S05]  /*1b40*/  LEA.HI.X R5, R20, R5, R11, 0x1, P1 ;  /* 0x0000000514057211 */ /* 0x000fca00008f0c0b */
[----:B------:R-:W5:Y:S01]  /*1b50*/  LDG.E.S16 R4, desc[UR6][R4.64] ;  /* 0x0000000604047981 */ /* 0x000f62000c1e1700 */
[----:B------:R-:W-:-:S04]  /*1b60*/  IADD3 R6, P1, PT, R6, 0x20, RZ ;  /* 0x0000002006067810 */ /* 0x000fc80007f3e0ff */
[----:B------:R-:W-:Y:S01]  /*1b70*/  IADD3.X R7, PT, PT, RZ, R7, RZ, P1, !PT ;  /* 0x00000007ff077210 */ /* 0x000fe20000ffe4ff */
[----:B--2---:R-:W-:-:S04]  /*1b80*/  IMAD R9, R2, R13, R8 ;  /* 0x0000000d02097224 */ /* 0x004fc800078e0208 */
[----:B---3--:R-:W-:-:S04]  /*1b90*/  IMAD R9, R2, R16, R9 ;  /* 0x0000001002097224 */ /* 0x008fc800078e0209 */
[----:B----4-:R-:W-:-:S04]  /*1ba0*/  IMAD R9, R2, R18, R9 ;  /* 0x0000001202097224 */ /* 0x010fc800078e0209 */
[----:B-----5:R-:W-:-:S07]  /*1bb0*/  IMAD R8, R2, R4, R9 ;  /* 0x0000000402087224 */ /* 0x020fce00078e0209 */
.L_x_4352:
        /* <DEDUP_REMOVED lines=10> */
[----:B------:R-:W2:Y:S01]  /*1c60*/  LDG.E.S16 R11, desc[UR6][R10.64] ;  /* 0x000000060a0b7981 */ /* 0x000ea2000c1e1700 */
[----:B------:R-:W-:-:S04]  /*1c70*/  ISETP.NE.U32.AND P0, PT, R0, 0x1, PT ;  /* 0x000000010000780c */ /* 0x000fc80003f05070 */
[----:B------:R-:W-:Y:S01]  /*1c80*/  ISETP.NE.AND.EX P0, PT, RZ, RZ, PT, P0 ;  /* 0x000000ffff00720c */ /* 0x000fe20003f05300 */
[----:B--2---:R-:W-:-:S12]  /*1c90*/  IMAD R8, R2, R11, R8 ;  /* 0x0000000b02087224 */ /* 0x004fd800078e0208 */
        /* <DEDUP_REMOVED lines=16> */
[----:B------:R-:W2:Y:S02]  /*1da0*/  LDG.E.S16 R11, desc[UR6][R10.64] ;  /* 0x000000060a0b7981 */ /* 0x000ea4000c1e1700 */
[----:B------:R-:W-:-:S06]  /*1db0*/  @P0 LEA.HI.X R5, R16, R5, R0, 0x1, P1 ;  /* 0x0000000510050211 */ /* 0x000fcc00008f0c00 */
[----:B------:R-:W3:Y:S01]  /*1dc0*/  @P0 LDG.E.S16 R5, desc[UR6][R4.64] ;  /* 0x0000000604050981 */ /* 0x000ee2000c1e1700 */
[----:B--2---:R-:W-:-:S04]  /*1dd0*/  IMAD R8, R2, R11, R8 ;  /* 0x0000000b02087224 */ /* 0x004fc800078e0208 */
[----:B---3--:R-:W-:-:S07]  /*1de0*/  @P0 IMAD R8, R2, R5, R8 ;  /* 0x0000000502080224 */ /* 0x008fce00078e0208 */
.L_x_4350:
[----:B------:R-:W-:-:S07]  /*1df0*/  PRMT R2, R8, 0x7610, R2 ;  /* 0x0000761008027816 */ /* 0x000fce0000000002 */
.L_x_4347:
[----:B------:R-:W1:Y:S01]  /*1e00*/  LDC.64 R4, c[0x0][0x710] ;  /* 0x0001c400ff047b82 */ /* 0x000e620000000a00 */
        /* <DEDUP_REMOVED lines=34> */
[----:B--2---:R-:W-:Y:S02]  /*2030*/  SHF.R.S32.HI R6, RZ, 0x1f, R2 ;  /* 0x0000001fff067819 */ /* 0x004fe40000011402 */
[----:B---3--:R-:W-:-:S04]  /*2040*/  LEA R10, P1, R4, R10, 0x3 ;  /* 0x0000000a040a7211 */ /* 0x008fc800078218ff */
[----:B------:R-:W-:Y:S02]  /*2050*/  LEA.HI.X R11, R4, R11, R5, 0x3, P1 ;  /* 0x0000000b040b7211 */ /* 0x000fe400008f1c05 */
[----:B------:R-:W-:Y:S01]  /*2060*/  LOP3.LUT R4, R0, 0xf, RZ, 0xc0, !PT ;  /* 0x0000000f00047812 */ /* 0x000fe200078ec0ff */
[----:B------:R-:W-:Y:S06]  /*2070*/  @!P0 BRA `(.L_x_4355) ;  /* 0x0000000c00748947 */ /* 0x000fec0003800000 */
[----:B------:R-:W1:Y:S01]  /*2080*/  LDC.64 R8, c[0x0][0x728] ;  /* 0x0001ca00ff087b82 */ /* 0x000e620000000a00 */
[----:B------:R-:W-:Y:S02]  /*2090*/  LOP3.LUT R7, R7, 0x7fffffff, RZ, 0xc0, !PT ;  /* 0x7fffffff07077812 */ /* 0x000fe400078ec0ff */
[----:B------:R-:W-:Y:S02]  /*20a0*/  CS2R R46, SRZ ;  /* 0x00000000002e7805 */ /* 0x000fe4000001ff00 */
[----:B------:R-:W-:Y:S01]  /*20b0*/  LOP3.LUT R5, R0, 0xfffffff0, RZ, 0xc0, !PT ;  /* 0xfffffff000057812 */ /* 0x000fe200078ec0ff */
[----:B------:R-:W2:Y:S01]  /*20c0*/  LDCU.64 UR28, c[0x0][0x758] ;  /* 0x0000eb00ff1c77ac */ /* 0x000ea20008000a00 */
[----:B------:R-:W-:-:S05]  /*20d0*/  NOP ;  /* 0x0000000000007918 */ /* 0x000fca0000000000 */
.L_x_4356:
        /* <DEDUP_REMOVED lines=24> */
[----:B------:R-:W-:-:S05]  /*2260*/  IMAD.WIDE.U32 R42, R12, UR28, RZ ;  /* 0x0000001c0c2a7c25 */ /* 0x000fca000f8e00ff */
        /* <DEDUP_REMOVED lines=21> */
[----:B------:R-:W-:Y:S01]  /*23c0*/  LEA R18, P0, R12, R8, 0x1 ;  /* 0x000000080c127211 */ /* 0x000fe200078008ff */
[----:B------:R-:W-:Y:S02]  /*23d0*/  IMAD R21, R21, UR28, RZ ;  /* 0x0000001c15157c24 */ /* 0x000fe4000f8e02ff */
[----:B------:R1:W5:Y:S01]  /*23e0*/  LDG.E.S16 R43, desc[UR6][R16.64] ;  /* 0x00000006102b7981 */ /* 0x000362000c1e1700 */
[----:B------:R-:W-:Y:S01]  /*23f0*/  IADD3 R13, PT, PT, R13, R19, RZ ;  /* 0x000000130d0d7210 */ /* 0x000fe20007ffe0ff */
[----:B----4-:R-:W-:-:S03]  /*2400*/  IMAD R15, R20, UR29, R21 ;  /* 0x0000001d140f7c24 */ /* 0x010fc6000f8e0215 */
[----:B------:R-:W-:Y:S01]  /*2410*/  LEA.HI.X R19, R12, R9, R13, 0x1, P0 ;  /* 0x000000090c137211 */ /* 0x000fe200000f0c0d */
[----:B------:R-:W-:-:S04]  /*2420*/  IMAD.WIDE.U32 R12, R20, UR28, RZ ;  /* 0x0000001c140c7c25 */ /* 0x000fc8000f8e00ff */
[----:B------:R4:W5:Y:S01]  /*2430*/  LDG.E.S16 R21, desc[UR6][R18.64] ;  /* 0x0000000612157981 */ /* 0x000962000c1e1700 */
[----:B------:R-:W-:Y:S01]  /*2440*/  LEA R14, P0, R12, R8, 0x1 ;  /* 0x000000080c0e7211 */ /* 0x000fe200078008ff */
[----:B------:R-:W-:Y:S01]  /*2450*/  IMAD R23, R23, UR28, RZ ;  /* 0x0000001c17177c24 */ /* 0x000fe2000f8e02ff */
[----:B------:R-:W-:-:S03]  /*2460*/  IADD3 R13, PT, PT, R13, R15, RZ ;  /* 0x0000000f0d0d7210 */ /* 0x000fc60007ffe0ff */
[----:B-1----:R-:W-:Y:S01]  /*2470*/  IMAD R17, R22, UR29, R23 ;  /* 0x0000001d16117c24 */ /* 0x002fe2000f8e0217 */
[----:B------:R-:W-:Y:S01]  /*2480*/  LEA.HI.X R15, R12, R9, R13, 0x1, P0 ;  /* 0x000000090c0f7211 */ /* 0x000fe200000f0c0d */
[----:B------:R-:W-:-:S04]  /*2490*/  IMAD.WIDE.U32 R12, R22, UR28, RZ ;  /* 0x0000001c160c7c25 */ /* 0x000fc8000f8e00ff */
[----:B------:R1:W5:Y:S01]  /*24a0*/  LDG.E.S16 R23, desc[UR6][R14.64] ;  /* 0x000000060e177981 */ /* 0x000362000c1e1700 */
[----:B------:R-:W-:Y:S01]  /*24b0*/  LEA R16, P0, R12, R8, 0x1 ;  /* 0x000000080c107211 */ /* 0x000fe200078008ff */
[----:B------:R-:W-:Y:S01]  /*24c0*/  IMAD R25, R25, UR28, RZ ;  /* 0x0000001c19197c24 */ /* 0x000fe2000f8e02ff */
[----:B------:R-:W-:-:S03]  /*24d0*/  IADD3 R13, PT, PT, R13, R17, RZ ;  /* 0x000000110d0d7210 */ /* 0x000fc60007ffe0ff */
[----:B----4-:R-:W-:Y:S01]  /*24e0*/  IMAD R19, R24, UR29, R25 ;  /* 0x0000001d18137c24 */ /* 0x010fe2000f8e0219 */
        /* <DEDUP_REMOVED lines=39> */
[----:B----4-:R-:W-:Y:S01]  /*2760*/  IMAD R19, R37, UR28, RZ ;  /* 0x0000001c25137c24 */ /* 0x010fe2000f8e02ff */
[----:B------:R-:W-:-:S03]  /*2770*/  IADD3 R13, PT, PT, R13, R17, RZ ;  /* 0x000000110d0d7210 */ /* 0x000fc60007ffe0ff */
[----:B------:R-:W-:Y:S01]  /*2780*/  IMAD R19, R36, UR29, R19 ;  /* 0x0000001d24137c24 */ /* 0x000fe2000f8e0213 */
[----:B------:R-:W-:Y:S01]  /*2790*/  LEA.HI.X R17, R12, R9, R13, 0x1, P0 ;  /* 0x000000090c117211 */ /* 0x000fe200000f0c0d */
[----:B------:R-:W-:-:S04]  /*27a0*/  IMAD.WIDE.U32 R12, R36, UR28, RZ ;  /* 0x0000001c240c7c25 */ /* 0x000fc8000f8e00ff */
[----:B------:R4:W5:Y:S01]  /*27b0*/  LDG.E.S16 R37, desc[UR6][R16.64] ;  /* 0x0000000610257981 */ /* 0x000962000c1e1700 */
        /* <DEDUP_REMOVED lines=8> */
[----:B----4-:R-:W-:Y:S01]  /*2840*/  IMAD R17, R41, UR28, RZ ;  /* 0x0000001c29117c24 */ /* 0x010fe2000f8e02ff */
[----:B------:R1:W4:Y:S02]  /*2850*/  LDG.E.S16 R19, desc[UR6][R18.64] ;  /* 0x0000000612137981 */ /* 0x000324000c1e1700 */
[----:B------:R-:W-:Y:S01]  /*2860*/  LEA.HI.X R13, R14, R9, R13, 0x1, P0 ;  /* 0x000000090e0d7211 */ /* 0x000fe200000f0c0d */
[----:B------:R-:W-:-:S04]  /*2870*/  IMAD.WIDE.U32 R14, R40, UR28, RZ ;  /* 0x0000001c280e7c25 */ /* 0x000fc8000f8e00ff */
[----:B------:R-:W-:Y:S01]  /*2880*/  IMAD R17, R40, UR29, R17 ;  /* 0x0000001d28117c24 */ /* 0x000fe2000f8e0211 */
[----:B------:R0:W4:Y:S01]  /*2890*/  LDG.E.S16 R13, desc[UR6][R12.64] ;  /* 0x000000060c0d7981 */ /* 0x000122000c1e1700 */
[----:B------:R-:W-:-:S03]  /*28a0*/  LEA R16, P0, R14, R8, 0x1 ;  /* 0x000000080e107211 */ /* 0x000fc600078008ff */
[----:B------:R-:W-:-:S04]  /*28b0*/  IADD3 R15, PT, PT, R15, R17, RZ ;  /* 0x000000110f0f7210 */ /* 0x000fc80007ffe0ff */
[----:B------:R-:W-:-:S06]  /*28c0*/  LEA.HI.X R17, R14, R9, R15, 0x1, P0 ;  /* 0x000000090e117211 */ /* 0x000fcc00000f0c0f */
[----:B------:R-:W4:Y:S01]  /*28d0*/  LDG.E.S16 R17, desc[UR6][R16.64] ;  /* 0x0000000610117981 */ /* 0x000f22000c1e1700 */
[----:B------:R-:W-:Y:S02]  /*28e0*/  IADD3 R5, P0, PT, R5, -0x10, RZ ;  /* 0xfffffff005057810 */ /* 0x000fe40007f1e0ff */
[----:B------:R-:W-:Y:S02]  /*28f0*/  IADD3 R10, P1, PT, R10, 0x80, RZ ;  /* 0x000000800a0a7810 */ /* 0x000fe40007f3e0ff */
[----:B------:R-:W-:Y:S02]  /*2900*/  IADD3.X R7, PT, PT, R7, -0x1, RZ, P0, !PT ;  /* 0xffffffff07077810 */ /* 0x000fe400007fe4ff */
[----:B------:R-:W-:Y:S02]  /*2910*/  ISETP.NE.U32.AND P0, PT, R5, RZ, PT ;  /* 0x000000ff0500720c */ /* 0x000fe40003f05070 */
[----:B------:R-:W-:Y:S02]  /*2920*/  IADD3.X R11, PT, PT, RZ, R11, RZ, P1, !PT ;  /* 0x0000000bff0b7210 */ /* 0x000fe40000ffe4ff */
[----:B------:R-:W-:-:S02]  /*2930*/  ISETP.NE.AND.EX P0, PT, R7, RZ, PT, P0 ;  /* 0x000000ff0700720c */ /* 0x000fc40003f05300 */
[----:B--2---:R-:W-:-:S05]  /*2940*/  SHF.R.S32.HI R15, RZ, 0x1f, R45 ;  /* 0x0000001fff0f7819 */ /* 0x004fca000001142d */
[----:B-1----:R-:W-:Y:S02]  /*2950*/  IMAD R18, R15, R2, RZ ;  /* 0x000000020f127224 */ /* 0x002fe400078e02ff */
[----:B------:R-:W-:-:S04]  /*2960*/  IMAD.WIDE.U32 R14, R2, R45, R46 ;  /* 0x0000002d020e7225 */ /* 0x000fc800078e002e */
[----:B------:R-:W-:Y:S01]  /*2970*/  IMAD R45, R45, R6, R18 ;  /* 0x000000062d2d7224 */ /* 0x000fe200078e0212 */
[----:B---3--:R-:W-:-:S04]  /*2980*/  SHF.R.S32.HI R39, RZ, 0x1f, R49 ;  /* 0x0000001fff277819 */ /* 0x008fc80000011431 */
[----:B------:R-:W-:Y:S01]  /*2990*/  IADD3 R15, PT, PT, R15, R45, RZ ;  /* 0x0000002d0f0f7210 */ /* 0x000fe20007ffe0ff */
[----:B------:R-:W-:-:S04]  /*29a0*/  IMAD R39, R39, R2, RZ ;  /* 0x0000000227277224 */ /* 0x000fc800078e02ff */
[----:B------:R-:W-:Y:S02]  /*29b0*/  IMAD R41, R49, R6, R39 ;  /* 0x0000000631297224 */ /* 0x000fe400078e0227 */
[----:B------:R-:W-:Y:S01]  /*29c0*/  IMAD.WIDE.U32 R14, R2, R49, R14 ;  /* 0x00000031020e7225 */ /* 0x000fe200078e000e */
        /* <DEDUP_REMOVED lines=55> */
[----:B----4-:R-:W-:-:S04]  /*2d40*/  SHF.R.S32.HI R21, RZ, 0x1f, R19 ;  /* 0x0000001fff157819 */ /* 0x010fc80000011413 */
[----:B------:R-:W-:Y:S01]  /*2d50*/  IADD3 R15, PT, PT, R15, R23, RZ ;  /* 0x000000170f0f7210 */ /* 0x000fe20007ffe0ff */
[----:B0-----:R-:W-:Y:S02]  /*2d60*/  IMAD R12, R21, R2, RZ ;  /* 0x00000002150c7224 */ /* 0x001fe400078e02ff */
[----:B------:R-:W-:Y:S01]  /*2d70*/  IMAD.WIDE.U32 R14, R2, R19, R14 ;  /* 0x00000013020e7225 */ /* 0x000fe200078e000e */
[----:B------:R-:W-:-:S03]  /*2d80*/  SHF.R.S32.HI R21, RZ, 0x1f, R13 ;  /* 0x0000001fff157819 */ /* 0x000fc6000001140d */
[----:B------:R-:W-:Y:S02]  /*2d90*/  IMAD R23, R19, R6, R12 ;  /* 0x0000000613177224 */ /* 0x000fe400078e020c */
[----:B------:R-:W-:-:S03]  /*2da0*/  IMAD R21, R21, R2, RZ ;  /* 0x0000000215157224 */ /* 0x000fc600078e02ff */
[----:B------:R-:W-:Y:S01]  /*2db0*/  IADD3 R15, PT, PT, R15, R23, RZ ;  /* 0x000000170f0f7210 */ /* 0x000fe20007ffe0ff */
[----:B------:R-:W-:Y:S02]  /*2dc0*/  IMAD R21, R13, R6, R21 ;  /* 0x000000060d157224 */ /* 0x000fe400078e0215 */
[----:B------:R-:W-:Y:S01]  /*2dd0*/  IMAD.WIDE.U32 R12, R2, R13, R14 ;  /* 0x0000000d020c7225 */ /* 0x000fe200078e000e */
[----:B------:R-:W-:-:S04]  /*2de0*/  SHF.R.S32.HI R15, RZ, 0x1f, R17 ;  /* 0x0000001fff0f7819 */ /* 0x000fc80000011411 */
[----:B------:R-:W-:Y:S01]  /*2df0*/  IADD3 R13, PT, PT, R13, R21, RZ ;  /* 0x000000150d0d7210 */ /* 0x000fe20007ffe0ff */
[----:B------:R-:W-:-:S04]  /*2e00*/  IMAD R15, R15, R2, RZ ;  /* 0x000000020f0f7224 */ /* 0x000fc800078e02ff */
[----:B------:R-:W-:Y:S02]  /*2e10*/  IMAD R15, R17, R6, R15 ;  /* 0x00000006110f7224 */ /* 0x000fe400078e020f */
[----:B------:R-:W-:-:S05]  /*2e20*/  IMAD.WIDE.U32 R46, R2, R17, R12 ;  /* 0x00000011022e7225 */ /* 0x000fca00078e000c */
[----:B------:R-:W-:Y:S01]  /*2e30*/  IADD3 R47, PT, PT, R47, R15, RZ ;  /* 0x0000000f2f2f7210 */ /* 0x000fe20007ffe0ff */
[----:B------:R-:W-:Y:S06]  /*2e40*/  @P0 BRA `(.L_x_4356) ;  /* 0xfffffff000a40947 */ /* 0x000fec000383ffff */
.L_x_4355:
        /* <DEDUP_REMOVED lines=46> */
[----:B---3--:R-:W-:-:S03]  /*3130*/  IMAD R25, R16, UR29, R17 ;  /* 0x0000001d10197c24 */ /* 0x008fc6000f8e0211 */
[----:B------:R-:W-:Y:S01]  /*3140*/  LEA.HI.X R27, R22, R5, R18, 0x1, P1 ;  /* 0x00000005161b7211 */ /* 0x000fe200008f0c12 */
[----:B------:R-:W-:-:S04]  /*3150*/  IMAD.WIDE.U32 R22, R16, UR28, RZ ;  /* 0x0000001c10167c25 */ /* 0x000fc8000f8e00ff */
[----:B------:R3:W5:Y:S01]  /*3160*/  LDG.E.S16 R17, desc[UR6][R26.64] ;  /* 0x000000061a117981 */ /* 0x000762000c1e1700 */
[----:B------:R-:W-:Y:S01]  /*3170*/  LEA R24, P1, R22, R4, 0x1 ;  /* 0x0000000416187211 */ /* 0x000fe200078208ff */
[----:B------:R-:W-:Y:S01]  /*3180*/  IMAD R15, R15, UR28, RZ ;  /* 0x0000001c0f0f7c24 */ /* 0x000fe2000f8e02ff */
[----:B------:R-:W-:-:S03]  /*3190*/  IADD3 R16, PT, PT, R23, R25, RZ ;  /* 0x0000001917107210 */ /* 0x000fc60007ffe0ff */
[----:B------:R-:W-:Y:S01]  /*31a0*/  IMAD R29, R14, UR29, R15 ;  /* 0x0000001d0e1d7c24 */ /* 0x000fe2000f8e020f */
[----:B------:R-:W-:Y:S01]  /*31b0*/  LEA.HI.X R25, R22, R5, R16, 0x1, P1 ;  /* 0x0000000516197211 */ /* 0x000fe200008f0c10 */
[----:B------:R-:W-:-:S04]  /*31c0*/  IMAD.WIDE.U32 R22, R14, UR28, RZ ;  /* 0x0000001c0e167c25 */ /* 0x000fc8000f8e00ff */
[----:B------:R0:W5:Y:S01]  /*31d0*/  LDG.E.S16 R15, desc[UR6][R24.64] ;  /* 0x00000006180f7981 */ /* 0x000162000c1e1700 */
[----:B-1----:R-:W-:Y:S01]  /*31e0*/  IMAD R31, R13, UR28, RZ ;  /* 0x0000001c0d1f7c24 */ /* 0x002fe2000f8e02ff */
[----:B------:R-:W-:Y:S01]  /*31f0*/  LEA R30, P1, R22, R4, 0x1 ;  /* 0x00000004161e7211 */ /* 0x000fe200078208ff */
[----:B---3--:R-:W-:Y:S01]  /*3200*/  IMAD.WIDE.U32 R26, R12, UR28, RZ ;  /* 0x0000001c0c1a7c25 */ /* 0x008fe2000f8e00ff */
[----:B------:R-:W-:-:S03]  /*3210*/  IADD3 R13, PT, PT, R23, R29, RZ ;  /* 0x0000001d170d7210 */ /* 0x000fc60007ffe0ff */
[----:B------:R-:W-:Y:S01]  /*3220*/  IMAD R23, R12, UR29, R31 ;  /* 0x0000001d0c177c24 */ /* 0x000fe2000f8e021f */
[----:B------:R-:W-:Y:S02]  /*3230*/  LEA.HI.X R31, R22, R5, R13, 0x1, P1 ;  /* 0x00000005161f7211 */ /* 0x000fe400008f0c0d */
[C---:B------:R-:W-:Y:S02]  /*3240*/  LEA R22, P1, R26.reuse, R4, 0x1 ;  /* 0x000000041a167211 */ /* 0x040fe400078208ff */
[----:B------:R-:W-:Y:S01]  /*3250*/  IADD3 R12, PT, PT, R27, R23, RZ ;  /* 0x000000171b0c7210 */ /* 0x000fe20007ffe0ff */
[----:B------:R-:W3:Y:S03]  /*3260*/  LDG.E.S16 R13, desc[UR6][R30.64] ;  /* 0x000000061e0d7981 */ /* 0x000ee6000c1e1700 */
[----:B------:R-:W-:Y:S01]  /*3270*/  LEA.HI.X R23, R26, R5, R12, 0x1, P1 ;  /* 0x000000051a177211 */ /* 0x000fe200008f0c0c */
[----:B------:R-:W-:-:S05]  /*3280*/  IMAD R9, R9, UR28, RZ ;  /* 0x0000001c09097c24 */ /* 0x000fca000f8e02ff */
[----:B------:R-:W3:Y:S01]  /*3290*/  LDG.E.S16 R23, desc[UR6][R22.64] ;  /* 0x0000000616177981 */ /* 0x000ee2000c1e1700 */
[----:B0-----:R-:W-:-:S04]  /*32a0*/  IMAD.WIDE.U32 R24, R8, UR28, RZ ;  /* 0x0000001c08187c25 */ /* 0x001fc8000f8e00ff */
[----:B------:R-:W-:Y:S01]  /*32b0*/  IMAD R9, R8, UR29, R9 ;  /* 0x0000001d08097c24 */ /* 0x000fe2000f8e0209 */
[----:B------:R-:W-:-:S04]  /*32c0*/  LEA R4, P1, R24, R4, 0x1 ;  /* 0x0000000418047211 */ /* 0x000fc800078208ff */
[----:B------:R-:W-:-:S04]  /*32d0*/  IADD3 R8, PT, PT, R25, R9, RZ ;  /* 0x0000000919087210 */ /* 0x000fc80007ffe0ff */
[----:B------:R-:W-:-:S06]  /*32e0*/  LEA.HI.X R5, R24, R5, R8, 0x1, P1 ;  /* 0x0000000518057211 */ /* 0x000fcc00008f0c08 */
[----:B------:R0:W3:Y:S01]  /*32f0*/  LDG.E.S16 R5, desc[UR6][R4.64] ;  /* 0x0000000604057981 */ /* 0x0000e2000c1e1700 */
[----:B------:R-:W-:-:S04]  /*3300*/  IADD3 R10, P1, PT, R10, 0x40, RZ ;  /* 0x000000400a0a7810 */ /* 0x000fc80007f3e0ff */
[----:B------:R-:W-:Y:S02]  /*3310*/  IADD3.X R11, PT, PT, RZ, R11, RZ, P1, !PT ;  /* 0x0000000bff0b7210 */ /* 0x000fe40000ffe4ff */
[----:B--2---:R-:W-:-:S05]  /*3320*/  SHF.R.S32.HI R9, RZ, 0x1f, R7 ;  /* 0x0000001fff097819 */ /* 0x004fca0000011407 */
[----:B------:R-:W-:Y:S02]  /*3330*/  IMAD R12, R9, R2, RZ ;  /* 0x00000002090c7224 */ /* 0x000fe400078e02ff */
[----:B------:R-:W-:-:S04]  /*3340*/  IMAD.WIDE.U32 R8, R2, R7, R46 ;  /* 0x0000000702087225 */ /* 0x000fc800078e002e */
[----:B------:R-:W-:Y:S01]  /*3350*/  IMAD R25, R7, R6, R12 ;  /* 0x0000000607197224 */ /* 0x000fe200078e020c */
[----:B----4-:R-:W-:-:S04]  /*3360*/  SHF.R.S32.HI R7, RZ, 0x1f, R19 ;  /* 0x0000001fff077819 */ /* 0x010fc80000011413 */
[----:B------:R-:W-:Y:S01]  /*3370*/  IADD3 R9, PT, PT, R9, R25, RZ ;  /* 0x0000001909097210 */ /* 0x000fe20007ffe0ff */
[----:B------:R-:W-:-:S04]  /*3380*/  IMAD R7, R7, R2, RZ ;  /* 0x0000000207077224 */ /* 0x000fc800078e02ff */
[----:B------:R-:W-:Y:S02]  /*3390*/  IMAD R25, R19, R6, R7 ;  /* 0x0000000613197224 */ /* 0x000fe400078e0207 */
[----:B------:R-:W-:Y:S01]  /*33a0*/  IMAD.WIDE.U32 R8, R2, R19, R8 ;  /* 0x0000001302087225 */ /* 0x000fe200078e0008 */
        /* <DEDUP_REMOVED lines=15> */
[----:B---3--:R-:W-:-:S04]  /*34a0*/  SHF.R.S32.HI R7, RZ, 0x1f, R13 ;  /* 0x0000001fff077819 */ /* 0x008fc8000001140d */
        /* <DEDUP_REMOVED lines=8> */
[----:B------:R-:W-:-:S05]  /*3530*/  IMAD.WIDE.U32 R6, R2, R23, R8 ;  /* 0x0000001702067225 */ /* 0x000fca00078e0008 */
[----:B------:R-:W-:-:S03]  /*3540*/  IADD3 R7, PT, PT, R7, R13, RZ ;  /* 0x0000000d07077210 */ /* 0x000fc60007ffe0ff */
[----:B------:R-:W-:-:S07]  /*3550*/  IMAD.WIDE.U32 R46, R2, R5, R6 ;  /* 0x00000005022e7225 */ /* 0x000fce00078e0006 */
.L_x_4358:
        /* <DEDUP_REMOVED lines=32> */
[----:B------:R-:W2:Y:S02]  /*3760*/  LDG.E.S16 R9, desc[UR6][R8.64] ;  /* 0x0000000608097981 */ /* 0x000ea4000c1e1700 */
[----:B------:R-:W-:Y:S01]  /*3770*/  IMAD R7, R6, UR29, R7 ;  /* 0x0000001d06077c24 */ /* 0x000fe2000f8e0207 */
[----:B------:R-:W-:Y:S01]  /*3780*/  LEA.HI.X R17, R12, R5, R17, 0x1, P1 ;  /* 0x000000050c117211 */ /* 0x000fe200008f0c11 */
[----:B------:R-:W3:Y:S01]  /*3790*/  LDG.E.S16 R14, desc[UR6][R14.64] ;  /* 0x000000060e0e7981 */ /* 0x000ee2000c1e1700 */
        /* <DEDUP_REMOVED lines=11> */
.L_x_4359:
        /* <DEDUP_REMOVED lines=35> */
.L_x_4357:
[----:B------:R-:W-:-:S07]  /*3a80*/  PRMT R2, R46, 0x7610, R2 ;  /* 0x000076102e027816 */ /* 0x000fce0000000002 */
.L_x_4354:
[----:B------:R-:W1:Y:S01]  /*3a90*/  LDC.64 R4, c[0x0][0x710] ;  /* 0x0001c400ff047b82 */ /* 0x000e620000000a00 */
[----:B------:R-:W-:Y:S01]  /*3aa0*/  IADD3 R3, PT, PT, R3, 0x80, RZ ;  /* 0x0000008003037810 */ /* 0x000fe20007ffe0ff */
[----:B-1----:R1:W-:Y:S06]  /*3ab0*/  STG.E.U16 desc[UR6][R4.64], R2 ;  /* 0x0000000204007986 */ /* 0x0023ec000c101506 */
.L_x_4346:
        /* <DEDUP_REMOVED lines=37> */
[----:B------:R-:W-:Y:S01]  /*3d10*/  BSSY.RECONVERGENT B2, `(.L_x_4362) ;  /* 0x00000db000027945 */ /* 0x000fe20003800200 */
[----:B------:R-:W-:Y:S02]  /*3d20*/  LOP3.LUT R42, R42, 0x7fffffff, RZ, 0xc0, !PT ;  /* 0x7fffffff2a2a7812 */ /* 0x000fe400078ec0ff */
[----:B------:R-:W-:Y:S02]  /*3d30*/  CS2R R44, SRZ ;  /* 0x00000000002c7805 */ /* 0x000fe4000001ff00 */
[----:B------:R-:W-:-:S07]  /*3d40*/  LOP3.LUT R43, R0, 0xfffffff0, RZ, 0xc0, !PT ;  /* 0xfffffff0002b7812 */ /* 0x000fce00078ec0ff */
.L_x_4363:
        /* <DEDUP_REMOVED lines=20> */
[----:B--2---:R-:W-:-:S03]  /*3e90*/  IMAD R35, R35, UR16, RZ ;  /* 0x0000001023237c24 */ /* 0x004fc6000f8e02ff */
[----:B------:R-:W-:Y:S01]  /*3ea0*/  IADD3 R37, PT, PT, R37, R39, RZ ;  /* 0x0000002725257210 */ /* 0x000fe20007ffe0ff */
[----:B------:R-:W-:-:S03]  /*3eb0*/  IMAD R35, R34, UR17, R35 ;  /* 0x0000001122237c24 */ /* 0x000fc6000f8e0223 */
[----:B------:R-:W-:Y:S01]  /*3ec0*/  LEA.HI.X R39, R36, UR27, R37, 0x1, P0 ;  /* 0x0000001b24277c11 */ /* 0x000fe200080f0c25 */
[----:B------:R-:W-:-:S04]  /*3ed0*/  IMAD.WIDE.U32 R36, R34, UR16, RZ ;  /* 0x0000001022247c25 */ /* 0x000fc8000f8e00ff */
[----:B------:R-:W2:Y:S01]  /*3ee0*/  LDG.E.S16 R38, desc[UR6][R38.64] ;  /* 0x0000000626267981 */ /* 0x000ea2000c1e1700 */
[----:B------:R-:W-:Y:S01]  /*3ef0*/  LEA R34, P0, R36, UR26, 0x1 ;  /* 0x0000001a24227c11 */ /* 0x000fe2000f8008ff */
[----:B---3--:R-:W-:Y:S01]  /*3f00*/  IMAD R7, R7, UR16, RZ ;  /* 0x0000001007077c24 */ /* 0x008fe2000f8e02ff */
[----:B------:R-:W-:-:S03]  /*3f10*/  IADD3 R35, PT, PT, R37, R35, RZ ;  /* 0x0000002325237210 */ /* 0x000fc60007ffe0ff */
[----:B------:R-:W-:Y:S01]  /*3f20*/  IMAD R7, R6, UR17, R7 ;  /* 0x0000001106077c24 */ /* 0x000fe2000f8e0207 */
[----:B------:R-:W-:Y:S01]  /*3f30*/  LEA.HI.X R35, R36, UR27, R35, 0x1, P0 ;  /* 0x0000001b24237c11 */ /* 0x000fe200080f0c23 */
[----:B------:R-:W-:-:S04]  /*3f40*/  IMAD.WIDE.U32 R36, R6, UR16, RZ ;  /* 0x0000001006247c25 */ /* 0x000fc8000f8e00ff */
[----:B------:R0:W3:Y:S01]  /*3f50*/  LDG.E.S16 R46, desc[UR6][R34.64] ;  /* 0x00000006222e7981 */ /* 0x0000e2000c1e1700 */
[----:B------:R-:W-:Y:S01]  /*3f60*/  LEA R6, P0, R36, UR26, 0x1 ;  /* 0x0000001a24067c11 */ /* 0x000fe2000f8008ff */
[----:B----4-:R-:W-:Y:S01]  /*3f70*/  IMAD R9, R9, UR16, RZ ;  /* 0x0000001009097c24 */ /* 0x010fe2000f8e02ff */
[----:B------:R-:W-:-:S03]  /*3f80*/  IADD3 R7, PT, PT, R37, R7, RZ ;  /* 0x0000000725077210 */ /* 0x000fc60007ffe0ff */
[----:B------:R-:W-:Y:S01]  /*3f90*/  IMAD R9, R8, UR17, R9 ;  /* 0x0000001108097c24 */ /* 0x000fe2000f8e0209 */
[----:B------:R-:W-:Y:S01]  /*3fa0*/  LEA.HI.X R7, R36, UR27, R7, 0x1, P0 ;  /* 0x0000001b24077c11 */ /* 0x000fe200080f0c07 */
[----:B------:R-:W-:-:S04]  /*3fb0*/  IMAD.WIDE.U32 R36, R8, UR16, RZ ;  /* 0x0000001008247c25 */ /* 0x000fc8000f8e00ff */
[----:B------:R1:W4:Y:S01]  /*3fc0*/  LDG.E.S16 R39, desc[UR6][R6.64] ;  /* 0x0000000606277981 */ /* 0x000322000c1e1700 */
[----:B------:R-:W-:Y:S01]  /*3fd0*/  LEA R8, P0, R36, UR26, 0x1 ;  /* 0x0000001a24087c11 */ /* 0x000fe2000f8008ff */
[----:B-----5:R-:W-:Y:S01]  /*3fe0*/  IMAD R11, R11, UR16, RZ ;  /* 0x000000100b0b7c24 */ /* 0x020fe2000f8e02ff */
[----:B------:R-:W-:Y:S01]  /*3ff0*/  IADD3 R9, PT, PT, R37, R9, RZ ;  /* 0x0000000925097210 */ /* 0x000fe20007ffe0ff */
[----:B0-----:R-:W-:-:S03]  /*4000*/  IMAD.WIDE.U32 R34, R10, UR16, RZ ;  /* 0x000000100a227c25 */ /* 0x001fc6000f8e00ff */
[----:B------:R-:W-:Y:S01]  /*4010*/  LEA.HI.X R9, R36, UR27, R9, 0x1, P0 ;  /* 0x0000001b24097c11 */ /* 0x000fe200080f0c09 */
[----:B------:R-:W-:Y:S01]  /*4020*/  IMAD R11, R10, UR17, R11 ;  /* 0x000000110a0b7c24 */ /* 0x000fe2000f8e020b */
[----:B------:R-:W-:Y:S01]  /*4030*/  LEA R10, P0, R34, UR26, 0x1 ;  /* 0x0000001a220a7c11 */ /* 0x000fe2000f8008ff */
[----:B------:R-:W-:Y:S02]  /*4040*/  IMAD R13, R13, UR16, RZ ;  /* 0x000000100d0d7c24 */ /* 0x000fe4000f8e02ff */
[----:B------:R0:W5:Y:S01]  /*4050*/  LDG.E.S16 R8, desc[UR6][R8.64] ;  /* 0x0000000608087981 */ /* 0x000162000c1e1700 */
[----:B------:R-:W-:Y:S01]  /*4060*/  IADD3 R11, PT, PT, R35, R11, RZ ;  /* 0x0000000b230b7210 */ /* 0x000fe20007ffe0ff */
[----:B-1----:R-:W-:-:S03]  /*4070*/  IMAD.WIDE.U32 R6, R12, UR16, RZ ;  /* 0x000000100c067c25 */ /* 0x002fc6000f8e00ff */
[----:B------:R-:W-:Y:S01]  /*4080*/  LEA.HI.X R11, R34, UR27, R11, 0x1, P0 ;  /* 0x0000001b220b7c11 */ /* 0x000fe200080f0c0b */
[----:B------:R-:W-:Y:S01]  /*4090*/  IMAD R13, R12, UR17, R13 ;  /* 0x000000110c0d7c24 */ /* 0x000fe2000f8e020d */
[----:B------:R-:W-:Y:S01]  /*40a0*/  LEA R12, P0, R6, UR26, 0x1 ;  /* 0x0000001a060c7c11 */ /* 0x000fe2000f8008ff */
[----:B------:R-:W-:Y:S02]  /*40b0*/  IMAD R15, R15, UR16, RZ ;  /* 0x000000100f0f7c24 */ /* 0x000fe4000f8e02ff */
[----:B------:R1:W5:Y:S01]  /*40c0*/  LDG.E.S16 R34, desc[UR6][R10.64] ;  /* 0x000000060a227981 */ /* 0x000362000c1e1700 */
[----:B------:R-:W-:Y:S01]  /*40d0*/  IADD3 R7, PT, PT, R7, R13, RZ ;  /* 0x0000000d07077210 */ /* 0x000fe20007ffe0ff */
[----:B------:R-:W-:-:S03]  /*40e0*/  IMAD R15, R14, UR17, R15 ;  /* 0x000000110e0f7c24 */ /* 0x000fc6000f8e020f */
[----:B------:R-:W-:Y:S01]  /*40f0*/  LEA.HI.X R13, R6, UR27, R7, 0x1, P0 ;  /* 0x0000001b060d7c11 */ /* 0x000fe200080f0c07 */
[----:B------:R-:W-:-:S04]  /*4100*/  IMAD.WIDE.U32 R6, R14, UR16, RZ ;  /* 0x000000100e067c25 */ /* 0x000fc8000f8e00ff */
[----:B------:R-:W5:Y:S01]  /*4110*/  LDG.E.S16 R12, desc[UR6][R12.64] ;  /* 0x000000060c0c7981 */ /* 0x000f62000c1e1700 */
[----:B------:R-:W-:Y:S01]  /*4120*/  LEA R14, P0, R6, UR26, 0x1 ;  /* 0x0000001a060e7c11 */ /* 0x000fe2000f8008ff */
[----:B0-----:R-:W-:Y:S01]  /*4130*/  IMAD R9, R17, UR16, RZ ;  /* 0x0000001011097c24 */ /* 0x001fe2000f8e02ff */
[----:B------:R-:W-:-:S03]  /*4140*/  IADD3 R7, PT, PT, R7, R15, RZ ;  /* 0x0000000f07077210 */ /* 0x000fc60007ffe0ff */
[----:B------:R-:W-:Y:S01]  /*4150*/  IMAD R17, R16, UR17, R9 ;  /* 0x0000001110117c24 */ /* 0x000fe2000f8e0209 */
[----:B------:R-:W-:Y:S01]  /*4160*/  LEA.HI.X R15, R6, UR27, R7, 0x1, P0 ;  /* 0x0000001b060f7c11 */ /* 0x000fe200080f0c07 */
[----:B------:R-:W-:-:S04]  /*4170*/  IMAD.WIDE.U32 R6, R16, UR16, RZ ;  /* 0x0000001010067c25 */ /* 0x000fc8000f8e00ff */
[----:B------:R0:W5:Y:S01]  /*4180*/  LDG.E.S16 R9, desc[UR6][R14.64] ;  /* 0x000000060e097981 */ /* 0x000162000c1e1700 */
[----:B-1----:R-:W-:Y:S02]  /*4190*/  LEA R10, P0, R6, UR26, 0x1 ;  /* 0x0000001a060a7c11 */ /* 0x002fe4000f8008ff */
[----:B------:R-:W-:Y:S01]  /*41a0*/  IADD3 R7, PT, PT, R7, R17, RZ ;  /* 0x0000001107077210 */ /* 0x000fe20007ffe0ff */
[----:B------:R-:W-:-:S03]  /*41b0*/  IMAD R17, R19, UR16, RZ ;  /* 0x0000001013117c24 */ /* 0x000fc6000f8e02ff */
[----:B------:R-:W-:Y:S01]  /*41c0*/  LEA.HI.X R11, R6, UR27, R7, 0x1, P0 ;  /* 0x0000001b060b7c11 */ /* 0x000fe200080f0c07 */
[----:B------:R-:W-:-:S04]  /*41d0*/  IMAD.WIDE.U32 R6, R18, UR16, RZ ;  /* 0x0000001012067c25 */ /* 0x000fc8000f8e00ff */
[----:B------:R-:W-:Y:S01]  /*41e0*/  IMAD R17, R18, UR17, R17 ;  /* 0x0000001112117c24 */ /* 0x000fe2000f8e0211 */
[----:B------:R1:W5:Y:S01]  /*41f0*/  LDG.E.S16 R13, desc[UR6][R10.64] ;  /* 0x000000060a0d7981 */ /* 0x000362000c1e1700 */
[----:B------:R-:W-:Y:S01]  /*4200*/  LEA R16, P0, R6, UR26, 0x1 ;  /* 0x0000001a06107c11 */ /* 0x000fe2000f8008ff */
[----:B------:R-:W-:Y:S02]  /*4210*/  IMAD R19, R21, UR16, RZ ;  /* 0x0000001015137c24 */ /* 0x000fe4000f8e02ff */
[----:B------:R-:W-:Y:S02]  /*4220*/  IADD3 R7, PT, PT, R7, R17, RZ ;  /* 0x0000001107077210 */ /* 0x000fe40007ffe0ff */
[----:B------:R-:W-:Y:S02]  /*4230*/  IMAD R19, R20, UR17, R19 ;  /* 0x0000001114137c24 */ /* 0x000fe4000f8e0213 */
[----:B------:R-:W-:Y:S01]  /*4240*/  LEA.HI.X R17, R6, UR27, R7, 0x1, P0 ;  /* 0x0000001b06117c11 */ /* 0x000fe200080f0c07 */
[----:B------:R-:W-:-:S04]  /*4250*/  IMAD.WIDE.U32 R6, R20, UR16, RZ ;  /* 0x0000001014067c25 */ /* 0x000fc8000f8e00ff */
[----:B------:R1:W5:Y:S01]  /*4260*/  LDG.E.S16 R18, desc[UR6][R16.64] ;  /* 0x0000000610127981 */ /* 0x000362000c1e1700 */
[----:B0-----:R-:W-:Y:S02]  /*4270*/  LEA R14, P0, R6, UR26, 0x1 ;  /* 0x0000001a060e7c11 */ /* 0x001fe4000f8008ff */
[----:B------:R-:W-:Y:S01]  /*4280*/  IADD3 R7, PT, PT, R7, R19, RZ ;  /* 0x0000001307077210 */ /* 0x000fe20007ffe0ff */
[----:B------:R-:W-:-:S03]  /*4290*/  IMAD R19, R23, UR16, RZ ;  /* 0x0000001017137c24 */ /* 0x000fc6000f8e02ff */
[----:B------:R-:W-:Y:S01]  /*42a0*/  LEA.HI.X R15, R6, UR27, R7, 0x1, P0 ;  /* 0x0000001b060f7c11 */ /* 0x000fe200080f0c07 */
[----:B------:R-:W-:-:S04]  /*42b0*/  IMAD.WIDE.U32 R6, R22, UR16, RZ ;  /* 0x0000001016067c25 */ /* 0x000fc8000f8e00ff */
[----:B------:R-:W-:Y:S01]  /*42c0*/  IMAD R19, R22, UR17, R19 ;  /* 0x0000001116137c24 */ /* 0x000fe2000f8e0213 */
[----:B------:R-:W5:Y:S01]  /*42d0*/  LDG.E.S16 R14, desc[UR6][R14.64] ;  /* 0x000000060e0e7981 */ /* 0x000f62000c1e1700 */
[----:B-1----:R-:W-:-:S03]  /*42e0*/  LEA R10, P0, R6, UR26, 0x1 ;  /* 0x0000001a060a7c11 */ /* 0x002fc6000f8008ff */
[----:B------:R-:W-:Y:S01]  /*42f0*/  IADD3 R7, PT, PT, R7, R19, RZ ;  /* 0x0000001307077210 */ /* 0x000fe20007ffe0ff */
[----:B------:R-:W-:-:S03]  /*4300*/  IMAD R19, R25, UR16, RZ ;  /* 0x0000001019137c24 */ /* 0x000fc6000f8e02ff */
[----:B------:R-:W-:Y:S01]  /*4310*/  LEA.HI.X R11, R6, UR27, R7, 0x1, P0 ;  /* 0x0000001b060b7c11 */ /* 0x000fe200080f0c07 */
[----:B------:R-:W-:-:S04]  /*4320*/  IMAD.WIDE.U32 R6, R24, UR16, RZ ;  /* 0x0000001018067c25 */ /* 0x000fc8000f8e00ff */
[----:B------:R-:W-:Y:S01]  /*4330*/  IMAD R25, R24, UR17, R19 ;  /* 0x0000001118197c24 */ /* 0x000fe2000f8e0213 */
[----:B------:R-:W-:Y:S01]  /*4340*/  LEA R16, P0, R6, UR26, 0x1 ;  /* 0x0000001a06107c11 */ /* 0x000fe2000f8008ff */
[----:B------:R0:W5:Y:S01]  /*4350*/  LDG.E.S16 R19, desc[UR6][R10.64] ;  /* 0x000000060a137981 */ /* 0x000162000c1e1700 */
[----:B------:R-:W-:Y:S02]  /*4360*/  IMAD R21, R27, UR16, RZ ;  /* 0x000000101b157c24 */ /* 0x000fe4000f8e02ff */
[----:B------:R-:W-:Y:S02]  /*4370*/  IADD3 R7, PT, PT, R7, R25, RZ ;  /* 0x0000001907077210 */ /* 0x000fe40007ffe0ff */
[----:B------:R-:W-:Y:S02]  /*4380*/  IMAD R21, R26, UR17, R21 ;  /* 0x000000111a157c24 */ /* 0x000fe4000f8e0215 */
[----:B------:R-:W-:Y:S01]  /*4390*/  LEA.HI.X R17, R6, UR27, R7, 0x1, P0 ;  /* 0x0000001b06117c11 */ /* 0x000fe200080f0c07 */
[----:B------:R-:W-:-:S04]  /*43a0*/  IMAD.WIDE.U32 R6, R26, UR16, RZ ;  /* 0x000000101a067c25 */ /* 0x000fc8000f8e00ff */
[----:B------:R1:W5:Y:S01]  /*43b0*/  LDG.E.S16 R15, desc[UR6][R16.64] ;  /* 0x00000006100f7981 */ /* 0x000362000c1e1700 */
[----:B------:R-:W-:Y:S01]  /*43c0*/  LEA R20, P0, R6, UR26, 0x1 ;  /* 0x0000001a06147c11 */ /* 0x000fe2000f8008ff */
[----:B0-----:R-:W-:Y:S01]  /*43d0*/  IMAD R11, R29, UR16, RZ ;  /* 0x000000101d0b7c24 */ /* 0x001fe2000f8e02ff */
[----:B------:R-:W-:-:S03]  /*43e0*/  IADD3 R7, PT, PT, R7, R21, RZ ;  /* 0x0000001507077210 */ /* 0x000fc60007ffe0ff */
[----:B------:R-:W-:Y:S01]  /*43f0*/  IMAD R11, R28, UR17, R11 ;  /* 0x000000111c0b7c24 */ /* 0x000fe2000f8e020b */
[----:B------:R-:W-:Y:S01]  /*4400*/  LEA.HI.X R21, R6, UR27, R7, 0x1, P0 ;  /* 0x0000001b06157c11 */ /* 0x000fe200080f0c07 */
[----:B------:R-:W-:-:S04]  /*4410*/  IMAD.WIDE.U32 R6, R28, UR16, RZ ;  /* 0x000000101c067c25 */ /* 0x000fc8000f8e00ff */
[----:B------:R0:W5:Y:S01]  /*4420*/  LDG.E.S16 R22, desc[UR6][R20.64] ;  /* 0x0000000614167981 */ /* 0x000162000c1e1700 */
[----:B------:R-:W-:Y:S01]  /*4430*/  LEA R10, P0, R6, UR26, 0x1 ;  /* 0x0000001a060a7c11 */ /* 0x000fe2000f8008ff */
[----:B------:R-:W-:Y:S01]  /*4440*/  IMAD R23, R31, UR16, RZ ;  /* 0x000000101f177c24 */ /* 0x000fe2000f8e02ff */
[----:B------:R-:W-:Y:S01]  /*4450*/  IADD3 R7, PT, PT, R7, R11, RZ ;  /* 0x0000000b07077210 */ /* 0x000fe20007ffe0ff */
[----:B-1----:R-:W-:-:S03]  /*4460*/  IMAD.WIDE.U32 R16, R30, UR16, RZ ;  /* 0x000000101e107c25 */ /* 0x002fc6000f8e00ff */
[----:B------:R-:W-:Y:S01]  /*4470*/  LEA.HI.X R11, R6, UR27, R7, 0x1, P0 ;  /* 0x0000001b060b7c11 */ /* 0x000fe200080f0c07 */
[----:B------:R-:W-:Y:S01]  /*4480*/  IMAD R23, R30, UR17, R23 ;  /* 0x000000111e177c24 */ /* 0x000fe2000f8e0217 */
[----:B------:R-:W-:-:S03]  /*4490*/  LEA R6, P0, R16, UR26, 0x1 ;  /* 0x0000001a10067c11 */ /* 0x000fc6000f8008ff */
[----:B------:R1:W5:Y:S01]  /*44a0*/  LDG.E.S16 R10, desc[UR6][R10.64] ;  /* 0x000000060a0a7981 */ /* 0x000362000c1e1700 */
[----:B------:R-:W-:Y:S01]  /*44b0*/  IADD3 R7, PT, PT, R17, R23, RZ ;  /* 0x0000001711077210 */ /* 0x000fe20007ffe0ff */
[----:B0-----:R-:W-:-:S03]  /*44c0*/  IMAD R21, R33, UR16, RZ ;  /* 0x0000001021157c24 */ /* 0x001fc6000f8e02ff */
[----:B------:R-:W-:Y:S01]  /*44d0*/  LEA.HI.X R7, R16, UR27, R7, 0x1, P0 ;  /* 0x0000001b10077c11 */ /* 0x000fe200080f0c07 */
[----:B------:R-:W-:-:S04]  /*44e0*/  IMAD.WIDE.U32 R16, R32, UR16, RZ ;  /* 0x0000001020107c25 */ /* 0x000fc8000f8e00ff */
[----:B------:R-:W-:Y:S01]  /*44f0*/  IMAD R21, R32, UR17, R21 ;  /* 0x0000001120157c24 */ /* 0x000fe2000f8e0215 */
[----:B------:R3:W5:Y:S01]  /*4500*/  LDG.E.S16 R6, desc[UR6][R6.64] ;  /* 0x0000000606067981 */ /* 0x000762000c1e1700 */
[----:B------:R-:W-:-:S03]  /*4510*/  LEA R20, P0, R16, UR26, 0x1 ;  /* 0x0000001a10147c11 */ /* 0x000fc6000f8008ff */
[----:B------:R-:W-:-:S04]  /*4520*/  IADD3 R17, PT, PT, R17, R21, RZ ;  /* 0x0000001511117210 */ /* 0x000fc80007ffe0ff */
[----:B------:R-:W-:-:S05]  /*4530*/  LEA.HI.X R21, R16, UR27, R17, 0x1, P0 ;  /* 0x0000001b10157c11 */ /* 0x000fca00080f0c11 */
[----:B------:R-:W5:Y:S01]  /*4540*/  LDG.E.S16 R20, desc[UR6][R20.64] ;  /* 0x0000000614147981 */ /* 0x000f62000c1e1700 */
        /* <DEDUP_REMOVED lines=81> */
[----:B------:R-:W-:Y:S01]  /*4a60*/  IADD3 R4, P1, PT, R4, 0x80, RZ ;  /* 0x0000008004047810 */ /* 0x000fe20007f3e0ff */
[----:B------:R-:W-:-:S04]  /*4a70*/  IMAD.WIDE.U32 R44, R2, R20, R6 ;  /* 0x00000014022c7225 */ /* 0x000fc800078e0006 */
[----:B------:R-:W-:Y:S01]  /*4a80*/  IMAD R9, R20, R41, R9 ;  /* 0x0000002914097224 */ /* 0x000fe200078e0209 */
[----:B------:R-:W-:-:S04]  /*4a90*/  IADD3.X R5, PT, PT, RZ, R5, RZ, P1, !PT ;  /* 0x00000005ff057210 */ /* 0x000fc80000ffe4ff */
[----:B------:R-:W-:Y:S01]  /*4aa0*/  IADD3 R45, PT, PT, R45, R9, RZ ;  /* 0x000000092d2d7210 */ /* 0x000fe20007ffe0ff */
[----:B------:R-:W-:Y:S06]  /*4ab0*/  @P0 BRA `(.L_x_4363) ;  /* 0xfffffff000a40947 */ /* 0x000fec000383ffff */
[----:B------:R-:W-:Y:S05]  /*4ac0*/  BSYNC.RECONVERGENT B2 ;  /* 0x0000000000027941 */ /* 0x000fea0003800200 */
.L_x_4362:
        /* <DEDUP_REMOVED lines=25> */
[----:B------:R-:W-:-:S03]  /*4c60*/  IMAD R21, R20, UR29, R21 ;  /* 0x0000001d14157c24 */ /* 0x000fc6000f8e0215 */
[----:B------:R-:W-:Y:S01]  /*4c70*/  LEA.HI.X R25, R22, UR31, R15, 0x1, P1 ;  /* 0x0000001f16197c11 */ /* 0x000fe200088f0c0f */
[----:B------:R-:W-:-:S04]  /*4c80*/  IMAD.WIDE.U32 R22, R20, UR28, RZ ;  /* 0x0000001c14167c25 */ /* 0x000fc8000f8e00ff */
[----:B------:R1:W2:Y:S01]  /*4c90*/  LDG.E.S16 R14, desc[UR6][R24.64] ;  /* 0x00000006180e7981 */ /* 0x0002a2000c1e1700 */
        /* <DEDUP_REMOVED lines=9> */
[----:B------:R-:W-:-:S03]  /*4d30*/  IADD3 R19, PT, PT, R23, R19, RZ ;  /* 0x0000001317137210 */ /* 0x000fc60007ffe0ff */
[----:B------:R-:W-:Y:S01]  /*4d40*/  IMAD R17, R16, UR29, R17 ;  /* 0x0000001d10117c24 */ /* 0x000fe2000f8e0211 */
[----:B------:R-:W-:Y:S01]  /*4d50*/  LEA.HI.X R19, R22, UR31, R19, 0x1, P1 ;  /* 0x0000001f16137c11 */ /* 0x000fe200088f0c13 */
[----:B------:R-:W-:-:S04]  /*4d60*/  IMAD.WIDE.U32 R22, R16, UR28, RZ ;  /* 0x0000001c10167c25 */ /* 0x000fc8000f8e00ff */
[----:B------:R5:W4:Y:S01]  /*4d70*/  LDG.E.S16 R16, desc[UR6][R18.64] ;  /* 0x0000000612107981 */ /* 0x000b22000c1e1700 */
[----:B-1----:R-:W-:Y:S01]  /*4d80*/  LEA R24, P1, R22, UR30, 0x1 ;  /* 0x0000001e16187c11 */ /* 0x002fe2000f8208ff */
[----:B------:R-:W-:Y:S01]  /*4d90*/  IMAD R13, R13, UR28, RZ ;  /* 0x0000001c0d0d7c24 */ /* 0x000fe2000f8e02ff */
[----:B------:R-:W-:Y:S01]  /*4da0*/  IADD3 R17, PT, PT, R23, R17, RZ ;  /* 0x0000001117117210 */ /* 0x000fe20007ffe0ff */
[----:B---3--:R-:W-:-:S03]  /*4db0*/  IMAD.WIDE.U32 R20, R12, UR28, RZ ;  /* 0x0000001c0c147c25 */ /* 0x008fc6000f8e00ff */
[----:B------:R-:W-:Y:S01]  /*4dc0*/  LEA.HI.X R25, R22, UR31, R17, 0x1, P1 ;  /* 0x0000001f16197c11 */ /* 0x000fe200088f0c11 */
[----:B------:R-:W-:Y:S01]  /*4dd0*/  IMAD R13, R12, UR29, R13 ;  /* 0x0000001d0c0d7c24 */ /* 0x000fe2000f8e020d */
[----:B------:R-:W-:-:S03]  /*4de0*/  LEA R22, P1, R20, UR30, 0x1 ;  /* 0x0000001e14167c11 */ /* 0x000fc6000f8208ff */
[----:B------:R1:W3:Y:S01]  /*4df0*/  LDG.E.S16 R12, desc[UR6][R24.64] ;  /* 0x00000006180c7981 */ /* 0x0002e2000c1e1700 */
[----:B------:R-:W-:Y:S01]  /*4e00*/  IADD3 R13, PT, PT, R21, R13, RZ ;  /* 0x0000000d150d7210 */ /* 0x000fe20007ffe0ff */
[----:B------:R-:W-:Y:S02]  /*4e10*/  IMAD R11, R11, UR28, RZ ;  /* 0x0000001c0b0b7c24 */ /* 0x000fe4000f8e02ff */
[----:B-----5:R-:W-:Y:S01]  /*4e20*/  IMAD.WIDE.U32 R18, R10, UR28, RZ ;  /* 0x0000001c0a127c25 */ /* 0x020fe2000f8e00ff */
[----:B------:R-:W-:-:S03]  /*4e30*/  LEA.HI.X R23, R20, UR31, R13, 0x1, P1 ;  /* 0x0000001f14177c11 */ /* 0x000fc600088f0c0d */
[----:B------:R-:W-:Y:S02]  /*4e40*/  IMAD R11, R10, UR29, R11 ;  /* 0x0000001d0a0b7c24 */ /* 0x000fe4000f8e020b */
[----:B------:R5:W3:Y:S01]  /*4e50*/  LDG.E.S16 R10, desc[UR6][R22.64] ;  /* 0x00000006160a7981 */ /* 0x000ae2000c1e1700 */
[----:B------:R-:W-:Y:S01]  /*4e60*/  IMAD R13, R9, UR28, RZ ;  /* 0x0000001c090d7c24 */ /* 0x000fe2000f8e02ff */
[----:B------:R-:W-:Y:S01]  /*4e70*/  LEA R20, P1, R18, UR30, 0x1 ;  /* 0x0000001e12147c11 */ /* 0x000fe2000f8208ff */
[----:B-1----:R-:W-:Y:S01]  /*4e80*/  IMAD.WIDE.U32 R24, R8, UR28, RZ ;  /* 0x0000001c08187c25 */ /* 0x002fe2000f8e00ff */
[----:B------:R-:W-:-:S03]  /*4e90*/  IADD3 R9, PT, PT, R19, R11, RZ ;  /* 0x0000000b13097210 */ /* 0x000fc60007ffe0ff */
[----:B------:R-:W-:Y:S01]  /*4ea0*/  IMAD R13, R8, UR29, R13 ;  /* 0x0000001d080d7c24 */ /* 0x000fe2000f8e020d */
[----:B------:R-:W-:Y:S02]  /*4eb0*/  LEA.HI.X R21, R18, UR31, R9, 0x1, P1 ;  /* 0x0000001f12157c11 */ /* 0x000fe400088f0c09 */
[C---:B------:R-:W-:Y:S02]  /*4ec0*/  LEA R18, P1, R24.reuse, UR30, 0x1 ;  /* 0x0000001e18127c11 */ /* 0x040fe4000f8208ff */
[----:B------:R-:W-:Y:S01]  /*4ed0*/  IADD3 R9, PT, PT, R25, R13, RZ ;  /* 0x0000000d19097210 */ /* 0x000fe20007ffe0ff */
[----:B------:R-:W3:Y:S03]  /*4ee0*/  LDG.E.S16 R8, desc[UR6][R20.64] ;  /* 0x0000000614087981 */ /* 0x000ee6000c1e1700 */
[----:B------:R-:W-:Y:S01]  /*4ef0*/  LEA.HI.X R19, R24, UR31, R9, 0x1, P1 ;  /* 0x0000001f18137c11 */ /* 0x000fe200088f0c09 */
[----:B------:R-:W-:-:S04]  /*4f00*/  IMAD R7, R7, UR28, RZ ;  /* 0x0000001c07077c24 */ /* 0x000fc8000f8e02ff */
[----:B------:R1:W3:Y:S01]  /*4f10*/  LDG.E.S16 R9, desc[UR6][R18.64] ;  /* 0x0000000612097981 */ /* 0x0002e2000c1e1700 */
[----:B-----5:R-:W-:-:S04]  /*4f20*/  IMAD.WIDE.U32 R22, R6, UR28, RZ ;  /* 0x0000001c06167c25 */ /* 0x020fc8000f8e00ff */
[----:B------:R-:W-:Y:S01]  /*4f30*/  IMAD R7, R6, UR29, R7 ;  /* 0x0000001d06077c24 */ /* 0x000fe2000f8e0207 */
[----:B------:R-:W-:-:S04]  /*4f40*/  LEA R6, P1, R22, UR30, 0x1 ;  /* 0x0000001e16067c11 */ /* 0x000fc8000f8208ff */
[----:B------:R-:W-:-:S04]  /*4f50*/  IADD3 R7, PT, PT, R23, R7, RZ ;  /* 0x0000000717077210 */ /* 0x000fc80007ffe0ff */
[----:B------:R-:W-:-:S06]  /*4f60*/  LEA.HI.X R7, R22, UR31, R7, 0x1, P1 ;  /* 0x0000001f16077c11 */ /* 0x000fcc00088f0c07 */
[----:B------:R5:W5:Y:S01]  /*4f70*/  LDG.E.S16 R7, desc[UR6][R6.64] ;  /* 0x0000000606077981 */ /* 0x000b62000c1e1700 */
[----:B------:R-:W-:-:S04]  /*4f80*/  IADD3 R4, P1, PT, R4, 0x40, RZ ;  /* 0x0000004004047810 */ /* 0x000fc80007f3e0ff */
[----:B------:R-:W-:Y:S02]  /*4f90*/  IADD3.X R5, PT, PT, RZ, R5, RZ, P1, !PT ;  /* 0x00000005ff057210 */ /* 0x000fe40000ffe4ff */
[----:B--2---:R-:W-:Y:S01]  /*4fa0*/  SHF.R.S32.HI R11, RZ, 0x1f, R14 ;  /* 0x0000001fff0b7819 */ /* 0x004fe2000001140e */
[----:B-1----:R-:W-:-:S04]  /*4fb0*/  IMAD.WIDE.U32 R18, R2, R14, R44 ;  /* 0x0000000e02127225 */ /* 0x002fc800078e002c */
[----:B------:R-:W-:-:S04]  /*4fc0*/  IMAD R11, R11, R2, RZ ;  /* 0x000000020b0b7224 */ /* 0x000fc800078e02ff */
[----:B------:R-:W-:Y:S01]  /*4fd0*/  IMAD R13, R14, R41, R11 ;  /* 0x000000290e0d7224 */ /* 0x000fe200078e020b */
[----:B----4-:R-:W-:-:S04]  /*4fe0*/  SHF.R.S32.HI R11, RZ, 0x1f, R15 ;  /* 0x0000001fff0b7819 */ /* 0x010fc8000001140f */
        /* <DEDUP_REMOVED lines=21> */
[----:B-----5:R-:W-:Y:S01]  /*5140*/  IMAD R6, R13, R2, RZ ;  /* 0x000000020d067224 */ /* 0x020fe200078e02ff */
        /* <DEDUP_REMOVED lines=9> */
.L_x_4365:
        /* <DEDUP_REMOVED lines=32> */
[----:B------:R-:W2:Y:S02]  /*53e0*/  LDG.E.S16 R7, desc[UR6][R6.64] ;  /* 0x0000000606077981 */ /* 0x000ea4000c1e1700 */
[----:B------:R-:W-:Y:S01]  /*53f0*/  IMAD R17, R16, UR29, R17 ;  /* 0x0000001d10117c24 */ /* 0x000fe2000f8e0211 */
[----:B------:R-:W-:Y:S01]  /*5400*/  LEA.HI.X R13, R8, UR31, R13, 0x1, P1 ;  /* 0x0000001f080d7c11 */ /* 0x000fe200088f0c0d */
[----:B------:R-:W3:Y:S01]  /*5410*/  LDG.E.S16 R10, desc[UR6][R10.64] ;  /* 0x000000060a0a7981 */ /* 0x000ee2000c1e1700 */
[----:B------:R-:W-:-:S02]  /*5420*/  LEA R8, P1, R14, UR30, 0x1 ;  /* 0x0000001e0e087c11 */ /* 0x000fc4000f8208ff */
[----:B------:R-:W-:Y:S01]  /*5430*/  IADD3 R17, PT, PT, R15, R17, RZ ;  /* 0x000000110f117210 */ /* 0x000fe20007ffe0ff */
[----:B------:R-:W4:Y:S03]  /*5440*/  LDG.E.S16 R12, desc[UR6][R12.64] ;  /* 0x000000060c0c7981 */ /* 0x000f26000c1e1700 */
[----:B------:R-:W-:-:S05]  /*5450*/  LEA.HI.X R9, R14, UR31, R17, 0x1, P1 ;  /* 0x0000001f0e097c11 */ /* 0x000fca00088f0c11 */
[----:B------:R-:W5:Y:S01]  /*5460*/  LDG.E.S16 R8, desc[UR6][R8.64] ;  /* 0x0000000608087981 */ /* 0x000f62000c1e1700 */
[----:B------:R-:W-:-:S04]  /*5470*/  IADD3 R4, P1, PT, R4, 0x20, RZ ;  /* 0x0000002004047810 */ /* 0x000fc80007f3e0ff */
[----:B------:R-:W-:Y:S01]  /*5480*/  IADD3.X R5, PT, PT, RZ, R5, RZ, P1, !PT ;  /* 0x00000005ff057210 */ /* 0x000fe20000ffe4ff */
[----:B--2---:R-:W-:-:S04]  /*5490*/  IMAD R15, R2, R7, R44 ;  /* 0x00000007020f7224 */ /* 0x004fc800078e022c */
[----:B---3--:R-:W-:-:S04]  /*54a0*/  IMAD R15, R2, R10, R15 ;  /* 0x0000000a020f7224 */ /* 0x008fc800078e020f */
[----:B----4-:R-:W-:-:S04]  /*54b0*/  IMAD R15, R2, R12, R15 ;  /* 0x0000000c020f7224 */ /* 0x010fc800078e020f */
[----:B-----5:R-:W-:-:S07]  /*54c0*/  IMAD R44, R2, R8, R15 ;  /* 0x00000008022c7224 */ /* 0x020fce00078e020f */
.L_x_4366:
        /* <DEDUP_REMOVED lines=33> */
[----:B--2---:R-:W-:-:S04]  /*56e0*/  IMAD R44, R2, R7, R44 ;  /* 0x00000007022c7224 */ /* 0x004fc800078e022c */
[----:B---3--:R-:W-:-:S07]  /*56f0*/  @P0 IMAD R44, R2, R9, R44 ;  /* 0x00000009022c0224 */ /* 0x008fce00078e022c */
.L_x_4364:
[----:B------:R-:W-:-:S07]  /*5700*/  PRMT R2, R44, 0x7610, R2 ;  /* 0x000076102c027816 */ /* 0x000fce0000000002 */
.L_x_4361:
[----:B------:R-:W1:Y:S01]  /*5710*/  LDC.64 R4, c[0x0][0x710] ;  /* 0x0001c400ff047b82 */ /* 0x000e620000000a00 */
[----:B------:R-:W-:Y:S01]  /*5720*/  IADD3 R3, PT, PT, R3, 0x80, RZ ;  /* 0x0000008003037810 */ /* 0x000fe20007ffe0ff */
[----:B-1----:R2:W-:Y:S06]  /*5730*/  STG.E.U16 desc[UR6][R4.64], R2 ;  /* 0x0000000204007986 */ /* 0x0025ec000c101506 */
.L_x_4353:
        /* <DEDUP_REMOVED lines=41> */
.L_x_4370:
        /* <DEDUP_REMOVED lines=22> */
[----:B------:R-:W-:-:S03]  /*5b30*/  IMAD R35, R34, UR9, R35 ;  /* 0x0000000922237c24 */ /* 0x000fc6000f8e0223 */
[----:B------:R-:W-:Y:S01]  /*5b40*/  LEA.HI.X R39, R36, UR25, R37, 0x1, P0 ;  /* 0x0000001924277c11 */ /* 0x000fe200080f0c25 */
[----:B------:R-:W-:-:S04]  /*5b50*/  IMAD.WIDE.U32 R36, R34, UR8, RZ ;  /* 0x0000000822247c25 */ /* 0x000fc8000f8e00ff */
[----:B------:R-:W2:Y:S01]  /*5b60*/  LDG.E.S16 R38, desc[UR6][R38.64] ;  /* 0x0000000626267981 */ /* 0x000ea2000c1e1700 */
[----:B------:R-:W-:Y:S01]  /*5b70*/  LEA R34, P0, R36, UR24, 0x1 ;  /* 0x0000001824227c11 */ /* 0x000fe2000f8008ff */
[----:B----4-:R-:W-:Y:S01]  /*5b80*/  IMAD R7, R7, UR8, RZ ;  /* 0x0000000807077c24 */ /* 0x010fe2000f8e02ff */
[----:B------:R-:W-:-:S03]  /*5b90*/  IADD3 R35, PT, PT, R37, R35, RZ ;  /* 0x0000002325237210 */ /* 0x000fc60007ffe0ff */
[----:B------:R-:W-:Y:S01]  /*5ba0*/  IMAD R7, R6, UR9, R7 ;  /* 0x0000000906077c24 */ /* 0x000fe2000f8e0207 */
[----:B------:R-:W-:Y:S01]  /*5bb0*/  LEA.HI.X R35, R36, UR25, R35, 0x1, P0 ;  /* 0x0000001924237c11 */ /* 0x000fe200080f0c23 */
[----:B------:R-:W-:-:S04]  /*5bc0*/  IMAD.WIDE.U32 R36, R6, UR8, RZ ;  /* 0x0000000806247c25 */ /* 0x000fc8000f8e00ff */
[----:B------:R0:W3:Y:S01]  /*5bd0*/  LDG.E.S16 R46, desc[UR6][R34.64] ;  /* 0x00000006222e7981 */ /* 0x0000e2000c1e1700 */
[----:B------:R-:W-:Y:S01]  /*5be0*/  LEA R6, P0, R36, UR24, 0x1 ;  /* 0x0000001824067c11 */ /* 0x000fe2000f8008ff */
[----:B-----5:R-:W-:Y:S01]  /*5bf0*/  IMAD R9, R9, UR8, RZ ;  /* 0x0000000809097c24 */ /* 0x020fe2000f8e02ff */
[----:B------:R-:W-:-:S03]  /*5c00*/  IADD3 R7, PT, PT, R37, R7, RZ ;  /* 0x0000000725077210 */ /* 0x000fc60007ffe0ff */
[----:B------:R-:W-:Y:S01]  /*5c10*/  IMAD R9, R8, UR9, R9 ;  /* 0x0000000908097c24 */ /* 0x000fe2000f8e0209 */
[----:B------:R-:W-:Y:S01]  /*5c20*/  LEA.HI.X R7, R36, UR25, R7, 0x1, P0 ;  /* 0x0000001924077c11 */ /* 0x000fe200080f0c07 */
[----:B------:R-:W-:-:S04]  /*5c30*/  IMAD.WIDE.U32 R36, R8, UR8, RZ ;  /* 0x0000000808247c25 */ /* 0x000fc8000f8e00ff */
[----:B------:R1:W4:Y:S01]  /*5c40*/  LDG.E.S16 R39, desc[UR6][R6.64] ;  /* 0x0000000606277981 */ /* 0x000322000c1e1700 */
[----:B------:R-:W-:Y:S01]  /*5c50*/  LEA R8, P0, R36, UR24, 0x1 ;  /* 0x0000001824087c11 */ /* 0x000fe2000f8008ff */
[----:B------:R-:W-:Y:S01]  /*5c60*/  IMAD R11, R11, UR8, RZ ;  /* 0x000000080b0b7c24 */ /* 0x000fe2000f8e02ff */
        /* <DEDUP_REMOVED lines=174> */
.L_x_4369:
        /* <DEDUP_REMOVED lines=113> */
.L_x_4372:
        /* <DEDUP_REMOVED lines=47> */
.L_x_4373:
        /* <DEDUP_REMOVED lines=35> */
.L_x_4371:
[----:B------:R-:W-:-:S07]  /*7380*/  PRMT R2, R44, 0x7610, R2 ;  /* 0x000076102c027816 */ /* 0x000fce0000000002 */
.L_x_4368:
[----:B------:R-:W1:Y:S01]  /*7390*/  LDC.64 R4, c[0x0][0x710] ;  /* 0x0001c400ff047b82 */ /* 0x000e620000000a00 */
[----:B------:R-:W-:Y:S01]  /*73a0*/  IADD3 R3, PT, PT, R3, 0x80, RZ ;  /* 0x0000008003037810 */ /* 0x000fe20007ffe0ff */
[----:B-1----:R2:W-:Y:S06]  /*73b0*/  STG.E.U16 desc[UR6][R4.64], R2 ;  /* 0x0000000204007986 */ /* 0x0025ec000c101506 */
.L_x_4360:
        /* <DEDUP_REMOVED lines=41> */
.L_x_4377:
        /* <DEDUP_REMOVED lines=216> */
.L_x_4376:
        /* <DEDUP_REMOVED lines=113> */
.L_x_4379:
        /* <DEDUP_REMOVED lines=47> */
.L_x_4380:
        /* <DEDUP_REMOVED lines=35> */
.L_x_4378:
[----:B------:R-:W-:-:S07]  /*9000*/  PRMT R2, R44, 0x7610, R2 ;  /* 0x000076102c027816 */ /* 0x000fce0000000002 */
.L_x_4375:
[----:B------:R-:W1:Y:S01]  /*9010*/  LDC.64 R4, c[0x0][0x710] ;  /* 0x0001c400ff047b82 */ /* 0x000e620000000a00 */
[----:B------:R-:W-:Y:S01]  /*9020*/  IADD3 R3, PT, PT, R3, 0x80, RZ ;  /* 0x0000008003037810 */ /* 0x000fe20007ffe0ff */
[----:B-1----:R3:W-:Y:S06]  /*9030*/  STG.E.U16 desc[UR6][R4.64], R2 ;  /* 0x0000000204007986 */ /* 0x0027ec000c101506 */
.L_x_4367:
        /* <DEDUP_REMOVED lines=42> */
.L_x_4384:
        /* <DEDUP_REMOVED lines=216> */
.L_x_4383:
        /* <DEDUP_REMOVED lines=113> */
.L_x_4386:
        /* <DEDUP_REMOVED lines=47> */
.L_x_4387:
        /* <DEDUP_REMOVED lines=35> */
.L_x_4385:
[----:B------:R-:W-:-:S07]  /*ac90*/  PRMT R2, R44, 0x7610, R2 ;  /* 0x000076102c027816 */ /* 0x000fce0000000002 */
.L_x_4382:
[----:B------:R-:W1:Y:S01]  /*aca0*/  LDC.64 R4, c[0x0][0x710] ;  /* 0x0001c400ff047b82 */ /* 0x000e620000000a00 */
[----:B------:R-:W-:Y:S01]  /*acb0*/  IADD3 R3, PT, PT, R3, 0x80, RZ ;  /* 0x0000008003037810 */ /* 0x000fe20007ffe0ff */
[----:B-1----:R3:W-:Y:S06]  /*acc0*/  STG.E.U16 desc[UR6][R4.64], R2 ;  /* 0x0000000204007986 */ /* 0x0027ec000c101506 */
.L_x_4374:
[----:B------:R-:W-:-:S13]  /*acd0*/  ISETP.GE.AND P0, PT, R3, UR4, PT ;  /* 0x0000000403007c0c */ /* 0x000fda000bf06270 */
[----:B------:R-:W-:Y:S05]  /*ace0*/  @P0 BREAK.RELIABLE B0 ;  /* 0x0000000000000942 */ /* 0x000fea0003800100 */
[----:B------:R-:W-:Y:S05]  /*acf0*/  @P0 BRA `(.L_x_4381) ;  /* 0x0000001c001c0947 */ /* 0x000fea0003800000 */
[----:B0-----:R-:W-:Y:S05]  /*ad00*/  BSYNC.RELIABLE B0 ;  /* 0x0000000000007941 */ /* 0x001fea0003800100 */
.L_x_4345:
        /* <DEDUP_REMOVED lines=23> */
[----:B------:R-:W0:Y:S01]  /*ae80*/  LDC.64 R6, c[0x0][0x730] ;  /* 0x0001cc00ff067b82 */ /* 0x000e220000000a00 */
[----:B------:R-:W2:Y:S07]  /*ae90*/  LDG.E.S16 R2, desc[UR6][R10.64] ;  /* 0x000000060a027981 */ /* 0x000eae000c1e1700 */
[----:B------:R-:W1:Y:S01]  /*aea0*/  LDC.64 R4, c[0x0][0x748] ;  /* 0x0001d200ff047b82 */ /* 0x000e620000000a00 */
[----:B0-----:R-:W1:Y:S01]  /*aeb0*/  LDG.E.64 R6, desc[UR6][R6.64] ;  /* 0x0000000606067981 */ /* 0x001e62000c1e1b00 */
[----:B------:R-:W-:-:S04]  /*aec0*/  ISETP.GE.U32.AND P0, PT, R0, 0x10, PT ;  /* 0x000000100000780c */ /* 0x000fc80003f06070 */
[----:B------:R-:W-:Y:S02]  /*aed0*/  ISETP.GE.U32.AND.EX P0, PT, R42, RZ, PT, P0 ;  /* 0x000000ff2a00720c */ /* 0x000fe40003f06100 */
[----:B------:R-:W-:Y:S02]  /*aee0*/  CS2R R44, SRZ ;  /* 0x00000000002c7805 */ /* 0x000fe4000001ff00 */
[----:B------:R-:W-:Y:S02]  /*aef0*/  LOP3.LUT R40, R0, 0xf, RZ, 0xc0, !PT ;  /* 0x0000000f00287812 */ /* 0x000fe400078ec0ff */
[----:B--2---:R-:W-:Y:S02]  /*af00*/  SHF.R.S32.HI R41, RZ, 0x1f, R2 ;  /* 0x0000001fff297819 */ /* 0x004fe40000011402 */
[----:B-1----:R-:W-:-:S04]  /*af10*/  LEA R4, P1, R6, R4, 0x3 ;  /* 0x0000000406047211 */ /* 0x002fc800078218ff */
[----:B------:R-:W-:Y:S01]  /*af20*/  LEA.HI.X R5, R6, R5, R7, 0x3, P1 ;  /* 0x0000000506057211 */ /* 0x000fe200008f1c07 */
[----:B------:R-:W-:Y:S08]  /*af30*/  @!P0 BRA `(.L_x_4389) ;  /* 0x0000000c00708947 */ /* 0x000ff00003800000 */
[----:B------:R-:W-:Y:S01]  /*af40*/  BSSY.RECONVERGENT B2, `(.L_x_4389) ;  /* 0x00000db000027945 */ /* 0x000fe20003800200 */
[----:B------:R-:W-:Y:S02]  /*af50*/  LOP3.LUT R42, R42, 0x7fffffff, RZ, 0xc0, !PT ;  /* 0x7fffffff2a2a7812 */ /* 0x000fe400078ec0ff */
[----:B------:R-:W-:Y:S02]  /*af60*/  CS2R R44, SRZ ;  /* 0x00000000002c7805 */ /* 0x000fe4000001ff00 */
[----:B------:R-:W-:-:S07]  /*af70*/  LOP3.LUT R43, R0, 0xfffffff0, RZ, 0xc0, !PT ;  /* 0xfffffff0002b7812 */ /* 0x000fce00078ec0ff */
.L_x_4390:
        /* <DEDUP_REMOVED lines=216> */
.L_x_4389:
        /* <DEDUP_REMOVED lines=42> */
[----:B------:R4:W5:Y:S01]  /*bfa0*/  LDG.E.S16 R16, desc[UR6][R18.64] ;  /* 0x0000000612107981 */ /* 0x000962000c1e1700 */
[----:B0-----:R-:W-:Y:S01]  /*bfb0*/  LEA R24, P1, R22, UR30, 0x1 ;  /* 0x0000001e16187c11 */ /* 0x001fe2000f8208ff */
        /* <DEDUP_REMOVED lines=8> */
[----:B------:R-:W-:Y:S02]  /*c040*/  IMAD R11, R11, UR28, RZ ;  /* 0x0000001c0b0b7c24 */ /* 0x000fe4000f8e02ff */
[----:B----4-:R-:W-:Y:S01]  /*c050*/  IMAD.WIDE.U32 R18, R10, UR28, RZ ;  /* 0x0000001c0a127c25 */ /* 0x010fe2000f8e00ff */
[----:B------:R-:W-:-:S03]  /*c060*/  LEA.HI.X R23, R20, UR31, R13, 0x1, P1 ;  /* 0x0000001f14177c11 */ /* 0x000fc600088f0c0d */
[----:B------:R-:W-:Y:S02]  /*c070*/  IMAD R11, R10, UR29, R11 ;  /* 0x0000001d0a0b7c24 */ /* 0x000fe4000f8e020b */
[----:B------:R1:W4:Y:S01]  /*c080*/  LDG.E.S16 R10, desc[UR6][R22.64] ;  /* 0x00000006160a7981 */ /* 0x000322000c1e1700 */
[----:B------:R-:W-:Y:S01]  /*c090*/  IMAD R13, R9, UR28, RZ ;  /* 0x0000001c090d7c24 */ /* 0x000fe2000f8e02ff */
[----:B------:R-:W-:Y:S01]  /*c0a0*/  LEA R20, P1, R18, UR30, 0x1 ;  /* 0x0000001e12147c11 */ /* 0x000fe2000f8208ff */
[----:B0-----:R-:W-:Y:S01]  /*c0b0*/  IMAD.WIDE.U32 R24, R8, UR28, RZ ;  /* 0x0000001c08187c25 */ /* 0x001fe2000f8e00ff */
[----:B------:R-:W-:-:S03]  /*c0c0*/  IADD3 R9, PT, PT, R19, R11, RZ ;  /* 0x0000000b13097210 */ /* 0x000fc60007ffe0ff */
[----:B------:R-:W-:Y:S01]  /*c0d0*/  IMAD R13, R8, UR29, R13 ;  /* 0x0000001d080d7c24 */ /* 0x000fe2000f8e020d */
[----:B------:R-:W-:Y:S02]  /*c0e0*/  LEA.HI.X R21, R18, UR31, R9, 0x1, P1 ;  /* 0x0000001f12157c11 */ /* 0x000fe400088f0c09 */
[C---:B------:R-:W-:Y:S02]  /*c0f0*/  LEA R18, P1, R24.reuse, UR30, 0x1 ;  /* 0x0000001e18127c11 */ /* 0x040fe4000f8208ff */
[----:B------:R-:W-:Y:S01]  /*c100*/  IADD3 R9, PT, PT, R25, R13, RZ ;  /* 0x0000000d19097210 */ /* 0x000fe20007ffe0ff */
[----:B------:R-:W4:Y:S03]  /*c110*/  LDG.E.S16 R8, desc[UR6][R20.64] ;  /* 0x0000000614087981 */ /* 0x000f26000c1e1700 */
[----:B------:R-:W-:Y:S01]  /*c120*/  LEA.HI.X R19, R24, UR31, R9, 0x1, P1 ;  /* 0x0000001f18137c11 */ /* 0x000fe200088f0c09 */
[----:B------:R-:W-:-:S04]  /*c130*/  IMAD R7, R7, UR28, RZ ;  /* 0x0000001c07077c24 */ /* 0x000fc8000f8e02ff */
[----:B------:R0:W4:Y:S01]  /*c140*/  LDG.E.S16 R9, desc[UR6][R18.64] ;  /* 0x0000000612097981 */ /* 0x000122000c1e1700 */
[----:B-1----:R-:W-:-:S04]  /*c150*/  IMAD.WIDE.U32 R22, R6, UR28, RZ ;  /* 0x0000001c06167c25 */ /* 0x002fc8000f8e00ff */
[----:B------:R-:W-:Y:S01]  /*c160*/  IMAD R7, R6, UR29, R7 ;  /* 0x0000001d06077c24 */ /* 0x000fe2000f8e0207 */
[----:B------:R-:W-:-:S04]  /*c170*/  LEA R6, P1, R22, UR30, 0x1 ;  /* 0x0000001e16067c11 */ /* 0x000fc8000f8208ff */
[----:B------:R-:W-:-:S04]  /*c180*/  IADD3 R7, PT, PT, R23, R7, RZ ;  /* 0x0000000717077210 */ /* 0x000fc80007ffe0ff */
[----:B------:R-:W-:-:S06]  /*c190*/  LEA.HI.X R7, R22, UR31, R7, 0x1, P1 ;  /* 0x0000001f16077c11 */ /* 0x000fcc00088f0c07 */
[----:B------:R1:W4:Y:S01]  /*c1a0*/  LDG.E.S16 R7, desc[UR6][R6.64] ;  /* 0x0000000606077981 */ /* 0x000322000c1e1700 */
[----:B------:R-:W-:-:S04]  /*c1b0*/  IADD3 R4, P1, PT, R4, 0x40, RZ ;  /* 0x0000004004047810 */ /* 0x000fc80007f3e0ff */
[----:B------:R-:W-:Y:S02]  /*c1c0*/  IADD3.X R5, PT, PT, RZ, R5, RZ, P1, !PT ;  /* 0x00000005ff057210 */ /* 0x000fe40000ffe4ff */
[----:B--2---:R-:W-:Y:S01]  /*c1d0*/  SHF.R.S32.HI R11, RZ, 0x1f, R14 ;  /* 0x0000001fff0b7819 */ /* 0x004fe2000001140e */
[----:B0-----:R-:W-:-:S04]  /*c1e0*/  IMAD.WIDE.U32 R18, R2, R14, R44 ;  /* 0x0000000e02127225 */ /* 0x001fc800078e002c */
[----:B------:R-:W-:-:S04]  /*c1f0*/  IMAD R11, R11, R2, RZ ;  /* 0x000000020b0b7224 */ /* 0x000fc800078e02ff */
        /* <DEDUP_REMOVED lines=15> */
[----:B----4-:R-:W-:Y:S01]  /*c2f0*/  SHF.R.S32.HI R11, RZ, 0x1f, R10 ;  /* 0x0000001fff0b7819 */ /* 0x010fe2000001140a */
[----:B------:R-:W-:-:S04]  /*c300*/  IMAD.WIDE.U32 R12, R2, R12, R16 ;  /* 0x0000000c020c7225 */ /* 0x000fc800078e0010 */
[----:B------:R-:W-:Y:S01]  /*c310*/  IMAD R11, R11, R2, RZ ;  /* 0x000000020b0b7224 */ /* 0x000fe200078e02ff */
[----:B------:R-:W-:-:S03]  /*c320*/  IADD3 R13, PT, PT, R13, R15, RZ ;  /* 0x0000000f0d0d7210 */ /* 0x000fc60007ffe0ff */
[----:B------:R-:W-:Y:S02]  /*c330*/  IMAD R15, R10, R41, R11 ;  /* 0x000000290a0f7224 */ /* 0x000fe400078e020b */
[----:B------:R-:W-:Y:S01]  /*c340*/  IMAD.WIDE.U32 R10, R2, R10, R12 ;  /* 0x0000000a020a7225 */ /* 0x000fe200078e000c */
[----:B------:R-:W-:-:S04]  /*c350*/  SHF.R.S32.HI R13, RZ, 0x1f, R8 ;  /* 0x0000001fff0d7819 */ /* 0x000fc80000011408 */
[----:B------:R-:W-:Y:S01]  /*c360*/  IADD3 R11, PT, PT, R11, R15, RZ ;  /* 0x0000000f0b0b7210 */ /* 0x000fe20007ffe0ff */
[----:B-1----:R-:W-:Y:S01]  /*c370*/  IMAD R6, R13, R2, RZ ;  /* 0x000000020d067224 */ /* 0x002fe200078e02ff */
        /* <DEDUP_REMOVED lines=9> */
.L_x_4392:
        /* <DEDUP_REMOVED lines=47> */
.L_x_4393:
        /* <DEDUP_REMOVED lines=35> */
.L_x_4391:
[----:B------:R-:W-:-:S07]  /*c930*/  PRMT R2, R44, 0x7610, R2 ;  /* 0x000076102c027816 */ /* 0x000fce0000000002 */
.L_x_4388:
[----:B------:R-:W0:Y:S01]  /*c940*/  LDC.64 R4, c[0x0][0x710] ;  /* 0x0001c400ff047b82 */ /* 0x000e220000000a00 */
[----:B------:R-:W-:Y:S01]  /*c950*/  IADD3 R3, PT, PT, R3, 0x80, RZ ;  /* 0x0000008003037810 */ /* 0x000fe20007ffe0ff */
[----:B0-----:R4:W-:Y:S06]  /*c960*/  STG.E.U16 desc[UR6][R4.64], R2 ;  /* 0x0000000204007986 */ /* 0x0019ec000c101506 */
.L_x_4381:
[----:B0-----:R-:W-:Y:S05]  /*c970*/  BSYNC.RECONVERGENT B1 ;  /* 0x0000000000017941 */ /* 0x001fea0003800200 */
.L_x_4344:
        /* <DEDUP_REMOVED lines=12> */
[----:B------:R-:W-:-:S02]  /*ca40*/  ISETP.NE.AND P1, PT, RZ, UR5, PT ;  /* 0x00000005ff007c0c */ /* 0x000fc4000bf25270 */
[----:B------:R-:W-:Y:S02]  /*ca50*/  PRMT R44, RZ, 0x7610, R44 ;  /* 0x00007610ff2c7816 */ /* 0x000fe4000000002c */
        /* <DEDUP_REMOVED lines=12> */
[----:B--2---:R-:W-:Y:S02]  /*cb20*/  LEA R2, P1, R8, R14, 0x1 ;  /* 0x0000000e08027211 */ /* 0x004fe400078208ff */
[----:B------:R-:W-:Y:S02]  /*cb30*/  IADD3 R3, PT, PT, R9, R3, RZ ;  /* 0x0000000309037210 */ /* 0x000fe40007ffe0ff */
[----:B------:R-:W-:Y:S02]  /*cb40*/  LEA.HI.X R7, R4, R17, R5, 0x3, P2 ;  /* 0x0000001104077211 */ /* 0x000fe400010f1c05 */
[----:B------:R-:W-:-:S05]  /*cb50*/  LEA.HI.X R3, R8, R15, R3, 0x1, P1 ;  /* 0x0000000f08037211 */ /* 0x000fca00008f0c03 */
[----:B------:R-:W-:Y:S05]  /*cb60*/  @!P0 BRA `(.L_x_4394) ;  /* 0x0000001800a08947 */ /* 0x000fea0003800000 */
[----:B------:R-:W2:Y:S01]  /*cb70*/  LDG.E.S16 R40, desc[UR6][R2.64] ;  /* 0x0000000602287981 */ /* 0x000ea2000c1e1700 */
[C---:B------:R-:W-:Y:S02]  /*cb80*/  ISETP.GE.U32.AND P0, PT, R0.reuse, 0x10, PT ;  /* 0x000000100000780c */ /* 0x040fe40003f06070 */
[----:B------:R-:W-:Y:S02]  /*cb90*/  CS2R R44, SRZ ;  /* 0x00000000002c7805 */ /* 0x000fe4000001ff00 */
[----:B------:R-:W-:Y:S02]  /*cba0*/  MOV R4, R6 ;  /* 0x0000000600047202 */ /* 0x000fe40000000f00 */
[----:B------:R-:W-:Y:S02]  /*cbb0*/  ISETP.GE.U32.AND.EX P0, PT, R43, RZ, PT, P0 ;  /* 0x000000ff2b00720c */ /* 0x000fe40003f06100 */
[----:B------:R-:W-:Y:S02]  /*cbc0*/  MOV R5, R7 ;  /* 0x0000000700057202 */ /* 0x000fe40000000f00 */
[----:B------:R-:W-:-:S02]  /*cbd0*/  LOP3.LUT R41, R0, 0xf, RZ, 0xc0, !PT ;  /* 0x0000000f00297812 */ /* 0x000fc400078ec0ff */
[----:B--2---:R-:W-:-:S07]  /*cbe0*/  SHF.R.S32.HI R42, RZ, 0x1f, R40 ;  /* 0x0000001fff2a7819 */ /* 0x004fce0000011428 */
[----:B------:R-:W-:Y:S05]  /*cbf0*/  @!P0 BRA `(.L_x_4395) ;  /* 0x0000000c00708947 */ /* 0x000fea0003800000 */
[----:B------:R-:W0:Y:S01]  /*cc00*/  LDC.64 R2, c[0x0][0x728] ;  /* 0x0001ca00ff027b82 */ /* 0x000e220000000a00 */
[----:B------:R-:W-:Y:S02]  /*cc10*/  LOP3.LUT R43, R43, 0x7fffffff, RZ, 0xc0, !PT ;  /* 0x7fffffff2b2b7812 */ /* 0x000fe400078ec0ff */
[----:B------:R-:W-:Y:S02]  /*cc20*/  CS2R R44, SRZ ;  /* 0x00000000002c7805 */ /* 0x000fe4000001ff00 */
[----:B------:R-:W-:Y:S01]  /*cc30*/  LOP3.LUT R46, R0, 0xfffffff0, RZ, 0xc0, !PT ;  /* 0xfffffff0002e7812 */ /* 0x000fe200078ec0ff */
[----:B------:R-:W1:Y:S06]  /*cc40*/  LDCU.64 UR4, c[0x0][0x758] ;  /* 0x0000eb00ff0477ac */ /* 0x000e6c0008000a00 */
.L_x_4396:
        /* <DEDUP_REMOVED lines=20> */
[----:B--2---:R-:W-:-:S03]  /*cd90*/  IMAD R35, R35, UR4, RZ ;  /* 0x0000000423237c24 */ /* 0x004fc6000f8e02ff */
[----:B------:R-:W-:Y:S01]  /*cda0*/  IADD3 R37, PT, PT, R37, R39, RZ ;  /* 0x0000002725257210 */ /* 0x000fe20007ffe0ff */
[----:B------:R-:W-:-:S03]  /*cdb0*/  IMAD R35, R34, UR5, R35 ;  /* 0x0000000522237c24 */ /* 0x000fc6000f8e0223 */
[----:B------:R-:W-:Y:S01]  /*cdc0*/  LEA.HI.X R39, R36, R3, R37, 0x1, P0 ;  /* 0x0000000324277211 */ /* 0x000fe200000f0c25 */
[----:B------:R-:W-:-:S04]  /*cdd0*/  IMAD.WIDE.U32 R36, R34, UR4, RZ ;  /* 0x0000000422247c25 */ /* 0x000fc8000f8e00ff */
[----:B---3--:R-:W-:Y:S01]  /*cde0*/  IMAD R7, R7, UR4, RZ ;  /* 0x0000000407077c24 */ /* 0x008fe2000f8e02ff */
[----:B------:R-:W2:Y:S01]  /*cdf0*/  LDG.E.S16 R39, desc[UR6][R38.64] ;  /* 0x0000000626277981 */ /* 0x000ea2000c1e1700 */
[----:B------:R-:W-:Y:S02]  /*ce00*/  LEA R34, P0, R36, R2, 0x1 ;  /* 0x0000000224227211 */ /* 0x000fe400078008ff */
[----:B------:R-:W-:Y:S01]  /*ce10*/  IADD3 R35, PT, PT, R37, R35, RZ ;  /* 0x0000002325237210 */ /* 0x000fe20007ffe0ff */
[----:B------:R-:W-:-:S03]  /*ce20*/  IMAD R7, R6, UR5, R7 ;  /* 0x0000000506077c24 */ /* 0x000fc6000f8e0207 */
[----:B------:R-:W-:Y:S01]  /*ce30*/  LEA.HI.X R35, R36, R3, R35, 0x1, P0 ;  /* 0x0000000324237211 */ /* 0x000fe200000f0c23 */
[----:B------:R-:W-:-:S04]  /*ce40*/  IMAD.WIDE.U32 R36, R6, UR4, RZ ;  /* 0x0000000406247c25 */ /* 0x000fc8000f8e00ff */
[----:B------:R0:W3:Y:S01]  /*ce50*/  LDG.E.S16 R47, desc[UR6][R34.64] ;  /* 0x00000006222f7981 */ /* 0x0000e2000c1e1700 */
        /* <DEDUP_REMOVED lines=10> */
[----:B0-----:R-:W-:-:S03]  /*cf00*/  IMAD.WIDE.U32 R34, R10, UR4, RZ ;  /* 0x000000040a227c25 */ /* 0x001fc6000f8e00ff */
[----:B------:R-:W-:Y:S01]  /*cf10*/  LEA.HI.X R9, R36, R3, R9, 0x1, P0 ;  /* 0x0000000324097211 */ /* 0x000fe200000f0c09 */
[----:B------:R-:W-:Y:S01]  /*cf20*/  IMAD R11, R10, UR5, R11 ;  /* 0x000000050a0b7c24 */ /* 0x000fe2000f8e020b */
[----:B------:R-:W-:Y:S01]  /*cf30*/  LEA R10, P0, R34, R2, 0x1 ;  /* 0x00000002220a7211 */ /* 0x000fe200078008ff */
[----:B------:R-:W-:Y:S02]  /*cf40*/  IMAD R13, R13, UR4, RZ ;  /* 0x000000040d0d7c24 */ /* 0x000fe4000f8e02ff */
[----:B------:R0:W5:Y:S01]  /*cf50*/  LDG.E.S16 R37, desc[UR6][R8.64] ;  /* 0x0000000608257981 */ /* 0x000162000c1e1700 */
[----:B------:R-:W-:Y:S01]  /*cf60*/  IADD3 R11, PT, PT, R35, R11, RZ ;  /* 0x0000000b230b7210 */ /* 0x000fe20007ffe0ff */
[----:B-1----:R-:W-:-:S03]  /*cf70*/  IMAD.WIDE.U32 R6, R12, UR4, RZ ;  /* 0x000000040c067c25 */ /* 0x002fc6000f8e00ff */
[----:B------:R-:W-:Y:S01]  /*cf80*/  LEA.HI.X R11, R34, R3, R11, 0x1, P0 ;  /* 0x00000003220b7211 */ /* 0x000fe200000f0c0b */
[----:B------:R-:W-:Y:S01]  /*cf90*/  IMAD R13, R12, UR5, R13 ;  /* 0x000000050c0d7c24 */ /* 0x000fe2000f8e020d */
[----:B------:R-:W-:Y:S01]  /*cfa0*/  LEA R12, P0, R6, R2, 0x1 ;  /* 0x00000002060c7211 */ /* 0x000fe200078008ff */
[----:B------:R-:W-:-:S03]  /*cfb0*/  IMAD R15, R15, UR4, RZ ;  /* 0x000000040f0f7c24 */ /* 0x000fc6000f8e02ff */
[----:B------:R-:W5:Y:S01]  /*cfc0*/  LDG.E.S16 R11, desc[UR6][R10.64] ;  /* 0x000000060a0b7981 */ /* 0x000f62000c1e1700 */
[----:B------:R-:W-:Y:S01]  /*cfd0*/  IADD3 R7, PT, PT, R7, R13, RZ ;  /* 0x0000000d07077210 */ /* 0x000fe20007ffe0ff */
[----:B------:R-:W-:-:S03]  /*cfe0*/  IMAD R15, R14, UR5, R15 ;  /* 0x000000050e0f7c24 */ /* 0x000fc6000f8e020f */
[----:B------:R-:W-:Y:S01]  /*cff0*/  LEA.HI.X R13, R6, R3, R7, 0x1, P0 ;  /* 0x00000003060d7211 */ /* 0x000fe200000f0c07 */
[----:B------:R-:W-:-:S04]  /*d000*/  IMAD.WIDE.U32 R6, R14, UR4, RZ ;  /* 0x000000040e067c25 */ /* 0x000fc8000f8e00ff */
[----:B------:R1:W5:Y:S01]  /*d010*/  LDG.E.S16 R35, desc[UR6][R12.64] ;  /* 0x000000060c237981 */ /* 0x000362000c1e1700 */
[----:B0-----:R-:W-:Y:S02]  /*d020*/  LEA R8, P0, R6, R2, 0x1 ;  /* 0x0000000206087211 */ /* 0x001fe400078008ff */
[----:B------:R-:W-:Y:S01]  /*d030*/  IADD3 R7, PT, PT, R7, R15, RZ ;  /* 0x0000000f07077210 */ /* 0x000fe20007ffe0ff */
[----:B------:R-:W-:-:S03]  /*d040*/  IMAD R15, R17, UR4, RZ ;  /* 0x00000004110f7c24 */ /* 0x000fc6000f8e02ff */
[----:B------:R-:W-:Y:S01]  /*d050*/  LEA.HI.X R9, R6, R3, R7, 0x1, P0 ;  /* 0x0000000306097211 */ /* 0x000fe200000f0c07 */
[----:B------:R-:W-:-:S04]  /*d060*/  IMAD.WIDE.U32 R6, R16, UR4, RZ ;  /* 0x0000000410067c25 */ /* 0x000fc8000f8e00ff */
[----:B------:R-:W-:Y:S01]  /*d070*/  IMAD R15, R16, UR5, R15 ;  /* 0x00000005100f7c24 */ /* 0x000fe2000f8e020f */
[----:B------:R-:W5:Y:S01]  /*d080*/  LDG.E.S16 R9, desc[UR6][R8.64] ;  /* 0x0000000608097981 */ /* 0x000f62000c1e1700 */
[----:B------:R-:W-:Y:S01]  /*d090*/  LEA R14, P0, R6, R2, 0x1 ;  /* 0x00000002060e7211 */ /* 0x000fe200078008ff */
[----:B------:R-:W-:Y:S02]  /*d0a0*/  IMAD R17, R19, UR4, RZ ;  /* 0x0000000413117c24 */ /* 0x000fe4000f8e02ff */
[----:B------:R-:W-:Y:S02]  /*d0b0*/  IADD3 R7, PT, PT, R7, R15, RZ ;  /* 0x0000000f07077210 */ /* 0x000fe40007ffe0ff */
[----:B------:R-:W-:Y:S02]  /*d0c0*/  IMAD R17, R18, UR5, R17 ;  /* 0x0000000512117c24 */ /* 0x000fe4000f8e0211 */
[----:B------:R-:W-:Y:S01]  /*d0d0*/  LEA.HI.X R15, R6, R3, R7, 0x1, P0 ;  /* 0x00000003060f7211 */ /* 0x000fe200000f0c07 */
[----:B------:R-:W-:-:S04]  /*d0e0*/  IMAD.WIDE.U32 R6, R18, UR4, RZ ;  /* 0x0000000412067c25 */ /* 0x000fc8000f8e00ff */
[----:B------:R0:W5:Y:S01]  /*d0f0*/  LDG.E.S16 R19, desc[UR6][R14.64] ;  /* 0x000000060e137981 */ /* 0x000162000c1e1700 */
[----:B-1----:R-:W-:Y:S02]  /*d100*/  LEA R12, P0, R6, R2, 0x1 ;  /* 0x00000002060c7211 */ /* 0x002fe400078008ff */
        /* <DEDUP_REMOVED lines=19> */
[----:B------:R0:W5:Y:S01]  /*d240*/  LDG.E.S16 R25, desc[UR6][R14.64] ;  /* 0x000000060e197981 */ /* 0x000162000c1e1700 */
[----:B------:R-:W-:Y:S01]  /*d250*/  LEA R20, P0, R6, R2, 0x1 ;  /* 0x0000000206147211 */ /* 0x000fe200078008ff */
[----:B------:R-:W-:Y:S02]  /*d260*/  IMAD R27, R27, UR4, RZ ;  /* 0x000000041b1b7c24 */ /* 0x000fe4000f8e02ff */
[----:B------:R-:W-:Y:S02]  /*d270*/  IADD3 R7, PT, PT, R7, R21, RZ ;  /* 0x0000001507077210 */ /* 0x000fe40007ffe0ff */
[----:B-1----:R-:W-:Y:S02]  /*d280*/  IMAD R17, R26, UR5, R27 ;  /* 0x000000051a117c24 */ /* 0x002fe4000f8e021b */
[----:B------:R-:W-:Y:S01]  /*d290*/  LEA.HI.X R21, R6, R3, R7, 0x1, P0 ;  /* 0x0000000306157211 */ /* 0x000fe200000f0c07 */
[----:B------:R-:W-:-:S04]  /*d2a0*/  IMAD.WIDE.U32 R6, R26, UR4, RZ ;  /* 0x000000041a067c25 */ /* 0x000fc8000f8e00ff */
[----:B------:R1:W5:Y:S01]  /*d2b0*/  LDG.E.S16 R27, desc[UR6][R20.64] ;  /* 0x00000006141b7981 */ /* 0x000362000c1e1700 */
[----:B------:R-:W-:Y:S01]  /*d2c0*/  LEA R16, P0, R6, R2, 0x1 ;  /* 0x0000000206107211 */ /* 0x000fe200078008ff */
[----:B0-----:R-:W-:Y:S01]  /*d2d0*/  IMAD R15, R29, UR4, RZ ;  /* 0x000000041d0f7c24 */ /* 0x001fe2000f8e02ff */
        /* <DEDUP_REMOVED lines=13> */
[----:B------:R-:W-:Y:S01]  /*d3b0*/  IMAD R21, R33, UR4, RZ ;  /* 0x0000000421157c24 */ /* 0x000fe2000f8e02ff */
[----:B------:R-:W5:Y:S02]  /*d3c0*/  LDG.E.S16 R15, desc[UR6][R14.64] ;  /* 0x000000060e0f7981 */ /* 0x000f64000c1e1700 */
[----:B------:R-:W-:Y:S01]  /*d3d0*/  LEA.HI.X R7, R20, R3, R7, 0x1, P0 ;  /* 0x0000000314077211 */ /* 0x000fe200000f0c07 */
[----:B0-----:R-:W-:-:S04]  /*d3e0*/  IMAD.WIDE.U32 R16, R32, UR4, RZ ;  /* 0x0000000420107c25 */ /* 0x001fc8000f8e00ff */
[----:B------:R-:W-:Y:S01]  /*d3f0*/  IMAD R21, R32, UR5, R21 ;  /* 0x0000000520157c24 */ /* 0x000fe2000f8e0215 */
[----:B------:R0:W5:Y:S01]  /*d400*/  LDG.E.S16 R7, desc[UR6][R6.64] ;  /* 0x0000000606077981 */ /* 0x000162000c1e1700 */
[----:B------:R-:W-:-:S03]  /*d410*/  LEA R20, P0, R16, R2, 0x1 ;  /* 0x0000000210147211 */ /* 0x000fc600078008ff */
[----:B------:R-:W-:-:S04]  /*d420*/  IADD3 R8, PT, PT, R17, R21, RZ ;  /* 0x0000001511087210 */ /* 0x000fc80007ffe0ff */
[----:B------:R-:W-:-:S06]  /*d430*/  LEA.HI.X R21, R16, R3, R8, 0x1, P0 ;  /* 0x0000000310157211 */ /* 0x000fcc00000f0c08 */
[----:B------:R-:W5:Y:S01]  /*d440*/  LDG.E.S16 R21, desc[UR6][R20.64] ;  /* 0x0000000614157981 */ /* 0x000f62000c1e1700 */
[----:B------:R-:W-:Y:S02]  /*d450*/  IADD3 R46, P0, PT, R46, -0x10, RZ ;  /* 0xfffffff02e2e7810 */ /* 0x000fe40007f1e0ff */
[----:B------:R-:W-:Y:S02]  /*d460*/  IADD3 R4, P1, PT, R4, 0x80, RZ ;  /* 0x0000008004047810 */ /* 0x000fe40007f3e0ff */
[----:B------:R-:W-:Y:S02]  /*d470*/  IADD3.X R43, PT, PT, R43, -0x1, RZ, P0, !PT ;  /* 0xffffffff2b2b7810 */ /* 0x000fe400007fe4ff */
[----:B------:R-:W-:Y:S02]  /*d480*/  ISETP.NE.U32.AND P0, PT, R46, RZ, PT ;  /* 0x000000ff2e00720c */ /* 0x000fe40003f05070 */
[----:B------:R-:W-:Y:S02]  /*d490*/  IADD3.X R5, PT, PT, RZ, R5, RZ, P1, !PT ;  /* 0x00000005ff057210 */ /* 0x000fe40000ffe4ff */
[----:B------:R-:W-:-:S02]  /*d4a0*/  ISETP.NE.AND.EX P0, PT, R43, RZ, PT, P0 ;  /* 0x000000ff2b00720c */ /* 0x000fc40003f05300 */
[----:B--2---:R-:W-:-:S05]  /*d4b0*/  SHF.R.S32.HI R17, RZ, 0x1f, R39 ;  /* 0x0000001fff117819 */ /* 0x004fca0000011427 */
[----:B------:R-:W-:Y:S02]  /*d4c0*/  IMAD R8, R17, R40, RZ ;  /* 0x0000002811087224 */ /* 0x000fe400078e02ff */
        /* <DEDUP_REMOVED lines=64> */
[----:B0-----:R-:W-:Y:S01]  /*d8d0*/  IMAD R6, R11, R40, RZ ;  /* 0x000000280b067224 */ /* 0x001fe200078e02ff */
[----:B------:R-:W-:-:S03]  /*d8e0*/  SHF.R.S32.HI R11, RZ, 0x1f, R7 ;  /* 0x0000001fff0b7819 */ /* 0x000fc60000011407 */
[----:B------:R-:W-:Y:S02]  /*d8f0*/  IMAD R13, R15, R42, R6 ;  /* 0x0000002a0f0d7224 */ /* 0x000fe400078e0206 */
        /* <DEDUP_REMOVED lines=12> */
.L_x_4395:
        /* <DEDUP_REMOVED lines=25> */
[----:B------:R-:W-:-:S03]  /*db50*/  IMAD R21, R20, UR5, R21 ;  /* 0x0000000514157c24 */ /* 0x000fc6000f8e0215 */
[----:B------:R-:W-:Y:S01]  /*db60*/  LEA.HI.X R15, R22, R7, R15, 0x1, P1 ;  /* 0x00000007160f7211 */ /* 0x000fe200008f0c0f */
[----:B------:R-:W-:-:S05]  /*db70*/  IMAD.WIDE.U32 R22, R20, UR4, RZ ;  /* 0x0000000414167c25 */ /* 0x000fca000f8e00ff */
[----:B------:R0:W2:Y:S01]  /*db80*/  LDG.E.S16 R15, desc[UR6][R14.64] ;  /* 0x000000060e0f7981 */ /* 0x0000a2000c1e1700 */
        /* <DEDUP_REMOVED lines=16> */
[----:B0-----:R-:W-:Y:S01]  /*dc90*/  IADD3 R14, PT, PT, R23, R25, RZ ;  /* 0x00000019170e7210 */ /* 0x001fe20007ffe0ff */
[----:B-1----:R-:W-:-:S03]  /*dca0*/  IMAD.WIDE.U32 R20, R12, UR4, RZ ;  /* 0x000000040c147c25 */ /* 0x002fc6000f8e00ff */
[----:B------:R-:W-:Y:S01]  /*dcb0*/  LEA.HI.X R29, R22, R7, R14, 0x1, P1 ;  /* 0x00000007161d7211 */ /* 0x000fe200008f0c0e */
[----:B------:R-:W-:Y:S01]  /*dcc0*/  IMAD R23, R12, UR5, R13 ;  /* 0x000000050c177c24 */ /* 0x000fe2000f8e020d */
[----:B------:R-:W-:Y:S01]  /*dcd0*/  LEA R22, P1, R20, R6, 0x1 ;  /* 0x0000000614167211 */ /* 0x000fe200078208ff */
[----:B------:R-:W-:Y:S02]  /*dce0*/  IMAD R11, R11, UR4, RZ ;  /* 0x000000040b0b7c24 */ /* 0x000fe4000f8e02ff */
[----:B------:R0:W5:Y:S01]  /*dcf0*/  LDG.E.S16 R13, desc[UR6][R28.64] ;  /* 0x000000061c0d7981 */ /* 0x000162000c1e1700 */
[----:B------:R-:W-:Y:S01]  /*dd00*/  IADD3 R12, PT, PT, R21, R23, RZ ;  /* 0x00000017150c7210 */ /* 0x000fe20007ffe0ff */
[----:B------:R-:W-:-:S03]  /*dd10*/  IMAD R25, R10, UR5, R11 ;  /* 0x000000050a197c24 */ /* 0x000fc6000f8e020b */
[----:B------:R-:W-:Y:S01]  /*dd20*/  LEA.HI.X R23, R20, R7, R12, 0x1, P1 ;  /* 0x0000000714177211 */ /* 0x000fe200008f0c0c */
[----:B------:R-:W-:-:S04]  /*dd30*/  IMAD.WIDE.U32 R20, R10, UR4, RZ ;  /* 0x000000040a147c25 */ /* 0x000fc8000f8e00ff */
[----:B------:R1:W5:Y:S01]  /*dd40*/  LDG.E.S16 R11, desc[UR6][R22.64] ;  /* 0x00000006160b7981 */ /* 0x000362000c1e1700 */
[----:B----4-:R-:W-:Y:S01]  /*dd50*/  IMAD R27, R9, UR4, RZ ;  /* 0x00000004091b7c24 */ /* 0x010fe2000f8e02ff */
[----:B------:R-:W-:Y:S01]  /*dd60*/  LEA R26, P1, R20, R6, 0x1 ;  /* 0x00000006141a7211 */ /* 0x000fe200078208ff */
[----:B0-----:R-:W-:Y:S01]  /*dd70*/  IMAD.WIDE.U32 R28, R8, UR4, RZ ;  /* 0x00000004081c7c25 */ /* 0x001fe2000f8e00ff */
[----:B------:R-:W-:-:S03]  /*dd80*/  IADD3 R9, PT, PT, R21, R25, RZ ;  /* 0x0000001915097210 */ /* 0x000fc60007ffe0ff */
[----:B------:R-:W-:Y:S01]  /*dd90*/  IMAD R21, R8, UR5, R27 ;  /* 0x0000000508157c24 */ /* 0x000fe2000f8e021b */
[----:B------:R-:W-:Y:S02]  /*dda0*/  LEA.HI.X R27, R20, R7, R9, 0x1, P1 ;  /* 0x00000007141b7211 */ /* 0x000fe400008f0c09 */
[C---:B------:R-:W-:Y:S02]  /*ddb0*/  LEA R20, P1, R28.reuse, R6, 0x1 ;  /* 0x000000061c147211 */ /* 0x040fe400078208ff */
[----:B------:R-:W-:Y:S01]  /*ddc0*/  IADD3 R8, PT, PT, R29, R21, RZ ;  /* 0x000000151d087210 */ /* 0x000fe20007ffe0ff */
[----:B------:R-:W4:Y:S03]  /*ddd0*/  LDG.E.S16 R9, desc[UR6][R26.64] ;  /* 0x000000061a097981 */ /* 0x000f26000c1e1700 */
[----:B------:R-:W-:Y:S01]  /*dde0*/  LEA.HI.X R21, R28, R7, R8, 0x1, P1 ;  /* 0x000000071c157211 */ /* 0x000fe200008f0c08 */
[----:B------:R-:W-:-:S05]  /*ddf0*/  IMAD R3, R3, UR4, RZ ;  /* 0x0000000403037c24 */ /* 0x000fca000f8e02ff */
[----:B------:R-:W4:Y:S01]  /*de00*/  LDG.E.S16 R21, desc[UR6][R20.64] ;  /* 0x0000000614157981 */ /* 0x000f22000c1e1700 */
[----:B-1----:R-:W-:-:S04]  /*de10*/  IMAD.WIDE.U32 R22, R2, UR4, RZ ;  /* 0x0000000402167c25 */ /* 0x002fc8000f8e00ff */
[----:B------:R-:W-:Y:S01]  /*de20*/  IMAD R3, R2, UR5, R3 ;  /* 0x0000000502037c24 */ /* 0x000fe2000f8e0203 */
[----:B------:R-:W-:-:S04]  /*de30*/  LEA R2, P1, R22, R6, 0x1 ;  /* 0x0000000616027211 */ /* 0x000fc800078208ff */
[----:B------:R-:W-:-:S04]  /*de40*/  IADD3 R3, PT, PT, R23, R3, RZ ;  /* 0x0000000317037210 */ /* 0x000fc80007ffe0ff */
[----:B------:R-:W-:-:S06]  /*de50*/  LEA.HI.X R3, R22, R7, R3, 0x1, P1 ;  /* 0x0000000716037211 */ /* 0x000fcc00008f0c03 */
[----:B------:R0:W4:Y:S01]  /*de60*/  LDG.E.S16 R3, desc[UR6][R2.64] ;  /* 0x0000000602037981 */ /* 0x000122000c1e1700 */
[----:B------:R-:W-:-:S04]  /*de70*/  IADD3 R4, P1, PT, R4, 0x40, RZ ;  /* 0x0000004004047810 */ /* 0x000fc80007f3e0ff */
[----:B------:R-:W-:Y:S02]  /*de80*/  IADD3.X R5, PT, PT, RZ, R5, RZ, P1, !PT ;  /* 0x00000005ff057210 */ /* 0x000fe40000ffe4ff */
        /* <DEDUP_REMOVED lines=36> */
.L_x_4397:
        /* <DEDUP_REMOVED lines=47> */
.L_x_4398:
        /* <DEDUP_REMOVED lines=35> */
.L_x_4394:
[----:B------:R-:W0:Y:S02]  /*e5f0*/  LDC.64 R2, c[0x0][0x710] ;  /* 0x0001c400ff027b82 */ /* 0x000e240000000a00 */
[----:B0-----:R-:W-:Y:S01]  /*e600*/  STG.E.U16 desc[UR6][R2.64], R44 ;  /* 0x0000002c02007986 */ /* 0x001fe2000c101506 */
[----:B------:R-:W-:Y:S05]  /*e610*/  EXIT ;  /* 0x000000000000794d */ /* 0x000fea0003800000 */
.L_x_4343:
        /* <DEDUP_REMOVED lines=433> */
.L_x_4402:
        /* <DEDUP_REMOVED lines=12> */
[----:B------:R-:W-:-:S02]  /*101f0*/  PRMT R50, RZ, 0x7610, R50 ;  /* 0x00007610ff327816 */ /* 0x000fc40000000032 */
        /* <DEDUP_REMOVED lines=18> */
[----:B------:R-:W2:Y:S01]  /*10320*/  LDG.E.S16 R6, desc[UR6][R16.64] ;  /* 0x0000000610067981 */ /* 0x000ea2000c1e1700 */
[----:B------:R-:W1:Y:S01]  /*10330*/  LDCU.64 UR12, c[0x0][0x748] ;  /* 0x0000e900ff0c77ac */ /* 0x000e620008000a00 */
[----:B0-----:R-:W-:-:S04]  /*10340*/  IADD3 R12, P0, PT, R7, UR10, RZ ;  /* 0x0000000a070c7c10 */ /* 0x001fc8000ff1e0ff */
[----:B------:R-:W-:Y:S01]  /*10350*/  IADD3.X R13, PT, PT, RZ, UR11, RZ, P0, !PT ;  /* 0x0000000bff0d7c10 */ /* 0x000fe200087fe4ff */
[----:B------:R-:W0:Y:S05]  /*10360*/  LDCU.64 UR10, c[0x0][0x728] ;  /* 0x0000e500ff0a77ac */ /* 0x000e2a0008000a00 */
[----:B------:R-:W1:Y:S01]  /*10370*/  LDG.E.64 R12, desc[UR6][R12.64] ;  /* 0x000000060c0c7981 */ /* 0x000e62000c1e1b00 */
[----:B------:R-:W-:-:S04]  /*10380*/  ISETP.GE.U32.AND P0, PT, R4, 0x10, PT ;  /* 0x000000100400780c */ /* 0x000fc80003f06070 */
[----:B------:R-:W-:Y:S01]  /*10390*/  ISETP.GE.U32.AND.EX P0, PT, R49, RZ, PT, P0 ;  /* 0x000000ff3100720c */ /* 0x000fe20003f06100 */
[----:B------:R-:W-:Y:S01]  /*103a0*/  BSSY.RECONVERGENT B3, `(.L_x_4405) ;  /* 0x00000eb000037945 */ /* 0x000fe20003800200 */
[----:B------:R-:W-:Y:S01]  /*103b0*/  HFMA2 R50, -RZ, RZ, 0, 0 ;  /* 0x00000000ff327431 */ /* 0x000fe200000001ff */
[----:B0-----:R-:W-:-:S04]  /*103c0*/  IADD3 R7, P1, PT, R8, UR10, RZ ;  /* 0x0000000a08077c10 */ /* 0x001fc8000ff3e0ff */
[----:B------:R-:W-:Y:S02]  /*103d0*/  IADD3.X R8, PT, PT, RZ, UR11, RZ, P1, !PT ;  /* 0x0000000bff087c10 */ /* 0x000fe40008ffe4ff */
[----:B------:R-:W-:Y:S02]  /*103e0*/  LOP3.LUT R9, R4, 0xf, RZ, 0xc0, !PT ;  /* 0x0000000f04097812 */ /* 0x000fe400078ec0ff */
[----:B------:R-:W-:Y:S02]  /*103f0*/  MOV R47, RZ ;  /* 0x000000ff002f7202 */ /* 0x000fe40000000f00 */
[----:B--2---:R-:W-:Y:S02]  /*10400*/  SHF.R.S32.HI R48, RZ, 0x1f, R6 ;  /* 0x0000001fff307819 */ /* 0x004fe40000011406 */
        /* <DEDUP_REMOVED lines=8> */
.L_x_4407:
        /* <DEDUP_REMOVED lines=33> */
[----:B------:R-:W-:-:S05]  /*106a0*/  IMAD.WIDE.U32 R44, R38, UR8, RZ ;  /* 0x00000008262c7c25 */ /* 0x000fca000f8e00ff */
[----:B------:R-:W3:Y:S01]  /*106b0*/  LDG.E.S16 R43, desc[UR6][R42.64] ;  /* 0x000000062a2b7981 */ /* 0x000ee2000c1e1700 */
[----:B------:R-:W-:Y:S01]  /*106c0*/  LEA R38, P0, R44, R7, 0x1 ;  /* 0x000000072c267211 */ /* 0x000fe200078008ff */
[----:B-----5:R-:W-:Y:S01]  /*106d0*/  IMAD R37, R37, UR8, RZ ;  /* 0x0000000825257c24 */ /* 0x020fe2000f8e02ff */
[----:B------:R-:W-:-:S03]  /*106e0*/  IADD3 R39, PT, PT, R45, R39, RZ ;  /* 0x000000272d277210 */ /* 0x000fc60007ffe0ff */
[----:B------:R-:W-:Y:S01]  /*106f0*/  IMAD R37, R36, UR9, R37 ;  /* 0x0000000924257c24 */ /* 0x000fe2000f8e0225 */
[----:B------:R-:W-:Y:S01]  /*10700*/  LEA.HI.X R39, R44, R8, R39, 0x1, P0 ;  /* 0x000000082c277211 */ /* 0x000fe200000f0c27 */
[----:B------:R-:W-:-:S04]  /*10710*/  IMAD.WIDE.U32 R44, R36, UR8, RZ ;  /* 0x00000008242c7c25 */ /* 0x000fc8000f8e00ff */
[----:B------:R0:W4:Y:S01]  /*10720*/  LDG.E.S16 R51, desc[UR6][R38.64] ;  /* 0x0000000626337981 */ /* 0x000122000c1e1700 */
[----:B------:R-:W-:Y:S01]  /*10730*/  LEA R36, P0, R44, R7, 0x1 ;  /* 0x000000072c247211 */ /* 0x000fe200078008ff */
[----:B------:R-:W-:Y:S01]  /*10740*/  IMAD R35, R35, UR8, RZ ;  /* 0x0000000823237c24 */ /* 0x000fe2000f8e02ff */
        /* <DEDUP_REMOVED lines=22> */
[----:B0-----:R-:W-:-:S03]  /*108b0*/  IMAD.WIDE.U32 R34, R28, UR8, RZ ;  /* 0x000000081c227c25 */ /* 0x001fc6000f8e00ff */
[----:B------:R-:W-:Y:S01]  /*108c0*/  LEA.HI.X R31, R36, R8, R31, 0x1, P0 ;  /* 0x00000008241f7211 */ /* 0x000fe200000f0c1f */
[----:B------:R-:W-:Y:S01]  /*108d0*/  IMAD R29, R28, UR9, R29 ;  /* 0x000000091c1d7c24 */ /* 0x000fe2000f8e021d */
[----:B------:R-:W-:-:S03]  /*108e0*/  LEA R28, P0, R34, R7, 0x1 ;  /* 0x00000007221c7211 */ /* 0x000fc600078008ff */
[----:B------:R0:W5:Y:S01]  /*108f0*/  LDG.E.S16 R37, desc[UR6][R30.64] ;  /* 0x000000061e257981 */ /* 0x000162000c1e1700 */
[----:B------:R-:W-:Y:S01]  /*10900*/  IADD3 R29, PT, PT, R35, R29, RZ ;  /* 0x0000001d231d7210 */ /* 0x000fe20007ffe0ff */
[----:B------:R-:W-:Y:S02]  /*10910*/  IMAD R27, R27, UR8, RZ ;  /* 0x000000081b1b7c24 */ /* 0x000fe4000f8e02ff */
[----:B-1----:R-:W-:Y:S01]  /*10920*/  IMAD.WIDE.U32 R32, R26, UR8, RZ ;  /* 0x000000081a207c25 */ /* 0x002fe2000f8e00ff */
[----:B------:R-:W-:-:S03]  /*10930*/  LEA.HI.X R29, R34, R8, R29, 0x1, P0 ;  /* 0x00000008221d7211 */ /* 0x000fc600000f0c1d */
[----:B------:R-:W-:Y:S02]  /*10940*/  IMAD R27, R26, UR9, R27 ;  /* 0x000000091a1b7c24 */ /* 0x000fe4000f8e021b */
        /* <DEDUP_REMOVED lines=36> */
[----:B------:R-:W-:-:S03]  /*10b90*/  IMAD R25, R41, UR8, RZ ;  /* 0x0000000829197c24 */ /* 0x000fc6000f8e02ff */
[----:B------:R-:W5:Y:S01]  /*10ba0*/  LDG.E.S16 R19, desc[UR6][R18.64] ;  /* 0x0000000612137981 */ /* 0x000f62000c1e1700 */
[----:B------:R-:W-:Y:S01]  /*10bb0*/  IADD3 R23, PT, PT, R23, R17, RZ ;  /* 0x0000001117177210 */ /* 0x000fe20007ffe0ff */
[C---:B------:R-:W-:Y:S02]  /*10bc0*/  IMAD R41, R40.reuse, UR9, R25 ;  /* 0x0000000928297c24 */ /* 0x040fe4000f8e0219 */
[----:B------:R-:W-:Y:S01]  /*10bd0*/  IMAD.WIDE.U32 R16, R40, UR8, RZ ;  /* 0x0000000828107c25 */ /* 0x000fe2000f8e00ff */
[-C--:B------:R-:W-:Y:S02]  /*10be0*/  LEA.HI.X R25, R22, R8.reuse, R23, 0x1, P0 ;  /* 0x0000000816197211 */ /* 0x080fe400000f0c17 */
[C---:B-1----:R-:W-:Y:S02]  /*10bf0*/  LEA R20, P0, R16.reuse, R7, 0x1 ;  /* 0x0000000710147211 */ /* 0x042fe400078008ff */
[----:B------:R-:W-:Y:S02]  /*10c00*/  IADD3 R17, PT, PT, R17, R41, RZ ;  /* 0x0000002911117210 */ /* 0x000fe40007ffe0ff */
[----:B------:R-:W5:Y:S01]  /*10c10*/  LDG.E.S16 R25, desc[UR6][R24.64] ;  /* 0x0000000618197981 */ /* 0x000f62000c1e1700 */
[----:B------:R-:W-:Y:S01]  /*10c20*/  IMAD R15, R15, UR8, RZ ;  /* 0x000000080f0f7c24 */ /* 0x000fe2000f8e02ff */
[----:B------:R-:W-:Y:S01]  /*10c30*/  LEA.HI.X R21, R16, R8, R17, 0x1, P0 ;  /* 0x0000000810157211 */ /* 0x000fe200000f0c11 */
[----:B------:R-:W-:-:S04]  /*10c40*/  IMAD.WIDE.U32 R16, R14, UR8, RZ ;  /* 0x000000080e107c25 */ /* 0x000fc8000f8e00ff */
[----:B------:R-:W-:Y:S01]  /*10c50*/  IMAD R15, R14, UR9, R15 ;  /* 0x000000090e0f7c24 */ /* 0x000fe2000f8e020f */
[----:B------:R-:W5:Y:S01]  /*10c60*/  LDG.E.S16 R21, desc[UR6][R20.64] ;  /* 0x0000000614157981 */ /* 0x000f62000c1e1700 */
[----:B------:R-:W-:-:S03]  /*10c70*/  LEA R14, P0, R16, R7, 0x1 ;  /* 0x00000007100e7211 */ /* 0x000fc600078008ff */
[----:B------:R-:W-:-:S04]  /*10c80*/  IADD3 R15, PT, PT, R17, R15, RZ ;  /* 0x0000000f110f7210 */ /* 0x000fc80007ffe0ff */
[----:B------:R-:W-:-:S05]  /*10c90*/  LEA.HI.X R15, R16, R8, R15, 0x1, P0 ;  /* 0x00000008100f7211 */ /* 0x000fca00000f0c0f */
[----:B------:R0:W5:Y:S01]  /*10ca0*/  LDG.E.S16 R23, desc[UR6][R14.64] ;  /* 0x000000060e177981 */ /* 0x000162000c1e1700 */
[----:B------:R-:W-:-:S04]  /*10cb0*/  IADD3 R46, P0, PT, R46, -0x10, RZ ;  /* 0xfffffff02e2e7810 */ /* 0x000fc80007f1e0ff */
[----:B------:R-:W-:Y:S02]  /*10cc0*/  IADD3.X R49, PT, PT, R49, -0x1, RZ, P0, !PT ;  /* 0xffffffff31317810 */ /* 0x000fe400007fe4ff */
[----:B------:R-:W-:Y:S02]  /*10cd0*/  ISETP.NE.U32.AND P0, PT, R46, RZ, PT ;  /* 0x000000ff2e00720c */ /* 0x000fe40003f05070 */
[----:B0-----:R-:W-:Y:S02]  /*10ce0*/  MOV R14, R50 ;  /* 0x00000032000e7202 */ /* 0x001fe40000000f00 */
[----:B------:R-:W-:Y:S02]  /*10cf0*/  MOV R15, R47 ;  /* 0x0000002f000f7202 */ /* 0x000fe40000000f00 */
[----:B------:R-:W-:Y:S02]  /*10d00*/  ISETP.NE.AND.EX P0, PT, R49, RZ, PT, P0 ;  /* 0x000000ff3100720c */ /* 0x000fe40003f05300 */
[----:B--2---:R-:W-:-:S05]  /*10d10*/  SHF.R.S32.HI R17, RZ, 0x1f, R11 ;  /* 0x0000001fff117819 */ /* 0x004fca000001140b */
[----:B------:R-:W-:Y:S02]  /*10d20*/  IMAD R10, R17, R6, RZ ;  /* 0x00000006110a7224 */ /* 0x000fe400078e02ff */
[----:B------:R-:W-:-:S04]  /*10d30*/  IMAD.WIDE.U32 R16, R6, R11, R14 ;  /* 0x0000000b06107225 */ /* 0x000fc800078e000e */
[----:B------:R-:W-:Y:S01]  /*10d40*/  IMAD R41, R11, R48, R10 ;  /* 0x000000300b297224 */ /* 0x000fe200078e020a */
[----:B---3--:R-:W-:-:S04]  /*10d50*/  SHF.R.S32.HI R11, RZ, 0x1f, R43 ;  /* 0x0000001fff0b7819 */ /* 0x008fc8000001142b */
[----:B------:R-:W-:Y:S01]  /*10d60*/  IADD3 R17, PT, PT, R17, R41, RZ ;  /* 0x0000002911117210 */ /* 0x000fe20007ffe0ff */
        /* <DEDUP_REMOVED lines=73> */
[----:B------:R-:W-:-:S04]  /*11200*/  IADD3 R10, P1, PT, R12, 0x80, RZ ;  /* 0x000000800c0a7810 */ /* 0x000fc80007f3e0ff */
[----:B------:R-:W-:Y:S02]  /*11210*/  IADD3.X R11, PT, PT, RZ, R13, RZ, P1, !PT ;  /* 0x0000000dff0b7210 */ /* 0x000fe40000ffe4ff */
[----:B------:R-:W-:Y:S01]  /*11220*/  IADD3 R47, PT, PT, R51, R15, RZ ;  /* 0x0000000f332f7210 */ /* 0x000fe20007ffe0ff */
[----:B------:R-:W-:Y:S06]  /*11230*/  @P0 BRA `(.L_x_4407) ;  /* 0xfffffff000940947 */ /* 0x000fec000383ffff */
[----:B------:R-:W-:Y:S05]  /*11240*/  BSYNC.RECONVERGENT B4 ;  /* 0x0000000000047941 */ /* 0x000fea0003800200 */
.L_x_4406:
[----:B------:R-:W-:Y:S05]  /*11250*/  BSYNC.RECONVERGENT B3 ;  /* 0x0000000000037941 */ /* 0x000fea0003800200 */
.L_x_4405:
        /* <DEDUP_REMOVED lines=40> */
[----:B0-----:R-:W-:Y:S01]  /*114e0*/  IMAD R29, R20, UR11, R21 ;  /* 0x0000000b141d7c24 */ /* 0x001fe2000f8e0215 */
[----:B------:R-:W-:Y:S01]  /*114f0*/  LEA.HI.X R27, R24, R8, R25, 0x1, P1 ;  /* 0x00000008181b7211 */ /* 0x000fe200008f0c19 */
[----:B------:R-:W-:-:S04]  /*11500*/  IMAD.WIDE.U32 R24, R20, UR10, RZ ;  /* 0x0000000a14187c25 */ /* 0x000fc8000f8e00ff */
[----:B------:R0:W4:Y:S01]  /*11510*/  LDG.E.S16 R21, desc[UR6][R26.64] ;  /* 0x000000061a157981 */ /* 0x000122000c1e1700 */
        /* <DEDUP_REMOVED lines=15> */
[----:B------:R-:W5:Y:S01]  /*11610*/  LDG.E.S16 R17, desc[UR6][R30.64] ;  /* 0x000000061e117981 */ /* 0x000f62000c1e1700 */
[----:B------:R-:W-:Y:S01]  /*11620*/  IADD3 R15, PT, PT, R27, R25, RZ ;  /* 0x000000191b0f7210 */ /* 0x000fe20007ffe0ff */
[----:B------:R-:W-:-:S03]  /*11630*/  IMAD.WIDE.U32 R24, R14, UR10, RZ ;  /* 0x0000000a0e187c25 */ /* 0x000fc6000f8e00ff */
[----:B------:R-:W-:Y:S01]  /*11640*/  LEA.HI.X R35, R26, R8, R15, 0x1, P1 ;  /* 0x000000081a237211 */ /* 0x000fe200008f0c0f */
[----:B------:R-:W-:Y:S01]  /*11650*/  IMAD R33, R14, UR11, R33 ;  /* 0x0000000b0e217c24 */ /* 0x000fe2000f8e0221 */
[----:B------:R-:W-:-:S03]  /*11660*/  LEA R26, P1, R24, R7, 0x1 ;  /* 0x00000007181a7211 */ /* 0x000fc600078208ff */
[----:B------:R-:W5:Y:S01]  /*11670*/  LDG.E.S16 R15, desc[UR6][R34.64] ;  /* 0x00000006220f7981 */ /* 0x000f62000c1e1700 */
[----:B------:R-:W-:-:S04]  /*11680*/  IADD3 R25, PT, PT, R25, R33, RZ ;  /* 0x0000002119197210 */ /* 0x000fc80007ffe0ff */
[----:B------:R-:W-:Y:S01]  /*11690*/  LEA.HI.X R27, R24, R8, R25, 0x1, P1 ;  /* 0x00000008181b7211 */ /* 0x000fe200008f0c19 */
[----:B------:R-:W-:-:S04]  /*116a0*/  IMAD R13, R13, UR10, RZ ;  /* 0x0000000a0d0d7c24 */ /* 0x000fc8000f8e02ff */
[----:B------:R0:W5:Y:S01]  /*116b0*/  LDG.E.S16 R25, desc[UR6][R26.64] ;  /* 0x000000061a197981 */ /* 0x000162000c1e1700 */
[----:B-1----:R-:W-:-:S04]  /*116c0*/  IMAD.WIDE.U32 R28, R12, UR10, RZ ;  /* 0x0000000a0c1c7c25 */ /* 0x002fc8000f8e00ff */
[----:B------:R-:W-:Y:S01]  /*116d0*/  IMAD R13, R12, UR11, R13 ;  /* 0x0000000b0c0d7c24 */ /* 0x000fe2000f8e020d */
[----:B------:R-:W-:-:S04]  /*116e0*/  LEA R12, P1, R28, R7, 0x1 ;  /* 0x000000071c0c7211 */ /* 0x000fc800078208ff */
[----:B------:R-:W-:-:S04]  /*116f0*/  IADD3 R13, PT, PT, R29, R13, RZ ;  /* 0x0000000d1d0d7210 */ /* 0x000fc80007ffe0ff */
[----:B------:R-:W-:-:S06]  /*11700*/  LEA.HI.X R13, R28, R8, R13, 0x1, P1 ;  /* 0x000000081c0d7211 */ /* 0x000fcc00008f0c0d */
[----:B------:R1:W5:Y:S01]  /*11710*/  LDG.E.S16 R13, desc[UR6][R12.64] ;  /* 0x000000060c0d7981 */ /* 0x000362000c1e1700 */
[----:B------:R-:W-:Y:S02]  /*11720*/  MOV R51, R47 ;  /* 0x0000002f00337202 */ /* 0x000fe40000000f00 */
        /* <DEDUP_REMOVED lines=27> */
[----:B-1----:R-:W-:Y:S01]  /*118e0*/  IMAD R12, R9, R6, RZ ;  /* 0x00000006090c7224 */ /* 0x002fe200078e02ff */
[----:B------:R-:W-:-:S03]  /*118f0*/  IADD3 R17, PT, PT, R17, R21, RZ ;  /* 0x0000001511117210 */ /* 0x000fc60007ffe0ff */
[----:B------:R-:W-:Y:S01]  /*11900*/  IMAD R19, R15, R48, R12 ;  /* 0x000000300f137224 */ /* 0x000fe200078e020c */
[----:B------:R-:W-:Y:S01]  /*11910*/  SHF.R.S32.HI R9, RZ, 0x1f, R25 ;  /* 0x0000001fff097819 */ /* 0x000fe20000011419 */
[----:B------:R-:W-:-:S04]  /*11920*/  IMAD.WIDE.U32 R14, R6, R15, R16 ;  /* 0x0000000f060e7225 */ /* 0x000fc800078e0010 */
[----:B------:R-:W-:Y:S01]  /*11930*/  IMAD R9, R9, R6, RZ ;  /* 0x0000000609097224 */ /* 0x000fe200078e02ff */
[----:B------:R-:W-:-:S03]  /*11940*/  IADD3 R15, PT, PT, R15, R19, RZ ;  /* 0x000000130f0f7210 */ /* 0x000fc60007ffe0ff */
[----:B------:R-:W-:Y:S02]  /*11950*/  IMAD R9, R25, R48, R9 ;  /* 0x0000003019097224 */ /* 0x000fe400078e0209 */
[----:B------:R-:W-:-:S05]  /*11960*/  IMAD.WIDE.U32 R14, R6, R25, R14 ;  /* 0x00000019060e7225 */ /* 0x000fca00078e000e */
[----:B------:R-:W-:-:S03]  /*11970*/  IADD3 R15, PT, PT, R15, R9, RZ ;  /* 0x000000090f0f7210 */ /* 0x000fc60007ffe0ff */
[----:B------:R-:W-:-:S07]  /*11980*/  IMAD.WIDE.U32 R50, R6, R13, R14 ;  /* 0x0000000d06327225 */ /* 0x000fce00078e000e */
.L_x_4410:
[----:B------:R-:W-:Y:S05]  /*11990*/  BSYNC.RECONVERGENT B4 ;  /* 0x0000000000047941 */ /* 0x000fea0003800200 */
.L_x_4409:
        /* <DEDUP_REMOVED lines=28> */
[-C--:B------:R-:W-:Y:S01]  /*11b60*/  LEA.HI.X R15, R20, R8.reuse, R15, 0x1, P2 ;  /* 0x00000008140f7211 */ /* 0x080fe200010f0c0f */
[----:B------:R-:W-:Y:S01]  /*11b70*/  IMAD.WIDE.U32 R22, R12, UR10, RZ ;  /* 0x0000000a0c167c25 */ /* 0x000fe2000f8e00ff */
[----:B------:R-:W-:Y:S01]  /*11b80*/  LEA R20, P1, R18, R7, 0x1 ;  /* 0x0000000712147211 */ /* 0x000fe200078208ff */
[----:B------:R-:W2:Y:S01]  /*11b90*/  LDG.E.S16 R17, desc[UR6][R16.64] ;  /* 0x0000000610117981 */ /* 0x000ea2000c1e1700 */
[----:B------:R-:W-:Y:S01]  /*11ba0*/  IADD3 R9, PT, PT, R19, R9, RZ ;  /* 0x0000000913097210 */ /* 0x000fe20007ffe0ff */
[----:B------:R-:W-:Y:S02]  /*11bb0*/  IMAD R13, R12, UR11, R13 ;  /* 0x0000000b0c0d7c24 */ /* 0x000fe4000f8e020d */
[----:B------:R-:W3:Y:S01]  /*11bc0*/  LDG.E.S16 R14, desc[UR6][R14.64] ;  /* 0x000000060e0e7981 */ /* 0x000ee2000c1e1700 */
        /* <DEDUP_REMOVED lines=12> */
.L_x_4412:
[----:B------:R-:W-:Y:S05]  /*11c90*/  BSYNC.RECONVERGENT B4 ;  /* 0x0000000000047941 */ /* 0x000fea0003800200 */
.L_x_4411:
        /* <DEDUP_REMOVED lines=28> */
[----:B------:R-:W2:Y:S02]  /*11e60*/  LDG.E.S16 R15, desc[UR6][R14.64] ;  /* 0x000000060e0f7981 */ /* 0x000ea4000c1e1700 */
[----:B------:R-:W-:-:S04]  /*11e70*/  @P0 IADD3 R7, PT, PT, R21, R13, RZ ;  /* 0x0000000d15070210 */ /* 0x000fc80007ffe0ff */
[----:B------:R-:W-:-:S06]  /*11e80*/  @P0 LEA.HI.X R13, R20, R8, R7, 0x1, P1 ;  /* 0x00000008140d0211 */ /* 0x000fcc00008f0c07 */
[----:B------:R-:W3:Y:S01]  /*11e90*/  @P0 LDG.E.S16 R13, desc[UR6][R12.64] ;  /* 0x000000060c0d0981 */ /* 0x000ee2000c1e1700 */
[----:B--2---:R-:W-:-:S04]  /*11ea0*/  IMAD R50, R6, R15, R50 ;  /* 0x0000000f06327224 */ /* 0x004fc800078e0232 */
[----:B---3--:R-:W-:-:S07]  /*11eb0*/  @P0 IMAD R50, R6, R13, R50 ;  /* 0x0000000d06320224 */ /* 0x008fce00078e0232 */
.L_x_4408:
[----:B------:R-:W-:Y:S05]  /*11ec0*/  BSYNC.RECONVERGENT B3 ;  /* 0x0000000000037941 */ /* 0x000fea0003800200 */
.L_x_4404:
[----:B------:R-:W-:Y:S05]  /*11ed0*/  BSYNC.RECONVERGENT B2 ;  /* 0x0000000000027941 */ /* 0x000fea0003800200 */
.L_x_4403:
[----:B------:R-:W0:Y:S01]  /*11ee0*/  LDCU.64 UR10, c[0x0][0x710] ;  /* 0x0000e200ff0a77ac */ /* 0x000e220008000a00 */
        /* <DEDUP_REMOVED lines=430> */
.L_x_4414:
        /* <DEDUP_REMOVED lines=54> */
.L_x_4419:
        /* <DEDUP_REMOVED lines=22> */
[----:B------:R-:W-:Y:S01]  /*13e90*/  LEA R10, P0, R44, R7, 0x1 ;  /* 0x000000072c0a7211 */ /* 0x000fe200078008ff */
[----:B--2---:R-:W-:-:S03]  /*13ea0*/  IMAD R43, R43, UR10, RZ ;  /* 0x0000000a2b2b7c24 */ /* 0x004fc6000f8e02ff */
[----:B------:R-:W-:Y:S01]  /*13eb0*/  IADD3 R11, PT, PT, R45, R11, RZ ;  /* 0x0000000b2d0b7210 */ /* 0x000fe20007ffe0ff */
[----:B------:R-:W-:-:S03]  /*13ec0*/  IMAD R43, R42, UR11, R43 ;  /* 0x0000000b2a2b7c24 */ /* 0x000fc6000f8e022b */
[----:B------:R-:W-:Y:S01]  /*13ed0*/  LEA.HI.X R11, R44, R8, R11, 0x1, P0 ;  /* 0x000000082c0b7211 */ /* 0x000fe200000f0c0b */
[----:B------:R-:W-:-:S05]  /*13ee0*/  IMAD.WIDE.U32 R44, R42, UR10, RZ ;  /* 0x0000000a2a2c7c25 */ /* 0x000fca000f8e00ff */
[----:B------:R-:W2:Y:S01]  /*13ef0*/  LDG.E.S16 R11, desc[UR6][R10.64] ;  /* 0x000000060a0b7981 */ /* 0x000ea2000c1e1700 */
[----:B------:R-:W-:Y:S01]  /*13f00*/  LEA R42, P0, R44, R7, 0x1 ;  /* 0x000000072c2a7211 */ /* 0x000fe200078008ff */
[----:B---3--:R-:W-:Y:S01]  /*13f10*/  IMAD R39, R39, UR10, RZ ;  /* 0x0000000a27277c24 */ /* 0x008fe2000f8e02ff */
[----:B------:R-:W-:-:S03]  /*13f20*/  IADD3 R43, PT, PT, R45, R43, RZ ;  /* 0x0000002b2d2b7210 */ /* 0x000fc60007ffe0ff */
[----:B------:R-:W-:Y:S01]  /*13f30*/  IMAD R39, R38, UR11, R39 ;  /* 0x0000000b26277c24 */ /* 0x000fe2000f8e0227 */
[----:B------:R-:W-:Y:S01]  /*13f40*/  LEA.HI.X R43, R44, R8, R43, 0x1, P0 ;  /* 0x000000082c2b7211 */ /* 0x000fe200000f0c2b */
[----:B------:R-:W-:-:S05]  /*13f50*/  IMAD.WIDE.U32 R44, R38, UR10, RZ ;  /* 0x0000000a262c7c25 */ /* 0x000fca000f8e00ff */
[----:B------:R-:W3:Y:S01]  /*13f60*/  LDG.E.S16 R43, desc[UR6][R42.64] ;  /* 0x000000062a2b7981 */ /* 0x000ee2000c1e1700 */
        /* <DEDUP_REMOVED lines=185> */
.L_x_4418:
[----:B------:R-:W-:Y:S05]  /*14b00*/  BSYNC.RECONVERGENT B3 ;  /* 0x0000000000037941 */ /* 0x000fea0003800200 */
.L_x_4417:
        /* <DEDUP_REMOVED lines=115> */
.L_x_4422:
[----:B------:R-:W-:Y:S05]  /*15240*/  BSYNC.RECONVERGENT B4 ;  /* 0x0000000000047941 */ /* 0x000fea0003800200 */
.L_x_4421:
        /* <DEDUP_REMOVED lines=47> */
.L_x_4424:
[----:B------:R-:W-:Y:S05]  /*15540*/  BSYNC.RECONVERGENT B4 ;  /* 0x0000000000047941 */ /* 0x000fea0003800200 */
.L_x_4423:
        /* <DEDUP_REMOVED lines=34> */
.L_x_4420:
[----:B------:R-:W-:Y:S05]  /*15770*/  BSYNC.RECONVERGENT B3 ;  /* 0x0000000000037941 */ /* 0x000fea0003800200 */
.L_x_4416:
[----:B------:R-:W-:Y:S05]  /*15780*/  BSYNC.RECONVERGENT B2 ;  /* 0x0000000000027941 */ /* 0x000fea0003800200 */
.L_x_4415:
[----:B------:R-:W0:Y:S01]  /*15790*/  LDCU.64 UR10, c[0x0][0x710] ;  /* 0x0000e200ff0a77ac */ /* 0x000e220008000a00 */
[----:B------:R-:W-:Y:S02]  /*157a0*/  IADD3 R3, PT, PT, R3, 0x80, RZ ;  /* 0x0000008003037810 */ /* 0x000fe40007ffe0ff */
[----:B0-----:R-:W-:-:S04]  /*157b0*/  IADD3 R4, P0, PT, R5, UR10, RZ ;  /* 0x0000000a05047c10 */ /* 0x001fc8000ff1e0ff */
[----:B------:R-:W-:-:S05]  /*157c0*/  IADD3.X R5, PT, PT, RZ, UR11, RZ, P0, !PT ;  /* 0x0000000bff057c10 */ /* 0x000fca00087fe4ff */
[----:B------:R0:W-:Y:S04]  /*157d0*/  STG.E.U16 desc[UR6][R4.64], R50 ;  /* 0x0000003204007986 */ /* 0x0001e8000c101506 */
.L_x_4401:
        /* <DEDUP_REMOVED lines=426> */
.L_x_4426:
        /* <DEDUP_REMOVED lines=54> */
.L_x_4431:
        /* <DEDUP_REMOVED lines=221> */
.L_x_4430:
[----:B------:R-:W-:Y:S05]  /*183b0*/  BSYNC.RECONVERGENT B3 ;  /* 0x0000000000037941 */ /* 0x000fea0003800200 */
.L_x_4429:
        /* <DEDUP_REMOVED lines=115> */
.L_x_4434:
[----:B------:R-:W-:Y:S05]  /*18af0*/  BSYNC.RECONVERGENT B4 ;  /* 0x0000000000047941 */ /* 0x000fea0003800200 */
.L_x_4433:
        /* <DEDUP_REMOVED lines=47> */
.L_x_4436:
[----:B------:R-:W-:Y:S05]  /*18df0*/  BSYNC.RECONVERGENT B4 ;  /* 0x0000000000047941 */ /* 0x000fea0003800200 */
.L_x_4435:
        /* <DEDUP_REMOVED lines=34> */
.L_x_4432:
[----:B------:R-:W-:Y:S05]  /*19020*/  BSYNC.RECONVERGENT B3 ;  /* 0x0000000000037941 */ /* 0x000fea0003800200 */
.L_x_4428:
[----:B------:R-:W-:Y:S05]  /*19030*/  BSYNC.RECONVERGENT B2 ;  /* 0x0000000000027941 */ /* 0x000fea0003800200 */
.L_x_4427:
[----:B------:R-:W0:Y:S01]  /*19040*/  LDCU.64 UR10, c[0x0][0x710] ;  /* 0x0000e200ff0a77ac */ /* 0x000e220008000a00 */
[----:B------:R-:W-:Y:S02]  /*19050*/  IADD3 R3, PT, PT, R3, 0x80, RZ ;  /* 0x0000008003037810 */ /* 0x000fe40007ffe0ff */
[----:B0-----:R-:W-:-:S04]  /*19060*/  IADD3 R4, P0, PT, R5, UR10, RZ ;  /* 0x0000000a05047c10 */ /* 0x001fc8000ff1e0ff */
[----:B------:R-:W-:-:S05]  /*19070*/  IADD3.X R5, PT, PT, RZ, UR11, RZ, P0, !PT ;  /* 0x0000000bff057c10 */ /* 0x000fca00087fe4ff */
[----:B------:R1:W-:Y:S04]  /*19080*/  STG.E.U16 desc[UR6][R4.64], R50 ;  /* 0x0000003204007986 */ /* 0x0003e8000c101506 */
.L_x_4413:
        /* <DEDUP_REMOVED lines=426> */
.L_x_4438:
        /* <DEDUP_REMOVED lines=54> */
.L_x_4443:
        /* <DEDUP_REMOVED lines=221> */
.L_x_4442:
[----:B------:R-:W-:Y:S05]  /*1bc60*/  BSYNC.RECONVERGENT B3 ;  /* 0x0000000000037941 */ /* 0x000fea0003800200 */
.L_x_4441:
        /* <DEDUP_REMOVED lines=115> */
.L_x_4446:
[----:B------:R-:W-:Y:S05]  /*1c3a0*/  BSYNC.RECONVERGENT B4 ;  /* 0x0000000000047941 */ /* 0x000fea0003800200 */
.L_x_4445:
        /* <DEDUP_REMOVED lines=47> */
.L_x_4448:
[----:B------:R-:W-:Y:S05]  /*1c6a0*/  BSYNC.RECONVERGENT B4 ;  /* 0x0000000000047941 */ /* 0x000fea0003800200 */
.L_x_4447:
        /* <DEDUP_REMOVED lines=34> */
.L_x_4444:
[----:B------:R-:W-:Y:S05]  /*1c8d0*/  BSYNC.RECONVERGENT B3 ;  /* 0x0000000000037941 */ /* 0x000fea0003800200 */
.L_x_4440:
[----:B------:R-:W-:Y:S05]  /*1c8e0*/  BSYNC.RECONVERGENT B2 ;  /* 0x0000000000027941 */ /* 0x000fea0003800200 */
.L_x_4439:
[----:B------:R-:W0:Y:S01]  /*1c8f0*/  LDCU.64 UR10, c[0x0][0x710] ;  /* 0x0000e200ff0a77ac */ /* 0x000e220008000a00 */
[----:B------:R-:W-:Y:S02]  /*1c900*/  IADD3 R3, PT, PT, R3, 0x80, RZ ;  /* 0x0000008003037810 */ /* 0x000fe40007ffe0ff */
[----:B0-----:R-:W-:-:S04]  /*1c910*/  IADD3 R4, P0, PT, R5, UR10, RZ ;  /* 0x0000000a05047c10 */ /* 0x001fc8000ff1e0ff */
[----:B------:R-:W-:-:S05]  /*1c920*/  IADD3.X R5, PT, PT, RZ, UR11, RZ, P0, !PT ;  /* 0x0000000bff057c10 */ /* 0x000fca00087fe4ff */
[----:B------:R1:W-:Y:S04]  /*1c930*/  STG.E.U16 desc[UR6][R4.64], R50 ;  /* 0x0000003204007986 */ /* 0x0003e8000c101506 */
.L_x_4425:
        /* <DEDUP_REMOVED lines=426> */
.L_x_4450:
        /* <DEDUP_REMOVED lines=54> */
.L_x_4455:
        /* <DEDUP_REMOVED lines=221> */
.L_x_4454:
[----:B------:R-:W-:Y:S05]  /*1f510*/  BSYNC.RECONVERGENT B3 ;  /* 0x0000000000037941 */ /* 0x000fea0003800200 */
.L_x_4453:
        /* <DEDUP_REMOVED lines=115> */
.L_x_4458:
[----:B------:R-:W-:Y:S05]  /*1fc50*/  BSYNC.RECONVERGENT B4 ;  /* 0x0000000000047941 */ /* 0x000fea0003800200 */
.L_x_4457:
        /* <DEDUP_REMOVED lines=47> */
.L_x_4460:
[----:B------:R-:W-:Y:S05]  /*1ff50*/  BSYNC.RECONVERGENT B4 ;  /* 0x0000000000047941 */ /* 0x000fea0003800200 */
.L_x_4459:
        /* <DEDUP_REMOVED lines=34> */
.L_x_4456:
[----:B------:R-:W-:Y:S05]  /*20180*/  BSYNC.RECONVERGENT B3 ;  /* 0x0000000000037941 */ /* 0x000fea0003800200 */
.L_x_4452:
[----:B------:R-:W-:Y:S05]  /*20190*/  BSYNC.RECONVERGENT B2 ;  /* 0x0000000000027941 */ /* 0x000fea0003800200 */
.L_x_4451:
[----:B------:R-:W0:Y:S01]  /*201a0*/  LDCU.64 UR10, c[0x0][0x710] ;  /* 0x0000e200ff0a77ac */ /* 0x000e220008000a00 */
[----:B------:R-:W-:Y:S02]  /*201b0*/  IADD3 R3, PT, PT, R3, 0x80, RZ ;  /* 0x0000008003037810 */ /* 0x000fe40007ffe0ff */
[----:B0-----:R-:W-:-:S04]  /*201c0*/  IADD3 R4, P0, PT, R5, UR10, RZ ;  /* 0x0000000a05047c10 */ /* 0x001fc8000ff1e0ff */
[----:B------:R-:W-:-:S05]  /*201d0*/  IADD3.X R5, PT, PT, RZ, UR11, RZ, P0, !PT ;  /* 0x0000000bff057c10 */ /* 0x000fca00087fe4ff */
[----:B------:R2:W-:Y:S04]  /*201e0*/  STG.E.U16 desc[UR6][R4.64], R50 ;  /* 0x0000003204007986 */ /* 0x0005e8000c101506 */
.L_x_4437:
        /* <DEDUP_REMOVED lines=427> */
.L_x_4462:
        /* <DEDUP_REMOVED lines=54> */
.L_x_4467:
        /* <DEDUP_REMOVED lines=221> */
.L_x_4466:
[----:B------:R-:W-:Y:S05]  /*22dd0*/  BSYNC.RECONVERGENT B3 ;  /* 0x0000000000037941 */ /* 0x000fea0003800200 */
.L_x_4465:
        /* <DEDUP_REMOVED lines=115> */
.L_x_4470:
[----:B------:R-:W-:Y:S05]  /*23510*/  BSYNC.RECONVERGENT B4 ;  /* 0x0000000000047941 */ /* 0x000fea0003800200 */
.L_x_4469:
        /* <DEDUP_REMOVED lines=47> */
.L_x_4472:
[----:B------:R-:W-:Y:S05]  /*23810*/  BSYNC.RECONVERGENT B4 ;  /* 0x0000000000047941 */ /* 0x000fea0003800200 */
.L_x_4471:
        /* <DEDUP_REMOVED lines=34> */
.L_x_4468:
[----:B------:R-:W-:Y:S05]  /*23a40*/  BSYNC.RECONVERGENT B3 ;  /* 0x0000000000037941 */ /* 0x000fea0003800200 */
.L_x_4464:
[----:B------:R-:W-:Y:S05]  /*23a50*/  BSYNC.RECONVERGENT B2 ;  /* 0x0000000000027941 */ /* 0x000fea0003800200 */
.L_x_4463:
[----:B------:R-:W0:Y:S01]  /*23a60*/  LDCU.64 UR10, c[0x0][0x710] ;  /* 0x0000e200ff0a77ac */ /* 0x000e220008000a00 */
[----:B------:R-:W-:Y:S02]  /*23a70*/  IADD3 R3, PT, PT, R3, 0x80, RZ ;  /* 0x0000008003037810 */ /* 0x000fe40007ffe0ff */
[----:B0-----:R-:W-:-:S04]  /*23a80*/  IADD3 R4, P0, PT, R5, UR10, RZ ;  /* 0x0000000a05047c10 */ /* 0x001fc8000ff1e0ff */
[----:B------:R-:W-:-:S05]  /*23a90*/  IADD3.X R5, PT, PT, RZ, UR11, RZ, P0, !PT ;  /* 0x0000000bff057c10 */ /* 0x000fca00087fe4ff */
[----:B------:R2:W-:Y:S04]  /*23aa0*/  STG.E.U16 desc[UR6][R4.64], R50 ;  /* 0x0000003204007986 */ /* 0x0005e8000c101506 */
.L_x_4449:
[----:B------:R-:W-:-:S13]  /*23ab0*/  ISETP.GE.AND P0, PT, R3, UR4, PT ;  /* 0x0000000403007c0c */ /* 0x000fda000bf06270 */
[----:B------:R-:W-:Y:S05]  /*23ac0*/  @P0 BREAK.RELIABLE B0 ;  /* 0x0000000000000942 */ /* 0x000fea0003800100 */
[----:B------:R-:W-:Y:S05]  /*23ad0*/  @P0 BRA `(.L_x_4461) ;  /* 0x0000003800280947 */ /* 0x000fea0003800000 */
[----:B------:R-:W-:Y:S05]  /*23ae0*/  BSYNC.RELIABLE B0 ;  /* 0x0000000000007941 */ /* 0x000fea0003800100 */
.L_x_4400:
        /* <DEDUP_REMOVED lines=424> */
.L_x_4473:
        /* <DEDUP_REMOVED lines=54> */
.L_x_4478:
        /* <DEDUP_REMOVED lines=221> */
.L_x_4477:
[----:B------:R-:W-:Y:S05]  /*266a0*/  BSYNC.RECONVERGENT B3 ;  /* 0x0000000000037941 */ /* 0x000fea0003800200 */
.L_x_4476:
        /* <DEDUP_REMOVED lines=115> */
.L_x_4481:
[----:B------:R-:W-:Y:S05]  /*26de0*/  BSYNC.RECONVERGENT B4 ;  /* 0x0000000000047941 */ /* 0x000fea0003800200 */
.L_x_4480:
        /* <DEDUP_REMOVED lines=47> */
.L_x_4483:
[----:B------:R-:W-:Y:S05]  /*270e0*/  BSYNC.RECONVERGENT B4 ;  /* 0x0000000000047941 */ /* 0x000fea0003800200 */
.L_x_4482:
        /* <DEDUP_REMOVED lines=34> */
.L_x_4479:
[----:B------:R-:W-:Y:S05]  /*27310*/  BSYNC.RECONVERGENT B3 ;  /* 0x0000000000037941 */ /* 0x000fea0003800200 */
.L_x_4475:
[----:B------:R-:W-:Y:S05]  /*27320*/  BSYNC.RECONVERGENT B2 ;  /* 0x0000000000027941 */ /* 0x000fea0003800200 */
.L_x_4474:
[----:B------:R-:W0:Y:S01]  /*27330*/  LDCU.64 UR10, c[0x0][0x710] ;  /* 0x0000e200ff0a77ac */ /* 0x000e220008000a00 */
[----:B------:R-:W-:Y:S02]  /*27340*/  IADD3 R3, PT, PT, R3, 0x80, RZ ;  /* 0x0000008003037810 */ /* 0x000fe40007ffe0ff */
[----:B0-----:R-:W-:-:S04]  /*27350*/  IADD3 R4, P0, PT, R5, UR10, RZ ;  /* 0x0000000a05047c10 */ /* 0x001fc8000ff1e0ff */
[----:B------:R-:W-:-:S05]  /*27360*/  IADD3.X R5, PT, PT, RZ, UR11, RZ, P0, !PT ;  /* 0x0000000bff057c10 */ /* 0x000fca00087fe4ff */
[----:B------:R3:W-:Y:S04]  /*27370*/  STG.E.U16 desc[UR6][R4.64], R50 ;  /* 0x0000003204007986 */ /* 0x0007e8000c101506 */
.L_x_4461:
[----:B------:R-:W-:Y:S05]  /*27380*/  BSYNC.RECONVERGENT B1 ;  /* 0x0000000000017941 */ /* 0x000fea0003800200 */
.L_x_4399:
        /* <DEDUP_REMOVED lines=427> */
.L_x_4484:
        /* <DEDUP_REMOVED lines=16> */
[----:B0-----:R-:W-:-:S04]  /*28f40*/  IADD3 R8, P2, PT, R9, UR8, RZ ;  /* 0x0000000809087c10 */ /* 0x001fc8000ff5e0ff */
[----:B------:R-:W-:Y:S02]  /*28f50*/  IADD3.X R9, PT, PT, RZ, UR9, RZ, P2, !PT ;  /* 0x00000009ff097c10 */ /* 0x000fe400097fe4ff */
[----:B---3--:R-:W-:-:S04]  /*28f60*/  ISETP.LT.U32.AND P0, PT, R12, 0x1, PT ;  /* 0x000000010c00780c */ /* 0x008fc80003f01070 */
[----:B------:R-:W-:Y:S01]  /*28f70*/  ISETP.LT.AND.EX P0, PT, R13, RZ, PT, P0 ;  /* 0x000000ff0d00720c */ /* 0x000fe20003f01300 */
[----:B--2---:R-:W-:-:S03]  /*28f80*/  IMAD R3, R3, UR16, RZ ;  /* 0x0000001003037c24 */ /* 0x004fc6000f8e02ff */
[----:B------:R-:W-:Y:S02]  /*28f90*/  SEL R7, R13, RZ, P0 ;  /* 0x000000ff0d077207 */ /* 0x000fe40000000000 */
[----:B------:R-:W-:Y:S01]  /*28fa0*/  SEL R5, R12, 0x1, P0 ;  /* 0x000000010c057807 */ /* 0x000fe20000000000 */
[----:B------:R-:W-:Y:S01]  /*28fb0*/  IMAD R3, R2, UR17, R3 ;  /* 0x0000001102037c24 */ /* 0x000fe2000f8e0203 */
[----:B------:R-:W-:Y:S02]  /*28fc0*/  SEL R46, R7, R13, !P1 ;  /* 0x0000000d072e7207 */ /* 0x000fe40004800000 */
[----:B------:R-:W-:Y:S01]  /*28fd0*/  IADD3 R13, P0, PT, R6, UR10, RZ ;  /* 0x0000000a060d7c10 */ /* 0x000fe2000ff1e0ff */
[----:B------:R-:W-:Y:S01]  /*28fe0*/  IMAD.WIDE.U32 R6, R2, UR16, RZ ;  /* 0x0000001002067c25 */ /* 0x000fe2000f8e00ff */
[----:B------:R-:W-:Y:S02]  /*28ff0*/  SEL R0, R5, R12, !P1 ;  /* 0x0000000c05007207 */ /* 0x000fe40004800000 */
[----:B------:R-:W-:-:S02]  /*29000*/  IADD3 R2, P1, PT, R4, UR14, RZ ;  /* 0x0000000e04027c10 */ /* 0x000fc4000ff3e0ff */
[----:B------:R-:W-:Y:S02]  /*29010*/  IADD3.X R4, PT, PT, RZ, UR11, RZ, P0, !PT ;  /* 0x0000000bff047c10 */ /* 0x000fe400087fe4ff */
[----:B------:R-:W-:Y:S02]  /*29020*/  ISETP.GE.U32.AND P0, PT, R0, 0x1, PT ;  /* 0x000000010000780c */ /* 0x000fe40003f06070 */
[----:B------:R-:W-:Y:S02]  /*29030*/  LEA R12, P4, R6, R13, 0x1 ;  /* 0x0000000d060c7211 */ /* 0x000fe400078808ff */
[----:B------:R-:W-:Y:S02]  /*29040*/  ISETP.GE.AND.EX P0, PT, R46, RZ, PT, P0 ;  /* 0x000000ff2e00720c */ /* 0x000fe40003f06300 */
[----:B------:R-:W-:Y:S02]  /*29050*/  IADD3 R3, PT, PT, R7, R3, RZ ;  /* 0x0000000307037210 */ /* 0x000fe40007ffe0ff */
[----:B----4-:R-:W-:-:S02]  /*29060*/  LEA R14, P3, R10, UR18, 0x3 ;  /* 0x000000120a0e7c11 */ /* 0x010fc4000f8618ff */
[----:B------:R-:W-:Y:S02]  /*29070*/  LEA.HI.X R13, R6, R4, R3, 0x1, P4 ;  /* 0x00000004060d7211 */ /* 0x000fe400020f0c03 */
[----:B------:R-:W-:Y:S02]  /*29080*/  LEA.HI.X R15, R10, UR19, R11, 0x3, P3 ;  /* 0x000000130a0f7c11 */ /* 0x000fe400098f1c0b */
[----:B------:R-:W-:Y:S02]  /*29090*/  IADD3.X R3, PT, PT, RZ, UR15, RZ, P1, !PT ;  /* 0x0000000fff037c10 */ /* 0x000fe40008ffe4ff */
[----:B------:R-:W-:Y:S01]  /*290a0*/  PRMT R4, RZ, 0x7610, R4 ;  /* 0x00007610ff047816 */ /* 0x000fe20000000004 */
[----:B-1----:R-:W-:Y:S06]  /*290b0*/  @!P0 BRA `(.L_x_4486) ;  /* 0x0000001800b88947 */ /* 0x002fec0003800000 */
[----:B------:R-:W2:Y:S01]  /*290c0*/  LDG.E.S16 R4, desc[UR6][R12.64] ;  /* 0x000000060c047981 */ /* 0x000ea2000c1e1700 */
[----:B------:R-:W-:Y:S01]  /*290d0*/  ISETP.GE.U32.AND P0, PT, R0, 0x10, PT ;  /* 0x000000100000780c */ /* 0x000fe20003f06070 */
[----:B------:R-:W-:Y:S01]  /*290e0*/  BSSY.RECONVERGENT B2, `(.L_x_4487) ;  /* 0x00000e4000027945 */ /* 0x000fe20003800200 */
[----:B------:R-:W-:Y:S02]  /*290f0*/  MOV R10, R14 ;  /* 0x0000000e000a7202 */ /* 0x000fe40000000f00 */
[----:B------:R-:W-:Y:S02]  /*29100*/  CS2R R48, SRZ ;  /* 0x0000000000307805 */ /* 0x000fe4000001ff00 */
[----:B------:R-:W-:Y:S02]  /*29110*/  ISETP.GE.U32.AND.EX P0, PT, R46, RZ, PT, P0 ;  /* 0x000000ff2e00720c */ /* 0x000fe40003f06100 */
[----:B------:R-:W-:Y:S02]  /*29120*/  MOV R11, R15 ;  /* 0x0000000f000b7202 */ /* 0x000fe40000000f00 */
[----:B------:R-:W-:-:S02]  /*29130*/  LOP3.LUT R5, R0, 0xf, RZ, 0xc0, !PT ;  /* 0x0000000f00057812 */ /* 0x000fc400078ec0ff */
[----:B--2---:R-:W-:-:S07]  /*29140*/  SHF.R.S32.HI R7, RZ, 0x1f, R4 ;  /* 0x0000001fff077819 */ /* 0x004fce0000011404 */
[----:B------:R-:W-:Y:S05]  /*29150*/  @!P0 BRA `(.L_x_4488) ;  /* 0x0000000c00708947 */ /* 0x000fea0003800000 */
[----:B------:R-:W-:Y:S01]  /*29160*/  BSSY.RECONVERGENT B3, `(.L_x_4488) ;  /* 0x00000db000037945 */ /* 0x000fe20003800200 */
[----:B------:R-:W-:Y:S02]  /*29170*/  LOP3.LUT R46, R46, 0x7fffffff, RZ, 0xc0, !PT ;  /* 0x7fffffff2e2e7812 */ /* 0x000fe400078ec0ff */
[----:B------:R-:W-:Y:S02]  /*29180*/  CS2R R48, SRZ ;  /* 0x0000000000307805 */ /* 0x000fe4000001ff00 */
[----:B------:R-:W-:-:S07]  /*29190*/  LOP3.LUT R6, R0, 0xfffffff0, RZ, 0xc0, !PT ;  /* 0xfffffff000067812 */ /* 0x000fce00078ec0ff */
.L_x_4489:
        /* <DEDUP_REMOVED lines=60> */
[----:B0-----:R-:W-:Y:S01]  /*29560*/  LEA R16, P0, R12, R2, 0x1 ;  /* 0x000000020c107211 */ /* 0x001fe200078008ff */
[----:B------:R0:W5:Y:S03]  /*29570*/  LDG.E.S16 R21, desc[UR6][R14.64] ;  /* 0x000000060e157981 */ /* 0x000166000c1e1700 */
[----:B------:R-:W-:Y:S01]  /*29580*/  IADD3 R13, PT, PT, R13, R23, RZ ;  /* 0x000000170d0d7210 */ /* 0x000fe20007ffe0ff */
[----:B------:R-:W-:-:S03]  /*29590*/  IMAD R23, R25, UR4, RZ ;  /* 0x0000000419177c24 */ /* 0x000fc6000f8e02ff */
[----:B------:R-:W-:Y:S01]  /*295a0*/  LEA.HI.X R17, R12, R3, R13, 0x1, P0 ;  /* 0x000000030c117211 */ /* 0x000fe200000f0c0d */
[----:B------:R-:W-:-:S04]  /*295b0*/  IMAD.WIDE.U32 R12, R24, UR4, RZ ;  /* 0x00000004180c7c25 */ /* 0x000fc8000f8e00ff */
[----:B------:R-:W-:Y:S01]  /*295c0*/  IMAD R23, R24, UR5, R23 ;  /* 0x0000000518177c24 */ /* 0x000fe2000f8e0217 */
[----:B------:R1:W5:Y:S01]  /*295d0*/  LDG.E.S16 R22, desc[UR6][R16.64] ;  /* 0x0000000610167981 */ /* 0x000362000c1e1700 */
[----:B------:R-:W-:-:S03]  /*295e0*/  LEA R18, P0, R12, R2, 0x1 ;  /* 0x000000020c127211 */ /* 0x000fc600078008ff */
[----:B------:R-:W-:Y:S01]  /*295f0*/  IADD3 R13, PT, PT, R13, R23, RZ ;  /* 0x000000170d0d7210 */ /* 0x000fe20007ffe0ff */
[----:B------:R-:W-:-:S03]  /*29600*/  IMAD R23, R27, UR4, RZ ;  /* 0x000000041b177c24 */ /* 0x000fc6000f8e02ff */
[----:B------:R-:W-:Y:S01]  /*29610*/  LEA.HI.X R19, R12, R3, R13, 0x1, P0 ;  /* 0x000000030c137211 */ /* 0x000fe200000f0c0d */
[----:B------:R-:W-:-:S04]  /*29620*/  IMAD.WIDE.U32 R12, R26, UR4, RZ ;  /* 0x000000041a0c7c25 */ /* 0x000fc8000f8e00ff */
[----:B------:R-:W-:Y:S01]  /*29630*/  IMAD R27, R26, UR5, R23 ;  /* 0x000000051a1b7c24 */ /* 0x000fe2000f8e0217 */
[----:B0-----:R-:W-:Y:S01]  /*29640*/  LEA R14, P0, R12, R2, 0x1 ;  /* 0x000000020c0e7211 */ /* 0x001fe200078008ff */
[----:B------:R0:W5:Y:S01]  /*29650*/  LDG.E.S16 R23, desc[UR6][R18.64] ;  /* 0x0000000612177981 */ /* 0x000162000c1e1700 */
        /* <DEDUP_REMOVED lines=20> */
[----:B------:R-:W-:Y:S02]  /*297a0*/  LEA R14, P0, R12, R2, 0x1 ;  /* 0x000000020c0e7211 */ /* 0x000fe400078008ff */
[----:B------:R-:W-:Y:S01]  /*297b0*/  IADD3 R13, PT, PT, R13, R27, RZ ;  /* 0x0000001b0d0d7210 */ /* 0x000fe20007ffe0ff */
[----:B------:R-:W-:-:S03]  /*297c0*/  IMAD R27, R35, UR4, RZ ;  /* 0x00000004231b7c24 */ /* 0x000fc6000f8e02ff */
[----:B------:R-:W-:Y:S01]  /*297d0*/  LEA.HI.X R15, R12, R3, R13, 0x1, P0 ;  /* 0x000000030c0f7211 */ /* 0x000fe200000f0c0d */
[----:B------:R-:W-:-:S04]  /*297e0*/  IMAD.WIDE.U32 R12, R34, UR4, RZ ;  /* 0x00000004220c7c25 */ /* 0x000fc8000f8e00ff */
[----:B------:R-:W-:Y:S01]  /*297f0*/  IMAD R35, R34, UR5, R27 ;  /* 0x0000000522237c24 */ /* 0x000fe2000f8e021b */
[----:B0-----:R-:W-:Y:S01]  /*29800*/  LEA R16, P0, R12, R2, 0x1 ;  /* 0x000000020c107211 */ /* 0x001fe200078008ff */
[----:B------:R0:W5:Y:S01]  /*29810*/  LDG.E.S16 R27, desc[UR6][R14.64] ;  /* 0x000000060e1b7981 */ /* 0x000162000c1e1700 */
[----:B-1----:R-:W-:Y:S02]  /*29820*/  IMAD R19, R37, UR4, RZ ;  /* 0x0000000425137c24 */ /* 0x002fe4000f8e02ff */
[----:B------:R-:W-:Y:S02]  /*29830*/  IADD3 R13, PT, PT, R13, R35, RZ ;  /* 0x000000230d0d7210 */ /* 0x000fe40007ffe0ff */
[----:B------:R-:W-:Y:S02]  /*29840*/  IMAD R19, R36, UR5, R19 ;  /* 0x0000000524137c24 */ /* 0x000fe4000f8e0213 */
        /* <DEDUP_REMOVED lines=9> */
[----:B------:R-:W-:-:S03]  /*298e0*/  LEA R12, P0, R14, R2, 0x1 ;  /* 0x000000020e0c7211 */ /* 0x000fc600078008ff */
[----:B------:R-:W5:Y:S01]  /*298f0*/  LDG.E.S16 R18, desc[UR6][R18.64] ;  /* 0x0000000612127981 */ /* 0x000f62000c1e1700 */
[----:B------:R-:W-:Y:S01]  /*29900*/  IADD3 R13, PT, PT, R15, R29, RZ ;  /* 0x0000001d0f0d7210 */ /* 0x000fe20007ffe0ff */
[----:B-1----:R-:W-:-:S03]  /*29910*/  IMAD R17, R41, UR4, RZ ;  /* 0x0000000429117c24 */ /* 0x002fc6000f8e02ff */
[----:B------:R-:W-:Y:S01]  /*29920*/  LEA.HI.X R13, R14, R3, R13, 0x1, P0 ;  /* 0x000000030e0d7211 */ /* 0x000fe200000f0c0d */
[----:B------:R-:W-:-:S04]  /*29930*/  IMAD.WIDE.U32 R14, R40, UR4, RZ ;  /* 0x00000004280e7c25 */ /* 0x000fc8000f8e00ff */
[----:B------:R-:W-:Y:S01]  /*29940*/  IMAD R17, R40, UR5, R17 ;  /* 0x0000000528117c24 */ /* 0x000fe2000f8e0211 */
[----:B------:R3:W5:Y:S01]  /*29950*/  LDG.E.S16 R12, desc[UR6][R12.64] ;  /* 0x000000060c0c7981 */ /* 0x000762000c1e1700 */
[----:B------:R-:W-:-:S03]  /*29960*/  LEA R16, P0, R14, R2, 0x1 ;  /* 0x000000020e107211 */ /* 0x000fc600078008ff */
[----:B------:R-:W-:-:S04]  /*29970*/  IADD3 R15, PT, PT, R15, R17, RZ ;  /* 0x000000110f0f7210 */ /* 0x000fc80007ffe0ff */
[----:B------:R-:W-:-:S05]  /*29980*/  LEA.HI.X R17, R14, R3, R15, 0x1, P0 ;  /* 0x000000030e117211 */ /* 0x000fca00000f0c0f */
[----:B------:R0:W5:Y:S01]  /*29990*/  LDG.E.S16 R16, desc[UR6][R16.64] ;  /* 0x0000000610107981 */ /* 0x000162000c1e1700 */
        /* <DEDUP_REMOVED lines=22> */
[----:B0-----:R-:W-:Y:S02]  /*29b00*/  IMAD R17, R20, R7, R13 ;  /* 0x0000000714117224 */ /* 0x001fe400078e020d */
        /* <DEDUP_REMOVED lines=65> */
.L_x_4488:
[----:B------:R-:W-:Y:S05]  /*29f20*/  BSYNC.RECONVERGENT B2 ;  /* 0x0000000000027941 */ /* 0x000fea0003800200 */
.L_x_4487:
        /* <DEDUP_REMOVED lines=45> */
[----:B------:R0:W4:Y:S01]  /*2a200*/  LDG.E.S16 R20, desc[UR6][R22.64] ;  /* 0x0000000616147981 */ /* 0x000122000c1e1700 */
[----:B------:R-:W-:Y:S01]  /*2a210*/  IADD3 R21, PT, PT, R25, R21, RZ ;  /* 0x0000001519157210 */ /* 0x000fe20007ffe0ff */
[----:B------:R-:W-:-:S03]  /*2a220*/  IMAD R19, R18, UR9, R19 ;  /* 0x0000000912137c24 */ /* 0x000fc6000f8e0213 */
[----:B------:R-:W-:Y:S01]  /*2a230*/  LEA.HI.X R29, R24, R3, R21, 0x1, P1 ;  /* 0x00000003181d7211 */ /* 0x000fe200008f0c15 */
[----:B------:R-:W-:-:S04]  /*2a240*/  IMAD.WIDE.U32 R24, R18, UR8, RZ ;  /* 0x0000000812187c25 */ /* 0x000fc8000f8e00ff */
[----:B------:R5:W4:Y:S01]  /*2a250*/  LDG.E.S16 R18, desc[UR6][R28.64] ;  /* 0x000000061c127981 */ /* 0x000b22000c1e1700 */
[----:B-1----:R-:W-:Y:S01]  /*2a260*/  LEA R26, P1, R24, R2, 0x1 ;  /* 0x00000002181a7211 */ /* 0x002fe200078208ff */
[----:B------:R-:W-:Y:S01]  /*2a270*/  IMAD R17, R17, UR8, RZ ;  /* 0x0000000811117c24 */ /* 0x000fe2000f8e02ff */
        /* <DEDUP_REMOVED lines=8> */
[----:B-----5:R-:W-:-:S03]  /*2a300*/  IMAD.WIDE.U32 R28, R14, UR8, RZ ;  /* 0x000000080e1c7c25 */ /* 0x020fc6000f8e00ff */
        /* <DEDUP_REMOVED lines=8> */
[----:B0-----:R-:W-:-:S04]  /*2a390*/  IMAD.WIDE.U32 R26, R12, UR8, RZ ;  /* 0x000000080c1a7c25 */ /* 0x001fc8000f8e00ff */
[----:B------:R-:W-:Y:S01]  /*2a3a0*/  IMAD R13, R12, UR9, R13 ;  /* 0x000000090c0d7c24 */ /* 0x000fe2000f8e020d */
[----:B------:R-:W-:-:S04]  /*2a3b0*/  LEA R12, P1, R26, R2, 0x1 ;  /* 0x000000021a0c7211 */ /* 0x000fc800078208ff */
[----:B------:R-:W-:-:S04]  /*2a3c0*/  IADD3 R13, PT, PT, R27, R13, RZ ;  /* 0x0000000d1b0d7210 */ /* 0x000fc80007ffe0ff */
[----:B------:R-:W-:-:S06]  /*2a3d0*/  LEA.HI.X R13, R26, R3, R13, 0x1, P1 ;  /* 0x000000031a0d7211 */ /* 0x000fcc00008f0c0d */
[----:B------:R-:W5:Y:S01]  /*2a3e0*/  LDG.E.S16 R13, desc[UR6][R12.64] ;  /* 0x000000060c0d7981 */ /* 0x000f62000c1e1700 */
[----:B------:R-:W-:-:S04]  /*2a3f0*/  IADD3 R10, P1, PT, R10, 0x40, RZ ;  /* 0x000000400a0a7810 */ /* 0x000fc80007f3e0ff */
[----:B------:R-:W-:Y:S02]  /*2a400*/  IADD3.X R11, PT, PT, RZ, R11, RZ, P1, !PT ;  /* 0x0000000bff0b7210 */ /* 0x000fe40000ffe4ff */
[----:B--2---:R-:W-:Y:S01]  /*2a410*/  SHF.R.S32.HI R17, RZ, 0x1f, R5 ;  /* 0x0000001fff117819 */ /* 0x004fe20000011405 */
[----:B-1----:R-:W-:-:S04]  /*2a420*/  IMAD.WIDE.U32 R22, R4, R5, R48 ;  /* 0x0000000504167225 */ /* 0x002fc800078e0030 */
        /* <DEDUP_REMOVED lines=21> */
[----:B-----5:R-:W-:Y:S01]  /*2a580*/  SHF.R.S32.HI R5, RZ, 0x1f, R14 ;  /* 0x0000001fff057819 */ /* 0x020fe2000001140e */
        /* <DEDUP_REMOVED lines=12> */
.L_x_4493:
[----:B------:R-:W-:Y:S05]  /*2a650*/  BSYNC.RECONVERGENT B3 ;  /* 0x0000000000037941 */ /* 0x000fea0003800200 */
.L_x_4492:
        /* <DEDUP_REMOVED lines=47> */
.L_x_4495:
[----:B------:R-:W-:Y:S05]  /*2a950*/  BSYNC.RECONVERGENT B3 ;  /* 0x0000000000037941 */ /* 0x000fea0003800200 */
.L_x_4494:
        /* <DEDUP_REMOVED lines=34> */
.L_x_4491:
[----:B------:R-:W-:Y:S05]  /*2ab80*/  BSYNC.RECONVERGENT B2 ;  /* 0x0000000000027941 */ /* 0x000fea0003800200 */
.L_x_4490:
[----:B------:R-:W-:-:S07]  /*2ab90*/  PRMT R4, R48, 0x7610, R4 ;  /* 0x0000761030047816 */ /* 0x000fce0000000004 */
.L_x_4486:
[----:B------:R-:W-:Y:S05]  /*2aba0*/  BSYNC.RECONVERGENT B1 ;  /* 0x0000000000017941 */ /* 0x000fea0003800200 */
.L_x_4485:
[----:B------:R-:W-:Y:S01]  /*2abb0*/  STG.E.U16 desc[UR6][R8.64], R4 ;  /* 0x0000000408007986 */ /* 0x000fe2000c101506 */
[----:B------:R-:W-:Y:S05]  /*2abc0*/  EXIT ;  /* 0x000000000000794d */ /* 0x000fea0003800000 */
.L_x_4496:
        /* <DEDUP_REMOVED lines=11> */
.L_x_17251:


//--------------------- .text._ZN2at6native73_GLOBAL__N__c8866d80_35_SparseBinaryOpIntersectionKernel_cu_7dd49032_323712apply_kernelILi128ELi8EZNS1_29binary_op_intersection_kernelINS1_5MulOpEllEEvRNS_14TensorIteratorEllRKNS_6TensorEbEUliE_EEviT1_ --------------------------
	.section	.text._ZN2at6native73_GLOBAL__N__c8866d80_35_SparseBinaryOpIntersectionKernel_cu_7dd49032_323712apply_kernelILi128ELi8EZNS1_29binary_op_intersection_kernelINS1_5MulOpEllEEvRNS_14TensorIteratorEllRKNS_6TensorEbEUliE_EEviT1_,"ax",@progbits
	.align	128
.text._ZN2at6native73_GLOBAL__N__c8866d80_35_SparseBinaryOpIntersectionKernel_cu_7dd49032_323712apply_kernelILi128ELi8EZNS1_29binary_op_intersection_kernelINS1_5MulOpEllEEvRNS_14TensorIteratorEllRKNS_6TensorEbEUliE_EEviT1_:
        .type           _ZN2at6native73_GLOBAL__N__c8866d80_35_SparseBinaryOpIntersectionKernel_cu_7dd49032_323712apply_kernelILi128ELi8EZNS1_29binary_op_intersection_kernelINS1_5MulOpEllEEvRNS_14TensorIteratorEllRKNS_6TensorEbEUliE_EEviT1_,@function
        .size           _ZN2at6native73_GLOBAL__N__c8866d80_35_SparseBinaryOpIntersectionKernel_cu_7dd49032_323712apply_kernelILi128ELi8EZNS1_29binary_op_intersection_kernelINS1_5MulOpEllEEvRNS_14TensorIteratorEllRKNS_6TensorEbEUliE_EEviT1_,(.L_x_17252 - _ZN2at6native73_GLOBAL__N__c8866d80_35_SparseBinaryOpIntersectionKernel_cu_7dd49032_323712apply_kernelILi128ELi8EZNS1_29binary_op_intersection_kernelINS1_5MulOpEllEEvRNS_14TensorIteratorEllRKNS_6TensorEbEUliE_EEviT1_)
        .other          _ZN2at6native73_GLOBAL__N__c8866d80_35_SparseBinaryOpIntersectionKernel_cu_7dd49032_323712apply_kernelILi128ELi8EZNS1_29binary_op_intersection_kernelINS1_5MulOpEllEEvRNS_14TensorIteratorEllRKNS_6TensorEbEUliE_EEviT1_,@"STO_CUDA_ENTRY STV_DEFAULT"
_ZN2at6native73_GLOBAL__N__c8866d80_35_SparseBinaryOpIntersectionKernel_cu_7dd49032_323712apply_kernelILi128ELi8EZNS1_29binary_op_intersection_kernelINS1_5MulOpEllEEvRNS_14TensorIteratorEllRKNS_6TensorEbEUliE_EEviT1_:
        /* <DEDUP_REMOVED lines=45> */
[----:B------:R-:W-:Y:S02]  /*02d0*/  IADD3 R2, PT, PT, R9, R13, RZ ;  /* 0x0000000d09027210 */ /* 0x000fe40007ffe0ff */
[----:B------:R-:W-:Y:S02]  /*02e0*/  MOV R5, RZ ;  /* 0x000000ff00057202 */ /* 0x000fe40000000f00 */
        /* <DEDUP_REMOVED lines=8> */
[----:B------:R-:W-:Y:S02]  /*0370*/  LOP3.LUT R4, R0, 0xf, RZ, 0xc0, !PT ;  /* 0x0000000f00047812 */ /* 0x000fe400078ec0ff */
[----:B------:R-:W-:Y:S02]  /*0380*/  MOV R52, RZ ;  /* 0x000000ff00347202 */ /* 0x000fe40000000f00 */
[----:B------:R-:W-:Y:S02]  /*0390*/  MOV R5, RZ ;  /* 0x000000ff00057202 */ /* 0x000fe40000000f00 */
[----:B---3--:R-:W-:-:S04]  /*03a0*/  LEA R10, P1, R6, R10, 0x3 ;  /* 0x0000000a060a7211 */ /* 0x008fc800078218ff */
[----:B------:R-:W-:Y:S01]  /*03b0*/  LEA.HI.X R11, R6, R11, R7, 0x3, P1 ;  /* 0x0000000b060b7211 */ /* 0x000fe200008f1c07 */
[----:B--2---:R-:W-:Y:S08]  /*03c0*/  @!P0 BRA `(.L_x_4502) ;  /* 0x0000000c00388947 */ /* 0x004ff00003800000 */
[----:B------:R-:W1:Y:S01]  /*03d0*/  LDC.64 R6, c[0x0][0x728] ;  /* 0x0001ca00ff067b82 */ /* 0x000e620000000a00 */
[----:B------:R-:W-:Y:S01]  /*03e0*/  HFMA2 R52, -RZ, RZ, 0, 0 ;  /* 0x00000000ff347431 */ /* 0x000fe200000001ff */
[----:B------:R-:W-:Y:S01]  /*03f0*/  LOP3.LUT R48, R48, 0x7fffffff, RZ, 0xc0, !PT ;  /* 0x7fffffff30307812 */ /* 0x000fe200078ec0ff */
[----:B------:R-:W2:Y:S01]  /*0400*/  LDCU.64 UR28, c[0x0][0x758] ;  /* 0x0000eb00ff1c77ac */ /* 0x000ea20008000a00 */
[----:B------:R-:W-:Y:S02]  /*0410*/  LOP3.LUT R2, R0, 0xfffffff0, RZ, 0xc0, !PT ;  /* 0xfffffff000027812 */ /* 0x000fe400078ec0ff */
[----:B------:R-:W-:-:S07]  /*0420*/  MOV R5, RZ ;  /* 0x000000ff00057202 */ /* 0x000fce0000000f00 */
.L_x_4503:
        /* <DEDUP_REMOVED lines=20> */
[----:B---3--:R-:W-:-:S03]  /*0570*/  IMAD.WIDE.U32 R40, R46, UR28, RZ ;  /* 0x0000001c2e287c25 */ /* 0x008fc6000f8e00ff */
[----:B------:R-:W-:Y:S01]  /*0580*/  IADD3 R17, PT, PT, R19, R17, RZ ;  /* 0x0000001113117210 */ /* 0x000fe20007ffe0ff */
[----:B------:R-:W-:-:S03]  /*0590*/  IMAD R19, R47, UR28, RZ ;  /* 0x0000001c2f137c24 */ /* 0x000fc6000f8e02ff */
[----:B------:R-:W-:Y:S01]  /*05a0*/  LEA.HI.X R17, R18, R7, R17, 0x3, P0 ;  /* 0x0000000712117211 */ /* 0x000fe200000f1c11 */
[----:B------:R-:W-:Y:S01]  /*05b0*/  IMAD R19, R46, UR29, R19 ;  /* 0x0000001d2e137c24 */ /* 0x000fe2000f8e0213 */
[----:B------:R-:W-:Y:S01]  /*05c0*/  LEA R18, P0, R40, R6, 0x3 ;  /* 0x0000000628127211 */ /* 0x000fe200078018ff */
[----:B----4-:R-:W-:-:S03]  /*05d0*/  IMAD R21, R21, UR28, RZ ;  /* 0x0000001c15157c24 */ /* 0x010fc6000f8e02ff */
[----:B------:R-:W-:Y:S01]  /*05e0*/  IADD3 R19, PT, PT, R41, R19, RZ ;  /* 0x0000001329137210 */ /* 0x000fe20007ffe0ff */
[----:B------:R-:W2:Y:S01]  /*05f0*/  LDG.E.64 R16, desc[UR6][R16.64] ;  /* 0x0000000610107981 */ /* 0x000ea2000c1e1b00 */
[----:B------:R-:W-:Y:S02]  /*0600*/  IMAD R21, R20, UR29, R21 ;  /* 0x0000001d14157c24 */ /* 0x000fe4000f8e0215 */
[----:B------:R-:W-:Y:S01]  /*0610*/  LEA.HI.X R19, R40, R7, R19, 0x3, P0 ;  /* 0x0000000728137211 */ /* 0x000fe200000f1c13 */
[----:B------:R-:W-:-:S05]  /*0620*/  IMAD.WIDE.U32 R40, R20, UR28, RZ ;  /* 0x0000001c14287c25 */ /* 0x000fca000f8e00ff */
[----:B------:R-:W3:Y:S01]  /*0630*/  LDG.E.64 R18, desc[UR6][R18.64] ;  /* 0x0000000612127981 */ /* 0x000ee2000c1e1b00 */
[----:B------:R-:W-:Y:S01]  /*0640*/  LEA R20, P0, R40, R6, 0x3 ;  /* 0x0000000628147211 */ /* 0x000fe200078018ff */
[----:B------:R-:W-:Y:S01]  /*0650*/  IMAD R23, R23, UR28, RZ ;  /* 0x0000001c17177c24 */ /* 0x000fe2000f8e02ff */
[----:B------:R-:W-:-:S03]  /*0660*/  IADD3 R21, PT, PT, R41, R21, RZ ;  /* 0x0000001529157210 */ /* 0x000fc60007ffe0ff */
[----:B------:R-:W-:Y:S01]  /*0670*/  IMAD R23, R22, UR29, R23 ;  /* 0x0000001d16177c24 */ /* 0x000fe2000f8e0217 */
[----:B------:R-:W-:Y:S01]  /*0680*/  LEA.HI.X R21, R40, R7, R21, 0x3, P0 ;  /* 0x0000000728157211 */ /* 0x000fe200000f1c15 */
[----:B------:R-:W-:-:S05]  /*0690*/  IMAD.WIDE.U32 R40, R22, UR28, RZ ;  /* 0x0000001c16287c25 */ /* 0x000fca000f8e00ff */
[----:B------:R-:W4:Y:S01]  /*06a0*/  LDG.E.64 R20, desc[UR6][R20.64] ;  /* 0x0000000614147981 */ /* 0x000f22000c1e1b00 */
        /* <DEDUP_REMOVED lines=65> */
[----:B------:R-:W-:Y:S01]  /*0ac0*/  IADD3 R41, PT, PT, R41, R45, RZ ;  /* 0x0000002d29297210 */ /* 0x000fe20007ffe0ff */
[----:B------:R-:W-:Y:S02]  /*0ad0*/  IMAD R13, R13, UR28, RZ ;  /* 0x0000001c0d0d7c24 */ /* 0x000fe4000f8e02ff */
[----:B------:R-:W-:Y:S01]  /*0ae0*/  IMAD R45, R42, UR29, R43 ;  /* 0x0000001d2a2d7c24 */ /* 0x000fe2000f8e022b */
[----:B------:R-:W-:Y:S01]  /*0af0*/  LEA.HI.X R51, R40, R7, R41, 0x3, P0 ;  /* 0x0000000728337211 */ /* 0x000fe200000f1c29 */
[----:B------:R-:W-:-:S04]  /*0b00*/  IMAD.WIDE.U32 R40, R42, UR28, RZ ;  /* 0x0000001c2a287c25 */ /* 0x000fc8000f8e00ff */
[----:B------:R-:W4:Y:S01]  /*0b10*/  LDG.E.64 R42, desc[UR6][R50.64] ;  /* 0x00000006322a7981 */ /* 0x000f22000c1e1b00 */
[----:B------:R-:W-:Y:S01]  /*0b20*/  LEA R44, P0, R40, R6, 0x3 ;  /* 0x00000006282c7211 */ /* 0x000fe200078018ff */
[----:B------:R-:W-:Y:S01]  /*0b30*/  IMAD.WIDE.U32 R46, R12, UR28, RZ ;  /* 0x0000001c0c2e7c25 */ /* 0x000fe2000f8e00ff */
[----:B------:R-:W-:-:S03]  /*0b40*/  IADD3 R41, PT, PT, R41, R45, RZ ;  /* 0x0000002d29297210 */ /* 0x000fc60007ffe0ff */
[----:B------:R-:W-:Y:S01]  /*0b50*/  IMAD R13, R12, UR29, R13 ;  /* 0x0000001d0c0d7c24 */ /* 0x000fe2000f8e020d */
[----:B------:R-:W-:Y:S01]  /*0b60*/  LEA.HI.X R45, R40, R7, R41, 0x3, P0 ;  /* 0x00000007282d7211 */ /* 0x000fe200000f1c29 */
[----:B------:R-:W-:Y:S01]  /*0b70*/  IMAD R15, R15, UR28, RZ ;  /* 0x0000001c0f0f7c24 */ /* 0x000fe2000f8e02ff */
[----:B------:R-:W-:Y:S02]  /*0b80*/  LEA R12, P0, R46, R6, 0x3 ;  /* 0x000000062e0c7211 */ /* 0x000fe400078018ff */
[----:B------:R-:W-:Y:S02]  /*0b90*/  IADD3 R13, PT, PT, R47, R13, RZ ;  /* 0x0000000d2f0d7210 */ /* 0x000fe40007ffe0ff */
[----:B------:R-:W4:Y:S01]  /*0ba0*/  LDG.E.64 R44, desc[UR6][R44.64] ;  /* 0x000000062c2c7981 */ /* 0x000f22000c1e1b00 */
[----:B------:R-:W-:Y:S01]  /*0bb0*/  IMAD R41, R14, UR29, R15 ;  /* 0x0000001d0e297c24 */ /* 0x000fe2000f8e020f */
[----:B------:R-:W-:Y:S01]  /*0bc0*/  LEA.HI.X R13, R46, R7, R13, 0x3, P0 ;  /* 0x000000072e0d7211 */ /* 0x000fe200000f1c0d */
[----:B------:R-:W-:-:S05]  /*0bd0*/  IMAD.WIDE.U32 R14, R14, UR28, RZ ;  /* 0x0000001c0e0e7c25 */ /* 0x000fca000f8e00ff */
[----:B------:R-:W4:Y:S01]  /*0be0*/  LDG.E.64 R12, desc[UR6][R12.64] ;  /* 0x000000060c0c7981 */ /* 0x000f22000c1e1b00 */
[----:B------:R-:W-:Y:S02]  /*0bf0*/  LEA R40, P0, R14, R6, 0x3 ;  /* 0x000000060e287211 */ /* 0x000fe400078018ff */
[----:B------:R-:W-:-:S04]  /*0c00*/  IADD3 R15, PT, PT, R15, R41, RZ ;  /* 0x000000290f0f7210 */ /* 0x000fc80007ffe0ff */
[----:B------:R-:W-:-:S06]  /*0c10*/  LEA.HI.X R41, R14, R7, R15, 0x3, P0 ;  /* 0x000000070e297211 */ /* 0x000fcc00000f1c0f */
[----:B------:R-:W4:Y:S01]  /*0c20*/  LDG.E.64 R40, desc[UR6][R40.64] ;  /* 0x0000000628287981 */ /* 0x000f22000c1e1b00 */
[----:B------:R-:W-:Y:S02]  /*0c30*/  MOV R53, R5 ;  /* 0x0000000500357202 */ /* 0x000fe40000000f00 */
[----:B------:R-:W-:Y:S02]  /*0c40*/  IADD3 R2, P0, PT, R2, -0x10, RZ ;  /* 0xfffffff002027810 */ /* 0x000fe40007f1e0ff */
[----:B------:R-:W-:Y:S02]  /*0c50*/  IADD3 R10, P1, PT, R10, 0x80, RZ ;  /* 0x000000800a0a7810 */ /* 0x000fe40007f3e0ff */
[----:B------:R-:W-:Y:S02]  /*0c60*/  IADD3.X R48, PT, PT, R48, -0x1, RZ, P0, !PT ;  /* 0xffffffff30307810 */ /* 0x000fe400007fe4ff */
[----:B------:R-:W-:Y:S02]  /*0c70*/  ISETP.NE.U32.AND P0, PT, R2, RZ, PT ;  /* 0x000000ff0200720c */ /* 0x000fe40003f05070 */
[----:B------:R-:W-:-:S02]  /*0c80*/  IADD3.X R11, PT, PT, RZ, R11, RZ, P1, !PT ;  /* 0x0000000bff0b7210 */ /* 0x000fc40000ffe4ff */
[----:B------:R-:W-:Y:S01]  /*0c90*/  ISETP.NE.AND.EX P0, PT, R48, RZ, PT, P0 ;  /* 0x000000ff3000720c */ /* 0x000fe20003f05300 */
[----:B--2--5:R-:W-:Y:S02]  /*0ca0*/  IMAD R17, R17, R8, RZ ;  /* 0x0000000811117224 */ /* 0x024fe400078e02ff */
[----:B------:R-:W-:-:S04]  /*0cb0*/  IMAD.WIDE.U32 R14, R8, R16, R52 ;  /* 0x00000010080e7225 */ /* 0x000fc800078e0034 */
[----:B------:R-:W-:Y:S02]  /*0cc0*/  IMAD R17, R9, R16, R17 ;  /* 0x0000001009117224 */ /* 0x000fe400078e0211 */
[----:B---3--:R-:W-:-:S03]  /*0cd0*/  IMAD R5, R19, R8, RZ ;  /* 0x0000000813057224 */ /* 0x008fc600078e02ff */
[----:B------:R-:W-:Y:S01]  /*0ce0*/  IADD3 R15, PT, PT, R15, R17, RZ ;  /* 0x000000110f0f7210 */ /* 0x000fe20007ffe0ff */
[-C--:B------:R-:W-:Y:S02]  /*0cf0*/  IMAD R5, R9, R18.reuse, R5 ;  /* 0x0000001209057224 */ /* 0x080fe400078e0205 */
[----:B------:R-:W-:-:S05]  /*0d00*/  IMAD.WIDE.U32 R18, R8, R18, R14 ;  /* 0x0000001208127225 */ /* 0x000fca00078e000e */
[----:B------:R-:W-:Y:S01]  /*0d10*/  IADD3 R19, PT, PT, R19, R5, RZ ;  /* 0x0000000513137210 */ /* 0x000fe20007ffe0ff */
[----:B----4-:R-:W-:-:S04]  /*0d20*/  IMAD R5, R21, R8, RZ ;  /* 0x0000000815057224 */ /* 0x010fc800078e02ff */
[-C--:B------:R-:W-:Y:S02]  /*0d30*/  IMAD R5, R9, R20.reuse, R5 ;  /* 0x0000001409057224 */ /* 0x080fe400078e0205 */
[----:B------:R-:W-:-:S05]  /*0d40*/  IMAD.WIDE.U32 R20, R8, R20, R18 ;  /* 0x0000001408147225 */ /* 0x000fca00078e0012 */
[----:B------:R-:W-:Y:S01]  /*0d50*/  IADD3 R21, PT, PT, R21, R5, RZ ;  /* 0x0000000515157210 */ /* 0x000fe20007ffe0ff */
[----:B------:R-:W-:-:S04]  /*0d60*/  IMAD R5, R23, R8, RZ ;  /* 0x0000000817057224 */ /* 0x000fc800078e02ff */
        /* <DEDUP_REMOVED lines=41> */
[----:B------:R-:W-:-:S04]  /*1000*/  IMAD.WIDE.U32 R44, R8, R44, R42 ;  /* 0x0000002c082c7225 */ /* 0x000fc800078e002a */
[----:B------:R-:W-:Y:S01]  /*1010*/  IMAD R13, R13, R8, RZ ;  /* 0x000000080d0d7224 */ /* 0x000fe200078e02ff */
[----:B------:R-:W-:-:S03]  /*1020*/  IADD3 R45, PT, PT, R45, R5, RZ ;  /* 0x000000052d2d7210 */ /* 0x000fc60007ffe0ff */
[-C--:B------:R-:W-:Y:S02]  /*1030*/  IMAD R5, R9, R12.reuse, R13 ;  /* 0x0000000c09057224 */ /* 0x080fe400078e020d */
[----:B------:R-:W-:-:S05]  /*1040*/  IMAD.WIDE.U32 R12, R8, R12, R44 ;  /* 0x0000000c080c7225 */ /* 0x000fca00078e002c */
[----:B------:R-:W-:Y:S01]  /*1050*/  IADD3 R13, PT, PT, R13, R5, RZ ;  /* 0x000000050d0d7210 */ /* 0x000fe20007ffe0ff */
[----:B------:R-:W-:-:S04]  /*1060*/  IMAD R5, R41, R8, RZ ;  /* 0x0000000829057224 */ /* 0x000fc800078e02ff */
[-C--:B------:R-:W-:Y:S02]  /*1070*/  IMAD R5, R9, R40.reuse, R5 ;  /* 0x0000002809057224 */ /* 0x080fe400078e0205 */
[----:B------:R-:W-:-:S05]  /*1080*/  IMAD.WIDE.U32 R52, R8, R40, R12 ;  /* 0x0000002808347225 */ /* 0x000fca00078e000c */
[----:B------:R-:W-:Y:S01]  /*1090*/  IADD3 R5, PT, PT, R53, R5, RZ ;  /* 0x0000000535057210 */ /* 0x000fe20007ffe0ff */
[----:B------:R-:W-:Y:S06]  /*10a0*/  @P0 BRA `(.L_x_4503) ;  /* 0xfffffff000e00947 */ /* 0x000fec000383ffff */
.L_x_4502:
        /* <DEDUP_REMOVED lines=29> */
[----:B------:R-:W-:Y:S02]  /*1280*/  LEA R26, P1, R30, R6, 0x3 ;  /* 0x000000061e1a7211 */ /* 0x000fe400078218ff */
[----:B------:R-:W-:Y:S02]  /*1290*/  IADD3 R4, PT, PT, R31, R27, RZ ;  /* 0x0000001b1f047210 */ /* 0x000fe40007ffe0ff */
[----:B------:R-:W2:Y:S01]  /*12a0*/  LDG.E.64 R12, desc[UR6][R12.64] ;  /* 0x000000060c0c7981 */ /* 0x000ea2000c1e1b00 */
[----:B------:R-:W-:Y:S01]  /*12b0*/  IMAD.WIDE.U32 R28, R20, UR28, RZ ;  /* 0x0000001c141c7c25 */ /* 0x000fe2000f8e00ff */
[----:B------:R-:W-:-:S03]  /*12c0*/  LEA.HI.X R27, R30, R7, R4, 0x3, P1 ;  /* 0x000000071e1b7211 */ /* 0x000fc600008f1c04 */
[----:B------:R-:W-:Y:S01]  /*12d0*/  IMAD R31, R20, UR29, R21 ;  /* 0x0000001d141f7c24 */ /* 0x000fe2000f8e0215 */
[----:B------:R-:W-:Y:S01]  /*12e0*/  LEA R30, P1, R28, R6, 0x3 ;  /* 0x000000061c1e7211 */ /* 0x000fe200078218ff */
[----:B------:R1:W3:Y:S01]  /*12f0*/  LDG.E.64 R20, desc[UR6][R26.64] ;  /* 0x000000061a147981 */ /* 0x0002e2000c1e1b00 */
[----:B------:R-:W-:Y:S02]  /*1300*/  IMAD R23, R23, UR28, RZ ;  /* 0x0000001c17177c24 */ /* 0x000fe4000f8e02ff */
[----:B------:R-:W-:Y:S02]  /*1310*/  IADD3 R4, PT, PT, R29, R31, RZ ;  /* 0x0000001f1d047210 */ /* 0x000fe40007ffe0ff */
[----:B------:R-:W-:Y:S02]  /*1320*/  IMAD R33, R22, UR29, R23 ;  /* 0x0000001d16217c24 */ /* 0x000fe4000f8e0217 */
[----:B------:R-:W-:Y:S01]  /*1330*/  LEA.HI.X R31, R28, R7, R4, 0x3, P1 ;  /* 0x000000071c1f7211 */ /* 0x000fe200008f1c04 */
[----:B------:R-:W-:-:S04]  /*1340*/  IMAD.WIDE.U32 R28, R22, UR28, RZ ;  /* 0x0000001c161c7c25 */ /* 0x000fc8000f8e00ff */
[----:B------:R4:W3:Y:S01]  /*1350*/  LDG.E.64 R22, desc[UR6][R30.64] ;  /* 0x000000061e167981 */ /* 0x0008e2000c1e1b00 */
[----:B------:R-:W-:Y:S01]  /*1360*/  LEA R32, P1, R28, R6, 0x3 ;  /* 0x000000061c207211 */ /* 0x000fe200078218ff */
[----:B------:R-:W-:Y:S01]  /*1370*/  IMAD R25, R25, UR28, RZ ;  /* 0x0000001c19197c24 */ /* 0x000fe2000f8e02ff */
[----:B------:R-:W-:Y:S01]  /*1380*/  IADD3 R4, PT, PT, R29, R33, RZ ;  /* 0x000000211d047210 */ /* 0x000fe20007ffe0ff */
[----:B-1----:R-:W-:-:S03]  /*1390*/  IMAD.WIDE.U32 R26, R24, UR28, RZ ;  /* 0x0000001c181a7c25 */ /* 0x002fc6000f8e00ff */
[----:B------:R-:W-:Y:S01]  /*13a0*/  LEA.HI.X R33, R28, R7, R4, 0x3, P1 ;  /* 0x000000071c217211 */ /* 0x000fe200008f1c04 */
[----:B------:R-:W-:Y:S01]  /*13b0*/  IMAD R29, R24, UR29, R25 ;  /* 0x0000001d181d7c24 */ /* 0x000fe2000f8e0219 */
[----:B------:R-:W-:-:S03]  /*13c0*/  LEA R28, P1, R26, R6, 0x3 ;  /* 0x000000061a1c7211 */ /* 0x000fc600078218ff */
[----:B------:R1:W3:Y:S01]  /*13d0*/  LDG.E.64 R24, desc[UR6][R32.64] ;  /* 0x0000000620187981 */ /* 0x0002e2000c1e1b00 */
[----:B------:R-:W-:Y:S01]  /*13e0*/  IADD3 R4, PT, PT, R27, R29, RZ ;  /* 0x0000001d1b047210 */ /* 0x000fe20007ffe0ff */
[----:B------:R-:W-:Y:S02]  /*13f0*/  IMAD R19, R19, UR28, RZ ;  /* 0x0000001c13137c24 */ /* 0x000fe4000f8e02ff */
[----:B------:R-:W-:Y:S01]  /*1400*/  IMAD R17, R17, UR28, RZ ;  /* 0x0000001c11117c24 */ /* 0x000fe2000f8e02ff */
[----:B------:R-:W-:Y:S01]  /*1410*/  LEA.HI.X R29, R26, R7, R4, 0x3, P1 ;  /* 0x000000071a1d7211 */ /* 0x000fe200008f1c04 */
[----:B------:R-:W-:-:S04]  /*1420*/  IMAD.WIDE.U32 R26, R18, UR28, RZ ;  /* 0x0000001c121a7c25 */ /* 0x000fc8000f8e00ff */
[----:B----4-:R-:W-:Y:S02]  /*1430*/  IMAD R31, R18, UR29, R19 ;  /* 0x0000001d121f7c24 */ /* 0x010fe4000f8e0213 */
[----:B------:R4:W3:Y:S01]  /*1440*/  LDG.E.64 R18, desc[UR6][R28.64] ;  /* 0x000000061c127981 */ /* 0x0008e2000c1e1b00 */
[----:B------:R-:W-:Y:S01]  /*1450*/  LEA R30, P1, R26, R6, 0x3 ;  /* 0x000000061a1e7211 */ /* 0x000fe200078218ff */
[----:B-1----:R-:W-:Y:S01]  /*1460*/  IMAD.WIDE.U32 R32, R16, UR28, RZ ;  /* 0x0000001c10207c25 */ /* 0x002fe2000f8e00ff */
[----:B------:R-:W-:-:S03]  /*1470*/  IADD3 R4, PT, PT, R27, R31, RZ ;  /* 0x0000001f1b047210 */ /* 0x000fc60007ffe0ff */
[----:B------:R-:W-:Y:S01]  /*1480*/  IMAD R17, R16, UR29, R17 ;  /* 0x0000001d10117c24 */ /* 0x000fe2000f8e0211 */
[----:B------:R-:W-:Y:S01]  /*1490*/  LEA.HI.X R31, R26, R7, R4, 0x3, P1 ;  /* 0x000000071a1f7211 */ /* 0x000fe200008f1c04 */
[----:B------:R-:W-:Y:S01]  /*14a0*/  IMAD R15, R15, UR28, RZ ;  /* 0x0000001c0f0f7c24 */ /* 0x000fe2000f8e02ff */
[----:B------:R-:W-:Y:S02]  /*14b0*/  LEA R26, P1, R32, R6, 0x3 ;  /* 0x00000006201a7211 */ /* 0x000fe400078218ff */
[----:B------:R-:W-:Y:S02]  /*14c0*/  IADD3 R4, PT, PT, R33, R17, RZ ;  /* 0x0000001121047210 */ /* 0x000fe40007ffe0ff */
[----:B------:R-:W3:Y:S01]  /*14d0*/  LDG.E.64 R16, desc[UR6][R30.64] ;  /* 0x000000061e107981 */ /* 0x000ee2000c1e1b00 */
[----:B------:R-:W-:Y:S01]  /*14e0*/  IMAD.WIDE.U32 R34, R14, UR28, RZ ;  /* 0x0000001c0e227c25 */ /* 0x000fe2000f8e00ff */
[----:B------:R-:W-:-:S03]  /*14f0*/  LEA.HI.X R27, R32, R7, R4, 0x3, P1 ;  /* 0x00000007201b7211 */ /* 0x000fc600008f1c04 */
[----:B----4-:R-:W-:Y:S01]  /*1500*/  IMAD R29, R14, UR29, R15 ;  /* 0x0000001d0e1d7c24 */ /* 0x010fe2000f8e020f */
[----:B------:R-:W-:Y:S01]  /*1510*/  LEA R6, P1, R34, R6, 0x3 ;  /* 0x0000000622067211 */ /* 0x000fe200078218ff */
[----:B------:R-:W4:Y:S03]  /*1520*/  LDG.E.64 R14, desc[UR6][R26.64] ;  /* 0x000000061a0e7981 */ /* 0x000f26000c1e1b00 */
[----:B------:R-:W-:-:S04]  /*1530*/  IADD3 R4, PT, PT, R35, R29, RZ ;  /* 0x0000001d23047210 */ /* 0x000fc80007ffe0ff */
[----:B------:R-:W-:-:S06]  /*1540*/  LEA.HI.X R7, R34, R7, R4, 0x3, P1 ;  /* 0x0000000722077211 */ /* 0x000fcc00008f1c04 */
[----:B------:R-:W4:Y:S01]  /*1550*/  LDG.E.64 R6, desc[UR6][R6.64] ;  /* 0x0000000606067981 */ /* 0x000f22000c1e1b00 */
[----:B------:R-:W-:Y:S02]  /*1560*/  MOV R4, R52 ;  /* 0x0000003400047202 */ /* 0x000fe40000000f00 */
[----:B------:R-:W-:-:S04]  /*1570*/  IADD3 R10, P1, PT, R10, 0x40, RZ ;  /* 0x000000400a0a7810 */ /* 0x000fc80007f3e0ff */
[----:B------:R-:W-:Y:S01]  /*1580*/  IADD3.X R11, PT, PT, RZ, R11, RZ, P1, !PT ;  /* 0x0000000bff0b7210 */ /* 0x000fe20000ffe4ff */
[----:B--2--5:R-:W-:Y:S02]  /*1590*/  IMAD R13, R13, R8, RZ ;  /* 0x000000080d0d7224 */ /* 0x024fe400078e02ff */
[----:B------:R-:W-:-:S04]  /*15a0*/  IMAD.WIDE.U32 R4, R8, R12, R4 ;  /* 0x0000000c08047225 */ /* 0x000fc800078e0004 */
[----:B------:R-:W-:-:S05]  /*15b0*/  IMAD R13, R9, R12, R13 ;  /* 0x0000000c090d7224 */ /* 0x000fca00078e020d */
[----:B------:R-:W-:Y:S01]  /*15c0*/  IADD3 R5, PT, PT, R5, R13, RZ ;  /* 0x0000000d05057210 */ /* 0x000fe20007ffe0ff */
[----:B---3--:R-:W-:-:S04]  /*15d0*/  IMAD R13, R21, R8, RZ ;  /* 0x00000008150d7224 */ /* 0x008fc800078e02ff */
        /* <DEDUP_REMOVED lines=18> */
[----:B----4-:R-:W-:Y:S01]  /*1700*/  IMAD R13, R15, R8, RZ ;  /* 0x000000080f0d7224 */ /* 0x010fe200078e02ff */
[----:B------:R-:W-:-:S03]  /*1710*/  IADD3 R17, PT, PT, R17, R5, RZ ;  /* 0x0000000511117210 */ /* 0x000fc60007ffe0ff */
[-C--:B------:R-:W-:Y:S02]  /*1720*/  IMAD R13, R9, R14.reuse, R13 ;  /* 0x0000000e090d7224 */ /* 0x080fe400078e020d */
[----:B------:R-:W-:-:S04]  /*1730*/  IMAD.WIDE.U32 R14, R8, R14, R16 ;  /* 0x0000000e080e7225 */ /* 0x000fc800078e0010 */
[----:B------:R-:W-:Y:S01]  /*1740*/  IMAD R5, R7, R8, RZ ;  /* 0x0000000807057224 */ /* 0x000fe200078e02ff */
[----:B------:R-:W-:-:S03]  /*1750*/  IADD3 R15, PT, PT, R15, R13, RZ ;  /* 0x0000000d0f0f7210 */ /* 0x000fc60007ffe0ff */
[-C--:B------:R-:W-:Y:S02]  /*1760*/  IMAD R5, R9, R6.reuse, R5 ;  /* 0x0000000609057224 */ /* 0x080fe400078e0205 */
[----:B------:R-:W-:-:S05]  /*1770*/  IMAD.WIDE.U32 R52, R8, R6, R14 ;  /* 0x0000000608347225 */ /* 0x000fca00078e000e */
[----:B------:R-:W-:-:S07]  /*1780*/  IADD3 R5, PT, PT, R53, R5, RZ ;  /* 0x0000000535057210 */ /* 0x000fce0007ffe0ff */
.L_x_4504:
        /* <DEDUP_REMOVED lines=19> */
[----:B------:R-:W-:Y:S02]  /*18c0*/  IMAD R17, R19, UR28, RZ ;  /* 0x0000001c13117c24 */ /* 0x000fe4000f8e02ff */
[----:B----4-:R-:W-:Y:S01]  /*18d0*/  IMAD R23, R23, UR28, RZ ;  /* 0x0000001c17177c24 */ /* 0x010fe2000f8e02ff */
[----:B------:R-:W-:Y:S01]  /*18e0*/  LEA.HI.X R15, R16, R7, R15, 0x3, P1 ;  /* 0x00000007100f7211 */ /* 0x000fe200008f1c0f */
[----:B------:R-:W-:Y:S01]  /*18f0*/  IMAD R17, R18, UR29, R17 ;  /* 0x0000001d12117c24 */ /* 0x000fe2000f8e0211 */
[----:B------:R-:W-:-:S04]  /*1900*/  LEA R16, P1, R20, R6, 0x3 ;  /* 0x0000000614107211 */ /* 0x000fc800078218ff */
[----:B------:R-:W-:Y:S01]  /*1910*/  IADD3 R17, PT, PT, R21, R17, RZ ;  /* 0x0000001115117210 */ /* 0x000fe20007ffe0ff */
[----:B------:R-:W2:Y:S01]  /*1920*/  LDG.E.64 R14, desc[UR6][R14.64] ;  /* 0x000000060e0e7981 */ /* 0x000ea2000c1e1b00 */
[----:B------:R-:W-:Y:S02]  /*1930*/  IMAD.WIDE.U32 R18, R22, UR28, RZ ;  /* 0x0000001c16127c25 */ /* 0x000fe4000f8e00ff */
[----:B------:R-:W-:Y:S02]  /*1940*/  LEA.HI.X R17, R20, R7, R17, 0x3, P1 ;  /* 0x0000000714117211 */ /* 0x000fe400008f1c11 */
[----:B------:R-:W-:Y:S01]  /*1950*/  IMAD R23, R22, UR29, R23 ;  /* 0x0000001d16177c24 */ /* 0x000fe2000f8e0217 */
[----:B------:R-:W-:Y:S01]  /*1960*/  LEA R20, P1, R18, R6, 0x3 ;  /* 0x0000000612147211 */ /* 0x000fe200078218ff */
[----:B------:R-:W-:Y:S02]  /*1970*/  IMAD R13, R13, UR28, RZ ;  /* 0x0000001c0d0d7c24 */ /* 0x000fe4000f8e02ff */
[----:B------:R-:W3:Y:S01]  /*1980*/  LDG.E.64 R16, desc[UR6][R16.64] ;  /* 0x0000000610107981 */ /* 0x000ee2000c1e1b00 */
[----:B------:R-:W-:Y:S01]  /*1990*/  IADD3 R2, PT, PT, R19, R23, RZ ;  /* 0x0000001713027210 */ /* 0x000fe20007ffe0ff */
[----:B------:R-:W-:-:S03]  /*19a0*/  IMAD.WIDE.U32 R22, R12, UR28, RZ ;  /* 0x0000001c0c167c25 */ /* 0x000fc6000f8e00ff */
[----:B------:R-:W-:Y:S01]  /*19b0*/  LEA.HI.X R21, R18, R7, R2, 0x3, P1 ;  /* 0x0000000712157211 */ /* 0x000fe200008f1c02 */
[----:B------:R-:W-:Y:S01]  /*19c0*/  IMAD R13, R12, UR29, R13 ;  /* 0x0000001d0c0d7c24 */ /* 0x000fe2000f8e020d */
[----:B------:R-:W-:-:S04]  /*19d0*/  LEA R6, P1, R22, R6, 0x3 ;  /* 0x0000000616067211 */ /* 0x000fc800078218ff */
[----:B------:R-:W4:Y:S01]  /*19e0*/  LDG.E.64 R20, desc[UR6][R20.64] ;  /* 0x0000000614147981 */ /* 0x000f22000c1e1b00 */
        /* <DEDUP_REMOVED lines=8> */
[----:B------:R-:W-:Y:S02]  /*1a70*/  IMAD R13, R9, R14, R13 ;  /* 0x0000000e090d7224 */ /* 0x000fe400078e020d */
[----:B---3--:R-:W-:-:S03]  /*1a80*/  IMAD R5, R17, R8, RZ ;  /* 0x0000000811057224 */ /* 0x008fc600078e02ff */
[----:B------:R-:W-:Y:S01]  /*1a90*/  IADD3 R53, PT, PT, R53, R13, RZ ;  /* 0x0000000d35357210 */ /* 0x000fe20007ffe0ff */
[-C--:B------:R-:W-:Y:S02]  /*1aa0*/  IMAD R5, R9, R16.reuse, R5 ;  /* 0x0000001009057224 */ /* 0x080fe400078e0205 */
[----:B------:R-:W-:-:S04]  /*1ab0*/  IMAD.WIDE.U32 R16, R8, R16, R52 ;  /* 0x0000001008107225 */ /* 0x000fc800078e0034 */
[----:B----4-:R-:W-:Y:S01]  /*1ac0*/  IMAD R13, R21, R8, RZ ;  /* 0x00000008150d7224 */ /* 0x010fe200078e02ff */
[----:B------:R-:W-:-:S03]  /*1ad0*/  IADD3 R17, PT, PT, R17, R5, RZ ;  /* 0x0000000511117210 */ /* 0x000fc60007ffe0ff */
[-C--:B------:R-:W-:Y:S02]  /*1ae0*/  IMAD R13, R9, R20.reuse, R13 ;  /* 0x00000014090d7224 */ /* 0x080fe400078e020d */
[----:B------:R-:W-:-:S05]  /*1af0*/  IMAD.WIDE.U32 R16, R8, R20, R16 ;  /* 0x0000001408107225 */ /* 0x000fca00078e0010 */
[----:B------:R-:W-:Y:S01]  /*1b00*/  IADD3 R17, PT, PT, R17, R13, RZ ;  /* 0x0000000d11117210 */ /* 0x000fe20007ffe0ff */
[----:B------:R-:W-:-:S04]  /*1b10*/  IMAD R5, R7, R8, RZ ;  /* 0x0000000807057224 */ /* 0x000fc800078e02ff */
[-C--:B------:R-:W-:Y:S02]  /*1b20*/  IMAD R5, R9, R6.reuse, R5 ;  /* 0x0000000609057224 */ /* 0x080fe400078e0205 */
[----:B------:R-:W-:-:S05]  /*1b30*/  IMAD.WIDE.U32 R52, R8, R6, R16 ;  /* 0x0000000608347225 */ /* 0x000fca00078e0010 */
[----:B------:R-:W-:-:S07]  /*1b40*/  IADD3 R5, PT, PT, R53, R5, RZ ;  /* 0x0000000535057210 */ /* 0x000fce0007ffe0ff */
.L_x_4505:
        /* <DEDUP_REMOVED lines=11> */
[----:B------:R-:W-:Y:S02]  /*1c00*/  ISETP.NE.U32.AND P0, PT, R0, 0x1, PT ;  /* 0x000000010000780c */ /* 0x000fe40003f05070 */
[----:B------:R-:W-:Y:S02]  /*1c10*/  MOV R53, R5 ;  /* 0x0000000500357202 */ /* 0x000fe40000000f00 */
[----:B------:R-:W-:Y:S01]  /*1c20*/  ISETP.NE.AND.EX P0, PT, RZ, RZ, PT, P0 ;  /* 0x000000ffff00720c */ /* 0x000fe20003f05300 */
[----:B--2--5:R-:W-:Y:S02]  /*1c30*/  IMAD R17, R15, R8, RZ ;  /* 0x000000080f117224 */ /* 0x024fe400078e02ff */
[----:B------:R-:W-:-:S04]  /*1c40*/  IMAD.WIDE.U32 R52, R8, R14, R52 ;  /* 0x0000000e08347225 */ /* 0x000fc800078e0034 */
[----:B------:R-:W-:-:S05]  /*1c50*/  IMAD R17, R9, R14, R17 ;  /* 0x0000000e09117224 */ /* 0x000fca00078e0211 */
[----:B------:R-:W-:Y:S01]  /*1c60*/  IADD3 R5, PT, PT, R53, R17, RZ ;  /* 0x0000001135057210 */ /* 0x000fe20007ffe0ff */
[----:B------:R-:W-:Y:S06]  /*1c70*/  @!P0 BRA `(.L_x_4501) ;  /* 0x0000000000748947 */ /* 0x000fec0003800000 */
        /* <DEDUP_REMOVED lines=9> */
[----:B---3--:R-:W-:-:S03]  /*1d10*/  @P0 IMAD R2, R17, R12, RZ ;  /* 0x0000000c11020224 */ /* 0x008fc600078e02ff */
[----:B------:R-:W-:Y:S01]  /*1d20*/  LEA.HI.X R15, R18, R7, R0, 0x3, P1 ;  /* 0x00000007120f7211 */ /* 0x000fe200008f1c00 */
[----:B------:R-:W-:-:S04]  /*1d30*/  @P0 IMAD.WIDE.U32 R20, R16, R12, RZ ;  /* 0x0000000c10140225 */ /* 0x000fc800078e00ff */
[----:B------:R-:W-:Y:S01]  /*1d40*/  @P0 IMAD R13, R16, R13, R2 ;  /* 0x0000000d100d0224 */ /* 0x000fe200078e0202 */
[----:B------:R-:W-:Y:S01]  /*1d50*/  @P0 LEA R6, P1, R20, R6, 0x3 ;  /* 0x0000000614060211 */ /* 0x000fe200078218ff */
[----:B------:R-:W2:Y:S03]  /*1d60*/  LDG.E.64 R10, desc[UR6][R14.64] ;  /* 0x000000060e0a7981 */ /* 0x000ea6000c1e1b00 */
[----:B------:R-:W-:-:S04]  /*1d70*/  @P0 IADD3 R0, PT, PT, R21, R13, RZ ;  /* 0x0000000d15000210 */ /* 0x000fc80007ffe0ff */
[----:B------:R-:W-:-:S06]  /*1d80*/  @P0 LEA.HI.X R7, R20, R7, R0, 0x3, P1 ;  /* 0x0000000714070211 */ /* 0x000fcc00008f1c00 */
[----:B------:R-:W3:Y:S01]  /*1d90*/  @P0 LDG.E.64 R6, desc[UR6][R6.64] ;  /* 0x0000000606060981 */ /* 0x000ee2000c1e1b00 */
[----:B------:R-:W-:Y:S01]  /*1da0*/  MOV R53, R5 ;  /* 0x0000000500357202 */ /* 0x000fe20000000f00 */
[----:B--2---:R-:W-:Y:S02]  /*1db0*/  IMAD R11, R11, R8, RZ ;  /* 0x000000080b0b7224 */ /* 0x004fe400078e02ff */
[----:B------:R-:W-:-:S04]  /*1dc0*/  IMAD.WIDE.U32 R52, R8, R10, R52 ;  /* 0x0000000a08347225 */ /* 0x000fc800078e0034 */
[----:B------:R-:W-:Y:S01]  /*1dd0*/  IMAD R11, R9, R10, R11 ;  /* 0x0000000a090b7224 */ /* 0x000fe200078e020b */
[----:B------:R-:W-:-:S04]  /*1de0*/  @P0 MOV R4, R52 ;  /* 0x0000003400040202 */ /* 0x000fc80000000f00 */
[----:B------:R-:W-:Y:S01]  /*1df0*/  IADD3 R5, PT, PT, R53, R11, RZ ;  /* 0x0000000b35057210 */ /* 0x000fe20007ffe0ff */
[----:B---3--:R-:W-:-:S04]  /*1e00*/  @P0 IMAD R11, R7, R8, RZ ;  /* 0x00000008070b0224 */ /* 0x008fc800078e02ff */
[-C--:B------:R-:W-:Y:S02]  /*1e10*/  @P0 IMAD R11, R9, R6.reuse, R11 ;  /* 0x00000006090b0224 */ /* 0x080fe400078e020b */
[----:B------:R-:W-:-:S05]  /*1e20*/  @P0 IMAD.WIDE.U32 R8, R8, R6, R4 ;  /* 0x0000000608080225 */ /* 0x000fca00078e0004 */
[----:B------:R-:W-:Y:S02]  /*1e30*/  @P0 IADD3 R5, PT, PT, R9, R11, RZ ;  /* 0x0000000b09050210 */ /* 0x000fe40007ffe0ff */
[----:B------:R-:W-:-:S07]  /*1e40*/  @P0 MOV R52, R8 ;  /* 0x0000000800340202 */ /* 0x000fce0000000f00 */
.L_x_4501:
[----:B------:R-:W1:Y:S01]  /*1e50*/  LDC.64 R6, c[0x0][0x710] ;  /* 0x0001c400ff067b82 */ /* 0x000e620000000a00 */
[----:B------:R-:W-:Y:S02]  /*1e60*/  MOV R53, R5 ;  /* 0x0000000500357202 */ /* 0x000fe40000000f00 */
[----:B------:R-:W-:-:S04]  /*1e70*/  IADD3 R3, PT, PT, R3, 0x80, RZ ;  /* 0x0000008003037810 */ /* 0x000fc80007ffe0ff */
[----:B------:R-:W-:Y:S01]  /*1e80*/  ISETP.GE.AND P0, PT, R3, UR4, PT ;  /* 0x0000000403007c0c */ /* 0x000fe2000bf06270 */
[----:B-1----:R1:W-:-:S12]  /*1e90*/  STG.E.64 desc[UR6][R6.64], R52 ;  /* 0x0000003406007986 */ /* 0x0023d8000c101b06 */
[----:B------:R-:W-:Y:S05]  /*1ea0*/  @P0 BRA `(.L_x_4506) ;  /* 0x0000003800980947 */ /* 0x000fea0003800000 */
[----:B-1----:R-:W1:Y:S01]  /*1eb0*/  LDC.64 R6, c[0x0][0x738] ;  /* 0x0001ce00ff067b82 */ /* 0x002e620000000a00 */
[----:B------:R-:W2:Y:S07]  /*1ec0*/  LDCU.64 UR28, c[0x0][0x740] ;  /* 0x0000e800ff1c77ac */ /* 0x000eae0008000a00 */
[----:B------:R-:W3:Y:S08]  /*1ed0*/  LDC.64 R4, c[0x0][0x720] ;  /* 0x0001c800ff047b82 */ /* 0x000ef00000000a00 */
[----:B------:R-:W4:Y:S01]  /*1ee0*/  LDC.64 R14, c[0x0][0x718] ;  /* 0x0001c600ff0e7b82 */ /* 0x000f220000000a00 */
[----:B-1----:R-:W2:Y:S04]  /*1ef0*/  LDG.E.64 R6, desc[UR6][R6.64] ;  /* 0x0000000606067981 */ /* 0x002ea8000c1e1b00 */
[----:B---3--:R-:W3:Y:S01]  /*1f00*/  LDG.E.64 R4, desc[UR6][R4.64] ;  /* 0x0000000604047981 */ /* 0x008ee2000c1e1b00 */
[----:B------:R-:W-:Y:S01]  /*1f10*/  ISETP.NE.AND P1, PT, RZ, UR5, PT ;  /* 0x00000005ff007c0c */ /* 0x000fe2000bf25270 */
[----:B------:R-:W-:Y:S01]  /*1f20*/  HFMA2 R52, -RZ, RZ, 0, 0 ;  /* 0x00000000ff347431 */ /* 0x000fe200000001ff */
[----:B--2---:R-:W-:-:S04]  /*1f30*/  ISETP.LT.U32.AND P0, PT, R6, 0x1, PT ;  /* 0x000000010600780c */ /* 0x004fc80003f01070 */
[----:B------:R-:W-:-:S04]  /*1f40*/  ISETP.LT.AND.EX P0, PT, R7, RZ, PT, P0 ;  /* 0x000000ff0700720c */ /* 0x000fc80003f01300 */
[----:B-----5:R-:W-:Y:S01]  /*1f50*/  SEL R9, R6, 0x1, P0 ;  /* 0x0000000106097807 */ /* 0x020fe20000000000 */
        /* <DEDUP_REMOVED lines=19> */
[----:B------:R-:W-:Y:S02]  /*2090*/  MOV R52, RZ ;  /* 0x000000ff00347202 */ /* 0x000fe40000000f00 */
[----:B---3--:R-:W-:-:S04]  /*20a0*/  LEA R10, P1, R4, R10, 0x3 ;  /* 0x0000000a040a7211 */ /* 0x008fc800078218ff */
[----:B------:R-:W-:Y:S02]  /*20b0*/  LEA.HI.X R11, R4, R11, R5, 0x3, P1 ;  /* 0x0000000b040b7211 */ /* 0x000fe400008f1c05 */
[----:B------:R-:W-:Y:S02]  /*20c0*/  LOP3.LUT R4, R0, 0xf, RZ, 0xc0, !PT ;  /* 0x0000000f00047812 */ /* 0x000fe400078ec0ff */
[----:B------:R-:W-:Y:S01]  /*20d0*/  MOV R5, RZ ;  /* 0x000000ff00057202 */ /* 0x000fe20000000f00 */
[----:B--2---:R-:W-:Y:S06]  /*20e0*/  @!P0 BRA `(.L_x_4508) ;  /* 0x0000000c00388947 */ /* 0x004fec0003800000 */
[----:B------:R-:W1:Y:S01]  /*20f0*/  LDC.64 R6, c[0x0][0x728] ;  /* 0x0001ca00ff067b82 */ /* 0x000e620000000a00 */
[----:B------:R-:W-:Y:S01]  /*2100*/  HFMA2 R52, -RZ, RZ, 0, 0 ;  /* 0x00000000ff347431 */ /* 0x000fe200000001ff */
[----:B------:R-:W-:Y:S01]  /*2110*/  LOP3.LUT R48, R48, 0x7fffffff, RZ, 0xc0, !PT ;  /* 0x7fffffff30307812 */ /* 0x000fe200078ec0ff */
[----:B------:R-:W2:Y:S01]  /*2120*/  LDCU.64 UR28, c[0x0][0x758] ;  /* 0x0000eb00ff1c77ac */ /* 0x000ea20008000a00 */
[----:B------:R-:W-:Y:S02]  /*2130*/  LOP3.LUT R2, R0, 0xfffffff0, RZ, 0xc0, !PT ;  /* 0xfffffff000027812 */ /* 0x000fe400078ec0ff */
[----:B------:R-:W-:-:S07]  /*2140*/  MOV R5, RZ ;  /* 0x000000ff00057202 */ /* 0x000fce0000000f00 */
.L_x_4509:
        /* <DEDUP_REMOVED lines=200> */
.L_x_4508:
        /* <DEDUP_REMOVED lines=110> */
.L_x_4510:
        /* <DEDUP_REMOVED lines=60> */
.L_x_4511:
        /* <DEDUP_REMOVED lines=48> */
.L_x_4507:
[----:B------:R-:W1:Y:S01]  /*3b70*/  LDC.64 R6, c[0x0][0x710] ;  /* 0x0001c400ff067b82 */ /* 0x000e620000000a00 */
[----:B------:R-:W-:Y:S02]  /*3b80*/  MOV R53, R5 ;  /* 0x0000000500357202 */ /* 0x000fe40000000f00 */
[----:B------:R-:W-:-:S03]  /*3b90*/  IADD3 R3, PT, PT, R3, 0x80, RZ ;  /* 0x0000008003037810 */ /* 0x000fc60007ffe0ff */
[----:B-1----:R1:W-:Y:S04]  /*3ba0*/  STG.E.64 desc[UR6][R6.64], R52 ;  /* 0x0000003406007986 */ /* 0x0023e8000c101b06 */
.L_x_4500:
[----:B------:R-:W-:-:S13]  /*3bb0*/  ISETP.GE.AND P0, PT, R3, UR4, PT ;  /* 0x0000000403007c0c */ /* 0x000fda000bf06270 */
        /* <DEDUP_REMOVED lines=37> */
[----:B------:R-:W-:Y:S01]  /*3e10*/  MOV R10, R6 ;  /* 0x00000006000a7202 */ /* 0x000fe20000000f00 */
[----:B------:R-:W-:Y:S01]  /*3e20*/  HFMA2 R48, -RZ, RZ, 0, 0 ;  /* 0x00000000ff307431 */ /* 0x000fe200000001ff */
[----:B------:R-:W-:Y:S01]  /*3e30*/  BSSY.RECONVERGENT B2, `(.L_x_4515) ;  /* 0x00000cd000027945 */ /* 0x000fe20003800200 */
[----:B------:R-:W-:Y:S02]  /*3e40*/  LOP3.LUT R6, R2, 0x7fffffff, RZ, 0xc0, !PT ;  /* 0x7fffffff02067812 */ /* 0x000fe400078ec0ff */
[----:B------:R-:W-:Y:S02]  /*3e50*/  MOV R11, R7 ;  /* 0x00000007000b7202 */ /* 0x000fe40000000f00 */
[----:B------:R-:W-:Y:S02]  /*3e60*/  LOP3.LUT R2, R0, 0xfffffff0, RZ, 0xc0, !PT ;  /* 0xfffffff000027812 */ /* 0x000fe400078ec0ff */
[----:B------:R-:W-:-:S07]  /*3e70*/  MOV R5, RZ ;  /* 0x000000ff00057202 */ /* 0x000fce0000000f00 */
.L_x_4516:
        /* <DEDUP_REMOVED lines=20> */
[----:B--2---:R-:W-:-:S03]  /*3fc0*/  IMAD.WIDE.U32 R40, R46, UR16, RZ ;  /* 0x000000102e287c25 */ /* 0x004fc6000f8e00ff */
[----:B------:R-:W-:Y:S01]  /*3fd0*/  IADD3 R7, PT, PT, R45, R7, RZ ;  /* 0x000000072d077210 */ /* 0x000fe20007ffe0ff */
[----:B------:R-:W-:-:S03]  /*3fe0*/  IMAD R45, R47, UR16, RZ ;  /* 0x000000102f2d7c24 */ /* 0x000fc6000f8e02ff */
[----:B------:R-:W-:Y:S01]  /*3ff0*/  LEA.HI.X R17, R44, UR27, R7, 0x3, P0 ;  /* 0x0000001b2c117c11 */ /* 0x000fe200080f1c07 */
[----:B------:R-:W-:Y:S01]  /*4000*/  IMAD R7, R46, UR17, R45 ;  /* 0x000000112e077c24 */ /* 0x000fe2000f8e022d */
[----:B------:R-:W-:Y:S01]  /*4010*/  LEA R44, P0, R40, UR26, 0x3 ;  /* 0x0000001a282c7c11 */ /* 0x000fe2000f8018ff */
[----:B---3--:R-:W-:-:S03]  /*4020*/  IMAD R19, R19, UR16, RZ ;  /* 0x0000001013137c24 */ /* 0x008fc6000f8e02ff */
[----:B------:R-:W2:Y:S01]  /*4030*/  LDG.E.64 R16, desc[UR6][R16.64] ;  /* 0x0000000610107981 */ /* 0x000ea2000c1e1b00 */
[----:B------:R-:W-:-:S04]  /*4040*/  IADD3 R7, PT, PT, R41, R7, RZ ;  /* 0x0000000729077210 */ /* 0x000fc80007ffe0ff */
[----:B------:R-:W-:Y:S01]  /*4050*/  LEA.HI.X R45, R40, UR27, R7, 0x3, P0 ;  /* 0x0000001b282d7c11 */ /* 0x000fe200080f1c07 */
[----:B------:R-:W-:-:S04]  /*4060*/  IMAD.WIDE.U32 R40, R18, UR16, RZ ;  /* 0x0000001012287c25 */ /* 0x000fc8000f8e00ff */
[----:B------:R-:W-:Y:S02]  /*4070*/  IMAD R7, R18, UR17, R19 ;  /* 0x0000001112077c24 */ /* 0x000fe4000f8e0213 */
[----:B------:R0:W3:Y:S01]  /*4080*/  LDG.E.64 R18, desc[UR6][R44.64] ;  /* 0x000000062c127981 */ /* 0x0000e2000c1e1b00 */
[----:B------:R-:W-:Y:S01]  /*4090*/  LEA R46, P0, R40, UR26, 0x3 ;  /* 0x0000001a282e7c11 */ /* 0x000fe2000f8018ff */
[----:B----4-:R-:W-:Y:S01]  /*40a0*/  IMAD R21, R21, UR16, RZ ;  /* 0x0000001015157c24 */ /* 0x010fe2000f8e02ff */
[----:B------:R-:W-:-:S04]  /*40b0*/  IADD3 R7, PT, PT, R41, R7, RZ ;  /* 0x0000000729077210 */ /* 0x000fc80007ffe0ff */
[----:B------:R-:W-:Y:S01]  /*40c0*/  LEA.HI.X R47, R40, UR27, R7, 0x3, P0 ;  /* 0x0000001b282f7c11 */ /* 0x000fe200080f1c07 */
[----:B------:R-:W-:-:S04]  /*40d0*/  IMAD.WIDE.U32 R40, R20, UR16, RZ ;  /* 0x0000001014287c25 */ /* 0x000fc8000f8e00ff */
[----:B------:R-:W-:Y:S02]  /*40e0*/  IMAD R7, R20, UR17, R21 ;  /* 0x0000001114077c24 */ /* 0x000fe4000f8e0215 */
[----:B------:R1:W4:Y:S01]  /*40f0*/  LDG.E.64 R20, desc[UR6][R46.64] ;  /* 0x000000062e147981 */ /* 0x000322000c1e1b00 */
[----:B------:R-:W-:Y:S01]  /*4100*/  LEA R50, P0, R40, UR26, 0x3 ;  /* 0x0000001a28327c11 */ /* 0x000fe2000f8018ff */
[----:B------:R-:W-:Y:S01]  /*4110*/  IMAD R23, R23, UR16, RZ ;  /* 0x0000001017177c24 */ /* 0x000fe2000f8e02ff */
[----:B------:R-:W-:-:S04]  /*4120*/  IADD3 R7, PT, PT, R41, R7, RZ ;  /* 0x0000000729077210 */ /* 0x000fc80007ffe0ff */
[----:B------:R-:W-:Y:S01]  /*4130*/  LEA.HI.X R51, R40, UR27, R7, 0x3, P0 ;  /* 0x0000001b28337c11 */ /* 0x000fe200080f1c07 */
[----:B------:R-:W-:-:S04]  /*4140*/  IMAD.WIDE.U32 R40, R22, UR16, RZ ;  /* 0x0000001016287c25 */ /* 0x000fc8000f8e00ff */
[----:B------:R-:W-:Y:S02]  /*4150*/  IMAD R7, R22, UR17, R23 ;  /* 0x0000001116077c24 */ /* 0x000fe4000f8e0217 */
[----:B------:R1:W4:Y:S01]  /*4160*/  LDG.E.64 R22, desc[UR6][R50.64] ;  /* 0x0000000632167981 */ /* 0x000322000c1e1b00 */
[----:B0-----:R-:W-:Y:S01]  /*4170*/  LEA R44, P0, R40, UR26, 0x3 ;  /* 0x0000001a282c7c11 */ /* 0x001fe2000f8018ff */
[----:B------:R-:W-:Y:S01]  /*4180*/  IMAD R25, R25, UR16, RZ ;  /* 0x0000001019197c24 */ /* 0x000fe2000f8e02ff */
[----:B------:R-:W-:-:S04]  /*4190*/  IADD3 R7, PT, PT, R41, R7, RZ ;  /* 0x0000000729077210 */ /* 0x000fc80007ffe0ff */
[----:B------:R-:W-:Y:S01]  /*41a0*/  LEA.HI.X R45, R40, UR27, R7, 0x3, P0 ;  /* 0x0000001b282d7c11 */ /* 0x000fe200080f1c07 */
[----:B------:R-:W-:-:S04]  /*41b0*/  IMAD.WIDE.U32 R40, R24, UR16, RZ ;  /* 0x0000001018287c25 */ /* 0x000fc8000f8e00ff */
[----:B------:R-:W-:Y:S02]  /*41c0*/  IMAD R7, R24, UR17, R25 ;  /* 0x0000001118077c24 */ /* 0x000fe4000f8e0219 */
[----:B------:R0:W4:Y:S01]  /*41d0*/  LDG.E.64 R24, desc[UR6][R44.64] ;  /* 0x000000062c187981 */ /* 0x000122000c1e1b00 */
[----:B-1----:R-:W-:Y:S01]  /*41e0*/  LEA R46, P0, R40, UR26, 0x3 ;  /* 0x0000001a282e7c11 */ /* 0x002fe2000f8018ff */
[----:B------:R-:W-:Y:S01]  /*41f0*/  IMAD R27, R27, UR16, RZ ;  /* 0x000000101b1b7c24 */ /* 0x000fe2000f8e02ff */
        /* <DEDUP_REMOVED lines=49> */
[----:B------:R-:W-:Y:S01]  /*4510*/  IADD3 R7, PT, PT, R41, R7, RZ ;  /* 0x0000000729077210 */ /* 0x000fe20007ffe0ff */
[----:B------:R-:W-:-:S03]  /*4520*/  IMAD R13, R13, UR16, RZ ;  /* 0x000000100d0d7c24 */ /* 0x000fc6000f8e02ff */
[----:B------:R-:W-:Y:S01]  /*4530*/  LEA.HI.X R51, R40, UR27, R7, 0x3, P0 ;  /* 0x0000001b28337c11 */ /* 0x000fe200080f1c07 */
[----:B------:R-:W-:-:S04]  /*4540*/  IMAD.WIDE.U32 R40, R42, UR16, RZ ;  /* 0x000000102a287c25 */ /* 0x000fc8000f8e00ff */
[----:B------:R-:W-:Y:S01]  /*4550*/  IMAD R7, R42, UR17, R43 ;  /* 0x000000112a077c24 */ /* 0x000fe2000f8e022b */
[----:B0-----:R-:W-:Y:S01]  /*4560*/  LEA R44, P0, R40, UR26, 0x3 ;  /* 0x0000001a282c7c11 */ /* 0x001fe2000f8018ff */
[----:B------:R-:W4:Y:S01]  /*4570*/  LDG.E.64 R42, desc[UR6][R50.64] ;  /* 0x00000006322a7981 */ /* 0x000f22000c1e1b00 */
[C---:B-1----:R-:W-:Y:S02]  /*4580*/  IMAD.WIDE.U32 R46, R12.reuse, UR16, RZ ;  /* 0x000000100c2e7c25 */ /* 0x042fe4000f8e00ff */
[----:B------:R-:W-:Y:S02]  /*4590*/  IADD3 R7, PT, PT, R41, R7, RZ ;  /* 0x0000000729077210 */ /* 0x000fe40007ffe0ff */
[----:B------:R-:W-:Y:S02]  /*45a0*/  IMAD R13, R12, UR17, R13 ;  /* 0x000000110c0d7c24 */ /* 0x000fe4000f8e020d */
[----:B------:R-:W-:Y:S02]  /*45b0*/  LEA.HI.X R45, R40, UR27, R7, 0x3, P0 ;  /* 0x0000001b282d7c11 */ /* 0x000fe400080f1c07 */
[----:B------:R-:W-:-:S02]  /*45c0*/  LEA R12, P0, R46, UR26, 0x3 ;  /* 0x0000001a2e0c7c11 */ /* 0x000fc4000f8018ff */
[----:B------:R-:W-:Y:S02]  /*45d0*/  IADD3 R7, PT, PT, R47, R13, RZ ;  /* 0x0000000d2f077210 */ /* 0x000fe40007ffe0ff */
[----:B------:R-:W4:Y:S01]  /*45e0*/  LDG.E.64 R44, desc[UR6][R44.64] ;  /* 0x000000062c2c7981 */ /* 0x000f22000c1e1b00 */
[----:B------:R-:W-:Y:S01]  /*45f0*/  IMAD R15, R15, UR16, RZ ;  /* 0x000000100f0f7c24 */ /* 0x000fe2000f8e02ff */
[----:B------:R-:W-:-:S03]  /*4600*/  LEA.HI.X R13, R46, UR27, R7, 0x3, P0 ;  /* 0x0000001b2e0d7c11 */ /* 0x000fc600080f1c07 */
[C---:B------:R-:W-:Y:S02]  /*4610*/  IMAD R7, R14.reuse, UR17, R15 ;  /* 0x000000110e077c24 */ /* 0x040fe4000f8e020f */
[----:B------:R-:W-:Y:S01]  /*4620*/  IMAD.WIDE.U32 R14, R14, UR16, RZ ;  /* 0x000000100e0e7c25 */ /* 0x000fe2000f8e00ff */
[----:B------:R-:W4:Y:S02]  /*4630*/  LDG.E.64 R12, desc[UR6][R12.64] ;  /* 0x000000060c0c7981 */ /* 0x000f24000c1e1b00 */
[----:B------:R-:W-:Y:S02]  /*4640*/  LEA R40, P0, R14, UR26, 0x3 ;  /* 0x0000001a0e287c11 */ /* 0x000fe4000f8018ff */
[----:B------:R-:W-:-:S04]  /*4650*/  IADD3 R7, PT, PT, R15, R7, RZ ;  /* 0x000000070f077210 */ /* 0x000fc80007ffe0ff */
[----:B------:R-:W-:-:S05]  /*4660*/  LEA.HI.X R41, R14, UR27, R7, 0x3, P0 ;  /* 0x0000001b0e297c11 */ /* 0x000fca00080f1c07 */
        /* <DEDUP_REMOVED lines=10> */
[----:B------:R-:W-:-:S05]  /*4710*/  IMAD R7, R9, R16, R7 ;  /* 0x0000001009077224 */ /* 0x000fca00078e0207 */
[----:B------:R-:W-:Y:S01]  /*4720*/  IADD3 R47, PT, PT, R47, R7, RZ ;  /* 0x000000072f2f7210 */ /* 0x000fe20007ffe0ff */
[----:B---3--:R-:W-:-:S04]  /*4730*/  IMAD R5, R19, R8, RZ ;  /* 0x0000000813057224 */ /* 0x008fc800078e02ff */
        /* <DEDUP_REMOVED lines=55> */
[----:B------:R-:W-:Y:S02]  /*4ab0*/  IMAD R5, R15, R8, RZ ;  /* 0x000000080f057224 */ /* 0x000fe400078e02ff */
[----:B------:R-:W-:-:S04]  /*4ac0*/  IMAD.WIDE.U32 R48, R8, R14, R12 ;  /* 0x0000000e08307225 */ /* 0x000fc800078e000c */
[----:B------:R-:W-:-:S05]  /*4ad0*/  IMAD R5, R9, R14, R5 ;  /* 0x0000000e09057224 */ /* 0x000fca00078e0205 */
[----:B------:R-:W-:Y:S01]  /*4ae0*/  IADD3 R5, PT, PT, R49, R5, RZ ;  /* 0x0000000531057210 */ /* 0x000fe20007ffe0ff */
[----:B------:R-:W-:Y:S06]  /*4af0*/  @P0 BRA `(.L_x_4516) ;  /* 0xfffffff000e00947 */ /* 0x000fec000383ffff */
[----:B------:R-:W-:Y:S05]  /*4b00*/  BSYNC.RECONVERGENT B2 ;  /* 0x0000000000027941 */ /* 0x000fea0003800200 */
.L_x_4515:
[----:B------:R-:W-:Y:S02]  /*4b10*/  MOV R6, R10 ;  /* 0x0000000a00067202 */ /* 0x000fe40000000f00 */
[----:B------:R-:W-:-:S07]  /*4b20*/  MOV R7, R11 ;  /* 0x0000000b00077202 */ /* 0x000fce0000000f00 */
.L_x_4514:
        /* <DEDUP_REMOVED lines=29> */
[----:B------:R-:W-:Y:S02]  /*4d00*/  LEA R24, P1, R28, UR30, 0x3 ;  /* 0x0000001e1c187c11 */ /* 0x000fe4000f8218ff */
[----:B------:R-:W-:Y:S02]  /*4d10*/  IADD3 R25, PT, PT, R29, R25, RZ ;  /* 0x000000191d197210 */ /* 0x000fe40007ffe0ff */
[----:B------:R-:W2:Y:S01]  /*4d20*/  LDG.E.64 R12, desc[UR6][R12.64] ;  /* 0x000000060c0c7981 */ /* 0x000ea2000c1e1b00 */
[----:B------:R-:W-:Y:S01]  /*4d30*/  IMAD.WIDE.U32 R26, R18, UR28, RZ ;  /* 0x0000001c121a7c25 */ /* 0x000fe2000f8e00ff */
[----:B------:R-:W-:-:S03]  /*4d40*/  LEA.HI.X R25, R28, UR31, R25, 0x3, P1 ;  /* 0x0000001f1c197c11 */ /* 0x000fc600088f1c19 */
[----:B------:R-:W-:Y:S01]  /*4d50*/  IMAD R29, R18, UR29, R19 ;  /* 0x0000001d121d7c24 */ /* 0x000fe2000f8e0213 */
[----:B------:R-:W-:Y:S01]  /*4d60*/  LEA R28, P1, R26, UR30, 0x3 ;  /* 0x0000001e1a1c7c11 */ /* 0x000fe2000f8218ff */
[----:B------:R1:W3:Y:S01]  /*4d70*/  LDG.E.64 R18, desc[UR6][R24.64] ;  /* 0x0000000618127981 */ /* 0x0002e2000c1e1b00 */
[----:B------:R-:W-:Y:S02]  /*4d80*/  IMAD R21, R21, UR28, RZ ;  /* 0x0000001c15157c24 */ /* 0x000fe4000f8e02ff */
[----:B------:R-:W-:Y:S02]  /*4d90*/  IADD3 R27, PT, PT, R27, R29, RZ ;  /* 0x0000001d1b1b7210 */ /* 0x000fe40007ffe0ff */
[----:B------:R-:W-:Y:S02]  /*4da0*/  IMAD R31, R20, UR29, R21 ;  /* 0x0000001d141f7c24 */ /* 0x000fe4000f8e0215 */
[----:B------:R-:W-:Y:S01]  /*4db0*/  LEA.HI.X R29, R26, UR31, R27, 0x3, P1 ;  /* 0x0000001f1a1d7c11 */ /* 0x000fe200088f1c1b */
[----:B------:R-:W-:-:S04]  /*4dc0*/  IMAD.WIDE.U32 R26, R20, UR28, RZ ;  /* 0x0000001c141a7c25 */ /* 0x000fc8000f8e00ff */
[----:B------:R4:W3:Y:S01]  /*4dd0*/  LDG.E.64 R20, desc[UR6][R28.64] ;  /* 0x000000061c147981 */ /* 0x0008e2000c1e1b00 */
[----:B------:R-:W-:Y:S01]  /*4de0*/  LEA R30, P1, R26, UR30, 0x3 ;  /* 0x0000001e1a1e7c11 */ /* 0x000fe2000f8218ff */
[----:B------:R-:W-:Y:S01]  /*4df0*/  IMAD R23, R23, UR28, RZ ;  /* 0x0000001c17177c24 */ /* 0x000fe2000f8e02ff */
[----:B------:R-:W-:Y:S01]  /*4e00*/  IADD3 R27, PT, PT, R27, R31, RZ ;  /* 0x0000001f1b1b7210 */ /* 0x000fe20007ffe0ff */
[----:B-1----:R-:W-:-:S03]  /*4e10*/  IMAD.WIDE.U32 R24, R22, UR28, RZ ;  /* 0x0000001c16187c25 */ /* 0x002fc6000f8e00ff */
[----:B------:R-:W-:Y:S01]  /*4e20*/  LEA.HI.X R31, R26, UR31, R27, 0x3, P1 ;  /* 0x0000001f1a1f7c11 */ /* 0x000fe200088f1c1b */
[----:B------:R-:W-:Y:S01]  /*4e30*/  IMAD R27, R22, UR29, R23 ;  /* 0x0000001d161b7c24 */ /* 0x000fe2000f8e0217 */
[----:B------:R-:W-:-:S03]  /*4e40*/  LEA R26, P1, R24, UR30, 0x3 ;  /* 0x0000001e181a7c11 */ /* 0x000fc6000f8218ff */
[----:B------:R1:W3:Y:S01]  /*4e50*/  LDG.E.64 R22, desc[UR6][R30.64] ;  /* 0x000000061e167981 */ /* 0x0002e2000c1e1b00 */
[----:B------:R-:W-:Y:S01]  /*4e60*/  IADD3 R25, PT, PT, R25, R27, RZ ;  /* 0x0000001b19197210 */ /* 0x000fe20007ffe0ff */
[----:B------:R-:W-:Y:S02]  /*4e70*/  IMAD R17, R17, UR28, RZ ;  /* 0x0000001c11117c24 */ /* 0x000fe4000f8e02ff */
[----:B------:R-:W-:Y:S01]  /*4e80*/  IMAD R33, R15, UR28, RZ ;  /* 0x0000001c0f217c24 */ /* 0x000fe2000f8e02ff */
[----:B------:R-:W-:Y:S01]  /*4e90*/  LEA.HI.X R27, R24, UR31, R25, 0x3, P1 ;  /* 0x0000001f181b7c11 */ /* 0x000fe200088f1c19 */
[----:B------:R-:W-:-:S04]  /*4ea0*/  IMAD.WIDE.U32 R24, R16, UR28, RZ ;  /* 0x0000001c10187c25 */ /* 0x000fc8000f8e00ff */
[----:B----4-:R-:W-:Y:S02]  /*4eb0*/  IMAD R29, R16, UR29, R17 ;  /* 0x0000001d101d7c24 */ /* 0x010fe4000f8e0211 */
[----:B------:R-:W4:Y:S01]  /*4ec0*/  LDG.E.64 R16, desc[UR6][R26.64] ;  /* 0x000000061a107981 */ /* 0x000f22000c1e1b00 */
[----:B------:R-:W-:Y:S01]  /*4ed0*/  LEA R28, P1, R24, UR30, 0x3 ;  /* 0x0000001e181c7c11 */ /* 0x000fe2000f8218ff */
[----:B-1----:R-:W-:Y:S01]  /*4ee0*/  IMAD.WIDE.U32 R30, R14, UR28, RZ ;  /* 0x0000001c0e1e7c25 */ /* 0x002fe2000f8e00ff */
[----:B------:R-:W-:-:S03]  /*4ef0*/  IADD3 R15, PT, PT, R25, R29, RZ ;  /* 0x0000001d190f7210 */ /* 0x000fc60007ffe0ff */
[----:B------:R-:W-:Y:S01]  /*4f00*/  IMAD R33, R14, UR29, R33 ;  /* 0x0000001d0e217c24 */ /* 0x000fe2000f8e0221 */
[----:B------:R-:W-:Y:S02]  /*4f10*/  LEA.HI.X R29, R24, UR31, R15, 0x3, P1 ;  /* 0x0000001f181d7c11 */ /* 0x000fe400088f1c0f */
[C---:B------:R-:W-:Y:S02]  /*4f20*/  LEA R14, P1, R30.reuse, UR30, 0x3 ;  /* 0x0000001e1e0e7c11 */ /* 0x040fe4000f8218ff */
[----:B------:R-:W-:Y:S01]  /*4f30*/  IADD3 R15, PT, PT, R31, R33, RZ ;  /* 0x000000211f0f7210 */ /* 0x000fe20007ffe0ff */
[----:B------:R-:W4:Y:S01]  /*4f40*/  LDG.E.64 R24, desc[UR6][R28.64] ;  /* 0x000000061c187981 */ /* 0x000f22000c1e1b00 */
[----:B------:R-:W-:Y:S02]  /*4f50*/  IMAD R11, R11, UR28, RZ ;  /* 0x0000001c0b0b7c24 */ /* 0x000fe4000f8e02ff */
[----:B------:R-:W-:Y:S01]  /*4f60*/  LEA.HI.X R15, R30, UR31, R15, 0x3, P1 ;  /* 0x0000001f1e0f7c11 */ /* 0x000fe200088f1c0f */
[----:B------:R-:W-:-:S04]  /*4f70*/  IMAD.WIDE.U32 R32, R10, UR28, RZ ;  /* 0x0000001c0a207c25 */ /* 0x000fc8000f8e00ff */
[----:B------:R-:W-:Y:S01]  /*4f80*/  IMAD R11, R10, UR29, R11 ;  /* 0x0000001d0a0b7c24 */ /* 0x000fe2000f8e020b */
[----:B------:R-:W4:Y:S01]  /*4f90*/  LDG.E.64 R14, desc[UR6][R14.64] ;  /* 0x000000060e0e7981 */ /* 0x000f22000c1e1b00 */
[----:B------:R-:W-:-:S03]  /*4fa0*/  LEA R10, P1, R32, UR30, 0x3 ;  /* 0x0000001e200a7c11 */ /* 0x000fc6000f8218ff */
[----:B------:R-:W-:-:S04]  /*4fb0*/  IADD3 R11, PT, PT, R33, R11, RZ ;  /* 0x0000000b210b7210 */ /* 0x000fc80007ffe0ff */
[----:B------:R-:W-:-:S06]  /*4fc0*/  LEA.HI.X R11, R32, UR31, R11, 0x3, P1 ;  /* 0x0000001f200b7c11 */ /* 0x000fcc00088f1c0b */
        /* <DEDUP_REMOVED lines=36> */
.L_x_4517:
        /* <DEDUP_REMOVED lines=15> */
[----:B------:R-:W-:Y:S01]  /*5300*/  IMAD R13, R12, UR29, R13 ;  /* 0x0000001d0c0d7c24 */ /* 0x000fe2000f8e020d */
[----:B-1----:R-:W-:Y:S01]  /*5310*/  LEA R12, P1, R14, UR30, 0x3 ;  /* 0x0000001e0e0c7c11 */ /* 0x002fe2000f8218ff */
[----:B---3--:R-:W-:-:S03]  /*5320*/  IMAD.WIDE.U32 R18, R16, UR28, RZ ;  /* 0x0000001c10127c25 */ /* 0x008fc6000f8e00ff */
[----:B------:R-:W-:Y:S01]  /*5330*/  IADD3 R13, PT, PT, R15, R13, RZ ;  /* 0x0000000d0f0d7210 */ /* 0x000fe20007ffe0ff */
[----:B------:R-:W-:Y:S02]  /*5340*/  IMAD R15, R17, UR28, RZ ;  /* 0x0000001c110f7c24 */ /* 0x000fe4000f8e02ff */
[----:B----4-:R-:W-:Y:S01]  /*5350*/  IMAD R21, R21, UR28, RZ ;  /* 0x0000001c15157c24 */ /* 0x010fe2000f8e02ff */
[----:B------:R-:W-:Y:S01]  /*5360*/  LEA.HI.X R13, R14, UR31, R13, 0x3, P1 ;  /* 0x0000001f0e0d7c11 */ /* 0x000fe200088f1c0d */
[----:B------:R-:W-:Y:S01]  /*5370*/  IMAD R15, R16, UR29, R15 ;  /* 0x0000001d100f7c24 */ /* 0x000fe2000f8e020f */
[----:B------:R-:W-:-:S04]  /*5380*/  LEA R14, P1, R18, UR30, 0x3 ;  /* 0x0000001e120e7c11 */ /* 0x000fc8000f8218ff */
[----:B------:R-:W-:Y:S01]  /*5390*/  IADD3 R15, PT, PT, R19, R15, RZ ;  /* 0x0000000f130f7210 */ /* 0x000fe20007ffe0ff */
[----:B------:R-:W2:Y:S01]  /*53a0*/  LDG.E.64 R12, desc[UR6][R12.64] ;  /* 0x000000060c0c7981 */ /* 0x000ea2000c1e1b00 */
[----:B------:R-:W-:Y:S02]  /*53b0*/  IMAD.WIDE.U32 R16, R20, UR28, RZ ;  /* 0x0000001c14107c25 */ /* 0x000fe4000f8e00ff */
[----:B------:R-:W-:Y:S02]  /*53c0*/  LEA.HI.X R15, R18, UR31, R15, 0x3, P1 ;  /* 0x0000001f120f7c11 */ /* 0x000fe400088f1c0f */
[----:B------:R-:W-:Y:S01]  /*53d0*/  IMAD R21, R20, UR29, R21 ;  /* 0x0000001d14157c24 */ /* 0x000fe2000f8e0215 */
[----:B------:R-:W-:Y:S01]  /*53e0*/  LEA R18, P1, R16, UR30, 0x3 ;  /* 0x0000001e10127c11 */ /* 0x000fe2000f8218ff */
[----:B------:R-:W-:Y:S02]  /*53f0*/  IMAD R11, R11, UR28, RZ ;  /* 0x0000001c0b0b7c24 */ /* 0x000fe4000f8e02ff */
[----:B------:R-:W3:Y:S01]  /*5400*/  LDG.E.64 R14, desc[UR6][R14.64] ;  /* 0x000000060e0e7981 */ /* 0x000ee2000c1e1b00 */
[----:B------:R-:W-:Y:S01]  /*5410*/  IADD3 R17, PT, PT, R17, R21, RZ ;  /* 0x0000001511117210 */ /* 0x000fe20007ffe0ff */
[----:B------:R-:W-:-:S03]  /*5420*/  IMAD.WIDE.U32 R20, R10, UR28, RZ ;  /* 0x0000001c0a147c25 */ /* 0x000fc6000f8e00ff */
[----:B------:R-:W-:Y:S01]  /*5430*/  LEA.HI.X R19, R16, UR31, R17, 0x3, P1 ;  /* 0x0000001f10137c11 */ /* 0x000fe200088f1c11 */
[----:B------:R-:W-:Y:S01]  /*5440*/  IMAD R11, R10, UR29, R11 ;  /* 0x0000001d0a0b7c24 */ /* 0x000fe2000f8e020b */
[----:B------:R-:W-:-:S04]  /*5450*/  LEA R10, P1, R20, UR30, 0x3 ;  /* 0x0000001e140a7c11 */ /* 0x000fc8000f8218ff */
[----:B------:R-:W4:Y:S01]  /*5460*/  LDG.E.64 R18, desc[UR6][R18.64] ;  /* 0x0000000612127981 */ /* 0x000f22000c1e1b00 */
        /* <DEDUP_REMOVED lines=22> */
.L_x_4518:
        /* <DEDUP_REMOVED lines=28> */
[----:B---3--:R-:W-:-:S03]  /*5790*/  @P0 IMAD R13, R13, UR28, RZ ;  /* 0x0000001c0d0d0c24 */ /* 0x008fc6000f8e02ff */
[----:B------:R-:W-:Y:S01]  /*57a0*/  LEA.HI.X R17, R14, UR31, R15, 0x3, P1 ;  /* 0x0000001f0e117c11 */ /* 0x000fe200088f1c0f */
[----:B------:R-:W-:-:S04]  /*57b0*/  @P0 IMAD.WIDE.U32 R10, R12, UR28, RZ ;  /* 0x0000001c0c0a0c25 */ /* 0x000fc8000f8e00ff */
[----:B------:R-:W-:Y:S01]  /*57c0*/  @P0 IMAD R13, R12, UR29, R13 ;  /* 0x0000001d0c0d0c24 */ /* 0x000fe2000f8e020d */
[----:B------:R-:W2:Y:S01]  /*57d0*/  LDG.E.64 R6, desc[UR6][R16.64] ;  /* 0x0000000610067981 */ /* 0x000ea2000c1e1b00 */
[----:B------:R-:W-:-:S03]  /*57e0*/  @P0 LEA R12, P1, R10, UR30, 0x3 ;  /* 0x0000001e0a0c0c11 */ /* 0x000fc6000f8218ff */
[----:B------:R-:W-:-:S04]  /*57f0*/  @P0 IADD3 R11, PT, PT, R11, R13, RZ ;  /* 0x0000000d0b0b0210 */ /* 0x000fc80007ffe0ff */
[----:B------:R-:W-:-:S05]  /*5800*/  @P0 LEA.HI.X R13, R10, UR31, R11, 0x3, P1 ;  /* 0x0000001f0a0d0c11 */ /* 0x000fca00088f1c0b */
        /* <DEDUP_REMOVED lines=12> */
.L_x_4513:
[----:B------:R-:W1:Y:S01]  /*58d0*/  LDC.64 R6, c[0x0][0x710] ;  /* 0x0001c400ff067b82 */ /* 0x000e620000000a00 */
[----:B------:R-:W-:Y:S02]  /*58e0*/  MOV R49, R5 ;  /* 0x0000000500317202 */ /* 0x000fe40000000f00 */
[----:B------:R-:W-:-:S03]  /*58f0*/  IADD3 R3, PT, PT, R3, 0x80, RZ ;  /* 0x0000008003037810 */ /* 0x000fc60007ffe0ff */
[----:B-1----:R2:W-:Y:S04]  /*5900*/  STG.E.64 desc[UR6][R6.64], R48 ;  /* 0x0000003006007986 */ /* 0x0025e8000c101b06 */
.L_x_4506:
[----:B------:R-:W-:-:S13]  /*5910*/  ISETP.GE.AND P0, PT, R3, UR4, PT ;  /* 0x0000000403007c0c */ /* 0x000fda000bf06270 */
[----:B------:R-:W-:Y:S05]  /*5920*/  @P0 BRA `(.L_x_4519) ;  /* 0x0000003800a80947 */ /* 0x000fea0003800000 */
[----:B-12---:R-:W1:Y:S01]  /*5930*/  LDC.64 R6, c[0x0][0x738] ;  /* 0x0001ce00ff067b82 */ /* 0x006e620000000a00 */
        /* <DEDUP_REMOVED lines=42> */
.L_x_4523:
        /* <DEDUP_REMOVED lines=20> */
[----:B---3--:R-:W-:-:S03]  /*5d20*/  IMAD.WIDE.U32 R40, R46, UR8, RZ ;  /* 0x000000082e287c25 */ /* 0x008fc6000f8e00ff */
[----:B------:R-:W-:Y:S01]  /*5d30*/  IADD3 R7, PT, PT, R45, R7, RZ ;  /* 0x000000072d077210 */ /* 0x000fe20007ffe0ff */
[----:B------:R-:W-:-:S03]  /*5d40*/  IMAD R45, R47, UR8, RZ ;  /* 0x000000082f2d7c24 */ /* 0x000fc6000f8e02ff */
[----:B------:R-:W-:Y:S01]  /*5d50*/  LEA.HI.X R17, R44, UR25, R7, 0x3, P0 ;  /* 0x000000192c117c11 */ /* 0x000fe200080f1c07 */
[----:B------:R-:W-:Y:S01]  /*5d60*/  IMAD R7, R46, UR9, R45 ;  /* 0x000000092e077c24 */ /* 0x000fe2000f8e022d */
[----:B------:R-:W-:Y:S01]  /*5d70*/  LEA R44, P0, R40, UR24, 0x3 ;  /* 0x00000018282c7c11 */ /* 0x000fe2000f8018ff */
[----:B----4-:R-:W-:-:S03]  /*5d80*/  IMAD R19, R19, UR8, RZ ;  /* 0x0000000813137c24 */ /* 0x010fc6000f8e02ff */
[----:B------:R-:W2:Y:S01]  /*5d90*/  LDG.E.64 R16, desc[UR6][R16.64] ;  /* 0x0000000610107981 */ /* 0x000ea2000c1e1b00 */
[----:B------:R-:W-:-:S04]  /*5da0*/  IADD3 R7, PT, PT, R41, R7, RZ ;  /* 0x0000000729077210 */ /* 0x000fc80007ffe0ff */
[----:B------:R-:W-:Y:S01]  /*5db0*/  LEA.HI.X R45, R40, UR25, R7, 0x3, P0 ;  /* 0x00000019282d7c11 */ /* 0x000fe200080f1c07 */
[----:B------:R-:W-:-:S04]  /*5dc0*/  IMAD.WIDE.U32 R40, R18, UR8, RZ ;  /* 0x0000000812287c25 */ /* 0x000fc8000f8e00ff */
[----:B------:R-:W-:Y:S02]  /*5dd0*/  IMAD R7, R18, UR9, R19 ;  /* 0x0000000912077c24 */ /* 0x000fe4000f8e0213 */
[----:B------:R0:W3:Y:S01]  /*5de0*/  LDG.E.64 R18, desc[UR6][R44.64] ;  /* 0x000000062c127981 */ /* 0x0000e2000c1e1b00 */
[----:B------:R-:W-:Y:S01]  /*5df0*/  LEA R46, P0, R40, UR24, 0x3 ;  /* 0x00000018282e7c11 */ /* 0x000fe2000f8018ff */
        /* <DEDUP_REMOVED lines=167> */
.L_x_4522:
[----:B------:R-:W-:Y:S02]  /*6870*/  MOV R6, R10 ;  /* 0x0000000a00067202 */ /* 0x000fe40000000f00 */
[----:B------:R-:W-:-:S07]  /*6880*/  MOV R7, R11 ;  /* 0x0000000b00077202 */ /* 0x000fce0000000f00 */
.L_x_4521:
        /* <DEDUP_REMOVED lines=110> */
.L_x_4524:
        /* <DEDUP_REMOVED lines=60> */
.L_x_4525:
        /* <DEDUP_REMOVED lines=48> */
.L_x_4520:
[----:B------:R-:W1:Y:S01]  /*7630*/  LDC.64 R6, c[0x0][0x710] ;  /* 0x0001c400ff067b82 */ /* 0x000e620000000a00 */
[----:B------:R-:W-:Y:S02]  /*7640*/  MOV R49, R5 ;  /* 0x0000000500317202 */ /* 0x000fe40000000f00 */
[----:B------:R-:W-:-:S03]  /*7650*/  IADD3 R3, PT, PT, R3, 0x80, RZ ;  /* 0x0000008003037810 */ /* 0x000fc60007ffe0ff */
[----:B-1----:R2:W-:Y:S04]  /*7660*/  STG.E.64 desc[UR6][R6.64], R48 ;  /* 0x0000003006007986 */ /* 0x0025e8000c101b06 */
.L_x_4512:
        /* <DEDUP_REMOVED lines=45> */
.L_x_4530:
        /* <DEDUP_REMOVED lines=201> */
.L_x_4529:
[----:B------:R-:W-:Y:S02]  /*85d0*/  MOV R6, R10 ;  /* 0x0000000a00067202 */ /* 0x000fe40000000f00 */
[----:B------:R-:W-:-:S07]  /*85e0*/  MOV R7, R11 ;  /* 0x0000000b00077202 */ /* 0x000fce0000000f00 */
.L_x_4528:
        /* <DEDUP_REMOVED lines=110> */
.L_x_4531:
        /* <DEDUP_REMOVED lines=60> */
.L_x_4532:
        /* <DEDUP_REMOVED lines=48> */
.L_x_4527:
[----:B------:R-:W1:Y:S01]  /*9390*/  LDC.64 R6, c[0x0][0x710] ;  /* 0x0001c400ff067b82 */ /* 0x000e620000000a00 */
[----:B------:R-:W-:Y:S02]  /*93a0*/  MOV R49, R5 ;  /* 0x0000000500317202 */ /* 0x000fe40000000f00 */
[----:B------:R-:W-:-:S03]  /*93b0*/  IADD3 R3, PT, PT, R3, 0x80, RZ ;  /* 0x0000008003037810 */ /* 0x000fc60007ffe0ff */
[----:B-1----:R3:W-:Y:S04]  /*93c0*/  STG.E.64 desc[UR6][R6.64], R48 ;  /* 0x0000003006007986 */ /* 0x0027e8000c101b06 */
.L_x_4519:
[----:B------:R-:W-:-:S13]  /*93d0*/  ISETP.GE.AND P0, PT, R3, UR4, PT ;  /* 0x0000000403007c0c */ /* 0x000fda000bf06270 */
[----:B------:R-:W-:Y:S05]  /*93e0*/  @P0 BREAK.RELIABLE B0 ;  /* 0x0000000000000942 */ /* 0x000fea0003800100 */
[----:B------:R-:W-:Y:S05]  /*93f0*/  @P0 BRA `(.L_x_4533) ;  /* 0x0000003800b00947 */ /* 0x000fea0003800000 */
[----:B-123--:R-:W1:Y:S01]  /*9400*/  LDC.64 R6, c[0x0][0x738] ;  /* 0x0001ce00ff067b82 */ /* 0x00ee620000000a00 */
        /* <DEDUP_REMOVED lines=42> */
.L_x_4537:
        /* <DEDUP_REMOVED lines=201> */
.L_x_4536:
[----:B------:R-:W-:Y:S02]  /*a340*/  MOV R6, R10 ;  /* 0x0000000a00067202 */ /* 0x000fe40000000f00 */
[----:B------:R-:W-:-:S07]  /*a350*/  MOV R7, R11 ;  /* 0x0000000b00077202 */ /* 0x000fce0000000f00 */
.L_x_4535:
        /* <DEDUP_REMOVED lines=110> */
.L_x_4538:
        /* <DEDUP_REMOVED lines=60> */
.L_x_4539:
        /* <DEDUP_REMOVED lines=48> */
.L_x_4534:
[----:B------:R-:W1:Y:S01]  /*b100*/  LDC.64 R6, c[0x0][0x710] ;  /* 0x0001c400ff067b82 */ /* 0x000e620000000a00 */
[----:B------:R-:W-:Y:S02]  /*b110*/  MOV R49, R5 ;  /* 0x0000000500317202 */ /* 0x000fe40000000f00 */
[----:B------:R-:W-:-:S03]  /*b120*/  IADD3 R3, PT, PT, R3, 0x80, RZ ;  /* 0x0000008003037810 */ /* 0x000fc60007ffe0ff */
[----:B-1----:R3:W-:Y:S04]  /*b130*/  STG.E.64 desc[UR6][R6.64], R48 ;  /* 0x0000003006007986 */ /* 0x0027e8000c101b06 */
.L_x_4526:
[----:B------:R-:W-:-:S13]  /*b140*/  ISETP.GE.AND P0, PT, R3, UR4, PT ;  /* 0x0000000403007c0c */ /* 0x000fda000bf06270 */
[----:B------:R-:W-:Y:S05]  /*b150*/  @P0 BREAK.RELIABLE B0 ;  /* 0x0000000000000942 */ /* 0x000fea0003800100 */
[----:B------:R-:W-:Y:S05]  /*b160*/  @P0 BRA `(.L_x_4533) ;  /* 0x0000001c00540947 */ /* 0x000fea0003800000 */
[----:B0-----:R-:W-:Y:S05]  /*b170*/  BSYNC.RELIABLE B0 ;  /* 0x0000000000007941 */ /* 0x001fea0003800100 */
.L_x_4499:
[----:B-123--:R-:W0:Y:S01]  /*b180*/  LDC.64 R6, c[0x0][0x738] ;  /* 0x0001ce00ff067b82 */ /* 0x00ee220000000a00 */
[----:B------:R-:W1:Y:S07]  /*b190*/  LDCU.64 UR28, c[0x0][0x740] ;  /* 0x0000e800ff1c77ac */ /* 0x000e6e0008000a00 */
[----:B------:R-:W2:Y:S08]  /*b1a0*/  LDC.64 R4, c[0x0][0x720] ;  /* 0x0001c800ff047b82 */ /* 0x000eb00000000a00 */
[----:B------:R-:W3:Y:S01]  /*b1b0*/  LDC.64 R14, c[0x0][0x718] ;  /* 0x0001c600ff0e7b82 */ /* 0x000ee20000000a00 */
[----:B0-----:R-:W4:Y:S04]  /*b1c0*/  LDG.E.64 R6, desc[UR6][R6.64] ;  /* 0x0000000606067981 */ /* 0x001f28000c1e1b00 */
[----:B--2---:R-:W1:Y:S01]  /*b1d0*/  LDG.E.64 R4, desc[UR6][R4.64] ;  /* 0x0000000604047981 */ /* 0x004e62000c1e1b00 */
[----:B------:R-:W-:Y:S01]  /*b1e0*/  ISETP.NE.AND P1, PT, RZ, UR5, PT ;  /* 0x00000005ff007c0c */ /* 0x000fe2000bf25270 */
[----:B------:R-:W-:Y:S01]  /*b1f0*/  HFMA2 R48, -RZ, RZ, 0, 0 ;  /* 0x00000000ff307431 */ /* 0x000fe200000001ff */
[----:B----4-:R-:W-:-:S04]  /*b200*/  ISETP.LT.U32.AND P0, PT, R6, 0x1, PT ;  /* 0x000000010600780c */ /* 0x010fc80003f01070 */
[----:B------:R-:W-:-:S04]  /*b210*/  ISETP.LT.AND.EX P0, PT, R7, RZ, PT, P0 ;  /* 0x000000ff0700720c */ /* 0x000fc80003f01300 */
[----:B-----5:R-:W-:Y:S01]  /*b220*/  SEL R9, R6, 0x1, P0 ;  /* 0x0000000106097807 */ /* 0x020fe20000000000 */
        /* <DEDUP_REMOVED lines=9> */
[----:B------:R-:W-:Y:S02]  /*b2c0*/  IADD3 R4, PT, PT, R9, R13, RZ ;  /* 0x0000000d09047210 */ /* 0x000fe40007ffe0ff */
[----:B------:R-:W-:Y:S02]  /*b2d0*/  MOV R5, RZ ;  /* 0x000000ff00057202 */ /* 0x000fe40000000f00 */
[----:B------:R-:W-:-:S07]  /*b2e0*/  LEA.HI.X R11, R8, R15, R4, 0x3, P1 ;  /* 0x0000000f080b7211 */ /* 0x000fce00008f1c04 */
[----:B------:R-:W-:Y:S05]  /*b2f0*/  @!P0 BRA `(.L_x_4540) ;  /* 0x0000001800e08947 */ /* 0x000fea0003800000 */
[----:B------:R-:W0:Y:S01]  /*b300*/  LDC.64 R12, c[0x0][0x730] ;  /* 0x0001cc00ff0c7b82 */ /* 0x000e220000000a00 */
[----:B------:R1:W5:Y:S07]  /*b310*/  LDG.E.64 R8, desc[UR6][R10.64] ;  /* 0x000000060a087981 */ /* 0x00036e000c1e1b00 */
[----:B------:R-:W2:Y:S01]  /*b320*/  LDC.64 R6, c[0x0][0x748] ;  /* 0x0001d200ff067b82 */ /* 0x000ea20000000a00 */
[----:B0-----:R-:W2:Y:S01]  /*b330*/  LDG.E.64 R4, desc[UR6][R12.64] ;  /* 0x000000060c047981 */ /* 0x001ea2000c1e1b00 */
[----:B------:R-:W-:-:S04]  /*b340*/  ISETP.GE.U32.AND P0, PT, R0, 0x10, PT ;  /* 0x000000100000780c */ /* 0x000fc80003f06070 */
[----:B------:R-:W-:Y:S02]  /*b350*/  ISETP.GE.U32.AND.EX P0, PT, R2, RZ, PT, P0 ;  /* 0x000000ff0200720c */ /* 0x000fe40003f06100 */
[----:B------:R-:W-:Y:S02]  /*b360*/  MOV R48, RZ ;  /* 0x000000ff00307202 */ /* 0x000fe40000000f00 */
[----:B--2---:R-:W-:-:S04]  /*b370*/  LEA R6, P1, R4, R6, 0x3 ;  /* 0x0000000604067211 */ /* 0x004fc800078218ff */
[----:B------:R-:W-:Y:S02]  /*b380*/  LEA.HI.X R7, R4, R7, R5, 0x3, P1 ;  /* 0x0000000704077211 */ /* 0x000fe400008f1c05 */
[----:B------:R-:W-:Y:S02]  /*b390*/  LOP3.LUT R4, R0, 0xf, RZ, 0xc0, !PT ;  /* 0x0000000f00047812 */ /* 0x000fe400078ec0ff */
[----:B------:R-:W-:Y:S01]  /*b3a0*/  MOV R5, RZ ;  /* 0x000000ff00057202 */ /* 0x000fe20000000f00 */
[----:B-1----:R-:W-:Y:S06]  /*b3b0*/  @!P0 BRA `(.L_x_4541) ;  /* 0x0000000c00488947 */ /* 0x002fec0003800000 */
[----:B------:R-:W-:Y:S01]  /*b3c0*/  MOV R10, R6 ;  /* 0x00000006000a7202 */ /* 0x000fe20000000f00 */
[----:B------:R-:W-:Y:S01]  /*b3d0*/  HFMA2 R48, -RZ, RZ, 0, 0 ;  /* 0x00000000ff307431 */ /* 0x000fe200000001ff */
[----:B------:R-:W-:Y:S01]  /*b3e0*/  BSSY.RECONVERGENT B2, `(.L_x_4542) ;  /* 0x00000cd000027945 */ /* 0x000fe20003800200 */
[----:B------:R-:W-:Y:S02]  /*b3f0*/  LOP3.LUT R6, R2, 0x7fffffff, RZ, 0xc0, !PT ;  /* 0x7fffffff02067812 */ /* 0x000fe400078ec0ff */
[----:B------:R-:W-:Y:S02]  /*b400*/  MOV R11, R7 ;  /* 0x00000007000b7202 */ /* 0x000fe40000000f00 */
[----:B------:R-:W-:Y:S02]  /*b410*/  LOP3.LUT R2, R0, 0xfffffff0, RZ, 0xc0, !PT ;  /* 0xfffffff000027812 */ /* 0x000fe400078ec0ff */
[----:B------:R-:W-:-:S07]  /*b420*/  MOV R5, RZ ;  /* 0x000000ff00057202 */ /* 0x000fce0000000f00 */
.L_x_4543:
        /* <DEDUP_REMOVED lines=201> */
.L_x_4542:
[----:B------:R-:W-:Y:S02]  /*c0c0*/  MOV R6, R10 ;  /* 0x0000000a00067202 */ /* 0x000fe40000000f00 */
[----:B------:R-:W-:-:S07]  /*c0d0*/  MOV R7, R11 ;  /* 0x0000000b00077202 */ /* 0x000fce0000000f00 */
.L_x_4541:
        /* <DEDUP_REMOVED lines=42> */
[----:B------:R1:W4:Y:S01]  /*c380*/  LDG.E.64 R20, desc[UR6][R28.64] ;  /* 0x000000061c147981 */ /* 0x000322000c1e1b00 */
[----:B------:R-:W-:Y:S01]  /*c390*/  LEA R30, P1, R26, UR30, 0x3 ;  /* 0x0000001e1a1e7c11 */ /* 0x000fe2000f8218ff */
[----:B------:R-:W-:Y:S01]  /*c3a0*/  IMAD R23, R23, UR28, RZ ;  /* 0x0000001c17177c24 */ /* 0x000fe2000f8e02ff */
[----:B------:R-:W-:Y:S01]  /*c3b0*/  IADD3 R27, PT, PT, R27, R31, RZ ;  /* 0x0000001f1b1b7210 */ /* 0x000fe20007ffe0ff */
[----:B0-----:R-:W-:-:S03]  /*c3c0*/  IMAD.WIDE.U32 R24, R22, UR28, RZ ;  /* 0x0000001c16187c25 */ /* 0x001fc6000f8e00ff */
[----:B------:R-:W-:Y:S01]  /*c3d0*/  LEA.HI.X R31, R26, UR31, R27, 0x3, P1 ;  /* 0x0000001f1a1f7c11 */ /* 0x000fe200088f1c1b */
[----:B------:R-:W-:Y:S01]  /*c3e0*/  IMAD R27, R22, UR29, R23 ;  /* 0x0000001d161b7c24 */ /* 0x000fe2000f8e0217 */
[----:B------:R-:W-:-:S03]  /*c3f0*/  LEA R26, P1, R24, UR30, 0x3 ;  /* 0x0000001e181a7c11 */ /* 0x000fc6000f8218ff */
[----:B------:R0:W4:Y:S01]  /*c400*/  LDG.E.64 R22, desc[UR6][R30.64] ;  /* 0x000000061e167981 */ /* 0x000122000c1e1b00 */
[----:B------:R-:W-:Y:S01]  /*c410*/  IADD3 R25, PT, PT, R25, R27, RZ ;  /* 0x0000001b19197210 */ /* 0x000fe20007ffe0ff */
[----:B------:R-:W-:Y:S02]  /*c420*/  IMAD R17, R17, UR28, RZ ;  /* 0x0000001c11117c24 */ /* 0x000fe4000f8e02ff */
[----:B------:R-:W-:Y:S01]  /*c430*/  IMAD R33, R15, UR28, RZ ;  /* 0x0000001c0f217c24 */ /* 0x000fe2000f8e02ff */
[----:B------:R-:W-:Y:S01]  /*c440*/  LEA.HI.X R27, R24, UR31, R25, 0x3, P1 ;  /* 0x0000001f181b7c11 */ /* 0x000fe200088f1c19 */
[----:B------:R-:W-:-:S04]  /*c450*/  IMAD.WIDE.U32 R24, R16, UR28, RZ ;  /* 0x0000001c10187c25 */ /* 0x000fc8000f8e00ff */
[----:B-1----:R-:W-:Y:S02]  /*c460*/  IMAD R29, R16, UR29, R17 ;  /* 0x0000001d101d7c24 */ /* 0x002fe4000f8e0211 */
[----:B------:R-:W4:Y:S01]  /*c470*/  LDG.E.64 R16, desc[UR6][R26.64] ;  /* 0x000000061a107981 */ /* 0x000f22000c1e1b00 */
[----:B------:R-:W-:Y:S01]  /*c480*/  LEA R28, P1, R24, UR30, 0x3 ;  /* 0x0000001e181c7c11 */ /* 0x000fe2000f8218ff */
[----:B0-----:R-:W-:Y:S01]  /*c490*/  IMAD.WIDE.U32 R30, R14, UR28, RZ ;  /* 0x0000001c0e1e7c25 */ /* 0x001fe2000f8e00ff */
        /* <DEDUP_REMOVED lines=50> */
.L_x_4544:
        /* <DEDUP_REMOVED lines=60> */
.L_x_4545:
        /* <DEDUP_REMOVED lines=48> */
.L_x_4540:
[----:B------:R-:W0:Y:S01]  /*ce80*/  LDC.64 R6, c[0x0][0x710] ;  /* 0x0001c400ff067b82 */ /* 0x000e220000000a00 */
[----:B------:R-:W-:Y:S02]  /*ce90*/  MOV R49, R5 ;  /* 0x0000000500317202 */ /* 0x000fe40000000f00 */
[----:B------:R-:W-:-:S03]  /*cea0*/  IADD3 R3, PT, PT, R3, 0x80, RZ ;  /* 0x0000008003037810 */ /* 0x000fc60007ffe0ff */
[----:B0-----:R4:W-:Y:S04]  /*ceb0*/  STG.E.64 desc[UR6][R6.64], R48 ;  /* 0x0000003006007986 */ /* 0x0019e8000c101b06 */
.L_x_4533:
[----:B0-----:R-:W-:Y:S05]  /*cec0*/  BSYNC.RECONVERGENT B1 ;  /* 0x0000000000017941 */ /* 0x001fea0003800200 */
.L_x_4498:
[----:B------:R-:W-:Y:S05]  /*ced0*/  WARPSYNC.ALL ;  /* 0x0000000000007948 */ /* 0x000fea0003800000 */
[----:B------:R-:W-:-:S13]  /*cee0*/  ISETP.GE.AND P0, PT, R3, UR4, PT ;  /* 0x0000000403007c0c */ /* 0x000fda000bf06270 */
[----:B------:R-:W-:Y:S05]  /*cef0*/  @P0 EXIT ;  /* 0x000000000000094d */ /* 0x000fea0003800000 */
[----:B-1234-:R-:W0:Y:S08]  /*cf00*/  LDC.64 R6, c[0x0][0x738] ;  /* 0x0001ce00ff067b82 */ /* 0x01ee300000000a00 */
[----:B------:R-:W1:Y:S08]  /*cf10*/  LDC.64 R2, c[0x0][0x720] ;  /* 0x0001c800ff027b82 */ /* 0x000e700000000a00 */
[----:B------:R-:W2:Y:S01]  /*cf20*/  LDC.64 R4, c[0x0][0x730] ;  /* 0x0001cc00ff047b82 */ /* 0x000ea20000000a00 */
[----:B0-----:R-:W3:Y:S07]  /*cf30*/  LDG.E.64 R6, desc[UR6][R6.64] ;  /* 0x0000000606067981 */ /* 0x001eee000c1e1b00 */
[----:B------:R-:W0:Y:S01]  /*cf40*/  LDC.64 R12, c[0x0][0x740] ;  /* 0x0001d000ff0c7b82 */ /* 0x000e220000000a00 */
[----:B-1----:R-:W0:Y:S07]  /*cf50*/  LDG.E.64 R2, desc[UR6][R2.64] ;  /* 0x0000000602027981 */ /* 0x002e2e000c1e1b00 */
[----:B------:R-:W1:Y:S01]  /*cf60*/  LDC.64 R14, c[0x0][0x718] ;  /* 0x0001c600ff0e7b82 */ /* 0x000e620000000a00 */
[----:B--2---:R-:W2:Y:S07]  /*cf70*/  LDG.E.64 R4, desc[UR6][R4.64] ;  /* 0x0000000604047981 */ /* 0x004eae000c1e1b00 */
[----:B------:R-:W2:Y:S01]  /*cf80*/  LDC.64 R16, c[0x0][0x748] ;  /* 0x0001d200ff107b82 */ /* 0x000ea20000000a00 */
[----:B------:R-:W-:Y:S01]  /*cf90*/  ISETP.NE.AND P1, PT, RZ, UR5, PT ;  /* 0x00000005ff007c0c */ /* 0x000fe2000bf25270 */
[----:B------:R-:W-:Y:S01]  /*cfa0*/  HFMA2 R48, -RZ, RZ, 0, 0 ;  /* 0x00000000ff307431 */ /* 0x000fe200000001ff */
[----:B---3--:R-:W-:-:S04]  /*cfb0*/  ISETP.LT.U32.AND P0, PT, R6, 0x1, PT ;  /* 0x000000010600780c */ /* 0x008fc80003f01070 */
[----:B------:R-:W-:-:S04]  /*cfc0*/  ISETP.LT.AND.EX P0, PT, R7, RZ, PT, P0 ;  /* 0x000000ff0700720c */ /* 0x000fc80003f01300 */
[----:B-----5:R-:W-:Y:S01]  /*cfd0*/  SEL R9, R6, 0x1, P0 ;  /* 0x0000000106097807 */ /* 0x020fe20000000000 */
[----:B0-----:R-:W-:Y:S01]  /*cfe0*/  IMAD R10, R3, R12, RZ ;  /* 0x0000000c030a7224 */ /* 0x001fe200078e02ff */
[----:B------:R-:W-:Y:S02]  /*cff0*/  SEL R11, R7, RZ, P0 ;  /* 0x000000ff070b7207 */ /* 0x000fe40000000000 */
[----:B------:R-:W-:Y:S01]  /*d000*/  SEL R0, R9, R6, !P1 ;  /* 0x0000000609007207 */ /* 0x000fe20004800000 */
[----:B------:R-:W-:-:S03]  /*d010*/  IMAD.WIDE.U32 R8, R2, R12, RZ ;  /* 0x0000000c02087225 */ /* 0x000fc600078e00ff */
[----:B------:R-:W-:Y:S01]  /*d020*/  ISETP.GE.U32.AND P0, PT, R0, 0x1, PT ;  /* 0x000000010000780c */ /* 0x000fe20003f06070 */
[----:B------:R-:W-:Y:S01]  /*d030*/  IMAD R3, R2, R13, R10 ;  /* 0x0000000d02037224 */ /* 0x000fe200078e020a */
[----:B------:R-:W-:Y:S02]  /*d040*/  SEL R2, R11, R7, !P1 ;  /* 0x000000070b027207 */ /* 0x000fe40004800000 */
[----:B-1----:R-:W-:Y:S02]  /*d050*/  LEA R6, P1, R8, R14, 0x3 ;  /* 0x0000000e08067211 */ /* 0x002fe400078218ff */
[----:B------:R-:W-:Y:S02]  /*d060*/  ISETP.GE.AND.EX P0, PT, R2, RZ, PT, P0 ;  /* 0x000000ff0200720c */ /* 0x000fe40003f06300 */
[----:B------:R-:W-:Y:S02]  /*d070*/  IADD3 R3, PT, PT, R9, R3, RZ ;  /* 0x0000000309037210 */ /* 0x000fe40007ffe0ff */
[----:B--2---:R-:W-:-:S02]  /*d080*/  LEA R10, P2, R4, R16, 0x3 ;  /* 0x00000010040a7211 */ /* 0x004fc400078418ff */
[----:B------:R-:W-:Y:S02]  /*d090*/  LEA.HI.X R7, R8, R15, R3, 0x3, P1 ;  /* 0x0000000f08077211 */ /* 0x000fe400008f1c03 */
[----:B------:R-:W-:Y:S02]  /*d0a0*/  LEA.HI.X R11, R4, R17, R5, 0x3, P2 ;  /* 0x00000011040b7211 */ /* 0x000fe400010f1c05 */
[----:B------:R-:W-:-:S03]  /*d0b0*/  MOV R3, RZ ;  /* 0x000000ff00037202 */ /* 0x000fc60000000f00 */
[----:B------:R-:W-:Y:S05]  /*d0c0*/  @!P0 BRA `(.L_x_4546) ;  /* 0x0000001800bc8947 */ /* 0x000fea0003800000 */
[----:B------:R-:W5:Y:S01]  /*d0d0*/  LDG.E.64 R6, desc[UR6][R6.64] ;  /* 0x0000000606067981 */ /* 0x000f62000c1e1b00 */
        /* <DEDUP_REMOVED lines=8> */
[----:B------:R-:W-:Y:S01]  /*d160*/  LOP3.LUT R5, R2, 0x7fffffff, RZ, 0xc0, !PT ;  /* 0x7fffffff02057812 */ /* 0x000fe200078ec0ff */
[----:B------:R-:W1:Y:S01]  /*d170*/  LDCU.64 UR4, c[0x0][0x758] ;  /* 0x0000eb00ff0477ac */ /* 0x000e620008000a00 */
[----:B------:R-:W-:Y:S02]  /*d180*/  LOP3.LUT R2, R0, 0xfffffff0, RZ, 0xc0, !PT ;  /* 0xfffffff000027812 */ /* 0x000fe400078ec0ff */
[----:B------:R-:W-:-:S07]  /*d190*/  MOV R3, RZ ;  /* 0x000000ff00037202 */ /* 0x000fce0000000f00 */
.L_x_4548:
        /* <DEDUP_REMOVED lines=20> */
[----:B--2---:R-:W-:-:S03]  /*d2e0*/  IMAD.WIDE.U32 R40, R46, UR4, RZ ;  /* 0x000000042e287c25 */ /* 0x004fc6000f8e00ff */
[----:B------:R-:W-:Y:S01]  /*d2f0*/  IADD3 R17, PT, PT, R45, R17, RZ ;  /* 0x000000112d117210 */ /* 0x000fe20007ffe0ff */
[----:B------:R-:W-:-:S03]  /*d300*/  IMAD R45, R47, UR4, RZ ;  /* 0x000000042f2d7c24 */ /* 0x000fc6000f8e02ff */
[----:B------:R-:W-:Y:S01]  /*d310*/  LEA.HI.X R17, R44, R9, R17, 0x3, P0 ;  /* 0x000000092c117211 */ /* 0x000fe200000f1c11 */
[----:B------:R-:W-:Y:S01]  /*d320*/  IMAD R45, R46, UR5, R45 ;  /* 0x000000052e2d7c24 */ /* 0x000fe2000f8e022d */
[----:B------:R-:W-:Y:S01]  /*d330*/  LEA R44, P0, R40, R8, 0x3 ;  /* 0x00000008282c7211 */ /* 0x000fe200078018ff */
[----:B---3--:R-:W-:-:S03]  /*d340*/  IMAD R19, R19, UR4, RZ ;  /* 0x0000000413137c24 */ /* 0x008fc6000f8e02ff */
[----:B------:R-:W2:Y:S01]  /*d350*/  LDG.E.64 R16, desc[UR6][R16.64] ;  /* 0x0000000610107981 */ /* 0x000ea2000c1e1b00 */
[----:B------:R-:W-:Y:S01]  /*d360*/  IADD3 R41, PT, PT, R41, R45, RZ ;  /* 0x0000002d29297210 */ /* 0x000fe20007ffe0ff */
[----:B------:R-:W-:-:S03]  /*d370*/  IMAD R47, R18, UR5, R19 ;  /* 0x00000005122f7c24 */ /* 0x000fc6000f8e0213 */
[----:B------:R-:W-:Y:S01]  /*d380*/  LEA.HI.X R45, R40, R9, R41, 0x3, P0 ;  /* 0x00000009282d7211 */ /* 0x000fe200000f1c29 */
[----:B------:R-:W-:-:S04]  /*d390*/  IMAD.WIDE.U32 R40, R18, UR4, RZ ;  /* 0x0000000412287c25 */ /* 0x000fc8000f8e00ff */
[----:B------:R0:W3:Y:S01]  /*d3a0*/  LDG.E.64 R18, desc[UR6][R44.64] ;  /* 0x000000062c127981 */ /* 0x0000e2000c1e1b00 */
[----:B------:R-:W-:Y:S01]  /*d3b0*/  LEA R46, P0, R40, R8, 0x3 ;  /* 0x00000008282e7211 */ /* 0x000fe200078018ff */
[----:B----4-:R-:W-:Y:S01]  /*d3c0*/  IMAD R21, R21, UR4, RZ ;  /* 0x0000000415157c24 */ /* 0x010fe2000f8e02ff */
[----:B------:R-:W-:-:S03]  /*d3d0*/  IADD3 R41, PT, PT, R41, R47, RZ ;  /* 0x0000002f29297210 */ /* 0x000fc60007ffe0ff */
[----:B------:R-:W-:Y:S01]  /*d3e0*/  IMAD R49, R20, UR5, R21 ;  /* 0x0000000514317c24 */ /* 0x000fe2000f8e0215 */
[----:B------:R-:W-:Y:S01]  /*d3f0*/  LEA.HI.X R47, R40, R9, R41, 0x3, P0 ;  /* 0x00000009282f7211 */ /* 0x000fe200000f1c29 */
[----:B------:R-:W-:-:S04]  /*d400*/  IMAD.WIDE.U32 R40, R20, UR4, RZ ;  /* 0x0000000414287c25 */ /* 0x000fc8000f8e00ff */
[----:B------:R1:W4:Y:S01]  /*d410*/  LDG.E.64 R20, desc[UR6][R46.64] ;  /* 0x000000062e147981 */ /* 0x000322000c1e1b00 */
[----:B------:R-:W-:Y:S01]  /*d420*/  LEA R50, P0, R40, R8, 0x3 ;  /* 0x0000000828327211 */ /* 0x000fe200078018ff */
[----:B------:R-:W-:Y:S01]  /*d430*/  IMAD R23, R23, UR4, RZ ;  /* 0x0000000417177c24 */ /* 0x000fe2000f8e02ff */
[----:B------:R-:W-:-:S03]  /*d440*/  IADD3 R41, PT, PT, R41, R49, RZ ;  /* 0x0000003129297210 */ /* 0x000fc60007ffe0ff */
[----:B0-----:R-:W-:Y:S01]  /*d450*/  IMAD R45, R22, UR5, R23 ;  /* 0x00000005162d7c24 */ /* 0x001fe2000f8e0217 */
[----:B------:R-:W-:Y:S01]  /*d460*/  LEA.HI.X R51, R40, R9, R41, 0x3, P0 ;  /* 0x0000000928337211 */ /* 0x000fe200000f1c29 */
[----:B------:R-:W-:-:S04]  /*d470*/  IMAD.WIDE.U32 R40, R22, UR4, RZ ;  /* 0x0000000416287c25 */ /* 0x000fc8000f8e00ff */
[----:B------:R0:W4:Y:S01]  /*d480*/  LDG.E.64 R22, desc[UR6][R50.64] ;  /* 0x0000000632167981 */ /* 0x000122000c1e1b00 */
[----:B------:R-:W-:Y:S01]  /*d490*/  LEA R44, P0, R40, R8, 0x3 ;  /* 0x00000008282c7211 */ /* 0x000fe200078018ff */
[----:B------:R-:W-:Y:S01]  /*d4a0*/  IMAD R25, R25, UR4, RZ ;  /* 0x0000000419197c24 */ /* 0x000fe2000f8e02ff */
[----:B------:R-:W-:-:S03]  /*d4b0*/  IADD3 R41, PT, PT, R41, R45, RZ ;  /* 0x0000002d29297210 */ /* 0x000fc60007ffe0ff */
[----:B-1----:R-:W-:Y:S01]  /*d4c0*/  IMAD R47, R24, UR5, R25 ;  /* 0x00000005182f7c24 */ /* 0x002fe2000f8e0219 */
[----:B------:R-:W-:Y:S01]  /*d4d0*/  LEA.HI.X R45, R40, R9, R41, 0x3, P0 ;  /* 0x00000009282d7211 */ /* 0x000fe200000f1c29 */
[----:B------:R-:W-:-:S04]  /*d4e0*/  IMAD.WIDE.U32 R40, R24, UR4, RZ ;  /* 0x0000000418287c25 */ /* 0x000fc8000f8e00ff */
[----:B------:R1:W4:Y:S01]  /*d4f0*/  LDG.E.64 R24, desc[UR6][R44.64] ;  /* 0x000000062c187981 */ /* 0x000322000c1e1b00 */
[----:B------:R-:W-:Y:S01]  /*d500*/  LEA R46, P0, R40, R8, 0x3 ;  /* 0x00000008282e7211 */ /* 0x000fe200078018ff */
[----:B------:R-:W-:Y:S01]  /*d510*/  IMAD R27, R27, UR4, RZ ;  /* 0x000000041b1b7c24 */ /* 0x000fe2000f8e02ff */
[----:B------:R-:W-:-:S03]  /*d520*/  IADD3 R41, PT, PT, R41, R47, RZ ;  /* 0x0000002f29297210 */ /* 0x000fc60007ffe0ff */
[----:B------:R-:W-:Y:S01]  /*d530*/  IMAD R49, R26, UR5, R27 ;  /* 0x000000051a317c24 */ /* 0x000fe2000f8e021b */
[----:B------:R-:W-:Y:S01]  /*d540*/  LEA.HI.X R47, R40, R9, R41, 0x3, P0 ;  /* 0x00000009282f7211 */ /* 0x000fe200000f1c29 */
[----:B------:R-:W-:-:S04]  /*d550*/  IMAD.WIDE.U32 R40, R26, UR4, RZ ;  /* 0x000000041a287c25 */ /* 0x000fc8000f8e00ff */
[----:B------:R1:W4:Y:S01]  /*d560*/  LDG.E.64 R26, desc[UR6][R46.64] ;  /* 0x000000062e1a7981 */ /* 0x000322000c1e1b00 */
[----:B0-----:R-:W-:Y:S01]  /*d570*/  LEA R50, P0, R40, R8, 0x3 ;  /* 0x0000000828327211 */ /* 0x001fe200078018ff */
        /* <DEDUP_REMOVED lines=43> */
[----:B------:R-:W-:Y:S01]  /*d830*/  IADD3 R41, PT, PT, R41, R49, RZ ;  /* 0x0000003129297210 */ /* 0x000fe20007ffe0ff */
[----:B------:R-:W-:Y:S02]  /*d840*/  IMAD R49, R13, UR4, RZ ;  /* 0x000000040d317c24 */ /* 0x000fe4000f8e02ff */
[----:B-1----:R-:W-:Y:S01]  /*d850*/  IMAD R45, R42, UR5, R43 ;  /* 0x000000052a2d7c24 */ /* 0x002fe2000f8e022b */
[----:B------:R-:W-:Y:S01]  /*d860*/  LEA.HI.X R51, R40, R9, R41, 0x3, P0 ;  /* 0x0000000928337211 */ /* 0x000fe200000f1c29 */
[----:B------:R-:W-:-:S04]  /*d870*/  IMAD.WIDE.U32 R40, R42, UR4, RZ ;  /* 0x000000042a287c25 */ /* 0x000fc8000f8e00ff */
[----:B------:R-:W4:Y:S01]  /*d880*/  LDG.E.64 R42, desc[UR6][R50.64] ;  /* 0x00000006322a7981 */ /* 0x000f22000c1e1b00 */
[----:B------:R-:W-:Y:S01]  /*d890*/  LEA R44, P0, R40, R8, 0x3 ;  /* 0x00000008282c7211 */ /* 0x000fe200078018ff */
[----:B------:R-:W-:Y:S01]  /*d8a0*/  IMAD.WIDE.U32 R46, R12, UR4, RZ ;  /* 0x000000040c2e7c25 */ /* 0x000fe2000f8e00ff */
[----:B------:R-:W-:-:S03]  /*d8b0*/  IADD3 R13, PT, PT, R41, R45, RZ ;  /* 0x0000002d290d7210 */ /* 0x000fc60007ffe0ff */
[----:B------:R-:W-:Y:S01]  /*d8c0*/  IMAD R49, R12, UR5, R49 ;  /* 0x000000050c317c24 */ /* 0x000fe2000f8e0231 */
[----:B------:R-:W-:Y:S02]  /*d8d0*/  LEA.HI.X R45, R40, R9, R13, 0x3, P0 ;  /* 0x00000009282d7211 */ /* 0x000fe400000f1c0d */
[C---:B------:R-:W-:Y:S02]  /*d8e0*/  LEA R12, P0, R46.reuse, R8, 0x3 ;  /* 0x000000082e0c7211 */ /* 0x040fe400078018ff */
[----:B------:R-:W-:Y:S02]  /*d8f0*/  IADD3 R13, PT, PT, R47, R49, RZ ;  /* 0x000000312f0d7210 */ /* 0x000fe40007ffe0ff */
[----:B------:R-:W4:Y:S01]  /*d900*/  LDG.E.64 R44, desc[UR6][R44.64] ;  /* 0x000000062c2c7981 */ /* 0x000f22000c1e1b00 */
[----:B------:R-:W-:Y:S01]  /*d910*/  IMAD R15, R15, UR4, RZ ;  /* 0x000000040f0f7c24 */ /* 0x000fe2000f8e02ff */
[----:B------:R-:W-:-:S03]  /*d920*/  LEA.HI.X R13, R46, R9, R13, 0x3, P0 ;  /* 0x000000092e0d7211 */ /* 0x000fc600000f1c0d */
[C---:B------:R-:W-:Y:S02]  /*d930*/  IMAD R41, R14.reuse, UR5, R15 ;  /* 0x000000050e297c24 */ /* 0x040fe4000f8e020f */
[----:B------:R-:W-:Y:S01]  /*d940*/  IMAD.WIDE.U32 R14, R14, UR4, RZ ;  /* 0x000000040e0e7c25 */ /* 0x000fe2000f8e00ff */
[----:B------:R-:W4:Y:S02]  /*d950*/  LDG.E.64 R12, desc[UR6][R12.64] ;  /* 0x000000060c0c7981 */ /* 0x000f24000c1e1b00 */
[----:B------:R-:W-:Y:S02]  /*d960*/  LEA R40, P0, R14, R8, 0x3 ;  /* 0x000000080e287211 */ /* 0x000fe400078018ff */
[----:B------:R-:W-:-:S04]  /*d970*/  IADD3 R15, PT, PT, R15, R41, RZ ;  /* 0x000000290f0f7210 */ /* 0x000fc80007ffe0ff */
[----:B------:R-:W-:-:S05]  /*d980*/  LEA.HI.X R41, R14, R9, R15, 0x3, P0 ;  /* 0x000000090e297211 */ /* 0x000fca00000f1c0f */
        /* <DEDUP_REMOVED lines=73> */
.L_x_4547:
        /* <DEDUP_REMOVED lines=42> */
[----:B------:R1:W4:Y:S01]  /*e0c0*/  LDG.E.64 R20, desc[UR6][R30.64] ;  /* 0x000000061e147981 */ /* 0x000322000c1e1b00 */
[----:B------:R-:W-:Y:S01]  /*e0d0*/  LEA R32, P1, R26, R4, 0x3 ;  /* 0x000000041a207211 */ /* 0x000fe200078218ff */
[----:B------:R-:W-:Y:S01]  /*e0e0*/  IMAD R23, R23, UR4, RZ ;  /* 0x0000000417177c24 */ /* 0x000fe2000f8e02ff */
[----:B------:R-:W-:Y:S01]  /*e0f0*/  IADD3 R2, PT, PT, R27, R29, RZ ;  /* 0x0000001d1b027210 */ /* 0x000fe20007ffe0ff */
[----:B0-----:R-:W-:-:S03]  /*e100*/  IMAD.WIDE.U32 R24, R22, UR4, RZ ;  /* 0x0000000416187c25 */ /* 0x001fc6000f8e00ff */
[----:B------:R-:W-:Y:S01]  /*e110*/  LEA.HI.X R33, R26, R5, R2, 0x3, P1 ;  /* 0x000000051a217211 */ /* 0x000fe200008f1c02 */
[----:B------:R-:W-:Y:S01]  /*e120*/  IMAD R27, R22, UR5, R23 ;  /* 0x00000005161b7c24 */ /* 0x000fe2000f8e0217 */
[----:B------:R-:W-:-:S03]  /*e130*/  LEA R26, P1, R24, R4, 0x3 ;  /* 0x00000004181a7211 */ /* 0x000fc600078218ff */
[----:B------:R0:W4:Y:S01]  /*e140*/  LDG.E.64 R22, desc[UR6][R32.64] ;  /* 0x0000000620167981 */ /* 0x000122000c1e1b00 */
[----:B------:R-:W-:Y:S01]  /*e150*/  IADD3 R2, PT, PT, R25, R27, RZ ;  /* 0x0000001b19027210 */ /* 0x000fe20007ffe0ff */
[----:B------:R-:W-:Y:S02]  /*e160*/  IMAD R17, R17, UR4, RZ ;  /* 0x0000000411117c24 */ /* 0x000fe4000f8e02ff */
[----:B------:R-:W-:Y:S01]  /*e170*/  IMAD R15, R15, UR4, RZ ;  /* 0x000000040f0f7c24 */ /* 0x000fe2000f8e02ff */
[----:B------:R-:W-:Y:S01]  /*e180*/  LEA.HI.X R27, R24, R5, R2, 0x3, P1 ;  /* 0x00000005181b7211 */ /* 0x000fe200008f1c02 */
[----:B------:R-:W-:-:S04]  /*e190*/  IMAD.WIDE.U32 R24, R16, UR4, RZ ;  /* 0x0000000410187c25 */ /* 0x000fc8000f8e00ff */
[----:B------:R-:W-:Y:S02]  /*e1a0*/  IMAD R29, R16, UR5, R17 ;  /* 0x00000005101d7c24 */ /* 0x000fe4000f8e0211 */
[----:B------:R0:W4:Y:S01]  /*e1b0*/  LDG.E.64 R16, desc[UR6][R26.64] ;  /* 0x000000061a107981 */ /* 0x000122000c1e1b00 */
[----:B-1----:R-:W-:Y:S01]  /*e1c0*/  LEA R30, P1, R24, R4, 0x3 ;  /* 0x00000004181e7211 */ /* 0x002fe200078218ff */
[----:B0-----:R-:W-:Y:S01]  /*e1d0*/  IMAD.WIDE.U32 R32, R14, UR4, RZ ;  /* 0x000000040e207c25 */ /* 0x001fe2000f8e00ff */
[----:B------:R-:W-:-:S03]  /*e1e0*/  IADD3 R2, PT, PT, R25, R29, RZ ;  /* 0x0000001d19027210 */ /* 0x000fc60007ffe0ff */
[----:B------:R-:W-:Y:S01]  /*e1f0*/  IMAD R15, R14, UR5, R15 ;  /* 0x000000050e0f7c24 */ /* 0x000fe2000f8e020f */
[----:B------:R-:W-:Y:S01]  /*e200*/  LEA.HI.X R31, R24, R5, R2, 0x3, P1 ;  /* 0x00000005181f7211 */ /* 0x000fe200008f1c02 */
[----:B------:R-:W-:Y:S01]  /*e210*/  IMAD R13, R13, UR4, RZ ;  /* 0x000000040d0d7c24 */ /* 0x000fe2000f8e02ff */
[----:B------:R-:W-:Y:S02]  /*e220*/  LEA R24, P1, R32, R4, 0x3 ;  /* 0x0000000420187211 */ /* 0x000fe400078218ff */
[----:B------:R-:W-:Y:S02]  /*e230*/  IADD3 R2, PT, PT, R33, R15, RZ ;  /* 0x0000000f21027210 */ /* 0x000fe40007ffe0ff */
[----:B------:R-:W4:Y:S01]  /*e240*/  LDG.E.64 R14, desc[UR6][R30.64] ;  /* 0x000000061e0e7981 */ /* 0x000f22000c1e1b00 */
[----:B------:R-:W-:Y:S01]  /*e250*/  IMAD.WIDE.U32 R34, R12, UR4, RZ ;  /* 0x000000040c227c25 */ /* 0x000fe2000f8e00ff */
[----:B------:R-:W-:-:S03]  /*e260*/  LEA.HI.X R25, R32, R5, R2, 0x3, P1 ;  /* 0x0000000520197211 */ /* 0x000fc600008f1c02 */
[----:B------:R-:W-:Y:S01]  /*e270*/  IMAD R27, R12, UR5, R13 ;  /* 0x000000050c1b7c24 */ /* 0x000fe2000f8e020d */
        /* <DEDUP_REMOVED lines=40> */
.L_x_4549:
        /* <DEDUP_REMOVED lines=60> */
.L_x_4550:
        /* <DEDUP_REMOVED lines=48> */
.L_x_4546:
[----:B------:R-:W0:Y:S01]  /*ebc0*/  LDC.64 R4, c[0x0][0x710] ;  /* 0x0001c400ff047b82 */ /* 0x000e220000000a00 */
[----:B------:R-:W-:-:S05]  /*ebd0*/  MOV R49, R3 ;  /* 0x0000000300317202 */ /* 0x000fca0000000f00 */
[----:B0-----:R-:W-:Y:S01]  /*ebe0*/  STG.E.64 desc[UR6][R4.64], R48 ;  /* 0x0000003004007986 */ /* 0x001fe2000c101b06 */
[----:B------:R-:W-:Y:S05]  /*ebf0*/  EXIT ;  /* 0x000000000000794d */ /* 0x000fea0003800000 */
.L_x_4497:
        /* <DEDUP_REMOVED lines=433> */
.L_x_4554:
        /* <DEDUP_REMOVED lines=28> */
[----:B------:R-:W-:Y:S02]  /*108d0*/  LEA.HI.X R17, R14, R8, R7, 0x3, P1 ;  /* 0x000000080e117211 */ /* 0x000fe400008f1c07 */
[----:B------:R-:W-:-:S05]  /*108e0*/  MOV R7, RZ ;  /* 0x000000ff00077202 */ /* 0x000fca0000000f00 */
[----:B------:R-:W-:Y:S05]  /*108f0*/  @!P0 BRA `(.L_x_4556) ;  /* 0x0000001800f08947 */ /* 0x000fea0003800000 */
[----:B------:R-:W0:Y:S01]  /*10900*/  LDCU.64 UR10, c[0x0][0x730] ;  /* 0x0000e600ff0a77ac */ /* 0x000e220008000a00 */
[----:B------:R-:W1:Y:S01]  /*10910*/  LDCU.64 UR12, c[0x0][0x748] ;  /* 0x0000e900ff0c77ac */ /* 0x000e620008000a00 */
[----:B0-----:R-:W-:Y:S02]  /*10920*/  IADD3 R12, P0, PT, R9, UR10, RZ ;  /* 0x0000000a090c7c10 */ /* 0x001fe4000ff1e0ff */
[----:B------:R0:W5:Y:S02]  /*10930*/  LDG.E.64 R8, desc[UR6][R16.64] ;  /* 0x0000000610087981 */ /* 0x000164000c1e1b00 */
        /* <DEDUP_REMOVED lines=10> */
[----:B------:R-:W-:Y:S02]  /*109e0*/  MOV R7, RZ ;  /* 0x000000ff00077202 */ /* 0x000fe40000000f00 */
[----:B-1----:R-:W-:-:S04]  /*109f0*/  LEA R10, P2, R12, UR12, 0x3 ;  /* 0x0000000c0c0a7c11 */ /* 0x002fc8000f8418ff */
[----:B------:R-:W-:Y:S01]  /*10a00*/  LEA.HI.X R11, R12, UR13, R13, 0x3, P2 ;  /* 0x0000000d0c0b7c11 */ /* 0x000fe200090f1c0d */
[----:B0-----:R-:W-:Y:S08]  /*10a10*/  @!P0 BRA `(.L_x_4558) ;  /* 0x0000000c00388947 */ /* 0x001ff00003800000 */
[----:B------:R-:W-:Y:S01]  /*10a20*/  BSSY.RECONVERGENT B4, `(.L_x_4558) ;  /* 0x00000cd000047945 */ /* 0x000fe20003800200 */
[----:B------:R-:W-:Y:S02]  /*10a30*/  LOP3.LUT R48, R48, 0x7fffffff, RZ, 0xc0, !PT ;  /* 0x7fffffff30307812 */ /* 0x000fe400078ec0ff */
[----:B------:R-:W-:Y:S02]  /*10a40*/  LOP3.LUT R6, R4, 0xfffffff0, RZ, 0xc0, !PT ;  /* 0xfffffff004067812 */ /* 0x000fe400078ec0ff */
[----:B------:R-:W-:Y:S02]  /*10a50*/  MOV R50, RZ ;  /* 0x000000ff00327202 */ /* 0x000fe40000000f00 */
[----:B------:R-:W-:-:S07]  /*10a60*/  MOV R7, RZ ;  /* 0x000000ff00077202 */ /* 0x000fce0000000f00 */
.L_x_4559:
        /* <DEDUP_REMOVED lines=20> */
[----:B---3--:R-:W-:-:S03]  /*10bb0*/  IMAD R44, R55, UR8, RZ ;  /* 0x00000008372c7c24 */ /* 0x008fc6000f8e02ff */
[----:B------:R-:W-:Y:S01]  /*10bc0*/  IADD3 R43, PT, PT, R43, R17, RZ ;  /* 0x000000112b2b7210 */ /* 0x000fe20007ffe0ff */
[----:B------:R-:W-:-:S03]  /*10bd0*/  IMAD.WIDE.U32 R16, R54, UR8, RZ ;  /* 0x0000000836107c25 */ /* 0x000fc6000f8e00ff */
[----:B------:R-:W-:Y:S01]  /*10be0*/  LEA.HI.X R53, R42, R49, R43, 0x3, P0 ;  /* 0x000000312a357211 */ /* 0x000fe200000f1c2b */
[----:B------:R-:W-:Y:S01]  /*10bf0*/  IMAD R43, R54, UR9, R44 ;  /* 0x00000009362b7c24 */ /* 0x000fe2000f8e022c */
[----:B------:R-:W-:-:S04]  /*10c00*/  LEA R42, P0, R16, R47, 0x3 ;  /* 0x0000002f102a7211 */ /* 0x000fc800078018ff */
[----:B------:R-:W2:Y:S01]  /*10c10*/  LDG.E.64 R52, desc[UR6][R52.64] ;  /* 0x0000000634347981 */ /* 0x000ea2000c1e1b00 */
[----:B------:R-:W-:Y:S01]  /*10c20*/  IADD3 R43, PT, PT, R17, R43, RZ ;  /* 0x0000002b112b7210 */ /* 0x000fe20007ffe0ff */
[----:B----4-:R-:W-:Y:S02]  /*10c30*/  IMAD R17, R39, UR8, RZ ;  /* 0x0000000827117c24 */ /* 0x010fe4000f8e02ff */
        /* <DEDUP_REMOVED lines=10> */
[----:B------:R-:W4:Y:S01]  /*10ce0*/  LDG.E.64 R18, desc[UR6][R56.64] ;  /* 0x0000000638127981 */ /* 0x000f22000c1e1b00 */
        /* <DEDUP_REMOVED lines=160> */
[----:B------:R-:W-:Y:S05]  /*116f0*/  BSYNC.RECONVERGENT B4 ;  /* 0x0000000000047941 */ /* 0x000fea0003800200 */
.L_x_4558:
[----:B------:R-:W-:Y:S05]  /*11700*/  BSYNC.RECONVERGENT B3 ;  /* 0x0000000000037941 */ /* 0x000fea0003800200 */
.L_x_4557:
        /* <DEDUP_REMOVED lines=28> */
[----:B------:R-:W-:Y:S01]  /*118d0*/  LEA R26, P1, R28, R47, 0x3 ;  /* 0x0000002f1c1a7211 */ /* 0x000fe200078218ff */
[----:B----4-:R-:W-:Y:S02]  /*118e0*/  IMAD R23, R23, UR10, RZ ;  /* 0x0000000a17177c24 */ /* 0x010fe4000f8e02ff */
[----:B------:R0:W2:Y:S01]  /*118f0*/  LDG.E.64 R14, desc[UR6][R30.64] ;  /* 0x000000061e0e7981 */ /* 0x0000a2000c1e1b00 */
[----:B------:R-:W-:Y:S01]  /*11900*/  IADD3 R27, PT, PT, R29, R27, RZ ;  /* 0x0000001b1d1b7210 */ /* 0x000fe20007ffe0ff */
[----:B------:R-:W-:-:S03]  /*11910*/  IMAD R33, R22, UR11, R23 ;  /* 0x0000000b16217c24 */ /* 0x000fc6000f8e0217 */
[----:B------:R-:W-:Y:S01]  /*11920*/  LEA.HI.X R27, R28, R49, R27, 0x3, P1 ;  /* 0x000000311c1b7211 */ /* 0x000fe200008f1c1b */
[----:B------:R-:W-:-:S04]  /*11930*/  IMAD.WIDE.U32 R28, R22, UR10, RZ ;  /* 0x0000000a161c7c25 */ /* 0x000fc8000f8e00ff */
[----:B------:R1:W3:Y:S01]  /*11940*/  LDG.E.64 R22, desc[UR6][R26.64] ;  /* 0x000000061a167981 */ /* 0x0002e2000c1e1b00 */
        /* <DEDUP_REMOVED lines=9> */
[----:B------:R-:W-:Y:S01]  /*119e0*/  IADD3 R29, PT, PT, R29, R31, RZ ;  /* 0x0000001f1d1d7210 */ /* 0x000fe20007ffe0ff */
[----:B-1----:R-:W-:-:S03]  /*119f0*/  IMAD.WIDE.U32 R26, R20, UR10, RZ ;  /* 0x0000000a141a7c25 */ /* 0x002fc6000f8e00ff */
[----:B------:R-:W-:Y:S01]  /*11a00*/  LEA.HI.X R35, R28, R49, R29, 0x3, P1 ;  /* 0x000000311c237211 */ /* 0x000fe200008f1c1d */
[----:B------:R-:W-:Y:S01]  /*11a10*/  IMAD R29, R20, UR11, R21 ;  /* 0x0000000b141d7c24 */ /* 0x000fe2000f8e0215 */
[----:B------:R-:W-:-:S03]  /*11a20*/  LEA R30, P1, R26, R47, 0x3 ;  /* 0x0000002f1a1e7211 */ /* 0x000fc600078218ff */
[----:B------:R1:W4:Y:S01]  /*11a30*/  LDG.E.64 R20, desc[UR6][R34.64] ;  /* 0x0000000622147981 */ /* 0x000322000c1e1b00 */
[----:B------:R-:W-:Y:S01]  /*11a40*/  IADD3 R27, PT, PT, R27, R29, RZ ;  /* 0x0000001d1b1b7210 */ /* 0x000fe20007ffe0ff */
[----:B------:R-:W-:Y:S02]  /*11a50*/  IMAD R19, R19, UR10, RZ ;  /* 0x0000000a13137c24 */ /* 0x000fe4000f8e02ff */
[----:B------:R-:W-:Y:S01]  /*11a60*/  IMAD.WIDE.U32 R28, R18, UR10, RZ ;  /* 0x0000000a121c7c25 */ /* 0x000fe2000f8e00ff */
[----:B------:R-:W-:-:S03]  /*11a70*/  LEA.HI.X R31, R26, R49, R27, 0x3, P1 ;  /* 0x000000311a1f7211 */ /* 0x000fc600008f1c1b */
[----:B------:R-:W-:Y:S02]  /*11a80*/  IMAD R27, R18, UR11, R19 ;  /* 0x0000000b121b7c24 */ /* 0x000fe4000f8e0213 */
[----:B------:R2:W4:Y:S01]  /*11a90*/  LDG.E.64 R18, desc[UR6][R30.64] ;  /* 0x000000061e127981 */ /* 0x000522000c1e1b00 */
[----:B0-----:R-:W-:Y:S01]  /*11aa0*/  IMAD R33, R17, UR10, RZ ;  /* 0x0000000a11217c24 */ /* 0x001fe2000f8e02ff */
[----:B------:R-:W-:Y:S02]  /*11ab0*/  LEA R32, P1, R28, R47, 0x3 ;  /* 0x0000002f1c207211 */ /* 0x000fe400078218ff */
[----:B------:R-:W-:Y:S01]  /*11ac0*/  IADD3 R17, PT, PT, R29, R27, RZ ;  /* 0x0000001b1d117210 */ /* 0x000fe20007ffe0ff */
[C---:B------:R-:W-:Y:S02]  /*11ad0*/  IMAD R29, R16.reuse, UR11, R33 ;  /* 0x0000000b101d7c24 */ /* 0x040fe4000f8e0221 */
[----:B------:R-:W-:Y:S01]  /*11ae0*/  IMAD.WIDE.U32 R26, R16, UR10, RZ ;  /* 0x0000000a101a7c25 */ /* 0x000fe2000f8e00ff */
[----:B------:R-:W-:-:S03]  /*11af0*/  LEA.HI.X R33, R28, R49, R17, 0x3, P1 ;  /* 0x000000311c217211 */ /* 0x000fc600008f1c11 */
[----:B------:R-:W-:Y:S01]  /*11b00*/  IMAD R13, R13, UR10, RZ ;  /* 0x0000000a0d0d7c24 */ /* 0x000fe2000f8e02ff */
[----:B------:R-:W-:Y:S01]  /*11b10*/  LEA R28, P1, R26, R47, 0x3 ;  /* 0x0000002f1a1c7211 */ /* 0x000fe200078218ff */
[----:B------:R-:W4:Y:S01]  /*11b20*/  LDG.E.64 R16, desc[UR6][R32.64] ;  /* 0x0000000620107981 */ /* 0x000f22000c1e1b00 */
[----:B------:R-:W-:Y:S01]  /*11b30*/  IADD3 R27, PT, PT, R27, R29, RZ ;  /* 0x0000001d1b1b7210 */ /* 0x000fe20007ffe0ff */
[----:B-1----:R-:W-:-:S03]  /*11b40*/  IMAD.WIDE.U32 R34, R12, UR10, RZ ;  /* 0x0000000a0c227c25 */ /* 0x002fc6000f8e00ff */
[----:B------:R-:W-:Y:S01]  /*11b50*/  LEA.HI.X R29, R26, R49, R27, 0x3, P1 ;  /* 0x000000311a1d7211 */ /* 0x000fe200008f1c1b */
[----:B------:R-:W-:Y:S01]  /*11b60*/  IMAD R27, R12, UR11, R13 ;  /* 0x0000000b0c1b7c24 */ /* 0x000fe2000f8e020d */
[----:B------:R-:W-:-:S03]  /*11b70*/  LEA R26, P1, R34, R47, 0x3 ;  /* 0x0000002f221a7211 */ /* 0x000fc600078218ff */
        /* <DEDUP_REMOVED lines=39> */
.L_x_4561:
[----:B------:R-:W-:Y:S05]  /*11df0*/  BSYNC.RECONVERGENT B3 ;  /* 0x0000000000037941 */ /* 0x000fea0003800200 */
.L_x_4560:
        /* <DEDUP_REMOVED lines=17> */
[----:B---3--:R-:W-:-:S03]  /*11f10*/  IMAD.WIDE.U32 R22, R20, UR10, RZ ;  /* 0x0000000a14167c25 */ /* 0x008fc6000f8e00ff */
[----:B------:R-:W-:Y:S01]  /*11f20*/  IADD3 R15, PT, PT, R19, R15, RZ ;  /* 0x0000000f130f7210 */ /* 0x000fe20007ffe0ff */
[----:B------:R-:W-:Y:S02]  /*11f30*/  IMAD R19, R21, UR10, RZ ;  /* 0x0000000a15137c24 */ /* 0x000fe4000f8e02ff */
[----:B----4-:R-:W-:Y:S01]  /*11f40*/  IMAD R17, R17, UR10, RZ ;  /* 0x0000000a11117c24 */ /* 0x010fe2000f8e02ff */
[----:B------:R-:W-:Y:S01]  /*11f50*/  LEA.HI.X R15, R18, R49, R15, 0x3, P1 ;  /* 0x00000031120f7211 */ /* 0x000fe200008f1c0f */
[----:B------:R-:W-:Y:S01]  /*11f60*/  IMAD R19, R20, UR11, R19 ;  /* 0x0000000b14137c24 */ /* 0x000fe2000f8e0213 */
[----:B------:R-:W-:Y:S01]  /*11f70*/  LEA R20, P1, R22, R47, 0x3 ;  /* 0x0000002f16147211 */ /* 0x000fe200078218ff */
[----:B------:R-:W-:-:S03]  /*11f80*/  IMAD R17, R16, UR11, R17 ;  /* 0x0000000b10117c24 */ /* 0x000fc6000f8e0211 */
[----:B------:R-:W2:Y:S01]  /*11f90*/  LDG.E.64 R14, desc[UR6][R14.64] ;  /* 0x000000060e0e7981 */ /* 0x000ea2000c1e1b00 */
[----:B------:R-:W-:Y:S01]  /*11fa0*/  IADD3 R6, PT, PT, R23, R19, RZ ;  /* 0x0000001317067210 */ /* 0x000fe20007ffe0ff */
[----:B------:R-:W-:-:S03]  /*11fb0*/  IMAD.WIDE.U32 R18, R16, UR10, RZ ;  /* 0x0000000a10127c25 */ /* 0x000fc6000f8e00ff */
[----:B------:R-:W-:Y:S02]  /*11fc0*/  LEA.HI.X R21, R22, R49, R6, 0x3, P1 ;  /* 0x0000003116157211 */ /* 0x000fe400008f1c06 */
[----:B------:R-:W-:Y:S01]  /*11fd0*/  IADD3 R6, PT, PT, R19, R17, RZ ;  /* 0x0000001113067210 */ /* 0x000fe20007ffe0ff */
[----:B------:R-:W-:Y:S01]  /*11fe0*/  IMAD R13, R13, UR10, RZ ;  /* 0x0000000a0d0d7c24 */ /* 0x000fe2000f8e02ff */
[----:B------:R-:W-:Y:S01]  /*11ff0*/  LEA R22, P1, R18, R47, 0x3 ;  /* 0x0000002f12167211 */ /* 0x000fe200078218ff */
[----:B------:R-:W3:Y:S01]  /*12000*/  LDG.E.64 R16, desc[UR6][R20.64] ;  /* 0x0000000614107981 */ /* 0x000ee2000c1e1b00 */
[----:B------:R-:W-:Y:S02]  /*12010*/  IMAD.WIDE.U32 R24, R12, UR10, RZ ;  /* 0x0000000a0c187c25 */ /* 0x000fe4000f8e00ff */
[----:B------:R-:W-:Y:S02]  /*12020*/  LEA.HI.X R23, R18, R49, R6, 0x3, P1 ;  /* 0x0000003112177211 */ /* 0x000fe400008f1c06 */
[----:B------:R-:W-:Y:S01]  /*12030*/  IMAD R13, R12, UR11, R13 ;  /* 0x0000000b0c0d7c24 */ /* 0x000fe2000f8e020d */
[----:B------:R-:W-:-:S02]  /*12040*/  LEA R12, P1, R24, R47, 0x3 ;  /* 0x0000002f180c7211 */ /* 0x000fc400078218ff */
[----:B------:R-:W4:Y:S02]  /*12050*/  LDG.E.64 R18, desc[UR6][R22.64] ;  /* 0x0000000616127981 */ /* 0x000f24000c1e1b00 */
        /* <DEDUP_REMOVED lines=22> */
.L_x_4563:
[----:B------:R-:W-:Y:S05]  /*121c0*/  BSYNC.RECONVERGENT B3 ;  /* 0x0000000000037941 */ /* 0x000fea0003800200 */
.L_x_4562:
        /* <DEDUP_REMOVED lines=47> */
.L_x_4556:
[----:B------:R-:W-:Y:S05]  /*124c0*/  BSYNC.RECONVERGENT B2 ;  /* 0x0000000000027941 */ /* 0x000fea0003800200 */
.L_x_4555:
[----:B------:R-:W0:Y:S01]  /*124d0*/  LDCU.64 UR10, c[0x0][0x710] ;  /* 0x0000e200ff0a77ac */ /* 0x000e220008000a00 */
[----:B------:R-:W-:Y:S02]  /*124e0*/  MOV R51, R7 ;  /* 0x0000000700337202 */ /* 0x000fe40000000f00 */
        /* <DEDUP_REMOVED lines=430> */
.L_x_4565:
        /* <DEDUP_REMOVED lines=54> */
.L_x_4570:
        /* <DEDUP_REMOVED lines=202> */
.L_x_4569:
[----:B------:R-:W-:Y:S05]  /*14fd0*/  BSYNC.RECONVERGENT B3 ;  /* 0x0000000000037941 */ /* 0x000fea0003800200 */
.L_x_4568:
        /* <DEDUP_REMOVED lines=110> */
.L_x_4572:
[----:B------:R-:W-:Y:S05]  /*156c0*/  BSYNC.RECONVERGENT B3 ;  /* 0x0000000000037941 */ /* 0x000fea0003800200 */
.L_x_4571:
        /* <DEDUP_REMOVED lines=60> */
.L_x_4574:
[----:B------:R-:W-:Y:S05]  /*15a90*/  BSYNC.RECONVERGENT B3 ;  /* 0x0000000000037941 */ /* 0x000fea0003800200 */
.L_x_4573:
        /* <DEDUP_REMOVED lines=47> */
.L_x_4567:
[----:B------:R-:W-:Y:S05]  /*15d90*/  BSYNC.RECONVERGENT B2 ;  /* 0x0000000000027941 */ /* 0x000fea0003800200 */
.L_x_4566:
[----:B------:R-:W0:Y:S01]  /*15da0*/  LDCU.64 UR10, c[0x0][0x710] ;  /* 0x0000e200ff0a77ac */ /* 0x000e220008000a00 */
[----:B------:R-:W-:Y:S02]  /*15db0*/  MOV R51, R7 ;  /* 0x0000000700337202 */ /* 0x000fe40000000f00 */
[----:B------:R-:W-:Y:S02]  /*15dc0*/  IADD3 R3, PT, PT, R3, 0x80, RZ ;  /* 0x0000008003037810 */ /* 0x000fe40007ffe0ff */
[----:B0-----:R-:W-:-:S04]  /*15dd0*/  IADD3 R4, P0, PT, R5, UR10, RZ ;  /* 0x0000000a05047c10 */ /* 0x001fc8000ff1e0ff */
[----:B------:R-:W-:-:S05]  /*15de0*/  IADD3.X R5, PT, PT, RZ, UR11, RZ, P0, !PT ;  /* 0x0000000bff057c10 */ /* 0x000fca00087fe4ff */
[----:B------:R0:W-:Y:S04]  /*15df0*/  STG.E.64 desc[UR6][R4.64], R50 ;  /* 0x0000003204007986 */ /* 0x0001e8000c101b06 */
.L_x_4553:
        /* <DEDUP_REMOVED lines=426> */
.L_x_4576:
        /* <DEDUP_REMOVED lines=54> */
.L_x_4581:
        /* <DEDUP_REMOVED lines=202> */
.L_x_4580:
[----:B------:R-:W-:Y:S05]  /*188a0*/  BSYNC.RECONVERGENT B3 ;  /* 0x0000000000037941 */ /* 0x000fea0003800200 */
.L_x_4579:
        /* <DEDUP_REMOVED lines=110> */
.L_x_4583:
[----:B------:R-:W-:Y:S05]  /*18f90*/  BSYNC.RECONVERGENT B3 ;  /* 0x0000000000037941 */ /* 0x000fea0003800200 */
.L_x_4582:
        /* <DEDUP_REMOVED lines=60> */
.L_x_4585:
[----:B------:R-:W-:Y:S05]  /*19360*/  BSYNC.RECONVERGENT B3 ;  /* 0x0000000000037941 */ /* 0x000fea0003800200 */
.L_x_4584:
        /* <DEDUP_REMOVED lines=47> */
.L_x_4578:
[----:B------:R-:W-:Y:S05]  /*19660*/  BSYNC.RECONVERGENT B2 ;  /* 0x0000000000027941 */ /* 0x000fea0003800200 */
.L_x_4577:
[----:B------:R-:W0:Y:S01]  /*19670*/  LDCU.64 UR10, c[0x0][0x710] ;  /* 0x0000e200ff0a77ac */ /* 0x000e220008000a00 */
[----:B------:R-:W-:Y:S02]  /*19680*/  MOV R51, R7 ;  /* 0x0000000700337202 */ /* 0x000fe40000000f00 */
[----:B------:R-:W-:Y:S02]  /*19690*/  IADD3 R3, PT, PT, R3, 0x80, RZ ;  /* 0x0000008003037810 */ /* 0x000fe40007ffe0ff */
[----:B0-----:R-:W-:-:S04]  /*196a0*/  IADD3 R4, P0, PT, R5, UR10, RZ ;  /* 0x0000000a05047c10 */ /* 0x001fc8000ff1e0ff */
[----:B------:R-:W-:-:S05]  /*196b0*/  IADD3.X R5, PT, PT, RZ, UR11, RZ, P0, !PT ;  /* 0x0000000bff057c10 */ /* 0x000fca00087fe4ff */
[----:B------:R1:W-:Y:S04]  /*196c0*/  STG.E.64 desc[UR6][R4.64], R50 ;  /* 0x0000003204007986 */ /* 0x0003e8000c101b06 */
.L_x_4564:
        /* <DEDUP_REMOVED lines=426> */
.L_x_4587:
        /* <DEDUP_REMOVED lines=54> */
.L_x_4592:
        /* <DEDUP_REMOVED lines=202> */
.L_x_4591:
[----:B------:R-:W-:Y:S05]  /*1c170*/  BSYNC.RECONVERGENT B3 ;  /* 0x0000000000037941 */ /* 0x000fea0003800200 */
.L_x_4590:
        /* <DEDUP_REMOVED lines=110> */
.L_x_4594:
[----:B------:R-:W-:Y:S05]  /*1c860*/  BSYNC.RECONVERGENT B3 ;  /* 0x0000000000037941 */ /* 0x000fea0003800200 */
.L_x_4593:
        /* <DEDUP_REMOVED lines=60> */
.L_x_4596:
[----:B------:R-:W-:Y:S05]  /*1cc30*/  BSYNC.RECONVERGENT B3 ;  /* 0x0000000000037941 */ /* 0x000fea0003800200 */
.L_x_4595:
        /* <DEDUP_REMOVED lines=47> */
.L_x_4589:
[----:B------:R-:W-:Y:S05]  /*1cf30*/  BSYNC.RECONVERGENT B2 ;  /* 0x0000000000027941 */ /* 0x000fea0003800200 */
.L_x_4588:
[----:B------:R-:W0:Y:S01]  /*1cf40*/  LDCU.64 UR10, c[0x0][0x710] ;  /* 0x0000e200ff0a77ac */ /* 0x000e220008000a00 */
[----:B------:R-:W-:Y:S02]  /*1cf50*/  MOV R51, R7 ;  /* 0x0000000700337202 */ /* 0x000fe40000000f00 */
[----:B------:R-:W-:Y:S02]  /*1cf60*/  IADD3 R3, PT, PT, R3, 0x80, RZ ;  /* 0x0000008003037810 */ /* 0x000fe40007ffe0ff */
[----:B0-----:R-:W-:-:S04]  /*1cf70*/  IADD3 R4, P0, PT, R5, UR10, RZ ;  /* 0x0000000a05047c10 */ /* 0x001fc8000ff1e0ff */
[----:B------:R-:W-:-:S05]  /*1cf80*/  IADD3.X R5, PT, PT, RZ, UR11, RZ, P0, !PT ;  /* 0x0000000bff057c10 */ /* 0x000fca00087fe4ff */
[----:B------:R1:W-:Y:S04]  /*1cf90*/  STG.E.64 desc[UR6][R4.64], R50 ;  /* 0x0000003204007986 */ /* 0x0003e8000c101b06 */
.L_x_4575:
        /* <DEDUP_REMOVED lines=426> */
.L_x_4598:
        /* <DEDUP_REMOVED lines=54> */
.L_x_4603:
        /* <DEDUP_REMOVED lines=202> */
.L_x_4602:
[----:B------:R-:W-:Y:S05]  /*1fa40*/  BSYNC.RECONVERGENT B3 ;  /* 0x0000000000037941 */ /* 0x000fea0003800200 */
.L_x_4601:
        /* <DEDUP_REMOVED lines=110> */
.L_x_4605:
[----:B------:R-:W-:Y:S05]  /*20130*/  BSYNC.RECONVERGENT B3 ;  /* 0x0000000000037941 */ /* 0x000fea0003800200 */
.L_x_4604:
        /* <DEDUP_REMOVED lines=60> */
.L_x_4607:
[----:B------:R-:W-:Y:S05]  /*20500*/  BSYNC.RECONVERGENT B3 ;  /* 0x0000000000037941 */ /* 0x000fea0003800200 */
.L_x_4606:
        /* <DEDUP_REMOVED lines=47> */
.L_x_4600:
[----:B------:R-:W-:Y:S05]  /*20800*/  BSYNC.RECONVERGENT B2 ;  /* 0x0000000000027941 */ /* 0x000fea0003800200 */
.L_x_4599:
[----:B------:R-:W0:Y:S01]  /*20810*/  LDCU.64 UR10, c[0x0][0x710] ;  /* 0x0000e200ff0a77ac */ /* 0x000e220008000a00 */
[----:B------:R-:W-:Y:S02]  /*20820*/  MOV R51, R7 ;  /* 0x0000000700337202 */ /* 0x000fe40000000f00 */
[----:B------:R-:W-:Y:S02]  /*20830*/  IADD3 R3, PT, PT, R3, 0x80, RZ ;  /* 0x0000008003037810 */ /* 0x000fe40007ffe0ff */
[----:B0-----:R-:W-:-:S04]  /*20840*/  IADD3 R4, P0, PT, R5, UR10, RZ ;  /* 0x0000000a05047c10 */ /* 0x001fc8000ff1e0ff */
[----:B------:R-:W-:-:S05]  /*20850*/  IADD3.X R5, PT, PT, RZ, UR11, RZ, P0, !PT ;  /* 0x0000000bff057c10 */ /* 0x000fca00087fe4ff */
[----:B------:R2:W-:Y:S04]  /*20860*/  STG.E.64 desc[UR6][R4.64], R50 ;  /* 0x0000003204007986 */ /* 0x0005e8000c101b06 */
.L_x_4586:
        /* <DEDUP_REMOVED lines=427> */
.L_x_4609:
        /* <DEDUP_REMOVED lines=54> */
.L_x_4614:
        /* <DEDUP_REMOVED lines=202> */
.L_x_4613:
[----:B------:R-:W-:Y:S05]  /*23320*/  BSYNC.RECONVERGENT B3 ;  /* 0x0000000000037941 */ /* 0x000fea0003800200 */
.L_x_4612:
        /* <DEDUP_REMOVED lines=110> */
.L_x_4616:
[----:B------:R-:W-:Y:S05]  /*23a10*/  BSYNC.RECONVERGENT B3 ;  /* 0x0000000000037941 */ /* 0x000fea0003800200 */
.L_x_4615:
        /* <DEDUP_REMOVED lines=60> */
.L_x_4618:
[----:B------:R-:W-:Y:S05]  /*23de0*/  BSYNC.RECONVERGENT B3 ;  /* 0x0000000000037941 */ /* 0x000fea0003800200 */
.L_x_4617:
        /* <DEDUP_REMOVED lines=47> */
.L_x_4611:
[----:B------:R-:W-:Y:S05]  /*240e0*/  BSYNC.RECONVERGENT B2 ;  /* 0x0000000000027941 */ /* 0x000fea0003800200 */
.L_x_4610:
[----:B------:R-:W0:Y:S01]  /*240f0*/  LDCU.64 UR10, c[0x0][0x710] ;  /* 0x0000e200ff0a77ac */ /* 0x000e220008000a00 */
[----:B------:R-:W-:Y:S02]  /*24100*/  MOV R51, R7 ;  /* 0x0000000700337202 */ /* 0x000fe40000000f00 */
[----:B------:R-:W-:Y:S02]  /*24110*/  IADD3 R3, PT, PT, R3, 0x80, RZ ;  /* 0x0000008003037810 */ /* 0x000fe40007ffe0ff */
[----:B0-----:R-:W-:-:S04]  /*24120*/  IADD3 R4, P0, PT, R5, UR10, RZ ;  /* 0x0000000a05047c10 */ /* 0x001fc8000ff1e0ff */
[----:B------:R-:W-:-:S05]  /*24130*/  IADD3.X R5, PT, PT, RZ, UR11, RZ, P0, !PT ;  /* 0x0000000bff057c10 */ /* 0x000fca00087fe4ff */
[----:B------:R2:W-:Y:S04]  /*24140*/  STG.E.64 desc[UR6][R4.64], R50 ;  /* 0x0000003204007986 */ /* 0x0005e8000c101b06 */
.L_x_4597:
[----:B------:R-:W-:-:S13]  /*24150*/  ISETP.GE.AND P0, PT, R3, UR4, PT ;  /* 0x0000000403007c0c */ /* 0x000fda000bf06270 */
[----:B------:R-:W-:Y:S05]  /*24160*/  @P0 BREAK.RELIABLE B0 ;  /* 0x0000000000000942 */ /* 0x000fea0003800100 */
[----:B------:R-:W-:Y:S05]  /*24170*/  @P0 BRA `(.L_x_4608) ;  /* 0x0000003800300947 */ /* 0x000fea0003800000 */
[----:B------:R-:W-:Y:S05]  /*24180*/  BSYNC.RELIABLE B0 ;  /* 0x0000000000007941 */ /* 0x000fea0003800100 */
.L_x_4552:
        /* <DEDUP_REMOVED lines=424> */
.L_x_4619:
        /* <DEDUP_REMOVED lines=54> */
.L_x_4624:
        /* <DEDUP_REMOVED lines=202> */
.L_x_4623:
[----:B------:R-:W-:Y:S05]  /*26c10*/  BSYNC.RECONVERGENT B3 ;  /* 0x0000000000037941 */ /* 0x000fea0003800200 */
.L_x_4622:
        /* <DEDUP_REMOVED lines=110> */
.L_x_4626:
[----:B------:R-:W-:Y:S05]  /*27300*/  BSYNC.RECONVERGENT B3 ;  /* 0x0000000000037941 */ /* 0x000fea0003800200 */
.L_x_4625:
        /* <DEDUP_REMOVED lines=60> */
.L_x_4628:
[----:B------:R-:W-:Y:S05]  /*276d0*/  BSYNC.RECONVERGENT B3 ;  /* 0x0000000000037941 */ /* 0x000fea0003800200 */
.L_x_4627:
        /* <DEDUP_REMOVED lines=47> */
.L_x_4621:
[----:B------:R-:W-:Y:S05]  /*279d0*/  BSYNC.RECONVERGENT B2 ;  /* 0x0000000000027941 */ /* 0x000fea0003800200 */
.L_x_4620:
[----:B------:R-:W0:Y:S01]  /*279e0*/  LDCU.64 UR10, c[0x0][0x710] ;  /* 0x0000e200ff0a77ac */ /* 0x000e220008000a00 */
[----:B------:R-:W-:Y:S02]  /*279f0*/  MOV R51, R7 ;  /* 0x0000000700337202 */ /* 0x000fe40000000f00 */
[----:B------:R-:W-:Y:S02]  /*27a00*/  IADD3 R3, PT, PT, R3, 0x80, RZ ;  /* 0x0000008003037810 */ /* 0x000fe40007ffe0ff */
[----:B0-----:R-:W-:-:S04]  /*27a10*/  IADD3 R4, P0, PT, R5, UR10, RZ ;  /* 0x0000000a05047c10 */ /* 0x001fc8000ff1e0ff */
[----:B------:R-:W-:-:S05]  /*27a20*/  IADD3.X R5, PT, PT, RZ, UR11, RZ, P0, !PT ;  /* 0x0000000bff057c10 */ /* 0x000fca00087fe4ff */
[----:B------:R3:W-:Y:S04]  /*27a30*/  STG.E.64 desc[UR6][R4.64], R50 ;  /* 0x0000003204007986 */ /* 0x0007e8000c101b06 */
.L_x_4608:
[----:B------:R-:W-:Y:S05]  /*27a40*/  BSYNC.RECONVERGENT B1 ;  /* 0x0000000000017941 */ /* 0x000fea0003800200 */
.L_x_4551:
        /* <DEDUP_REMOVED lines=427> */
.L_x_4629:
        /* <DEDUP_REMOVED lines=17> */
[----:B---3--:R-:W-:-:S04]  /*29610*/  ISETP.LT.U32.AND P0, PT, R12, 0x1, PT ;  /* 0x000000010c00780c */ /* 0x008fc80003f01070 */
[----:B------:R-:W-:Y:S01]  /*29620*/  ISETP.LT.AND.EX P0, PT, R13, RZ, PT, P0 ;  /* 0x000000ff0d00720c */ /* 0x000fe20003f01300 */
[----:B--2---:R-:W-:-:S03]  /*29630*/  IMAD R3, R3, UR16, RZ ;  /* 0x0000001003037c24 */ /* 0x004fc6000f8e02ff */
[----:B------:R-:W-:Y:S02]  /*29640*/  SEL R7, R13, RZ, P0 ;  /* 0x000000ff0d077207 */ /* 0x000fe40000000000 */
[----:B------:R-:W-:Y:S01]  /*29650*/  SEL R5, R12, 0x1, P0 ;  /* 0x000000010c057807 */ /* 0x000fe20000000000 */
[----:B------:R-:W-:Y:S01]  /*29660*/  IMAD R3, R2, UR17, R3 ;  /* 0x0000001102037c24 */ /* 0x000fe2000f8e0203 */
[----:B------:R-:W-:Y:S02]  /*29670*/  SEL R49, R7, R13, !P1 ;  /* 0x0000000d07317207 */ /* 0x000fe40004800000 */
[----:B0-----:R-:W-:Y:S01]  /*29680*/  IADD3 R13, P0, PT, R6, UR10, RZ ;  /* 0x0000000a060d7c10 */ /* 0x001fe2000ff1e0ff */
        /* <DEDUP_REMOVED lines=8> */
[----:B------:R-:W-:-:S02]  /*29710*/  IADD3 R8, P1, PT, R9, UR8, RZ ;  /* 0x0000000809087c10 */ /* 0x000fc4000ff3e0ff */
[----:B----4-:R-:W-:Y:S02]  /*29720*/  LEA R14, P3, R10, UR18, 0x3 ;  /* 0x000000120a0e7c11 */ /* 0x010fe4000f8618ff */
[----:B------:R-:W-:Y:S02]  /*29730*/  LEA.HI.X R13, R6, R4, R3, 0x3, P4 ;  /* 0x00000004060d7211 */ /* 0x000fe400020f1c03 */
[----:B------:R-:W-:Y:S02]  /*29740*/  IADD3.X R9, PT, PT, RZ, UR9, RZ, P1, !PT ;  /* 0x00000009ff097c10 */ /* 0x000fe40008ffe4ff */
[----:B------:R-:W-:Y:S02]  /*29750*/  LEA.HI.X R15, R10, UR19, R11, 0x3, P3 ;  /* 0x000000130a0f7c11 */ /* 0x000fe400098f1c0b */
[----:B------:R-:W-:Y:S02]  /*29760*/  IADD3.X R3, PT, PT, RZ, UR15, RZ, P2, !PT ;  /* 0x0000000fff037c10 */ /* 0x000fe400097fe4ff */
[----:B------:R-:W-:Y:S01]  /*29770*/  MOV R5, RZ ;  /* 0x000000ff00057202 */ /* 0x000fe20000000f00 */
[----:B-1----:R-:W-:Y:S06]  /*29780*/  @!P0 BRA `(.L_x_4631) ;  /* 0x0000001800d08947 */ /* 0x002fec0003800000 */
[----:B------:R0:W5:Y:S01]  /*29790*/  LDG.E.64 R6, desc[UR6][R12.64] ;  /* 0x000000060c067981 */ /* 0x000162000c1e1b00 */
[C---:B------:R-:W-:Y:S01]  /*297a0*/  ISETP.GE.U32.AND P0, PT, R0.reuse, 0x10, PT ;  /* 0x000000100000780c */ /* 0x040fe20003f06070 */
[----:B------:R-:W-:Y:S01]  /*297b0*/  BSSY.RECONVERGENT B2, `(.L_x_4632) ;  /* 0x00000d6000027945 */ /* 0x000fe20003800200 */
[----:B------:R-:W-:Y:S01]  /*297c0*/  HFMA2 R50, -RZ, RZ, 0, 0 ;  /* 0x00000000ff327431 */ /* 0x000fe200000001ff */
[----:B------:R-:W-:Y:S02]  /*297d0*/  MOV R10, R14 ;  /* 0x0000000e000a7202 */ /* 0x000fe40000000f00 */
[----:B------:R-:W-:Y:S02]  /*297e0*/  ISETP.GE.U32.AND.EX P0, PT, R49, RZ, PT, P0 ;  /* 0x000000ff3100720c */ /* 0x000fe40003f06100 */
[----:B------:R-:W-:Y:S02]  /*297f0*/  MOV R11, R15 ;  /* 0x0000000f000b7202 */ /* 0x000fe40000000f00 */
[----:B------:R-:W-:-:S02]  /*29800*/  LOP3.LUT R48, R0, 0xf, RZ, 0xc0, !PT ;  /* 0x0000000f00307812 */ /* 0x000fc400078ec0ff */
[----:B------:R-:W-:-:S07]  /*29810*/  MOV R5, RZ ;  /* 0x000000ff00057202 */ /* 0x000fce0000000f00 */
[----:B0-----:R-:W-:Y:S05]  /*29820*/  @!P0 BRA `(.L_x_4633) ;  /* 0x0000000c00388947 */ /* 0x001fea0003800000 */
[----:B------:R-:W-:Y:S01]  /*29830*/  BSSY.RECONVERGENT B3, `(.L_x_4633) ;  /* 0x00000cd000037945 */ /* 0x000fe20003800200 */
[----:B------:R-:W-:Y:S02]  /*29840*/  LOP3.LUT R49, R49, 0x7fffffff, RZ, 0xc0, !PT ;  /* 0x7fffffff31317812 */ /* 0x000fe400078ec0ff */
[----:B------:R-:W-:Y:S02]  /*29850*/  LOP3.LUT R4, R0, 0xfffffff0, RZ, 0xc0, !PT ;  /* 0xfffffff000047812 */ /* 0x000fe400078ec0ff */
[----:B------:R-:W-:Y:S02]  /*29860*/  MOV R50, RZ ;  /* 0x000000ff00327202 */ /* 0x000fe40000000f00 */
[----:B------:R-:W-:-:S07]  /*29870*/  MOV R5, RZ ;  /* 0x000000ff00057202 */ /* 0x000fce0000000f00 */
.L_x_4634:
        /* <DEDUP_REMOVED lines=109> */
[----:B------:R-:W-:-:S05]  /*29f50*/  IMAD.WIDE.U32 R40, R44, UR4, RZ ;  /* 0x000000042c287c25 */ /* 0x000fca000f8e00ff */
        /* <DEDUP_REMOVED lines=91> */
.L_x_4633:
[----:B------:R-:W-:Y:S05]  /*2a510*/  BSYNC.RECONVERGENT B2 ;  /* 0x0000000000027941 */ /* 0x000fea0003800200 */
.L_x_4632:
        /* <DEDUP_REMOVED lines=27> */
[----:B------:R-:W-:Y:S02]  /*2a6d0*/  LEA.HI.X R15, R28, R3, R15, 0x3, P1 ;  /* 0x000000031c0f7211 */ /* 0x000fe400008f1c0f */
[C---:B------:R-:W-:Y:S02]  /*2a6e0*/  LEA R26, P1, R30.reuse, R2, 0x3 ;  /* 0x000000021e1a7211 */ /* 0x040fe400078218ff */
[----:B------:R-:W-:Y:S02]  /*2a6f0*/  IADD3 R27, PT, PT, R31, R27, RZ ;  /* 0x0000001b1f1b7210 */ /* 0x000fe40007ffe0ff */
[----:B------:R-:W2:Y:S01]  /*2a700*/  LDG.E.64 R14, desc[UR6][R14.64] ;  /* 0x000000060e0e7981 */ /* 0x000ea2000c1e1b00 */
[----:B----4-:R-:W-:Y:S01]  /*2a710*/  IMAD R19, R19, UR8, RZ ;  /* 0x0000000813137c24 */ /* 0x010fe2000f8e02ff */
[----:B------:R-:W-:Y:S01]  /*2a720*/  LEA.HI.X R27, R30, R3, R27, 0x3, P1 ;  /* 0x000000031e1b7211 */ /* 0x000fe200008f1c1b */
[----:B------:R-:W-:-:S04]  /*2a730*/  IMAD.WIDE.U32 R28, R18, UR8, RZ ;  /* 0x00000008121c7c25 */ /* 0x000fc8000f8e00ff */
[----:B------:R-:W-:Y:S02]  /*2a740*/  IMAD R31, R18, UR9, R19 ;  /* 0x00000009121f7c24 */ /* 0x000fe4000f8e0213 */
[----:B------:R0:W3:Y:S01]  /*2a750*/  LDG.E.64 R18, desc[UR6][R26.64] ;  /* 0x000000061a127981 */ /* 0x0000e2000c1e1b00 */
        /* <DEDUP_REMOVED lines=17> */
[----:B-1----:R-:W-:Y:S01]  /*2a870*/  IMAD.WIDE.U32 R30, R20, UR8, RZ ;  /* 0x00000008141e7c25 */ /* 0x002fe2000f8e00ff */
[----:B------:R-:W-:-:S03]  /*2a880*/  LEA.HI.X R29, R26, R3, R27, 0x3, P1 ;  /* 0x000000031a1d7211 */ /* 0x000fc600008f1c1b */
[----:B------:R-:W-:Y:S02]  /*2a890*/  IMAD R27, R20, UR9, R21 ;  /* 0x00000009141b7c24 */ /* 0x000fe4000f8e0215 */
[----:B------:R1:W4:Y:S01]  /*2a8a0*/  LDG.E.64 R20, desc[UR6][R28.64] ;  /* 0x000000061c147981 */ /* 0x000322000c1e1b00 */
[----:B------:R-:W-:Y:S01]  /*2a8b0*/  IMAD R35, R17, UR8, RZ ;  /* 0x0000000811237c24 */ /* 0x000fe2000f8e02ff */
        /* <DEDUP_REMOVED lines=9> */
[----:B0-----:R-:W-:-:S03]  /*2a950*/  IMAD.WIDE.U32 R32, R12, UR8, RZ ;  /* 0x000000080c207c25 */ /* 0x001fc6000f8e00ff */
        /* <DEDUP_REMOVED lines=11> */
[----:B-1----:R-:W-:-:S04]  /*2aa10*/  IMAD.WIDE.U32 R28, R6, R14, R50 ;  /* 0x0000000e061c7225 */ /* 0x002fc800078e0032 */
        /* <DEDUP_REMOVED lines=30> */
.L_x_4636:
[----:B------:R-:W-:Y:S05]  /*2ac00*/  BSYNC.RECONVERGENT B2 ;  /* 0x0000000000027941 */ /* 0x000fea0003800200 */
.L_x_4635:
        /* <DEDUP_REMOVED lines=60> */
.L_x_4638:
[----:B------:R-:W-:Y:S05]  /*2afd0*/  BSYNC.RECONVERGENT B2 ;  /* 0x0000000000027941 */ /* 0x000fea0003800200 */
.L_x_4637:
        /* <DEDUP_REMOVED lines=47> */
.L_x_4631:
[----:B------:R-:W-:Y:S05]  /*2b2d0*/  BSYNC.RECONVERGENT B1 ;  /* 0x0000000000017941 */ /* 0x000fea0003800200 */
.L_x_4630:
[----:B------:R-:W-:-:S05]  /*2b2e0*/  MOV R51, R5 ;  /* 0x0000000500337202 */ /* 0x000fca0000000f00 */
[----:B------:R-:W-:Y:S01]  /*2b2f0*/  STG.E.64 desc[UR6][R8.64], R50 ;  /* 0x0000003208007986 */ /* 0x000fe2000c101b06 */
[----:B------:R-:W-:Y:S05]  /*2b300*/  EXIT ;  /* 0x000000000000794d */ /* 0x000fea0003800000 */
.L_x_4639:
        /* <DEDUP_REMOVED lines=15> */
.L_x_17252:


//--------------------- .text._ZN2at6native73_GLOBAL__N__c8866d80_35_SparseBinaryOpIntersectionKernel_cu_7dd49032_323712apply_kernelILi128ELi8EZNS1_29binary_op_intersection_kernelINS1_5MulOpEilEEvRNS_14TensorIteratorEllRKNS_6TensorEbEUliE_EEviT1_ --------------------------
	.section	.text._ZN2at6native73_GLOBAL__N__c8866d80_35_SparseBinaryOpIntersectionKernel_cu_7dd49032_323712apply_kernelILi128ELi8EZNS1_29binary_op_intersection_kernelINS1_5MulOpEilEEvRNS_14TensorIteratorEllRKNS_6TensorEbEUliE_EEviT1_,"ax",@progbits
	.align	128
.text._ZN2at6native73_GLOBAL__N__c8866d80_35_SparseBinaryOpIntersectionKernel_cu_7dd49032_323712apply_kernelILi128ELi8EZNS1_29binary_op_intersection_kernelINS1_5MulOpEilEEvRNS_14TensorIteratorEllRKNS_6TensorEbEUliE_EEviT1_:
        .type           _ZN2at6native73_GLOBAL__N__c8866d80_35_SparseBinaryOpIntersectionKernel_cu_7dd49032_323712apply_kernelILi128ELi8EZNS1_29binary_op_intersection_kernelINS1_5MulOpEilEEvRNS_14TensorIteratorEllRKNS_6TensorEbEUliE_EEviT1_,@function
        .size           _ZN2at6native73_GLOBAL__N__c8866d80_35_SparseBinaryOpIntersectionKernel_cu_7dd49032_323712apply_kernelILi128ELi8EZNS1_29binary_op_intersection_kernelINS1_5MulOpEilEEvRNS_14TensorIteratorEllRKNS_6TensorEbEUliE_EEviT1_,(.L_x_17253 - _ZN2at6native73_GLOBAL__N__c8866d80_35_SparseBinaryOpIntersectionKernel_cu_7dd49032_323712apply_kernelILi128ELi8EZNS1_29binary_op_intersection_kernelINS1_5MulOpEilEEvRNS_14TensorIteratorEllRKNS_6TensorEbEUliE_EEviT1_)
        .other          _ZN2at6native73_GLOBAL__N__c8866d80_35_SparseBinaryOpIntersectionKernel_cu_7dd49032_323712apply_kernelILi128ELi8EZNS1_29binary_op_intersection_kernelINS1_5MulOpEilEEvRNS_14TensorIteratorEllRKNS_6TensorEbEUliE_EEviT1_,@"STO_CUDA_ENTRY STV_DEFAULT"
_ZN2at6native73_GLOBAL__N__c8866d80_35_SparseBinaryOpIntersectionKernel_cu_7dd49032_323712apply_kernelILi128ELi8EZNS1_29binary_op_intersection_kernelINS1_5MulOpEilEEvRNS_14TensorIteratorEllRKNS_6TensorEbEUliE_EEviT1_:
        /* <DEDUP_REMOVED lines=45> */
[----:B------:R-:W-:Y:S01]  /*02d0*/  LEA.HI.X R13, R8, R15, R2, 0x2, P1 ;  /* 0x0000000f080d7211 */ /* 0x000fe200008f1402 */
[----:B------:R-:W-:-:S06]  /*02e0*/  HFMA2 R8, -RZ, RZ, 0, 0 ;  /* 0x00000000ff087431 */ /* 0x000fcc00000001ff */
[----:B------:R-:W-:Y:S05]  /*02f0*/  @!P0 BRA `(.L_x_4644) ;  /* 0x00000014003c8947 */ /* 0x000fea0003800000 */
[----:B------:R-:W1:Y:S01]  /*0300*/  LDC.64 R6, c[0x0][0x730] ;  /* 0x0001cc00ff067b82 */ /* 0x000e620000000a00 */
[----:B------:R2:W5:Y:S07]  /*0310*/  LDG.E R2, desc[UR6][R12.64] ;  /* 0x000000060c027981 */ /* 0x00056e000c1e1900 */
        /* <DEDUP_REMOVED lines=10> */
[----:B------:R-:W-:Y:S02]  /*03c0*/  LOP3.LUT R50, R50, 0x7fffffff, RZ, 0xc0, !PT ;  /* 0x7fffffff32327812 */ /* 0x000fe400078ec0ff */
[----:B------:R-:W-:Y:S02]  /*03d0*/  CS2R R8, SRZ ;  /* 0x0000000000087805 */ /* 0x000fe4000001ff00 */
[----:B------:R-:W-:Y:S01]  /*03e0*/  LOP3.LUT R5, R0, 0xfffffff0, RZ, 0xc0, !PT ;  /* 0xfffffff000057812 */ /* 0x000fe200078ec0ff */
[----:B------:R-:W2:Y:S01]  /*03f0*/  LDCU.64 UR28, c[0x0][0x758] ;  /* 0x0000eb00ff1c77ac */ /* 0x000ea20008000a00 */
[----:B------:R-:W-:-:S05]  /*0400*/  NOP ;  /* 0x0000000000007918 */ /* 0x000fca0000000000 */
.L_x_4646:
        /* <DEDUP_REMOVED lines=18> */
[----:B------:R-:W-:-:S04]  /*0530*/  IMAD.WIDE.U32 R40, R40, UR28, RZ ;  /* 0x0000001c28287c25 */ /* 0x000fc8000f8e00ff */
[----:B---3--:R-:W-:Y:S01]  /*0540*/  IMAD R49, R45, UR28, RZ ;  /* 0x0000001c2d317c24 */ /* 0x008fe2000f8e02ff */
[----:B-1----:R-:W-:Y:S01]  /*0550*/  LEA R46, P0, R40, R6, 0x2 ;  /* 0x00000006282e7211 */ /* 0x002fe200078010ff */
        /* <DEDUP_REMOVED lines=8> */
[----:B------:R-:W2:Y:S01]  /*05e0*/  LDG.E R47, desc[UR6][R46.64] ;  /* 0x000000062e2f7981 */ /* 0x000ea2000c1e1900 */
[----:B------:R-:W-:Y:S01]  /*05f0*/  IMAD R13, R12, UR29, R13 ;  /* 0x0000001d0c0d7c24 */ /* 0x000fe2000f8e020d */
[----:B------:R-:W-:Y:S01]  /*0600*/  LEA.HI.X R49, R42, R7, R49, 0x2, P1 ;  /* 0x000000072a317211 */ /* 0x000fe200008f1431 */
[----:B------:R-:W-:Y:S01]  /*0610*/  IMAD R15, R15, UR28, RZ ;  /* 0x0000001c0f0f7c24 */ /* 0x000fe2000f8e02ff */
[----:B------:R-:W-:Y:S01]  /*0620*/  LEA R12, P0, R44, R6, 0x2 ;  /* 0x000000062c0c7211 */ /* 0x000fe200078010ff */
[----:B------:R-:W-:Y:S01]  /*0630*/  IMAD.WIDE.U32 R40, R14, UR28, RZ ;  /* 0x0000001c0e287c25 */ /* 0x000fe2000f8e00ff */
[----:B------:R-:W-:-:S02]  /*0640*/  IADD3 R13, PT, PT, R45, R13, RZ ;  /* 0x0000000d2d0d7210 */ /* 0x000fc40007ffe0ff */
[----:B------:R-:W3:Y:S01]  /*0650*/  LDG.E R49, desc[UR6][R48.64] ;  /* 0x0000000630317981 */ /* 0x000ee2000c1e1900 */
[----:B------:R-:W-:Y:S02]  /*0660*/  IMAD R15, R14, UR29, R15 ;  /* 0x0000001d0e0f7c24 */ /* 0x000fe4000f8e020f */
[----:B------:R-:W-:Y:S01]  /*0670*/  IMAD R17, R17, UR28, RZ ;  /* 0x0000001c11117c24 */ /* 0x000fe2000f8e02ff */
[----:B------:R-:W-:Y:S01]  /*0680*/  LEA.HI.X R13, R44, R7, R13, 0x2, P0 ;  /* 0x000000072c0d7211 */ /* 0x000fe200000f140d */
[----:B------:R-:W-:Y:S01]  /*0690*/  IMAD R19, R19, UR28, RZ ;  /* 0x0000001c13137c24 */ /* 0x000fe2000f8e02ff */
[----:B------:R-:W-:Y:S01]  /*06a0*/  LEA R14, P0, R40, R6, 0x2 ;  /* 0x00000006280e7211 */ /* 0x000fe200078010ff */
[C---:B------:R-:W-:Y:S01]  /*06b0*/  IMAD R51, R16.reuse, UR29, R17 ;  /* 0x0000001d10337c24 */ /* 0x040fe2000f8e0211 */
[----:B------:R-:W-:Y:S01]  /*06c0*/  IADD3 R15, PT, PT, R41, R15, RZ ;  /* 0x0000000f290f7210 */ /* 0x000fe20007ffe0ff */
[----:B------:R-:W-:Y:S01]  /*06d0*/  IMAD.WIDE.U32 R16, R16, UR28, RZ ;  /* 0x0000001c10107c25 */ /* 0x000fe2000f8e00ff */
[----:B------:R1:W4:Y:S02]  /*06e0*/  LDG.E R45, desc[UR6][R12.64] ;  /* 0x000000060c2d7981 */ /* 0x000324000c1e1900 */
[----:B------:R-:W-:Y:S01]  /*06f0*/  LEA.HI.X R15, R40, R7, R15, 0x2, P0 ;  /* 0x00000007280f7211 */ /* 0x000fe200000f140f */
[----:B------:R-:W-:-:S02]  /*0700*/  IMAD R19, R18, UR29, R19 ;  /* 0x0000001d12137c24 */ /* 0x000fc4000f8e0213 */
[----:B------:R-:W-:Y:S01]  /*0710*/  IMAD.WIDE.U32 R42, R18, UR28, RZ ;  /* 0x0000001c122a7c25 */ /* 0x000fe2000f8e00ff */
[----:B------:R-:W-:-:S03]  /*0720*/  LEA R18, P0, R16, R6, 0x2 ;  /* 0x0000000610127211 */ /* 0x000fc600078010ff */
[----:B------:R-:W-:Y:S01]  /*0730*/  IMAD R21, R21, UR28, RZ ;  /* 0x0000001c15157c24 */ /* 0x000fe2000f8e02ff */
[----:B------:R-:W-:Y:S01]  /*0740*/  IADD3 R17, PT, PT, R17, R51, RZ ;  /* 0x0000003311117210 */ /* 0x000fe20007ffe0ff */
[C---:B------:R-:W-:Y:S01]  /*0750*/  IMAD.WIDE.U32 R40, R20.reuse, UR28, RZ ;  /* 0x0000001c14287c25 */ /* 0x040fe2000f8e00ff */
[----:B-1----:R-:W-:Y:S01]  /*0760*/  IADD3 R13, PT, PT, R43, R19, RZ ;  /* 0x000000132b0d7210 */ /* 0x002fe20007ffe0ff */
[----:B------:R-:W4:Y:S02]  /*0770*/  LDG.E R15, desc[UR6][R14.64] ;  /* 0x000000060e0f7981 */ /* 0x000f24000c1e1900 */
[----:B------:R-:W-:Y:S01]  /*0780*/  IMAD R21, R20, UR29, R21 ;  /* 0x0000001d14157c24 */ /* 0x000fe2000f8e0215 */
[----:B------:R-:W-:Y:S02]  /*0790*/  LEA.HI.X R19, R16, R7, R17, 0x2, P0 ;  /* 0x0000000710137211 */ /* 0x000fe400000f1411 */
[-C--:B------:R-:W-:Y:S01]  /*07a0*/  LEA R12, P1, R42, R6.reuse, 0x2 ;  /* 0x000000062a0c7211 */ /* 0x080fe200078210ff */
[----:B------:R-:W-:Y:S01]  /*07b0*/  IMAD R23, R23, UR28, RZ ;  /* 0x0000001c17177c24 */ /* 0x000fe2000f8e02ff */
[----:B------:R-:W-:Y:S01]  /*07c0*/  LEA R16, P0, R40, R6, 0x2 ;  /* 0x0000000628107211 */ /* 0x000fe200078010ff */
[----:B------:R1:W4:Y:S01]  /*07d0*/  LDG.E R43, desc[UR6][R18.64] ;  /* 0x00000006122b7981 */ /* 0x000322000c1e1900 */
[----:B------:R-:W-:-:S02]  /*07e0*/  IADD3 R17, PT, PT, R41, R21, RZ ;  /* 0x0000001529117210 */ /* 0x000fc40007ffe0ff */
[-C--:B------:R-:W-:Y:S01]  /*07f0*/  LEA.HI.X R13, R42, R7.reuse, R13, 0x2, P1 ;  /* 0x000000072a0d7211 */ /* 0x080fe200008f140d */
[----:B------:R-:W-:Y:S01]  /*0800*/  IMAD R25, R25, UR28, RZ ;  /* 0x0000001c19197c24 */ /* 0x000fe2000f8e02ff */
[----:B------:R-:W-:Y:S01]  /*0810*/  LEA.HI.X R17, R40, R7, R17, 0x2, P0 ;  /* 0x0000000728117211 */ /* 0x000fe200000f1411 */
[C---:B------:R-:W-:Y:S02]  /*0820*/  IMAD.WIDE.U32 R40, R22.reuse, UR28, RZ ;  /* 0x0000001c16287c25 */ /* 0x040fe4000f8e00ff */
[----:B------:R0:W4:Y:S02]  /*0830*/  LDG.E R51, desc[UR6][R12.64] ;  /* 0x000000060c337981 */ /* 0x000124000c1e1900 */
[----:B------:R-:W-:Y:S01]  /*0840*/  IMAD R23, R22, UR29, R23 ;  /* 0x0000001d16177c24 */ /* 0x000fe2000f8e0217 */
[----:B------:R-:W-:Y:S01]  /*0850*/  LEA R22, P0, R40, R6, 0x2 ;  /* 0x0000000628167211 */ /* 0x000fe200078010ff */
[C---:B------:R-:W-:Y:S01]  /*0860*/  IMAD.WIDE.U32 R20, R24.reuse, UR28, RZ ;  /* 0x0000001c18147c25 */ /* 0x040fe2000f8e00ff */
[----:B------:R0:W4:Y:S02]  /*0870*/  LDG.E R53, desc[UR6][R16.64] ;  /* 0x0000000610357981 */ /* 0x000124000c1e1900 */
[----:B-1----:R-:W-:Y:S01]  /*0880*/  IADD3 R19, PT, PT, R41, R23, RZ ;  /* 0x0000001729137210 */ /* 0x002fe20007ffe0ff */
[----:B------:R-:W-:-:S02]  /*0890*/  IMAD R25, R24, UR29, R25 ;  /* 0x0000001d18197c24 */ /* 0x000fc4000f8e0219 */
[----:B------:R-:W-:Y:S01]  /*08a0*/  IMAD R27, R27, UR28, RZ ;  /* 0x0000001c1b1b7c24 */ /* 0x000fe2000f8e02ff */
[-C--:B------:R-:W-:Y:S01]  /*08b0*/  LEA R18, P1, R20, R6.reuse, 0x2 ;  /* 0x0000000614127211 */ /* 0x080fe200078210ff */
[----:B0-----:R-:W-:Y:S01]  /*08c0*/  IMAD.WIDE.U32 R12, R26, UR28, RZ ;  /* 0x0000001c1a0c7c25 */ /* 0x001fe2000f8e00ff */
[----:B------:R-:W-:Y:S02]  /*08d0*/  IADD3 R14, PT, PT, R21, R25, RZ ;  /* 0x00000019150e7210 */ /* 0x000fe40007ffe0ff */
        /* <DEDUP_REMOVED lines=9> */
[----:B------:R0:W4:Y:S01]  /*0970*/  LDG.E R25, desc[UR6][R18.64] ;  /* 0x0000000612197981 */ /* 0x000122000c1e1900 */
[----:B------:R-:W-:Y:S02]  /*0980*/  LEA.HI.X R17, R12, R7, R13, 0x2, P0 ;  /* 0x000000070c117211 */ /* 0x000fe400000f140d */
[----:B------:R-:W-:Y:S01]  /*0990*/  IADD3 R13, PT, PT, R21, R29, RZ ;  /* 0x0000001d150d7210 */ /* 0x000fe20007ffe0ff */
[----:B------:R-:W-:Y:S01]  /*09a0*/  IMAD R21, R31, UR28, RZ ;  /* 0x0000001c1f157c24 */ /* 0x000fe2000f8e02ff */
[----:B------:R-:W-:Y:S01]  /*09b0*/  LEA R12, P0, R20, R6, 0x2 ;  /* 0x00000006140c7211 */ /* 0x000fe200078010ff */
[----:B------:R-:W-:Y:S01]  /*09c0*/  IMAD R33, R33, UR28, RZ ;  /* 0x0000001c21217c24 */ /* 0x000fe2000f8e02ff */
[----:B------:R1:W4:Y:S01]  /*09d0*/  LDG.E R27, desc[UR6][R16.64] ;  /* 0x00000006101b7981 */ /* 0x000322000c1e1900 */
[----:B------:R-:W-:Y:S01]  /*09e0*/  IMAD R29, R30, UR29, R21 ;  /* 0x0000001d1e1d7c24 */ /* 0x000fe2000f8e0215 */
[----:B------:R-:W-:Y:S01]  /*09f0*/  LEA.HI.X R13, R20, R7, R13, 0x2, P0 ;  /* 0x00000007140d7211 */ /* 0x000fe200000f140d */
[----:B------:R-:W-:-:S04]  /*0a00*/  IMAD.WIDE.U32 R30, R30, UR28, RZ ;  /* 0x0000001c1e1e7c25 */ /* 0x000fc8000f8e00ff */
[----:B------:R-:W-:Y:S01]  /*0a10*/  IMAD.WIDE.U32 R20, R32, UR28, RZ ;  /* 0x0000001c20147c25 */ /* 0x000fe2000f8e00ff */
[----:B0-----:R-:W-:-:S03]  /*0a20*/  LEA R18, P0, R30, R6, 0x2 ;  /* 0x000000061e127211 */ /* 0x001fc600078010ff */
[----:B------:R-:W-:Y:S02]  /*0a30*/  IMAD R33, R32, UR29, R33 ;  /* 0x0000001d20217c24 */ /* 0x000fe4000f8e0221 */
[----:B------:R-:W-:Y:S01]  /*0a40*/  IMAD R35, R35, UR28, RZ ;  /* 0x0000001c23237c24 */ /* 0x000fe2000f8e02ff */
[----:B-1----:R-:W-:Y:S02]  /*0a50*/  IADD3 R17, PT, PT, R31, R29, RZ ;  /* 0x0000001d1f117210 */ /* 0x002fe40007ffe0ff */
[----:B------:R-:W-:Y:S01]  /*0a60*/  IADD3 R14, PT, PT, R21, R33, RZ ;  /* 0x00000021150e7210 */ /* 0x000fe20007ffe0ff */
[----:B------:R-:W-:Y:S01]  /*0a70*/  IMAD R41, R34, UR29, R35 ;  /* 0x0000001d22297c24 */ /* 0x000fe2000f8e0223 */
[----:B------:R-:W-:Y:S01]  /*0a80*/  LEA R16, P1, R20, R6, 0x2 ;  /* 0x0000000614107211 */ /* 0x000fe200078210ff */
[----:B------:R-:W-:Y:S01]  /*0a90*/  IMAD.WIDE.U32 R34, R34, UR28, RZ ;  /* 0x0000001c22227c25 */ /* 0x000fe2000f8e00ff */
[----:B------:R0:W4:Y:S01]  /*0aa0*/  LDG.E R33, desc[UR6][R12.64] ;  /* 0x000000060c217981 */ /* 0x000122000c1e1900 */
[----:B------:R-:W-:-:S02]  /*0ab0*/  LEA.HI.X R19, R30, R7, R17, 0x2, P0 ;  /* 0x000000071e137211 */ /* 0x000fc400000f1411 */
[----:B------:R-:W-:Y:S01]  /*0ac0*/  LEA.HI.X R17, R20, R7, R14, 0x2, P1 ;  /* 0x0000000714117211 */ /* 0x000fe200008f140e */
[----:B------:R-:W-:Y:S01]  /*0ad0*/  IMAD R31, R37, UR28, RZ ;  /* 0x0000001c251f7c24 */ /* 0x000fe2000f8e02ff */
[----:B------:R-:W-:Y:S02]  /*0ae0*/  IADD3 R14, PT, PT, R35, R41, RZ ;  /* 0x00000029230e7210 */ /* 0x000fe40007ffe0ff */
[----:B------:R1:W4:Y:S01]  /*0af0*/  LDG.E R35, desc[UR6][R18.64] ;  /* 0x0000000612237981 */ /* 0x000322000c1e1900 */
[-C--:B------:R-:W-:Y:S01]  /*0b00*/  LEA R20, P0, R34, R6.reuse, 0x2 ;  /* 0x0000000622147211 */ /* 0x080fe200078010ff */
[C---:B------:R-:W-:Y:S02]  /*0b10*/  IMAD.WIDE.U32 R28, R36.reuse, UR28, RZ ;  /* 0x0000001c241c7c25 */ /* 0x040fe4000f8e00ff */
[----:B------:R-:W4:Y:S02]  /*0b20*/  LDG.E R17, desc[UR6][R16.64] ;  /* 0x0000000610117981 */ /* 0x000f24000c1e1900 */
[----:B------:R-:W-:Y:S01]  /*0b30*/  IMAD R31, R36, UR29, R31 ;  /* 0x0000001d241f7c24 */ /* 0x000fe2000f8e021f */
[----:B------:R-:W-:Y:S01]  /*0b40*/  LEA.HI.X R21, R34, R7, R14, 0x2, P0 ;  /* 0x0000000722157211 */ /* 0x000fe200000f140e */
[----:B------:R-:W-:Y:S01]  /*0b50*/  IMAD R37, R39, UR28, RZ ;  /* 0x0000001c27257c24 */ /* 0x000fe2000f8e02ff */
[----:B0-----:R-:W-:-:S02]  /*0b60*/  LEA R12, P0, R28, R6, 0x2 ;  /* 0x000000061c0c7211 */ /* 0x001fc400078010ff */
[----:B------:R-:W-:Y:S01]  /*0b70*/  IADD3 R13, PT, PT, R29, R31, RZ ;  /* 0x0000001f1d0d7210 */ /* 0x000fe20007ffe0ff */
[C---:B------:R-:W-:Y:S01]  /*0b80*/  IMAD.WIDE.U32 R30, R38.reuse, UR28, RZ ;  /* 0x0000001c261e7c25 */ /* 0x040fe2000f8e00ff */
[----:B------:R-:W4:Y:S03]  /*0b90*/  LDG.E R21, desc[UR6][R20.64] ;  /* 0x0000000614157981 */ /* 0x000f26000c1e1900 */
[----:B------:R-:W-:Y:S01]  /*0ba0*/  IMAD R37, R38, UR29, R37 ;  /* 0x0000001d26257c24 */ /* 0x000fe2000f8e0225 */
[----:B------:R-:W-:Y:S02]  /*0bb0*/  LEA.HI.X R13, R28, R7, R13, 0x2, P0 ;  /* 0x000000071c0d7211 */ /* 0x000fe400000f140d */
[----:B-1----:R-:W-:Y:S02]  /*0bc0*/  LEA R18, P0, R30, R6, 0x2 ;  /* 0x000000061e127211 */ /* 0x002fe400078010ff */
[----:B------:R-:W-:-:S02]  /*0bd0*/  IADD3 R14, PT, PT, R31, R37, RZ ;  /* 0x000000251f0e7210 */ /* 0x000fc40007ffe0ff */
        /* <DEDUP_REMOVED lines=9> */
[----:B--2--5:R-:W-:-:S04]  /*0c70*/  IMAD.WIDE R8, R2, R47, R8 ;  /* 0x0000002f02087225 */ /* 0x024fc800078e0208 */
[----:B---3--:R-:W-:-:S04]  /*0c80*/  IMAD.WIDE R8, R2, R49, R8 ;  /* 0x0000003102087225 */ /* 0x008fc800078e0208 */
[----:B----4-:R-:W-:-:S04]  /*0c90*/  IMAD.WIDE R8, R2, R45, R8 ;  /* 0x0000002d02087225 */ /* 0x010fc800078e0208 */
[----:B------:R-:W-:-:S04]  /*0ca0*/  IMAD.WIDE R8, R2, R15, R8 ;  /* 0x0000000f02087225 */ /* 0x000fc800078e0208 */
        /* <DEDUP_REMOVED lines=11> */
[----:B------:R-:W-:Y:S01]  /*0d60*/  IMAD.WIDE R8, R2, R19, R8 ;  /* 0x0000001302087225 */ /* 0x000fe200078e0208 */
[----:B------:R-:W-:Y:S06]  /*0d70*/  @P0 BRA `(.L_x_4646) ;  /* 0xfffffff400a40947 */ /* 0x000fec000383ffff */
.L_x_4645:
        /* <DEDUP_REMOVED lines=22> */
[----:B------:R-:W-:Y:S01]  /*0ee0*/  IMAD R19, R18, UR29, R19 ;  /* 0x0000001d12137c24 */ /* 0x000fe2000f8e0213 */
[----:B-1----:R-:W-:Y:S01]  /*0ef0*/  LEA R18, P1, R30, R12, 0x2 ;  /* 0x0000000c1e127211 */ /* 0x002fe200078210ff */
[----:B----4-:R-:W-:Y:S02]  /*0f00*/  IMAD R29, R27, UR28, RZ ;  /* 0x0000001c1b1d7c24 */ /* 0x010fe4000f8e02ff */
[----:B------:R-:W-:Y:S01]  /*0f10*/  IMAD.WIDE.U32 R22, R24, UR28, RZ ;  /* 0x0000001c18167c25 */ /* 0x000fe2000f8e00ff */
[----:B------:R-:W-:-:S03]  /*0f20*/  IADD3 R19, PT, PT, R31, R19, RZ ;  /* 0x000000131f137210 */ /* 0x000fc60007ffe0ff */
[----:B------:R-:W-:Y:S01]  /*0f30*/  IMAD R27, R24, UR29, R25 ;  /* 0x0000001d181b7c24 */ /* 0x000fe2000f8e0219 */
[----:B------:R-:W-:Y:S01]  /*0f40*/  LEA.HI.X R19, R30, R13, R19, 0x2, P1 ;  /* 0x0000000d1e137211 */ /* 0x000fe200008f1413 */
[----:B------:R-:W-:Y:S01]  /*0f50*/  IMAD.WIDE.U32 R24, R26, UR28, RZ ;  /* 0x0000001c1a187c25 */ /* 0x000fe2000f8e00ff */
[----:B------:R-:W-:-:S03]  /*0f60*/  LEA R30, P1, R22, R12, 0x2 ;  /* 0x0000000c161e7211 */ /* 0x000fc600078210ff */
[----:B------:R-:W-:Y:S01]  /*0f70*/  IMAD R29, R26, UR29, R29 ;  /* 0x0000001d1a1d7c24 */ /* 0x000fe2000f8e021d */
[----:B------:R-:W-:Y:S01]  /*0f80*/  IADD3 R26, PT, PT, R23, R27, RZ ;  /* 0x0000001b171a7210 */ /* 0x000fe20007ffe0ff */
[----:B------:R-:W2:Y:S01]  /*0f90*/  LDG.E R19, desc[UR6][R18.64] ;  /* 0x0000000612137981 */ /* 0x000ea2000c1e1900 */
[----:B------:R-:W-:Y:S02]  /*0fa0*/  LEA R32, P2, R24, R12, 0x2 ;  /* 0x0000000c18207211 */ /* 0x000fe400078410ff */
[----:B------:R-:W-:Y:S02]  /*0fb0*/  IADD3 R23, PT, PT, R25, R29, RZ ;  /* 0x0000001d19177210 */ /* 0x000fe40007ffe0ff */
[-C--:B------:R-:W-:Y:S02]  /*0fc0*/  LEA.HI.X R31, R22, R13.reuse, R26, 0x2, P1 ;  /* 0x0000000d161f7211 */ /* 0x080fe400008f141a */
[----:B------:R-:W-:Y:S01]  /*0fd0*/  LEA.HI.X R33, R24, R13, R23, 0x2, P2 ;  /* 0x0000000d18217211 */ /* 0x000fe200010f1417 */
[----:B------:R-:W-:-:S02]  /*0fe0*/  IMAD R23, R21, UR28, RZ ;  /* 0x0000001c15177c24 */ /* 0x000fc4000f8e02ff */
[C---:B------:R-:W-:Y:S01]  /*0ff0*/  IMAD.WIDE.U32 R34, R20.reuse, UR28, RZ ;  /* 0x0000001c14227c25 */ /* 0x040fe2000f8e00ff */
[----:B------:R1:W3:Y:S03]  /*1000*/  LDG.E R21, desc[UR6][R30.64] ;  /* 0x000000061e157981 */ /* 0x0002e6000c1e1900 */
[----:B------:R-:W-:Y:S02]  /*1010*/  IMAD R25, R20, UR29, R23 ;  /* 0x0000001d14197c24 */ /* 0x000fe4000f8e0217 */
[----:B------:R-:W-:Y:S01]  /*1020*/  IMAD R27, R17, UR28, RZ ;  /* 0x0000001c111b7c24 */ /* 0x000fe2000f8e02ff */
[-C--:B------:R-:W-:Y:S01]  /*1030*/  LEA R26, P1, R34, R12.reuse, 0x2 ;  /* 0x0000000c221a7211 */ /* 0x080fe200078210ff */
[----:B------:R-:W-:Y:S01]  /*1040*/  IMAD R29, R15, UR28, RZ ;  /* 0x0000001c0f1d7c24 */ /* 0x000fe2000f8e02ff */
[----:B------:R-:W-:Y:S01]  /*1050*/  IADD3 R17, PT, PT, R35, R25, RZ ;  /* 0x0000001923117210 */ /* 0x000fe20007ffe0ff */
[C---:B------:R-:W-:Y:S01]  /*1060*/  IMAD.WIDE.U32 R24, R16.reuse, UR28, RZ ;  /* 0x0000001c10187c25 */ /* 0x040fe2000f8e00ff */
[----:B------:R-:W4:Y:S03]  /*1070*/  LDG.E R23, desc[UR6][R32.64] ;  /* 0x0000000620177981 */ /* 0x000f26000c1e1900 */
[----:B------:R-:W-:Y:S01]  /*1080*/  IMAD R15, R16, UR29, R27 ;  /* 0x0000001d100f7c24 */ /* 0x000fe2000f8e021b */
[----:B------:R-:W-:Y:S01]  /*1090*/  LEA.HI.X R27, R34, R13, R17, 0x2, P1 ;  /* 0x0000000d221b7211 */ /* 0x000fe200008f1411 */
[----:B------:R-:W-:Y:S01]  /*10a0*/  IMAD R35, R14, UR29, R29 ;  /* 0x0000001d0e237c24 */ /* 0x000fe2000f8e021d */
[----:B------:R-:W-:Y:S01]  /*10b0*/  LEA R16, P1, R24, R12, 0x2 ;  /* 0x0000000c18107211 */ /* 0x000fe200078210ff */
[----:B-1----:R-:W-:Y:S01]  /*10c0*/  IMAD.WIDE.U32 R30, R14, UR28, RZ ;  /* 0x0000001c0e1e7c25 */ /* 0x002fe2000f8e00ff */
[----:B------:R-:W-:Y:S01]  /*10d0*/  IADD3 R14, PT, PT, R25, R15, RZ ;  /* 0x0000000f190e7210 */ /* 0x000fe20007ffe0ff */
[----:B------:R1:W4:Y:S02]  /*10e0*/  LDG.E R29, desc[UR6][R26.64] ;  /* 0x000000061a1d7981 */ /* 0x000324000c1e1900 */
[----:B------:R-:W-:Y:S01]  /*10f0*/  IMAD R5, R5, UR28, RZ ;  /* 0x0000001c05057c24 */ /* 0x000fe2000f8e02ff */
[----:B------:R-:W-:-:S02]  /*1100*/  LEA.HI.X R17, R24, R13, R14, 0x2, P1 ;  /* 0x0000000d18117211 */ /* 0x000fc400008f140e */
[-C--:B------:R-:W-:Y:S01]  /*1110*/  LEA R14, P1, R30, R12.reuse, 0x2 ;  /* 0x0000000c1e0e7211 */ /* 0x080fe200078210ff */
[C---:B------:R-:W-:Y:S01]  /*1120*/  IMAD R25, R4.reuse, UR29, R5 ;  /* 0x0000001d04197c24 */ /* 0x040fe2000f8e0205 */
[----:B------:R-:W-:Y:S01]  /*1130*/  IADD3 R15, PT, PT, R31, R35, RZ ;  /* 0x000000231f0f7210 */ /* 0x000fe20007ffe0ff */
[----:B------:R-:W-:Y:S01]  /*1140*/  IMAD.WIDE.U32 R4, R4, UR28, RZ ;  /* 0x0000001c04047c25 */ /* 0x000fe2000f8e00ff */
[----:B------:R-:W4:Y:S02]  /*1150*/  LDG.E R17, desc[UR6][R16.64] ;  /* 0x0000000610117981 */ /* 0x000f24000c1e1900 */
[----:B------:R-:W-:Y:S01]  /*1160*/  LEA.HI.X R15, R30, R13, R15, 0x2, P1 ;  /* 0x0000000d1e0f7211 */ /* 0x000fe200008f140f */
[----:B------:R-:W-:Y:S01]  /*1170*/  IMAD R7, R7, UR28, RZ ;  /* 0x0000001c07077c24 */ /* 0x000fe2000f8e02ff */
[----:B------:R-:W-:Y:S01]  /*1180*/  LEA R24, P1, R4, R12, 0x2 ;  /* 0x0000000c04187211 */ /* 0x000fe200078210ff */
[----:B-1----:R-:W-:Y:S01]  /*1190*/  IMAD.WIDE.U32 R26, R6, UR28, RZ ;  /* 0x0000001c061a7c25 */ /* 0x002fe2000f8e00ff */
[----:B------:R-:W-:-:S02]  /*11a0*/  IADD3 R5, PT, PT, R5, R25, RZ ;  /* 0x0000001905057210 */ /* 0x000fc40007ffe0ff */
[----:B------:R-:W4:Y:S01]  /*11b0*/  LDG.E R15, desc[UR6][R14.64] ;  /* 0x000000060e0f7981 */ /* 0x000f22000c1e1900 */
[----:B------:R-:W-:Y:S01]  /*11c0*/  IMAD R7, R6, UR29, R7 ;  /* 0x0000001d06077c24 */ /* 0x000fe2000f8e0207 */
        /* <DEDUP_REMOVED lines=15> */
[----:B------:R-:W-:-:S07]  /*12c0*/  IMAD.WIDE R8, R2, R13, R8 ;  /* 0x0000000d02087225 */ /* 0x000fce00078e0208 */
.L_x_4647:
        /* <DEDUP_REMOVED lines=25> */
[C---:B------:R-:W-:Y:S01]  /*1460*/  IMAD R23, R20.reuse, UR29, R15 ;  /* 0x0000001d14177c24 */ /* 0x040fe2000f8e020f */
[----:B------:R-:W2:Y:S01]  /*1470*/  LDG.E R13, desc[UR6][R12.64] ;  /* 0x000000060c0d7981 */ /* 0x000ea2000c1e1900 */
[----:B------:R-:W-:Y:S01]  /*1480*/  IMAD.WIDE.U32 R20, R20, UR28, RZ ;  /* 0x0000001c14147c25 */ /* 0x000fe2000f8e00ff */
[----:B------:R-:W-:-:S03]  /*1490*/  LEA.HI.X R15, R18, R5, R17, 0x2, P1 ;  /* 0x00000005120f7211 */ /* 0x000fc600008f1411 */
[----:B------:R-:W-:Y:S01]  /*14a0*/  IMAD R7, R7, UR28, RZ ;  /* 0x0000001c07077c24 */ /* 0x000fe2000f8e02ff */
[-C--:B------:R-:W-:Y:S01]  /*14b0*/  LEA R16, P1, R20, R4.reuse, 0x2 ;  /* 0x0000000414107211 */ /* 0x080fe200078210ff */
[C---:B------:R-:W-:Y:S01]  /*14c0*/  IMAD.WIDE.U32 R18, R6.reuse, UR28, RZ ;  /* 0x0000001c06127c25 */ /* 0x040fe2000f8e00ff */
[----:B------:R-:W-:Y:S01]  /*14d0*/  IADD3 R23, PT, PT, R21, R23, RZ ;  /* 0x0000001715177210 */ /* 0x000fe20007ffe0ff */
[----:B------:R-:W3:Y:S02]  /*14e0*/  LDG.E R15, desc[UR6][R14.64] ;  /* 0x000000060e0f7981 */ /* 0x000ee4000c1e1900 */
[----:B------:R-:W-:Y:S01]  /*14f0*/  IMAD R7, R6, UR29, R7 ;  /* 0x0000001d06077c24 */ /* 0x000fe2000f8e0207 */
        /* <DEDUP_REMOVED lines=11> */
[----:B------:R-:W-:-:S07]  /*15b0*/  IMAD.WIDE R8, R2, R5, R8 ;  /* 0x0000000502087225 */ /* 0x000fce00078e0208 */
.L_x_4648:
        /* <DEDUP_REMOVED lines=13> */
[----:B--2--5:R-:W-:-:S12]  /*1690*/  IMAD.WIDE R8, R2, R7, R8 ;  /* 0x0000000702087225 */ /* 0x024fd800078e0208 */
        /* <DEDUP_REMOVED lines=15> */
[----:B------:R-:W2:Y:S02]  /*1790*/  LDG.E R7, desc[UR6][R6.64] ;  /* 0x0000000606077981 */ /* 0x000ea4000c1e1900 */
[----:B------:R-:W-:-:S04]  /*17a0*/  @P0 IADD3 R0, PT, PT, R17, R13, RZ ;  /* 0x0000000d11000210 */ /* 0x000fc80007ffe0ff */
[----:B------:R-:W-:-:S06]  /*17b0*/  @P0 LEA.HI.X R5, R16, R5, R0, 0x2, P1 ;  /* 0x0000000510050211 */ /* 0x000fcc00008f1400 */
[----:B------:R-:W3:Y:S01]  /*17c0*/  @P0 LDG.E R5, desc[UR6][R4.64] ;  /* 0x0000000604050981 */ /* 0x000ee2000c1e1900 */
[----:B--2---:R-:W-:-:S04]  /*17d0*/  IMAD.WIDE R8, R2, R7, R8 ;  /* 0x0000000702087225 */ /* 0x004fc800078e0208 */
[----:B---3--:R-:W-:-:S07]  /*17e0*/  @P0 IMAD.WIDE R8, R2, R5, R8 ;  /* 0x0000000502080225 */ /* 0x008fce00078e0208 */
.L_x_4644:
        /* <DEDUP_REMOVED lines=35> */
[----:B---3--:R-:W-:-:S04]  /*1a20*/  LEA R10, P1, R4, R10, 0x3 ;  /* 0x0000000a040a7211 */ /* 0x008fc800078218ff */
[----:B------:R-:W-:Y:S02]  /*1a30*/  LEA.HI.X R11, R4, R11, R5, 0x3, P1 ;  /* 0x0000000b040b7211 */ /* 0x000fe400008f1c05 */
[----:B------:R-:W-:-:S03]  /*1a40*/  LOP3.LUT R4, R0, 0xf, RZ, 0xc0, !PT ;  /* 0x0000000f00047812 */ /* 0x000fc600078ec0ff */
[----:B--2---:R-:W-:Y:S05]  /*1a50*/  @!P0 BRA `(.L_x_4651) ;  /* 0x0000000800748947 */ /* 0x004fea0003800000 */
[----:B------:R-:W1:Y:S01]  /*1a60*/  LDC.64 R6, c[0x0][0x728] ;  /* 0x0001ca00ff067b82 */ /* 0x000e620000000a00 */
[----:B------:R-:W-:Y:S02]  /*1a70*/  LOP3.LUT R50, R50, 0x7fffffff, RZ, 0xc0, !PT ;  /* 0x7fffffff32327812 */ /* 0x000fe400078ec0ff */
[----:B------:R-:W-:Y:S02]  /*1a80*/  CS2R R8, SRZ ;  /* 0x0000000000087805 */ /* 0x000fe4000001ff00 */
[----:B------:R-:W-:Y:S01]  /*1a90*/  LOP3.LUT R5, R0, 0xfffffff0, RZ, 0xc0, !PT ;  /* 0xfffffff000057812 */ /* 0x000fe200078ec0ff */
[----:B------:R-:W2:Y:S01]  /*1aa0*/  LDCU.64 UR28, c[0x0][0x758] ;  /* 0x0000eb00ff1c77ac */ /* 0x000ea20008000a00 */
[----:B------:R-:W-:-:S05]  /*1ab0*/  NOP ;  /* 0x0000000000007918 */ /* 0x000fca0000000000 */
.L_x_4652:
        /* <DEDUP_REMOVED lines=151> */
.L_x_4651:
        /* <DEDUP_REMOVED lines=85> */
.L_x_4653:
        /* <DEDUP_REMOVED lines=47> */
.L_x_4654:
        /* <DEDUP_REMOVED lines=35> */
.L_x_4650:
[----:B------:R-:W1:Y:S01]  /*2ea0*/  LDC.64 R4, c[0x0][0x710] ;  /* 0x0001c400ff047b82 */ /* 0x000e620000000a00 */
[----:B------:R-:W-:Y:S01]  /*2eb0*/  IADD3 R3, PT, PT, R3, 0x80, RZ ;  /* 0x0000008003037810 */ /* 0x000fe20007ffe0ff */
[----:B-1----:R1:W-:Y:S06]  /*2ec0*/  STG.E desc[UR6][R4.64], R8 ;  /* 0x0000000804007986 */ /* 0x0023ec000c101906 */
.L_x_4643:
        /* <DEDUP_REMOVED lines=16> */
[----:B------:R-:W-:-:S03]  /*2fd0*/  SEL R46, R11, R7, !P1 ;  /* 0x000000070b2e7207 */ /* 0x000fc60004800000 */
[----:B------:R-:W-:Y:S01]  /*2fe0*/  HFMA2 R7, -RZ, RZ, 0, 0 ;  /* 0x00000000ff077431 */ /* 0x000fe200000001ff */
[----:B------:R-:W-:Y:S01]  /*2ff0*/  ISETP.GE.U32.AND P0, PT, R0, 0x1, PT ;  /* 0x000000010000780c */ /* 0x000fe20003f06070 */
[----:B------:R-:W-:Y:S01]  /*3000*/  IMAD R13, R4, UR29, R13 ;  /* 0x0000001d040d7c24 */ /* 0x000fe2000f8e020d */
[----:B----4-:R-:W-:Y:S02]  /*3010*/  LEA R10, P1, R8, R14, 0x2 ;  /* 0x0000000e080a7211 */ /* 0x010fe400078210ff */
        /* <DEDUP_REMOVED lines=11> */
[----:B---3--:R-:W-:-:S04]  /*30d0*/  LEA R6, P1, R4, R6, 0x3 ;  /* 0x0000000604067211 */ /* 0x008fc800078218ff */
[----:B------:R-:W-:Y:S02]  /*30e0*/  LEA.HI.X R7, R4, R7, R5, 0x3, P1 ;  /* 0x0000000704077211 */ /* 0x000fe400008f1c05 */
[----:B------:R-:W-:-:S03]  /*30f0*/  CS2R R4, SRZ ;  /* 0x0000000000047805 */ /* 0x000fc6000001ff00 */
[----:B--2---:R-:W-:Y:S05]  /*3100*/  @!P0 BRA `(.L_x_4657) ;  /* 0x0000000800708947 */ /* 0x004fea0003800000 */
[----:B------:R-:W-:Y:S01]  /*3110*/  BSSY.RECONVERGENT B2, `(.L_x_4657) ;  /* 0x000009b000027945 */ /* 0x000fe20003800200 */
[----:B------:R-:W-:Y:S02]  /*3120*/  LOP3.LUT R46, R46, 0x7fffffff, RZ, 0xc0, !PT ;  /* 0x7fffffff2e2e7812 */ /* 0x000fe400078ec0ff */
[----:B------:R-:W-:Y:S02]  /*3130*/  CS2R R4, SRZ ;  /* 0x0000000000047805 */ /* 0x000fe4000001ff00 */
[----:B------:R-:W-:-:S07]  /*3140*/  LOP3.LUT R48, R0, 0xfffffff0, RZ, 0xc0, !PT ;  /* 0xfffffff000307812 */ /* 0x000fce00078ec0ff */
.L_x_4658:
        /* <DEDUP_REMOVED lines=16> */
[----:B0-----:R-:W-:-:S04]  /*3250*/  IMAD R37, R43, UR16, RZ ;  /* 0x000000102b257c24 */ /* 0x001fc8000f8e02ff */
[C---:B------:R-:W-:Y:S02]  /*3260*/  IMAD R37, R42.reuse, UR17, R37 ;  /* 0x000000112a257c24 */ /* 0x040fe4000f8e0225 */
[----:B------:R-:W-:-:S04]  /*3270*/  IMAD.WIDE.U32 R42, R42, UR16, RZ ;  /* 0x000000102a2a7c25 */ /* 0x000fc8000f8e00ff */
[----:B--2---:R-:W-:Y:S01]  /*3280*/  IMAD R35, R35, UR16, RZ ;  /* 0x0000001023237c24 */ /* 0x004fe2000f8e02ff */
[----:B------:R-:W-:Y:S01]  /*3290*/  LEA R36, P0, R42, UR26, 0x2 ;  /* 0x0000001a2a247c11 */ /* 0x000fe2000f8010ff */
[----:B---3--:R-:W-:Y:S01]  /*32a0*/  IMAD R41, R41, UR16, RZ ;  /* 0x0000001029297c24 */ /* 0x008fe2000f8e02ff */
[----:B------:R-:W-:Y:S01]  /*32b0*/  IADD3 R37, PT, PT, R43, R37, RZ ;  /* 0x000000252b257210 */ /* 0x000fe20007ffe0ff */
[----:B------:R-:W-:-:S03]  /*32c0*/  IMAD.WIDE.U32 R44, R34, UR16, RZ ;  /* 0x00000010222c7c25 */ /* 0x000fc6000f8e00ff */
[----:B------:R-:W-:Y:S01]  /*32d0*/  LEA.HI.X R37, R42, UR27, R37, 0x2, P0 ;  /* 0x0000001b2a257c11 */ /* 0x000fe200080f1425 */
[----:B------:R-:W-:Y:S01]  /*32e0*/  IMAD R39, R34, UR17, R35 ;  /* 0x0000001122277c24 */ /* 0x000fe2000f8e0223 */
[----:B------:R-:W-:Y:S01]  /*32f0*/  LEA R38, P1, R44, UR26, 0x2 ;  /* 0x0000001a2c267c11 */ /* 0x000fe2000f8210ff */
[C---:B------:R-:W-:Y:S02]  /*3300*/  IMAD.WIDE.U32 R34, R40.reuse, UR16, RZ ;  /* 0x0000001028227c25 */ /* 0x040fe4000f8e00ff */
[----:B------:R0:W2:Y:S01]  /*3310*/  LDG.E R36, desc[UR6][R36.64] ;  /* 0x0000000624247981 */ /* 0x0000a2000c1e1900 */
[----:B------:R-:W-:Y:S01]  /*3320*/  IADD3 R39, PT, PT, R45, R39, RZ ;  /* 0x000000272d277210 */ /* 0x000fe20007ffe0ff */
[----:B------:R-:W-:Y:S01]  /*3330*/  IMAD R41, R40, UR17, R41 ;  /* 0x0000001128297c24 */ /* 0x000fe2000f8e0229 */
[----:B------:R-:W-:Y:S01]  /*3340*/  LEA R40, P0, R34, UR26, 0x2 ;  /* 0x0000001a22287c11 */ /* 0x000fe2000f8010ff */
[----:B----4-:R-:W-:Y:S01]  /*3350*/  IMAD R9, R9, UR16, RZ ;  /* 0x0000001009097c24 */ /* 0x010fe2000f8e02ff */
[----:B------:R-:W-:-:S02]  /*3360*/  LEA.HI.X R39, R44, UR27, R39, 0x2, P1 ;  /* 0x0000001b2c277c11 */ /* 0x000fc400088f1427 */
[----:B------:R-:W-:Y:S01]  /*3370*/  IADD3 R35, PT, PT, R35, R41, RZ ;  /* 0x0000002923237210 */ /* 0x000fe20007ffe0ff */
[----:B------:R-:W-:Y:S02]  /*3380*/  IMAD R9, R8, UR17, R9 ;  /* 0x0000001108097c24 */ /* 0x000fe4000f8e0209 */
[----:B------:R-:W-:Y:S01]  /*3390*/  IMAD R11, R11, UR16, RZ ;  /* 0x000000100b0b7c24 */ /* 0x000fe2000f8e02ff */
[----:B------:R-:W-:Y:S01]  /*33a0*/  LEA.HI.X R41, R34, UR27, R35, 0x2, P0 ;  /* 0x0000001b22297c11 */ /* 0x000fe200080f1423 */
[----:B------:R-:W-:Y:S01]  /*33b0*/  IMAD.WIDE.U32 R34, R8, UR16, RZ ;  /* 0x0000001008227c25 */ /* 0x000fe2000f8e00ff */
[----:B------:R1:W3:Y:S03]  /*33c0*/  LDG.E R42, desc[UR6][R38.64] ;  /* 0x00000006262a7981 */ /* 0x0002e6000c1e1900 */
[----:B0-----:R-:W-:Y:S01]  /*33d0*/  IMAD R37, R10, UR17, R11 ;  /* 0x000000110a257c24 */ /* 0x001fe2000f8e020b */
[----:B------:R-:W-:Y:S01]  /*33e0*/  LEA R8, P0, R34, UR26, 0x2 ;  /* 0x0000001a22087c11 */ /* 0x000fe2000f8010ff */
[----:B------:R-:W-:Y:S01]  /*33f0*/  IMAD.WIDE.U32 R10, R10, UR16, RZ ;  /* 0x000000100a0a7c25 */ /* 0x000fe2000f8e00ff */
[----:B------:R-:W-:Y:S01]  /*3400*/  IADD3 R9, PT, PT, R35, R9, RZ ;  /* 0x0000000923097210 */ /* 0x000fe20007ffe0ff */
[----:B------:R-:W4:Y:S02]  /*3410*/  LDG.E R40, desc[UR6][R40.64] ;  /* 0x0000000628287981 */ /* 0x000f24000c1e1900 */
[----:B------:R-:W-:Y:S01]  /*3420*/  IMAD R13, R13, UR16, RZ ;  /* 0x000000100d0d7c24 */ /* 0x000fe2000f8e02ff */
[----:B------:R-:W-:Y:S01]  /*3430*/  LEA.HI.X R9, R34, UR27, R9, 0x2, P0 ;  /* 0x0000001b22097c11 */ /* 0x000fe200080f1409 */
[----:B------:R-:W-:Y:S01]  /*3440*/  IMAD R15, R15, UR16, RZ ;  /* 0x000000100f0f7c24 */ /* 0x000fe2000f8e02ff */
[----:B-1----:R-:W-:Y:S01]  /*3450*/  LEA R38, P0, R10, UR26, 0x2 ;  /* 0x0000001a0a267c11 */ /* 0x002fe2000f8010ff */
[C---:B------:R-:W-:Y:S01]  /*3460*/  IMAD R43, R12.reuse, UR17, R13 ;  /* 0x000000110c2b7c24 */ /* 0x040fe2000f8e020d */
[----:B------:R-:W-:Y:S01]  /*3470*/  IADD3 R11, PT, PT, R11, R37, RZ ;  /* 0x000000250b0b7210 */ /* 0x000fe20007ffe0ff */
[----:B------:R-:W-:Y:S01]  /*3480*/  IMAD.WIDE.U32 R12, R12, UR16, RZ ;  /* 0x000000100c0c7c25 */ /* 0x000fe2000f8e00ff */
[----:B------:R0:W4:Y:S02]  /*3490*/  LDG.E R8, desc[UR6][R8.64] ;  /* 0x0000000608087981 */ /* 0x000124000c1e1900 */
[----:B------:R-:W-:Y:S01]  /*34a0*/  LEA.HI.X R39, R10, UR27, R11, 0x2, P0 ;  /* 0x0000001b0a277c11 */ /* 0x000fe200080f140b */
[----:B------:R-:W-:Y:S01]  /*34b0*/  IMAD.WIDE.U32 R34, R14, UR16, RZ ;  /* 0x000000100e227c25 */ /* 0x000fe2000f8e00ff */
[----:B------:R-:W-:-:S03]  /*34c0*/  IADD3 R13, PT, PT, R13, R43, RZ ;  /* 0x0000002b0d0d7210 */ /* 0x000fc60007ffe0ff */
[----:B------:R-:W-:Y:S01]  /*34d0*/  IMAD R15, R14, UR17, R15 ;  /* 0x000000110e0f7c24 */ /* 0x000fe2000f8e020f */
[----:B------:R-:W-:Y:S01]  /*34e0*/  LEA R14, P1, R12, UR26, 0x2 ;  /* 0x0000001a0c0e7c11 */ /* 0x000fe2000f8210ff */
[----:B------:R-:W-:Y:S01]  /*34f0*/  IMAD R17, R17, UR16, RZ ;  /* 0x0000001011117c24 */ /* 0x000fe2000f8e02ff */
[----:B------:R-:W4:Y:S01]  /*3500*/  LDG.E R38, desc[UR6][R38.64] ;  /* 0x0000000626267981 */ /* 0x000f22000c1e1900 */
[----:B------:R-:W-:Y:S02]  /*3510*/  LEA R10, P0, R34, UR26, 0x2 ;  /* 0x0000001a220a7c11 */ /* 0x000fe4000f8010ff */
[----:B------:R-:W-:Y:S01]  /*3520*/  IADD3 R11, PT, PT, R35, R15, RZ ;  /* 0x0000000f230b7210 */ /* 0x000fe20007ffe0ff */
[----:B------:R-:W-:Y:S01]  /*3530*/  IMAD R19, R19, UR16, RZ ;  /* 0x0000001013137c24 */ /* 0x000fe2000f8e02ff */
[----:B------:R-:W-:Y:S01]  /*3540*/  LEA.HI.X R15, R12, UR27, R13, 0x2, P1 ;  /* 0x0000001b0c0f7c11 */ /* 0x000fe200088f140d */
[----:B------:R-:W-:Y:S01]  /*3550*/  IMAD.WIDE.U32 R12, R16, UR16, RZ ;  /* 0x00000010100c7c25 */ /* 0x000fe2000f8e00ff */
[----:B------:R-:W-:-:S03]  /*3560*/  LEA.HI.X R11, R34, UR27, R11, 0x2, P0 ;  /* 0x0000001b220b7c11 */ /* 0x000fc600080f140b */
[----:B------:R-:W-:Y:S01]  /*3570*/  IMAD R17, R16, UR17, R17 ;  /* 0x0000001110117c24 */ /* 0x000fe2000f8e0211 */
[----:B------:R-:W4:Y:S01]  /*3580*/  LDG.E R14, desc[UR6][R14.64] ;  /* 0x000000060e0e7981 */ /* 0x000f22000c1e1900 */
[----:B------:R-:W-:Y:S01]  /*3590*/  IMAD.WIDE.U32 R34, R18, UR16, RZ ;  /* 0x0000001012227c25 */ /* 0x000fe2000f8e00ff */
[----:B------:R-:W-:-:S03]  /*35a0*/  LEA R16, P0, R12, UR26, 0x2 ;  /* 0x0000001a0c107c11 */ /* 0x000fc6000f8010ff */
[----:B------:R-:W-:Y:S01]  /*35b0*/  IMAD R19, R18, UR17, R19 ;  /* 0x0000001112137c24 */ /* 0x000fe2000f8e0213 */
[----:B------:R-:W-:Y:S01]  /*35c0*/  IADD3 R13, PT, PT, R13, R17, RZ ;  /* 0x000000110d0d7210 */ /* 0x000fe20007ffe0ff */
[----:B------:R-:W-:Y:S01]  /*35d0*/  IMAD R21, R21, UR16, RZ ;  /* 0x0000001015157c24 */ /* 0x000fe2000f8e02ff */
[----:B------:R1:W4:Y:S01]  /*35e0*/  LDG.E R44, desc[UR6][R10.64] ;  /* 0x000000060a2c7981 */ /* 0x000322000c1e1900 */
[----:B------:R-:W-:Y:S02]  /*35f0*/  LEA R18, P1, R34, UR26, 0x2 ;  /* 0x0000001a22127c11 */ /* 0x000fe4000f8210ff */
[----:B0-----:R-:W-:Y:S01]  /*3600*/  IADD3 R9, PT, PT, R35, R19, RZ ;  /* 0x0000001323097210 */ /* 0x001fe20007ffe0ff */
[----:B------:R-:W-:Y:S01]  /*3610*/  IMAD R21, R20, UR17, R21 ;  /* 0x0000001114157c24 */ /* 0x000fe2000f8e0215 */
[----:B------:R-:W-:Y:S01]  /*3620*/  LEA.HI.X R17, R12, UR27, R13, 0x2, P0 ;  /* 0x0000001b0c117c11 */ /* 0x000fe200080f140d */
[----:B------:R-:W-:Y:S02]  /*3630*/  IMAD R13, R23, UR16, RZ ;  /* 0x00000010170d7c24 */ /* 0x000fe4000f8e02ff */
[----:B-1----:R-:W-:Y:S01]  /*3640*/  IMAD.WIDE.U32 R10, R20, UR16, RZ ;  /* 0x00000010140a7c25 */ /* 0x002fe2000f8e00ff */
[----:B------:R-:W-:-:S02]  /*3650*/  LEA.HI.X R19, R34, UR27, R9, 0x2, P1 ;  /* 0x0000001b22137c11 */ /* 0x000fc400088f1409 */
[----:B------:R0:W4:Y:S01]  /*3660*/  LDG.E R34, desc[UR6][R16.64] ;  /* 0x0000000610227981 */ /* 0x000122000c1e1900 */
[C---:B------:R-:W-:Y:S01]  /*3670*/  IMAD R23, R22.reuse, UR17, R13 ;  /* 0x0000001116177c24 */ /* 0x040fe2000f8e020d */
[----:B------:R-:W-:Y:S01]  /*3680*/  IADD3 R9, PT, PT, R11, R21, RZ ;  /* 0x000000150b097210 */ /* 0x000fe20007ffe0ff */
[----:B------:R-:W-:Y:S01]  /*3690*/  IMAD.WIDE.U32 R20, R22, UR16, RZ ;  /* 0x0000001016147c25 */ /* 0x000fe2000f8e00ff */
[C---:B------:R-:W-:Y:S01]  /*36a0*/  LEA R12, P0, R10.reuse, UR26, 0x2 ;  /* 0x0000001a0a0c7c11 */ /* 0x040fe2000f8010ff */
[----:B------:R-:W4:Y:S03]  /*36b0*/  LDG.E R22, desc[UR6][R18.64] ;  /* 0x0000000612167981 */ /* 0x000f26000c1e1900 */
[----:B------:R-:W-:Y:S01]  /*36c0*/  LEA.HI.X R13, R10, UR27, R9, 0x2, P0 ;  /* 0x0000001b0a0d7c11 */ /* 0x000fe200080f1409 */
[----:B------:R-:W-:Y:S01]  /*36d0*/  IMAD R15, R25, UR16, RZ ;  /* 0x00000010190f7c24 */ /* 0x000fe2000f8e02ff */
[----:B------:R-:W-:-:S02]  /*36e0*/  LEA R10, P0, R20, UR26, 0x2 ;  /* 0x0000001a140a7c11 */ /* 0x000fc4000f8010ff */
[----:B------:R-:W-:Y:S01]  /*36f0*/  IADD3 R9, PT, PT, R21, R23, RZ ;  /* 0x0000001715097210 */ /* 0x000fe20007ffe0ff */
[----:B------:R-:W-:Y:S01]  /*3700*/  IMAD R15, R24, UR17, R15 ;  /* 0x00000011180f7c24 */ /* 0x000fe2000f8e020f */
[----:B------:R1:W4:Y:S02]  /*3710*/  LDG.E R50, desc[UR6][R12.64] ;  /* 0x000000060c327981 */ /* 0x000324000c1e1900 */
[----:B------:R-:W-:Y:S01]  /*3720*/  LEA.HI.X R11, R20, UR27, R9, 0x2, P0 ;  /* 0x0000001b140b7c11 */ /* 0x000fe200080f1409 */
[----:B------:R-:W-:Y:S02]  /*3730*/  IMAD R9, R27, UR16, RZ ;  /* 0x000000101b097c24 */ /* 0x000fe4000f8e02ff */
[----:B------:R-:W-:-:S04]  /*3740*/  IMAD.WIDE.U32 R24, R24, UR16, RZ ;  /* 0x0000001018187c25 */ /* 0x000fc8000f8e00ff */
[----:B------:R-:W-:Y:S02]  /*3750*/  IMAD R21, R29, UR16, RZ ;  /* 0x000000101d157c24 */ /* 0x000fe4000f8e02ff */
[----:B0-----:R-:W-:Y:S01]  /*3760*/  IMAD.WIDE.U32 R16, R26, UR16, RZ ;  /* 0x000000101a107c25 */ /* 0x001fe2000f8e00ff */
[----:B-1----:R-:W-:-:S03]  /*3770*/  LEA R12, P0, R24, UR26, 0x2 ;  /* 0x0000001a180c7c11 */ /* 0x002fc6000f8010ff */
[----:B------:R-:W-:Y:S01]  /*3780*/  IMAD R9, R26, UR17, R9 ;  /* 0x000000111a097c24 */ /* 0x000fe2000f8e0209 */
[----:B------:R-:W-:Y:S01]  /*3790*/  IADD3 R13, PT, PT, R25, R15, RZ ;  /* 0x0000000f190d7210 */ /* 0x000fe20007ffe0ff */
[----:B------:R-:W-:Y:S01]  /*37a0*/  IMAD R21, R28, UR17, R21 ;  /* 0x000000111c157c24 */ /* 0x000fe2000f8e0215 */
[----:B------:R-:W-:Y:S01]  /*37b0*/  LEA R18, P1, R16, UR26, 0x2 ;  /* 0x0000001a10127c11 */ /* 0x000fe2000f8210ff */
[----:B------:R-:W-:Y:S01]  /*37c0*/  IMAD.WIDE.U32 R28, R28, UR16, RZ ;  /* 0x000000101c1c7c25 */ /* 0x000fe2000f8e00ff */
[----:B------:R-:W-:Y:S01]  /*37d0*/  IADD3 R9, PT, PT, R17, R9, RZ ;  /* 0x0000000911097210 */ /* 0x000fe20007ffe0ff */
[----:B------:R0:W4:Y:S01]  /*37e0*/  LDG.E R26, desc[UR6][R10.64] ;  /* 0x000000060a1a7981 */ /* 0x000122000c1e1900 */
[----:B------:R-:W-:Y:S02]  /*37f0*/  LEA.HI.X R13, R24, UR27, R13, 0x2, P0 ;  /* 0x0000001b180d7c11 */ /* 0x000fe400080f140d */
[----:B------:R-:W-:Y:S01]  /*3800*/  LEA.HI.X R19, R16, UR27, R9, 0x2, P1 ;  /* 0x0000001b10137c11 */ /* 0x000fe200088f1409 */
[----:B------:R-:W-:Y:S01]  /*3810*/  IMAD R15, R31, UR16, RZ ;  /* 0x000000101f0f7c24 */ /* 0x000fe2000f8e02ff */
[----:B------:R-:W-:Y:S01]  /*3820*/  LEA R16, P0, R28, UR26, 0x2 ;  /* 0x0000001a1c107c11 */ /* 0x000fe2000f8010ff */
[----:B------:R-:W4:Y:S01]  /*3830*/  LDG.E R12, desc[UR6][R12.64] ;  /* 0x000000060c0c7981 */ /* 0x000f22000c1e1900 */
[----:B------:R-:W-:Y:S01]  /*3840*/  IADD3 R9, PT, PT, R29, R21, RZ ;  /* 0x000000151d097210 */ /* 0x000fe20007ffe0ff */
[----:B------:R-:W-:-:S02]  /*3850*/  IMAD.WIDE.U32 R20, R30, UR16, RZ ;  /* 0x000000101e147c25 */ /* 0x000fc4000f8e00ff */
[----:B------:R-:W4:Y:S01]  /*3860*/  LDG.E R18, desc[UR6][R18.64] ;  /* 0x0000000612127981 */ /* 0x000f22000c1e1900 */
[----:B------:R-:W-:Y:S01]  /*3870*/  LEA.HI.X R17, R28, UR27, R9, 0x2, P0 ;  /* 0x0000001b1c117c11 */ /* 0x000fe200080f1409 */
[----:B------:R-:W-:Y:S02]  /*3880*/  IMAD R9, R30, UR17, R15 ;  /* 0x000000111e097c24 */ /* 0x000fe4000f8e020f */
[----:B0-----:R-:W-:Y:S01]  /*3890*/  IMAD R11, R33, UR16, RZ ;  /* 0x00000010210b7c24 */ /* 0x001fe2000f8e02ff */
[----:B------:R-:W-:Y:S01]  /*38a0*/  LEA R10, P0, R20, UR26, 0x2 ;  /* 0x0000001a140a7c11 */ /* 0x000fe2000f8010ff */
[C---:B------:R-:W-:Y:S01]  /*38b0*/  IMAD.WIDE.U32 R24, R32.reuse, UR16, RZ ;  /* 0x0000001020187c25 */ /* 0x040fe2000f8e00ff */
[----:B------:R-:W-:Y:S01]  /*38c0*/  IADD3 R9, PT, PT, R21, R9, RZ ;  /* 0x0000000915097210 */ /* 0x000fe20007ffe0ff */
[----:B------:R-:W4:Y:S02]  /*38d0*/  LDG.E R16, desc[UR6][R16.64] ;  /* 0x0000000610107981 */ /* 0x000f24000c1e1900 */
[----:B------:R-:W-:Y:S01]  /*38e0*/  IMAD R33, R32, UR17, R11 ;  /* 0x0000001120217c24 */ /* 0x000fe2000f8e020b */
[----:B------:R-:W-:-:S02]  /*38f0*/  LEA.HI.X R11, R20, UR27, R9, 0x2, P0 ;  /* 0x0000001b140b7c11 */ /* 0x000fc400080f1409 */
        /* <DEDUP_REMOVED lines=28> */
[----:B------:R-:W-:Y:S05]  /*3ac0*/  BSYNC.RECONVERGENT B2 ;  /* 0x0000000000027941 */ /* 0x000fea0003800200 */
.L_x_4657:
        /* <DEDUP_REMOVED lines=24> */
[----:B----4-:R-:W-:Y:S01]  /*3c50*/  IMAD R25, R25, UR28, RZ ;  /* 0x0000001c19197c24 */ /* 0x010fe2000f8e02ff */
        /* <DEDUP_REMOVED lines=9> */
[----:B------:R-:W-:Y:S02]  /*3cf0*/  LEA R24, P2, R26, UR30, 0x2 ;  /* 0x0000001e1a187c11 */ /* 0x000fe4000f8410ff */
[----:B------:R-:W-:-:S02]  /*3d00*/  LEA.HI.X R23, R12, UR31, R23, 0x2, P1 ;  /* 0x0000001f0c177c11 */ /* 0x000fc400088f1417 */
[----:B------:R-:W-:Y:S01]  /*3d10*/  IADD3 R13, PT, PT, R27, R25, RZ ;  /* 0x000000191b0d7210 */ /* 0x000fe20007ffe0ff */
[----:B------:R-:W-:Y:S02]  /*3d20*/  IMAD R17, R17, UR28, RZ ;  /* 0x0000001c11117c24 */ /* 0x000fe4000f8e02ff */
[----:B------:R3:W4:Y:S01]  /*3d30*/  LDG.E R12, desc[UR6][R22.64] ;  /* 0x00000006160c7981 */ /* 0x000722000c1e1900 */
[----:B------:R-:W-:Y:S01]  /*3d40*/  LEA.HI.X R25, R26, UR31, R13, 0x2, P2 ;  /* 0x0000001f1a197c11 */ /* 0x000fe200090f140d */
[----:B------:R-:W-:Y:S02]  /*3d50*/  IMAD R13, R19, UR28, RZ ;  /* 0x0000001c130d7c24 */ /* 0x000fe4000f8e02ff */
[----:B------:R-:W-:-:S04]  /*3d60*/  IMAD.WIDE.U32 R26, R18, UR28, RZ ;  /* 0x0000001c121a7c25 */ /* 0x000fc8000f8e00ff */
[----:B------:R-:W-:Y:S01]  /*3d70*/  IMAD R13, R18, UR29, R13 ;  /* 0x0000001d120d7c24 */ /* 0x000fe2000f8e020d */
[----:B------:R-:W-:Y:S01]  /*3d80*/  LEA R30, P1, R26, UR30, 0x2 ;  /* 0x0000001e1a1e7c11 */ /* 0x000fe2000f8210ff */
[----:B------:R-:W-:Y:S01]  /*3d90*/  IMAD R19, R15, UR28, RZ ;  /* 0x0000001c0f137c24 */ /* 0x000fe2000f8e02ff */
[----:B------:R-:W4:Y:S01]  /*3da0*/  LDG.E R18, desc[UR6][R24.64] ;  /* 0x0000000618127981 */ /* 0x000f22000c1e1900 */
[----:B-1----:R-:W-:Y:S01]  /*3db0*/  IMAD.WIDE.U32 R20, R16, UR28, RZ ;  /* 0x0000001c10147c25 */ /* 0x002fe2000f8e00ff */
[----:B------:R-:W-:-:S03]  /*3dc0*/  IADD3 R13, PT, PT, R27, R13, RZ ;  /* 0x0000000d1b0d7210 */ /* 0x000fc60007ffe0ff */
[----:B------:R-:W-:Y:S01]  /*3dd0*/  IMAD R15, R16, UR29, R17 ;  /* 0x0000001d100f7c24 */ /* 0x000fe2000f8e0211 */
[----:B------:R-:W-:Y:S01]  /*3de0*/  LEA.HI.X R31, R26, UR31, R13, 0x2, P1 ;  /* 0x0000001f1a1f7c11 */ /* 0x000fe200088f140d */
[C---:B------:R-:W-:Y:S02]  /*3df0*/  IMAD R19, R14.reuse, UR29, R19 ;  /* 0x0000001d0e137c24 */ /* 0x040fe4000f8e0213 */
[----:B------:R-:W-:Y:S01]  /*3e00*/  IMAD.WIDE.U32 R16, R14, UR28, RZ ;  /* 0x0000001c0e107c25 */ /* 0x000fe2000f8e00ff */
[----:B------:R-:W-:Y:S01]  /*3e10*/  LEA R14, P1, R20, UR30, 0x2 ;  /* 0x0000001e140e7c11 */ /* 0x000fe2000f8210ff */
[----:B------:R-:W4:Y:S01]  /*3e20*/  LDG.E R30, desc[UR6][R30.64] ;  /* 0x000000061e1e7981 */ /* 0x000f22000c1e1900 */
[----:B------:R-:W-:Y:S01]  /*3e30*/  IADD3 R13, PT, PT, R21, R15, RZ ;  /* 0x0000000f150d7210 */ /* 0x000fe20007ffe0ff */
[----:B------:R-:W-:-:S03]  /*3e40*/  IMAD R11, R11, UR28, RZ ;  /* 0x0000001c0b0b7c24 */ /* 0x000fc6000f8e02ff */
[----:B------:R-:W-:Y:S02]  /*3e50*/  LEA.HI.X R15, R20, UR31, R13, 0x2, P1 ;  /* 0x0000001f140f7c11 */ /* 0x000fe400088f140d */
[----:B------:R-:W-:Y:S02]  /*3e60*/  LEA R20, P1, R16, UR30, 0x2 ;  /* 0x0000001e10147c11 */ /* 0x000fe4000f8210ff */
[----:B------:R-:W-:Y:S01]  /*3e70*/  IADD3 R13, PT, PT, R17, R19, RZ ;  /* 0x00000013110d7210 */ /* 0x000fe20007ffe0ff */
[C---:B---3--:R-:W-:Y:S01]  /*3e80*/  IMAD R23, R10.reuse, UR29, R11 ;  /* 0x0000001d0a177c24 */ /* 0x048fe2000f8e020b */
[----:B------:R-:W3:Y:S01]  /*3e90*/  LDG.E R14, desc[UR6][R14.64] ;  /* 0x000000060e0e7981 */ /* 0x000ee2000c1e1900 */
[----:B------:R-:W-:Y:S01]  /*3ea0*/  IMAD.WIDE.U32 R10, R10, UR28, RZ ;  /* 0x0000001c0a0a7c25 */ /* 0x000fe2000f8e00ff */
[----:B------:R-:W-:-:S03]  /*3eb0*/  LEA.HI.X R21, R16, UR31, R13, 0x2, P1 ;  /* 0x0000001f10157c11 */ /* 0x000fc600088f140d */
[----:B------:R-:W-:Y:S01]  /*3ec0*/  IMAD R13, R9, UR28, RZ ;  /* 0x0000001c090d7c24 */ /* 0x000fe2000f8e02ff */
[----:B------:R-:W-:Y:S01]  /*3ed0*/  LEA R16, P1, R10, UR30, 0x2 ;  /* 0x0000001e0a107c11 */ /* 0x000fe2000f8210ff */
[----:B------:R-:W3:Y:S01]  /*3ee0*/  LDG.E R20, desc[UR6][R20.64] ;  /* 0x0000000614147981 */ /* 0x000ee2000c1e1900 */
[----:B------:R-:W-:Y:S01]  /*3ef0*/  IADD3 R9, PT, PT, R11, R23, RZ ;  /* 0x000000170b097210 */ /* 0x000fe20007ffe0ff */
[----:B------:R-:W-:-:S04]  /*3f00*/  IMAD.WIDE.U32 R22, R8, UR28, RZ ;  /* 0x0000001c08167c25 */ /* 0x000fc8000f8e00ff */
[----:B------:R-:W-:Y:S01]  /*3f10*/  IMAD R13, R8, UR29, R13 ;  /* 0x0000001d080d7c24 */ /* 0x000fe2000f8e020d */
[----:B------:R-:W-:Y:S02]  /*3f20*/  LEA.HI.X R17, R10, UR31, R9, 0x2, P1 ;  /* 0x0000001f0a117c11 */ /* 0x000fe400088f1409 */
[C---:B------:R-:W-:Y:S02]  /*3f30*/  LEA R8, P1, R22.reuse, UR30, 0x2 ;  /* 0x0000001e16087c11 */ /* 0x040fe4000f8210ff */
[----:B------:R-:W-:Y:S01]  /*3f40*/  IADD3 R9, PT, PT, R23, R13, RZ ;  /* 0x0000000d17097210 */ /* 0x000fe20007ffe0ff */
[----:B------:R-:W3:Y:S03]  /*3f50*/  LDG.E R16, desc[UR6][R16.64] ;  /* 0x0000000610107981 */ /* 0x000ee6000c1e1900 */
[----:B------:R-:W-:-:S05]  /*3f60*/  LEA.HI.X R9, R22, UR31, R9, 0x2, P1 ;  /* 0x0000001f16097c11 */ /* 0x000fca00088f1409 */
[----:B------:R-:W3:Y:S01]  /*3f70*/  LDG.E R8, desc[UR6][R8.64] ;  /* 0x0000000608087981 */ /* 0x000ee2000c1e1900 */
[----:B------:R-:W-:-:S04]  /*3f80*/  IADD3 R6, P1, PT, R6, 0x40, RZ ;  /* 0x0000004006067810 */ /* 0x000fc80007f3e0ff */
[----:B------:R-:W-:Y:S01]  /*3f90*/  IADD3.X R7, PT, PT, RZ, R7, RZ, P1, !PT ;  /* 0x00000007ff077210 */ /* 0x000fe20000ffe4ff */
[----:B--2--5:R-:W-:-:S04]  /*3fa0*/  IMAD.WIDE R4, R47, R2, R4 ;  /* 0x000000022f047225 */ /* 0x024fc800078e0204 */
[----:B----4-:R-:W-:-:S04]  /*3fb0*/  IMAD.WIDE R4, R47, R12, R4 ;  /* 0x0000000c2f047225 */ /* 0x010fc800078e0204 */
[----:B------:R-:W-:-:S04]  /*3fc0*/  IMAD.WIDE R4, R47, R18, R4 ;  /* 0x000000122f047225 */ /* 0x000fc800078e0204 */
[----:B------:R-:W-:-:S04]  /*3fd0*/  IMAD.WIDE R4, R47, R30, R4 ;  /* 0x0000001e2f047225 */ /* 0x000fc800078e0204 */
[----:B---3--:R-:W-:-:S04]  /*3fe0*/  IMAD.WIDE R4, R47, R14, R4 ;  /* 0x0000000e2f047225 */ /* 0x008fc800078e0204 */
[----:B------:R-:W-:-:S04]  /*3ff0*/  IMAD.WIDE R4, R47, R20, R4 ;  /* 0x000000142f047225 */ /* 0x000fc800078e0204 */
[----:B------:R-:W-:-:S04]  /*4000*/  IMAD.WIDE R4, R47, R16, R4 ;  /* 0x000000102f047225 */ /* 0x000fc800078e0204 */
[----:B------:R-:W-:-:S07]  /*4010*/  IMAD.WIDE R4, R47, R8, R4 ;  /* 0x000000082f047225 */ /* 0x000fce00078e0204 */
.L_x_4660:
        /* <DEDUP_REMOVED lines=24> */
[----:B------:R-:W-:Y:S01]  /*41a0*/  IADD3 R15, PT, PT, R17, R15, RZ ;  /* 0x0000000f110f7210 */ /* 0x000fe20007ffe0ff */
[C---:B------:R-:W-:Y:S01]  /*41b0*/  IMAD R21, R18.reuse, UR29, R13 ;  /* 0x0000001d12157c24 */ /* 0x040fe2000f8e020d */
[----:B------:R-:W2:Y:S01]  /*41c0*/  LDG.E R10, desc[UR6][R10.64] ;  /* 0x000000060a0a7981 */ /* 0x000ea2000c1e1900 */
[----:B------:R-:W-:Y:S01]  /*41d0*/  IMAD.WIDE.U32 R18, R18, UR28, RZ ;  /* 0x0000001c12127c25 */ /* 0x000fe2000f8e00ff */
[----:B------:R-:W-:-:S03]  /*41e0*/  LEA.HI.X R13, R16, UR31, R15, 0x2, P1 ;  /* 0x0000001f100d7c11 */ /* 0x000fc600088f140f */
[----:B------:R-:W-:Y:S01]  /*41f0*/  IMAD R9, R9, UR28, RZ ;  /* 0x0000001c09097c24 */ /* 0x000fe2000f8e02ff */
[----:B------:R-:W-:Y:S01]  /*4200*/  LEA R14, P1, R18, UR30, 0x2 ;  /* 0x0000001e120e7c11 */ /* 0x000fe2000f8210ff */
[C---:B------:R-:W-:Y:S01]  /*4210*/  IMAD.WIDE.U32 R16, R8.reuse, UR28, RZ ;  /* 0x0000001c08107c25 */ /* 0x040fe2000f8e00ff */
[----:B------:R-:W-:Y:S01]  /*4220*/  IADD3 R21, PT, PT, R19, R21, RZ ;  /* 0x0000001513157210 */ /* 0x000fe20007ffe0ff */
[----:B------:R-:W3:Y:S02]  /*4230*/  LDG.E R12, desc[UR6][R12.64] ;  /* 0x000000060c0c7981 */ /* 0x000ee4000c1e1900 */
[----:B------:R-:W-:Y:S01]  /*4240*/  IMAD R9, R8, UR29, R9 ;  /* 0x0000001d08097c24 */ /* 0x000fe2000f8e0209 */
        /* <DEDUP_REMOVED lines=8> */
[----:B--2--5:R-:W-:-:S04]  /*42d0*/  IMAD.WIDE R4, R47, R10, R4 ;  /* 0x0000000a2f047225 */ /* 0x024fc800078e0204 */
[----:B---3--:R-:W-:-:S04]  /*42e0*/  IMAD.WIDE R4, R47, R12, R4 ;  /* 0x0000000c2f047225 */ /* 0x008fc800078e0204 */
[----:B----4-:R-:W-:-:S04]  /*42f0*/  IMAD.WIDE R4, R47, R14, R4 ;  /* 0x0000000e2f047225 */ /* 0x010fc800078e0204 */
[----:B------:R-:W-:-:S07]  /*4300*/  IMAD.WIDE R4, R47, R8, R4 ;  /* 0x000000082f047225 */ /* 0x000fce00078e0204 */
.L_x_4661:
        /* <DEDUP_REMOVED lines=25> */
[----:B------:R-:W-:Y:S01]  /*44a0*/  @P0 IMAD.WIDE.U32 R14, R10, UR28, RZ ;  /* 0x0000001c0a0e0c25 */ /* 0x000fe2000f8e00ff */
[----:B------:R-:W-:-:S03]  /*44b0*/  LEA.HI.X R9, R12, UR31, R9, 0x2, P1 ;  /* 0x0000001f0c097c11 */ /* 0x000fc600088f1409 */
[----:B------:R-:W-:Y:S01]  /*44c0*/  @P0 IMAD R11, R10, UR29, R11 ;  /* 0x0000001d0a0b0c24 */ /* 0x000fe2000f8e020b */
[----:B------:R-:W-:Y:S01]  /*44d0*/  @P0 LEA R10, P1, R14, UR30, 0x2 ;  /* 0x0000001e0e0a0c11 */ /* 0x000fe2000f8210ff */
[----:B------:R-:W2:Y:S03]  /*44e0*/  LDG.E R8, desc[UR6][R8.64] ;  /* 0x0000000608087981 */ /* 0x000ea6000c1e1900 */
[----:B------:R-:W-:-:S04]  /*44f0*/  @P0 IADD3 R7, PT, PT, R15, R11, RZ ;  /* 0x0000000b0f070210 */ /* 0x000fc80007ffe0ff */
[----:B------:R-:W-:-:S05]  /*4500*/  @P0 LEA.HI.X R11, R14, UR31, R7, 0x2, P1 ;  /* 0x0000001f0e0b0c11 */ /* 0x000fca00088f1407 */
[----:B------:R-:W3:Y:S01]  /*4510*/  @P0 LDG.E R10, desc[UR6][R10.64] ;  /* 0x000000060a0a0981 */ /* 0x000ee2000c1e1900 */
[----:B--2---:R-:W-:-:S04]  /*4520*/  IMAD.WIDE R4, R47, R8, R4 ;  /* 0x000000082f047225 */ /* 0x004fc800078e0204 */
[----:B---3--:R-:W-:-:S07]  /*4530*/  @P0 IMAD.WIDE R4, R47, R10, R4 ;  /* 0x0000000a2f040225 */ /* 0x008fce00078e0204 */
.L_x_4659:
[----:B------:R-:W-:-:S07]  /*4540*/  MOV R7, R4 ;  /* 0x0000000400077202 */ /* 0x000fce0000000f00 */
.L_x_4656:
[----:B------:R-:W1:Y:S01]  /*4550*/  LDC.64 R4, c[0x0][0x710] ;  /* 0x0001c400ff047b82 */ /* 0x000e620000000a00 */
[----:B------:R-:W-:Y:S01]  /*4560*/  IADD3 R3, PT, PT, R3, 0x80, RZ ;  /* 0x0000008003037810 */ /* 0x000fe20007ffe0ff */
[----:B-1----:R2:W-:Y:S06]  /*4570*/  STG.E desc[UR6][R4.64], R7 ;  /* 0x0000000704007986 */ /* 0x0025ec000c101906 */
.L_x_4649:
[----:B------:R-:W-:-:S13]  /*4580*/  ISETP.GE.AND P0, PT, R3, UR4, PT ;  /* 0x0000000403007c0c */ /* 0x000fda000bf06270 */
[----:B------:R-:W-:Y:S05]  /*4590*/  @P0 BRA `(.L_x_4662) ;  /* 0x0000002c00500947 */ /* 0x000fea0003800000 */
[----:B--2---:R-:W2:Y:S01]  /*45a0*/  LDC.64 R6, c[0x0][0x738] ;  /* 0x0001ce00ff067b82 */ /* 0x004ea20000000a00 */
        /* <DEDUP_REMOVED lines=37> */
.L_x_4665:
        /* <DEDUP_REMOVED lines=20> */
[----:B0-----:R-:W-:Y:S01]  /*4940*/  LEA R36, P0, R42, UR24, 0x2 ;  /* 0x000000182a247c11 */ /* 0x001fe2000f8010ff */
        /* <DEDUP_REMOVED lines=11> */
[----:B------:R-:W-:Y:S01]  /*4a00*/  IMAD R9, R9, UR8, RZ ;  /* 0x0000000809097c24 */ /* 0x000fe2000f8e02ff */
        /* <DEDUP_REMOVED lines=119> */
.L_x_4664:
        /* <DEDUP_REMOVED lines=85> */
.L_x_4667:
        /* <DEDUP_REMOVED lines=47> */
.L_x_4668:
        /* <DEDUP_REMOVED lines=35> */
.L_x_4666:
[----:B------:R-:W-:-:S07]  /*5bf0*/  MOV R7, R4 ;  /* 0x0000000400077202 */ /* 0x000fce0000000f00 */
.L_x_4663:
[----:B------:R-:W1:Y:S01]  /*5c00*/  LDC.64 R4, c[0x0][0x710] ;  /* 0x0001c400ff047b82 */ /* 0x000e620000000a00 */
[----:B------:R-:W-:Y:S01]  /*5c10*/  IADD3 R3, PT, PT, R3, 0x80, RZ ;  /* 0x0000008003037810 */ /* 0x000fe20007ffe0ff */
[----:B-1----:R2:W-:Y:S06]  /*5c20*/  STG.E desc[UR6][R4.64], R7 ;  /* 0x0000000704007986 */ /* 0x0025ec000c101906 */
.L_x_4655:
        /* <DEDUP_REMOVED lines=40> */
.L_x_4672:
        /* <DEDUP_REMOVED lines=152> */
.L_x_4671:
        /* <DEDUP_REMOVED lines=85> */
.L_x_4674:
        /* <DEDUP_REMOVED lines=47> */
.L_x_4675:
        /* <DEDUP_REMOVED lines=35> */
.L_x_4673:
[----:B------:R-:W-:-:S07]  /*72a0*/  MOV R7, R4 ;  /* 0x0000000400077202 */ /* 0x000fce0000000f00 */
.L_x_4670:
[----:B------:R-:W1:Y:S01]  /*72b0*/  LDC.64 R4, c[0x0][0x710] ;  /* 0x0001c400ff047b82 */ /* 0x000e620000000a00 */
[----:B------:R-:W-:Y:S01]  /*72c0*/  IADD3 R3, PT, PT, R3, 0x80, RZ ;  /* 0x0000008003037810 */ /* 0x000fe20007ffe0ff */
[----:B-1----:R3:W-:Y:S06]  /*72d0*/  STG.E desc[UR6][R4.64], R7 ;  /* 0x0000000704007986 */ /* 0x0027ec000c101906 */
.L_x_4662:
[----:B------:R-:W-:-:S13]  /*72e0*/  ISETP.GE.AND P0, PT, R3, UR4, PT ;  /* 0x0000000403007c0c */ /* 0x000fda000bf06270 */
[----:B------:R-:W-:Y:S05]  /*72f0*/  @P0 BREAK.RELIABLE B0 ;  /* 0x0000000000000942 */ /* 0x000fea0003800100 */
[----:B------:R-:W-:Y:S05]  /*7300*/  @P0 BRA `(.L_x_4676) ;  /* 0x0000002c00580947 */ /* 0x000fea0003800000 */
[----:B--23--:R-:W2:Y:S01]  /*7310*/  LDC.64 R6, c[0x0][0x738] ;  /* 0x0001ce00ff067b82 */ /* 0x00cea20000000a00 */
        /* <DEDUP_REMOVED lines=37> */
.L_x_4679:
        /* <DEDUP_REMOVED lines=152> */
.L_x_4678:
        /* <DEDUP_REMOVED lines=85> */
.L_x_4681:
        /* <DEDUP_REMOVED lines=47> */
.L_x_4682:
        /* <DEDUP_REMOVED lines=35> */
.L_x_4680:
[----:B------:R-:W-:-:S07]  /*8960*/  MOV R7, R4 ;  /* 0x0000000400077202 */ /* 0x000fce0000000f00 */
.L_x_4677:
[----:B------:R-:W1:Y:S01]  /*8970*/  LDC.64 R4, c[0x0][0x710] ;  /* 0x0001c400ff047b82 */ /* 0x000e620000000a00 */
[----:B------:R-:W-:Y:S01]  /*8980*/  IADD3 R3, PT, PT, R3, 0x80, RZ ;  /* 0x0000008003037810 */ /* 0x000fe20007ffe0ff */
[----:B-1----:R3:W-:Y:S06]  /*8990*/  STG.E desc[UR6][R4.64], R7 ;  /* 0x0000000704007986 */ /* 0x0027ec000c101906 */
.L_x_4669:
[----:B------:R-:W-:-:S13]  /*89a0*/  ISETP.GE.AND P0, PT, R3, UR4, PT ;  /* 0x0000000403007c0c */ /* 0x000fda000bf06270 */
[----:B------:R-:W-:Y:S05]  /*89b0*/  @P0 BREAK.RELIABLE B0 ;  /* 0x0000000000000942 */ /* 0x000fea0003800100 */
[----:B------:R-:W-:Y:S05]  /*89c0*/  @P0 BRA `(.L_x_4676) ;  /* 0x0000001400a80947 */ /* 0x000fea0003800000 */
[----:B0-----:R-:W-:Y:S05]  /*89d0*/  BSYNC.RELIABLE B0 ;  /* 0x0000000000007941 */ /* 0x001fea0003800100 */
.L_x_4642:
[----:B--23--:R-:W0:Y:S01]  /*89e0*/  LDC.64 R6, c[0x0][0x738] ;  /* 0x0001ce00ff067b82 */ /* 0x00ce220000000a00 */
        /* <DEDUP_REMOVED lines=29> */
[----:B--2---:R-:W-:-:S04]  /*8bc0*/  LEA R6, P1, R4, R6, 0x3 ;  /* 0x0000000604067211 */ /* 0x004fc800078218ff */
[----:B------:R-:W-:Y:S02]  /*8bd0*/  LEA.HI.X R7, R4, R7, R5, 0x3, P1 ;  /* 0x0000000704077211 */ /* 0x000fe400008f1c05 */
[----:B------:R-:W-:-:S03]  /*8be0*/  CS2R R4, SRZ ;  /* 0x0000000000047805 */ /* 0x000fc6000001ff00 */
[----:B-1----:R-:W-:Y:S05]  /*8bf0*/  @!P0 BRA `(.L_x_4684) ;  /* 0x0000000800708947 */ /* 0x002fea0003800000 */
[----:B------:R-:W-:Y:S01]  /*8c00*/  BSSY.RECONVERGENT B2, `(.L_x_4684) ;  /* 0x000009b000027945 */ /* 0x000fe20003800200 */
[----:B------:R-:W-:Y:S02]  /*8c10*/  LOP3.LUT R46, R46, 0x7fffffff, RZ, 0xc0, !PT ;  /* 0x7fffffff2e2e7812 */ /* 0x000fe400078ec0ff */
[----:B------:R-:W-:Y:S02]  /*8c20*/  CS2R R4, SRZ ;  /* 0x0000000000047805 */ /* 0x000fe4000001ff00 */
[----:B------:R-:W-:-:S07]  /*8c30*/  LOP3.LUT R48, R0, 0xfffffff0, RZ, 0xc0, !PT ;  /* 0xfffffff000307812 */ /* 0x000fce00078ec0ff */
.L_x_4685:
        /* <DEDUP_REMOVED lines=20> */
[----:B------:R-:W-:Y:S01]  /*8d80*/  LEA R36, P0, R42, UR22, 0x2 ;  /* 0x000000162a247c11 */ /* 0x000fe2000f8010ff */
        /* <DEDUP_REMOVED lines=131> */
.L_x_4684:
        /* <DEDUP_REMOVED lines=38> */
[----:B------:R1:W3:Y:S01]  /*9820*/  LDG.E R12, desc[UR6][R22.64] ;  /* 0x00000006160c7981 */ /* 0x0002e2000c1e1900 */
[----:B------:R-:W-:Y:S01]  /*9830*/  LEA.HI.X R25, R26, UR31, R13, 0x2, P2 ;  /* 0x0000001f1a197c11 */ /* 0x000fe200090f140d */
[----:B------:R-:W-:Y:S02]  /*9840*/  IMAD R13, R19, UR28, RZ ;  /* 0x0000001c130d7c24 */ /* 0x000fe4000f8e02ff */
[----:B------:R-:W-:-:S04]  /*9850*/  IMAD.WIDE.U32 R26, R18, UR28, RZ ;  /* 0x0000001c121a7c25 */ /* 0x000fc8000f8e00ff */
[----:B------:R-:W-:Y:S01]  /*9860*/  IMAD R13, R18, UR29, R13 ;  /* 0x0000001d120d7c24 */ /* 0x000fe2000f8e020d */
[----:B------:R-:W-:Y:S01]  /*9870*/  LEA R30, P1, R26, UR30, 0x2 ;  /* 0x0000001e1a1e7c11 */ /* 0x000fe2000f8210ff */
[----:B------:R-:W-:Y:S01]  /*9880*/  IMAD R19, R15, UR28, RZ ;  /* 0x0000001c0f137c24 */ /* 0x000fe2000f8e02ff */
[----:B------:R-:W4:Y:S01]  /*9890*/  LDG.E R18, desc[UR6][R24.64] ;  /* 0x0000000618127981 */ /* 0x000f22000c1e1900 */
[----:B0-----:R-:W-:Y:S01]  /*98a0*/  IMAD.WIDE.U32 R20, R16, UR28, RZ ;  /* 0x0000001c10147c25 */ /* 0x001fe2000f8e00ff */
        /* <DEDUP_REMOVED lines=12> */
[C---:B-1----:R-:W-:Y:S01]  /*9970*/  IMAD R23, R10.reuse, UR29, R11 ;  /* 0x0000001d0a177c24 */ /* 0x042fe2000f8e020b */
[----:B------:R-:W4:Y:S01]  /*9980*/  LDG.E R14, desc[UR6][R14.64] ;  /* 0x000000060e0e7981 */ /* 0x000f22000c1e1900 */
[----:B------:R-:W-:Y:S01]  /*9990*/  IMAD.WIDE.U32 R10, R10, UR28, RZ ;  /* 0x0000001c0a0a7c25 */ /* 0x000fe2000f8e00ff */
[----:B------:R-:W-:-:S03]  /*99a0*/  LEA.HI.X R21, R16, UR31, R13, 0x2, P1 ;  /* 0x0000001f10157c11 */ /* 0x000fc600088f140d */
[----:B------:R-:W-:Y:S01]  /*99b0*/  IMAD R13, R9, UR28, RZ ;  /* 0x0000001c090d7c24 */ /* 0x000fe2000f8e02ff */
[----:B------:R-:W-:Y:S01]  /*99c0*/  LEA R16, P1, R10, UR30, 0x2 ;  /* 0x0000001e0a107c11 */ /* 0x000fe2000f8210ff */
[----:B------:R-:W4:Y:S01]  /*99d0*/  LDG.E R20, desc[UR6][R20.64] ;  /* 0x0000000614147981 */ /* 0x000f22000c1e1900 */
[----:B------:R-:W-:Y:S01]  /*99e0*/  IADD3 R9, PT, PT, R11, R23, RZ ;  /* 0x000000170b097210 */ /* 0x000fe20007ffe0ff */
[----:B------:R-:W-:-:S04]  /*99f0*/  IMAD.WIDE.U32 R22, R8, UR28, RZ ;  /* 0x0000001c08167c25 */ /* 0x000fc8000f8e00ff */
        /* <DEDUP_REMOVED lines=17> */
.L_x_4687:
        /* <DEDUP_REMOVED lines=47> */
.L_x_4688:
        /* <DEDUP_REMOVED lines=35> */
.L_x_4686:
[----:B------:R-:W-:-:S07]  /*a030*/  MOV R7, R4 ;  /* 0x0000000400077202 */ /* 0x000fce0000000f00 */
.L_x_4683:
[----:B------:R-:W0:Y:S01]  /*a040*/  LDC.64 R4, c[0x0][0x710] ;  /* 0x0001c400ff047b82 */ /* 0x000e220000000a00 */
[----:B------:R-:W-:Y:S01]  /*a050*/  IADD3 R3, PT, PT, R3, 0x80, RZ ;  /* 0x0000008003037810 */ /* 0x000fe20007ffe0ff */
[----:B0-----:R4:W-:Y:S06]  /*a060*/  STG.E desc[UR6][R4.64], R7 ;  /* 0x0000000704007986 */ /* 0x0019ec000c101906 */
.L_x_4676:
[----:B0-----:R-:W-:Y:S05]  /*a070*/  BSYNC.RECONVERGENT B1 ;  /* 0x0000000000017941 */ /* 0x001fea0003800200 */
.L_x_4641:
[----:B------:R-:W-:Y:S05]  /*a080*/  WARPSYNC.ALL ;  /* 0x0000000000007948 */ /* 0x000fea0003800000 */
[----:B------:R-:W-:-:S13]  /*a090*/  ISETP.GE.AND P0, PT, R3, UR4, PT ;  /* 0x0000000403007c0c */ /* 0x000fda000bf06270 */
[----:B------:R-:W-:Y:S05]  /*a0a0*/  @P0 EXIT ;  /* 0x000000000000094d */ /* 0x000fea0003800000 */
[----:B--234-:R-:W0:Y:S08]  /*a0b0*/  LDC.64 R6, c[0x0][0x738] ;  /* 0x0001ce00ff067b82 */ /* 0x01ce300000000a00 */
[----:B-----5:R-:W2:Y:S08]  /*a0c0*/  LDC.64 R2, c[0x0][0x720] ;  /* 0x0001c800ff027b82 */ /* 0x020eb00000000a00 */
[----:B-1----:R-:W1:Y:S01]  /*a0d0*/  LDC.64 R4, c[0x0][0x730] ;  /* 0x0001cc00ff047b82 */ /* 0x002e620000000a00 */
[----:B0-----:R-:W3:Y:S07]  /*a0e0*/  LDG.E.64 R6, desc[UR6][R6.64] ;  /* 0x0000000606067981 */ /* 0x001eee000c1e1b00 */
[----:B------:R-:W0:Y:S01]  /*a0f0*/  LDC.64 R12, c[0x0][0x740] ;  /* 0x0001d000ff0c7b82 */ /* 0x000e220000000a00 */
[----:B--2---:R-:W0:Y:S07]  /*a100*/  LDG.E.64 R2, desc[UR6][R2.64] ;  /* 0x0000000602027981 */ /* 0x004e2e000c1e1b00 */
[----:B------:R-:W2:Y:S01]  /*a110*/  LDC.64 R16, c[0x0][0x748] ;  /* 0x0001d200ff107b82 */ /* 0x000ea20000000a00 */
[----:B-1----:R-:W2:Y:S07]  /*a120*/  LDG.E.64 R4, desc[UR6][R4.64] ;  /* 0x0000000604047981 */ /* 0x002eae000c1e1b00 */
[----:B------:R-:W1:Y:S01]  /*a130*/  LDC.64 R14, c[0x0][0x718] ;  /* 0x0001c600ff0e7b82 */ /* 0x000e620000000a00 */
        /* <DEDUP_REMOVED lines=12> */
[----:B------:R-:W-:Y:S02]  /*a200*/  ISETP.GE.AND.EX P0, PT, R48, RZ, PT, P0 ;  /* 0x000000ff3000720c */ /* 0x000fe40003f06300 */
[----:B-1----:R-:W-:Y:S02]  /*a210*/  LEA R2, P1, R8, R14, 0x2 ;  /* 0x0000000e08027211 */ /* 0x002fe400078210ff */
[----:B------:R-:W-:Y:S02]  /*a220*/  IADD3 R3, PT, PT, R9, R3, RZ ;  /* 0x0000000309037210 */ /* 0x000fe40007ffe0ff */
[----:B------:R-:W-:Y:S01]  /*a230*/  LEA.HI.X R7, R4, R17, R5, 0x3, P2 ;  /* 0x0000001104077211 */ /* 0x000fe200010f1c05 */
[----:B------:R-:W-:Y:S01]  /*a240*/  HFMA2 R5, -RZ, RZ, 0, 0 ;  /* 0x00000000ff057431 */ /* 0x000fe200000001ff */
[----:B------:R-:W-:-:S05]  /*a250*/  LEA.HI.X R3, R8, R15, R3, 0x2, P1 ;  /* 0x0000000f08037211 */ /* 0x000fca00008f1403 */
[----:B------:R-:W-:Y:S05]  /*a260*/  @!P0 BRA `(.L_x_4689) ;  /* 0x0000001400308947 */ /* 0x000fea0003800000 */
[----:B------:R0:W5:Y:S01]  /*a270*/  LDG.E R47, desc[UR6][R2.64] ;  /* 0x00000006022f7981 */ /* 0x000162000c1e1900 */
[----:B------:R-:W-:Y:S02]  /*a280*/  ISETP.GE.U32.AND P0, PT, R0, 0x10, PT ;  /* 0x000000100000780c */ /* 0x000fe40003f06070 */
[----:B------:R-:W-:Y:S02]  /*a290*/  MOV R4, R6 ;  /* 0x0000000600047202 */ /* 0x000fe40000000f00 */
[----:B------:R-:W-:Y:S02]  /*a2a0*/  ISETP.GE.U32.AND.EX P0, PT, R48, RZ, PT, P0 ;  /* 0x000000ff3000720c */ /* 0x000fe40003f06100 */
[----:B------:R-:W-:Y:S02]  /*a2b0*/  MOV R5, R7 ;  /* 0x0000000700057202 */ /* 0x000fe40000000f00 */
[----:B------:R-:W-:Y:S02]  /*a2c0*/  CS2R R6, SRZ ;  /* 0x0000000000067805 */ /* 0x000fe4000001ff00 */
[----:B------:R-:W-:-:S07]  /*a2d0*/  LOP3.LUT R46, R0, 0xf, RZ, 0xc0, !PT ;  /* 0x0000000f002e7812 */ /* 0x000fce00078ec0ff */
[----:B0-----:R-:W-:Y:S05]  /*a2e0*/  @!P0 BRA `(.L_x_4690) ;  /* 0x0000000800708947 */ /* 0x001fea0003800000 */
[----:B------:R-:W0:Y:S01]  /*a2f0*/  LDC.64 R2, c[0x0][0x728] ;  /* 0x0001ca00ff027b82 */ /* 0x000e220000000a00 */
[----:B------:R-:W-:Y:S02]  /*a300*/  LOP3.LUT R48, R48, 0x7fffffff, RZ, 0xc0, !PT ;  /* 0x7fffffff30307812 */ /* 0x000fe400078ec0ff */
[----:B------:R-:W-:Y:S02]  /*a310*/  CS2R R6, SRZ ;  /* 0x0000000000067805 */ /* 0x000fe4000001ff00 */
[----:B------:R-:W-:Y:S01]  /*a320*/  LOP3.LUT R49, R0, 0xfffffff0, RZ, 0xc0, !PT ;  /* 0xfffffff000317812 */ /* 0x000fe200078ec0ff */
[----:B------:R-:W1:Y:S06]  /*a330*/  LDCU.64 UR4, c[0x0][0x758] ;  /* 0x0000eb00ff0477ac */ /* 0x000e6c0008000a00 */
.L_x_4691:
        /* <DEDUP_REMOVED lines=21> */
[----:B------:R-:W-:Y:S01]  /*a490*/  IADD3 R29, PT, PT, R43, R29, RZ ;  /* 0x0000001d2b1d7210 */ /* 0x000fe20007ffe0ff */
[----:B------:R-:W-:Y:S01]  /*a4a0*/  IMAD.WIDE.U32 R44, R28, UR4, RZ ;  /* 0x000000041c2c7c25 */ /* 0x000fe2000f8e00ff */
[----:B0-----:R-:W-:-:S03]  /*a4b0*/  LEA R34, P0, R42, R2, 0x2 ;  /* 0x000000022a227211 */ /* 0x001fc600078010ff */
[----:B------:R-:W-:Y:S01]  /*a4c0*/  IMAD R51, R28, UR5, R37 ;  /* 0x000000051c337c24 */ /* 0x000fe2000f8e0225 */
[----:B------:R-:W-:Y:S01]  /*a4d0*/  LEA R28, P1, R44, R2, 0x2 ;  /* 0x000000022c1c7211 */ /* 0x000fe200078210ff */
[----:B------:R-:W-:-:S03]  /*a4e0*/  IMAD.WIDE.U32 R36, R40, UR4, RZ ;  /* 0x0000000428247c25 */ /* 0x000fc6000f8e00ff */
[----:B------:R-:W-:Y:S01]  /*a4f0*/  IADD3 R41, PT, PT, R45, R51, RZ ;  /* 0x000000332d297210 */ /* 0x000fe20007ffe0ff */
[----:B------:R-:W-:Y:S01]  /*a500*/  IMAD R43, R40, UR5, R35 ;  /* 0x00000005282b7c24 */ /* 0x000fe2000f8e0223 */
[----:B------:R-:W-:Y:S01]  /*a510*/  LEA.HI.X R35, R42, R3, R29, 0x2, P0 ;  /* 0x000000032a237211 */ /* 0x000fe200000f141d */
[----:B----4-:R-:W-:Y:S01]  /*a520*/  IMAD R39, R39, UR4, RZ ;  /* 0x0000000427277c24 */ /* 0x010fe2000f8e02ff */
[----:B------:R-:W-:Y:S02]  /*a530*/  LEA R40, P0, R36, R2, 0x2 ;  /* 0x0000000224287211 */ /* 0x000fe400078010ff */
[----:B------:R-:W-:Y:S01]  /*a540*/  IADD3 R37, PT, PT, R37, R43, RZ ;  /* 0x0000002b25257210 */ /* 0x000fe20007ffe0ff */
[----:B------:R-:W2:Y:S01]  /*a550*/  LDG.E R34, desc[UR6][R34.64] ;  /* 0x0000000622227981 */ /* 0x000ea2000c1e1900 */
[-C--:B------:R-:W-:Y:S01]  /*a560*/  LEA.HI.X R29, R44, R3.reuse, R41, 0x2, P1 ;  /* 0x000000032c1d7211 */ /* 0x080fe200008f1429 */
[----:B------:R-:W-:Y:S01]  /*a570*/  IMAD R39, R38, UR5, R39 ;  /* 0x0000000526277c24 */ /* 0x000fe2000f8e0227 */
[----:B------:R-:W-:Y:S01]  /*a580*/  LEA.HI.X R41, R36, R3, R37, 0x2, P0 ;  /* 0x0000000324297211 */ /* 0x000fe200000f1425 */
[----:B------:R-:W-:-:S02]  /*a590*/  IMAD.WIDE.U32 R36, R38, UR4, RZ ;  /* 0x0000000426247c25 */ /* 0x000fc4000f8e00ff */
[----:B------:R0:W3:Y:S02]  /*a5a0*/  LDG.E R28, desc[UR6][R28.64] ;  /* 0x000000061c1c7981 */ /* 0x0000e4000c1e1900 */
[----:B------:R-:W-:Y:S01]  /*a5b0*/  IMAD R43, R33, UR4, RZ ;  /* 0x00000004212b7c24 */ /* 0x000fe2000f8e02ff */
[----:B------:R-:W-:Y:S01]  /*a5c0*/  LEA R38, P0, R36, R2, 0x2 ;  /* 0x0000000224267211 */ /* 0x000fe200078010ff */
[----:B------:R-:W-:Y:S01]  /*a5d0*/  IMAD R27, R27, UR4, RZ ;  /* 0x000000041b1b7c24 */ /* 0x000fe2000f8e02ff */
[----:B------:R-:W-:Y:S01]  /*a5e0*/  IADD3 R33, PT, PT, R37, R39, RZ ;  /* 0x0000002725217210 */ /* 0x000fe20007ffe0ff */
[----:B------:R-:W-:Y:S01]  /*a5f0*/  IMAD R43, R32, UR5, R43 ;  /* 0x00000005202b7c24 */ /* 0x000fe2000f8e022b */
[----:B------:R-:W4:Y:S02]  /*a600*/  LDG.E R40, desc[UR6][R40.64] ;  /* 0x0000000628287981 */ /* 0x000f24000c1e1900 */
[----:B------:R-:W-:Y:S01]  /*a610*/  LEA.HI.X R39, R36, R3, R33, 0x2, P0 ;  /* 0x0000000324277211 */ /* 0x000fe200000f1421 */
[----:B------:R-:W-:-:S04]  /*a620*/  IMAD.WIDE.U32 R32, R32, UR4, RZ ;  /* 0x0000000420207c25 */ /* 0x000fc8000f8e00ff */
[----:B0-----:R-:W-:Y:S01]  /*a630*/  IMAD R29, R31, UR4, RZ ;  /* 0x000000041f1d7c24 */ /* 0x001fe2000f8e02ff */
[----:B------:R-:W-:Y:S01]  /*a640*/  LEA R42, P0, R32, R2, 0x2 ;  /* 0x00000002202a7211 */ /* 0x000fe200078010ff */
[C---:B------:R-:W-:Y:S01]  /*a650*/  IMAD R35, R26.reuse, UR5, R27 ;  /* 0x000000051a237c24 */ /* 0x040fe2000f8e021b */
[----:B------:R-:W-:Y:S01]  /*a660*/  IADD3 R31, PT, PT, R33, R43, RZ ;  /* 0x0000002b211f7210 */ /* 0x000fe20007ffe0ff */
[----:B------:R-:W-:Y:S01]  /*a670*/  IMAD.WIDE.U32 R26, R26, UR4, RZ ;  /* 0x000000041a1a7c25 */ /* 0x000fe2000f8e00ff */
[----:B------:R-:W4:Y:S02]  /*a680*/  LDG.E R38, desc[UR6][R38.64] ;  /* 0x0000000626267981 */ /* 0x000f24000c1e1900 */
[----:B------:R-:W-:Y:S01]  /*a690*/  LEA.HI.X R43, R32, R3, R31, 0x2, P0 ;  /* 0x00000003202b7211 */ /* 0x000fe200000f141f */
[----:B------:R-:W-:-:S04]  /*a6a0*/  IMAD.WIDE.U32 R36, R30, UR4, RZ ;  /* 0x000000041e247c25 */ /* 0x000fc8000f8e00ff */
[----:B------:R-:W-:Y:S01]  /*a6b0*/  IMAD R33, R30, UR5, R29 ;  /* 0x000000051e217c24 */ /* 0x000fe2000f8e021d */
[-C--:B------:R-:W-:Y:S01]  /*a6c0*/  LEA R30, P1, R26, R2.reuse, 0x2 ;  /* 0x000000021a1e7211 */ /* 0x080fe200078210ff */
[----:B------:R-:W4:Y:S01]  /*a6d0*/  LDG.E R42, desc[UR6][R42.64] ;  /* 0x000000062a2a7981 */ /* 0x000f22000c1e1900 */
[----:B------:R-:W-:Y:S01]  /*a6e0*/  IADD3 R29, PT, PT, R27, R35, RZ ;  /* 0x000000231b1d7210 */ /* 0x000fe20007ffe0ff */
[----:B------:R-:W-:Y:S01]  /*a6f0*/  IMAD R15, R15, UR4, RZ ;  /* 0x000000040f0f7c24 */ /* 0x000fe2000f8e02ff */
[----:B------:R-:W-:Y:S02]  /*a700*/  LEA R32, P0, R36, R2, 0x2 ;  /* 0x0000000224207211 */ /* 0x000fe400078010ff */
[----:B------:R-:W-:Y:S02]  /*a710*/  IADD3 R27, PT, PT, R37, R33, RZ ;  /* 0x00000021251b7210 */ /* 0x000fe40007ffe0ff */
[-C--:B------:R-:W-:Y:S01]  /*a720*/  LEA.HI.X R31, R26, R3.reuse, R29, 0x2, P1 ;  /* 0x000000031a1f7211 */ /* 0x080fe200008f141d */
[----:B------:R-:W-:Y:S01]  /*a730*/  IMAD R17, R17, UR4, RZ ;  /* 0x0000000411117c24 */ /* 0x000fe2000f8e02ff */
[----:B------:R-:W-:Y:S01]  /*a740*/  LEA.HI.X R33, R36, R3, R27, 0x2, P0 ;  /* 0x0000000324217211 */ /* 0x000fe200000f141b */
[----:B------:R-:W-:-:S02]  /*a750*/  IMAD.WIDE.U32 R26, R14, UR4, RZ ;  /* 0x000000040e1a7c25 */ /* 0x000fc4000f8e00ff */
[----:B------:R0:W4:Y:S02]  /*a760*/  LDG.E R44, desc[UR6][R30.64] ;  /* 0x000000061e2c7981 */ /* 0x000124000c1e1900 */
[----:B------:R-:W-:Y:S02]  /*a770*/  IMAD R15, R14, UR5, R15 ;  /* 0x000000050e0f7c24 */ /* 0x000fe4000f8e020f */
[C---:B------:R-:W-:Y:S01]  /*a780*/  IMAD.WIDE.U32 R36, R16.reuse, UR4, RZ ;  /* 0x0000000410247c25 */ /* 0x040fe2000f8e00ff */
[----:B------:R-:W4:Y:S03]  /*a790*/  LDG.E R32, desc[UR6][R32.64] ;  /* 0x0000000620207981 */ /* 0x000f26000c1e1900 */
[----:B------:R-:W-:Y:S01]  /*a7a0*/  IMAD R29, R16, UR5, R17 ;  /* 0x00000005101d7c24 */ /* 0x000fe2000f8e0211 */
[-C--:B------:R-:W-:Y:S01]  /*a7b0*/  LEA R16, P0, R26, R2.reuse, 0x2 ;  /* 0x000000021a107211 */ /* 0x080fe200078010ff */
[----:B------:R-:W-:Y:S01]  /*a7c0*/  IMAD R19, R19, UR4, RZ ;  /* 0x0000000413137c24 */ /* 0x000fe2000f8e02ff */
        /* <DEDUP_REMOVED lines=9> */
[----:B------:R-:W-:Y:S01]  /*a860*/  LEA R18, P0, R30, R2, 0x2 ;  /* 0x000000021e127211 */ /* 0x000fe200078010ff */
[----:B------:R0:W4:Y:S01]  /*a870*/  LDG.E R36, desc[UR6][R16.64] ;  /* 0x0000000610247981 */ /* 0x000122000c1e1900 */
[----:B------:R-:W-:Y:S01]  /*a880*/  IADD3 R19, PT, PT, R31, R19, RZ ;  /* 0x000000131f137210 */ /* 0x000fe20007ffe0ff */
[----:B------:R-:W-:Y:S02]  /*a890*/  IMAD R23, R22, UR5, R23 ;  /* 0x0000000516177c24 */ /* 0x000fe4000f8e0217 */
[----:B------:R-:W-:Y:S01]  /*a8a0*/  IMAD R9, R9, UR4, RZ ;  /* 0x0000000409097c24 */ /* 0x000fe2000f8e02ff */
[----:B------:R-:W-:-:S02]  /*a8b0*/  LEA.HI.X R19, R30, R3, R19, 0x2, P0 ;  /* 0x000000031e137211 */ /* 0x000fc400000f1413 */
[----:B------:R1:W4:Y:S01]  /*a8c0*/  LDG.E R30, desc[UR6][R14.64] ;  /* 0x000000060e1e7981 */ /* 0x000322000c1e1900 */
[----:B------:R-:W-:Y:S01]  /*a8d0*/  IADD3 R23, PT, PT, R27, R23, RZ ;  /* 0x000000171b177210 */ /* 0x000fe20007ffe0ff */
[----:B------:R-:W-:Y:S01]  /*a8e0*/  IMAD R27, R13, UR4, RZ ;  /* 0x000000040d1b7c24 */ /* 0x000fe2000f8e02ff */
[----:B------:R-:W-:Y:S01]  /*a8f0*/  LEA R22, P0, R26, R2, 0x2 ;  /* 0x000000021a167211 */ /* 0x000fe200078010ff */
[C---:B------:R-:W-:Y:S01]  /*a900*/  IMAD R13, R8.reuse, UR5, R9 ;  /* 0x00000005080d7c24 */ /* 0x040fe2000f8e0209 */
[----:B------:R1:W4:Y:S01]  /*a910*/  LDG.E R18, desc[UR6][R18.64] ;  /* 0x0000000612127981 */ /* 0x000322000c1e1900 */
[----:B------:R-:W-:Y:S01]  /*a920*/  IMAD.WIDE.U32 R8, R8, UR4, RZ ;  /* 0x0000000408087c25 */ /* 0x000fe2000f8e00ff */
[----:B------:R-:W-:-:S03]  /*a930*/  LEA.HI.X R23, R26, R3, R23, 0x2, P0 ;  /* 0x000000031a177211 */ /* 0x000fc600000f1417 */
[----:B0-----:R-:W-:Y:S01]  /*a940*/  IMAD.WIDE.U32 R16, R12, UR4, RZ ;  /* 0x000000040c107c25 */ /* 0x001fe2000f8e00ff */
[-C--:B-1----:R-:W-:Y:S01]  /*a950*/  LEA R14, P0, R8, R2.reuse, 0x2 ;  /* 0x00000002080e7211 */ /* 0x082fe200078010ff */
[----:B------:R0:W4:Y:S01]  /*a960*/  LDG.E R26, desc[UR6][R22.64] ;  /* 0x00000006161a7981 */ /* 0x000122000c1e1900 */
[----:B------:R-:W-:Y:S01]  /*a970*/  IADD3 R13, PT, PT, R9, R13, RZ ;  /* 0x0000000d090d7210 */ /* 0x000fe20007ffe0ff */
[----:B------:R-:W-:Y:S02]  /*a980*/  IMAD R27, R12, UR5, R27 ;  /* 0x000000050c1b7c24 */ /* 0x000fe4000f8e021b */
[----:B------:R-:W-:Y:S01]  /*a990*/  IMAD R25, R25, UR4, RZ ;  /* 0x0000000419197c24 */ /* 0x000fe2000f8e02ff */
[----:B------:R-:W-:Y:S02]  /*a9a0*/  LEA.HI.X R15, R8, R3, R13, 0x2, P0 ;  /* 0x00000003080f7211 */ /* 0x000fe400000f140d */
[-C--:B------:R-:W-:Y:S01]  /*a9b0*/  LEA R12, P1, R16, R2.reuse, 0x2 ;  /* 0x00000002100c7211 */ /* 0x080fe200078210ff */
[C---:B------:R-:W-:Y:S01]  /*a9c0*/  IMAD R29, R24.reuse, UR5, R25 ;  /* 0x00000005181d7c24 */ /* 0x040fe2000f8e0219 */
[----:B------:R-:W-:Y:S01]  /*a9d0*/  IADD3 R9, PT, PT, R17, R27, RZ ;  /* 0x0000001b11097210 */ /* 0x000fe20007ffe0ff */
[----:B------:R-:W-:Y:S01]  /*a9e0*/  IMAD.WIDE.U32 R24, R24, UR4, RZ ;  /* 0x0000000418187c25 */ /* 0x000fe2000f8e00ff */
[----:B------:R-:W4:Y:S02]  /*a9f0*/  LDG.E R14, desc[UR6][R14.64] ;  /* 0x000000060e0e7981 */ /* 0x000f24000c1e1900 */
[----:B------:R-:W-:Y:S01]  /*aa00*/  LEA.HI.X R13, R16, R3, R9, 0x2, P1 ;  /* 0x00000003100d7211 */ /* 0x000fe200008f1409 */
[----:B------:R-:W-:Y:S01]  /*aa10*/  IMAD R19, R21, UR4, RZ ;  /* 0x0000000415137c24 */ /* 0x000fe2000f8e02ff */
[-C--:B------:R-:W-:Y:S01]  /*aa20*/  LEA R8, P0, R24, R2.reuse, 0x2 ;  /* 0x0000000218087211 */ /* 0x080fe200078010ff */
[C---:B------:R-:W-:Y:S01]  /*aa30*/  IMAD.WIDE.U32 R16, R20.reuse, UR4, RZ ;  /* 0x0000000414107c25 */ /* 0x040fe2000f8e00ff */
[----:B------:R-:W-:Y:S01]  /*aa40*/  IADD3 R9, PT, PT, R25, R29, RZ ;  /* 0x0000001d19097210 */ /* 0x000fe20007ffe0ff */
[----:B------:R-:W4:Y:S02]  /*aa50*/  LDG.E R12, desc[UR6][R12.64] ;  /* 0x000000060c0c7981 */ /* 0x000f24000c1e1900 */
[----:B------:R-:W-:Y:S01]  /*aa60*/  IMAD R19, R20, UR5, R19 ;  /* 0x0000000514137c24 */ /* 0x000fe2000f8e0213 */
[----:B------:R-:W-:Y:S01]  /*aa70*/  LEA.HI.X R9, R24, R3, R9, 0x2, P0 ;  /* 0x0000000318097211 */ /* 0x000fe200000f1409 */
[----:B------:R-:W-:Y:S01]  /*aa80*/  IMAD R21, R11, UR4, RZ ;  /* 0x000000040b157c24 */ /* 0x000fe2000f8e02ff */
[----:B------:R-:W-:Y:S01]  /*aa90*/  LEA R20, P0, R16, R2, 0x2 ;  /* 0x0000000210147211 */ /* 0x000fe200078010ff */
[C---:B0-----:R-:W-:Y:S01]  /*aaa0*/  IMAD.WIDE.U32 R22, R10.reuse, UR4, RZ ;  /* 0x000000040a167c25 */ /* 0x041fe2000f8e00ff */
[----:B------:R-:W-:Y:S01]  /*aab0*/  IADD3 R11, PT, PT, R17, R19, RZ ;  /* 0x00000013110b7210 */ /* 0x000fe20007ffe0ff */
[----:B------:R-:W4:Y:S02]  /*aac0*/  LDG.E R8, desc[UR6][R8.64] ;  /* 0x0000000608087981 */ /* 0x000f24000c1e1900 */
[----:B------:R-:W-:Y:S01]  /*aad0*/  IMAD R17, R10, UR5, R21 ;  /* 0x000000050a117c24 */ /* 0x000fe2000f8e0215 */
[----:B------:R-:W-:-:S02]  /*aae0*/  LEA.HI.X R21, R16, R3, R11, 0x2, P0 ;  /* 0x0000000310157211 */ /* 0x000fc400000f140b */
[C---:B------:R-:W-:Y:S02]  /*aaf0*/  LEA R10, P0, R22.reuse, R2, 0x2 ;  /* 0x00000002160a7211 */ /* 0x040fe400078010ff */
[----:B------:R-:W-:Y:S01]  /*ab00*/  IADD3 R11, PT, PT, R23, R17, RZ ;  /* 0x00000011170b7210 */ /* 0x000fe20007ffe0ff */
[----:B------:R-:W4:Y:S03]  /*ab10*/  LDG.E R20, desc[UR6][R20.64] ;  /* 0x0000000614147981 */ /* 0x000f26000c1e1900 */
        /* <DEDUP_REMOVED lines=25> */
.L_x_4690:
        /* <DEDUP_REMOVED lines=24> */
[----:B----4-:R-:W-:Y:S01]  /*ae30*/  IMAD R23, R23, UR4, RZ ;  /* 0x0000000417177c24 */ /* 0x010fe2000f8e02ff */
[----:B------:R-:W-:Y:S01]  /*ae40*/  IADD3 R13, PT, PT, R25, R13, RZ ;  /* 0x0000000d190d7210 */ /* 0x000fe20007ffe0ff */
[----:B------:R-:W-:-:S03]  /*ae50*/  IMAD.WIDE.U32 R26, R14, UR4, RZ ;  /* 0x000000040e1a7c25 */ /* 0x000fc6000f8e00ff */
[----:B------:R-:W-:Y:S01]  /*ae60*/  LEA.HI.X R13, R24, R9, R13, 0x2, P1 ;  /* 0x00000009180d7211 */ /* 0x000fe200008f140d */
[----:B------:R-:W-:Y:S01]  /*ae70*/  IMAD R15, R14, UR5, R15 ;  /* 0x000000050e0f7c24 */ /* 0x000fe2000f8e020f */
[-C--:B------:R-:W-:Y:S01]  /*ae80*/  LEA R14, P1, R26, R8.reuse, 0x2 ;  /* 0x000000081a0e7211 */ /* 0x080fe200078210ff */
[C---:B------:R-:W-:Y:S02]  /*ae90*/  IMAD.WIDE.U32 R24, R22.reuse, UR4, RZ ;  /* 0x0000000416187c25 */ /* 0x040fe4000f8e00ff */
[----:B------:R0:W2:Y:S01]  /*aea0*/  LDG.E R12, desc[UR6][R12.64] ;  /* 0x000000060c0c7981 */ /* 0x0000a2000c1e1900 */
[----:B------:R-:W-:Y:S01]  /*aeb0*/  IADD3 R15, PT, PT, R27, R15, RZ ;  /* 0x0000000f1b0f7210 */ /* 0x000fe20007ffe0ff */
[----:B------:R-:W-:Y:S01]  /*aec0*/  IMAD R23, R22, UR5, R23 ;  /* 0x0000000516177c24 */ /* 0x000fe2000f8e0217 */
[----:B------:R-:W-:Y:S01]  /*aed0*/  LEA R22, P2, R24, R8, 0x2 ;  /* 0x0000000818167211 */ /* 0x000fe200078410ff */
[----:B------:R-:W-:Y:S01]  /*aee0*/  IMAD R19, R19, UR4, RZ ;  /* 0x0000000413137c24 */ /* 0x000fe2000f8e02ff */
[----:B------:R-:W-:-:S02]  /*aef0*/  LEA.HI.X R15, R26, R9, R15, 0x2, P1 ;  /* 0x000000091a0f7211 */ /* 0x000fc400008f140f */
[----:B------:R-:W-:Y:S01]  /*af00*/  IADD3 R23, PT, PT, R25, R23, RZ ;  /* 0x0000001719177210 */ /* 0x000fe20007ffe0ff */
[----:B------:R-:W-:Y:S02]  /*af10*/  IMAD R19, R18, UR5, R19 ;  /* 0x0000000512137c24 */ /* 0x000fe4000f8e0213 */
[----:B------:R-:W-:Y:S01]  /*af20*/  IMAD R21, R21, UR4, RZ ;  /* 0x0000000415157c24 */ /* 0x000fe2000f8e02ff */
[----:B------:R-:W-:Y:S01]  /*af30*/  LEA.HI.X R23, R24, R9, R23, 0x2, P2 ;  /* 0x0000000918177211 */ /* 0x000fe200010f1417 */
[----:B------:R-:W-:Y:S01]  /*af40*/  IMAD.WIDE.U32 R24, R18, UR4, RZ ;  /* 0x0000000412187c25 */ /* 0x000fe2000f8e00ff */
[----:B------:R1:W3:Y:S03]  /*af50*/  LDG.E R14, desc[UR6][R14.64] ;  /* 0x000000060e0e7981 */ /* 0x0002e6000c1e1900 */
[----:B------:R-:W-:Y:S01]  /*af60*/  IMAD R17, R17, UR4, RZ ;  /* 0x0000000411117c24 */ /* 0x000fe2000f8e02ff */
[----:B------:R-:W-:Y:S01]  /*af70*/  LEA R26, P1, R24, R8, 0x2 ;  /* 0x00000008181a7211 */ /* 0x000fe200078210ff */
[C---:B------:R-:W-:Y:S01]  /*af80*/  IMAD.WIDE.U32 R30, R20.reuse, UR4, RZ ;  /* 0x00000004141e7c25 */ /* 0x040fe2000f8e00ff */
[----:B------:R-:W-:Y:S01]  /*af90*/  IADD3 R19, PT, PT, R25, R19, RZ ;  /* 0x0000001319137210 */ /* 0x000fe20007ffe0ff */
[----:B------:R4:W3:Y:S02]  /*afa0*/  LDG.E R18, desc[UR6][R22.64] ;  /* 0x0000000616127981 */ /* 0x0008e4000c1e1900 */
[----:B0-----:R-:W-:Y:S01]  /*afb0*/  IMAD R13, R20, UR5, R21 ;  /* 0x00000005140d7c24 */ /* 0x001fe2000f8e0215 */
[----:B------:R-:W-:Y:S01]  /*afc0*/  LEA.HI.X R27, R24, R9, R19, 0x2, P1 ;  /* 0x00000009181b7211 */ /* 0x000fe200008f1413 */
[----:B-1----:R-:W-:-:S02]  /*afd0*/  IMAD R15, R16, UR5, R17 ;  /* 0x00000005100f7c24 */ /* 0x002fc4000f8e0211 */
[----:B------:R-:W-:Y:S01]  /*afe0*/  IMAD.WIDE.U32 R20, R16, UR4, RZ ;  /* 0x0000000410147c25 */ /* 0x000fe2000f8e00ff */
[----:B------:R-:W-:Y:S01]  /*aff0*/  LEA R16, P1, R30, R8, 0x2 ;  /* 0x000000081e107211 */ /* 0x000fe200078210ff */
[----:B------:R-:W3:Y:S01]  /*b000*/  LDG.E R26, desc[UR6][R26.64] ;  /* 0x000000061a1a7981 */ /* 0x000ee2000c1e1900 */
[----:B------:R-:W-:Y:S01]  /*b010*/  IADD3 R13, PT, PT, R31, R13, RZ ;  /* 0x0000000d1f0d7210 */ /* 0x000fe20007ffe0ff */
[----:B------:R-:W-:-:S03]  /*b020*/  IMAD R11, R11, UR4, RZ ;  /* 0x000000040b0b7c24 */ /* 0x000fc6000f8e02ff */
[----:B------:R-:W-:Y:S02]  /*b030*/  LEA.HI.X R17, R30, R9, R13, 0x2, P1 ;  /* 0x000000091e117211 */ /* 0x000fe400008f140d */
[----:B----4-:R-:W-:Y:S02]  /*b040*/  LEA R22, P1, R20, R8, 0x2 ;  /* 0x0000000814167211 */ /* 0x010fe400078210ff */
[----:B------:R-:W-:Y:S01]  /*b050*/  IADD3 R13, PT, PT, R21, R15, RZ ;  /* 0x0000000f150d7210 */ /* 0x000fe20007ffe0ff */
[C---:B------:R-:W-:Y:S01]  /*b060*/  IMAD R19, R10.reuse, UR5, R11 ;  /* 0x000000050a137c24 */ /* 0x040fe2000f8e020b */
[----:B------:R-:W4:Y:S01]  /*b070*/  LDG.E R16, desc[UR6][R16.64] ;  /* 0x0000000610107981 */ /* 0x000f22000c1e1900 */
[----:B------:R-:W-:Y:S01]  /*b080*/  IMAD.WIDE.U32 R10, R10, UR4, RZ ;  /* 0x000000040a0a7c25 */ /* 0x000fe2000f8e00ff */
[----:B------:R-:W-:-:S03]  /*b090*/  LEA.HI.X R23, R20, R9, R13, 0x2, P1 ;  /* 0x0000000914177211 */ /* 0x000fc600008f140d */
[----:B------:R-:W-:Y:S01]  /*b0a0*/  IMAD R13, R3, UR4, RZ ;  /* 0x00000004030d7c24 */ /* 0x000fe2000f8e02ff */
[-C--:B------:R-:W-:Y:S01]  /*b0b0*/  LEA R20, P1, R10, R8.reuse, 0x2 ;  /* 0x000000080a147211 */ /* 0x080fe200078210ff */
[C---:B------:R-:W-:Y:S01]  /*b0c0*/  IMAD.WIDE.U32 R24, R2.reuse, UR4, RZ ;  /* 0x0000000402187c25 */ /* 0x040fe2000f8e00ff */
[----:B------:R-:W-:Y:S01]  /*b0d0*/  IADD3 R3, PT, PT, R11, R19, RZ ;  /* 0x000000130b037210 */ /* 0x000fe20007ffe0ff */
[----:B------:R-:W4:Y:S02]  /*b0e0*/  LDG.E R22, desc[UR6][R22.64] ;  /* 0x0000000616167981 */ /* 0x000f24000c1e1900 */
[----:B------:R-:W-:Y:S01]  /*b0f0*/  IMAD R13, R2, UR5, R13 ;  /* 0x00000005020d7c24 */ /* 0x000fe2000f8e020d */
        /* <DEDUP_REMOVED lines=8> */
[----:B--2--5:R-:W-:-:S04]  /*b180*/  IMAD.WIDE R12, R47, R12, R6 ;  /* 0x0000000c2f0c7225 */ /* 0x024fc800078e0206 */
[----:B---3--:R-:W-:-:S04]  /*b190*/  IMAD.WIDE R12, R47, R14, R12 ;  /* 0x0000000e2f0c7225 */ /* 0x008fc800078e020c */
[----:B------:R-:W-:-:S04]  /*b1a0*/  IMAD.WIDE R12, R47, R18, R12 ;  /* 0x000000122f0c7225 */ /* 0x000fc800078e020c */
[----:B------:R-:W-:-:S04]  /*b1b0*/  IMAD.WIDE R12, R47, R26, R12 ;  /* 0x0000001a2f0c7225 */ /* 0x000fc800078e020c */
[----:B----4-:R-:W-:-:S04]  /*b1c0*/  IMAD.WIDE R12, R47, R16, R12 ;  /* 0x000000102f0c7225 */ /* 0x010fc800078e020c */
[----:B------:R-:W-:-:S04]  /*b1d0*/  IMAD.WIDE R12, R47, R22, R12 ;  /* 0x000000162f0c7225 */ /* 0x000fc800078e020c */
[----:B------:R-:W-:-:S04]  /*b1e0*/  IMAD.WIDE R12, R47, R20, R12 ;  /* 0x000000142f0c7225 */ /* 0x000fc800078e020c */
[----:B------:R-:W-:-:S07]  /*b1f0*/  IMAD.WIDE R6, R47, R8, R12 ;  /* 0x000000082f067225 */ /* 0x000fce00078e020c */
.L_x_4693:
        /* <DEDUP_REMOVED lines=45> */
[----:B----4-:R-:W-:-:S04]  /*b4d0*/  IMAD.WIDE R6, R47, R14, R6 ;  /* 0x0000000e2f067225 */ /* 0x010fc800078e0206 */
[----:B------:R-:W-:-:S07]  /*b4e0*/  IMAD.WIDE R6, R47, R2, R6 ;  /* 0x000000022f067225 */ /* 0x000fce00078e0206 */
.L_x_4694:
        /* <DEDUP_REMOVED lines=29> */
[----:B------:R-:W2:Y:S03]  /*b6c0*/  LDG.E R2, desc[UR6][R2.64] ;  /* 0x0000000602027981 */ /* 0x000ea6000c1e1900 */
[----:B------:R-:W-:-:S04]  /*b6d0*/  @P0 IADD3 R0, PT, PT, R13, R9, RZ ;  /* 0x000000090d000210 */ /* 0x000fc80007ffe0ff */
[----:B------:R-:W-:-:S05]  /*b6e0*/  @P0 LEA.HI.X R9, R12, R17, R0, 0x2, P1 ;  /* 0x000000110c090211 */ /* 0x000fca00008f1400 */
[----:B------:R-:W3:Y:S01]  /*b6f0*/  @P0 LDG.E R8, desc[UR6][R8.64] ;  /* 0x0000000608080981 */ /* 0x000ee2000c1e1900 */
[----:B--2---:R-:W-:-:S04]  /*b700*/  IMAD.WIDE R6, R47, R2, R6 ;  /* 0x000000022f067225 */ /* 0x004fc800078e0206 */
[----:B---3--:R-:W-:-:S07]  /*b710*/  @P0 IMAD.WIDE R6, R47, R8, R6 ;  /* 0x000000082f060225 */ /* 0x008fce00078e0206 */
.L_x_4692:
[----:B------:R-:W-:-:S07]  /*b720*/  MOV R5, R6 ;  /* 0x0000000600057202 */ /* 0x000fce0000000f00 */
.L_x_4689:
[----:B------:R-:W0:Y:S02]  /*b730*/  LDC.64 R2, c[0x0][0x710] ;  /* 0x0001c400ff027b82 */ /* 0x000e240000000a00 */
[----:B0-----:R-:W-:Y:S01]  /*b740*/  STG.E desc[UR6][R2.64], R5 ;  /* 0x0000000502007986 */ /* 0x001fe2000c101906 */
[----:B------:R-:W-:Y:S05]  /*b750*/  EXIT ;  /* 0x000000000000794d */ /* 0x000fea0003800000 */
.L_x_4640:
        /* <DEDUP_REMOVED lines=433> */
.L_x_4698:
        /* <DEDUP_REMOVED lines=31> */
[----:B------:R1:W5:Y:S01]  /*d460*/  LDG.E R6, desc[UR6][R12.64] ;  /* 0x000000060c067981 */ /* 0x000362000c1e1900 */
        /* <DEDUP_REMOVED lines=8> */
[----:B0-----:R-:W-:Y:S02]  /*d4f0*/  IADD3 R7, P1, PT, R8, UR10, RZ ;  /* 0x0000000a08077c10 */ /* 0x001fe4000ff3e0ff */
[----:B------:R-:W-:Y:S02]  /*d500*/  CS2R R52, SRZ ;  /* 0x0000000000347805 */ /* 0x000fe4000001ff00 */
[----:B------:R-:W-:Y:S02]  /*d510*/  IADD3.X R47, PT, PT, RZ, UR11, RZ, P1, !PT ;  /* 0x0000000bff2f7c10 */ /* 0x000fe40008ffe4ff */
[----:B------:R-:W-:Y:S02]  /*d520*/  LOP3.LUT R46, R4, 0xf, RZ, 0xc0, !PT ;  /* 0x0000000f042e7812 */ /* 0x000fe400078ec0ff */
[----:B--2---:R-:W-:-:S04]  /*d530*/  LEA R8, P2, R10, UR12, 0x3 ;  /* 0x0000000c0a087c11 */ /* 0x004fc8000f8418ff */
[----:B------:R-:W-:Y:S01]  /*d540*/  LEA.HI.X R9, R10, UR13, R11, 0x3, P2 ;  /* 0x0000000d0a097c11 */ /* 0x000fe200090f1c0b */
[----:B-1----:R-:W-:Y:S08]  /*d550*/  @!P0 BRA `(.L_x_4702) ;  /* 0x0000000800708947 */ /* 0x002ff00003800000 */
[----:B------:R-:W-:Y:S01]  /*d560*/  BSSY.RECONVERGENT B4, `(.L_x_4702) ;  /* 0x000009b000047945 */ /* 0x000fe20003800200 */
[----:B------:R-:W-:Y:S02]  /*d570*/  LOP3.LUT R49, R17, 0x7fffffff, RZ, 0xc0, !PT ;  /* 0x7fffffff11317812 */ /* 0x000fe400078ec0ff */
[----:B------:R-:W-:Y:S02]  /*d580*/  CS2R R52, SRZ ;  /* 0x0000000000347805 */ /* 0x000fe4000001ff00 */
[----:B------:R-:W-:-:S07]  /*d590*/  LOP3.LUT R48, R4, 0xfffffff0, RZ, 0xc0, !PT ;  /* 0xfffffff004307812 */ /* 0x000fce00078ec0ff */
.L_x_4703:
        /* <DEDUP_REMOVED lines=18> */
[----:B------:R-:W-:Y:S02]  /*d6c0*/  IMAD R51, R36, UR9, R51 ;  /* 0x0000000924337c24 */ /* 0x000fe4000f8e0233 */
[----:B------:R-:W-:-:S04]  /*d6d0*/  IMAD.WIDE.U32 R38, R40, UR8, RZ ;  /* 0x0000000828267c25 */ /* 0x000fc8000f8e00ff */
[----:B------:R-:W-:Y:S02]  /*d6e0*/  IMAD R45, R40, UR9, R45 ;  /* 0x00000009282d7c24 */ /* 0x000fe4000f8e022d */
[----:B------:R-:W-:-:S04]  /*d6f0*/  IMAD.WIDE.U32 R36, R36, UR8, RZ ;  /* 0x0000000824247c25 */ /* 0x000fc8000f8e00ff */
[----:B----4-:R-:W-:Y:S01]  /*d700*/  IMAD R43, R55, UR8, RZ ;  /* 0x00000008372b7c24 */ /* 0x010fe2000f8e02ff */
[----:B------:R-:W-:Y:S01]  /*d710*/  IADD3 R45, PT, PT, R39, R45, RZ ;  /* 0x0000002d272d7210 */ /* 0x000fe20007ffe0ff */
[----:B------:R-:W-:Y:S01]  /*d720*/  IMAD.WIDE.U32 R40, R54, UR8, RZ ;  /* 0x0000000836287c25 */ /* 0x000fe2000f8e00ff */
[----:B------:R-:W-:Y:S02]  /*d730*/  LEA R42, P0, R36, R7, 0x2 ;  /* 0x00000007242a7211 */ /* 0x000fe400078010ff */
[----:B------:R-:W-:Y:S01]  /*d740*/  IADD3 R37, PT, PT, R37, R51, RZ ;  /* 0x0000003325257210 */ /* 0x000fe20007ffe0ff */
[----:B------:R-:W-:Y:S01]  /*d750*/  IMAD R39, R54, UR9, R43 ;  /* 0x0000000936277c24 */ /* 0x000fe2000f8e022b */
[----:B------:R-:W-:Y:S02]  /*d760*/  LEA R44, P1, R38, R7, 0x2 ;  /* 0x00000007262c7211 */ /* 0x000fe400078210ff */
[----:B------:R-:W-:Y:S01]  /*d770*/  LEA.HI.X R43, R36, R47, R37, 0x2, P0 ;  /* 0x0000002f242b7211 */ /* 0x000fe200000f1425 */
[----:B------:R-:W-:Y:S01]  /*d780*/  IMAD R11, R11, UR8, RZ ;  /* 0x000000080b0b7c24 */ /* 0x000fe2000f8e02ff */
[----:B------:R-:W-:-:S02]  /*d790*/  LEA R36, P0, R40, R7, 0x2 ;  /* 0x0000000728247211 */ /* 0x000fc400078010ff */
[----:B------:R-:W-:Y:S01]  /*d7a0*/  IADD3 R39, PT, PT, R41, R39, RZ ;  /* 0x0000002729277210 */ /* 0x000fe20007ffe0ff */
[----:B------:R-:W-:Y:S01]  /*d7b0*/  IMAD R11, R10, UR9, R11 ;  /* 0x000000090a0b7c24 */ /* 0x000fe2000f8e020b */
[-C--:B------:R-:W-:Y:S01]  /*d7c0*/  LEA.HI.X R45, R38, R47.reuse, R45, 0x2, P1 ;  /* 0x0000002f262d7211 */ /* 0x080fe200008f142d */
[----:B------:R-:W2:Y:S01]  /*d7d0*/  LDG.E R43, desc[UR6][R42.64] ;  /* 0x000000062a2b7981 */ /* 0x000ea2000c1e1900 */
[----:B------:R-:W-:Y:S01]  /*d7e0*/  LEA.HI.X R37, R40, R47, R39, 0x2, P0 ;  /* 0x0000002f28257211 */ /* 0x000fe200000f1427 */
[----:B------:R-:W-:-:S03]  /*d7f0*/  IMAD.WIDE.U32 R38, R10, UR8, RZ ;  /* 0x000000080a267c25 */ /* 0x000fc6000f8e00ff */
[----:B------:R-:W3:Y:S01]  /*d800*/  LDG.E R45, desc[UR6][R44.64] ;  /* 0x000000062c2d7981 */ /* 0x000ee2000c1e1900 */
[----:B------:R-:W-:Y:S01]  /*d810*/  IMAD R51, R15, UR8, RZ ;  /* 0x000000080f337c24 */ /* 0x000fe2000f8e02ff */
[----:B------:R-:W-:Y:S02]  /*d820*/  LEA R10, P0, R38, R7, 0x2 ;  /* 0x00000007260a7211 */ /* 0x000fe400078010ff */
[----:B------:R-:W-:Y:S01]  /*d830*/  IADD3 R11, PT, PT, R39, R11, RZ ;  /* 0x0000000b270b7210 */ /* 0x000fe20007ffe0ff */
[----:B------:R-:W-:Y:S01]  /*d840*/  IMAD R41, R13, UR8, RZ ;  /* 0x000000080d297c24 */ /* 0x000fe2000f8e02ff */
[----:B------:R-:W4:Y:S01]  /*d850*/  LDG.E R37, desc[UR6][R36.64] ;  /* 0x0000000624257981 */ /* 0x000f22000c1e1900 */
[----:B------:R-:W-:Y:S01]  /*d860*/  IMAD R51, R14, UR9, R51 ;  /* 0x000000090e337c24 */ /* 0x000fe2000f8e0233 */
[----:B------:R-:W-:Y:S01]  /*d870*/  LEA.HI.X R11, R38, R47, R11, 0x2, P0 ;  /* 0x0000002f260b7211 */ /* 0x000fe200000f140b */
[----:B------:R-:W-:-:S04]  /*d880*/  IMAD.WIDE.U32 R38, R14, UR8, RZ ;  /* 0x000000080e267c25 */ /* 0x000fc8000f8e00ff */
[----:B------:R-:W-:Y:S02]  /*d890*/  IMAD R17, R17, UR8, RZ ;  /* 0x0000000811117c24 */ /* 0x000fe4000f8e02ff */
[C---:B------:R-:W-:Y:S02]  /*d8a0*/  IMAD R41, R12.reuse, UR9, R41 ;  /* 0x000000090c297c24 */ /* 0x040fe4000f8e0229 */
[----:B------:R-:W-:Y:S01]  /*d8b0*/  IMAD.WIDE.U32 R12, R12, UR8, RZ ;  /* 0x000000080c0c7c25 */ /* 0x000fe2000f8e00ff */
[----:B------:R-:W-:-:S03]  /*d8c0*/  IADD3 R51, PT, PT, R39, R51, RZ ;  /* 0x0000003327337210 */ /* 0x000fc60007ffe0ff */
[----:B------:R-:W-:Y:S01]  /*d8d0*/  IMAD.WIDE.U32 R14, R16, UR8, RZ ;  /* 0x00000008100e7c25 */ /* 0x000fe2000f8e00ff */
[----:B------:R-:W-:-:S03]  /*d8e0*/  LEA R40, P0, R12, R7, 0x2 ;  /* 0x000000070c287211 */ /* 0x000fc600078010ff */
[----:B------:R-:W-:Y:S01]  /*d8f0*/  IMAD R17, R16, UR9, R17 ;  /* 0x0000000910117c24 */ /* 0x000fe2000f8e0211 */
[C---:B------:R-:W-:Y:S02]  /*d900*/  LEA R16, P1, R38.reuse, R7, 0x2 ;  /* 0x0000000726107211 */ /* 0x040fe400078210ff */
[----:B------:R-:W-:Y:S02]  /*d910*/  IADD3 R41, PT, PT, R13, R41, RZ ;  /* 0x000000290d297210 */ /* 0x000fe40007ffe0ff */
[----:B------:R-:W-:Y:S02]  /*d920*/  IADD3 R13, PT, PT, R15, R17, RZ ;  /* 0x000000110f0d7210 */ /* 0x000fe40007ffe0ff */
[-C--:B------:R-:W-:Y:S02]  /*d930*/  LEA.HI.X R17, R38, R47.reuse, R51, 0x2, P1 ;  /* 0x0000002f26117211 */ /* 0x080fe400008f1433 */
[----:B------:R-:W-:Y:S01]  /*d940*/  LEA.HI.X R41, R12, R47, R41, 0x2, P0 ;  /* 0x0000002f0c297211 */ /* 0x000fe200000f1429 */
[----:B------:R-:W4:Y:S01]  /*d950*/  LDG.E R51, desc[UR6][R10.64] ;  /* 0x000000060a337981 */ /* 0x000f22000c1e1900 */
[----:B------:R-:W-:Y:S01]  /*d960*/  IMAD R19, R19, UR8, RZ ;  /* 0x0000000813137c24 */ /* 0x000fe2000f8e02ff */
[----:B------:R-:W-:Y:S01]  /*d970*/  LEA R12, P0, R14, R7, 0x2 ;  /* 0x000000070e0c7211 */ /* 0x000fe200078010ff */
[----:B------:R-:W-:Y:S01]  /*d980*/  IMAD R21, R21, UR8, RZ ;  /* 0x0000000815157c24 */ /* 0x000fe2000f8e02ff */
[----:B------:R0:W4:Y:S01]  /*d990*/  LDG.E R17, desc[UR6][R16.64] ;  /* 0x0000000610117981 */ /* 0x000122000c1e1900 */
[----:B------:R-:W-:-:S03]  /*d9a0*/  IMAD.WIDE.U32 R38, R18, UR8, RZ ;  /* 0x0000000812267c25 */ /* 0x000fc6000f8e00ff */
[----:B------:R-:W4:Y:S01]  /*d9b0*/  LDG.E R41, desc[UR6][R40.64] ;  /* 0x0000000628297981 */ /* 0x000f22000c1e1900 */
[----:B------:R-:W-:Y:S01]  /*d9c0*/  IMAD R19, R18, UR9, R19 ;  /* 0x0000000912137c24 */ /* 0x000fe2000f8e0213 */
[----:B------:R-:W-:Y:S01]  /*d9d0*/  LEA.HI.X R13, R14, R47, R13, 0x2, P0 ;  /* 0x0000002f0e0d7211 */ /* 0x000fe200000f140d */
[----:B------:R-:W-:-:S04]  /*d9e0*/  IMAD.WIDE.U32 R14, R20, UR8, RZ ;  /* 0x00000008140e7c25 */ /* 0x000fc8000f8e00ff */
[----:B------:R-:W-:Y:S01]  /*d9f0*/  IMAD R21, R20, UR9, R21 ;  /* 0x0000000914157c24 */ /* 0x000fe2000f8e0215 */
[----:B------:R-:W-:Y:S01]  /*da00*/  LEA R20, P0, R38, R7, 0x2 ;  /* 0x0000000726147211 */ /* 0x000fe200078010ff */
[----:B------:R-:W-:Y:S01]  /*da10*/  IMAD R23, R23, UR8, RZ ;  /* 0x0000000817177c24 */ /* 0x000fe2000f8e02ff */
[----:B0-----:R-:W-:Y:S01]  /*da20*/  IADD3 R16, PT, PT, R39, R19, RZ ;  /* 0x0000001327107210 */ /* 0x001fe20007ffe0ff */
[----:B------:R0:W4:Y:S01]  /*da30*/  LDG.E R55, desc[UR6][R12.64] ;  /* 0x000000060c377981 */ /* 0x000122000c1e1900 */
[----:B------:R-:W-:Y:S01]  /*da40*/  LEA R18, P1, R14, R7, 0x2 ;  /* 0x000000070e127211 */ /* 0x000fe200078210ff */
[----:B------:R-:W-:-:S04]  /*da50*/  IMAD.WIDE.U32 R10, R22, UR8, RZ ;  /* 0x00000008160a7c25 */ /* 0x000fc8000f8e00ff */
[----:B------:R-:W-:Y:S01]  /*da60*/  IMAD R23, R22, UR9, R23 ;  /* 0x0000000916177c24 */ /* 0x000fe2000f8e0217 */
[----:B0-----:R-:W-:Y:S01]  /*da70*/  IADD3 R12, PT, PT, R15, R21, RZ ;  /* 0x000000150f0c7210 */ /* 0x001fe20007ffe0ff */
[----:B------:R-:W-:Y:S01]  /*da80*/  IMAD R13, R25, UR8, RZ ;  /* 0x00000008190d7c24 */ /* 0x000fe2000f8e02ff */
[-C--:B------:R-:W-:Y:S02]  /*da90*/  LEA.HI.X R21, R38, R47.reuse, R16, 0x2, P0 ;  /* 0x0000002f26157211 */ /* 0x080fe400000f1410 */
[----:B------:R-:W-:Y:S01]  /*daa0*/  LEA.HI.X R19, R14, R47, R12, 0x2, P1 ;  /* 0x0000002f0e137211 */ /* 0x000fe200008f140c */
[----:B------:R-:W-:Y:S01]  /*dab0*/  IMAD.WIDE.U32 R14, R24, UR8, RZ ;  /* 0x00000008180e7c25 */ /* 0x000fe2000f8e00ff */
[----:B------:R-:W-:Y:S02]  /*dac0*/  LEA R12, P0, R10, R7, 0x2 ;  /* 0x000000070a0c7211 */ /* 0x000fe400078010ff */
[----:B------:R-:W-:Y:S01]  /*dad0*/  IADD3 R11, PT, PT, R11, R23, RZ ;  /* 0x000000170b0b7210 */ /* 0x000fe20007ffe0ff */
[----:B------:R-:W-:Y:S01]  /*dae0*/  IMAD R25, R24, UR9, R13 ;  /* 0x0000000918197c24 */ /* 0x000fe2000f8e020d */
[----:B------:R-:W4:Y:S02]  /*daf0*/  LDG.E R21, desc[UR6][R20.64] ;  /* 0x0000000614157981 */ /* 0x000f24000c1e1900 */
[----:B------:R-:W-:-:S02]  /*db00*/  LEA.HI.X R13, R10, R47, R11, 0x2, P0 ;  /* 0x0000002f0a0d7211 */ /* 0x000fc400000f140b */
[----:B------:R-:W-:Y:S01]  /*db10*/  IADD3 R11, PT, PT, R15, R25, RZ ;  /* 0x000000190f0b7210 */ /* 0x000fe20007ffe0ff */
[----:B------:R-:W-:Y:S01]  /*db20*/  IMAD R15, R27, UR8, RZ ;  /* 0x000000081b0f7c24 */ /* 0x000fe2000f8e02ff */
[----:B------:R0:W4:Y:S01]  /*db30*/  LDG.E R23, desc[UR6][R18.64] ;  /* 0x0000000612177981 */ /* 0x000122000c1e1900 */
[----:B------:R-:W-:Y:S01]  /*db40*/  LEA R10, P0, R14, R7, 0x2 ;  /* 0x000000070e0a7211 */ /* 0x000fe200078010ff */
[----:B------:R-:W-:Y:S02]  /*db50*/  IMAD R29, R29, UR8, RZ ;  /* 0x000000081d1d7c24 */ /* 0x000fe4000f8e02ff */
[----:B------:R-:W-:Y:S01]  /*db60*/  IMAD R25, R26, UR9, R15 ;  /* 0x000000091a197c24 */ /* 0x000fe2000f8e020f */
[----:B------:R-:W-:Y:S01]  /*db70*/  LEA.HI.X R11, R14, R47, R11, 0x2, P0 ;  /* 0x0000002f0e0b7211 */ /* 0x000fe200000f140b */
[----:B------:R-:W-:Y:S01]  /*db80*/  IMAD.WIDE.U32 R26, R26, UR8, RZ ;  /* 0x000000081a1a7c25 */ /* 0x000fe2000f8e00ff */
[----:B------:R1:W4:Y:S03]  /*db90*/  LDG.E R39, desc[UR6][R12.64] ;  /* 0x000000060c277981 */ /* 0x000326000c1e1900 */
[----:B------:R-:W-:Y:S01]  /*dba0*/  IMAD.WIDE.U32 R14, R28, UR8, RZ ;  /* 0x000000081c0e7c25 */ /* 0x000fe2000f8e00ff */
[----:B0-----:R-:W-:-:S03]  /*dbb0*/  LEA R18, P0, R26, R7, 0x2 ;  /* 0x000000071a127211 */ /* 0x001fc600078010ff */
[----:B------:R-:W-:Y:S02]  /*dbc0*/  IMAD R29, R28, UR9, R29 ;  /* 0x000000091c1d7c24 */ /* 0x000fe4000f8e021d */
[----:B------:R-:W-:Y:S01]  /*dbd0*/  IMAD R31, R31, UR8, RZ ;  /* 0x000000081f1f7c24 */ /* 0x000fe2000f8e02ff */
[----:B------:R-:W-:Y:S02]  /*dbe0*/  IADD3 R16, PT, PT, R27, R25, RZ ;  /* 0x000000191b107210 */ /* 0x000fe40007ffe0ff */
[----:B-1----:R-:W-:Y:S01]  /*dbf0*/  IADD3 R13, PT, PT, R15, R29, RZ ;  /* 0x0000001d0f0d7210 */ /* 0x002fe20007ffe0ff */
[C---:B------:R-:W-:Y:S01]  /*dc00*/  IMAD R57, R30.reuse, UR9, R31 ;  /* 0x000000091e397c24 */ /* 0x040fe2000f8e021f */
[----:B------:R0:W4:Y:S01]  /*dc10*/  LDG.E R29, desc[UR6][R10.64] ;  /* 0x000000060a1d7981 */ /* 0x000122000c1e1900 */
[----:B------:R-:W-:Y:S01]  /*dc20*/  IMAD.WIDE.U32 R30, R30, UR8, RZ ;  /* 0x000000081e1e7c25 */ /* 0x000fe2000f8e00ff */
[----:B------:R-:W-:Y:S02]  /*dc30*/  LEA.HI.X R19, R26, R47, R16, 0x2, P0 ;  /* 0x0000002f1a137211 */ /* 0x000fe400000f1410 */
[----:B------:R-:W-:Y:S01]  /*dc40*/  LEA R12, P1, R14, R7, 0x2 ;  /* 0x000000070e0c7211 */ /* 0x000fe200078210ff */
[----:B------:R-:W-:Y:S01]  /*dc50*/  IMAD R27, R33, UR8, RZ ;  /* 0x00000008211b7c24 */ /* 0x000fe2000f8e02ff */
[----:B------:R-:W-:-:S02]  /*dc60*/  IADD3 R15, PT, PT, R31, R57, RZ ;  /* 0x000000391f0f7210 */ /* 0x000fc40007ffe0ff */
[----:B------:R-:W-:Y:S01]  /*dc70*/  LEA.HI.X R13, R14, R47, R13, 0x2, P1 ;  /* 0x0000002f0e0d7211 */ /* 0x000fe200008f140d */
[----:B------:R1:W4:Y:S01]  /*dc80*/  LDG.E R31, desc[UR6][R18.64] ;  /* 0x00000006121f7981 */ /* 0x000322000c1e1900 */
[----:B------:R-:W-:Y:S01]  /*dc90*/  LEA R14, P0, R30, R7, 0x2 ;  /* 0x000000071e0e7211 */ /* 0x000fe200078010ff */
[----:B------:R-:W-:-:S04]  /*dca0*/  IMAD.WIDE.U32 R24, R32, UR8, RZ ;  /* 0x0000000820187c25 */ /* 0x000fc8000f8e00ff */
[----:B------:R-:W-:Y:S01]  /*dcb0*/  IMAD R27, R32, UR9, R27 ;  /* 0x00000009201b7c24 */ /* 0x000fe2000f8e021b */
[----:B------:R-:W-:Y:S01]  /*dcc0*/  LEA.HI.X R15, R30, R47, R15, 0x2, P0 ;  /* 0x0000002f1e0f7211 */ /* 0x000fe200000f140f */
[----:B------:R-:W-:Y:S01]  /*dcd0*/  IMAD R33, R35, UR8, RZ ;  /* 0x0000000823217c24 */ /* 0x000fe2000f8e02ff */
[----:B------:R-:W4:Y:S01]  /*dce0*/  LDG.E R13, desc[UR6][R12.64] ;  /* 0x000000060c0d7981 */ /* 0x000f22000c1e1900 */
[----:B0-----:R-:W-:Y:S02]  /*dcf0*/  LEA R10, P0, R24, R7, 0x2 ;  /* 0x00000007180a7211 */ /* 0x001fe400078010ff */
[----:B------:R-:W-:Y:S01]  /*dd00*/  IADD3 R11, PT, PT, R25, R27, RZ ;  /* 0x0000001b190b7210 */ /* 0x000fe20007ffe0ff */
[C---:B------:R-:W-:Y:S01]  /*dd10*/  IMAD.WIDE.U32 R26, R34.reuse, UR8, RZ ;  /* 0x00000008221a7c25 */ /* 0x040fe2000f8e00ff */
[----:B------:R-:W4:Y:S03]  /*dd20*/  LDG.E R15, desc[UR6][R14.64] ;  /* 0x000000060e0f7981 */ /* 0x000f26000c1e1900 */
[----:B------:R-:W-:Y:S01]  /*dd30*/  IMAD R33, R34, UR9, R33 ;  /* 0x0000000922217c24 */ /* 0x000fe2000f8e0221 */
[----:B------:R-:W-:-:S02]  /*dd40*/  LEA.HI.X R11, R24, R47, R11, 0x2, P0 ;  /* 0x0000002f180b7211 */ /* 0x000fc400000f140b */
[C---:B-1----:R-:W-:Y:S02]  /*dd50*/  LEA R18, P0, R26.reuse, R7, 0x2 ;  /* 0x000000071a127211 */ /* 0x042fe400078010ff */
        /* <DEDUP_REMOVED lines=28> */
.L_x_4702:
[----:B------:R-:W-:Y:S05]  /*df20*/  BSYNC.RECONVERGENT B3 ;  /* 0x0000000000037941 */ /* 0x000fea0003800200 */
.L_x_4701:
        /* <DEDUP_REMOVED lines=32> */
[----:B------:R-:W2:Y:S01]  /*e130*/  LDG.E R21, desc[UR6][R20.64] ;  /* 0x0000000614157981 */ /* 0x000ea2000c1e1900 */
[----:B------:R-:W-:Y:S01]  /*e140*/  IMAD R31, R24, UR11, R25 ;  /* 0x0000000b181f7c24 */ /* 0x000fe2000f8e0219 */
[----:B------:R-:W-:Y:S02]  /*e150*/  IADD3 R25, PT, PT, R23, R29, RZ ;  /* 0x0000001d17197210 */ /* 0x000fe40007ffe0ff */
[----:B------:R-:W-:Y:S02]  /*e160*/  LEA R24, P2, R26, R7, 0x2 ;  /* 0x000000071a187211 */ /* 0x000fe400078410ff */
[----:B------:R-:W-:Y:S02]  /*e170*/  IADD3 R23, PT, PT, R27, R31, RZ ;  /* 0x0000001f1b177210 */ /* 0x000fe40007ffe0ff */
[-C--:B------:R-:W-:Y:S02]  /*e180*/  LEA.HI.X R29, R22, R47.reuse, R25, 0x2, P1 ;  /* 0x0000002f161d7211 */ /* 0x080fe400008f1419 */
[----:B------:R-:W-:Y:S01]  /*e190*/  LEA.HI.X R25, R26, R47, R23, 0x2, P2 ;  /* 0x0000002f1a197211 */ /* 0x000fe200010f1417 */
[----:B------:R-:W-:-:S02]  /*e1a0*/  IMAD R23, R19, UR10, RZ ;  /* 0x0000000a13177c24 */ /* 0x000fc4000f8e02ff */
[C---:B------:R-:W-:Y:S01]  /*e1b0*/  IMAD.WIDE.U32 R26, R18.reuse, UR10, RZ ;  /* 0x0000000a121a7c25 */ /* 0x040fe2000f8e00ff */
[----:B------:R-:W3:Y:S03]  /*e1c0*/  LDG.E R19, desc[UR6][R28.64] ;  /* 0x000000061c137981 */ /* 0x000ee6000c1e1900 */
[----:B------:R-:W-:Y:S02]  /*e1d0*/  IMAD R31, R18, UR11, R23 ;  /* 0x0000000b121f7c24 */ /* 0x000fe4000f8e0217 */
[----:B------:R-:W-:Y:S01]  /*e1e0*/  IMAD R35, R15, UR10, RZ ;  /* 0x0000000a0f237c24 */ /* 0x000fe2000f8e02ff */
[----:B------:R-:W-:Y:S01]  /*e1f0*/  LEA R30, P1, R26, R7, 0x2 ;  /* 0x000000071a1e7211 */ /* 0x000fe200078210ff */
[C---:B------:R-:W-:Y:S01]  /*e200*/  IMAD.WIDE.U32 R32, R14.reuse, UR10, RZ ;  /* 0x0000000a0e207c25 */ /* 0x040fe2000f8e00ff */
[----:B------:R-:W-:Y:S01]  /*e210*/  IADD3 R15, PT, PT, R27, R31, RZ ;  /* 0x0000001f1b0f7210 */ /* 0x000fe20007ffe0ff */
[----:B------:R0:W4:Y:S02]  /*e220*/  LDG.E R23, desc[UR6][R24.64] ;  /* 0x0000000618177981 */ /* 0x000124000c1e1900 */
[----:B------:R-:W-:-:S02]  /*e230*/  IMAD R35, R14, UR11, R35 ;  /* 0x0000000b0e237c24 */ /* 0x000fc4000f8e0223 */
[----:B------:R-:W-:Y:S01]  /*e240*/  IMAD R11, R11, UR10, RZ ;  /* 0x0000000a0b0b7c24 */ /* 0x000fe2000f8e02ff */
[----:B------:R-:W-:Y:S02]  /*e250*/  LEA.HI.X R31, R26, R47, R15, 0x2, P1 ;  /* 0x0000002f1a1f7211 */ /* 0x000fe400008f140f */
[----:B------:R-:W-:Y:S01]  /*e260*/  LEA R14, P1, R32, R7, 0x2 ;  /* 0x00000007200e7211 */ /* 0x000fe200078210ff */
[C---:B------:R-:W-:Y:S01]  /*e270*/  IMAD R27, R10.reuse, UR11, R11 ;  /* 0x0000000b0a1b7c24 */ /* 0x040fe2000f8e020b */
[----:B------:R-:W-:Y:S01]  /*e280*/  IADD3 R15, PT, PT, R33, R35, RZ ;  /* 0x00000023210f7210 */ /* 0x000fe20007ffe0ff */
[----:B------:R-:W-:Y:S01]  /*e290*/  IMAD.WIDE.U32 R10, R10, UR10, RZ ;  /* 0x0000000a0a0a7c25 */ /* 0x000fe2000f8e00ff */
[----:B------:R-:W4:Y:S03]  /*e2a0*/  LDG.E R31, desc[UR6][R30.64] ;  /* 0x000000061e1f7981 */ /* 0x000f26000c1e1900 */
[----:B------:R-:W-:Y:S01]  /*e2b0*/  IMAD R13, R13, UR10, RZ ;  /* 0x0000000a0d0d7c24 */ /* 0x000fe2000f8e02ff */
[----:B------:R-:W-:-:S02]  /*e2c0*/  LEA.HI.X R15, R32, R47, R15, 0x2, P1 ;  /* 0x0000002f200f7211 */ /* 0x000fc400008f140f */
[----:B0-----:R-:W-:Y:S01]  /*e2d0*/  LEA R24, P1, R10, R7, 0x2 ;  /* 0x000000070a187211 */ /* 0x001fe200078210ff */
[C---:B------:R-:W-:Y:S01]  /*e2e0*/  IMAD R29, R12.reuse, UR11, R13 ;  /* 0x0000000b0c1d7c24 */ /* 0x040fe2000f8e020d */
[----:B------:R-:W-:Y:S01]  /*e2f0*/  IADD3 R11, PT, PT, R11, R27, RZ ;  /* 0x0000001b0b0b7210 */ /* 0x000fe20007ffe0ff */
[----:B------:R-:W-:Y:S01]  /*e300*/  IMAD.WIDE.U32 R12, R12, UR10, RZ ;  /* 0x0000000a0c0c7c25 */ /* 0x000fe2000f8e00ff */
[----:B------:R-:W4:Y:S02]  /*e310*/  LDG.E R15, desc[UR6][R14.64] ;  /* 0x000000060e0f7981 */ /* 0x000f24000c1e1900 */
[----:B------:R-:W-:Y:S01]  /*e320*/  LEA.HI.X R25, R10, R47, R11, 0x2, P1 ;  /* 0x0000002f0a197211 */ /* 0x000fe200008f140b */
[----:B------:R-:W-:Y:S01]  /*e330*/  IMAD R17, R17, UR10, RZ ;  /* 0x0000000a11117c24 */ /* 0x000fe2000f8e02ff */
[----:B------:R-:W-:Y:S01]  /*e340*/  LEA R10, P1, R12, R7, 0x2 ;  /* 0x000000070c0a7211 */ /* 0x000fe200078210ff */
[----:B------:R-:W-:Y:S01]  /*e350*/  IMAD.WIDE.U32 R26, R16, UR10, RZ ;  /* 0x0000000a101a7c25 */ /* 0x000fe2000f8e00ff */
        /* <DEDUP_REMOVED lines=19> */
.L_x_4706:
[----:B------:R-:W-:Y:S05]  /*e490*/  BSYNC.RECONVERGENT B4 ;  /* 0x0000000000047941 */ /* 0x000fea0003800200 */
.L_x_4705:
        /* <DEDUP_REMOVED lines=30> */
[----:B------:R-:W-:Y:S01]  /*e680*/  LEA R16, P1, R20, R7, 0x2 ;  /* 0x0000000714107211 */ /* 0x000fe200078210ff */
        /* <DEDUP_REMOVED lines=16> */
.L_x_4708:
[----:B------:R-:W-:Y:S05]  /*e790*/  BSYNC.RECONVERGENT B4 ;  /* 0x0000000000047941 */ /* 0x000fea0003800200 */
.L_x_4707:
        /* <DEDUP_REMOVED lines=34> */
.L_x_4704:
[----:B------:R-:W-:Y:S05]  /*e9c0*/  BSYNC.RECONVERGENT B3 ;  /* 0x0000000000037941 */ /* 0x000fea0003800200 */
.L_x_4700:
[----:B------:R-:W-:Y:S05]  /*e9d0*/  BSYNC.RECONVERGENT B2 ;  /* 0x0000000000027941 */ /* 0x000fea0003800200 */
.L_x_4699:
        /* <DEDUP_REMOVED lines=21> */
[C---:B-----5:R-:W-:Y:S02]  /*eb30*/  IMAD R6, R4.reuse, UR19, RZ ;  /* 0x0000001304067c24 */ /* 0x060fe4000f8e02ff */
        /* <DEDUP_REMOVED lines=409> */
.L_x_4710:
        /* <DEDUP_REMOVED lines=51> */
.L_x_4715:
        /* <DEDUP_REMOVED lines=153> */
.L_x_4714:
[----:B------:R-:W-:Y:S05]  /*11190*/  BSYNC.RECONVERGENT B3 ;  /* 0x0000000000037941 */ /* 0x000fea0003800200 */
.L_x_4713:
        /* <DEDUP_REMOVED lines=86> */
.L_x_4718:
[----:B------:R-:W-:Y:S05]  /*11700*/  BSYNC.RECONVERGENT B4 ;  /* 0x0000000000047941 */ /* 0x000fea0003800200 */
.L_x_4717:
        /* <DEDUP_REMOVED lines=47> */
.L_x_4720:
[----:B------:R-:W-:Y:S05]  /*11a00*/  BSYNC.RECONVERGENT B4 ;  /* 0x0000000000047941 */ /* 0x000fea0003800200 */
.L_x_4719:
        /* <DEDUP_REMOVED lines=34> */
.L_x_4716:
[----:B------:R-:W-:Y:S05]  /*11c30*/  BSYNC.RECONVERGENT B3 ;  /* 0x0000000000037941 */ /* 0x000fea0003800200 */
.L_x_4712:
[----:B------:R-:W-:Y:S05]  /*11c40*/  BSYNC.RECONVERGENT B2 ;  /* 0x0000000000027941 */ /* 0x000fea0003800200 */
.L_x_4711:
[----:B------:R-:W0:Y:S01]  /*11c50*/  LDCU.64 UR10, c[0x0][0x710] ;  /* 0x0000e200ff0a77ac */ /* 0x000e220008000a00 */
[----:B------:R-:W-:Y:S02]  /*11c60*/  IADD3 R3, PT, PT, R3, 0x80, RZ ;  /* 0x0000008003037810 */ /* 0x000fe40007ffe0ff */
[----:B0-----:R-:W-:-:S04]  /*11c70*/  IADD3 R4, P0, PT, R5, UR10, RZ ;  /* 0x0000000a05047c10 */ /* 0x001fc8000ff1e0ff */
[----:B------:R-:W-:-:S05]  /*11c80*/  IADD3.X R5, PT, PT, RZ, UR11, RZ, P0, !PT ;  /* 0x0000000bff057c10 */ /* 0x000fca00087fe4ff */
[----:B------:R0:W-:Y:S04]  /*11c90*/  STG.E desc[UR6][R4.64], R52 ;  /* 0x0000003404007986 */ /* 0x0001e8000c101906 */
.L_x_4697:
        /* <DEDUP_REMOVED lines=426> */
.L_x_4722:
        /* <DEDUP_REMOVED lines=51> */
.L_x_4727:
        /* <DEDUP_REMOVED lines=153> */
.L_x_4726:
[----:B------:R-:W-:Y:S05]  /*14400*/  BSYNC.RECONVERGENT B3 ;  /* 0x0000000000037941 */ /* 0x000fea0003800200 */
.L_x_4725:
        /* <DEDUP_REMOVED lines=86> */
.L_x_4730:
[----:B------:R-:W-:Y:S05]  /*14970*/  BSYNC.RECONVERGENT B4 ;  /* 0x0000000000047941 */ /* 0x000fea0003800200 */
.L_x_4729:
        /* <DEDUP_REMOVED lines=47> */
.L_x_4732:
[----:B------:R-:W-:Y:S05]  /*14c70*/  BSYNC.RECONVERGENT B4 ;  /* 0x0000000000047941 */ /* 0x000fea0003800200 */
.L_x_4731:
        /* <DEDUP_REMOVED lines=34> */
.L_x_4728:
[----:B------:R-:W-:Y:S05]  /*14ea0*/  BSYNC.RECONVERGENT B3 ;  /* 0x0000000000037941 */ /* 0x000fea0003800200 */
.L_x_4724:
[----:B------:R-:W-:Y:S05]  /*14eb0*/  BSYNC.RECONVERGENT B2 ;  /* 0x0000000000027941 */ /* 0x000fea0003800200 */
.L_x_4723:
[----:B------:R-:W0:Y:S01]  /*14ec0*/  LDCU.64 UR10, c[0x0][0x710] ;  /* 0x0000e200ff0a77ac */ /* 0x000e220008000a00 */
[----:B------:R-:W-:Y:S02]  /*14ed0*/  IADD3 R3, PT, PT, R3, 0x80, RZ ;  /* 0x0000008003037810 */ /* 0x000fe40007ffe0ff */
[----:B0-----:R-:W-:-:S04]  /*14ee0*/  IADD3 R4, P0, PT, R5, UR10, RZ ;  /* 0x0000000a05047c10 */ /* 0x001fc8000ff1e0ff */
[----:B------:R-:W-:-:S05]  /*14ef0*/  IADD3.X R5, PT, PT, RZ, UR11, RZ, P0, !PT ;  /* 0x0000000bff057c10 */ /* 0x000fca00087fe4ff */
[----:B------:R1:W-:Y:S04]  /*14f00*/  STG.E desc[UR6][R4.64], R52 ;  /* 0x0000003404007986 */ /* 0x0003e8000c101906 */
.L_x_4709:
        /* <DEDUP_REMOVED lines=426> */
.L_x_4734:
        /* <DEDUP_REMOVED lines=51> */
.L_x_4739:
        /* <DEDUP_REMOVED lines=153> */
.L_x_4738:
[----:B------:R-:W-:Y:S05]  /*17670*/  BSYNC.RECONVERGENT B3 ;  /* 0x0000000000037941 */ /* 0x000fea0003800200 */
.L_x_4737:
        /* <DEDUP_REMOVED lines=86> */
.L_x_4742:
[----:B------:R-:W-:Y:S05]  /*17be0*/  BSYNC.RECONVERGENT B4 ;  /* 0x0000000000047941 */ /* 0x000fea0003800200 */
.L_x_4741:
        /* <DEDUP_REMOVED lines=47> */
.L_x_4744:
[----:B------:R-:W-:Y:S05]  /*17ee0*/  BSYNC.RECONVERGENT B4 ;  /* 0x0000000000047941 */ /* 0x000fea0003800200 */
.L_x_4743:
        /* <DEDUP_REMOVED lines=34> */
.L_x_4740:
[----:B------:R-:W-:Y:S05]  /*18110*/  BSYNC.RECONVERGENT B3 ;  /* 0x0000000000037941 */ /* 0x000fea0003800200 */
.L_x_4736:
[----:B------:R-:W-:Y:S05]  /*18120*/  BSYNC.RECONVERGENT B2 ;  /* 0x0000000000027941 */ /* 0x000fea0003800200 */
.L_x_4735:
[----:B------:R-:W0:Y:S01]  /*18130*/  LDCU.64 UR10, c[0x0][0x710] ;  /* 0x0000e200ff0a77ac */ /* 0x000e220008000a00 */
[----:B------:R-:W-:Y:S02]  /*18140*/  IADD3 R3, PT, PT, R3, 0x80, RZ ;  /* 0x0000008003037810 */ /* 0x000fe40007ffe0ff */
[----:B0-----:R-:W-:-:S04]  /*18150*/  IADD3 R4, P0, PT, R5, UR10, RZ ;  /* 0x0000000a05047c10 */ /* 0x001fc8000ff1e0ff */
[----:B------:R-:W-:-:S05]  /*18160*/  IADD3.X R5, PT, PT, RZ, UR11, RZ, P0, !PT ;  /* 0x0000000bff057c10 */ /* 0x000fca00087fe4ff */
[----:B------:R1:W-:Y:S04]  /*18170*/  STG.E desc[UR6][R4.64], R52 ;  /* 0x0000003404007986 */ /* 0x0003e8000c101906 */
.L_x_4721:
        /* <DEDUP_REMOVED lines=426> */
.L_x_4746:
        /* <DEDUP_REMOVED lines=51> */
.L_x_4751:
        /* <DEDUP_REMOVED lines=153> */
.L_x_4750:
[----:B------:R-:W-:Y:S05]  /*1a8e0*/  BSYNC.RECONVERGENT B3 ;  /* 0x0000000000037941 */ /* 0x000fea0003800200 */
.L_x_4749:
        /* <DEDUP_REMOVED lines=86> */
.L_x_4754:
[----:B------:R-:W-:Y:S05]  /*1ae50*/  BSYNC.RECONVERGENT B4 ;  /* 0x0000000000047941 */ /* 0x000fea0003800200 */
.L_x_4753:
        /* <DEDUP_REMOVED lines=47> */
.L_x_4756:
[----:B------:R-:W-:Y:S05]  /*1b150*/  BSYNC.RECONVERGENT B4 ;  /* 0x0000000000047941 */ /* 0x000fea0003800200 */
.L_x_4755:
        /* <DEDUP_REMOVED lines=34> */
.L_x_4752:
[----:B------:R-:W-:Y:S05]  /*1b380*/  BSYNC.RECONVERGENT B3 ;  /* 0x0000000000037941 */ /* 0x000fea0003800200 */
.L_x_4748:
[----:B------:R-:W-:Y:S05]  /*1b390*/  BSYNC.RECONVERGENT B2 ;  /* 0x0000000000027941 */ /* 0x000fea0003800200 */
.L_x_4747:
[----:B------:R-:W0:Y:S01]  /*1b3a0*/  LDCU.64 UR10, c[0x0][0x710] ;  /* 0x0000e200ff0a77ac */ /* 0x000e220008000a00 */
[----:B------:R-:W-:Y:S02]  /*1b3b0*/  IADD3 R3, PT, PT, R3, 0x80, RZ ;  /* 0x0000008003037810 */ /* 0x000fe40007ffe0ff */
[----:B0-----:R-:W-:-:S04]  /*1b3c0*/  IADD3 R4, P0, PT, R5, UR10, RZ ;  /* 0x0000000a05047c10 */ /* 0x001fc8000ff1e0ff */
[----:B------:R-:W-:-:S05]  /*1b3d0*/  IADD3.X R5, PT, PT, RZ, UR11, RZ, P0, !PT ;  /* 0x0000000bff057c10 */ /* 0x000fca00087fe4ff */
[----:B------:R2:W-:Y:S04]  /*1b3e0*/  STG.E desc[UR6][R4.64], R52 ;  /* 0x0000003404007986 */ /* 0x0005e8000c101906 */
.L_x_4733:
        /* <DEDUP_REMOVED lines=17> */
[C---:B-----5:R-:W-:Y:S02]  /*1b500*/  IMAD R6, R4.reuse, UR19, RZ ;  /* 0x0000001304067c24 */ /* 0x060fe4000f8e02ff */
        /* <DEDUP_REMOVED lines=409> */
.L_x_4758:
        /* <DEDUP_REMOVED lines=51> */
.L_x_4763:
        /* <DEDUP_REMOVED lines=153> */
.L_x_4762:
[----:B------:R-:W-:Y:S05]  /*1db60*/  BSYNC.RECONVERGENT B3 ;  /* 0x0000000000037941 */ /* 0x000fea0003800200 */
.L_x_4761:
        /* <DEDUP_REMOVED lines=86> */
.L_x_4766:
[----:B------:R-:W-:Y:S05]  /*1e0d0*/  BSYNC.RECONVERGENT B4 ;  /* 0x0000000000047941 */ /* 0x000fea0003800200 */
.L_x_4765:
        /* <DEDUP_REMOVED lines=47> */
.L_x_4768:
[----:B------:R-:W-:Y:S05]  /*1e3d0*/  BSYNC.RECONVERGENT B4 ;  /* 0x0000000000047941 */ /* 0x000fea0003800200 */
.L_x_4767:
        /* <DEDUP_REMOVED lines=34> */
.L_x_4764:
[----:B------:R-:W-:Y:S05]  /*1e600*/  BSYNC.RECONVERGENT B3 ;  /* 0x0000000000037941 */ /* 0x000fea0003800200 */
.L_x_4760:
[----:B------:R-:W-:Y:S05]  /*1e610*/  BSYNC.RECONVERGENT B2 ;  /* 0x0000000000027941 */ /* 0x000fea0003800200 */
.L_x_4759:
[----:B------:R-:W0:Y:S01]  /*1e620*/  LDCU.64 UR10, c[0x0][0x710] ;  /* 0x0000e200ff0a77ac */ /* 0x000e220008000a00 */
[----:B------:R-:W-:Y:S02]  /*1e630*/  IADD3 R3, PT, PT, R3, 0x80, RZ ;  /* 0x0000008003037810 */ /* 0x000fe40007ffe0ff */
[----:B0-----:R-:W-:-:S04]  /*1e640*/  IADD3 R4, P0, PT, R5, UR10, RZ ;  /* 0x0000000a05047c10 */ /* 0x001fc8000ff1e0ff */
[----:B------:R-:W-:-:S05]  /*1e650*/  IADD3.X R5, PT, PT, RZ, UR11, RZ, P0, !PT ;  /* 0x0000000bff057c10 */ /* 0x000fca00087fe4ff */
[----:B------:R2:W-:Y:S04]  /*1e660*/  STG.E desc[UR6][R4.64], R52 ;  /* 0x0000003404007986 */ /* 0x0005e8000c101906 */
.L_x_4745:
[----:B------:R-:W-:-:S13]  /*1e670*/  ISETP.GE.AND P0, PT, R3, UR4, PT ;  /* 0x0000000403007c0c */ /* 0x000fda000bf06270 */
[----:B------:R-:W-:Y:S05]  /*1e680*/  @P0 BREAK.RELIABLE B0 ;  /* 0x0000000000000942 */ /* 0x000fea0003800100 */
[----:B------:R-:W-:Y:S05]  /*1e690*/  @P0 BRA `(.L_x_4757) ;  /* 0x0000003000980947 */ /* 0x000fea0003800000 */
[----:B------:R-:W-:Y:S05]  /*1e6a0*/  BSYNC.RELIABLE B0 ;  /* 0x0000000000007941 */ /* 0x000fea0003800100 */
.L_x_4696:
        /* <DEDUP_REMOVED lines=424> */
.L_x_4769:
        /* <DEDUP_REMOVED lines=51> */
.L_x_4774:
        /* <DEDUP_REMOVED lines=153> */
.L_x_4773:
[----:B------:R-:W-:Y:S05]  /*20df0*/  BSYNC.RECONVERGENT B3 ;  /* 0x0000000000037941 */ /* 0x000fea0003800200 */
.L_x_4772:
        /* <DEDUP_REMOVED lines=86> */
.L_x_4777:
[----:B------:R-:W-:Y:S05]  /*21360*/  BSYNC.RECONVERGENT B4 ;  /* 0x0000000000047941 */ /* 0x000fea0003800200 */
.L_x_4776:
        /* <DEDUP_REMOVED lines=47> */
.L_x_4779:
[----:B------:R-:W-:Y:S05]  /*21660*/  BSYNC.RECONVERGENT B4 ;  /* 0x0000000000047941 */ /* 0x000fea0003800200 */
.L_x_4778:
        /* <DEDUP_REMOVED lines=34> */
.L_x_4775:
[----:B------:R-:W-:Y:S05]  /*21890*/  BSYNC.RECONVERGENT B3 ;  /* 0x0000000000037941 */ /* 0x000fea0003800200 */
.L_x_4771:
[----:B------:R-:W-:Y:S05]  /*218a0*/  BSYNC.RECONVERGENT B2 ;  /* 0x0000000000027941 */ /* 0x000fea0003800200 */
.L_x_4770:
[----:B------:R-:W0:Y:S01]  /*218b0*/  LDCU.64 UR10, c[0x0][0x710] ;  /* 0x0000e200ff0a77ac */ /* 0x000e220008000a00 */
[----:B------:R-:W-:Y:S02]  /*218c0*/  IADD3 R3, PT, PT, R3, 0x80, RZ ;  /* 0x0000008003037810 */ /* 0x000fe40007ffe0ff */
[----:B0-----:R-:W-:-:S04]  /*218d0*/  IADD3 R4, P0, PT, R5, UR10, RZ ;  /* 0x0000000a05047c10 */ /* 0x001fc8000ff1e0ff */
[----:B------:R-:W-:-:S05]  /*218e0*/  IADD3.X R5, PT, PT, RZ, UR11, RZ, P0, !PT ;  /* 0x0000000bff057c10 */ /* 0x000fca00087fe4ff */
[----:B------:R3:W-:Y:S04]  /*218f0*/  STG.E desc[UR6][R4.64], R52 ;  /* 0x0000003404007986 */ /* 0x0007e8000c101906 */
.L_x_4757:
[----:B------:R-:W-:Y:S05]  /*21900*/  BSYNC.RECONVERGENT B1 ;  /* 0x0000000000017941 */ /* 0x000fea0003800200 */
.L_x_4695:
        /* <DEDUP_REMOVED lines=12> */
[----:B-----5:R-:W-:-:S05]  /*219d0*/  IADD3 R6, PT, PT, -R9, RZ, RZ ;  /* 0x000000ff09067210 */ /* 0x020fca0007ffe1ff */
        /* <DEDUP_REMOVED lines=414> */
.L_x_4780:
        /* <DEDUP_REMOVED lines=20> */
[----:B------:R-:W-:Y:S02]  /*23500*/  SEL R5, R10, 0x1, P0 ;  /* 0x000000010a057807 */ /* 0x000fe40000000000 */
[----:B------:R-:W-:Y:S01]  /*23510*/  SEL R15, R11, RZ, P0 ;  /* 0x000000ff0b0f7207 */ /* 0x000fe20000000000 */
[----:B------:R-:W-:Y:S01]  /*23520*/  IMAD R3, R2, UR17, R3 ;  /* 0x0000001102037c24 */ /* 0x000fe2000f8e0203 */
[----:B0-----:R-:W-:Y:S02]  /*23530*/  IADD3 R13, P0, PT, R6, UR10, RZ ;  /* 0x0000000a060d7c10 */ /* 0x001fe4000ff1e0ff */
[----:B------:R-:W-:Y:S02]  /*23540*/  SEL R0, R5, R10, !P1 ;  /* 0x0000000a05007207 */ /* 0x000fe40004800000 */
[----:B------:R-:W-:Y:S01]  /*23550*/  SEL R49, R15, R11, !P1 ;  /* 0x0000000b0f317207 */ /* 0x000fe20004800000 */
[----:B------:R-:W-:Y:S01]  /*23560*/  IMAD.WIDE.U32 R10, R2, UR16, RZ ;  /* 0x00000010020a7c25 */ /* 0x000fe2000f8e00ff */
        /* <DEDUP_REMOVED lines=9> */
[----:B------:R-:W-:Y:S02]  /*23600*/  LEA.HI.X R15, R8, UR19, R9, 0x3, P3 ;  /* 0x00000013080f7c11 */ /* 0x000fe400098f1c09 */
[----:B------:R-:W-:Y:S02]  /*23610*/  IADD3.X R7, PT, PT, RZ, UR9, RZ, P2, !PT ;  /* 0x00000009ff077c10 */ /* 0x000fe400097fe4ff */
[----:B------:R-:W-:Y:S01]  /*23620*/  IADD3.X R3, PT, PT, RZ, UR15, RZ, P1, !PT ;  /* 0x0000000fff037c10 */ /* 0x000fe20008ffe4ff */
[----:B-1----:R-:W-:Y:S06]  /*23630*/  @!P0 BRA `(.L_x_4782) ;  /* 0x0000001400408947 */ /* 0x002fec0003800000 */
[----:B------:R0:W5:Y:S01]  /*23640*/  LDG.E R4, desc[UR6][R12.64] ;  /* 0x000000060c047981 */ /* 0x000162000c1e1900 */
[C---:B------:R-:W-:Y:S01]  /*23650*/  ISETP.GE.U32.AND P0, PT, R0.reuse, 0x10, PT ;  /* 0x000000100000780c */ /* 0x040fe20003f06070 */
[----:B------:R-:W-:Y:S01]  /*23660*/  BSSY.RECONVERGENT B2, `(.L_x_4783) ;  /* 0x00000a3000027945 */ /* 0x000fe20003800200 */
[----:B------:R-:W-:Y:S02]  /*23670*/  MOV R8, R14 ;  /* 0x0000000e00087202 */ /* 0x000fe40000000f00 */
[----:B------:R-:W-:Y:S02]  /*23680*/  CS2R R50, SRZ ;  /* 0x0000000000327805 */ /* 0x000fe4000001ff00 */
[----:B------:R-:W-:Y:S02]  /*23690*/  ISETP.GE.U32.AND.EX P0, PT, R49, RZ, PT, P0 ;  /* 0x000000ff3100720c */ /* 0x000fe40003f06100 */
[----:B------:R-:W-:Y:S02]  /*236a0*/  MOV R9, R15 ;  /* 0x0000000f00097202 */ /* 0x000fe40000000f00 */
[----:B------:R-:W-:-:S09]  /*236b0*/  LOP3.LUT R5, R0, 0xf, RZ, 0xc0, !PT ;  /* 0x0000000f00057812 */ /* 0x000fd200078ec0ff */
[----:B0-----:R-:W-:Y:S05]  /*236c0*/  @!P0 BRA `(.L_x_4784) ;  /* 0x0000000800708947 */ /* 0x001fea0003800000 */
[----:B------:R-:W-:Y:S01]  /*236d0*/  BSSY.RECONVERGENT B3, `(.L_x_4784) ;  /* 0x000009b000037945 */ /* 0x000fe20003800200 */
[----:B------:R-:W-:Y:S02]  /*236e0*/  LOP3.LUT R49, R49, 0x7fffffff, RZ, 0xc0, !PT ;  /* 0x7fffffff31317812 */ /* 0x000fe400078ec0ff */
[----:B------:R-:W-:Y:S02]  /*236f0*/  CS2R R50, SRZ ;  /* 0x0000000000327805 */ /* 0x000fe4000001ff00 */
[----:B------:R-:W-:-:S07]  /*23700*/  LOP3.LUT R48, R0, 0xfffffff0, RZ, 0xc0, !PT ;  /* 0xfffffff000307812 */ /* 0x000fce00078ec0ff */
.L_x_4785:
        /* <DEDUP_REMOVED lines=20> */
[----:B------:R-:W-:Y:S01]  /*23850*/  LEA R44, P0, R38, R2, 0x2 ;  /* 0x00000002262c7211 */ /* 0x000fe200078010ff */
        /* <DEDUP_REMOVED lines=28> */
[-C--:B------:R-:W-:Y:S02]  /*23a20*/  LEA R40, P0, R14, R2.reuse, 0x2 ;  /* 0x000000020e287211 */ /* 0x080fe400078010ff */
[----:B------:R-:W-:Y:S01]  /*23a30*/  IADD3 R43, PT, PT, R15, R43, RZ ;  /* 0x0000002b0f2b7210 */ /* 0x000fe20007ffe0ff */
[----:B------:R-:W-:Y:S01]  /*23a40*/  IMAD R19, R19, UR4, RZ ;  /* 0x0000000413137c24 */ /* 0x000fe2000f8e02ff */
[----:B------:R-:W-:Y:S01]  /*23a50*/  IADD3 R15, PT, PT, R17, R41, RZ ;  /* 0x00000029110f7210 */ /* 0x000fe20007ffe0ff */
[----:B------:R-:W-:Y:S01]  /*23a60*/  IMAD.WIDE.U32 R38, R18, UR4, RZ ;  /* 0x0000000412267c25 */ /* 0x000fe2000f8e00ff */
[----:B------:R-:W-:Y:S01]  /*23a70*/  LEA.HI.X R41, R14, R3, R43, 0x2, P0 ;  /* 0x000000030e297211 */ /* 0x000fe200000f142b */
[----:B------:R1:W4:Y:S02]  /*23a80*/  LDG.E R13, desc[UR6][R12.64] ;  /* 0x000000060c0d7981 */ /* 0x000324000c1e1900 */
[----:B------:R-:W-:Y:S01]  /*23a90*/  IMAD R19, R18, UR5, R19 ;  /* 0x0000000512137c24 */ /* 0x000fe2000f8e0213 */
[-C--:B------:R-:W-:Y:S01]  /*23aa0*/  LEA R18, P1, R16, R2.reuse, 0x2 ;  /* 0x0000000210127211 */ /* 0x080fe200078210ff */
[----:B------:R-:W-:Y:S01]  /*23ab0*/  IMAD R21, R21, UR4, RZ ;  /* 0x0000000415157c24 */ /* 0x000fe2000f8e02ff */
[----:B------:R-:W-:Y:S01]  /*23ac0*/  LEA R14, P0, R38, R2, 0x2 ;  /* 0x00000002260e7211 */ /* 0x000fe200078010ff */
[----:B------:R-:W4:Y:S01]  /*23ad0*/  LDG.E R41, desc[UR6][R40.64] ;  /* 0x0000000628297981 */ /* 0x000f22000c1e1900 */
[----:B0-----:R-:W-:-:S02]  /*23ae0*/  IADD3 R10, PT, PT, R39, R19, RZ ;  /* 0x00000013270a7210 */ /* 0x001fc40007ffe0ff */
[-C--:B------:R-:W-:Y:S01]  /*23af0*/  LEA.HI.X R19, R16, R3.reuse, R15, 0x2, P1 ;  /* 0x0000000310137211 */ /* 0x080fe200008f140f */
[----:B------:R-:W-:Y:S01]  /*23b00*/  IMAD R23, R23, UR4, RZ ;  /* 0x0000000417177c24 */ /* 0x000fe2000f8e02ff */
[----:B------:R-:W-:Y:S01]  /*23b10*/  LEA.HI.X R15, R38, R3, R10, 0x2, P0 ;  /* 0x00000003260f7211 */ /* 0x000fe200000f140a */
[----:B------:R-:W-:-:S03]  /*23b20*/  IMAD.WIDE.U32 R38, R20, UR4, RZ ;  /* 0x0000000414267c25 */ /* 0x000fc6000f8e00ff */
[----:B------:R-:W4:Y:S01]  /*23b30*/  LDG.E R19, desc[UR6][R18.64] ;  /* 0x0000000612137981 */ /* 0x000f22000c1e1900 */
[----:B------:R-:W-:Y:S02]  /*23b40*/  IMAD R21, R20, UR5, R21 ;  /* 0x0000000514157c24 */ /* 0x000fe4000f8e0215 */
[C---:B------:R-:W-:Y:S01]  /*23b50*/  IMAD.WIDE.U32 R16, R22.reuse, UR4, RZ ;  /* 0x0000000416107c25 */ /* 0x040fe2000f8e00ff */
[----:B------:R0:W4:Y:S03]  /*23b60*/  LDG.E R43, desc[UR6][R14.64] ;  /* 0x000000060e2b7981 */ /* 0x000126000c1e1900 */
[----:B------:R-:W-:Y:S01]  /*23b70*/  IMAD R23, R22, UR5, R23 ;  /* 0x0000000516177c24 */ /* 0x000fe2000f8e0217 */
[----:B------:R-:W-:Y:S02]  /*23b80*/  LEA R22, P0, R38, R2, 0x2 ;  /* 0x0000000226167211 */ /* 0x000fe400078010ff */
[----:B-1----:R-:W-:Y:S01]  /*23b90*/  IADD3 R12, PT, PT, R39, R21, RZ ;  /* 0x00000015270c7210 */ /* 0x002fe20007ffe0ff */
[----:B------:R-:W-:Y:S01]  /*23ba0*/  IMAD R25, R25, UR4, RZ ;  /* 0x0000000419197c24 */ /* 0x000fe2000f8e02ff */
[----:B------:R-:W-:-:S02]  /*23bb0*/  IADD3 R10, PT, PT, R17, R23, RZ ;  /* 0x00000017110a7210 */ /* 0x000fc40007ffe0ff */
[----:B------:R-:W-:Y:S01]  /*23bc0*/  LEA.HI.X R23, R38, R3, R12, 0x2, P0 ;  /* 0x0000000326177211 */ /* 0x000fe200000f140c */
[----:B0-----:R-:W-:Y:S01]  /*23bd0*/  IMAD.WIDE.U32 R14, R24, UR4, RZ ;  /* 0x00000004180e7c25 */ /* 0x001fe2000f8e00ff */
[----:B------:R-:W-:-:S03]  /*23be0*/  LEA R20, P1, R16, R2, 0x2 ;  /* 0x0000000210147211 */ /* 0x000fc600078210ff */
[----:B------:R-:W-:Y:S02]  /*23bf0*/  IMAD R25, R24, UR5, R25 ;  /* 0x0000000518197c24 */ /* 0x000fe4000f8e0219 */
[----:B------:R-:W-:Y:S01]  /*23c00*/  IMAD R17, R27, UR4, RZ ;  /* 0x000000041b117c24 */ /* 0x000fe2000f8e02ff */
[----:B------:R-:W-:Y:S01]  /*23c10*/  LEA.HI.X R21, R16, R3, R10, 0x2, P1 ;  /* 0x0000000310157211 */ /* 0x000fe200008f140a */
[----:B------:R0:W4:Y:S01]  /*23c20*/  LDG.E R27, desc[UR6][R22.64] ;  /* 0x00000006161b7981 */ /* 0x000122000c1e1900 */
[----:B------:R-:W-:Y:S02]  /*23c30*/  LEA R16, P0, R14, R2, 0x2 ;  /* 0x000000020e107211 */ /* 0x000fe400078010ff */
[----:B------:R-:W-:Y:S01]  /*23c40*/  IADD3 R10, PT, PT, R15, R25, RZ ;  /* 0x000000190f0a7210 */ /* 0x000fe20007ffe0ff */
[C---:B------:R-:W-:Y:S01]  /*23c50*/  IMAD.WIDE.U32 R24, R26.reuse, UR4, RZ ;  /* 0x000000041a187c25 */ /* 0x040fe2000f8e00ff */
[----:B------:R1:W4:Y:S03]  /*23c60*/  LDG.E R39, desc[UR6][R20.64] ;  /* 0x0000000614277981 */ /* 0x000326000c1e1900 */
[----:B------:R-:W-:-:S02]  /*23c70*/  IMAD R15, R26, UR5, R17 ;  /* 0x000000051a0f7c24 */ /* 0x000fc4000f8e0211 */
[----:B------:R-:W-:Y:S01]  /*23c80*/  IMAD R29, R29, UR4, RZ ;  /* 0x000000041d1d7c24 */ /* 0x000fe2000f8e02ff */
[----:B------:R-:W-:Y:S01]  /*23c90*/  LEA.HI.X R17, R14, R3, R10, 0x2, P0 ;  /* 0x000000030e117211 */ /* 0x000fe200000f140a */
[----:B------:R-:W-:Y:S01]  /*23ca0*/  IMAD R53, R31, UR4, RZ ;  /* 0x000000041f357c24 */ /* 0x000fe2000f8e02ff */
[-C--:B------:R-:W-:Y:S01]  /*23cb0*/  LEA R14, P0, R24, R2.reuse, 0x2 ;  /* 0x00000002180e7211 */ /* 0x080fe200078010ff */
[C---:B------:R-:W-:Y:S01]  /*23cc0*/  IMAD R31, R28.reuse, UR5, R29 ;  /* 0x000000051c1f7c24 */ /* 0x040fe2000f8e021d */
[----:B------:R-:W-:Y:S01]  /*23cd0*/  IADD3 R10, PT, PT, R25, R15, RZ ;  /* 0x0000000f190a7210 */ /* 0x000fe20007ffe0ff */
[----:B------:R-:W-:Y:S01]  /*23ce0*/  IMAD.WIDE.U32 R28, R28, UR4, RZ ;  /* 0x000000041c1c7c25 */ /* 0x000fe2000f8e00ff */
[----:B------:R1:W4:Y:S02]  /*23cf0*/  LDG.E R25, desc[UR6][R16.64] ;  /* 0x0000000610197981 */ /* 0x000324000c1e1900 */
[----:B------:R-:W-:Y:S01]  /*23d00*/  LEA.HI.X R15, R24, R3, R10, 0x2, P0 ;  /* 0x00000003180f7211 */ /* 0x000fe200000f140a */
[----:B0-----:R-:W-:Y:S01]  /*23d10*/  IMAD.WIDE.U32 R22, R30, UR4, RZ ;  /* 0x000000041e167c25 */ /* 0x001fe2000f8e00ff */
[----:B-1----:R-:W-:-:S03]  /*23d20*/  LEA R20, P0, R28, R2, 0x2 ;  /* 0x000000021c147211 */ /* 0x002fc600078010ff */
[----:B------:R-:W-:Y:S02]  /*23d30*/  IMAD R53, R30, UR5, R53 ;  /* 0x000000051e357c24 */ /* 0x000fe4000f8e0235 */
[----:B------:R-:W-:Y:S01]  /*23d40*/  IMAD R33, R33, UR4, RZ ;  /* 0x0000000421217c24 */ /* 0x000fe2000f8e02ff */
[----:B------:R-:W-:Y:S02]  /*23d50*/  IADD3 R12, PT, PT, R29, R31, RZ ;  /* 0x0000001f1d0c7210 */ /* 0x000fe40007ffe0ff */
        /* <DEDUP_REMOVED lines=15> */
[----:B0-----:R-:W-:Y:S01]  /*23e50*/  IMAD R15, R37, UR4, RZ ;  /* 0x00000004250f7c24 */ /* 0x001fe2000f8e02ff */
[----:B------:R-:W-:-:S02]  /*23e60*/  LEA R14, P0, R28, R2, 0x2 ;  /* 0x000000021c0e7211 */ /* 0x000fc400078010ff */
        /* <DEDUP_REMOVED lines=34> */
.L_x_4784:
[----:B------:R-:W-:Y:S05]  /*24090*/  BSYNC.RECONVERGENT B2 ;  /* 0x0000000000027941 */ /* 0x000fea0003800200 */
.L_x_4783:
        /* <DEDUP_REMOVED lines=33> */
[-C--:B------:R-:W-:Y:S02]  /*242b0*/  LEA R30, P2, R24, R2.reuse, 0x2 ;  /* 0x00000002181e7211 */ /* 0x080fe400078410ff */
[C---:B------:R-:W-:Y:S02]  /*242c0*/  LEA R26, P1, R20.reuse, R2, 0x2 ;  /* 0x00000002141a7211 */ /* 0x040fe400078210ff */
[----:B------:R-:W-:Y:S02]  /*242d0*/  IADD3 R21, PT, PT, R25, R29, RZ ;  /* 0x0000001d19157210 */ /* 0x000fe40007ffe0ff */
[-C--:B------:R-:W-:Y:S02]  /*242e0*/  LEA.HI.X R27, R20, R3.reuse, R5, 0x2, P1 ;  /* 0x00000003141b7211 */ /* 0x080fe400008f1405 */
[----:B------:R-:W-:Y:S01]  /*242f0*/  LEA.HI.X R31, R24, R3, R21, 0x2, P2 ;  /* 0x00000003181f7211 */ /* 0x000fe200010f1415 */
[----:B------:R-:W-:Y:S01]  /*24300*/  IMAD R21, R19, UR8, RZ ;  /* 0x0000000813157c24 */ /* 0x000fe2000f8e02ff */
[----:B------:R0:W2:Y:S01]  /*24310*/  LDG.E R5, desc[UR6][R22.64] ;  /* 0x0000000616057981 */ /* 0x0000a2000c1e1900 */
[----:B------:R-:W-:-:S03]  /*24320*/  IMAD.WIDE.U32 R32, R18, UR8, RZ ;  /* 0x0000000812207c25 */ /* 0x000fc6000f8e00ff */
[----:B------:R1:W3:Y:S01]  /*24330*/  LDG.E R19, desc[UR6][R26.64] ;  /* 0x000000061a137981 */ /* 0x0002e2000c1e1900 */
[----:B------:R-:W-:Y:S02]  /*24340*/  IMAD R25, R18, UR9, R21 ;  /* 0x0000000912197c24 */ /* 0x000fe4000f8e0215 */
[----:B------:R-:W-:Y:S01]  /*24350*/  IMAD R29, R17, UR8, RZ ;  /* 0x00000008111d7c24 */ /* 0x000fe2000f8e02ff */
[-C--:B------:R-:W-:Y:S01]  /*24360*/  LEA R24, P1, R32, R2.reuse, 0x2 ;  /* 0x0000000220187211 */ /* 0x080fe200078210ff */
[----:B------:R-:W-:Y:S01]  /*24370*/  IMAD R15, R15, UR8, RZ ;  /* 0x000000080f0f7c24 */ /* 0x000fe2000f8e02ff */
[----:B------:R-:W-:Y:S01]  /*24380*/  IADD3 R17, PT, PT, R33, R25, RZ ;  /* 0x0000001921117210 */ /* 0x000fe20007ffe0ff */
[----:B0-----:R-:W-:Y:S01]  /*24390*/  IMAD.WIDE.U32 R22, R16, UR8, RZ ;  /* 0x0000000810167c25 */ /* 0x001fe2000f8e00ff */
[----:B------:R-:W4:Y:S02]  /*243a0*/  LDG.E R21, desc[UR6][R30.64] ;  /* 0x000000061e157981 */ /* 0x000f24000c1e1900 */
[----:B------:R-:W-:Y:S01]  /*243b0*/  LEA.HI.X R25, R32, R3, R17, 0x2, P1 ;  /* 0x0000000320197211 */ /* 0x000fe200008f1411 */
[----:B------:R-:W-:Y:S01]  /*243c0*/  IMAD R29, R16, UR9, R29 ;  /* 0x00000009101d7c24 */ /* 0x000fe2000f8e021d */
[----:B-1----:R-:W-:Y:S01]  /*243d0*/  LEA R26, P1, R22, R2, 0x2 ;  /* 0x00000002161a7211 */ /* 0x002fe200078210ff */
[----:B------:R-:W-:-:S02]  /*243e0*/  IMAD R17, R14, UR9, R15 ;  /* 0x000000090e117c24 */ /* 0x000fc4000f8e020f */
[----:B------:R-:W-:Y:S01]  /*243f0*/  IMAD.WIDE.U32 R14, R14, UR8, RZ ;  /* 0x000000080e0e7c25 */ /* 0x000fe2000f8e00ff */
[----:B------:R-:W-:Y:S01]  /*24400*/  IADD3 R16, PT, PT, R23, R29, RZ ;  /* 0x0000001d17107210 */ /* 0x000fe20007ffe0ff */
[----:B------:R-:W4:Y:S02]  /*24410*/  LDG.E R25, desc[UR6][R24.64] ;  /* 0x0000000618197981 */ /* 0x000f24000c1e1900 */
        /* <DEDUP_REMOVED lines=9> */
[----:B------:R-:W-:-:S02]  /*244b0*/  LEA R14, P1, R10, R2, 0x2 ;  /* 0x000000020a0e7211 */ /* 0x000fc400078210ff */
[----:B------:R-:W-:Y:S01]  /*244c0*/  IADD3 R11, PT, PT, R11, R23, RZ ;  /* 0x000000170b0b7210 */ /* 0x000fe20007ffe0ff */
[C---:B------:R-:W-:Y:S01]  /*244d0*/  IMAD.WIDE.U32 R22, R12.reuse, UR8, RZ ;  /* 0x000000080c167c25 */ /* 0x040fe2000f8e00ff */
[----:B------:R-:W4:Y:S03]  /*244e0*/  LDG.E R17, desc[UR6][R16.64] ;  /* 0x0000000610117981 */ /* 0x000f26000c1e1900 */
        /* <DEDUP_REMOVED lines=17> */
.L_x_4788:
[----:B------:R-:W-:Y:S05]  /*24600*/  BSYNC.RECONVERGENT B3 ;  /* 0x0000000000037941 */ /* 0x000fea0003800200 */
.L_x_4787:
        /* <DEDUP_REMOVED lines=47> */
.L_x_4790:
[----:B------:R-:W-:Y:S05]  /*24900*/  BSYNC.RECONVERGENT B3 ;  /* 0x0000000000037941 */ /* 0x000fea0003800200 */
.L_x_4789:
        /* <DEDUP_REMOVED lines=34> */
.L_x_4786:
[----:B------:R-:W-:Y:S05]  /*24b30*/  BSYNC.RECONVERGENT B2 ;  /* 0x0000000000027941 */ /* 0x000fea0003800200 */
.L_x_4782:
[----:B------:R-:W-:Y:S05]  /*24b40*/  BSYNC.RECONVERGENT B1 ;  /* 0x0000000000017941 */ /* 0x000fea0003800200 */
.L_x_4781:
[----:B------:R-:W-:Y:S01]  /*24b50*/  STG.E desc[UR6][R6.64], R50 ;  /* 0x0000003206007986 */ /* 0x000fe2000c101906 */
[----:B------:R-:W-:Y:S05]  /*24b60*/  EXIT ;  /* 0x000000000000794d */ /* 0x000fea0003800000 */
.L_x_4791:
        /* <DEDUP_REMOVED lines=9> */
.L_x_17253:


//--------------------- .text._ZN2at6native73_GLOBAL__N__c8866d80_35_SparseBinaryOpIntersectionKernel_cu_7dd49032_323712apply_kernelILi128ELi8EZNS1_29binary_op_intersection_kernelINS1_5MulOpEalEEvRNS_14TensorIteratorEllRKNS_6TensorEbEUliE_EEviT1_ --------------------------
	.section	.text._ZN2at6native73_GLOBAL__N__c8866d80_35_SparseBinaryOpIntersectionKernel_cu_7dd49032_323712apply_kernelILi128ELi8EZNS1_29binary_op_intersection_kernelINS1_5MulOpEalEEvRNS_14TensorIteratorEllRKNS_6TensorEbEUliE_EEviT1_,"ax",@progbits
	.align	128
.text._ZN2at6native73_GLOBAL__N__c8866d80_35_SparseBinaryOpIntersectionKernel_cu_7dd49032_323712apply_kernelILi128ELi8EZNS1_29binary_op_intersection_kernelINS1_5MulOpEalEEvRNS_14TensorIteratorEllRKNS_6TensorEbEUliE_EEviT1_:
        .type           _ZN2at6native73_GLOBAL__N__c8866d80_35_SparseBinaryOpIntersectionKernel_cu_7dd49032_323712apply_kernelILi128ELi8EZNS1_29binary_op_intersection_kernelINS1_5MulOpEalEEvRNS_14TensorIteratorEllRKNS_6TensorEbEUliE_EEviT1_,@function
        .size           _ZN2at6native73_GLOBAL__N__c8866d80_35_SparseBinaryOpIntersectionKernel_cu_7dd49032_323712apply_kernelILi128ELi8EZNS1_29binary_op_intersection_kernelINS1_5MulOpEalEEvRNS_14TensorIteratorEllRKNS_6TensorEbEUliE_EEviT1_,(.L_x_17254 - _ZN2at6native73_GLOBAL__N__c8866d80_35_SparseBinaryOpIntersectionKernel_cu_7dd49032_323712apply_kernelILi128ELi8EZNS1_29binary_op_intersection_kernelINS1_5MulOpEalEEvRNS_14TensorIteratorEllRKNS_6TensorEbEUliE_EEviT1_)
        .other          _ZN2at6native73_GLOBAL__N__c8866d80_35_SparseBinaryOpIntersectionKernel_cu_7dd49032_323712apply_kernelILi128ELi8EZNS1_29binary_op_intersection_kernelINS1_5MulOpEalEEvRNS_14TensorIteratorEllRKNS_6TensorEbEUliE_EEviT1_,@"STO_CUDA_ENTRY STV_DEFAULT"
_ZN2at6native73_GLOBAL__N__c8866d80_35_SparseBinaryOpIntersectionKernel_cu_7dd49032_323712apply_kernelILi128ELi8EZNS1_29binary_op_intersection_kernelINS1_5MulOpEalEEvRNS_14TensorIteratorEllRKNS_6TensorEbEUliE_EEviT1_:
        /* <DEDUP_REMOVED lines=47> */
[----:B------:R-:W-:Y:S01]  /*02f0*/  ISETP.GE.U32.AND.EX P0, PT, R26, RZ, PT, P0 ;  /* 0x000000ff1a00720c */ /* 0x000fe20003f06100 */
[----:B------:R-:W-:Y:S01]  /*0300*/  HFMA2 R27, -RZ, RZ, 0, 0 ;  /* 0x00000000ff1b7431 */ /* 0x000fe200000001ff */
[----:B------:R-:W-:Y:S02]  /*0310*/  LOP3.LUT R24, R0, 0x7, RZ, 0xc0, !PT ;  /* 0x0000000700187812 */ /* 0x000fe400078ec0ff */
[----:B---3--:R-:W-:-:S04]  /*0320*/  LEA R6, P1, R4, R6, 0x3 ;  /* 0x0000000604067211 */ /* 0x008fc800078218ff */
[----:B------:R-:W-:-:S05]  /*0330*/  LEA.HI.X R7, R4, R7, R5, 0x3, P1 ;  /* 0x0000000704077211 */ /* 0x000fca00008f1c05 */
[----:B--2---:R-:W-:Y:S05]  /*0340*/  @!P0 BRA `(.L_x_4797) ;  /* 0x00000004001c8947 */ /* 0x004fea0003800000 */
[----:B------:R-:W1:Y:S01]  /*0350*/  LDC.64 R4, c[0x0][0x728] ;  /* 0x0001ca00ff047b82 */ /* 0x000e620000000a00 */
[----:B-----5:R-:W-:Y:S01]  /*0360*/  PRMT R25, R2, 0x3340, R2 ;  /* 0x0000334002197816 */ /* 0x020fe20000000002 */
[----:B------:R-:W2:Y:S01]  /*0370*/  LDCU.64 UR18, c[0x0][0x758] ;  /* 0x0000eb00ff1277ac */ /* 0x000ea20008000a00 */
[----:B------:R-:W-:Y:S02]  /*0380*/  LOP3.LUT R26, R26, 0x7fffffff, RZ, 0xc0, !PT ;  /* 0x7fffffff1a1a7812 */ /* 0x000fe400078ec0ff */
[----:B------:R-:W-:Y:S02]  /*0390*/  LOP3.LUT R28, R0, 0xfffffff8, RZ, 0xc0, !PT ;  /* 0xfffffff8001c7812 */ /* 0x000fe400078ec0ff */
[----:B------:R-:W-:Y:S02]  /*03a0*/  MOV R27, RZ ;  /* 0x000000ff001b7202 */ /* 0x000fe40000000f00 */
[----:B------:R-:W-:-:S07]  /*03b0*/  PRMT R25, R25, 0x5410, R25 ;  /* 0x0000541019197816 */ /* 0x000fce0000000019 */
.L_x_4798:
        /* <DEDUP_REMOVED lines=14> */
[C---:B------:R-:W-:Y:S02]  /*04a0*/  IMAD R31, R16.reuse, UR19, R31 ;  /* 0x00000013101f7c24 */ /* 0x040fe4000f8e021f */
[----:B------:R-:W-:Y:S02]  /*04b0*/  IMAD.WIDE.U32 R16, R16, UR18, R4 ;  /* 0x0000001210107c25 */ /* 0x000fe4000f8e0004 */
[----:B------:R1:W2:Y:S02]  /*04c0*/  LDG.E.U8 R22, desc[UR6][R22.64] ;  /* 0x0000000616167981 */ /* 0x0002a4000c1e1100 */
[----:B------:R-:W-:-:S02]  /*04d0*/  IMAD R29, R18, UR19, R19 ;  /* 0x00000013121d7c24 */ /* 0x000fc4000f8e0213 */
[----:B------:R-:W-:Y:S01]  /*04e0*/  IMAD.WIDE.U32 R18, R18, UR18, R4 ;  /* 0x0000001212127c25 */ /* 0x000fe2000f8e0004 */
[----:B------:R-:W-:-:S03]  /*04f0*/  IADD3 R17, PT, PT, R17, R31, RZ ;  /* 0x0000001f11117210 */ /* 0x000fc60007ffe0ff */
[----:B-----5:R-:W-:Y:S02]  /*0500*/  IMAD R9, R9, UR18, RZ ;  /* 0x0000001209097c24 */ /* 0x020fe4000f8e02ff */
[----:B------:R-:W-:Y:S02]  /*0510*/  IMAD R13, R13, UR18, RZ ;  /* 0x000000120d0d7c24 */ /* 0x000fe4000f8e02ff */
[----:B------:R-:W-:Y:S01]  /*0520*/  IMAD R11, R11, UR18, RZ ;  /* 0x000000120b0b7c24 */ /* 0x000fe2000f8e02ff */
[----:B------:R-:W-:Y:S01]  /*0530*/  IADD3 R19, PT, PT, R19, R29, RZ ;  /* 0x0000001d13137210 */ /* 0x000fe20007ffe0ff */
[----:B------:R-:W-:Y:S01]  /*0540*/  IMAD R33, R21, UR18, RZ ;  /* 0x0000001215217c24 */ /* 0x000fe2000f8e02ff */
[----:B------:R3:W4:Y:S01]  /*0550*/  LDG.E.U8 R16, desc[UR6][R16.64] ;  /* 0x0000000610107981 */ /* 0x000722000c1e1100 */
[----:B------:R-:W-:Y:S02]  /*0560*/  IMAD R29, R8, UR19, R9 ;  /* 0x00000013081d7c24 */ /* 0x000fe4000f8e0209 */
[----:B------:R-:W-:Y:S01]  /*0570*/  IMAD R15, R15, UR18, RZ ;  /* 0x000000120f0f7c24 */ /* 0x000fe2000f8e02ff */
[----:B------:R-:W5:Y:S01]  /*0580*/  LDG.E.U8 R18, desc[UR6][R18.64] ;  /* 0x0000000612127981 */ /* 0x000f62000c1e1100 */
[----:B------:R-:W-:-:S02]  /*0590*/  IMAD R31, R12, UR19, R13 ;  /* 0x000000130c1f7c24 */ /* 0x000fc4000f8e020d */
[----:B------:R-:W-:-:S04]  /*05a0*/  IMAD.WIDE.U32 R8, R8, UR18, R4 ;  /* 0x0000001208087c25 */ /* 0x000fc8000f8e0004 */
[----:B-1----:R-:W-:Y:S02]  /*05b0*/  IMAD R23, R10, UR19, R11 ;  /* 0x000000130a177c24 */ /* 0x002fe4000f8e020b */
[----:B------:R-:W-:-:S04]  /*05c0*/  IMAD.WIDE.U32 R12, R12, UR18, R4 ;  /* 0x000000120c0c7c25 */ /* 0x000fc8000f8e0004 */
[----:B------:R-:W-:Y:S01]  /*05d0*/  IMAD.WIDE.U32 R10, R10, UR18, R4 ;  /* 0x000000120a0a7c25 */ /* 0x000fe2000f8e0004 */
[----:B------:R-:W-:-:S03]  /*05e0*/  IADD3 R9, PT, PT, R9, R29, RZ ;  /* 0x0000001d09097210 */ /* 0x000fc60007ffe0ff */
[----:B------:R-:W-:Y:S02]  /*05f0*/  IMAD R33, R20, UR19, R33 ;  /* 0x0000001314217c24 */ /* 0x000fe4000f8e0221 */
[----:B---3--:R-:W-:Y:S01]  /*0600*/  IMAD R17, R14, UR19, R15 ;  /* 0x000000130e117c24 */ /* 0x008fe2000f8e020f */
[----:B------:R-:W-:Y:S01]  /*0610*/  IADD3 R13, PT, PT, R13, R31, RZ ;  /* 0x0000001f0d0d7210 */ /* 0x000fe20007ffe0ff */
[--C-:B------:R-:W-:Y:S01]  /*0620*/  IMAD.WIDE.U32 R20, R20, UR18, R4.reuse ;  /* 0x0000001214147c25 */ /* 0x100fe2000f8e0004 */
[----:B------:R-:W-:Y:S01]  /*0630*/  IADD3 R11, PT, PT, R11, R23, RZ ;  /* 0x000000170b0b7210 */ /* 0x000fe20007ffe0ff */
[----:B------:R-:W5:Y:S02]  /*0640*/  LDG.E.U8 R9, desc[UR6][R8.64] ;  /* 0x0000000608097981 */ /* 0x000f64000c1e1100 */
[----:B------:R-:W-:Y:S01]  /*0650*/  IMAD.WIDE.U32 R14, R14, UR18, R4 ;  /* 0x000000120e0e7c25 */ /* 0x000fe2000f8e0004 */
[----:B------:R-:W-:Y:S01]  /*0660*/  IADD3 R21, PT, PT, R21, R33, RZ ;  /* 0x0000002115157210 */ /* 0x000fe20007ffe0ff */
[----:B------:R-:W3:Y:S03]  /*0670*/  LDG.E.U8 R10, desc[UR6][R10.64] ;  /* 0x000000060a0a7981 */ /* 0x000ee6000c1e1100 */
[----:B------:R-:W-:Y:S01]  /*0680*/  IADD3 R15, PT, PT, R15, R17, RZ ;  /* 0x000000110f0f7210 */ /* 0x000fe20007ffe0ff */
[----:B------:R-:W3:Y:S04]  /*0690*/  LDG.E.U8 R13, desc[UR6][R12.64] ;  /* 0x000000060c0d7981 */ /* 0x000ee8000c1e1100 */
[----:B------:R-:W2:Y:S04]  /*06a0*/  LDG.E.U8 R21, desc[UR6][R20.64] ;  /* 0x0000000614157981 */ /* 0x000ea8000c1e1100 */
[----:B------:R-:W4:Y:S01]  /*06b0*/  LDG.E.U8 R15, desc[UR6][R14.64] ;  /* 0x000000060e0f7981 */ /* 0x000f22000c1e1100 */
[----:B------:R-:W-:-:S04]  /*06c0*/  IADD3 R28, P0, PT, R28, -0x8, RZ ;  /* 0xfffffff81c1c7810 */ /* 0x000fc80007f1e0ff */
[----:B------:R-:W-:Y:S02]  /*06d0*/  IADD3.X R26, PT, PT, R26, -0x1, RZ, P0, !PT ;  /* 0xffffffff1a1a7810 */ /* 0x000fe400007fe4ff */
[----:B------:R-:W-:-:S04]  /*06e0*/  ISETP.NE.U32.AND P0, PT, R28, RZ, PT ;  /* 0x000000ff1c00720c */ /* 0x000fc80003f05070 */
[----:B------:R-:W-:Y:S02]  /*06f0*/  ISETP.NE.AND.EX P0, PT, R26, RZ, PT, P0 ;  /* 0x000000ff1a00720c */ /* 0x000fe40003f05300 */
[----:B------:R-:W-:-:S04]  /*0700*/  IADD3 R6, P1, PT, R6, 0x40, RZ ;  /* 0x0000004006067810 */ /* 0x000fc80007f3e0ff */
[----:B------:R-:W-:Y:S02]  /*0710*/  IADD3.X R7, PT, PT, RZ, R7, RZ, P1, !PT ;  /* 0x00000007ff077210 */ /* 0x000fe40000ffe4ff */
[----:B-----5:R-:W-:Y:S02]  /*0720*/  PRMT R18, R9, 0x3340, R18 ;  /* 0x0000334009127816 */ /* 0x020fe40000000012 */
[----:B---3--:R-:W-:Y:S02]  /*0730*/  PRMT R17, R13, 0x3340, R10 ;  /* 0x000033400d117816 */ /* 0x008fe4000000000a */
[----:B--2---:R-:W-:Y:S02]  /*0740*/  PRMT R21, R21, 0x3340, R22 ;  /* 0x0000334015157816 */ /* 0x004fe40000000016 */
[----:B------:R-:W-:Y:S02]  /*0750*/  PRMT R18, R17, 0x5410, R18 ;  /* 0x0000541011127816 */ /* 0x000fe40000000012 */
[----:B----4-:R-:W-:-:S03]  /*0760*/  PRMT R16, R15, 0x3340, R16 ;  /* 0x000033400f107816 */ /* 0x010fc60000000010 */
[----:B------:R-:W-:Y:S01]  /*0770*/  IDP.4A.S8.S8 R18, R18, R25, RZ ;  /* 0x0000001912127226 */ /* 0x000fe200000006ff */
[----:B------:R-:W-:-:S05]  /*0780*/  PRMT R16, R16, 0x5410, R21 ;  /* 0x0000541010107816 */ /* 0x000fca0000000015 */
[----:B------:R-:W-:-:S05]  /*0790*/  IDP.4A.S8.S8 R16, R16, R25, R18 ;  /* 0x0000001910107226 */ /* 0x000fca0000000612 */
[----:B------:R-:W-:Y:S01]  /*07a0*/  IADD3 R27, PT, PT, R16, R27, RZ ;  /* 0x0000001b101b7210 */ /* 0x000fe20007ffe0ff */
[----:B------:R-:W-:Y:S06]  /*07b0*/  @P0 BRA `(.L_x_4798) ;  /* 0xfffffffc00000947 */ /* 0x000fec000383ffff */
.L_x_4797:
        /* <DEDUP_REMOVED lines=17> */
[----:B------:R-:W-:Y:S02]  /*08d0*/  IMAD R17, R14, UR19, R15 ;  /* 0x000000130e117c24 */ /* 0x000fe4000f8e020f */
[----:B----4-:R-:W-:Y:S02]  /*08e0*/  IMAD R11, R11, UR18, RZ ;  /* 0x000000120b0b7c24 */ /* 0x010fe4000f8e02ff */
[----:B------:R-:W-:Y:S02]  /*08f0*/  IMAD R19, R12, UR19, R13 ;  /* 0x000000130c137c24 */ /* 0x000fe4000f8e020d */
[----:B------:R-:W-:Y:S02]  /*0900*/  IMAD R21, R9, UR18, RZ ;  /* 0x0000001209157c24 */ /* 0x000fe4000f8e02ff */
[----:B------:R-:W-:-:S02]  /*0910*/  IMAD R9, R10, UR19, R11 ;  /* 0x000000130a097c24 */ /* 0x000fc4000f8e020b */
[----:B-1----:R-:W-:-:S04]  /*0920*/  IMAD.WIDE.U32 R14, R14, UR18, R4 ;  /* 0x000000120e0e7c25 */ /* 0x002fc8000f8e0004 */
[----:B------:R-:W-:Y:S01]  /*0930*/  IMAD.WIDE.U32 R12, R12, UR18, R4 ;  /* 0x000000120c0c7c25 */ /* 0x000fe2000f8e0004 */
[----:B------:R-:W-:-:S03]  /*0940*/  IADD3 R15, PT, PT, R15, R17, RZ ;  /* 0x000000110f0f7210 */ /* 0x000fc60007ffe0ff */
[--C-:B------:R-:W-:Y:S01]  /*0950*/  IMAD.WIDE.U32 R10, R10, UR18, R4.reuse ;  /* 0x000000120a0a7c25 */ /* 0x100fe2000f8e0004 */
[----:B------:R-:W-:Y:S01]  /*0960*/  IADD3 R13, PT, PT, R13, R19, RZ ;  /* 0x000000130d0d7210 */ /* 0x000fe20007ffe0ff */
[----:B------:R-:W2:Y:S02]  /*0970*/  LDG.E.U8 R14, desc[UR6][R14.64] ;  /* 0x000000060e0e7981 */ /* 0x000ea4000c1e1100 */
[C---:B------:R-:W-:Y:S01]  /*0980*/  IMAD.WIDE.U32 R4, R8.reuse, UR18, R4 ;  /* 0x0000001208047c25 */ /* 0x040fe2000f8e0004 */
[----:B------:R-:W-:Y:S02]  /*0990*/  IADD3 R11, PT, PT, R11, R9, RZ ;  /* 0x000000090b0b7210 */ /* 0x000fe40007ffe0ff */
[----:B------:R-:W2:Y:S01]  /*09a0*/  LDG.E.U8 R13, desc[UR6][R12.64] ;  /* 0x000000060c0d7981 */ /* 0x000ea2000c1e1100 */
[----:B------:R-:W-:-:S03]  /*09b0*/  IMAD R21, R8, UR19, R21 ;  /* 0x0000001308157c24 */ /* 0x000fc6000f8e0215 */
[----:B------:R-:W3:Y:S02]  /*09c0*/  LDG.E.U8 R10, desc[UR6][R10.64] ;  /* 0x000000060a0a7981 */ /* 0x000ee4000c1e1100 */
[----:B------:R-:W-:-:S06]  /*09d0*/  IADD3 R5, PT, PT, R5, R21, RZ ;  /* 0x0000001505057210 */ /* 0x000fcc0007ffe0ff */
[----:B------:R-:W3:Y:S01]  /*09e0*/  LDG.E.U8 R5, desc[UR6][R4.64] ;  /* 0x0000000604057981 */ /* 0x000ee2000c1e1100 */
[----:B-----5:R-:W-:-:S04]  /*09f0*/  PRMT R17, R2, 0x3340, R2 ;  /* 0x0000334002117816 */ /* 0x020fc80000000002 */
[----:B------:R-:W-:Y:S02]  /*0a00*/  PRMT R17, R17, 0x5410, R17 ;  /* 0x0000541011117816 */ /* 0x000fe40000000011 */
[----:B------:R-:W-:-:S04]  /*0a10*/  IADD3 R6, P0, PT, R6, 0x20, RZ ;  /* 0x0000002006067810 */ /* 0x000fc80007f1e0ff */
[----:B------:R-:W-:Y:S02]  /*0a20*/  IADD3.X R7, PT, PT, RZ, R7, RZ, P0, !PT ;  /* 0x00000007ff077210 */ /* 0x000fe400007fe4ff */
[----:B--2---:R-:W-:Y:S02]  /*0a30*/  PRMT R8, R13, 0x3340, R14 ;  /* 0x000033400d087816 */ /* 0x004fe4000000000e */
[----:B---3--:R-:W-:-:S04]  /*0a40*/  PRMT R9, R5, 0x3340, R10 ;  /* 0x0000334005097816 */ /* 0x008fc8000000000a */
[----:B------:R-:W-:-:S05]  /*0a50*/  PRMT R8, R9, 0x5410, R8 ;  /* 0x0000541009087816 */ /* 0x000fca0000000008 */
[----:B------:R-:W-:-:S05]  /*0a60*/  IDP.4A.S8.S8 R8, R8, R17, RZ ;  /* 0x0000001108087226 */ /* 0x000fca00000006ff */
[----:B------:R-:W-:-:S07]  /*0a70*/  IADD3 R27, PT, PT, R8, R27, RZ ;  /* 0x0000001b081b7210 */ /* 0x000fce0007ffe0ff */
.L_x_4800:
        /* <DEDUP_REMOVED lines=12> */
[----:B---3--:R-:W-:Y:S02]  /*0b40*/  IMAD R5, R5, UR18, RZ ;  /* 0x0000001205057c24 */ /* 0x008fe4000f8e02ff */
[----:B-1----:R-:W-:-:S04]  /*0b50*/  IMAD.WIDE.U32 R10, R4, UR18, R8 ;  /* 0x00000012040a7c25 */ /* 0x002fc8000f8e0008 */
[C---:B------:R-:W-:Y:S02]  /*0b60*/  IMAD R13, R12.reuse, UR19, R13 ;  /* 0x000000130c0d7c24 */ /* 0x040fe4000f8e020d */
[----:B------:R-:W-:-:S04]  /*0b70*/  IMAD.WIDE.U32 R8, R12, UR18, R8 ;  /* 0x000000120c087c25 */ /* 0x000fc8000f8e0008 */
[----:B------:R-:W-:Y:S01]  /*0b80*/  IMAD R5, R4, UR19, R5 ;  /* 0x0000001304057c24 */ /* 0x000fe2000f8e0205 */
[----:B------:R-:W-:-:S04]  /*0b90*/  IADD3 R9, PT, PT, R9, R13, RZ ;  /* 0x0000000d09097210 */ /* 0x000fc80007ffe0ff */
[----:B------:R-:W-:Y:S02]  /*0ba0*/  IADD3 R11, PT, PT, R11, R5, RZ ;  /* 0x000000050b0b7210 */ /* 0x000fe40007ffe0ff */
[----:B------:R-:W2:Y:S04]  /*0bb0*/  LDG.E.S8 R9, desc[UR6][R8.64] ;  /* 0x0000000608097981 */ /* 0x000ea8000c1e1300 */
[----:B------:R-:W2:Y:S01]  /*0bc0*/  LDG.E.S8 R10, desc[UR6][R10.64] ;  /* 0x000000060a0a7981 */ /* 0x000ea2000c1e1300 */
[----:B------:R-:W-:Y:S02]  /*0bd0*/  PRMT R0, R0, 0x3340, R0 ;  /* 0x0000334000007816 */ /* 0x000fe40000000000 */
[----:B-----5:R-:W-:-:S04]  /*0be0*/  PRMT R5, R2, 0x3340, R2 ;  /* 0x0000334002057816 */ /* 0x020fc80000000002 */
[----:B------:R-:W-:Y:S02]  /*0bf0*/  PRMT R0, R5, 0x5410, R0 ;  /* 0x0000541005007816 */ /* 0x000fe40000000000 */
[----:B------:R-:W-:-:S04]  /*0c00*/  IADD3 R6, P0, PT, R6, 0x10, RZ ;  /* 0x0000001006067810 */ /* 0x000fc80007f1e0ff */
[----:B------:R-:W-:Y:S02]  /*0c10*/  IADD3.X R7, PT, PT, RZ, R7, RZ, P0, !PT ;  /* 0x00000007ff077210 */ /* 0x000fe400007fe4ff */
[----:B--2---:R-:W-:-:S05]  /*0c20*/  PRMT R9, R9, 0x5410, R10 ;  /* 0x0000541009097816 */ /* 0x004fca000000000a */
[----:B------:R-:W-:-:S05]  /*0c30*/  IDP.2A.LO.S16.S8 R0, R9, R0, RZ ;  /* 0x0000000009007226 */ /* 0x000fca00000016ff */
[----:B------:R-:W-:-:S07]  /*0c40*/  IADD3 R27, PT, PT, R0, R27, RZ ;  /* 0x0000001b001b7210 */ /* 0x000fce0007ffe0ff */
.L_x_4801:
[----:B------:R-:W-:Y:S02]  /*0c50*/  MOV R4, R6 ;  /* 0x0000000600047202 */ /* 0x000fe40000000f00 */
[----:B------:R-:W-:Y:S01]  /*0c60*/  MOV R5, R7 ;  /* 0x0000000700057202 */ /* 0x000fe20000000f00 */
        /* <DEDUP_REMOVED lines=8> */
[----:B------:R-:W2:Y:S01]  /*0cf0*/  LDG.E.S8 R6, desc[UR6][R6.64] ;  /* 0x0000000606067981 */ /* 0x000ea2000c1e1300 */
[----:B-----5:R-:W-:-:S05]  /*0d00*/  PRMT R0, R2, 0x8880, RZ ;  /* 0x0000888002007816 */ /* 0x020fca00000000ff */
[----:B--2---:R-:W-:-:S07]  /*0d10*/  IMAD R27, R6, R0, R27 ;  /* 0x00000000061b7224 */ /* 0x004fce00078e021b */
.L_x_4799:
[----:B-----5:R-:W-:-:S07]  /*0d20*/  PRMT R2, R27, 0x7610, R2 ;  /* 0x000076101b027816 */ /* 0x020fce0000000002 */
.L_x_4796:
        /* <DEDUP_REMOVED lines=34> */
[----:B---3--:R-:W-:-:S04]  /*0f50*/  LEA R8, P1, R4, R8, 0x3 ;  /* 0x0000000804087211 */ /* 0x008fc800078218ff */
[----:B------:R-:W-:Y:S02]  /*0f60*/  LEA.HI.X R9, R4, R9, R5, 0x3, P1 ;  /* 0x0000000904097211 */ /* 0x000fe400008f1c05 */
[----:B------:R-:W-:-:S05]  /*0f70*/  LOP3.LUT R4, R0, 0x7, RZ, 0xc0, !PT ;  /* 0x0000000700047812 */ /* 0x000fca00078ec0ff */
[----:B--2---:R-:W-:Y:S05]  /*0f80*/  @!P0 BRA `(.L_x_4804) ;  /* 0x0000000400388947 */ /* 0x004fea0003800000 */
[----:B------:R-:W1:Y:S01]  /*0f90*/  LDC.64 R10, c[0x0][0x728] ;  /* 0x0001ca00ff0a7b82 */ /* 0x000e620000000a00 */
[----:B-----5:R-:W-:Y:S01]  /*0fa0*/  PRMT R5, R2, 0x3340, R2 ;  /* 0x0000334002057816 */ /* 0x020fe20000000002 */
[----:B------:R-:W2:Y:S01]  /*0fb0*/  LDCU.64 UR18, c[0x0][0x758] ;  /* 0x0000eb00ff1277ac */ /* 0x000ea20008000a00 */
[----:B------:R-:W-:Y:S02]  /*0fc0*/  MOV R12, R8 ;  /* 0x00000008000c7202 */ /* 0x000fe40000000f00 */
[----:B------:R-:W-:Y:S02]  /*0fd0*/  LOP3.LUT R6, R6, 0x7fffffff, RZ, 0xc0, !PT ;  /* 0x7fffffff06067812 */ /* 0x000fe400078ec0ff */
[----:B------:R-:W-:Y:S02]  /*0fe0*/  MOV R15, R9 ;  /* 0x00000009000f7202 */ /* 0x000fe40000000f00 */
[----:B------:R-:W-:Y:S02]  /*0ff0*/  LOP3.LUT R8, R0, 0xfffffff8, RZ, 0xc0, !PT ;  /* 0xfffffff800087812 */ /* 0x000fe400078ec0ff */
[----:B------:R-:W-:-:S02]  /*1000*/  MOV R7, RZ ;  /* 0x000000ff00077202 */ /* 0x000fc40000000f00 */
[----:B------:R-:W-:-:S07]  /*1010*/  PRMT R5, R5, 0x5410, R5 ;  /* 0x0000541005057816 */ /* 0x000fce0000000005 */
.L_x_4805:
        /* <DEDUP_REMOVED lines=12> */
[----:B---3--:R-:W-:Y:S01]  /*10e0*/  IMAD R27, R27, UR18, RZ ;  /* 0x000000121b1b7c24 */ /* 0x008fe2000f8e02ff */
[----:B------:R-:W-:Y:S01]  /*10f0*/  IADD3 R29, PT, PT, R29, R9, RZ ;  /* 0x000000091d1d7210 */ /* 0x000fe20007ffe0ff */
[----:B----4-:R-:W-:Y:S02]  /*1100*/  IMAD R31, R25, UR18, RZ ;  /* 0x00000012191f7c24 */ /* 0x010fe4000f8e02ff */
[C---:B------:R-:W-:Y:S02]  /*1110*/  IMAD R9, R26.reuse, UR19, R27 ;  /* 0x000000131a097c24 */ /* 0x040fe4000f8e021b */
[----:B------:R-:W-:Y:S01]  /*1120*/  IMAD.WIDE.U32 R26, R26, UR18, R10 ;  /* 0x000000121a1a7c25 */ /* 0x000fe2000f8e000a */
[----:B------:R1:W2:Y:S03]  /*1130*/  LDG.E.U8 R28, desc[UR6][R28.64] ;  /* 0x000000061c1c7981 */ /* 0x0002a6000c1e1100 */
[----:B------:R-:W-:-:S02]  /*1140*/  IMAD R31, R24, UR19, R31 ;  /* 0x00000013181f7c24 */ /* 0x000fc4000f8e021f */
[----:B------:R-:W-:Y:S01]  /*1150*/  IMAD.WIDE.U32 R24, R24, UR18, R10 ;  /* 0x0000001218187c25 */ /* 0x000fe2000f8e000a */
[----:B------:R-:W-:-:S03]  /*1160*/  IADD3 R27, PT, PT, R27, R9, RZ ;  /* 0x000000091b1b7210 */ /* 0x000fc60007ffe0ff */
[----:B-----5:R-:W-:Y:S02]  /*1170*/  IMAD R9, R13, UR18, RZ ;  /* 0x000000120d097c24 */ /* 0x020fe4000f8e02ff */
[----:B------:R-:W-:Y:S01]  /*1180*/  IMAD R17, R17, UR18, RZ ;  /* 0x0000001211117c24 */ /* 0x000fe2000f8e02ff */
[----:B------:R-:W-:Y:S01]  /*1190*/  IADD3 R25, PT, PT, R25, R31, RZ ;  /* 0x0000001f19197210 */ /* 0x000fe20007ffe0ff */
[----:B------:R-:W-:Y:S01]  /*11a0*/  IMAD R21, R21, UR18, RZ ;  /* 0x0000001215157c24 */ /* 0x000fe2000f8e02ff */
[----:B------:R-:W3:Y:S01]  /*11b0*/  LDG.E.U8 R26, desc[UR6][R26.64] ;  /* 0x000000061a1a7981 */ /* 0x000ee2000c1e1100 */
[----:B------:R-:W-:Y:S02]  /*11c0*/  IMAD R33, R23, UR18, RZ ;  /* 0x0000001217217c24 */ /* 0x000fe4000f8e02ff */
[----:B------:R-:W-:Y:S01]  /*11d0*/  IMAD R31, R12, UR19, R9 ;  /* 0x000000130c1f7c24 */ /* 0x000fe2000f8e0209 */
[----:B------:R4:W5:Y:S01]  /*11e0*/  LDG.E.U8 R24, desc[UR6][R24.64] ;  /* 0x0000000618187981 */ /* 0x000962000c1e1100 */
[----:B------:R-:W-:-:S02]  /*11f0*/  IMAD R19, R19, UR18, RZ ;  /* 0x0000001213137c24 */ /* 0x000fc4000f8e02ff */
[----:B-1----:R-:W-:Y:S02]  /*1200*/  IMAD R29, R16, UR19, R17 ;  /* 0x00000013101d7c24 */ /* 0x002fe4000f8e0211 */
[----:B------:R-:W-:-:S04]  /*1210*/  IMAD.WIDE.U32 R12, R12, UR18, R10 ;  /* 0x000000120c0c7c25 */ /* 0x000fc8000f8e000a */
[----:B------:R-:W-:Y:S02]  /*1220*/  IMAD R9, R20, UR19, R21 ;  /* 0x0000001314097c24 */ /* 0x000fe4000f8e0215 */
[----:B------:R-:W-:-:S04]  /*1230*/  IMAD.WIDE.U32 R16, R16, UR18, R10 ;  /* 0x0000001210107c25 */ /* 0x000fc8000f8e000a */
[----:B------:R-:W-:Y:S01]  /*1240*/  IMAD.WIDE.U32 R20, R20, UR18, R10 ;  /* 0x0000001214147c25 */ /* 0x000fe2000f8e000a */
[----:B------:R-:W-:-:S03]  /*1250*/  IADD3 R13, PT, PT, R13, R31, RZ ;  /* 0x0000001f0d0d7210 */ /* 0x000fc60007ffe0ff */
[----:B------:R-:W-:Y:S02]  /*1260*/  IMAD R33, R22, UR19, R33 ;  /* 0x0000001316217c24 */ /* 0x000fe4000f8e0221 */
[----:B----4-:R-:W-:Y:S01]  /*1270*/  IMAD R25, R18, UR19, R19 ;  /* 0x0000001312197c24 */ /* 0x010fe2000f8e0213 */
[----:B------:R-:W-:Y:S01]  /*1280*/  IADD3 R17, PT, PT, R17, R29, RZ ;  /* 0x0000001d11117210 */ /* 0x000fe20007ffe0ff */
[--C-:B------:R-:W-:Y:S01]  /*1290*/  IMAD.WIDE.U32 R22, R22, UR18, R10.reuse ;  /* 0x0000001216167c25 */ /* 0x100fe2000f8e000a */
[----:B------:R-:W-:Y:S01]  /*12a0*/  IADD3 R21, PT, PT, R21, R9, RZ ;  /* 0x0000000915157210 */ /* 0x000fe20007ffe0ff */
[----:B------:R-:W3:Y:S02]  /*12b0*/  LDG.E.U8 R13, desc[UR6][R12.64] ;  /* 0x000000060c0d7981 */ /* 0x000ee4000c1e1100 */
[----:B------:R-:W-:Y:S01]  /*12c0*/  IMAD.WIDE.U32 R18, R18, UR18, R10 ;  /* 0x0000001212127c25 */ /* 0x000fe2000f8e000a */
[----:B------:R-:W-:Y:S01]  /*12d0*/  IADD3 R23, PT, PT, R23, R33, RZ ;  /* 0x0000002117177210 */ /* 0x000fe20007ffe0ff */
[----:B------:R-:W4:Y:S03]  /*12e0*/  LDG.E.U8 R20, desc[UR6][R20.64] ;  /* 0x0000000614147981 */ /* 0x000f26000c1e1100 */
[----:B------:R-:W-:Y:S01]  /*12f0*/  IADD3 R19, PT, PT, R19, R25, RZ ;  /* 0x0000001913137210 */ /* 0x000fe20007ffe0ff */
[----:B------:R-:W4:Y:S04]  /*1300*/  LDG.E.U8 R17, desc[UR6][R16.64] ;  /* 0x0000000610117981 */ /* 0x000f28000c1e1100 */
[----:B------:R-:W2:Y:S04]  /*1310*/  LDG.E.U8 R23, desc[UR6][R22.64] ;  /* 0x0000000616177981 */ /* 0x000ea8000c1e1100 */
[----:B------:R-:W5:Y:S01]  /*1320*/  LDG.E.U8 R19, desc[UR6][R18.64] ;  /* 0x0000000612137981 */ /* 0x000f62000c1e1100 */
[----:B------:R-:W-:-:S04]  /*1330*/  IADD3 R8, P0, PT, R8, -0x8, RZ ;  /* 0xfffffff808087810 */ /* 0x000fc80007f1e0ff */
[----:B------:R-:W-:Y:S02]  /*1340*/  IADD3.X R6, PT, PT, R6, -0x1, RZ, P0, !PT ;  /* 0xffffffff06067810 */ /* 0x000fe400007fe4ff */
[----:B------:R-:W-:-:S04]  /*1350*/  ISETP.NE.U32.AND P0, PT, R8, RZ, PT ;  /* 0x000000ff0800720c */ /* 0x000fc80003f05070 */
[----:B------:R-:W-:Y:S02]  /*1360*/  ISETP.NE.AND.EX P0, PT, R6, RZ, PT, P0 ;  /* 0x000000ff0600720c */ /* 0x000fe40003f05300 */
[----:B---3--:R-:W-:Y:S02]  /*1370*/  PRMT R26, R13, 0x3340, R26 ;  /* 0x000033400d1a7816 */ /* 0x008fe4000000001a */
[----:B----4-:R-:W-:Y:S02]  /*1380*/  PRMT R9, R17, 0x3340, R20 ;  /* 0x0000334011097816 */ /* 0x010fe40000000014 */
[----:B--2---:R-:W-:Y:S02]  /*1390*/  PRMT R23, R23, 0x3340, R28 ;  /* 0x0000334017177816 */ /* 0x004fe4000000001c */
[----:B------:R-:W-:Y:S02]  /*13a0*/  PRMT R26, R9, 0x5410, R26 ;  /* 0x00005410091a7816 */ /* 0x000fe4000000001a */
[----:B-----5:R-:W-:-:S02]  /*13b0*/  PRMT R24, R19, 0x3340, R24 ;  /* 0x0000334013187816 */ /* 0x020fc40000000018 */
[----:B------:R-:W-:Y:S01]  /*13c0*/  IADD3 R9, P1, PT, R14, 0x40, RZ ;  /* 0x000000400e097810 */ /* 0x000fe20007f3e0ff */
[----:B------:R-:W-:Y:S01]  /*13d0*/  IDP.4A.S8.S8 R26, R26, R5, RZ ;  /* 0x000000051a1a7226 */ /* 0x000fe200000006ff */
[----:B------:R-:W-:Y:S02]  /*13e0*/  PRMT R23, R24, 0x5410, R23 ;  /* 0x0000541018177816 */ /* 0x000fe40000000017 */
[----:B------:R-:W-:-:S03]  /*13f0*/  IADD3.X R14, PT, PT, RZ, R15, RZ, P1, !PT ;  /* 0x0000000fff0e7210 */ /* 0x000fc60000ffe4ff */
[----:B------:R-:W-:Y:S01]  /*1400*/  IDP.4A.S8.S8 R26, R23, R5, R26 ;  /* 0x00000005171a7226 */ /* 0x000fe2000000061a */
[----:B------:R-:W-:Y:S02]  /*1410*/  MOV R12, R9 ;  /* 0x00000009000c7202 */ /* 0x000fe40000000f00 */
[----:B------:R-:W-:Y:S02]  /*1420*/  MOV R15, R14 ;  /* 0x0000000e000f7202 */ /* 0x000fe40000000f00 */
[----:B------:R-:W-:Y:S01]  /*1430*/  IADD3 R7, PT, PT, R26, R7, RZ ;  /* 0x000000071a077210 */ /* 0x000fe20007ffe0ff */
[----:B------:R-:W-:Y:S06]  /*1440*/  @P0 BRA `(.L_x_4805) ;  /* 0xfffffff800f40947 */ /* 0x000fec000383ffff */
[----:B------:R-:W-:Y:S02]  /*1450*/  MOV R8, R9 ;  /* 0x0000000900087202 */ /* 0x000fe40000000f00 */
[----:B------:R-:W-:-:S07]  /*1460*/  MOV R9, R14 ;  /* 0x0000000e00097202 */ /* 0x000fce0000000f00 */
.L_x_4804:
        /* <DEDUP_REMOVED lines=27> */
[----:B------:R1:W2:Y:S02]  /*1620*/  LDG.E.U8 R16, desc[UR6][R16.64] ;  /* 0x0000000610107981 */ /* 0x0002a4000c1e1100 */
        /* <DEDUP_REMOVED lines=8> */
[----:B-1----:R-:W-:Y:S02]  /*16b0*/  PRMT R17, R18, 0x5410, R18 ;  /* 0x0000541012117816 */ /* 0x002fe40000000012 */
[----:B------:R-:W-:-:S04]  /*16c0*/  IADD3 R8, P0, PT, R8, 0x20, RZ ;  /* 0x0000002008087810 */ /* 0x000fc80007f1e0ff */
[----:B------:R-:W-:Y:S02]  /*16d0*/  IADD3.X R9, PT, PT, RZ, R9, RZ, P0, !PT ;  /* 0x00000009ff097210 */ /* 0x000fe400007fe4ff */
[----:B--2---:R-:W-:Y:S02]  /*16e0*/  PRMT R10, R15, 0x3340, R16 ;  /* 0x000033400f0a7816 */ /* 0x004fe40000000010 */
[----:B---3--:R-:W-:-:S04]  /*16f0*/  PRMT R11, R5, 0x3340, R12 ;  /* 0x00003340050b7816 */ /* 0x008fc8000000000c */
[----:B------:R-:W-:-:S05]  /*1700*/  PRMT R10, R11, 0x5410, R10 ;  /* 0x000054100b0a7816 */ /* 0x000fca000000000a */
[----:B------:R-:W-:-:S05]  /*1710*/  IDP.4A.S8.S8 R10, R10, R17, RZ ;  /* 0x000000110a0a7226 */ /* 0x000fca00000006ff */
[----:B------:R-:W-:-:S07]  /*1720*/  IADD3 R7, PT, PT, R10, R7, RZ ;  /* 0x000000070a077210 */ /* 0x000fce0007ffe0ff */
.L_x_4807:
        /* <DEDUP_REMOVED lines=29> */
.L_x_4808:
        /* <DEDUP_REMOVED lines=13> */
.L_x_4806:
[----:B-----5:R-:W-:-:S07]  /*19d0*/  PRMT R2, R7, 0x7610, R2 ;  /* 0x0000761007027816 */ /* 0x020fce0000000002 */
.L_x_4803:
[----:B------:R-:W1:Y:S01]  /*19e0*/  LDC.64 R4, c[0x0][0x710] ;  /* 0x0001c400ff047b82 */ /* 0x000e620000000a00 */
[----:B------:R-:W-:Y:S01]  /*19f0*/  IADD3 R3, PT, PT, R3, 0x80, RZ ;  /* 0x0000008003037810 */ /* 0x000fe20007ffe0ff */
[----:B-1----:R1:W-:Y:S06]  /*1a00*/  STG.E.U8 desc[UR6][R4.64], R2 ;  /* 0x0000000204007986 */ /* 0x0023ec000c101106 */
.L_x_4795:
        /* <DEDUP_REMOVED lines=37> */
[----:B------:R-:W-:Y:S01]  /*1c60*/  BSSY.RECONVERGENT B2, `(.L_x_4812) ;  /* 0x000004a000027945 */ /* 0x000fe20003800200 */
[----:B------:R-:W-:Y:S02]  /*1c70*/  MOV R12, R8 ;  /* 0x00000008000c7202 */ /* 0x000fe40000000f00 */
[----:B------:R-:W-:Y:S02]  /*1c80*/  LOP3.LUT R6, R6, 0x7fffffff, RZ, 0xc0, !PT ;  /* 0x7fffffff06067812 */ /* 0x000fe400078ec0ff */
[----:B------:R-:W-:Y:S02]  /*1c90*/  MOV R15, R9 ;  /* 0x00000009000f7202 */ /* 0x000fe40000000f00 */
[----:B------:R-:W-:Y:S02]  /*1ca0*/  LOP3.LUT R8, R0, 0xfffffff8, RZ, 0xc0, !PT ;  /* 0xfffffff800087812 */ /* 0x000fe400078ec0ff */
[----:B------:R-:W-:-:S02]  /*1cb0*/  MOV R7, RZ ;  /* 0x000000ff00077202 */ /* 0x000fc40000000f00 */
[----:B------:R-:W-:-:S07]  /*1cc0*/  PRMT R5, R5, 0x5410, R5 ;  /* 0x0000541005057816 */ /* 0x000fce0000000005 */
.L_x_4813:
        /* <DEDUP_REMOVED lines=12> */
[----:B--2---:R-:W-:Y:S01]  /*1d90*/  IMAD R27, R27, UR16, RZ ;  /* 0x000000101b1b7c24 */ /* 0x004fe2000f8e02ff */
[----:B------:R-:W-:Y:S01]  /*1da0*/  IADD3 R29, PT, PT, R29, R9, RZ ;  /* 0x000000091d1d7210 */ /* 0x000fe20007ffe0ff */
[----:B---3--:R-:W-:Y:S02]  /*1db0*/  IMAD R31, R25, UR16, RZ ;  /* 0x00000010191f7c24 */ /* 0x008fe4000f8e02ff */
[C---:B------:R-:W-:Y:S02]  /*1dc0*/  IMAD R9, R26.reuse, UR17, R27 ;  /* 0x000000111a097c24 */ /* 0x040fe4000f8e021b */
[----:B------:R-:W-:Y:S01]  /*1dd0*/  IMAD.WIDE.U32 R26, R26, UR16, R10 ;  /* 0x000000101a1a7c25 */ /* 0x000fe2000f8e000a */
[----:B------:R0:W2:Y:S03]  /*1de0*/  LDG.E.U8 R28, desc[UR6][R28.64] ;  /* 0x000000061c1c7981 */ /* 0x0000a6000c1e1100 */
[----:B------:R-:W-:-:S02]  /*1df0*/  IMAD R31, R24, UR17, R31 ;  /* 0x00000011181f7c24 */ /* 0x000fc4000f8e021f */
[----:B------:R-:W-:Y:S01]  /*1e00*/  IMAD.WIDE.U32 R24, R24, UR16, R10 ;  /* 0x0000001018187c25 */ /* 0x000fe2000f8e000a */
[----:B------:R-:W-:-:S03]  /*1e10*/  IADD3 R27, PT, PT, R27, R9, RZ ;  /* 0x000000091b1b7210 */ /* 0x000fc60007ffe0ff */
[----:B----4-:R-:W-:Y:S02]  /*1e20*/  IMAD R9, R13, UR16, RZ ;  /* 0x000000100d097c24 */ /* 0x010fe4000f8e02ff */
[----:B-----5:R-:W-:Y:S01]  /*1e30*/  IMAD R17, R17, UR16, RZ ;  /* 0x0000001011117c24 */ /* 0x020fe2000f8e02ff */
[----:B------:R-:W-:Y:S01]  /*1e40*/  IADD3 R25, PT, PT, R25, R31, RZ ;  /* 0x0000001f19197210 */ /* 0x000fe20007ffe0ff */
[----:B------:R-:W-:Y:S01]  /*1e50*/  IMAD R21, R21, UR16, RZ ;  /* 0x0000001015157c24 */ /* 0x000fe2000f8e02ff */
[----:B------:R-:W3:Y:S01]  /*1e60*/  LDG.E.U8 R26, desc[UR6][R26.64] ;  /* 0x000000061a1a7981 */ /* 0x000ee2000c1e1100 */
[----:B------:R-:W-:Y:S02]  /*1e70*/  IMAD R33, R23, UR16, RZ ;  /* 0x0000001017217c24 */ /* 0x000fe4000f8e02ff */
[----:B------:R-:W-:Y:S01]  /*1e80*/  IMAD R31, R12, UR17, R9 ;  /* 0x000000110c1f7c24 */ /* 0x000fe2000f8e0209 */
[----:B------:R1:W4:Y:S01]  /*1e90*/  LDG.E.U8 R24, desc[UR6][R24.64] ;  /* 0x0000000618187981 */ /* 0x000322000c1e1100 */
[----:B------:R-:W-:-:S02]  /*1ea0*/  IMAD R19, R19, UR16, RZ ;  /* 0x0000001013137c24 */ /* 0x000fc4000f8e02ff */
[----:B0-----:R-:W-:Y:S02]  /*1eb0*/  IMAD R29, R16, UR17, R17 ;  /* 0x00000011101d7c24 */ /* 0x001fe4000f8e0211 */
[----:B------:R-:W-:-:S04]  /*1ec0*/  IMAD.WIDE.U32 R12, R12, UR16, R10 ;  /* 0x000000100c0c7c25 */ /* 0x000fc8000f8e000a */
[----:B------:R-:W-:Y:S02]  /*1ed0*/  IMAD R9, R20, UR17, R21 ;  /* 0x0000001114097c24 */ /* 0x000fe4000f8e0215 */
[----:B------:R-:W-:-:S04]  /*1ee0*/  IMAD.WIDE.U32 R16, R16, UR16, R10 ;  /* 0x0000001010107c25 */ /* 0x000fc8000f8e000a */
[----:B------:R-:W-:Y:S01]  /*1ef0*/  IMAD.WIDE.U32 R20, R20, UR16, R10 ;  /* 0x0000001014147c25 */ /* 0x000fe2000f8e000a */
[----:B------:R-:W-:-:S03]  /*1f00*/  IADD3 R13, PT, PT, R13, R31, RZ ;  /* 0x0000001f0d0d7210 */ /* 0x000fc60007ffe0ff */
[----:B------:R-:W-:Y:S02]  /*1f10*/  IMAD R33, R22, UR17, R33 ;  /* 0x0000001116217c24 */ /* 0x000fe4000f8e0221 */
[----:B-1----:R-:W-:Y:S01]  /*1f20*/  IMAD R25, R18, UR17, R19 ;  /* 0x0000001112197c24 */ /* 0x002fe2000f8e0213 */
[----:B------:R-:W-:Y:S01]  /*1f30*/  IADD3 R17, PT, PT, R17, R29, RZ ;  /* 0x0000001d11117210 */ /* 0x000fe20007ffe0ff */
[--C-:B------:R-:W-:Y:S01]  /*1f40*/  IMAD.WIDE.U32 R22, R22, UR16, R10.reuse ;  /* 0x0000001016167c25 */ /* 0x100fe2000f8e000a */
[----:B------:R-:W-:Y:S01]  /*1f50*/  IADD3 R21, PT, PT, R21, R9, RZ ;  /* 0x0000000915157210 */ /* 0x000fe20007ffe0ff */
[----:B------:R-:W3:Y:S02]  /*1f60*/  LDG.E.U8 R13, desc[UR6][R12.64] ;  /* 0x000000060c0d7981 */ /* 0x000ee4000c1e1100 */
[----:B------:R-:W-:Y:S01]  /*1f70*/  IMAD.WIDE.U32 R18, R18, UR16, R10 ;  /* 0x0000001012127c25 */ /* 0x000fe2000f8e000a */
[----:B------:R-:W-:Y:S01]  /*1f80*/  IADD3 R23, PT, PT, R23, R33, RZ ;  /* 0x0000002117177210 */ /* 0x000fe20007ffe0ff */
[----:B------:R-:W5:Y:S03]  /*1f90*/  LDG.E.U8 R20, desc[UR6][R20.64] ;  /* 0x0000000614147981 */ /* 0x000f66000c1e1100 */
[----:B------:R-:W-:Y:S01]  /*1fa0*/  IADD3 R19, PT, PT, R19, R25, RZ ;  /* 0x0000001913137210 */ /* 0x000fe20007ffe0ff */
[----:B------:R-:W5:Y:S04]  /*1fb0*/  LDG.E.U8 R17, desc[UR6][R16.64] ;  /* 0x0000000610117981 */ /* 0x000f68000c1e1100 */
[----:B------:R-:W2:Y:S04]  /*1fc0*/  LDG.E.U8 R23, desc[UR6][R22.64] ;  /* 0x0000000616177981 */ /* 0x000ea8000c1e1100 */
[----:B------:R-:W4:Y:S01]  /*1fd0*/  LDG.E.U8 R19, desc[UR6][R18.64] ;  /* 0x0000000612137981 */ /* 0x000f22000c1e1100 */
[----:B------:R-:W-:-:S04]  /*1fe0*/  IADD3 R8, P0, PT, R8, -0x8, RZ ;  /* 0xfffffff808087810 */ /* 0x000fc80007f1e0ff */
[----:B------:R-:W-:Y:S02]  /*1ff0*/  IADD3.X R6, PT, PT, R6, -0x1, RZ, P0, !PT ;  /* 0xffffffff06067810 */ /* 0x000fe400007fe4ff */
[----:B------:R-:W-:-:S04]  /*2000*/  ISETP.NE.U32.AND P0, PT, R8, RZ, PT ;  /* 0x000000ff0800720c */ /* 0x000fc80003f05070 */
[----:B------:R-:W-:Y:S02]  /*2010*/  ISETP.NE.AND.EX P0, PT, R6, RZ, PT, P0 ;  /* 0x000000ff0600720c */ /* 0x000fe40003f05300 */
[----:B---3--:R-:W-:Y:S02]  /*2020*/  PRMT R26, R13, 0x3340, R26 ;  /* 0x000033400d1a7816 */ /* 0x008fe4000000001a */
[----:B-----5:R-:W-:Y:S02]  /*2030*/  PRMT R9, R17, 0x3340, R20 ;  /* 0x0000334011097816 */ /* 0x020fe40000000014 */
[----:B--2---:R-:W-:Y:S02]  /*2040*/  PRMT R23, R23, 0x3340, R28 ;  /* 0x0000334017177816 */ /* 0x004fe4000000001c */
[----:B------:R-:W-:Y:S02]  /*2050*/  PRMT R26, R9, 0x5410, R26 ;  /* 0x00005410091a7816 */ /* 0x000fe4000000001a */
[----:B----4-:R-:W-:-:S02]  /*2060*/  PRMT R24, R19, 0x3340, R24 ;  /* 0x0000334013187816 */ /* 0x010fc40000000018 */
        /* <DEDUP_REMOVED lines=9> */
[----:B------:R-:W-:Y:S05]  /*2100*/  BSYNC.RECONVERGENT B2 ;  /* 0x0000000000027941 */ /* 0x000fea0003800200 */
.L_x_4812:
[----:B------:R-:W-:Y:S02]  /*2110*/  MOV R8, R9 ;  /* 0x0000000900087202 */ /* 0x000fe40000000f00 */
[----:B------:R-:W-:-:S07]  /*2120*/  MOV R9, R14 ;  /* 0x0000000e00097202 */ /* 0x000fce0000000f00 */
.L_x_4811:
        /* <DEDUP_REMOVED lines=44> */
.L_x_4815:
        /* <DEDUP_REMOVED lines=29> */
.L_x_4816:
        /* <DEDUP_REMOVED lines=13> */
.L_x_4814:
[----:B-----5:R-:W-:-:S07]  /*2690*/  PRMT R2, R7, 0x7610, R2 ;  /* 0x0000761007027816 */ /* 0x020fce0000000002 */
.L_x_4810:
[----:B------:R-:W1:Y:S01]  /*26a0*/  LDC.64 R4, c[0x0][0x710] ;  /* 0x0001c400ff047b82 */ /* 0x000e620000000a00 */
[----:B------:R-:W-:Y:S01]  /*26b0*/  IADD3 R3, PT, PT, R3, 0x80, RZ ;  /* 0x0000008003037810 */ /* 0x000fe20007ffe0ff */
[----:B-1----:R2:W-:Y:S06]  /*26c0*/  STG.E.U8 desc[UR6][R4.64], R2 ;  /* 0x0000000204007986 */ /* 0x0025ec000c101106 */
.L_x_4802:
        /* <DEDUP_REMOVED lines=44> */
.L_x_4821:
        /* <DEDUP_REMOVED lines=67> */
[----:B0-----:R-:W-:Y:S05]  /*2dc0*/  BSYNC.RECONVERGENT B2 ;  /* 0x0000000000027941 */ /* 0x001fea0003800200 */
.L_x_4820:
[----:B------:R-:W-:Y:S02]  /*2dd0*/  MOV R8, R9 ;  /* 0x0000000900087202 */ /* 0x000fe40000000f00 */
[----:B------:R-:W-:-:S07]  /*2de0*/  MOV R9, R14 ;  /* 0x0000000e00097202 */ /* 0x000fce0000000f00 */
.L_x_4819:
        /* <DEDUP_REMOVED lines=44> */
.L_x_4823:
        /* <DEDUP_REMOVED lines=29> */
.L_x_4824:
        /* <DEDUP_REMOVED lines=13> */
.L_x_4822:
[----:B-----5:R-:W-:-:S07]  /*3350*/  PRMT R2, R7, 0x7610, R2 ;  /* 0x0000761007027816 */ /* 0x020fce0000000002 */
.L_x_4818:
[----:B------:R-:W1:Y:S01]  /*3360*/  LDC.64 R4, c[0x0][0x710] ;  /* 0x0001c400ff047b82 */ /* 0x000e620000000a00 */
[----:B------:R-:W-:Y:S01]  /*3370*/  IADD3 R3, PT, PT, R3, 0x80, RZ ;  /* 0x0000008003037810 */ /* 0x000fe20007ffe0ff */
[----:B-1----:R2:W-:Y:S06]  /*3380*/  STG.E.U8 desc[UR6][R4.64], R2 ;  /* 0x0000000204007986 */ /* 0x0025ec000c101106 */
.L_x_4809:
        /* <DEDUP_REMOVED lines=44> */
.L_x_4829:
        /* <DEDUP_REMOVED lines=68> */
.L_x_4828:
[----:B------:R-:W-:Y:S02]  /*3a90*/  MOV R8, R9 ;  /* 0x0000000900087202 */ /* 0x000fe40000000f00 */
[----:B------:R-:W-:-:S07]  /*3aa0*/  MOV R9, R14 ;  /* 0x0000000e00097202 */ /* 0x000fce0000000f00 */
.L_x_4827:
        /* <DEDUP_REMOVED lines=44> */
.L_x_4831:
        /* <DEDUP_REMOVED lines=29> */
.L_x_4832:
        /* <DEDUP_REMOVED lines=13> */
.L_x_4830:
[----:B-----5:R-:W-:-:S07]  /*4010*/  PRMT R2, R7, 0x7610, R2 ;  /* 0x0000761007027816 */ /* 0x020fce0000000002 */
.L_x_4826:
[----:B------:R-:W1:Y:S01]  /*4020*/  LDC.64 R4, c[0x0][0x710] ;  /* 0x0001c400ff047b82 */ /* 0x000e620000000a00 */
[----:B------:R-:W-:Y:S01]  /*4030*/  IADD3 R3, PT, PT, R3, 0x80, RZ ;  /* 0x0000008003037810 */ /* 0x000fe20007ffe0ff */
[----:B-1----:R3:W-:Y:S06]  /*4040*/  STG.E.U8 desc[UR6][R4.64], R2 ;  /* 0x0000000204007986 */ /* 0x0027ec000c101106 */
.L_x_4817:
        /* <DEDUP_REMOVED lines=10> */
[----:B------:R-:W-:Y:S02]  /*40f0*/  PRMT R2, RZ, 0x7610, R2 ;  /* 0x00007610ff027816 */ /* 0x000fe40000000002 */
[----:B---3--:R-:W-:-:S04]  /*4100*/  ISETP.LT.U32.AND P0, PT, R6, 0x1, PT ;  /* 0x000000010600780c */ /* 0x008fc80003f01070 */
[----:B------:R-:W-:-:S04]  /*4110*/  ISETP.LT.AND.EX P0, PT, R7, RZ, PT, P0 ;  /* 0x000000ff0700720c */ /* 0x000fc80003f01300 */
[----:B------:R-:W-:Y:S02]  /*4120*/  SEL R11, R6, 0x1, P0 ;  /* 0x00000001060b7807 */ /* 0x000fe40000000000 */
[----:B------:R-:W-:Y:S02]  /*4130*/  SEL R13, R7, RZ, P0 ;  /* 0x000000ff070d7207 */ /* 0x000fe40000000000 */
[----:B------:R-:W-:Y:S01]  /*4140*/  SEL R0, R11, R6, !P1 ;  /* 0x000000060b007207 */ /* 0x000fe20004800000 */
[----:B-----5:R-:W-:Y:S01]  /*4150*/  IMAD R11, R5, UR18, RZ ;  /* 0x00000012050b7c24 */ /* 0x020fe2000f8e02ff */
        /* <DEDUP_REMOVED lines=28> */
.L_x_4837:
        /* <DEDUP_REMOVED lines=68> */
.L_x_4836:
[----:B------:R-:W-:Y:S02]  /*4760*/  MOV R8, R9 ;  /* 0x0000000900087202 */ /* 0x000fe40000000f00 */
[----:B------:R-:W-:-:S07]  /*4770*/  MOV R9, R14 ;  /* 0x0000000e00097202 */ /* 0x000fce0000000f00 */
.L_x_4835:
        /* <DEDUP_REMOVED lines=44> */
.L_x_4839:
        /* <DEDUP_REMOVED lines=29> */
.L_x_4840:
        /* <DEDUP_REMOVED lines=13> */
.L_x_4838:
[----:B-----5:R-:W-:-:S07]  /*4ce0*/  PRMT R2, R7, 0x7610, R2 ;  /* 0x0000761007027816 */ /* 0x020fce0000000002 */
.L_x_4834:
[----:B------:R-:W1:Y:S01]  /*4cf0*/  LDC.64 R4, c[0x0][0x710] ;  /* 0x0001c400ff047b82 */ /* 0x000e620000000a00 */
[----:B------:R-:W-:Y:S01]  /*4d00*/  IADD3 R3, PT, PT, R3, 0x80, RZ ;  /* 0x0000008003037810 */ /* 0x000fe20007ffe0ff */
[----:B-1----:R3:W-:Y:S06]  /*4d10*/  STG.E.U8 desc[UR6][R4.64], R2 ;  /* 0x0000000204007986 */ /* 0x0027ec000c101106 */
.L_x_4825:
[----:B------:R-:W-:-:S13]  /*4d20*/  ISETP.GE.AND P0, PT, R3, UR4, PT ;  /* 0x0000000403007c0c */ /* 0x000fda000bf06270 */
[----:B------:R-:W-:Y:S05]  /*4d30*/  @P0 BREAK.RELIABLE B0 ;  /* 0x0000000000000942 */ /* 0x000fea0003800100 */
[----:B------:R-:W-:Y:S05]  /*4d40*/  @P0 BRA `(.L_x_4833) ;  /* 0x0000000c002c0947 */ /* 0x000fea0003800000 */
[----:B0-----:R-:W-:Y:S05]  /*4d50*/  BSYNC.RELIABLE B0 ;  /* 0x0000000000007941 */ /* 0x001fea0003800100 */
.L_x_4794:
        /* <DEDUP_REMOVED lines=22> */
[----:B------:R-:W0:Y:S01]  /*4ec0*/  LDC.64 R12, c[0x0][0x730] ;  /* 0x0001cc00ff0c7b82 */ /* 0x000e220000000a00 */
[----:B------:R1:W5:Y:S07]  /*4ed0*/  LDG.E.U8 R2, desc[UR6][R10.64] ;  /* 0x000000060a027981 */ /* 0x00036e000c1e1100 */
[----:B------:R-:W2:Y:S01]  /*4ee0*/  LDC.64 R8, c[0x0][0x748] ;  /* 0x0001d200ff087b82 */ /* 0x000ea20000000a00 */
[----:B0-----:R-:W2:Y:S01]  /*4ef0*/  LDG.E.64 R4, desc[UR6][R12.64] ;  /* 0x000000060c047981 */ /* 0x001ea2000c1e1b00 */
[----:B------:R-:W-:-:S04]  /*4f00*/  ISETP.GE.U32.AND P0, PT, R0, 0x8, PT ;  /* 0x000000080000780c */ /* 0x000fc80003f06070 */
[----:B------:R-:W-:Y:S01]  /*4f10*/  ISETP.GE.U32.AND.EX P0, PT, R6, RZ, PT, P0 ;  /* 0x000000ff0600720c */ /* 0x000fe20003f06100 */
[----:B------:R-:W-:Y:S01]  /*4f20*/  HFMA2 R7, -RZ, RZ, 0, 0 ;  /* 0x00000000ff077431 */ /* 0x000fe200000001ff */
[----:B--2---:R-:W-:-:S04]  /*4f30*/  LEA R8, P1, R4, R8, 0x3 ;  /* 0x0000000804087211 */ /* 0x004fc800078218ff */
[----:B------:R-:W-:Y:S02]  /*4f40*/  LEA.HI.X R9, R4, R9, R5, 0x3, P1 ;  /* 0x0000000904097211 */ /* 0x000fe400008f1c05 */
[----:B------:R-:W-:-:S05]  /*4f50*/  LOP3.LUT R4, R0, 0x7, RZ, 0xc0, !PT ;  /* 0x0000000700047812 */ /* 0x000fca00078ec0ff */
[----:B-1----:R-:W-:Y:S05]  /*4f60*/  @!P0 BRA `(.L_x_4842) ;  /* 0x00000004003c8947 */ /* 0x002fea0003800000 */
[----:B------:R-:W0:Y:S01]  /*4f70*/  LDC.64 R10, c[0x0][0x728] ;  /* 0x0001ca00ff0a7b82 */ /* 0x000e220000000a00 */
        /* <DEDUP_REMOVED lines=8> */
.L_x_4844:
        /* <DEDUP_REMOVED lines=68> */
.L_x_4843:
[----:B------:R-:W-:Y:S02]  /*5440*/  MOV R8, R9 ;  /* 0x0000000900087202 */ /* 0x000fe40000000f00 */
[----:B------:R-:W-:-:S07]  /*5450*/  MOV R9, R14 ;  /* 0x0000000e00097202 */ /* 0x000fce0000000f00 */
.L_x_4842:
        /* <DEDUP_REMOVED lines=22> */
[----:B0-----:R-:W-:-:S04]  /*55c0*/  IMAD.WIDE.U32 R16, R16, UR18, R4 ;  /* 0x0000001210107c25 */ /* 0x001fc8000f8e0004 */
        /* <DEDUP_REMOVED lines=13> */
[----:B0-----:R-:W-:Y:S02]  /*56a0*/  PRMT R17, R18, 0x5410, R18 ;  /* 0x0000541012117816 */ /* 0x001fe40000000012 */
[----:B------:R-:W-:-:S04]  /*56b0*/  IADD3 R8, P0, PT, R8, 0x20, RZ ;  /* 0x0000002008087810 */ /* 0x000fc80007f1e0ff */
[----:B------:R-:W-:Y:S02]  /*56c0*/  IADD3.X R9, PT, PT, RZ, R9, RZ, P0, !PT ;  /* 0x00000009ff097210 */ /* 0x000fe400007fe4ff */
[----:B--2---:R-:W-:Y:S02]  /*56d0*/  PRMT R10, R15, 0x3340, R16 ;  /* 0x000033400f0a7816 */ /* 0x004fe40000000010 */
[----:B---3--:R-:W-:-:S04]  /*56e0*/  PRMT R11, R5, 0x3340, R12 ;  /* 0x00003340050b7816 */ /* 0x008fc8000000000c */
[----:B------:R-:W-:-:S05]  /*56f0*/  PRMT R10, R11, 0x5410, R10 ;  /* 0x000054100b0a7816 */ /* 0x000fca000000000a */
[----:B------:R-:W-:-:S05]  /*5700*/  IDP.4A.S8.S8 R10, R10, R17, RZ ;  /* 0x000000110a0a7226 */ /* 0x000fca00000006ff */
[----:B------:R-:W-:-:S07]  /*5710*/  IADD3 R7, PT, PT, R10, R7, RZ ;  /* 0x000000070a077210 */ /* 0x000fce0007ffe0ff */
.L_x_4846:
        /* <DEDUP_REMOVED lines=12> */
[----:B---3--:R-:W-:Y:S02]  /*57e0*/  IMAD R5, R5, UR18, RZ ;  /* 0x0000001205057c24 */ /* 0x008fe4000f8e02ff */
[----:B0-----:R-:W-:-:S04]  /*57f0*/  IMAD.WIDE.U32 R12, R4, UR18, R10 ;  /* 0x00000012040c7c25 */ /* 0x001fc8000f8e000a */
        /* <DEDUP_REMOVED lines=15> */
.L_x_4847:
        /* <DEDUP_REMOVED lines=10> */
[----:B------:R-:W2:Y:S01]  /*5990*/  LDG.E.S8 R8, desc[UR6][R8.64] ;  /* 0x0000000608087981 */ /* 0x000ea2000c1e1300 */
[----:B-----5:R-:W-:-:S05]  /*59a0*/  PRMT R0, R2, 0x8880, RZ ;  /* 0x0000888002007816 */ /* 0x020fca00000000ff */
[----:B--2---:R-:W-:-:S07]  /*59b0*/  IMAD R7, R8, R0, R7 ;  /* 0x0000000008077224 */ /* 0x004fce00078e0207 */
.L_x_4845:
[----:B-----5:R-:W-:-:S07]  /*59c0*/  PRMT R2, R7, 0x7610, R2 ;  /* 0x0000761007027816 */ /* 0x020fce0000000002 */
.L_x_4841:
[----:B------:R-:W0:Y:S01]  /*59d0*/  LDC.64 R4, c[0x0][0x710] ;  /* 0x0001c400ff047b82 */ /* 0x000e220000000a00 */
[----:B------:R-:W-:Y:S01]  /*59e0*/  IADD3 R3, PT, PT, R3, 0x80, RZ ;  /* 0x0000008003037810 */ /* 0x000fe20007ffe0ff */
[----:B0-----:R4:W-:Y:S06]  /*59f0*/  STG.E.U8 desc[UR6][R4.64], R2 ;  /* 0x0000000204007986 */ /* 0x0019ec000c101106 */
.L_x_4833:
[----:B0-----:R-:W-:Y:S05]  /*5a00*/  BSYNC.RECONVERGENT B1 ;  /* 0x0000000000017941 */ /* 0x001fea0003800200 */
.L_x_4793:
[----:B------:R-:W-:Y:S05]  /*5a10*/  WARPSYNC.ALL ;  /* 0x0000000000007948 */ /* 0x000fea0003800000 */
[----:B------:R-:W-:-:S13]  /*5a20*/  ISETP.GE.AND P0, PT, R3, UR4, PT ;  /* 0x0000000403007c0c */ /* 0x000fda000bf06270 */
[----:B------:R-:W-:Y:S05]  /*5a30*/  @P0 EXIT ;  /* 0x000000000000094d */ /* 0x000fea0003800000 */
[----:B------:R-:W0:Y:S01]  /*5a40*/  LDC.64 R6, c[0x0][0x738] ;  /* 0x0001ce00ff067b82 */ /* 0x000e220000000a00 */
[----:B------:R-:W5:Y:S07]  /*5a50*/  LDCU.64 UR8, c[0x0][0x718] ;  /* 0x0000e300ff0877ac */ /* 0x000f6e0008000a00 */
[----:B-1234-:R-:W1:Y:S08]  /*5a60*/  LDC.64 R2, c[0x0][0x720] ;  /* 0x0001c800ff027b82 */ /* 0x01ee700000000a00 */
[----:B------:R-:W2:Y:S01]  /*5a70*/  LDC.64 R4, c[0x0][0x730] ;  /* 0x0001cc00ff047b82 */ /* 0x000ea20000000a00 */
[----:B0-----:R-:W3:Y:S07]  /*5a80*/  LDG.E.64 R6, desc[UR6][R6.64] ;  /* 0x0000000606067981 */ /* 0x001eee000c1e1b00 */
[----:B------:R-:W0:Y:S01]  /*5a90*/  LDC.64 R10, c[0x0][0x740] ;  /* 0x0001d000ff0a7b82 */ /* 0x000e220000000a00 */
[----:B-1----:R-:W0:Y:S07]  /*5aa0*/  LDG.E.64 R2, desc[UR6][R2.64] ;  /* 0x0000000602027981 */ /* 0x002e2e000c1e1b00 */
[----:B------:R-:W1:Y:S01]  /*5ab0*/  LDC.64 R12, c[0x0][0x748] ;  /* 0x0001d200ff0c7b82 */ /* 0x000e620000000a00 */
[----:B--2---:R-:W1:Y:S01]  /*5ac0*/  LDG.E.64 R4, desc[UR6][R4.64] ;  /* 0x0000000604047981 */ /* 0x004e62000c1e1b00 */
        /* <DEDUP_REMOVED lines=8> */
[C---:B------:R-:W-:Y:S01]  /*5b50*/  IMAD R3, R2.reuse, R11, R3 ;  /* 0x0000000b02037224 */ /* 0x040fe200078e0203 */
[----:B------:R-:W-:Y:S01]  /*5b60*/  SEL R25, R25, R7, !P1 ;  /* 0x0000000719197207 */ /* 0x000fe20004800000 */
[----:B-----5:R-:W-:Y:S01]  /*5b70*/  IMAD.WIDE.U32 R6, R2, R10, UR8 ;  /* 0x0000000802067e25 */ /* 0x020fe2000f8e000a */
[----:B------:R-:W-:Y:S02]  /*5b80*/  ISETP.GE.U32.AND P0, PT, R0, 0x1, PT ;  /* 0x000000010000780c */ /* 0x000fe40003f06070 */
[----:B-1----:R-:W-:-:S02]  /*5b90*/  LEA R2, P1, R4, R12, 0x3 ;  /* 0x0000000c04027211 */ /* 0x002fc400078218ff */
[----:B------:R-:W-:Y:S02]  /*5ba0*/  ISETP.GE.AND.EX P0, PT, R25, RZ, PT, P0 ;  /* 0x000000ff1900720c */ /* 0x000fe40003f06300 */
[----:B------:R-:W-:Y:S02]  /*5bb0*/  IADD3 R7, PT, PT, R7, R3, RZ ;  /* 0x0000000307077210 */ /* 0x000fe40007ffe0ff */
[----:B------:R-:W-:-:S09]  /*5bc0*/  LEA.HI.X R5, R4, R13, R5, 0x3, P1 ;  /* 0x0000000d04057211 */ /* 0x000fd200008f1c05 */
[----:B------:R-:W-:Y:S05]  /*5bd0*/  @!P0 BRA `(.L_x_4848) ;  /* 0x0000000800a08947 */ /* 0x000fea0003800000 */
[----:B------:R0:W5:Y:S01]  /*5be0*/  LDG.E.U8 R22, desc[UR6][R6.64] ;  /* 0x0000000606167981 */ /* 0x000162000c1e1100 */
[C---:B------:R-:W-:Y:S01]  /*5bf0*/  ISETP.GE.U32.AND P0, PT, R0.reuse, 0x8, PT ;  /* 0x000000080000780c */ /* 0x040fe20003f06070 */
[----:B------:R-:W-:Y:S01]  /*5c00*/  HFMA2 R26, -RZ, RZ, 0, 0 ;  /* 0x00000000ff1a7431 */ /* 0x000fe200000001ff */
[----:B------:R-:W-:Y:S02]  /*5c10*/  MOV R4, R2 ;  /* 0x0000000200047202 */ /* 0x000fe40000000f00 */
[----:B------:R-:W-:Y:S02]  /*5c20*/  ISETP.GE.U32.AND.EX P0, PT, R25, RZ, PT, P0 ;  /* 0x000000ff1900720c */ /* 0x000fe40003f06100 */
[----:B------:R-:W-:-:S11]  /*5c30*/  LOP3.LUT R23, R0, 0x7, RZ, 0xc0, !PT ;  /* 0x0000000700177812 */ /* 0x000fd600078ec0ff */
[----:B0-----:R-:W-:Y:S05]  /*5c40*/  @!P0 BRA `(.L_x_4849) ;  /* 0x00000004002c8947 */ /* 0x001fea0003800000 */
[----:B------:R-:W0:Y:S01]  /*5c50*/  LDC.64 R2, c[0x0][0x728] ;  /* 0x0001ca00ff027b82 */ /* 0x000e220000000a00 */
[----:B-----5:R-:W-:Y:S01]  /*5c60*/  PRMT R24, R22, 0x3340, R22 ;  /* 0x0000334016187816 */ /* 0x020fe20000000016 */
[----:B------:R-:W1:Y:S01]  /*5c70*/  LDCU.64 UR4, c[0x0][0x758] ;  /* 0x0000eb00ff0477ac */ /* 0x000e620008000a00 */
[----:B------:R-:W-:Y:S02]  /*5c80*/  LOP3.LUT R25, R25, 0x7fffffff, RZ, 0xc0, !PT ;  /* 0x7fffffff19197812 */ /* 0x000fe400078ec0ff */
[----:B------:R-:W-:Y:S02]  /*5c90*/  LOP3.LUT R27, R0, 0xfffffff8, RZ, 0xc0, !PT ;  /* 0xfffffff8001b7812 */ /* 0x000fe400078ec0ff */
[----:B------:R-:W-:Y:S02]  /*5ca0*/  MOV R26, RZ ;  /* 0x000000ff001a7202 */ /* 0x000fe40000000f00 */
[----:B------:R-:W-:-:S07]  /*5cb0*/  PRMT R24, R24, 0x5410, R24 ;  /* 0x0000541018187816 */ /* 0x000fce0000000018 */
.L_x_4850:
        /* <DEDUP_REMOVED lines=11> */
[----:B--2---:R-:W-:Y:S02]  /*5d70*/  IMAD R31, R21, UR4, RZ ;  /* 0x00000004151f7c24 */ /* 0x004fe4000f8e02ff */
[C---:B------:R-:W-:Y:S02]  /*5d80*/  IMAD R29, R14.reuse, UR5, R15 ;  /* 0x000000050e1d7c24 */ /* 0x040fe4000f8e020f */
[----:B0-----:R-:W-:-:S04]  /*5d90*/  IMAD.WIDE.U32 R14, R14, UR4, R2 ;  /* 0x000000040e0e7c25 */ /* 0x001fc8000f8e0002 */
[C---:B------:R-:W-:Y:S02]  /*5da0*/  IMAD R31, R20.reuse, UR5, R31 ;  /* 0x00000005141f7c24 */ /* 0x040fe4000f8e021f */
[----:B---3--:R-:W-:Y:S02]  /*5db0*/  IMAD R17, R17, UR4, RZ ;  /* 0x0000000411117c24 */ /* 0x008fe4000f8e02ff */
[----:B------:R-:W-:Y:S01]  /*5dc0*/  IMAD.WIDE.U32 R20, R20, UR4, R2 ;  /* 0x0000000414147c25 */ /* 0x000fe2000f8e0002 */
[----:B------:R-:W-:-:S03]  /*5dd0*/  IADD3 R15, PT, PT, R15, R29, RZ ;  /* 0x0000001d0f0f7210 */ /* 0x000fc60007ffe0ff */
[C---:B------:R-:W-:Y:S01]  /*5de0*/  IMAD R29, R16.reuse, UR5, R17 ;  /* 0x00000005101d7c24 */ /* 0x040fe2000f8e0211 */
[----:B------:R-:W-:Y:S01]  /*5df0*/  IADD3 R21, PT, PT, R21, R31, RZ ;  /* 0x0000001f15157210 */ /* 0x000fe20007ffe0ff */
[----:B------:R-:W-:Y:S01]  /*5e00*/  IMAD.WIDE.U32 R16, R16, UR4, R2 ;  /* 0x0000000410107c25 */ /* 0x000fe2000f8e0002 */
[----:B------:R-:W2:Y:S03]  /*5e10*/  LDG.E.U8 R14, desc[UR6][R14.64] ;  /* 0x000000060e0e7981 */ /* 0x000ea6000c1e1100 */
[----:B----4-:R-:W-:Y:S02]  /*5e20*/  IMAD R5, R5, UR4, RZ ;  /* 0x0000000405057c24 */ /* 0x010fe4000f8e02ff */
[----:B-----5:R-:W-:Y:S02]  /*5e30*/  IMAD R9, R9, UR4, RZ ;  /* 0x0000000409097c24 */ /* 0x020fe4000f8e02ff */
[----:B------:R-:W-:Y:S01]  /*5e40*/  IMAD R13, R13, UR4, RZ ;  /* 0x000000040d0d7c24 */ /* 0x000fe2000f8e02ff */
[----:B------:R-:W-:Y:S01]  /*5e50*/  IADD3 R17, PT, PT, R17, R29, RZ ;  /* 0x0000001d11117210 */ /* 0x000fe20007ffe0ff */
[----:B------:R0:W3:Y:S01]  /*5e60*/  LDG.E.U8 R20, desc[UR6][R20.64] ;  /* 0x0000000614147981 */ /* 0x0000e2000c1e1100 */
[----:B------:R-:W-:-:S02]  /*5e70*/  IMAD R33, R19, UR4, RZ ;  /* 0x0000000413217c24 */ /* 0x000fc4000f8e02ff */
[C---:B------:R-:W-:Y:S01]  /*5e80*/  IMAD R29, R4.reuse, UR5, R5 ;  /* 0x00000005041d7c24 */ /* 0x040fe2000f8e0205 */
[----:B------:R-:W4:Y:S01]  /*5e90*/  LDG.E.U8 R16, desc[UR6][R16.64] ;  /* 0x0000000610107981 */ /* 0x000f22000c1e1100 */
[----:B------:R-:W-:Y:S02]  /*5ea0*/  IMAD R11, R11, UR4, RZ ;  /* 0x000000040b0b7c24 */ /* 0x000fe4000f8e02ff */
[----:B------:R-:W-:-:S04]  /*5eb0*/  IMAD.WIDE.U32 R4, R4, UR4, R2 ;  /* 0x0000000404047c25 */ /* 0x000fc8000f8e0002 */
[----:B0-----:R-:W-:Y:S02]  /*5ec0*/  IMAD R21, R8, UR5, R9 ;  /* 0x0000000508157c24 */ /* 0x001fe4000f8e0209 */
[----:B------:R-:W-:Y:S02]  /*5ed0*/  IMAD R31, R12, UR5, R13 ;  /* 0x000000050c1f7c24 */ /* 0x000fe4000f8e020d */
[----:B------:R-:W-:-:S04]  /*5ee0*/  IMAD.WIDE.U32 R8, R8, UR4, R2 ;  /* 0x0000000408087c25 */ /* 0x000fc8000f8e0002 */
[----:B------:R-:W-:Y:S01]  /*5ef0*/  IMAD.WIDE.U32 R12, R12, UR4, R2 ;  /* 0x000000040c0c7c25 */ /* 0x000fe2000f8e0002 */
[----:B------:R-:W-:-:S03]  /*5f00*/  IADD3 R5, PT, PT, R5, R29, RZ ;  /* 0x0000001d05057210 */ /* 0x000fc60007ffe0ff */
[----:B------:R-:W-:Y:S02]  /*5f10*/  IMAD R33, R18, UR5, R33 ;  /* 0x0000000512217c24 */ /* 0x000fe4000f8e0221 */
[----:B------:R-:W-:Y:S01]  /*5f20*/  IMAD R15, R10, UR5, R11 ;  /* 0x000000050a0f7c24 */ /* 0x000fe2000f8e020b */
[----:B------:R-:W-:Y:S01]  /*5f30*/  IADD3 R9, PT, PT, R9, R21, RZ ;  /* 0x0000001509097210 */ /* 0x000fe20007ffe0ff */
[--C-:B------:R-:W-:Y:S01]  /*5f40*/  IMAD.WIDE.U32 R18, R18, UR4, R2.reuse ;  /* 0x0000000412127c25 */ /* 0x100fe2000f8e0002 */
[----:B------:R-:W-:Y:S01]  /*5f50*/  IADD3 R13, PT, PT, R13, R31, RZ ;  /* 0x0000001f0d0d7210 */ /* 0x000fe20007ffe0ff */
[----:B------:R0:W4:Y:S02]  /*5f60*/  LDG.E.U8 R5, desc[UR6][R4.64] ;  /* 0x0000000604057981 */ /* 0x000124000c1e1100 */
[----:B------:R-:W-:Y:S01]  /*5f70*/  IMAD.WIDE.U32 R10, R10, UR4, R2 ;  /* 0x000000040a0a7c25 */ /* 0x000fe2000f8e0002 */
[----:B------:R-:W-:Y:S01]  /*5f80*/  IADD3 R19, PT, PT, R19, R33, RZ ;  /* 0x0000002113137210 */ /* 0x000fe20007ffe0ff */
[----:B------:R-:W5:Y:S03]  /*5f90*/  LDG.E.U8 R12, desc[UR6][R12.64] ;  /* 0x000000060c0c7981 */ /* 0x000f66000c1e1100 */
[----:B------:R-:W-:Y:S01]  /*5fa0*/  IADD3 R11, PT, PT, R11, R15, RZ ;  /* 0x0000000f0b0b7210 */ /* 0x000fe20007ffe0ff */
[----:B------:R-:W5:Y:S04]  /*5fb0*/  LDG.E.U8 R9, desc[UR6][R8.64] ;  /* 0x0000000608097981 */ /* 0x000f68000c1e1100 */
[----:B------:R-:W2:Y:S04]  /*5fc0*/  LDG.E.U8 R19, desc[UR6][R18.64] ;  /* 0x0000000612137981 */ /* 0x000ea8000c1e1100 */
[----:B------:R-:W3:Y:S01]  /*5fd0*/  LDG.E.U8 R11, desc[UR6][R10.64] ;  /* 0x000000060a0b7981 */ /* 0x000ee2000c1e1100 */
[----:B------:R-:W-:-:S04]  /*5fe0*/  IADD3 R27, P0, PT, R27, -0x8, RZ ;  /* 0xfffffff81b1b7810 */ /* 0x000fc80007f1e0ff */
[----:B------:R-:W-:Y:S02]  /*5ff0*/  IADD3.X R25, PT, PT, R25, -0x1, RZ, P0, !PT ;  /* 0xffffffff19197810 */ /* 0x000fe400007fe4ff */
[----:B------:R-:W-:-:S04]  /*6000*/  ISETP.NE.U32.AND P0, PT, R27, RZ, PT ;  /* 0x000000ff1b00720c */ /* 0x000fc80003f05070 */
[----:B------:R-:W-:Y:S02]  /*6010*/  ISETP.NE.AND.EX P0, PT, R25, RZ, PT, P0 ;  /* 0x000000ff1900720c */ /* 0x000fe40003f05300 */
[----:B0-----:R-:W-:-:S04]  /*6020*/  IADD3 R4, P1, PT, R6, 0x40, RZ ;  /* 0x0000004006047810 */ /* 0x001fc80007f3e0ff */
[----:B------:R-:W-:Y:S02]  /*6030*/  IADD3.X R6, PT, PT, RZ, R7, RZ, P1, !PT ;  /* 0x00000007ff067210 */ /* 0x000fe40000ffe4ff */
[----:B----4-:R-:W-:Y:S02]  /*6040*/  PRMT R16, R5, 0x3340, R16 ;  /* 0x0000334005107816 */ /* 0x010fe40000000010 */
[----:B-----5:R-:W-:Y:S02]  /*6050*/  PRMT R15, R9, 0x3340, R12 ;  /* 0x00003340090f7816 */ /* 0x020fe4000000000c */
[----:B--2---:R-:W-:Y:S02]  /*6060*/  PRMT R14, R19, 0x3340, R14 ;  /* 0x00003340130e7816 */ /* 0x004fe4000000000e */
[----:B------:R-:W-:Y:S02]  /*6070*/  PRMT R15, R15, 0x5410, R16 ;  /* 0x000054100f0f7816 */ /* 0x000fe40000000010 */
[----:B---3--:R-:W-:-:S03]  /*6080*/  PRMT R5, R11, 0x3340, R20 ;  /* 0x000033400b057816 */ /* 0x008fc60000000014 */
[----:B------:R-:W-:Y:S01]  /*6090*/  IDP.4A.S8.S8 R15, R15, R24, RZ ;  /* 0x000000180f0f7226 */ /* 0x000fe200000006ff */
[----:B------:R-:W-:-:S05]  /*60a0*/  PRMT R5, R5, 0x5410, R14 ;  /* 0x0000541005057816 */ /* 0x000fca000000000e */
[----:B------:R-:W-:-:S05]  /*60b0*/  IDP.4A.S8.S8 R5, R5, R24, R15 ;  /* 0x0000001805057226 */ /* 0x000fca000000060f */
[----:B------:R-:W-:Y:S02]  /*60c0*/  IADD3 R26, PT, PT, R5, R26, RZ ;  /* 0x0000001a051a7210 */ /* 0x000fe40007ffe0ff */
[----:B------:R-:W-:Y:S01]  /*60d0*/  MOV R5, R6 ;  /* 0x0000000600057202 */ /* 0x000fe20000000f00 */
[----:B------:R-:W-:Y:S06]  /*60e0*/  @P0 BRA `(.L_x_4850) ;  /* 0xfffffff800f40947 */ /* 0x000fec000383ffff */
[----:B------:R-:W-:-:S07]  /*60f0*/  MOV R5, R6 ;  /* 0x0000000600057202 */ /* 0x000fce0000000f00 */
.L_x_4849:
        /* <DEDUP_REMOVED lines=44> */
.L_x_4851:
        /* <DEDUP_REMOVED lines=29> */
.L_x_4852:
        /* <DEDUP_REMOVED lines=9> */
[----:B------:R-:W-:-:S06]  /*6620*/  IADD3 R5, PT, PT, R5, R7, RZ ;  /* 0x0000000705057210 */ /* 0x000fcc0007ffe0ff */
[----:B------:R-:W2:Y:S01]  /*6630*/  LDG.E.S8 R5, desc[UR6][R4.64] ;  /* 0x0000000604057981 */ /* 0x000ea2000c1e1300 */
[----:B-----5:R-:W-:-:S05]  /*6640*/  PRMT R0, R22, 0x8880, RZ ;  /* 0x0000888016007816 */ /* 0x020fca00000000ff */
[----:B--2---:R-:W-:-:S07]  /*6650*/  IMAD R26, R5, R0, R26 ;  /* 0x00000000051a7224 */ /* 0x004fce00078e021a */
.L_x_4848:
[----:B------:R-:W0:Y:S02]  /*6660*/  LDC.64 R2, c[0x0][0x710] ;  /* 0x0001c400ff027b82 */ /* 0x000e240000000a00 */
[----:B0-----:R-:W-:Y:S01]  /*6670*/  STG.E.U8 desc[UR6][R2.64], R26 ;  /* 0x0000001a02007986 */ /* 0x001fe2000c101106 */
[----:B------:R-:W-:Y:S05]  /*6680*/  EXIT ;  /* 0x000000000000794d */ /* 0x000fea0003800000 */
.L_x_4792:
        /* <DEDUP_REMOVED lines=434> */
.L_x_4856:
        /* <DEDUP_REMOVED lines=33> */
[----:B------:R-:W1:Y:S04]  /*83c0*/  LDCU.64 UR12, c[0x0][0x748] ;  /* 0x0000e900ff0c77ac */ /* 0x000e680008000a00 */
[----:B------:R-:W1:Y:S01]  /*83d0*/  LDG.E.64 R8, desc[UR6][R12.64] ;  /* 0x000000060c087981 */ /* 0x000e62000c1e1b00 */
[----:B------:R-:W-:-:S04]  /*83e0*/  ISETP.GE.U32.AND P0, PT, R6, 0x8, PT ;  /* 0x000000080600780c */ /* 0x000fc80003f06070 */
[----:B------:R-:W-:Y:S01]  /*83f0*/  ISETP.GE.U32.AND.EX P0, PT, R17, RZ, PT, P0 ;  /* 0x000000ff1100720c */ /* 0x000fe20003f06100 */
[----:B------:R-:W-:Y:S01]  /*8400*/  BSSY.RECONVERGENT B3, `(.L_x_4859) ;  /* 0x000005a000037945 */ /* 0x000fe20003800200 */
[----:B------:R-:W-:Y:S01]  /*8410*/  HFMA2 R31, -RZ, RZ, 0, 0 ;  /* 0x00000000ff1f7431 */ /* 0x000fe200000001ff */
[----:B-1----:R-:W-:-:S04]  /*8420*/  LEA R20, P1, R8, UR12, 0x3 ;  /* 0x0000000c08147c11 */ /* 0x002fc8000f8218ff */
[----:B------:R-:W-:Y:S02]  /*8430*/  LEA.HI.X R21, R8, UR13, R9, 0x3, P1 ;  /* 0x0000000d08157c11 */ /* 0x000fe400088f1c09 */
[----:B------:R-:W-:-:S04]  /*8440*/  LOP3.LUT R8, R6, 0x7, RZ, 0xc0, !PT ;  /* 0x0000000706087812 */ /* 0x000fc800078ec0ff */
[----:B0-----:R-:W-:Y:S05]  /*8450*/  @!P0 BRA `(.L_x_4860) ;  /* 0x0000000400508947 */ /* 0x001fea0003800000 */
[----:B-----5:R-:W-:Y:S01]  /*8460*/  PRMT R9, R7, 0x3340, R7 ;  /* 0x0000334007097816 */ /* 0x020fe20000000007 */
[----:B------:R-:W-:Y:S01]  /*8470*/  BSSY.RECONVERGENT B4, `(.L_x_4861) ;  /* 0x0000051000047945 */ /* 0x000fe20003800200 */
[----:B------:R-:W-:Y:S02]  /*8480*/  LOP3.LUT R30, R17, 0x7fffffff, RZ, 0xc0, !PT ;  /* 0x7fffffff111e7812 */ /* 0x000fe400078ec0ff */
[----:B------:R-:W-:Y:S02]  /*8490*/  MOV R10, R20 ;  /* 0x00000014000a7202 */ /* 0x000fe40000000f00 */
[----:B------:R-:W-:Y:S02]  /*84a0*/  LOP3.LUT R32, R6, 0xfffffff8, RZ, 0xc0, !PT ;  /* 0xfffffff806207812 */ /* 0x000fe400078ec0ff */
[----:B------:R-:W-:Y:S02]  /*84b0*/  MOV R31, RZ ;  /* 0x000000ff001f7202 */ /* 0x000fe40000000f00 */
[----:B------:R-:W-:-:S07]  /*84c0*/  PRMT R9, R9, 0x5410, R9 ;  /* 0x0000541009097816 */ /* 0x000fce0000000009 */
.L_x_4862:
        /* <DEDUP_REMOVED lines=13> */
[----:B------:R-:W-:Y:S01]  /*85a0*/  IMAD R27, R26, UR9, R27 ;  /* 0x000000091a1b7c24 */ /* 0x000fe2000f8e021b */
[----:B------:R-:W-:Y:S01]  /*85b0*/  IADD3 R26, P0, PT, R36, UR10, RZ ;  /* 0x0000000a241a7c10 */ /* 0x000fe2000ff1e0ff */
[----:B---3--:R-:W-:Y:S02]  /*85c0*/  IMAD R33, R35, UR8, RZ ;  /* 0x0000000823217c24 */ /* 0x008fe4000f8e02ff */
[----:B------:R-:W-:Y:S01]  /*85d0*/  IMAD.WIDE.U32 R28, R34, UR8, R22 ;  /* 0x00000008221c7c25 */ /* 0x000fe2000f8e0016 */
[----:B------:R-:W-:-:S03]  /*85e0*/  IADD3.X R27, PT, PT, R37, UR11, R27, P0, !PT ;  /* 0x0000000b251b7c10 */ /* 0x000fc600087fe41b */
[----:B------:R-:W-:Y:S01]  /*85f0*/  IMAD R33, R34, UR9, R33 ;  /* 0x0000000922217c24 */ /* 0x000fe2000f8e0221 */
[----:B------:R-:W-:Y:S01]  /*8600*/  IADD3 R34, P0, PT, R28, UR10, RZ ;  /* 0x0000000a1c227c10 */ /* 0x000fe2000ff1e0ff */
[----:B----4-:R-:W-:Y:S02]  /*8610*/  IMAD R25, R25, UR8, RZ ;  /* 0x0000000819197c24 */ /* 0x010fe4000f8e02ff */
[C---:B------:R-:W-:Y:S01]  /*8620*/  IMAD.WIDE.U32 R36, R24.reuse, UR8, R22 ;  /* 0x0000000818247c25 */ /* 0x040fe2000f8e0016 */
[----:B------:R-:W-:Y:S02]  /*8630*/  IADD3.X R35, PT, PT, R29, UR11, R33, P0, !PT ;  /* 0x0000000b1d237c10 */ /* 0x000fe400087fe421 */
[----:B------:R0:W2:Y:S01]  /*8640*/  LDG.E.U8 R33, desc[UR6][R26.64] ;  /* 0x000000061a217981 */ /* 0x0000a2000c1e1100 */
[----:B------:R-:W-:Y:S01]  /*8650*/  IMAD R25, R24, UR9, R25 ;  /* 0x0000000918197c24 */ /* 0x000fe2000f8e0219 */
[----:B------:R-:W-:Y:S01]  /*8660*/  IADD3 R24, P0, PT, R36, UR10, RZ ;  /* 0x0000000a24187c10 */ /* 0x000fe2000ff1e0ff */
[----:B-----5:R-:W-:Y:S01]  /*8670*/  IMAD R13, R13, UR8, RZ ;  /* 0x000000080d0d7c24 */ /* 0x020fe2000f8e02ff */
[----:B------:R-:W2:Y:S01]  /*8680*/  LDG.E.U8 R34, desc[UR6][R34.64] ;  /* 0x0000000622227981 */ /* 0x000ea2000c1e1100 */
[----:B------:R-:W-:Y:S01]  /*8690*/  IMAD R15, R15, UR8, RZ ;  /* 0x000000080f0f7c24 */ /* 0x000fe2000f8e02ff */
[----:B------:R-:W-:Y:S01]  /*86a0*/  IADD3.X R25, PT, PT, R37, UR11, R25, P0, !PT ;  /* 0x0000000b25197c10 */ /* 0x000fe200087fe419 */
[----:B------:R-:W-:-:S04]  /*86b0*/  IMAD.WIDE.U32 R28, R14, UR8, R22 ;  /* 0x000000080e1c7c25 */ /* 0x000fc8000f8e0016 */
[C---:B0-----:R-:W-:Y:S01]  /*86c0*/  IMAD.WIDE.U32 R26, R12.reuse, UR8, R22 ;  /* 0x000000080c1a7c25 */ /* 0x041fe2000f8e0016 */
[----:B------:R-:W3:Y:S03]  /*86d0*/  LDG.E.U8 R24, desc[UR6][R24.64] ;  /* 0x0000000618187981 */ /* 0x000ee6000c1e1100 */
[----:B------:R-:W-:Y:S01]  /*86e0*/  IMAD R13, R12, UR9, R13 ;  /* 0x000000090c0d7c24 */ /* 0x000fe2000f8e020d */
[----:B------:R-:W-:Y:S01]  /*86f0*/  IADD3 R12, P0, PT, R26, UR10, RZ ;  /* 0x0000000a1a0c7c10 */ /* 0x000fe2000ff1e0ff */
[----:B------:R-:W-:Y:S01]  /*8700*/  IMAD R15, R14, UR9, R15 ;  /* 0x000000090e0f7c24 */ /* 0x000fe2000f8e020f */
[----:B------:R-:W-:Y:S01]  /*8710*/  IADD3 R14, P1, PT, R28, UR10, RZ ;  /* 0x0000000a1c0e7c10 */ /* 0x000fe2000ff3e0ff */
[----:B------:R-:W-:Y:S01]  /*8720*/  IMAD R17, R17, UR8, RZ ;  /* 0x0000000811117c24 */ /* 0x000fe2000f8e02ff */
[----:B------:R-:W-:Y:S01]  /*8730*/  IADD3.X R13, PT, PT, R27, UR11, R13, P0, !PT ;  /* 0x0000000b1b0d7c10 */ /* 0x000fe200087fe40d */
[----:B------:R-:W-:Y:S01]  /*8740*/  IMAD.WIDE.U32 R26, R16, UR8, R22 ;  /* 0x00000008101a7c25 */ /* 0x000fe2000f8e0016 */
[----:B------:R-:W-:-:S03]  /*8750*/  IADD3.X R15, PT, PT, R29, UR11, R15, P1, !PT ;  /* 0x0000000b1d0f7c10 */ /* 0x000fc60008ffe40f */
[----:B------:R-:W-:Y:S01]  /*8760*/  IMAD R29, R16, UR9, R17 ;  /* 0x00000009101d7c24 */ /* 0x000fe2000f8e0211 */
[----:B------:R-:W-:Y:S01]  /*8770*/  IADD3 R26, P0, PT, R26, UR10, RZ ;  /* 0x0000000a1a1a7c10 */ /* 0x000fe2000ff1e0ff */
[----:B------:R-:W-:Y:S01]  /*8780*/  IMAD R19, R19, UR8, RZ ;  /* 0x0000000813137c24 */ /* 0x000fe2000f8e02ff */
[----:B------:R-:W4:Y:S01]  /*8790*/  LDG.E.U8 R14, desc[UR6][R14.64] ;  /* 0x000000060e0e7981 */ /* 0x000f22000c1e1100 */
[----:B------:R-:W-:-:S03]  /*87a0*/  IMAD.WIDE.U32 R16, R18, UR8, R22 ;  /* 0x0000000812107c25 */ /* 0x000fc6000f8e0016 */
[----:B------:R-:W3:Y:S01]  /*87b0*/  LDG.E.U8 R13, desc[UR6][R12.64] ;  /* 0x000000060c0d7981 */ /* 0x000ee2000c1e1100 */
[----:B------:R-:W-:-:S04]  /*87c0*/  IMAD.WIDE.U32 R22, R20, UR8, R22 ;  /* 0x0000000814167c25 */ /* 0x000fc8000f8e0016 */
[----:B------:R-:W-:Y:S01]  /*87d0*/  IMAD R21, R21, UR8, RZ ;  /* 0x0000000815157c24 */ /* 0x000fe2000f8e02ff */
[----:B------:R-:W-:Y:S01]  /*87e0*/  IADD3 R16, P1, PT, R16, UR10, RZ ;  /* 0x0000000a10107c10 */ /* 0x000fe2000ff3e0ff */
[----:B------:R-:W-:Y:S01]  /*87f0*/  IMAD R19, R18, UR9, R19 ;  /* 0x0000000912137c24 */ /* 0x000fe2000f8e0213 */
[----:B------:R-:W-:Y:S01]  /*8800*/  IADD3.X R27, PT, PT, R27, UR11, R29, P0, !PT ;  /* 0x0000000b1b1b7c10 */ /* 0x000fe200087fe41d */
[----:B------:R-:W-:Y:S01]  /*8810*/  IMAD R21, R20, UR9, R21 ;  /* 0x0000000914157c24 */ /* 0x000fe2000f8e0215 */
[----:B------:R-:W-:Y:S02]  /*8820*/  IADD3 R18, P0, PT, R22, UR10, RZ ;  /* 0x0000000a16127c10 */ /* 0x000fe4000ff1e0ff */
        /* <DEDUP_REMOVED lines=9> */
[----:B------:R-:W-:Y:S02]  /*88c0*/  IADD3 R10, P1, PT, R10, 0x40, RZ ;  /* 0x000000400a0a7810 */ /* 0x000fe40007f3e0ff */
[----:B--2---:R-:W-:Y:S02]  /*88d0*/  PRMT R33, R34, 0x3340, R33 ;  /* 0x0000334022217816 */ /* 0x004fe40000000021 */
[----:B---3--:R-:W-:-:S04]  /*88e0*/  PRMT R24, R13, 0x3340, R24 ;  /* 0x000033400d187816 */ /* 0x008fc80000000018 */
[----:B------:R-:W-:Y:S02]  /*88f0*/  PRMT R24, R24, 0x5410, R33 ;  /* 0x0000541018187816 */ /* 0x000fe40000000021 */
[----:B----4-:R-:W-:Y:S02]  /*8900*/  PRMT R20, R27, 0x3340, R14 ;  /* 0x000033401b147816 */ /* 0x010fe4000000000e */
[----:B-----5:R-:W-:-:S04]  /*8910*/  PRMT R21, R19, 0x3340, R16 ;  /* 0x0000334013157816 */ /* 0x020fc80000000010 */
[----:B------:R-:W-:-:S05]  /*8920*/  PRMT R20, R21, 0x5410, R20 ;  /* 0x0000541015147816 */ /* 0x000fca0000000014 */
[----:B------:R-:W-:-:S04]  /*8930*/  IDP.4A.S8.S8 R20, R20, R9, RZ ;  /* 0x0000000914147226 */ /* 0x000fc800000006ff */
[----:B------:R-:W-:Y:S01]  /*8940*/  IDP.4A.S8.S8 R20, R24, R9, R20 ;  /* 0x0000000918147226 */ /* 0x000fe20000000614 */
[----:B------:R-:W-:-:S04]  /*8950*/  IADD3.X R21, PT, PT, RZ, R11, RZ, P1, !PT ;  /* 0x0000000bff157210 */ /* 0x000fc80000ffe4ff */
[----:B------:R-:W-:Y:S01]  /*8960*/  IADD3 R31, PT, PT, R20, R31, RZ ;  /* 0x0000001f141f7210 */ /* 0x000fe20007ffe0ff */
[----:B------:R-:W-:Y:S06]  /*8970*/  @P0 BRA `(.L_x_4862) ;  /* 0xfffffff800d40947 */ /* 0x000fec000383ffff */
[----:B------:R-:W-:Y:S05]  /*8980*/  BSYNC.RECONVERGENT B4 ;  /* 0x0000000000047941 */ /* 0x000fea0003800200 */
.L_x_4861:
[----:B------:R-:W-:-:S07]  /*8990*/  MOV R20, R10 ;  /* 0x0000000a00147202 */ /* 0x000fce0000000f00 */
.L_x_4860:
[----:B------:R-:W-:Y:S05]  /*89a0*/  BSYNC.RECONVERGENT B3 ;  /* 0x0000000000037941 */ /* 0x000fea0003800200 */
.L_x_4859:
        /* <DEDUP_REMOVED lines=32> */
[----:B------:R-:W-:-:S04]  /*8bb0*/  IMAD.WIDE.U32 R14, R10, UR12, R14 ;  /* 0x0000000c0a0e7c25 */ /* 0x000fc8000f8e000e */
[----:B------:R-:W-:Y:S01]  /*8bc0*/  IMAD R11, R11, UR12, RZ ;  /* 0x0000000c0b0b7c24 */ /* 0x000fe2000f8e02ff */
[----:B------:R-:W2:Y:S01]  /*8bd0*/  LDG.E.U8 R19, desc[UR6][R18.64] ;  /* 0x0000000612137981 */ /* 0x000ea2000c1e1100 */
[----:B------:R-:W-:Y:S01]  /*8be0*/  IMAD R13, R12, UR13, R13 ;  /* 0x0000000d0c0d7c24 */ /* 0x000fe2000f8e020d */
[----:B------:R-:W-:Y:S01]  /*8bf0*/  IADD3 R12, P2, PT, R16, UR14, RZ ;  /* 0x0000000e100c7c10 */ /* 0x000fe2000ff5e0ff */
[----:B------:R-:W-:Y:S01]  /*8c00*/  IMAD R11, R10, UR13, R11 ;  /* 0x0000000d0a0b7c24 */ /* 0x000fe2000f8e020b */
[----:B------:R-:W-:Y:S02]  /*8c10*/  IADD3 R10, P1, PT, R14, UR14, RZ ;  /* 0x0000000e0e0a7c10 */ /* 0x000fe4000ff3e0ff */
[----:B------:R-:W-:Y:S02]  /*8c20*/  IADD3.X R13, PT, PT, R17, UR15, R13, P2, !PT ;  /* 0x0000000f110d7c10 */ /* 0x000fe400097fe40d */
[----:B------:R-:W-:-:S03]  /*8c30*/  IADD3.X R11, PT, PT, R15, UR15, R11, P1, !PT ;  /* 0x0000000f0f0b7c10 */ /* 0x000fc60008ffe40b */
[----:B------:R-:W3:Y:S04]  /*8c40*/  LDG.E.U8 R12, desc[UR6][R12.64] ;  /* 0x000000060c0c7981 */ /* 0x000ee8000c1e1100 */
        /* <DEDUP_REMOVED lines=10> */
.L_x_4865:
[----:B------:R-:W-:Y:S05]  /*8cf0*/  BSYNC.RECONVERGENT B4 ;  /* 0x0000000000047941 */ /* 0x000fea0003800200 */
.L_x_4864:
        /* <DEDUP_REMOVED lines=13> */
[----:B------:R-:W-:-:S04]  /*8dd0*/  HFMA2 R15, -RZ, RZ, 0, 0 ;  /* 0x00000000ff0f7431 */ /* 0x000fc800000001ff */
[----:B--2---:R-:W-:-:S04]  /*8de0*/  IMAD.WIDE.U32 R8, R12, UR12, R14 ;  /* 0x0000000c0c087c25 */ /* 0x004fc8000f8e000e */
[----:B---3--:R-:W-:Y:S01]  /*8df0*/  IMAD R11, R11, UR12, RZ ;  /* 0x0000000c0b0b7c24 */ /* 0x008fe2000f8e02ff */
[----:B0-----:R-:W-:Y:S01]  /*8e00*/  IADD3 R8, P1, PT, R8, UR14, RZ ;  /* 0x0000000e08087c10 */ /* 0x001fe2000ff3e0ff */
[----:B------:R-:W-:-:S04]  /*8e10*/  IMAD.WIDE.U32 R14, R10, UR12, R14 ;  /* 0x0000000c0a0e7c25 */ /* 0x000fc8000f8e000e */
[----:B------:R-:W-:Y:S02]  /*8e20*/  IMAD R13, R13, UR12, RZ ;  /* 0x0000000c0d0d7c24 */ /* 0x000fe4000f8e02ff */
[----:B------:R-:W-:Y:S01]  /*8e30*/  IMAD R11, R10, UR13, R11 ;  /* 0x0000000d0a0b7c24 */ /* 0x000fe2000f8e020b */
[----:B------:R-:W-:Y:S01]  /*8e40*/  IADD3 R10, P2, PT, R14, UR14, RZ ;  /* 0x0000000e0e0a7c10 */ /* 0x000fe2000ff5e0ff */
[----:B------:R-:W-:-:S03]  /*8e50*/  IMAD R13, R12, UR13, R13 ;  /* 0x0000000d0c0d7c24 */ /* 0x000fc6000f8e020d */
[----:B------:R-:W-:Y:S02]  /*8e60*/  IADD3.X R11, PT, PT, R15, UR15, R11, P2, !PT ;  /* 0x0000000f0f0b7c10 */ /* 0x000fe400097fe40b */
[----:B------:R-:W-:-:S04]  /*8e70*/  IADD3.X R9, PT, PT, R9, UR15, R13, P1, !PT ;  /* 0x0000000f09097c10 */ /* 0x000fc80008ffe40d */
        /* <DEDUP_REMOVED lines=10> */
.L_x_4867:
[----:B------:R-:W-:Y:S05]  /*8f20*/  BSYNC.RECONVERGENT B4 ;  /* 0x0000000000047941 */ /* 0x000fea0003800200 */
.L_x_4866:
        /* <DEDUP_REMOVED lines=11> */
[----:B------:R-:W2:Y:S01]  /*8fe0*/  LDG.E.S8 R8, desc[UR6][R8.64] ;  /* 0x0000000608087981 */ /* 0x000ea2000c1e1300 */
[----:B-----5:R-:W-:-:S05]  /*8ff0*/  PRMT R4, R7, 0x8880, RZ ;  /* 0x0000888007047816 */ /* 0x020fca00000000ff */
[----:B--2---:R-:W-:-:S07]  /*9000*/  IMAD R31, R8, R4, R31 ;  /* 0x00000004081f7224 */ /* 0x004fce00078e021f */
.L_x_4863:
[----:B------:R-:W-:Y:S05]  /*9010*/  BSYNC.RECONVERGENT B3 ;  /* 0x0000000000037941 */ /* 0x000fea0003800200 */
.L_x_4858:
[----:B------:R-:W-:Y:S05]  /*9020*/  BSYNC.RECONVERGENT B2 ;  /* 0x0000000000027941 */ /* 0x000fea0003800200 */
.L_x_4857:
        /* <DEDUP_REMOVED lines=431> */
.L_x_4869:
        /* <DEDUP_REMOVED lines=38> */
[----:B------:R-:W-:Y:S02]  /*ad80*/  MOV R31, RZ ;  /* 0x000000ff001f7202 */ /* 0x000fe40000000f00 */
[----:B-1----:R-:W-:-:S04]  /*ad90*/  LEA R20, P1, R8, UR12, 0x3 ;  /* 0x0000000c08147c11 */ /* 0x002fc8000f8218ff */
[----:B------:R-:W-:Y:S02]  /*ada0*/  LEA.HI.X R21, R8, UR13, R9, 0x3, P1 ;  /* 0x0000000d08157c11 */ /* 0x000fe400088f1c09 */
[----:B------:R-:W-:-:S03]  /*adb0*/  LOP3.LUT R8, R6, 0x7, RZ, 0xc0, !PT ;  /* 0x0000000706087812 */ /* 0x000fc600078ec0ff */
[----:B0-----:R-:W-:Y:S05]  /*adc0*/  @!P0 BRA `(.L_x_4873) ;  /* 0x0000000400588947 */ /* 0x001fea0003800000 */
[----:B-----5:R-:W-:Y:S01]  /*add0*/  PRMT R9, R7, 0x3340, R7 ;  /* 0x0000334007097816 */ /* 0x020fe20000000007 */
[----:B------:R-:W-:Y:S01]  /*ade0*/  HFMA2 R31, -RZ, RZ, 0, 0 ;  /* 0x00000000ff1f7431 */ /* 0x000fe200000001ff */
[----:B------:R-:W-:Y:S01]  /*adf0*/  BSSY.RECONVERGENT B4, `(.L_x_4874) ;  /* 0x0000052000047945 */ /* 0x000fe20003800200 */
[----:B------:R-:W-:Y:S02]  /*ae00*/  LOP3.LUT R30, R17, 0x7fffffff, RZ, 0xc0, !PT ;  /* 0x7fffffff111e7812 */ /* 0x000fe400078ec0ff */
[----:B------:R-:W-:Y:S02]  /*ae10*/  MOV R10, R20 ;  /* 0x00000014000a7202 */ /* 0x000fe40000000f00 */
[----:B------:R-:W-:Y:S02]  /*ae20*/  LOP3.LUT R32, R6, 0xfffffff8, RZ, 0xc0, !PT ;  /* 0xfffffff806207812 */ /* 0x000fe400078ec0ff */
[----:B------:R-:W-:-:S07]  /*ae30*/  PRMT R9, R9, 0x5410, R9 ;  /* 0x0000541009097816 */ /* 0x000fce0000000009 */
.L_x_4875:
        /* <DEDUP_REMOVED lines=15> */
[----:B------:R-:W-:Y:S01]  /*af30*/  IMAD R27, R26, UR13, R27 ;  /* 0x0000000d1a1b7c24 */ /* 0x000fe2000f8e021b */
[----:B-1----:R-:W-:Y:S01]  /*af40*/  IADD3 R26, P0, PT, R36, UR14, RZ ;  /* 0x0000000e241a7c10 */ /* 0x002fe2000ff1e0ff */
[----:B--2---:R-:W-:Y:S02]  /*af50*/  IMAD R33, R35, UR12, RZ ;  /* 0x0000000c23217c24 */ /* 0x004fe4000f8e02ff */
[----:B------:R-:W-:Y:S01]  /*af60*/  IMAD.WIDE.U32 R28, R34, UR12, R22 ;  /* 0x0000000c221c7c25 */ /* 0x000fe2000f8e0016 */
[----:B------:R-:W-:-:S03]  /*af70*/  IADD3.X R27, PT, PT, R37, UR15, R27, P0, !PT ;  /* 0x0000000f251b7c10 */ /* 0x000fc600087fe41b */
[----:B------:R-:W-:Y:S01]  /*af80*/  IMAD R33, R34, UR13, R33 ;  /* 0x0000000d22217c24 */ /* 0x000fe2000f8e0221 */
[----:B------:R-:W-:Y:S01]  /*af90*/  IADD3 R34, P0, PT, R28, UR14, RZ ;  /* 0x0000000e1c227c10 */ /* 0x000fe2000ff1e0ff */
[----:B---3--:R-:W-:Y:S02]  /*afa0*/  IMAD R25, R25, UR12, RZ ;  /* 0x0000000c19197c24 */ /* 0x008fe4000f8e02ff */
[C---:B------:R-:W-:Y:S01]  /*afb0*/  IMAD.WIDE.U32 R36, R24.reuse, UR12, R22 ;  /* 0x0000000c18247c25 */ /* 0x040fe2000f8e0016 */
[----:B------:R-:W-:Y:S02]  /*afc0*/  IADD3.X R35, PT, PT, R29, UR15, R33, P0, !PT ;  /* 0x0000000f1d237c10 */ /* 0x000fe400087fe421 */
[----:B------:R0:W2:Y:S01]  /*afd0*/  LDG.E.U8 R33, desc[UR6][R26.64] ;  /* 0x000000061a217981 */ /* 0x0000a2000c1e1100 */
[----:B------:R-:W-:Y:S01]  /*afe0*/  IMAD R25, R24, UR13, R25 ;  /* 0x0000000d18197c24 */ /* 0x000fe2000f8e0219 */
[----:B------:R-:W-:Y:S01]  /*aff0*/  IADD3 R24, P0, PT, R36, UR14, RZ ;  /* 0x0000000e24187c10 */ /* 0x000fe2000ff1e0ff */
[----:B----4-:R-:W-:Y:S01]  /*b000*/  IMAD R13, R13, UR12, RZ ;  /* 0x0000000c0d0d7c24 */ /* 0x010fe2000f8e02ff */
[----:B------:R-:W2:Y:S01]  /*b010*/  LDG.E.U8 R34, desc[UR6][R34.64] ;  /* 0x0000000622227981 */ /* 0x000ea2000c1e1100 */
[----:B-----5:R-:W-:Y:S01]  /*b020*/  IMAD R15, R15, UR12, RZ ;  /* 0x0000000c0f0f7c24 */ /* 0x020fe2000f8e02ff */
        /* <DEDUP_REMOVED lines=47> */
.L_x_4874:
[----:B------:R-:W-:-:S07]  /*b320*/  MOV R20, R10 ;  /* 0x0000000a00147202 */ /* 0x000fce0000000f00 */
.L_x_4873:
[----:B------:R-:W-:Y:S05]  /*b330*/  BSYNC.RECONVERGENT B3 ;  /* 0x0000000000037941 */ /* 0x000fea0003800200 */
.L_x_4872:
        /* <DEDUP_REMOVED lines=52> */
.L_x_4878:
[----:B------:R-:W-:Y:S05]  /*b680*/  BSYNC.RECONVERGENT B4 ;  /* 0x0000000000047941 */ /* 0x000fea0003800200 */
.L_x_4877:
        /* <DEDUP_REMOVED lines=34> */
.L_x_4880:
[----:B------:R-:W-:Y:S05]  /*b8b0*/  BSYNC.RECONVERGENT B4 ;  /* 0x0000000000047941 */ /* 0x000fea0003800200 */
.L_x_4879:
        /* <DEDUP_REMOVED lines=14> */
.L_x_4876:
[----:B------:R-:W-:Y:S05]  /*b9a0*/  BSYNC.RECONVERGENT B3 ;  /* 0x0000000000037941 */ /* 0x000fea0003800200 */
.L_x_4871:
[----:B------:R-:W-:Y:S05]  /*b9b0*/  BSYNC.RECONVERGENT B2 ;  /* 0x0000000000027941 */ /* 0x000fea0003800200 */
.L_x_4870:
[----:B------:R-:W0:Y:S01]  /*b9c0*/  LDCU.64 UR12, c[0x0][0x710] ;  /* 0x0000e200ff0c77ac */ /* 0x000e220008000a00 */
[----:B------:R-:W-:Y:S02]  /*b9d0*/  IADD3 R3, PT, PT, R3, 0x80, RZ ;  /* 0x0000008003037810 */ /* 0x000fe40007ffe0ff */
[----:B0-----:R-:W-:-:S04]  /*b9e0*/  IADD3 R4, P0, PT, R5, UR12, RZ ;  /* 0x0000000c05047c10 */ /* 0x001fc8000ff1e0ff */
[----:B------:R-:W-:-:S05]  /*b9f0*/  IADD3.X R5, PT, PT, RZ, UR13, RZ, P0, !PT ;  /* 0x0000000dff057c10 */ /* 0x000fca00087fe4ff */
[----:B------:R0:W-:Y:S04]  /*ba00*/  STG.E.U8 desc[UR6][R4.64], R31 ;  /* 0x0000001f04007986 */ /* 0x0001e8000c101106 */
.L_x_4855:
        /* <DEDUP_REMOVED lines=426> */
.L_x_4882:
        /* <DEDUP_REMOVED lines=50> */
.L_x_4888:
        /* <DEDUP_REMOVED lines=78> */
.L_x_4887:
[----:B------:R-:W-:-:S07]  /*dcb0*/  MOV R20, R10 ;  /* 0x0000000a00147202 */ /* 0x000fce0000000f00 */
.L_x_4886:
[----:B------:R-:W-:Y:S05]  /*dcc0*/  BSYNC.RECONVERGENT B3 ;  /* 0x0000000000037941 */ /* 0x000fea0003800200 */
.L_x_4885:
        /* <DEDUP_REMOVED lines=17> */
[----:B------:R-:W-:-:S02]  /*dde0*/  HFMA2 R15, -RZ, RZ, 0, 0 ;  /* 0x00000000ff0f7431 */ /* 0x000fc400000001ff */
[----:B------:R-:W-:Y:S02]  /*ddf0*/  IMAD.MOV.U32 R14, RZ, RZ, R4 ;  /* 0x000000ffff0e7224 */ /* 0x000fe400078e0004 */
        /* <DEDUP_REMOVED lines=33> */
.L_x_4891:
[----:B------:R-:W-:Y:S05]  /*e010*/  BSYNC.RECONVERGENT B4 ;  /* 0x0000000000047941 */ /* 0x000fea0003800200 */
.L_x_4890:
        /* <DEDUP_REMOVED lines=34> */
.L_x_4893:
[----:B------:R-:W-:Y:S05]  /*e240*/  BSYNC.RECONVERGENT B4 ;  /* 0x0000000000047941 */ /* 0x000fea0003800200 */
.L_x_4892:
        /* <DEDUP_REMOVED lines=14> */
.L_x_4889:
[----:B------:R-:W-:Y:S05]  /*e330*/  BSYNC.RECONVERGENT B3 ;  /* 0x0000000000037941 */ /* 0x000fea0003800200 */
.L_x_4884:
[----:B------:R-:W-:Y:S05]  /*e340*/  BSYNC.RECONVERGENT B2 ;  /* 0x0000000000027941 */ /* 0x000fea0003800200 */
.L_x_4883:
[----:B------:R-:W0:Y:S01]  /*e350*/  LDCU.64 UR12, c[0x0][0x710] ;  /* 0x0000e200ff0c77ac */ /* 0x000e220008000a00 */
[----:B------:R-:W-:Y:S02]  /*e360*/  IADD3 R3, PT, PT, R3, 0x80, RZ ;  /* 0x0000008003037810 */ /* 0x000fe40007ffe0ff */
[----:B0-----:R-:W-:-:S04]  /*e370*/  IADD3 R4, P0, PT, R5, UR12, RZ ;  /* 0x0000000c05047c10 */ /* 0x001fc8000ff1e0ff */
[----:B------:R-:W-:-:S05]  /*e380*/  IADD3.X R5, PT, PT, RZ, UR13, RZ, P0, !PT ;  /* 0x0000000dff057c10 */ /* 0x000fca00087fe4ff */
[----:B------:R1:W-:Y:S04]  /*e390*/  STG.E.U8 desc[UR6][R4.64], R31 ;  /* 0x0000001f04007986 */ /* 0x0003e8000c101106 */
.L_x_4868:
        /* <DEDUP_REMOVED lines=426> */
.L_x_4895:
        /* <DEDUP_REMOVED lines=50> */
.L_x_4901:
        /* <DEDUP_REMOVED lines=78> */
.L_x_4900:
[----:B------:R-:W-:-:S07]  /*10640*/  MOV R20, R10 ;  /* 0x0000000a00147202 */ /* 0x000fce0000000f00 */
.L_x_4899:
[----:B------:R-:W-:Y:S05]  /*10650*/  BSYNC.RECONVERGENT B3 ;  /* 0x0000000000037941 */ /* 0x000fea0003800200 */
.L_x_4898:
        /* <DEDUP_REMOVED lines=52> */
.L_x_4904:
[----:B------:R-:W-:Y:S05]  /*109a0*/  BSYNC.RECONVERGENT B4 ;  /* 0x0000000000047941 */ /* 0x000fea0003800200 */
.L_x_4903:
        /* <DEDUP_REMOVED lines=34> */
.L_x_4906:
[----:B------:R-:W-:Y:S05]  /*10bd0*/  BSYNC.RECONVERGENT B4 ;  /* 0x0000000000047941 */ /* 0x000fea0003800200 */
.L_x_4905:
        /* <DEDUP_REMOVED lines=14> */
.L_x_4902:
[----:B------:R-:W-:Y:S05]  /*10cc0*/  BSYNC.RECONVERGENT B3 ;  /* 0x0000000000037941 */ /* 0x000fea0003800200 */
.L_x_4897:
[----:B------:R-:W-:Y:S05]  /*10cd0*/  BSYNC.RECONVERGENT B2 ;  /* 0x0000000000027941 */ /* 0x000fea0003800200 */
.L_x_4896:
[----:B------:R-:W0:Y:S01]  /*10ce0*/  LDCU.64 UR12, c[0x0][0x710] ;  /* 0x0000e200ff0c77ac */ /* 0x000e220008000a00 */
[----:B------:R-:W-:Y:S02]  /*10cf0*/  IADD3 R3, PT, PT, R3, 0x80, RZ ;  /* 0x0000008003037810 */ /* 0x000fe40007ffe0ff */
[----:B0-----:R-:W-:-:S04]  /*10d00*/  IADD3 R4, P0, PT, R5, UR12, RZ ;  /* 0x0000000c05047c10 */ /* 0x001fc8000ff1e0ff */
[----:B------:R-:W-:-:S05]  /*10d10*/  IADD3.X R5, PT, PT, RZ, UR13, RZ, P0, !PT ;  /* 0x0000000dff057c10 */ /* 0x000fca00087fe4ff */
[----:B------:R1:W-:Y:S04]  /*10d20*/  STG.E.U8 desc[UR6][R4.64], R31 ;  /* 0x0000001f04007986 */ /* 0x0003e8000c101106 */
.L_x_4881:
        /* <DEDUP_REMOVED lines=426> */
.L_x_4908:
        /* <DEDUP_REMOVED lines=50> */
.L_x_4914:
        /* <DEDUP_REMOVED lines=78> */
.L_x_4913:
[----:B------:R-:W-:-:S07]  /*12fd0*/  MOV R20, R10 ;  /* 0x0000000a00147202 */ /* 0x000fce0000000f00 */
.L_x_4912:
[----:B------:R-:W-:Y:S05]  /*12fe0*/  BSYNC.RECONVERGENT B3 ;  /* 0x0000000000037941 */ /* 0x000fea0003800200 */
.L_x_4911:
        /* <DEDUP_REMOVED lines=52> */
.L_x_4917:
[----:B------:R-:W-:Y:S05]  /*13330*/  BSYNC.RECONVERGENT B4 ;  /* 0x0000000000047941 */ /* 0x000fea0003800200 */
.L_x_4916:
        /* <DEDUP_REMOVED lines=34> */
.L_x_4919:
[----:B------:R-:W-:Y:S05]  /*13560*/  BSYNC.RECONVERGENT B4 ;  /* 0x0000000000047941 */ /* 0x000fea0003800200 */
.L_x_4918:
        /* <DEDUP_REMOVED lines=14> */
.L_x_4915:
[----:B------:R-:W-:Y:S05]  /*13650*/  BSYNC.RECONVERGENT B3 ;  /* 0x0000000000037941 */ /* 0x000fea0003800200 */
.L_x_4910:
[----:B------:R-:W-:Y:S05]  /*13660*/  BSYNC.RECONVERGENT B2 ;  /* 0x0000000000027941 */ /* 0x000fea0003800200 */
.L_x_4909:
[----:B------:R-:W0:Y:S01]  /*13670*/  LDCU.64 UR12, c[0x0][0x710] ;  /* 0x0000e200ff0c77ac */ /* 0x000e220008000a00 */
[----:B------:R-:W-:Y:S02]  /*13680*/  IADD3 R3, PT, PT, R3, 0x80, RZ ;  /* 0x0000008003037810 */ /* 0x000fe40007ffe0ff */
[----:B0-----:R-:W-:-:S04]  /*13690*/  IADD3 R4, P0, PT, R5, UR12, RZ ;  /* 0x0000000c05047c10 */ /* 0x001fc8000ff1e0ff */
[----:B------:R-:W-:-:S05]  /*136a0*/  IADD3.X R5, PT, PT, RZ, UR13, RZ, P0, !PT ;  /* 0x0000000dff057c10 */ /* 0x000fca00087fe4ff */
[----:B------:R2:W-:Y:S04]  /*136b0*/  STG.E.U8 desc[UR6][R4.64], R31 ;  /* 0x0000001f04007986 */ /* 0x0005e8000c101106 */
.L_x_4894:
        /* <DEDUP_REMOVED lines=427> */
.L_x_4921:
        /* <DEDUP_REMOVED lines=50> */
.L_x_4927:
        /* <DEDUP_REMOVED lines=78> */
.L_x_4926:
[----:B------:R-:W-:-:S07]  /*15970*/  MOV R20, R10 ;  /* 0x0000000a00147202 */ /* 0x000fce0000000f00 */
.L_x_4925:
[----:B------:R-:W-:Y:S05]  /*15980*/  BSYNC.RECONVERGENT B3 ;  /* 0x0000000000037941 */ /* 0x000fea0003800200 */
.L_x_4924:
        /* <DEDUP_REMOVED lines=52> */
.L_x_4930:
[----:B------:R-:W-:Y:S05]  /*15cd0*/  BSYNC.RECONVERGENT B4 ;  /* 0x0000000000047941 */ /* 0x000fea0003800200 */
.L_x_4929:
        /* <DEDUP_REMOVED lines=34> */
.L_x_4932:
[----:B------:R-:W-:Y:S05]  /*15f00*/  BSYNC.RECONVERGENT B4 ;  /* 0x0000000000047941 */ /* 0x000fea0003800200 */
.L_x_4931:
        /* <DEDUP_REMOVED lines=14> */
.L_x_4928:
[----:B------:R-:W-:Y:S05]  /*15ff0*/  BSYNC.RECONVERGENT B3 ;  /* 0x0000000000037941 */ /* 0x000fea0003800200 */
.L_x_4923:
[----:B------:R-:W-:Y:S05]  /*16000*/  BSYNC.RECONVERGENT B2 ;  /* 0x0000000000027941 */ /* 0x000fea0003800200 */
.L_x_4922:
[----:B------:R-:W0:Y:S01]  /*16010*/  LDCU.64 UR12, c[0x0][0x710] ;  /* 0x0000e200ff0c77ac */ /* 0x000e220008000a00 */
[----:B------:R-:W-:Y:S02]  /*16020*/  IADD3 R3, PT, PT, R3, 0x80, RZ ;  /* 0x0000008003037810 */ /* 0x000fe40007ffe0ff */
[----:B0-----:R-:W-:-:S04]  /*16030*/  IADD3 R4, P0, PT, R5, UR12, RZ ;  /* 0x0000000c05047c10 */ /* 0x001fc8000ff1e0ff */
[----:B------:R-:W-:-:S05]  /*16040*/  IADD3.X R5, PT, PT, RZ, UR13, RZ, P0, !PT ;  /* 0x0000000dff057c10 */ /* 0x000fca00087fe4ff */
[----:B------:R2:W-:Y:S04]  /*16050*/  STG.E.U8 desc[UR6][R4.64], R31 ;  /* 0x0000001f04007986 */ /* 0x0005e8000c101106 */
.L_x_4907:
[----:B------:R-:W-:-:S13]  /*16060*/  ISETP.GE.AND P0, PT, R3, UR4, PT ;  /* 0x0000000403007c0c */ /* 0x000fda000bf06270 */
[----:B------:R-:W-:Y:S05]  /*16070*/  @P0 BREAK.RELIABLE B0 ;  /* 0x0000000000000942 */ /* 0x000fea0003800100 */
[----:B------:R-:W-:Y:S05]  /*16080*/  @P0 BRA `(.L_x_4920) ;  /* 0x0000002800600947 */ /* 0x000fea0003800000 */
[----:B------:R-:W-:Y:S05]  /*16090*/  BSYNC.RELIABLE B0 ;  /* 0x0000000000007941 */ /* 0x000fea0003800100 */
.L_x_4854:
        /* <DEDUP_REMOVED lines=424> */
.L_x_4933:
        /* <DEDUP_REMOVED lines=50> */
.L_x_4939:
        /* <DEDUP_REMOVED lines=78> */
.L_x_4938:
[----:B------:R-:W-:-:S07]  /*18320*/  MOV R20, R10 ;  /* 0x0000000a00147202 */ /* 0x000fce0000000f00 */
.L_x_4937:
[----:B------:R-:W-:Y:S05]  /*18330*/  BSYNC.RECONVERGENT B3 ;  /* 0x0000000000037941 */ /* 0x000fea0003800200 */
.L_x_4936:
        /* <DEDUP_REMOVED lines=52> */
.L_x_4942:
[----:B------:R-:W-:Y:S05]  /*18680*/  BSYNC.RECONVERGENT B4 ;  /* 0x0000000000047941 */ /* 0x000fea0003800200 */
.L_x_4941:
        /* <DEDUP_REMOVED lines=34> */
.L_x_4944:
[----:B------:R-:W-:Y:S05]  /*188b0*/  BSYNC.RECONVERGENT B4 ;  /* 0x0000000000047941 */ /* 0x000fea0003800200 */
.L_x_4943:
        /* <DEDUP_REMOVED lines=14> */
.L_x_4940:
[----:B------:R-:W-:Y:S05]  /*189a0*/  BSYNC.RECONVERGENT B3 ;  /* 0x0000000000037941 */ /* 0x000fea0003800200 */
.L_x_4935:
[----:B------:R-:W-:Y:S05]  /*189b0*/  BSYNC.RECONVERGENT B2 ;  /* 0x0000000000027941 */ /* 0x000fea0003800200 */
.L_x_4934:
[----:B------:R-:W0:Y:S01]  /*189c0*/  LDCU.64 UR12, c[0x0][0x710] ;  /* 0x0000e200ff0c77ac */ /* 0x000e220008000a00 */
[----:B------:R-:W-:Y:S02]  /*189d0*/  IADD3 R3, PT, PT, R3, 0x80, RZ ;  /* 0x0000008003037810 */ /* 0x000fe40007ffe0ff */
[----:B0-----:R-:W-:-:S04]  /*189e0*/  IADD3 R4, P0, PT, R5, UR12, RZ ;  /* 0x0000000c05047c10 */ /* 0x001fc8000ff1e0ff */
[----:B------:R-:W-:-:S05]  /*189f0*/  IADD3.X R5, PT, PT, RZ, UR13, RZ, P0, !PT ;  /* 0x0000000dff057c10 */ /* 0x000fca00087fe4ff */
[----:B------:R3:W-:Y:S04]  /*18a00*/  STG.E.U8 desc[UR6][R4.64], R31 ;  /* 0x0000001f04007986 */ /* 0x0007e8000c101106 */
.L_x_4920:
[----:B------:R-:W-:Y:S05]  /*18a10*/  BSYNC.RECONVERGENT B1 ;  /* 0x0000000000017941 */ /* 0x000fea0003800200 */
.L_x_4853:
        /* <DEDUP_REMOVED lines=427> */
.L_x_4945:
        /* <DEDUP_REMOVED lines=30> */
[----:B----4-:R-:W-:Y:S02]  /*1a6b0*/  LEA R12, P2, R10, UR14, 0x3 ;  /* 0x0000000e0a0c7c11 */ /* 0x010fe4000f8418ff */
[----:B------:R-:W-:Y:S02]  /*1a6c0*/  IADD3 R14, P3, PT, R4, UR10, RZ ;  /* 0x0000000a040e7c10 */ /* 0x000fe4000ff7e0ff */
[----:B------:R-:W-:Y:S02]  /*1a6d0*/  IADD3.X R9, PT, PT, RZ, UR9, RZ, P1, !PT ;  /* 0x00000009ff097c10 */ /* 0x000fe40008ffe4ff */
[----:B------:R-:W-:Y:S02]  /*1a6e0*/  IADD3.X R15, PT, PT, R5, UR11, R15, P3, !PT ;  /* 0x0000000b050f7c10 */ /* 0x000fe40009ffe40f */
[----:B------:R-:W-:-:S02]  /*1a6f0*/  LEA.HI.X R13, R10, UR15, R11, 0x3, P2 ;  /* 0x0000000f0a0d7c11 */ /* 0x000fc400090f1c0b */
[----:B------:R-:W-:Y:S01]  /*1a700*/  PRMT R4, RZ, 0x7610, R4 ;  /* 0x00007610ff047816 */ /* 0x000fe20000000004 */
[----:B-12---:R-:W-:Y:S06]  /*1a710*/  @!P0 BRA `(.L_x_4947) ;  /* 0x0000000c000c8947 */ /* 0x006fec0003800000 */
[----:B------:R0:W5:Y:S01]  /*1a720*/  LDG.E.U8 R3, desc[UR6][R14.64] ;  /* 0x000000060e037981 */ /* 0x000162000c1e1100 */
[C---:B------:R-:W-:Y:S01]  /*1a730*/  ISETP.GE.U32.AND P0, PT, R2.reuse, 0x8, PT ;  /* 0x000000080200780c */ /* 0x040fe20003f06070 */
[----:B------:R-:W-:Y:S01]  /*1a740*/  BSSY.RECONVERGENT B2, `(.L_x_4948) ;  /* 0x0000058000027945 */ /* 0x000fe20003800200 */
[----:B------:R-:W-:Y:S02]  /*1a750*/  LOP3.LUT R4, R2, 0x7, RZ, 0xc0, !PT ;  /* 0x0000000702047812 */ /* 0x000fe400078ec0ff */
[----:B------:R-:W-:Y:S02]  /*1a760*/  ISETP.GE.U32.AND.EX P0, PT, R6, RZ, PT, P0 ;  /* 0x000000ff0600720c */ /* 0x000fe40003f06100 */
[----:B------:R-:W-:-:S11]  /*1a770*/  MOV R7, RZ ;  /* 0x000000ff00077202 */ /* 0x000fd60000000f00 */
[----:B0-----:R-:W-:Y:S05]  /*1a780*/  @!P0 BRA `(.L_x_4949) ;  /* 0x00000004004c8947 */ /* 0x001fea0003800000 */
[----:B-----5:R-:W-:Y:S01]  /*1a790*/  PRMT R5, R3, 0x3340, R3 ;  /* 0x0000334003057816 */ /* 0x020fe20000000003 */
[----:B------:R-:W-:Y:S01]  /*1a7a0*/  HFMA2 R7, -RZ, RZ, 0, 0 ;  /* 0x00000000ff077431 */ /* 0x000fe200000001ff */
[----:B------:R-:W-:Y:S01]  /*1a7b0*/  BSSY.RECONVERGENT B3, `(.L_x_4949) ;  /* 0x0000050000037945 */ /* 0x000fe20003800200 */
[----:B------:R-:W-:Y:S02]  /*1a7c0*/  LOP3.LUT R6, R6, 0x7fffffff, RZ, 0xc0, !PT ;  /* 0x7fffffff06067812 */ /* 0x000fe400078ec0ff */
[----:B------:R-:W-:Y:S02]  /*1a7d0*/  LOP3.LUT R32, R2, 0xfffffff8, RZ, 0xc0, !PT ;  /* 0xfffffff802207812 */ /* 0x000fe400078ec0ff */
[----:B------:R-:W-:-:S07]  /*1a7e0*/  PRMT R5, R5, 0x5410, R5 ;  /* 0x0000541005057816 */ /* 0x000fce0000000005 */
.L_x_4950:
        /* <DEDUP_REMOVED lines=10> */
[----:B------:R-:W-:-:S02]  /*1a890*/  MOV R22, R0 ;  /* 0x0000000000167202 */ /* 0x000fc40000000f00 */
[----:B------:R-:W-:Y:S01]  /*1a8a0*/  MOV R23, RZ ;  /* 0x000000ff00177202 */ /* 0x000fe20000000f00 */
        /* <DEDUP_REMOVED lines=9> */
[----:B----4-:R-:W-:Y:S01]  /*1a940*/  IMAD R27, R27, UR4, RZ ;  /* 0x000000041b1b7c24 */ /* 0x010fe2000f8e02ff */
[----:B------:R0:W2:Y:S02]  /*1a950*/  LDG.E.U8 R33, desc[UR6][R34.64] ;  /* 0x0000000622217981 */ /* 0x0000a4000c1e1100 */
[----:B------:R-:W-:Y:S01]  /*1a960*/  IADD3.X R31, PT, PT, R25, UR13, R29, P0, !PT ;  /* 0x0000000d191f7c10 */ /* 0x000fe200087fe41d */
[----:B------:R-:W-:-:S04]  /*1a970*/  IMAD.WIDE.U32 R24, R26, UR4, R22 ;  /* 0x000000041a187c25 */ /* 0x000fc8000f8e0016 */
[----:B------:R-:W-:Y:S01]  /*1a980*/  IMAD R37, R26, UR5, R27 ;  /* 0x000000051a257c24 */ /* 0x000fe2000f8e021b */
[----:B------:R-:W-:Y:S01]  /*1a990*/  IADD3 R24, P0, PT, R24, UR12, RZ ;  /* 0x0000000c18187c10 */ /* 0x000fe2000ff1e0ff */
[----:B-----5:R-:W-:Y:S01]  /*1a9a0*/  IMAD R36, R13, UR4, RZ ;  /* 0x000000040d247c24 */ /* 0x020fe2000f8e02ff */
        /* <DEDUP_REMOVED lines=8> */
[----:B0-----:R-:W-:Y:S01]  /*1aa30*/  IMAD R35, R14, UR5, R13 ;  /* 0x000000050e237c24 */ /* 0x001fe2000f8e020d */
        /* <DEDUP_REMOVED lines=10> */
[----:B------:R0:W3:Y:S01]  /*1aae0*/  LDG.E.U8 R13, desc[UR6][R12.64] ;  /* 0x000000060c0d7981 */ /* 0x0000e2000c1e1100 */
        /* <DEDUP_REMOVED lines=16> */
[----:B0-----:R-:W-:Y:S02]  /*1abf0*/  IADD3 R12, P1, PT, R10, 0x40, RZ ;  /* 0x000000400a0c7810 */ /* 0x001fe40007f3e0ff */
        /* <DEDUP_REMOVED lines=12> */
.L_x_4949:
[----:B------:R-:W-:Y:S05]  /*1acc0*/  BSYNC.RECONVERGENT B2 ;  /* 0x0000000000027941 */ /* 0x000fea0003800200 */
.L_x_4948:
        /* <DEDUP_REMOVED lines=24> */
[----:B----4-:R-:W-:Y:S01]  /*1ae50*/  IMAD.WIDE.U32 R22, R4, UR8, R16 ;  /* 0x0000000804167c25 */ /* 0x010fe2000f8e0010 */
[----:B------:R-:W-:-:S03]  /*1ae60*/  IADD3.X R15, PT, PT, R21, UR11, R15, P1, !PT ;  /* 0x0000000b150f7c10 */ /* 0x000fc60008ffe40f */
[C---:B------:R-:W-:Y:S02]  /*1ae70*/  IMAD.WIDE.U32 R20, R18.reuse, UR8, R16 ;  /* 0x0000000812147c25 */ /* 0x040fe4000f8e0010 */
[----:B------:R-:W2:Y:S02]  /*1ae80*/  LDG.E.U8 R14, desc[UR6][R14.64] ;  /* 0x000000060e0e7981 */ /* 0x000ea4000c1e1100 */
[----:B------:R-:W-:Y:S01]  /*1ae90*/  IMAD R19, R18, UR9, R19 ;  /* 0x0000000912137c24 */ /* 0x000fe2000f8e0213 */
[----:B------:R-:W-:Y:S01]  /*1aea0*/  IADD3 R18, P1, PT, R20, UR10, RZ ;  /* 0x0000000a14127c10 */ /* 0x000fe2000ff3e0ff */
[----:B------:R-:W-:-:S03]  /*1aeb0*/  IMAD.WIDE.U32 R16, R10, UR8, R16 ;  /* 0x000000080a107c25 */ /* 0x000fc6000f8e0010 */
[----:B------:R-:W-:Y:S01]  /*1aec0*/  IADD3.X R19, PT, PT, R21, UR11, R19, P1, !PT ;  /* 0x0000000b15137c10 */ /* 0x000fe20008ffe413 */
[----:B------:R-:W-:Y:S02]  /*1aed0*/  IMAD R11, R11, UR8, RZ ;  /* 0x000000080b0b7c24 */ /* 0x000fe4000f8e02ff */
[----:B------:R-:W-:Y:S02]  /*1aee0*/  IMAD R5, R5, UR8, RZ ;  /* 0x0000000805057c24 */ /* 0x000fe4000f8e02ff */
[----:B------:R-:W-:Y:S01]  /*1aef0*/  IMAD R11, R10, UR9, R11 ;  /* 0x000000090a0b7c24 */ /* 0x000fe2000f8e020b */
[----:B------:R-:W-:Y:S01]  /*1af00*/  IADD3 R10, P1, PT, R16, UR10, RZ ;  /* 0x0000000a100a7c10 */ /* 0x000fe2000ff3e0ff */
[----:B------:R-:W-:Y:S01]  /*1af10*/  IMAD R5, R4, UR9, R5 ;  /* 0x0000000904057c24 */ /* 0x000fe2000f8e0205 */
[----:B------:R-:W-:Y:S01]  /*1af20*/  IADD3 R4, P2, PT, R22, UR10, RZ ;  /* 0x0000000a16047c10 */ /* 0x000fe2000ff5e0ff */
[----:B------:R-:W2:Y:S01]  /*1af30*/  LDG.E.U8 R19, desc[UR6][R18.64] ;  /* 0x0000000612137981 */ /* 0x000ea2000c1e1100 */
[----:B------:R-:W-:-:S02]  /*1af40*/  IADD3.X R11, PT, PT, R17, UR11, R11, P1, !PT ;  /* 0x0000000b110b7c10 */ /* 0x000fc40008ffe40b */
[----:B------:R-:W-:-:S04]  /*1af50*/  IADD3.X R5, PT, PT, R23, UR11, R5, P2, !PT ;  /* 0x0000000b17057c10 */ /* 0x000fc800097fe405 */
        /* <DEDUP_REMOVED lines=11> */
.L_x_4954:
[----:B------:R-:W-:Y:S05]  /*1b010*/  BSYNC.RECONVERGENT B3 ;  /* 0x0000000000037941 */ /* 0x000fea0003800200 */
.L_x_4953:
        /* <DEDUP_REMOVED lines=15> */
[----:B---3--:R-:W-:Y:S02]  /*1b110*/  IMAD R17, R17, UR8, RZ ;  /* 0x0000000811117c24 */ /* 0x008fe4000f8e02ff */
[----:B------:R-:W-:-:S04]  /*1b120*/  IMAD.WIDE.U32 R10, R16, UR8, R10 ;  /* 0x00000008100a7c25 */ /* 0x000fc8000f8e000a */
[----:B------:R-:W-:Y:S01]  /*1b130*/  IMAD R5, R5, UR8, RZ ;  /* 0x0000000805057c24 */ /* 0x000fe2000f8e02ff */
[----:B0-----:R-:W-:Y:S01]  /*1b140*/  IADD3 R10, P2, PT, R10, UR10, RZ ;  /* 0x0000000a0a0a7c10 */ /* 0x001fe2000ff5e0ff */
[----:B------:R-:W-:Y:S02]  /*1b150*/  IMAD R17, R16, UR9, R17 ;  /* 0x0000000910117c24 */ /* 0x000fe4000f8e0211 */
[----:B------:R-:W-:Y:S01]  /*1b160*/  IMAD R5, R4, UR9, R5 ;  /* 0x0000000904057c24 */ /* 0x000fe2000f8e0205 */
[----:B------:R-:W-:Y:S02]  /*1b170*/  IADD3 R4, P1, PT, R14, UR10, RZ ;  /* 0x0000000a0e047c10 */ /* 0x000fe4000ff3e0ff */
        /* <DEDUP_REMOVED lines=12> */
.L_x_4956:
[----:B------:R-:W-:Y:S05]  /*1b240*/  BSYNC.RECONVERGENT B3 ;  /* 0x0000000000037941 */ /* 0x000fea0003800200 */
.L_x_4955:
        /* <DEDUP_REMOVED lines=14> */
.L_x_4952:
[----:B------:R-:W-:Y:S05]  /*1b330*/  BSYNC.RECONVERGENT B2 ;  /* 0x0000000000027941 */ /* 0x000fea0003800200 */
.L_x_4951:
[----:B------:R-:W-:-:S07]  /*1b340*/  PRMT R4, R7, 0x7610, R4 ;  /* 0x0000761007047816 */ /* 0x000fce0000000004 */
.L_x_4947:
[----:B------:R-:W-:Y:S05]  /*1b350*/  BSYNC.RECONVERGENT B1 ;  /* 0x0000000000017941 */ /* 0x000fea0003800200 */
.L_x_4946:
[----:B------:R-:W-:Y:S01]  /*1b360*/  STG.E.U8 desc[UR6][R8.64], R4 ;  /* 0x0000000408007986 */ /* 0x000fe2000c101106 */
[----:B------:R-:W-:Y:S05]  /*1b370*/  EXIT ;  /* 0x000000000000794d */ /* 0x000fea0003800000 */
.L_x_4957:
        /* <DEDUP_REMOVED lines=16> */
.L_x_17254:


//--------------------- .text._ZN2at6native73_GLOBAL__N__c8866d80_35_SparseBinaryOpIntersectionKernel_cu_7dd49032_323712apply_kernelILi128ELi8EZNS1_29binary_op_intersection_kernelINS1_5MulOpEhlEEvRNS_14TensorIteratorEllRKNS_6TensorEbEUliE_EEviT1_ --------------------------
	.section	.text._ZN2at6native73_GLOBAL__N__c8866d80_35_SparseBinaryOpIntersectionKernel_cu_7dd49032_323712apply_kernelILi128ELi8EZNS1_29binary_op_intersection_kernelINS1_5MulOpEhlEEvRNS_14TensorIteratorEllRKNS_6TensorEbEUliE_EEviT1_,"ax",@progbits
	.align	128
.text._ZN2at6native73_GLOBAL__N__c8866d80_35_SparseBinaryOpIntersectionKernel_cu_7dd49032_323712apply_kernelILi128ELi8EZNS1_29binary_op_intersection_kernelINS1_5MulOpEhlEEvRNS_14TensorIteratorEllRKNS_6TensorEbEUliE_EEviT1_:
        .type           _ZN2at6native73_GLOBAL__N__c8866d80_35_SparseBinaryOpIntersectionKernel_cu_7dd49032_323712apply_kernelILi128ELi8EZNS1_29binary_op_intersection_kernelINS1_5MulOpEhlEEvRNS_14TensorIteratorEllRKNS_6TensorEbEUliE_EEviT1_,@function
        .size           _ZN2at6native73_GLOBAL__N__c8866d80_35_SparseBinaryOpIntersectionKernel_cu_7dd49032_323712apply_kernelILi128ELi8EZNS1_29binary_op_intersection_kernelINS1_5MulOpEhlEEvRNS_14TensorIteratorEllRKNS_6TensorEbEUliE_EEviT1_,(.L_x_17255 - _ZN2at6native73_GLOBAL__N__c8866d80_35_SparseBinaryOpIntersectionKernel_cu_7dd49032_323712apply_kernelILi128ELi8EZNS1_29binary_op_intersection_kernelINS1_5MulOpEhlEEvRNS_14TensorIteratorEllRKNS_6TensorEbEUliE_EEviT1_)
        .other          _ZN2at6native73_GLOBAL__N__c8866d80_35_SparseBinaryOpIntersectionKernel_cu_7dd49032_323712apply_kernelILi128ELi8EZNS1_29binary_op_intersection_kernelINS1_5MulOpEhlEEvRNS_14TensorIteratorEllRKNS_6TensorEbEUliE_EEviT1_,@"STO_CUDA_ENTRY STV_DEFAULT"
_ZN2at6native73_GLOBAL__N__c8866d80_35_SparseBinaryOpIntersectionKernel_cu_7dd49032_323712apply_kernelILi128ELi8EZNS1_29binary_op_intersection_kernelINS1_5MulOpEhlEEvRNS_14TensorIteratorEllRKNS_6TensorEbEUliE_EEviT1_:
        /* <DEDUP_REMOVED lines=60> */
.L_x_4964:
        /* <DEDUP_REMOVED lines=18> */
[----:B-----5:R-:W-:Y:S02]  /*04e0*/  IMAD R9, R9, UR18, RZ ;  /* 0x0000001209097c24 */ /* 0x020fe4000f8e02ff */
[----:B------:R-:W-:Y:S01]  /*04f0*/  IMAD.WIDE.U32 R16, R16, UR18, R4 ;  /* 0x0000001210107c25 */ /* 0x000fe2000f8e0004 */
[----:B------:R-:W-:-:S03]  /*0500*/  IADD3 R19, PT, PT, R19, R29, RZ ;  /* 0x0000001d13137210 */ /* 0x000fc60007ffe0ff */
[C---:B------:R-:W-:Y:S01]  /*0510*/  IMAD R29, R8.reuse, UR19, R9 ;  /* 0x00000013081d7c24 */ /* 0x040fe2000f8e0209 */
[----:B------:R-:W-:Y:S01]  /*0520*/  IADD3 R17, PT, PT, R17, R31, RZ ;  /* 0x0000001f11117210 */ /* 0x000fe20007ffe0ff */
[----:B------:R-:W-:Y:S01]  /*0530*/  IMAD.WIDE.U32 R8, R8, UR18, R4 ;  /* 0x0000001208087c25 */ /* 0x000fe2000f8e0004 */
[----:B------:R-:W3:Y:S03]  /*0540*/  LDG.E.U8 R19, desc[UR6][R18.64] ;  /* 0x0000000612137981 */ /* 0x000ee6000c1e1100 */
[----:B------:R-:W-:Y:S02]  /*0550*/  IMAD R11, R11, UR18, RZ ;  /* 0x000000120b0b7c24 */ /* 0x000fe4000f8e02ff */
[----:B------:R-:W-:Y:S02]  /*0560*/  IMAD R33, R21, UR18, RZ ;  /* 0x0000001215217c24 */ /* 0x000fe4000f8e02ff */
[----:B------:R-:W-:-:S02]  /*0570*/  IMAD R15, R15, UR18, RZ ;  /* 0x000000120f0f7c24 */ /* 0x000fc4000f8e02ff */
[----:B------:R-:W-:Y:S01]  /*0580*/  IMAD R13, R13, UR18, RZ ;  /* 0x000000120d0d7c24 */ /* 0x000fe2000f8e02ff */
[----:B------:R-:W-:Y:S01]  /*0590*/  IADD3 R9, PT, PT, R9, R29, RZ ;  /* 0x0000001d09097210 */ /* 0x000fe20007ffe0ff */
[----:B-1----:R-:W-:Y:S01]  /*05a0*/  IMAD R23, R10, UR19, R11 ;  /* 0x000000130a177c24 */ /* 0x002fe2000f8e020b */
[----:B------:R1:W3:Y:S01]  /*05b0*/  LDG.E.U8 R16, desc[UR6][R16.64] ;  /* 0x0000000610107981 */ /* 0x0002e2000c1e1100 */
[----:B------:R-:W-:Y:S02]  /*05c0*/  IMAD R33, R20, UR19, R33 ;  /* 0x0000001314217c24 */ /* 0x000fe4000f8e0221 */
[----:B------:R-:W-:Y:S01]  /*05d0*/  IMAD.WIDE.U32 R10, R10, UR18, R4 ;  /* 0x000000120a0a7c25 */ /* 0x000fe2000f8e0004 */
[----:B------:R-:W4:Y:S03]  /*05e0*/  LDG.E.U8 R8, desc[UR6][R8.64] ;  /* 0x0000000608087981 */ /* 0x000f26000c1e1100 */
[----:B------:R-:W-:-:S02]  /*05f0*/  IMAD R29, R14, UR19, R15 ;  /* 0x000000130e1d7c24 */ /* 0x000fc4000f8e020f */
[----:B------:R-:W-:-:S04]  /*0600*/  IMAD.WIDE.U32 R20, R20, UR18, R4 ;  /* 0x0000001214147c25 */ /* 0x000fc8000f8e0004 */
[----:B-1----:R-:W-:Y:S02]  /*0610*/  IMAD R17, R12, UR19, R13 ;  /* 0x000000130c117c24 */ /* 0x002fe4000f8e020d */
[----:B------:R-:W-:Y:S01]  /*0620*/  IMAD.WIDE.U32 R14, R14, UR18, R4 ;  /* 0x000000120e0e7c25 */ /* 0x000fe2000f8e0004 */
[----:B------:R-:W-:-:S03]  /*0630*/  IADD3 R11, PT, PT, R11, R23, RZ ;  /* 0x000000170b0b7210 */ /* 0x000fc60007ffe0ff */
[----:B------:R-:W-:Y:S01]  /*0640*/  IMAD.WIDE.U32 R12, R12, UR18, R4 ;  /* 0x000000120c0c7c25 */ /* 0x000fe2000f8e0004 */
[----:B------:R-:W-:Y:S02]  /*0650*/  IADD3 R21, PT, PT, R21, R33, RZ ;  /* 0x0000002115157210 */ /* 0x000fe40007ffe0ff */
[----:B------:R-:W-:Y:S01]  /*0660*/  IADD3 R15, PT, PT, R15, R29, RZ ;  /* 0x0000001d0f0f7210 */ /* 0x000fe20007ffe0ff */
[----:B------:R-:W4:Y:S01]  /*0670*/  LDG.E.U8 R11, desc[UR6][R10.64] ;  /* 0x000000060a0b7981 */ /* 0x000f22000c1e1100 */
[----:B------:R-:W-:-:S03]  /*0680*/  IADD3 R13, PT, PT, R13, R17, RZ ;  /* 0x000000110d0d7210 */ /* 0x000fc60007ffe0ff */
[----:B------:R-:W2:Y:S04]  /*0690*/  LDG.E.U8 R21, desc[UR6][R20.64] ;  /* 0x0000000614157981 */ /* 0x000ea8000c1e1100 */
[----:B------:R-:W5:Y:S04]  /*06a0*/  LDG.E.U8 R12, desc[UR6][R12.64] ;  /* 0x000000060c0c7981 */ /* 0x000f68000c1e1100 */
[----:B------:R-:W5:Y:S01]  /*06b0*/  LDG.E.U8 R15, desc[UR6][R14.64] ;  /* 0x000000060e0f7981 */ /* 0x000f62000c1e1100 */
[----:B------:R-:W-:-:S04]  /*06c0*/  IADD3 R28, P0, PT, R28, -0x8, RZ ;  /* 0xfffffff81c1c7810 */ /* 0x000fc80007f1e0ff */
[----:B------:R-:W-:Y:S02]  /*06d0*/  IADD3.X R26, PT, PT, R26, -0x1, RZ, P0, !PT ;  /* 0xffffffff1a1a7810 */ /* 0x000fe400007fe4ff */
[----:B------:R-:W-:-:S04]  /*06e0*/  ISETP.NE.U32.AND P0, PT, R28, RZ, PT ;  /* 0x000000ff1c00720c */ /* 0x000fc80003f05070 */
[----:B------:R-:W-:Y:S02]  /*06f0*/  ISETP.NE.AND.EX P0, PT, R26, RZ, PT, P0 ;  /* 0x000000ff1a00720c */ /* 0x000fe40003f05300 */
[----:B------:R-:W-:-:S04]  /*0700*/  IADD3 R6, P1, PT, R6, 0x40, RZ ;  /* 0x0000004006067810 */ /* 0x000fc80007f3e0ff */
[----:B------:R-:W-:Y:S02]  /*0710*/  IADD3.X R7, PT, PT, RZ, R7, RZ, P1, !PT ;  /* 0x00000007ff077210 */ /* 0x000fe40000ffe4ff */
[----:B---3--:R-:W-:Y:S02]  /*0720*/  PRMT R16, R19, 0x3340, R16 ;  /* 0x0000334013107816 */ /* 0x008fe40000000010 */
[----:B----4-:R-:W-:Y:S02]  /*0730*/  PRMT R17, R11, 0x3340, R8 ;  /* 0x000033400b117816 */ /* 0x010fe40000000008 */
[----:B--2---:R-:W-:-:S04]  /*0740*/  PRMT R21, R21, 0x3340, R22 ;  /* 0x0000334015157816 */ /* 0x004fc80000000016 */
[----:B------:R-:W-:Y:S02]  /*0750*/  PRMT R16, R16, 0x5410, R21 ;  /* 0x0000541010107816 */ /* 0x000fe40000000015 */
[----:B-----5:R-:W-:-:S04]  /*0760*/  PRMT R8, R15, 0x3340, R12 ;  /* 0x000033400f087816 */ /* 0x020fc8000000000c */
[----:B------:R-:W-:Y:S01]  /*0770*/  PRMT R8, R8, 0x5410, R17 ;  /* 0x0000541008087816 */ /* 0x000fe20000000011 */
[----:B------:R-:W-:-:S04]  /*0780*/  IDP.4A.U8.U8 R16, R16, R25, RZ ;  /* 0x0000001910107226 */ /* 0x000fc800000000ff */
[----:B------:R-:W-:-:S05]  /*0790*/  IDP.4A.U8.U8 R9, R8, R25, RZ ;  /* 0x0000001908097226 */ /* 0x000fca00000000ff */
[----:B------:R-:W-:-:S04]  /*07a0*/  IADD3 R16, PT, PT, R16, R9, RZ ;  /* 0x0000000910107210 */ /* 0x000fc80007ffe0ff */
[----:B------:R-:W-:Y:S01]  /*07b0*/  IADD3 R27, PT, PT, R16, R27, RZ ;  /* 0x0000001b101b7210 */ /* 0x000fe20007ffe0ff */
[----:B------:R-:W-:Y:S06]  /*07c0*/  @P0 BRA `(.L_x_4964) ;  /* 0xfffffff800fc0947 */ /* 0x000fec000383ffff */
.L_x_4963:
        /* <DEDUP_REMOVED lines=42> */
[----:B------:R-:W-:-:S05]  /*0a70*/  IDP.4A.U8.U8 R8, R8, R17, RZ ;  /* 0x0000001108087226 */ /* 0x000fca00000000ff */
[----:B------:R-:W-:-:S07]  /*0a80*/  IADD3 R27, PT, PT, R8, R27, RZ ;  /* 0x0000001b081b7210 */ /* 0x000fce0007ffe0ff */
.L_x_4966:
        /* <DEDUP_REMOVED lines=19> */
[----:B------:R-:W2:Y:S04]  /*0bc0*/  LDG.E.U8 R9, desc[UR6][R8.64] ;  /* 0x0000000608097981 */ /* 0x000ea8000c1e1100 */
[----:B------:R-:W2:Y:S01]  /*0bd0*/  LDG.E.U8 R10, desc[UR6][R10.64] ;  /* 0x000000060a0a7981 */ /* 0x000ea2000c1e1100 */
[----:B------:R-:W-:Y:S02]  /*0be0*/  PRMT R0, R0, 0x3340, R0 ;  /* 0x0000334000007816 */ /* 0x000fe40000000000 */
[----:B-----5:R-:W-:-:S04]  /*0bf0*/  PRMT R5, R2, 0x3340, R2 ;  /* 0x0000334002057816 */ /* 0x020fc80000000002 */
[----:B------:R-:W-:Y:S02]  /*0c00*/  PRMT R5, R5, 0x5410, R0 ;  /* 0x0000541005057816 */ /* 0x000fe40000000000 */
[----:B------:R-:W-:-:S04]  /*0c10*/  IADD3 R6, P0, PT, R6, 0x10, RZ ;  /* 0x0000001006067810 */ /* 0x000fc80007f1e0ff */
[----:B------:R-:W-:Y:S02]  /*0c20*/  IADD3.X R7, PT, PT, RZ, R7, RZ, P0, !PT ;  /* 0x00000007ff077210 */ /* 0x000fe400007fe4ff */
[----:B--2---:R-:W-:-:S05]  /*0c30*/  PRMT R0, R9, 0x5410, R10 ;  /* 0x0000541009007816 */ /* 0x004fca000000000a */
[----:B------:R-:W-:-:S05]  /*0c40*/  IDP.2A.LO.U16.U8 R0, R0, R5, RZ ;  /* 0x0000000500007226 */ /* 0x000fca00000010ff */
[----:B------:R-:W-:-:S07]  /*0c50*/  IADD3 R27, PT, PT, R0, R27, RZ ;  /* 0x0000001b001b7210 */ /* 0x000fce0007ffe0ff */
.L_x_4967:
        /* <DEDUP_REMOVED lines=10> */
[----:B------:R-:W2:Y:S02]  /*0d00*/  LDG.E.U8 R6, desc[UR6][R6.64] ;  /* 0x0000000606067981 */ /* 0x000ea4000c1e1100 */
[----:B--2--5:R-:W-:-:S07]  /*0d10*/  IMAD R27, R2, R6, R27 ;  /* 0x00000006021b7224 */ /* 0x024fce00078e021b */
.L_x_4965:
[----:B-----5:R-:W-:-:S07]  /*0d20*/  PRMT R2, R27, 0x7610, R2 ;  /* 0x000076101b027816 */ /* 0x020fce0000000002 */
.L_x_4962:
        /* <DEDUP_REMOVED lines=43> */
[----:B------:R-:W-:Y:S02]  /*0fe0*/  LOP3.LUT R8, R0, 0xfffffff8, RZ, 0xc0, !PT ;  /* 0xfffffff800087812 */ /* 0x000fe400078ec0ff */
[----:B------:R-:W-:Y:S02]  /*0ff0*/  MOV R7, RZ ;  /* 0x000000ff00077202 */ /* 0x000fe40000000f00 */
[----:B------:R-:W-:-:S07]  /*1000*/  PRMT R5, R5, 0x5410, R5 ;  /* 0x0000541005057816 */ /* 0x000fce0000000005 */
.L_x_4971:
        /* <DEDUP_REMOVED lines=21> */
[----:B-----5:R-:W-:Y:S01]  /*1160*/  IMAD R9, R19, UR18, RZ ;  /* 0x0000001213097c24 */ /* 0x020fe2000f8e02ff */
[----:B------:R-:W-:Y:S01]  /*1170*/  IADD3 R25, PT, PT, R25, R31, RZ ;  /* 0x0000001f19197210 */ /* 0x000fe20007ffe0ff */
[----:B------:R-:W-:Y:S01]  /*1180*/  IMAD R21, R21, UR18, RZ ;  /* 0x0000001215157c24 */ /* 0x000fe2000f8e02ff */
[----:B------:R-:W3:Y:S01]  /*1190*/  LDG.E.U8 R27, desc[UR6][R26.64] ;  /* 0x000000061a1b7981 */ /* 0x000ee2000c1e1100 */
[----:B------:R-:W-:Y:S02]  /*11a0*/  IMAD R33, R23, UR18, RZ ;  /* 0x0000001217217c24 */ /* 0x000fe4000f8e02ff */
[----:B------:R-:W-:Y:S01]  /*11b0*/  IMAD R17, R17, UR18, RZ ;  /* 0x0000001211117c24 */ /* 0x000fe2000f8e02ff */
[----:B------:R4:W3:Y:S01]  /*11c0*/  LDG.E.U8 R24, desc[UR6][R24.64] ;  /* 0x0000000618187981 */ /* 0x0008e2000c1e1100 */
[----:B------:R-:W-:Y:S02]  /*11d0*/  IMAD R13, R13, UR18, RZ ;  /* 0x000000120d0d7c24 */ /* 0x000fe4000f8e02ff */
[----:B------:R-:W-:-:S02]  /*11e0*/  IMAD R31, R18, UR19, R9 ;  /* 0x00000013121f7c24 */ /* 0x000fc4000f8e0209 */
[----:B------:R-:W-:Y:S02]  /*11f0*/  IMAD R9, R20, UR19, R21 ;  /* 0x0000001314097c24 */ /* 0x000fe4000f8e0215 */
[----:B------:R-:W-:Y:S02]  /*1200*/  IMAD R33, R22, UR19, R33 ;  /* 0x0000001316217c24 */ /* 0x000fe4000f8e0221 */
[----:B------:R-:W-:-:S04]  /*1210*/  IMAD.WIDE.U32 R20, R20, UR18, R10 ;  /* 0x0000001214147c25 */ /* 0x000fc8000f8e000a */
[----:B-1----:R-:W-:Y:S02]  /*1220*/  IMAD R29, R16, UR19, R17 ;  /* 0x00000013101d7c24 */ /* 0x002fe4000f8e0211 */
[----:B------:R-:W-:-:S04]  /*1230*/  IMAD.WIDE.U32 R22, R22, UR18, R10 ;  /* 0x0000001216167c25 */ /* 0x000fc8000f8e000a */
[----:B------:R-:W-:-:S04]  /*1240*/  IMAD.WIDE.U32 R18, R18, UR18, R10 ;  /* 0x0000001212127c25 */ /* 0x000fc8000f8e000a */
[----:B----4-:R-:W-:Y:S02]  /*1250*/  IMAD R25, R12, UR19, R13 ;  /* 0x000000130c197c24 */ /* 0x010fe4000f8e020d */
[----:B------:R-:W-:Y:S01]  /*1260*/  IMAD.WIDE.U32 R16, R16, UR18, R10 ;  /* 0x0000001210107c25 */ /* 0x000fe2000f8e000a */
[----:B------:R-:W-:-:S03]  /*1270*/  IADD3 R21, PT, PT, R21, R9, RZ ;  /* 0x0000000915157210 */ /* 0x000fc60007ffe0ff */
[----:B------:R-:W-:Y:S01]  /*1280*/  IMAD.WIDE.U32 R12, R12, UR18, R10 ;  /* 0x000000120c0c7c25 */ /* 0x000fe2000f8e000a */
[----:B------:R-:W-:Y:S02]  /*1290*/  IADD3 R23, PT, PT, R23, R33, RZ ;  /* 0x0000002117177210 */ /* 0x000fe40007ffe0ff */
[----:B------:R-:W-:Y:S01]  /*12a0*/  IADD3 R19, PT, PT, R19, R31, RZ ;  /* 0x0000001f13137210 */ /* 0x000fe20007ffe0ff */
[----:B------:R-:W4:Y:S01]  /*12b0*/  LDG.E.U8 R21, desc[UR6][R20.64] ;  /* 0x0000000614157981 */ /* 0x000f22000c1e1100 */
[----:B------:R-:W-:Y:S02]  /*12c0*/  IADD3 R17, PT, PT, R17, R29, RZ ;  /* 0x0000001d11117210 */ /* 0x000fe40007ffe0ff */
[----:B------:R-:W-:Y:S01]  /*12d0*/  IADD3 R13, PT, PT, R13, R25, RZ ;  /* 0x000000190d0d7210 */ /* 0x000fe20007ffe0ff */
[----:B------:R-:W4:Y:S04]  /*12e0*/  LDG.E.U8 R18, desc[UR6][R18.64] ;  /* 0x0000000612127981 */ /* 0x000f28000c1e1100 */
[----:B------:R-:W2:Y:S04]  /*12f0*/  LDG.E.U8 R23, desc[UR6][R22.64] ;  /* 0x0000000616177981 */ /* 0x000ea8000c1e1100 */
[----:B------:R-:W5:Y:S04]  /*1300*/  LDG.E.U8 R12, desc[UR6][R12.64] ;  /* 0x000000060c0c7981 */ /* 0x000f68000c1e1100 */
[----:B------:R-:W5:Y:S01]  /*1310*/  LDG.E.U8 R17, desc[UR6][R16.64] ;  /* 0x0000000610117981 */ /* 0x000f62000c1e1100 */
[----:B------:R-:W-:-:S04]  /*1320*/  IADD3 R8, P0, PT, R8, -0x8, RZ ;  /* 0xfffffff808087810 */ /* 0x000fc80007f1e0ff */
[----:B------:R-:W-:Y:S02]  /*1330*/  IADD3.X R6, PT, PT, R6, -0x1, RZ, P0, !PT ;  /* 0xffffffff06067810 */ /* 0x000fe400007fe4ff */
[----:B------:R-:W-:-:S04]  /*1340*/  ISETP.NE.U32.AND P0, PT, R8, RZ, PT ;  /* 0x000000ff0800720c */ /* 0x000fc80003f05070 */
[----:B------:R-:W-:Y:S02]  /*1350*/  ISETP.NE.AND.EX P0, PT, R6, RZ, PT, P0 ;  /* 0x000000ff0600720c */ /* 0x000fe40003f05300 */
[----:B---3--:R-:W-:Y:S02]  /*1360*/  PRMT R24, R27, 0x3340, R24 ;  /* 0x000033401b187816 */ /* 0x008fe40000000018 */
[----:B----4-:R-:W-:Y:S02]  /*1370*/  PRMT R9, R21, 0x3340, R18 ;  /* 0x0000334015097816 */ /* 0x010fe40000000012 */
[----:B--2---:R-:W-:-:S04]  /*1380*/  PRMT R23, R23, 0x3340, R28 ;  /* 0x0000334017177816 */ /* 0x004fc8000000001c */
[----:B------:R-:W-:Y:S02]  /*1390*/  PRMT R24, R24, 0x5410, R23 ;  /* 0x0000541018187816 */ /* 0x000fe40000000017 */
[----:B-----5:R-:W-:-:S04]  /*13a0*/  PRMT R18, R17, 0x3340, R12 ;  /* 0x0000334011127816 */ /* 0x020fc8000000000c */
[----:B------:R-:W-:Y:S01]  /*13b0*/  PRMT R18, R18, 0x5410, R9 ;  /* 0x0000541012127816 */ /* 0x000fe20000000009 */
[----:B------:R-:W-:-:S04]  /*13c0*/  IDP.4A.U8.U8 R24, R24, R5, RZ ;  /* 0x0000000518187226 */ /* 0x000fc800000000ff */
[----:B------:R-:W-:Y:S01]  /*13d0*/  IDP.4A.U8.U8 R9, R18, R5, RZ ;  /* 0x0000000512097226 */ /* 0x000fe200000000ff */
[----:B------:R-:W-:-:S04]  /*13e0*/  IADD3 R12, P1, PT, R14, 0x40, RZ ;  /* 0x000000400e0c7810 */ /* 0x000fc80007f3e0ff */
[----:B------:R-:W-:Y:S02]  /*13f0*/  IADD3 R24, PT, PT, R24, R9, RZ ;  /* 0x0000000918187210 */ /* 0x000fe40007ffe0ff */
[----:B------:R-:W-:Y:S02]  /*1400*/  IADD3.X R9, PT, PT, RZ, R15, RZ, P1, !PT ;  /* 0x0000000fff097210 */ /* 0x000fe40000ffe4ff */
[----:B------:R-:W-:Y:S02]  /*1410*/  IADD3 R7, PT, PT, R24, R7, RZ ;  /* 0x0000000718077210 */ /* 0x000fe40007ffe0ff */
[----:B------:R-:W-:Y:S01]  /*1420*/  MOV R14, R12 ;  /* 0x0000000c000e7202 */ /* 0x000fe20000000f00 */
[----:B------:R-:W-:Y:S06]  /*1430*/  @P0 BRA `(.L_x_4971) ;  /* 0xfffffff800f40947 */ /* 0x000fec000383ffff */
[----:B------:R-:W-:-:S07]  /*1440*/  MOV R8, R12 ;  /* 0x0000000c00087202 */ /* 0x000fce0000000f00 */
.L_x_4970:
        /* <DEDUP_REMOVED lines=42> */
[----:B------:R-:W-:-:S05]  /*16f0*/  IDP.4A.U8.U8 R10, R10, R17, RZ ;  /* 0x000000110a0a7226 */ /* 0x000fca00000000ff */
[----:B------:R-:W-:-:S07]  /*1700*/  IADD3 R7, PT, PT, R10, R7, RZ ;  /* 0x000000070a077210 */ /* 0x000fce0007ffe0ff */
.L_x_4973:
        /* <DEDUP_REMOVED lines=29> */
.L_x_4974:
        /* <DEDUP_REMOVED lines=12> */
.L_x_4972:
[----:B-----5:R-:W-:-:S07]  /*19a0*/  PRMT R2, R7, 0x7610, R2 ;  /* 0x0000761007027816 */ /* 0x020fce0000000002 */
.L_x_4969:
[----:B------:R-:W1:Y:S01]  /*19b0*/  LDC.64 R4, c[0x0][0x710] ;  /* 0x0001c400ff047b82 */ /* 0x000e620000000a00 */
[----:B------:R-:W-:Y:S01]  /*19c0*/  IADD3 R3, PT, PT, R3, 0x80, RZ ;  /* 0x0000008003037810 */ /* 0x000fe20007ffe0ff */
[----:B-1----:R1:W-:Y:S06]  /*19d0*/  STG.E.U8 desc[UR6][R4.64], R2 ;  /* 0x0000000204007986 */ /* 0x0023ec000c101106 */
.L_x_4961:
        /* <DEDUP_REMOVED lines=40> */
[----:B------:R-:W-:Y:S02]  /*1c60*/  LOP3.LUT R8, R0, 0xfffffff8, RZ, 0xc0, !PT ;  /* 0xfffffff800087812 */ /* 0x000fe400078ec0ff */
[----:B------:R-:W-:Y:S02]  /*1c70*/  MOV R7, RZ ;  /* 0x000000ff00077202 */ /* 0x000fe40000000f00 */
[----:B------:R-:W-:-:S07]  /*1c80*/  PRMT R5, R5, 0x5410, R5 ;  /* 0x0000541005057816 */ /* 0x000fce0000000005 */
.L_x_4979:
        /* <DEDUP_REMOVED lines=21> */
[----:B----4-:R-:W-:Y:S01]  /*1de0*/  IMAD R9, R19, UR16, RZ ;  /* 0x0000001013097c24 */ /* 0x010fe2000f8e02ff */
[----:B------:R-:W-:Y:S01]  /*1df0*/  IADD3 R25, PT, PT, R25, R31, RZ ;  /* 0x0000001f19197210 */ /* 0x000fe20007ffe0ff */
[----:B-----5:R-:W-:Y:S01]  /*1e00*/  IMAD R21, R21, UR16, RZ ;  /* 0x0000001015157c24 */ /* 0x020fe2000f8e02ff */
        /* <DEDUP_REMOVED lines=9> */
[----:B0-----:R-:W-:Y:S02]  /*1ea0*/  IMAD R29, R16, UR17, R17 ;  /* 0x00000011101d7c24 */ /* 0x001fe4000f8e0211 */
[----:B------:R-:W-:-:S04]  /*1eb0*/  IMAD.WIDE.U32 R22, R22, UR16, R10 ;  /* 0x0000001016167c25 */ /* 0x000fc8000f8e000a */
        /* <DEDUP_REMOVED lines=32> */
[----:B------:R-:W-:Y:S05]  /*20c0*/  BSYNC.RECONVERGENT B2 ;  /* 0x0000000000027941 */ /* 0x000fea0003800200 */
.L_x_4978:
[----:B------:R-:W-:-:S07]  /*20d0*/  MOV R8, R12 ;  /* 0x0000000c00087202 */ /* 0x000fce0000000f00 */
.L_x_4977:
        /* <DEDUP_REMOVED lines=44> */
.L_x_4981:
        /* <DEDUP_REMOVED lines=29> */
.L_x_4982:
        /* <DEDUP_REMOVED lines=12> */
.L_x_4980:
[----:B-----5:R-:W-:-:S07]  /*2630*/  PRMT R2, R7, 0x7610, R2 ;  /* 0x0000761007027816 */ /* 0x020fce0000000002 */
.L_x_4976:
[----:B------:R-:W1:Y:S01]  /*2640*/  LDC.64 R4, c[0x0][0x710] ;  /* 0x0001c400ff047b82 */ /* 0x000e620000000a00 */
[----:B------:R-:W-:Y:S01]  /*2650*/  IADD3 R3, PT, PT, R3, 0x80, RZ ;  /* 0x0000008003037810 */ /* 0x000fe20007ffe0ff */
[----:B-1----:R2:W-:Y:S06]  /*2660*/  STG.E.U8 desc[UR6][R4.64], R2 ;  /* 0x0000000204007986 */ /* 0x0025ec000c101106 */
.L_x_4968:
        /* <DEDUP_REMOVED lines=43> */
.L_x_4987:
        /* <DEDUP_REMOVED lines=67> */
[----:B0-----:R-:W-:Y:S05]  /*2d50*/  BSYNC.RECONVERGENT B2 ;  /* 0x0000000000027941 */ /* 0x001fea0003800200 */
.L_x_4986:
[----:B------:R-:W-:-:S07]  /*2d60*/  MOV R8, R12 ;  /* 0x0000000c00087202 */ /* 0x000fce0000000f00 */
.L_x_4985:
        /* <DEDUP_REMOVED lines=44> */
.L_x_4989:
        /* <DEDUP_REMOVED lines=29> */
.L_x_4990:
        /* <DEDUP_REMOVED lines=12> */
.L_x_4988:
[----:B-----5:R-:W-:-:S07]  /*32c0*/  PRMT R2, R7, 0x7610, R2 ;  /* 0x0000761007027816 */ /* 0x020fce0000000002 */
.L_x_4984:
[----:B------:R-:W1:Y:S01]  /*32d0*/  LDC.64 R4, c[0x0][0x710] ;  /* 0x0001c400ff047b82 */ /* 0x000e620000000a00 */
[----:B------:R-:W-:Y:S01]  /*32e0*/  IADD3 R3, PT, PT, R3, 0x80, RZ ;  /* 0x0000008003037810 */ /* 0x000fe20007ffe0ff */
[----:B-1----:R2:W-:Y:S06]  /*32f0*/  STG.E.U8 desc[UR6][R4.64], R2 ;  /* 0x0000000204007986 */ /* 0x0025ec000c101106 */
.L_x_4975:
        /* <DEDUP_REMOVED lines=43> */
.L_x_4995:
        /* <DEDUP_REMOVED lines=68> */
.L_x_4994:
[----:B------:R-:W-:-:S07]  /*39f0*/  MOV R8, R12 ;  /* 0x0000000c00087202 */ /* 0x000fce0000000f00 */
.L_x_4993:
        /* <DEDUP_REMOVED lines=44> */
.L_x_4997:
        /* <DEDUP_REMOVED lines=29> */
.L_x_4998:
        /* <DEDUP_REMOVED lines=12> */
.L_x_4996:
[----:B-----5:R-:W-:-:S07]  /*3f50*/  PRMT R2, R7, 0x7610, R2 ;  /* 0x0000761007027816 */ /* 0x020fce0000000002 */
.L_x_4992:
[----:B------:R-:W1:Y:S01]  /*3f60*/  LDC.64 R4, c[0x0][0x710] ;  /* 0x0001c400ff047b82 */ /* 0x000e620000000a00 */
[----:B------:R-:W-:Y:S01]  /*3f70*/  IADD3 R3, PT, PT, R3, 0x80, RZ ;  /* 0x0000008003037810 */ /* 0x000fe20007ffe0ff */
[----:B-1----:R3:W-:Y:S06]  /*3f80*/  STG.E.U8 desc[UR6][R4.64], R2 ;  /* 0x0000000204007986 */ /* 0x0027ec000c101106 */
.L_x_4983:
        /* <DEDUP_REMOVED lines=44> */
.L_x_5003:
        /* <DEDUP_REMOVED lines=68> */
.L_x_5002:
[----:B------:R-:W-:-:S07]  /*4690*/  MOV R8, R12 ;  /* 0x0000000c00087202 */ /* 0x000fce0000000f00 */
.L_x_5001:
        /* <DEDUP_REMOVED lines=44> */
.L_x_5005:
        /* <DEDUP_REMOVED lines=29> */
.L_x_5006:
        /* <DEDUP_REMOVED lines=12> */
.L_x_5004:
[----:B-----5:R-:W-:-:S07]  /*4bf0*/  PRMT R2, R7, 0x7610, R2 ;  /* 0x0000761007027816 */ /* 0x020fce0000000002 */
.L_x_5000:
[----:B------:R-:W1:Y:S01]  /*4c00*/  LDC.64 R4, c[0x0][0x710] ;  /* 0x0001c400ff047b82 */ /* 0x000e620000000a00 */
[----:B------:R-:W-:Y:S01]  /*4c10*/  IADD3 R3, PT, PT, R3, 0x80, RZ ;  /* 0x0000008003037810 */ /* 0x000fe20007ffe0ff */
[----:B-1----:R3:W-:Y:S06]  /*4c20*/  STG.E.U8 desc[UR6][R4.64], R2 ;  /* 0x0000000204007986 */ /* 0x0027ec000c101106 */
.L_x_4991:
[----:B------:R-:W-:-:S13]  /*4c30*/  ISETP.GE.AND P0, PT, R3, UR4, PT ;  /* 0x0000000403007c0c */ /* 0x000fda000bf06270 */
[----:B------:R-:W-:Y:S05]  /*4c40*/  @P0 BREAK.RELIABLE B0 ;  /* 0x0000000000000942 */ /* 0x000fea0003800100 */
[----:B------:R-:W-:Y:S05]  /*4c50*/  @P0 BRA `(.L_x_4999) ;  /* 0x0000000c00200947 */ /* 0x000fea0003800000 */
[----:B0-----:R-:W-:Y:S05]  /*4c60*/  BSYNC.RELIABLE B0 ;  /* 0x0000000000007941 */ /* 0x001fea0003800100 */
.L_x_4960:
        /* <DEDUP_REMOVED lines=38> */
[----:B------:R-:W-:Y:S02]  /*4ed0*/  LOP3.LUT R8, R0, 0xfffffff8, RZ, 0xc0, !PT ;  /* 0xfffffff800087812 */ /* 0x000fe400078ec0ff */
[----:B------:R-:W-:Y:S02]  /*4ee0*/  MOV R7, RZ ;  /* 0x000000ff00077202 */ /* 0x000fe40000000f00 */
[----:B------:R-:W-:-:S07]  /*4ef0*/  PRMT R5, R5, 0x5410, R5 ;  /* 0x0000541005057816 */ /* 0x000fce0000000005 */
.L_x_5010:
        /* <DEDUP_REMOVED lines=68> */
.L_x_5009:
[----:B------:R-:W-:-:S07]  /*5340*/  MOV R8, R12 ;  /* 0x0000000c00087202 */ /* 0x000fce0000000f00 */
.L_x_5008:
        /* <DEDUP_REMOVED lines=42> */
[----:B------:R-:W-:-:S05]  /*55f0*/  IDP.4A.U8.U8 R10, R10, R17, RZ ;  /* 0x000000110a0a7226 */ /* 0x000fca00000000ff */
[----:B------:R-:W-:-:S07]  /*5600*/  IADD3 R7, PT, PT, R10, R7, RZ ;  /* 0x000000070a077210 */ /* 0x000fce0007ffe0ff */
.L_x_5012:
        /* <DEDUP_REMOVED lines=29> */
.L_x_5013:
        /* <DEDUP_REMOVED lines=10> */
[----:B------:R-:W2:Y:S02]  /*5880*/  LDG.E.U8 R8, desc[UR6][R8.64] ;  /* 0x0000000608087981 */ /* 0x000ea4000c1e1100 */
[----:B--2--5:R-:W-:-:S07]  /*5890*/  IMAD R7, R2, R8, R7 ;  /* 0x0000000802077224 */ /* 0x024fce00078e0207 */
.L_x_5011:
[----:B-----5:R-:W-:-:S07]  /*58a0*/  PRMT R2, R7, 0x7610, R2 ;  /* 0x0000761007027816 */ /* 0x020fce0000000002 */
.L_x_5007:
[----:B------:R-:W0:Y:S01]  /*58b0*/  LDC.64 R4, c[0x0][0x710] ;  /* 0x0001c400ff047b82 */ /* 0x000e220000000a00 */
[----:B------:R-:W-:Y:S01]  /*58c0*/  IADD3 R3, PT, PT, R3, 0x80, RZ ;  /* 0x0000008003037810 */ /* 0x000fe20007ffe0ff */
[----:B0-----:R4:W-:Y:S06]  /*58d0*/  STG.E.U8 desc[UR6][R4.64], R2 ;  /* 0x0000000204007986 */ /* 0x0019ec000c101106 */
.L_x_4999:
[----:B0-----:R-:W-:Y:S05]  /*58e0*/  BSYNC.RECONVERGENT B1 ;  /* 0x0000000000017941 */ /* 0x001fea0003800200 */
.L_x_4959:
        /* <DEDUP_REMOVED lines=40> */
[----:B------:R-:W-:Y:S02]  /*5b70*/  MOV R7, R5 ;  /* 0x0000000500077202 */ /* 0x000fe40000000f00 */
[----:B------:R-:W-:Y:S02]  /*5b80*/  LOP3.LUT R26, R0, 0xfffffff8, RZ, 0xc0, !PT ;  /* 0xfffffff8001a7812 */ /* 0x000fe400078ec0ff */
[----:B------:R-:W-:Y:S02]  /*5b90*/  MOV R27, RZ ;  /* 0x000000ff001b7202 */ /* 0x000fe40000000f00 */
[----:B------:R-:W-:-:S07]  /*5ba0*/  PRMT R24, R24, 0x5410, R24 ;  /* 0x0000541018187816 */ /* 0x000fce0000000018 */
.L_x_5016:
        /* <DEDUP_REMOVED lines=15> */
[C---:B------:R-:W-:Y:S02]  /*5ca0*/  IMAD R29, R16.reuse, UR5, R17 ;  /* 0x00000005101d7c24 */ /* 0x040fe4000f8e0211 */
[----:B------:R-:W-:Y:S01]  /*5cb0*/  IMAD.WIDE.U32 R16, R16, UR4, R2 ;  /* 0x0000000410107c25 */ /* 0x000fe2000f8e0002 */
[----:B------:R0:W2:Y:S03]  /*5cc0*/  LDG.E.U8 R14, desc[UR6][R14.64] ;  /* 0x000000060e0e7981 */ /* 0x0000a6000c1e1100 */
[----:B------:R-:W-:-:S02]  /*5cd0*/  IMAD R31, R20, UR5, R31 ;  /* 0x00000005141f7c24 */ /* 0x000fc4000f8e021f */
[----:B----4-:R-:W-:Y:S02]  /*5ce0*/  IMAD R11, R11, UR4, RZ ;  /* 0x000000040b0b7c24 */ /* 0x010fe4000f8e02ff */
[----:B------:R-:W-:Y:S01]  /*5cf0*/  IMAD.WIDE.U32 R20, R20, UR4, R2 ;  /* 0x0000000414147c25 */ /* 0x000fe2000f8e0002 */
[----:B------:R-:W-:-:S03]  /*5d00*/  IADD3 R17, PT, PT, R17, R29, RZ ;  /* 0x0000001d11117210 */ /* 0x000fc60007ffe0ff */
[C---:B------:R-:W-:Y:S01]  /*5d10*/  IMAD R29, R10.reuse, UR5, R11 ;  /* 0x000000050a1d7c24 */ /* 0x040fe2000f8e020b */
[----:B------:R-:W-:Y:S01]  /*5d20*/  IADD3 R21, PT, PT, R21, R31, RZ ;  /* 0x0000001f15157210 */ /* 0x000fe20007ffe0ff */
[----:B------:R-:W-:Y:S01]  /*5d30*/  IMAD.WIDE.U32 R10, R10, UR4, R2 ;  /* 0x000000040a0a7c25 */ /* 0x000fe2000f8e0002 */
[----:B------:R-:W3:Y:S03]  /*5d40*/  LDG.E.U8 R17, desc[UR6][R16.64] ;  /* 0x0000000610117981 */ /* 0x000ee6000c1e1100 */
[----:B-----5:R-:W-:Y:S02]  /*5d50*/  IMAD R13, R13, UR4, RZ ;  /* 0x000000040d0d7c24 */ /* 0x020fe4000f8e02ff */
[----:B------:R-:W-:Y:S02]  /*5d60*/  IMAD R33, R19, UR4, RZ ;  /* 0x0000000413217c24 */ /* 0x000fe4000f8e02ff */
[----:B------:R-:W-:-:S02]  /*5d70*/  IMAD R9, R9, UR4, RZ ;  /* 0x0000000409097c24 */ /* 0x000fc4000f8e02ff */
[----:B------:R-:W-:Y:S01]  /*5d80*/  IMAD R5, R5, UR4, RZ ;  /* 0x0000000405057c24 */ /* 0x000fe2000f8e02ff */
[----:B------:R-:W-:Y:S01]  /*5d90*/  IADD3 R11, PT, PT, R11, R29, RZ ;  /* 0x0000001d0b0b7210 */ /* 0x000fe20007ffe0ff */
[----:B0-----:R-:W-:Y:S01]  /*5da0*/  IMAD R15, R12, UR5, R13 ;  /* 0x000000050c0f7c24 */ /* 0x001fe2000f8e020d */
[----:B------:R0:W3:Y:S01]  /*5db0*/  LDG.E.U8 R20, desc[UR6][R20.64] ;  /* 0x0000000614147981 */ /* 0x0000e2000c1e1100 */
[----:B------:R-:W-:Y:S02]  /*5dc0*/  IMAD R33, R18, UR5, R33 ;  /* 0x0000000512217c24 */ /* 0x000fe4000f8e0221 */
[----:B------:R-:W-:Y:S01]  /*5dd0*/  IMAD.WIDE.U32 R12, R12, UR4, R2 ;  /* 0x000000040c0c7c25 */ /* 0x000fe2000f8e0002 */
[----:B------:R-:W4:Y:S03]  /*5de0*/  LDG.E.U8 R10, desc[UR6][R10.64] ;  /* 0x000000060a0a7981 */ /* 0x000f26000c1e1100 */
[----:B------:R-:W-:-:S02]  /*5df0*/  IMAD R29, R8, UR5, R9 ;  /* 0x00000005081d7c24 */ /* 0x000fc4000f8e0209 */
[----:B------:R-:W-:-:S04]  /*5e00*/  IMAD.WIDE.U32 R18, R18, UR4, R2 ;  /* 0x0000000412127c25 */ /* 0x000fc8000f8e0002 */
[----:B0-----:R-:W-:Y:S02]  /*5e10*/  IMAD R21, R4, UR5, R5 ;  /* 0x0000000504157c24 */ /* 0x001fe4000f8e0205 */
        /* <DEDUP_REMOVED lines=8> */
[----:B------:R0:W5:Y:S04]  /*5ea0*/  LDG.E.U8 R4, desc[UR6][R4.64] ;  /* 0x0000000604047981 */ /* 0x000168000c1e1100 */
[----:B------:R-:W5:Y:S01]  /*5eb0*/  LDG.E.U8 R9, desc[UR6][R8.64] ;  /* 0x0000000608097981 */ /* 0x000f62000c1e1100 */
[----:B------:R-:W-:-:S04]  /*5ec0*/  IADD3 R26, P0, PT, R26, -0x8, RZ ;  /* 0xfffffff81a1a7810 */ /* 0x000fc80007f1e0ff */
[----:B------:R-:W-:Y:S02]  /*5ed0*/  IADD3.X R25, PT, PT, R25, -0x1, RZ, P0, !PT ;  /* 0xffffffff19197810 */ /* 0x000fe400007fe4ff */
[----:B------:R-:W-:-:S04]  /*5ee0*/  ISETP.NE.U32.AND P0, PT, R26, RZ, PT ;  /* 0x000000ff1a00720c */ /* 0x000fc80003f05070 */
[----:B------:R-:W-:Y:S02]  /*5ef0*/  ISETP.NE.AND.EX P0, PT, R25, RZ, PT, P0 ;  /* 0x000000ff1900720c */ /* 0x000fe40003f05300 */
[----:B0-----:R-:W-:-:S04]  /*5f00*/  IADD3 R5, P1, PT, R6, 0x40, RZ ;  /* 0x0000004006057810 */ /* 0x001fc80007f3e0ff */
[----:B------:R-:W-:-:S04]  /*5f10*/  IADD3.X R6, PT, PT, RZ, R7, RZ, P1, !PT ;  /* 0x00000007ff067210 */ /* 0x000fc80000ffe4ff */
[----:B------:R-:W-:Y:S02]  /*5f20*/  MOV R7, R6 ;  /* 0x0000000600077202 */ /* 0x000fe40000000f00 */
        /* <DEDUP_REMOVED lines=9> */
[----:B------:R-:W-:Y:S02]  /*5fc0*/  IADD3 R27, PT, PT, R4, R27, RZ ;  /* 0x0000001b041b7210 */ /* 0x000fe40007ffe0ff */
[----:B------:R-:W-:Y:S01]  /*5fd0*/  MOV R4, R5 ;  /* 0x0000000500047202 */ /* 0x000fe20000000f00 */
[----:B------:R-:W-:Y:S06]  /*5fe0*/  @P0 BRA `(.L_x_5016) ;  /* 0xfffffff800f00947 */ /* 0x000fec000383ffff */
[----:B------:R-:W-:Y:S02]  /*5ff0*/  MOV R4, R5 ;  /* 0x0000000500047202 */ /* 0x000fe40000000f00 */
[----:B------:R-:W-:-:S07]  /*6000*/  MOV R5, R6 ;  /* 0x0000000600057202 */ /* 0x000fce0000000f00 */
.L_x_5015:
        /* <DEDUP_REMOVED lines=44> */
.L_x_5017:
        /* <DEDUP_REMOVED lines=29> */
.L_x_5018:
        /* <DEDUP_REMOVED lines=12> */
.L_x_5014:
[----:B------:R-:W0:Y:S02]  /*6560*/  LDC.64 R2, c[0x0][0x710] ;  /* 0x0001c400ff027b82 */ /* 0x000e240000000a00 */
[----:B0-----:R-:W-:Y:S01]  /*6570*/  STG.E.U8 desc[UR6][R2.64], R27 ;  /* 0x0000001b02007986 */ /* 0x001fe2000c101106 */
[----:B------:R-:W-:Y:S05]  /*6580*/  EXIT ;  /* 0x000000000000794d */ /* 0x000fea0003800000 */
.L_x_4958:
        /* <DEDUP_REMOVED lines=434> */
.L_x_5022:
        /* <DEDUP_REMOVED lines=38> */
[----:B------:R-:W-:Y:S01]  /*8310*/  HFMA2 R34, -RZ, RZ, 0, 0 ;  /* 0x00000000ff227431 */ /* 0x000fe200000001ff */
[----:B------:R-:W-:Y:S02]  /*8320*/  LOP3.LUT R30, R6, 0x7, RZ, 0xc0, !PT ;  /* 0x00000007061e7812 */ /* 0x000fe400078ec0ff */
[----:B-1----:R-:W-:-:S04]  /*8330*/  LEA R20, P1, R8, UR12, 0x3 ;  /* 0x0000000c08147c11 */ /* 0x002fc8000f8218ff */
[----:B------:R-:W-:-:S04]  /*8340*/  LEA.HI.X R21, R8, UR13, R9, 0x3, P1 ;  /* 0x0000000d08157c11 */ /* 0x000fc800088f1c09 */
[----:B0-----:R-:W-:Y:S05]  /*8350*/  @!P0 BRA `(.L_x_5026) ;  /* 0x0000000400508947 */ /* 0x001fea0003800000 */
[----:B-----5:R-:W-:Y:S01]  /*8360*/  PRMT R31, R7, 0x3340, R7 ;  /* 0x00003340071f7816 */ /* 0x020fe20000000007 */
[----:B------:R-:W-:Y:S01]  /*8370*/  BSSY.RECONVERGENT B4, `(.L_x_5026) ;  /* 0x0000052000047945 */ /* 0x000fe20003800200 */
[----:B------:R-:W-:Y:S02]  /*8380*/  LOP3.LUT R32, R17, 0x7fffffff, RZ, 0xc0, !PT ;  /* 0x7fffffff11207812 */ /* 0x000fe400078ec0ff */
[----:B------:R-:W-:Y:S02]  /*8390*/  LOP3.LUT R33, R6, 0xfffffff8, RZ, 0xc0, !PT ;  /* 0xfffffff806217812 */ /* 0x000fe400078ec0ff */
[----:B------:R-:W-:Y:S02]  /*83a0*/  MOV R34, RZ ;  /* 0x000000ff00227202 */ /* 0x000fe40000000f00 */
[----:B------:R-:W-:-:S07]  /*83b0*/  PRMT R31, R31, 0x5410, R31 ;  /* 0x000054101f1f7816 */ /* 0x000fce000000001f */
.L_x_5027:
        /* <DEDUP_REMOVED lines=26> */
[----:B-----5:R-:W-:Y:S01]  /*8560*/  IMAD R13, R13, UR8, RZ ;  /* 0x000000080d0d7c24 */ /* 0x020fe2000f8e02ff */
[----:B------:R0:W2:Y:S01]  /*8570*/  LDG.E.U8 R24, desc[UR6][R24.64] ;  /* 0x0000000618187981 */ /* 0x0000a2000c1e1100 */
[----:B------:R-:W-:Y:S01]  /*8580*/  IMAD.WIDE.U32 R10, R12, UR8, R22 ;  /* 0x000000080c0a7c25 */ /* 0x000fe2000f8e0016 */
[----:B------:R-:W-:-:S02]  /*8590*/  IADD3.X R29, PT, PT, R29, UR11, R35, P0, !PT ;  /* 0x0000000b1d1d7c10 */ /* 0x000fc400087fe423 */
[----:B------:R-:W2:Y:S01]  /*85a0*/  LDG.E.U8 R27, desc[UR6][R26.64] ;  /* 0x000000061a1b7981 */ /* 0x000ea2000c1e1100 */
[----:B------:R-:W-:Y:S01]  /*85b0*/  IMAD R35, R12, UR9, R13 ;  /* 0x000000090c237c24 */ /* 0x000fe2000f8e020d */
[----:B------:R-:W-:Y:S01]  /*85c0*/  IADD3 R10, P0, PT, R10, UR10, RZ ;  /* 0x0000000a0a0a7c10 */ /* 0x000fe2000ff1e0ff */
[----:B------:R-:W-:Y:S01]  /*85d0*/  IMAD R15, R15, UR8, RZ ;  /* 0x000000080f0f7c24 */ /* 0x000fe2000f8e02ff */
[----:B------:R-:W3:Y:S01]  /*85e0*/  LDG.E.U8 R28, desc[UR6][R28.64] ;  /* 0x000000061c1c7981 */ /* 0x000ee2000c1e1100 */
        /* <DEDUP_REMOVED lines=15> */
[----:B------:R-:W-:Y:S01]  /*86e0*/  IADD3.X R15, PT, PT, R15, UR11, R25, P0, !PT ;  /* 0x0000000b0f0f7c10 */ /* 0x000fe200087fe419 */
[----:B------:R-:W-:Y:S01]  /*86f0*/  IMAD R21, R18, UR9, R35 ;  /* 0x0000000912157c24 */ /* 0x000fe2000f8e0223 */
[----:B------:R-:W-:Y:S01]  /*8700*/  IADD3 R18, P0, PT, R22, UR10, RZ ;  /* 0x0000000a16127c10 */ /* 0x000fe2000ff1e0ff */
[----:B------:R-:W-:Y:S01]  /*8710*/  IMAD R19, R20, UR9, R19 ;  /* 0x0000000914137c24 */ /* 0x000fe2000f8e0213 */
[----:B------:R-:W-:Y:S02]  /*8720*/  IADD3 R16, P1, PT, R16, UR10, RZ ;  /* 0x0000000a10107c10 */ /* 0x000fe4000ff3e0ff */
[----:B------:R-:W4:Y:S02]  /*8730*/  LDG.E.U8 R15, desc[UR6][R14.64] ;  /* 0x000000060e0f7981 */ /* 0x000f24000c1e1100 */
[----:B------:R-:W-:Y:S02]  /*8740*/  IADD3.X R19, PT, PT, R23, UR11, R19, P0, !PT ;  /* 0x0000000b17137c10 */ /* 0x000fe400087fe413 */
[----:B------:R-:W-:-:S04]  /*8750*/  IADD3.X R17, PT, PT, R17, UR11, R21, P1, !PT ;  /* 0x0000000b11117c10 */ /* 0x000fc80008ffe415 */
        /* <DEDUP_REMOVED lines=9> */
[----:B------:R-:W-:-:S05]  /*87f0*/  PRMT R24, R11, 0x5410, R24 ;  /* 0x000054100b187816 */ /* 0x000fca0000000018 */
[----:B------:R-:W-:Y:S01]  /*8800*/  IDP.4A.U8.U8 R24, R24, R31, RZ ;  /* 0x0000001f18187226 */ /* 0x000fe200000000ff */
[----:B----4-:R-:W-:Y:S02]  /*8810*/  PRMT R10, R15, 0x3340, R12 ;  /* 0x000033400f0a7816 */ /* 0x010fe4000000000c */
[----:B-----5:R-:W-:-:S04]  /*8820*/  PRMT R21, R19, 0x3340, R16 ;  /* 0x0000334013157816 */ /* 0x020fc80000000010 */
[----:B------:R-:W-:-:S05]  /*8830*/  PRMT R10, R21, 0x5410, R10 ;  /* 0x00005410150a7816 */ /* 0x000fca000000000a */
[----:B------:R-:W-:Y:S01]  /*8840*/  IDP.4A.U8.U8 R11, R10, R31, RZ ;  /* 0x0000001f0a0b7226 */ /* 0x000fe200000000ff */
[----:B------:R-:W-:-:S04]  /*8850*/  IADD3.X R21, PT, PT, RZ, R9, RZ, P1, !PT ;  /* 0x00000009ff157210 */ /* 0x000fc80000ffe4ff */
[----:B------:R-:W-:-:S04]  /*8860*/  IADD3 R11, PT, PT, R24, R11, RZ ;  /* 0x0000000b180b7210 */ /* 0x000fc80007ffe0ff */
[----:B------:R-:W-:Y:S01]  /*8870*/  IADD3 R34, PT, PT, R11, R34, RZ ;  /* 0x000000220b227210 */ /* 0x000fe20007ffe0ff */
[----:B------:R-:W-:Y:S06]  /*8880*/  @P0 BRA `(.L_x_5027) ;  /* 0xfffffff800cc0947 */ /* 0x000fec000383ffff */
[----:B------:R-:W-:Y:S05]  /*8890*/  BSYNC.RECONVERGENT B4 ;  /* 0x0000000000047941 */ /* 0x000fea0003800200 */
.L_x_5026:
[----:B------:R-:W-:Y:S05]  /*88a0*/  BSYNC.RECONVERGENT B3 ;  /* 0x0000000000037941 */ /* 0x000fea0003800200 */
.L_x_5025:
        /* <DEDUP_REMOVED lines=52> */
.L_x_5030:
[----:B------:R-:W-:Y:S05]  /*8bf0*/  BSYNC.RECONVERGENT B4 ;  /* 0x0000000000047941 */ /* 0x000fea0003800200 */
.L_x_5029:
        /* <DEDUP_REMOVED lines=34> */
.L_x_5032:
[----:B------:R-:W-:Y:S05]  /*8e20*/  BSYNC.RECONVERGENT B4 ;  /* 0x0000000000047941 */ /* 0x000fea0003800200 */
.L_x_5031:
        /* <DEDUP_REMOVED lines=11> */
[----:B------:R-:W2:Y:S02]  /*8ee0*/  LDG.E.U8 R8, desc[UR6][R8.64] ;  /* 0x0000000608087981 */ /* 0x000ea4000c1e1100 */
[----:B--2--5:R-:W-:-:S07]  /*8ef0*/  IMAD R34, R7, R8, R34 ;  /* 0x0000000807227224 */ /* 0x024fce00078e0222 */
.L_x_5028:
[----:B------:R-:W-:Y:S05]  /*8f00*/  BSYNC.RECONVERGENT B3 ;  /* 0x0000000000037941 */ /* 0x000fea0003800200 */
.L_x_5024:
[----:B------:R-:W-:Y:S05]  /*8f10*/  BSYNC.RECONVERGENT B2 ;  /* 0x0000000000027941 */ /* 0x000fea0003800200 */
.L_x_5023:
        /* <DEDUP_REMOVED lines=431> */
.L_x_5034:
        /* <DEDUP_REMOVED lines=39> */
[----:B------:R-:W-:Y:S02]  /*ac80*/  MOV R34, RZ ;  /* 0x000000ff00227202 */ /* 0x000fe40000000f00 */
[----:B-1----:R-:W-:-:S04]  /*ac90*/  LEA R20, P1, R8, UR12, 0x3 ;  /* 0x0000000c08147c11 */ /* 0x002fc8000f8218ff */
[----:B------:R-:W-:-:S03]  /*aca0*/  LEA.HI.X R21, R8, UR13, R9, 0x3, P1 ;  /* 0x0000000d08157c11 */ /* 0x000fc600088f1c09 */
[----:B0-----:R-:W-:Y:S06]  /*acb0*/  @!P0 BRA `(.L_x_5038) ;  /* 0x0000000400588947 */ /* 0x001fec0003800000 */
[----:B-----5:R-:W-:Y:S01]  /*acc0*/  PRMT R31, R7, 0x3340, R7 ;  /* 0x00003340071f7816 */ /* 0x020fe20000000007 */
[----:B------:R-:W-:Y:S01]  /*acd0*/  HFMA2 R34, -RZ, RZ, 0, 0 ;  /* 0x00000000ff227431 */ /* 0x000fe200000001ff */
[----:B------:R-:W-:Y:S01]  /*ace0*/  BSSY.RECONVERGENT B4, `(.L_x_5038) ;  /* 0x0000053000047945 */ /* 0x000fe20003800200 */
[----:B------:R-:W-:Y:S02]  /*acf0*/  LOP3.LUT R32, R17, 0x7fffffff, RZ, 0xc0, !PT ;  /* 0x7fffffff11207812 */ /* 0x000fe400078ec0ff */
[----:B------:R-:W-:Y:S02]  /*ad00*/  LOP3.LUT R33, R6, 0xfffffff8, RZ, 0xc0, !PT ;  /* 0xfffffff806217812 */ /* 0x000fe400078ec0ff */
[----:B------:R-:W-:-:S07]  /*ad10*/  PRMT R31, R31, 0x5410, R31 ;  /* 0x000054101f1f7816 */ /* 0x000fce000000001f */
.L_x_5039:
        /* <DEDUP_REMOVED lines=29> */
[----:B------:R0:W2:Y:S01]  /*aef0*/  LDG.E.U8 R24, desc[UR6][R24.64] ;  /* 0x0000000618187981 */ /* 0x0000a2000c1e1100 */
[----:B------:R-:W-:Y:S01]  /*af00*/  IMAD.WIDE.U32 R10, R12, UR12, R22 ;  /* 0x0000000c0c0a7c25 */ /* 0x000fe2000f8e0016 */
[----:B------:R-:W-:-:S02]  /*af10*/  IADD3.X R29, PT, PT, R29, UR15, R35, P0, !PT ;  /* 0x0000000f1d1d7c10 */ /* 0x000fc400087fe423 */
[----:B------:R-:W2:Y:S01]  /*af20*/  LDG.E.U8 R27, desc[UR6][R26.64] ;  /* 0x000000061a1b7981 */ /* 0x000ea2000c1e1100 */
[----:B------:R-:W-:Y:S01]  /*af30*/  IMAD R35, R12, UR13, R13 ;  /* 0x0000000d0c237c24 */ /* 0x000fe2000f8e020d */
[----:B------:R-:W-:Y:S01]  /*af40*/  IADD3 R10, P0, PT, R10, UR14, RZ ;  /* 0x0000000e0a0a7c10 */ /* 0x000fe2000ff1e0ff */
[----:B-----5:R-:W-:Y:S01]  /*af50*/  IMAD R15, R15, UR12, RZ ;  /* 0x0000000c0f0f7c24 */ /* 0x020fe2000f8e02ff */
        /* <DEDUP_REMOVED lines=44> */
.L_x_5038:
[----:B------:R-:W-:Y:S05]  /*b220*/  BSYNC.RECONVERGENT B3 ;  /* 0x0000000000037941 */ /* 0x000fea0003800200 */
.L_x_5037:
        /* <DEDUP_REMOVED lines=52> */
.L_x_5042:
[----:B------:R-:W-:Y:S05]  /*b570*/  BSYNC.RECONVERGENT B4 ;  /* 0x0000000000047941 */ /* 0x000fea0003800200 */
.L_x_5041:
        /* <DEDUP_REMOVED lines=34> */
.L_x_5044:
[----:B------:R-:W-:Y:S05]  /*b7a0*/  BSYNC.RECONVERGENT B4 ;  /* 0x0000000000047941 */ /* 0x000fea0003800200 */
.L_x_5043:
        /* <DEDUP_REMOVED lines=13> */
.L_x_5040:
[----:B------:R-:W-:Y:S05]  /*b880*/  BSYNC.RECONVERGENT B3 ;  /* 0x0000000000037941 */ /* 0x000fea0003800200 */
.L_x_5036:
[----:B------:R-:W-:Y:S05]  /*b890*/  BSYNC.RECONVERGENT B2 ;  /* 0x0000000000027941 */ /* 0x000fea0003800200 */
.L_x_5035:
[----:B------:R-:W0:Y:S01]  /*b8a0*/  LDCU.64 UR12, c[0x0][0x710] ;  /* 0x0000e200ff0c77ac */ /* 0x000e220008000a00 */
[----:B------:R-:W-:Y:S02]  /*b8b0*/  IADD3 R3, PT, PT, R3, 0x80, RZ ;  /* 0x0000008003037810 */ /* 0x000fe40007ffe0ff */
[----:B0-----:R-:W-:-:S04]  /*b8c0*/  IADD3 R4, P0, PT, R5, UR12, RZ ;  /* 0x0000000c05047c10 */ /* 0x001fc8000ff1e0ff */
[----:B------:R-:W-:-:S05]  /*b8d0*/  IADD3.X R5, PT, PT, RZ, UR13, RZ, P0, !PT ;  /* 0x0000000dff057c10 */ /* 0x000fca00087fe4ff */
[----:B------:R0:W-:Y:S04]  /*b8e0*/  STG.E.U8 desc[UR6][R4.64], R34 ;  /* 0x0000002204007986 */ /* 0x0001e8000c101106 */
.L_x_5021:
        /* <DEDUP_REMOVED lines=426> */
.L_x_5046:
        /* <DEDUP_REMOVED lines=49> */
.L_x_5051:
        /* <DEDUP_REMOVED lines=80> */
.L_x_5050:
[----:B------:R-:W-:Y:S05]  /*dba0*/  BSYNC.RECONVERGENT B3 ;  /* 0x0000000000037941 */ /* 0x000fea0003800200 */
.L_x_5049:
        /* <DEDUP_REMOVED lines=52> */
.L_x_5054:
[----:B------:R-:W-:Y:S05]  /*def0*/  BSYNC.RECONVERGENT B4 ;  /* 0x0000000000047941 */ /* 0x000fea0003800200 */
.L_x_5053:
        /* <DEDUP_REMOVED lines=34> */
.L_x_5056:
[----:B------:R-:W-:Y:S05]  /*e120*/  BSYNC.RECONVERGENT B4 ;  /* 0x0000000000047941 */ /* 0x000fea0003800200 */
.L_x_5055:
        /* <DEDUP_REMOVED lines=13> */
.L_x_5052:
[----:B------:R-:W-:Y:S05]  /*e200*/  BSYNC.RECONVERGENT B3 ;  /* 0x0000000000037941 */ /* 0x000fea0003800200 */
.L_x_5048:
[----:B------:R-:W-:Y:S05]  /*e210*/  BSYNC.RECONVERGENT B2 ;  /* 0x0000000000027941 */ /* 0x000fea0003800200 */
.L_x_5047:
[----:B------:R-:W0:Y:S01]  /*e220*/  LDCU.64 UR12, c[0x0][0x710] ;  /* 0x0000e200ff0c77ac */ /* 0x000e220008000a00 */
[----:B------:R-:W-:Y:S02]  /*e230*/  IADD3 R3, PT, PT, R3, 0x80, RZ ;  /* 0x0000008003037810 */ /* 0x000fe40007ffe0ff */
[----:B0-----:R-:W-:-:S04]  /*e240*/  IADD3 R4, P0, PT, R5, UR12, RZ ;  /* 0x0000000c05047c10 */ /* 0x001fc8000ff1e0ff */
[----:B------:R-:W-:-:S05]  /*e250*/  IADD3.X R5, PT, PT, RZ, UR13, RZ, P0, !PT ;  /* 0x0000000dff057c10 */ /* 0x000fca00087fe4ff */
[----:B------:R1:W-:Y:S04]  /*e260*/  STG.E.U8 desc[UR6][R4.64], R34 ;  /* 0x0000002204007986 */ /* 0x0003e8000c101106 */
.L_x_5033:
        /* <DEDUP_REMOVED lines=426> */
.L_x_5058:
        /* <DEDUP_REMOVED lines=49> */
.L_x_5063:
        /* <DEDUP_REMOVED lines=80> */
.L_x_5062:
[----:B------:R-:W-:Y:S05]  /*10520*/  BSYNC.RECONVERGENT B3 ;  /* 0x0000000000037941 */ /* 0x000fea0003800200 */
.L_x_5061:
        /* <DEDUP_REMOVED lines=52> */
.L_x_5066:
[----:B------:R-:W-:Y:S05]  /*10870*/  BSYNC.RECONVERGENT B4 ;  /* 0x0000000000047941 */ /* 0x000fea0003800200 */
.L_x_5065:
        /* <DEDUP_REMOVED lines=34> */
.L_x_5068:
[----:B------:R-:W-:Y:S05]  /*10aa0*/  BSYNC.RECONVERGENT B4 ;  /* 0x0000000000047941 */ /* 0x000fea0003800200 */
.L_x_5067:
        /* <DEDUP_REMOVED lines=13> */
.L_x_5064:
[----:B------:R-:W-:Y:S05]  /*10b80*/  BSYNC.RECONVERGENT B3 ;  /* 0x0000000000037941 */ /* 0x000fea0003800200 */
.L_x_5060:
[----:B------:R-:W-:Y:S05]  /*10b90*/  BSYNC.RECONVERGENT B2 ;  /* 0x0000000000027941 */ /* 0x000fea0003800200 */
.L_x_5059:
[----:B------:R-:W0:Y:S01]  /*10ba0*/  LDCU.64 UR12, c[0x0][0x710] ;  /* 0x0000e200ff0c77ac */ /* 0x000e220008000a00 */
[----:B------:R-:W-:Y:S02]  /*10bb0*/  IADD3 R3, PT, PT, R3, 0x80, RZ ;  /* 0x0000008003037810 */ /* 0x000fe40007ffe0ff */
[----:B0-----:R-:W-:-:S04]  /*10bc0*/  IADD3 R4, P0, PT, R5, UR12, RZ ;  /* 0x0000000c05047c10 */ /* 0x001fc8000ff1e0ff */
[----:B------:R-:W-:-:S05]  /*10bd0*/  IADD3.X R5, PT, PT, RZ, UR13, RZ, P0, !PT ;  /* 0x0000000dff057c10 */ /* 0x000fca00087fe4ff */
[----:B------:R1:W-:Y:S04]  /*10be0*/  STG.E.U8 desc[UR6][R4.64], R34 ;  /* 0x0000002204007986 */ /* 0x0003e8000c101106 */
.L_x_5045:
        /* <DEDUP_REMOVED lines=426> */
.L_x_5070:
        /* <DEDUP_REMOVED lines=49> */
.L_x_5075:
        /* <DEDUP_REMOVED lines=80> */
.L_x_5074:
[----:B------:R-:W-:Y:S05]  /*12ea0*/  BSYNC.RECONVERGENT B3 ;  /* 0x0000000000037941 */ /* 0x000fea0003800200 */
.L_x_5073:
        /* <DEDUP_REMOVED lines=52> */
.L_x_5078:
[----:B------:R-:W-:Y:S05]  /*131f0*/  BSYNC.RECONVERGENT B4 ;  /* 0x0000000000047941 */ /* 0x000fea0003800200 */
.L_x_5077:
        /* <DEDUP_REMOVED lines=34> */
.L_x_5080:
[----:B------:R-:W-:Y:S05]  /*13420*/  BSYNC.RECONVERGENT B4 ;  /* 0x0000000000047941 */ /* 0x000fea0003800200 */
.L_x_5079:
        /* <DEDUP_REMOVED lines=13> */
.L_x_5076:
[----:B------:R-:W-:Y:S05]  /*13500*/  BSYNC.RECONVERGENT B3 ;  /* 0x0000000000037941 */ /* 0x000fea0003800200 */
.L_x_5072:
[----:B------:R-:W-:Y:S05]  /*13510*/  BSYNC.RECONVERGENT B2 ;  /* 0x0000000000027941 */ /* 0x000fea0003800200 */
.L_x_5071:
[----:B------:R-:W0:Y:S01]  /*13520*/  LDCU.64 UR12, c[0x0][0x710] ;  /* 0x0000e200ff0c77ac */ /* 0x000e220008000a00 */
[----:B------:R-:W-:Y:S02]  /*13530*/  IADD3 R3, PT, PT, R3, 0x80, RZ ;  /* 0x0000008003037810 */ /* 0x000fe40007ffe0ff */
[----:B0-----:R-:W-:-:S04]  /*13540*/  IADD3 R4, P0, PT, R5, UR12, RZ ;  /* 0x0000000c05047c10 */ /* 0x001fc8000ff1e0ff */
[----:B------:R-:W-:-:S05]  /*13550*/  IADD3.X R5, PT, PT, RZ, UR13, RZ, P0, !PT ;  /* 0x0000000dff057c10 */ /* 0x000fca00087fe4ff */
[----:B------:R2:W-:Y:S04]  /*13560*/  STG.E.U8 desc[UR6][R4.64], R34 ;  /* 0x0000002204007986 */ /* 0x0005e8000c101106 */
.L_x_5057:
        /* <DEDUP_REMOVED lines=427> */
.L_x_5082:
        /* <DEDUP_REMOVED lines=49> */
.L_x_5087:
        /* <DEDUP_REMOVED lines=80> */
.L_x_5086:
[----:B------:R-:W-:Y:S05]  /*15830*/  BSYNC.RECONVERGENT B3 ;  /* 0x0000000000037941 */ /* 0x000fea0003800200 */
.L_x_5085:
        /* <DEDUP_REMOVED lines=52> */
.L_x_5090:
[----:B------:R-:W-:Y:S05]  /*15b80*/  BSYNC.RECONVERGENT B4 ;  /* 0x0000000000047941 */ /* 0x000fea0003800200 */
.L_x_5089:
        /* <DEDUP_REMOVED lines=34> */
.L_x_5092:
[----:B------:R-:W-:Y:S05]  /*15db0*/  BSYNC.RECONVERGENT B4 ;  /* 0x0000000000047941 */ /* 0x000fea0003800200 */
.L_x_5091:
        /* <DEDUP_REMOVED lines=13> */
.L_x_5088:
[----:B------:R-:W-:Y:S05]  /*15e90*/  BSYNC.RECONVERGENT B3 ;  /* 0x0000000000037941 */ /* 0x000fea0003800200 */
.L_x_5084:
[----:B------:R-:W-:Y:S05]  /*15ea0*/  BSYNC.RECONVERGENT B2 ;  /* 0x0000000000027941 */ /* 0x000fea0003800200 */
.L_x_5083:
[----:B------:R-:W0:Y:S01]  /*15eb0*/  LDCU.64 UR12, c[0x0][0x710] ;  /* 0x0000e200ff0c77ac */ /* 0x000e220008000a00 */
[----:B------:R-:W-:Y:S02]  /*15ec0*/  IADD3 R3, PT, PT, R3, 0x80, RZ ;  /* 0x0000008003037810 */ /* 0x000fe40007ffe0ff */
[----:B0-----:R-:W-:-:S04]  /*15ed0*/  IADD3 R4, P0, PT, R5, UR12, RZ ;  /* 0x0000000c05047c10 */ /* 0x001fc8000ff1e0ff */
[----:B------:R-:W-:-:S05]  /*15ee0*/  IADD3.X R5, PT, PT, RZ, UR13, RZ, P0, !PT ;  /* 0x0000000dff057c10 */ /* 0x000fca00087fe4ff */
[----:B------:R2:W-:Y:S04]  /*15ef0*/  STG.E.U8 desc[UR6][R4.64], R34 ;  /* 0x0000002204007986 */ /* 0x0005e8000c101106 */
.L_x_5069:
[----:B------:R-:W-:-:S13]  /*15f00*/  ISETP.GE.AND P0, PT, R3, UR4, PT ;  /* 0x0000000403007c0c */ /* 0x000fda000bf06270 */
[----:B------:R-:W-:Y:S05]  /*15f10*/  @P0 BREAK.RELIABLE B0 ;  /* 0x0000000000000942 */ /* 0x000fea0003800100 */
[----:B------:R-:W-:Y:S05]  /*15f20*/  @P0 BRA `(.L_x_5081) ;  /* 0x00000028005c0947 */ /* 0x000fea0003800000 */
[----:B------:R-:W-:Y:S05]  /*15f30*/  BSYNC.RELIABLE B0 ;  /* 0x0000000000007941 */ /* 0x000fea0003800100 */
.L_x_5020:
        /* <DEDUP_REMOVED lines=424> */
.L_x_5093:
        /* <DEDUP_REMOVED lines=49> */
.L_x_5098:
        /* <DEDUP_REMOVED lines=80> */
.L_x_5097:
[----:B------:R-:W-:Y:S05]  /*181d0*/  BSYNC.RECONVERGENT B3 ;  /* 0x0000000000037941 */ /* 0x000fea0003800200 */
.L_x_5096:
        /* <DEDUP_REMOVED lines=52> */
.L_x_5101:
[----:B------:R-:W-:Y:S05]  /*18520*/  BSYNC.RECONVERGENT B4 ;  /* 0x0000000000047941 */ /* 0x000fea0003800200 */
.L_x_5100:
        /* <DEDUP_REMOVED lines=34> */
.L_x_5103:
[----:B------:R-:W-:Y:S05]  /*18750*/  BSYNC.RECONVERGENT B4 ;  /* 0x0000000000047941 */ /* 0x000fea0003800200 */
.L_x_5102:
        /* <DEDUP_REMOVED lines=13> */
.L_x_5099:
[----:B------:R-:W-:Y:S05]  /*18830*/  BSYNC.RECONVERGENT B3 ;  /* 0x0000000000037941 */ /* 0x000fea0003800200 */
.L_x_5095:
[----:B------:R-:W-:Y:S05]  /*18840*/  BSYNC.RECONVERGENT B2 ;  /* 0x0000000000027941 */ /* 0x000fea0003800200 */
.L_x_5094:
[----:B------:R-:W0:Y:S01]  /*18850*/  LDCU.64 UR12, c[0x0][0x710] ;  /* 0x0000e200ff0c77ac */ /* 0x000e220008000a00 */
[----:B------:R-:W-:Y:S02]  /*18860*/  IADD3 R3, PT, PT, R3, 0x80, RZ ;  /* 0x0000008003037810 */ /* 0x000fe40007ffe0ff */
[----:B0-----:R-:W-:-:S04]  /*18870*/  IADD3 R4, P0, PT, R5, UR12, RZ ;  /* 0x0000000c05047c10 */ /* 0x001fc8000ff1e0ff */
[----:B------:R-:W-:-:S05]  /*18880*/  IADD3.X R5, PT, PT, RZ, UR13, RZ, P0, !PT ;  /* 0x0000000dff057c10 */ /* 0x000fca00087fe4ff */
[----:B------:R3:W-:Y:S04]  /*18890*/  STG.E.U8 desc[UR6][R4.64], R34 ;  /* 0x0000002204007986 */ /* 0x0007e8000c101106 */
.L_x_5081:
[----:B------:R-:W-:Y:S05]  /*188a0*/  BSYNC.RECONVERGENT B1 ;  /* 0x0000000000017941 */ /* 0x000fea0003800200 */
.L_x_5019:
        /* <DEDUP_REMOVED lines=427> */
.L_x_5104:
        /* <DEDUP_REMOVED lines=40> */
[----:B------:R-:W-:Y:S01]  /*1a5e0*/  HFMA2 R32, -RZ, RZ, 0, 0 ;  /* 0x00000000ff207431 */ /* 0x000fe200000001ff */
[----:B------:R-:W-:Y:S02]  /*1a5f0*/  MOV R10, R12 ;  /* 0x0000000c000a7202 */ /* 0x000fe40000000f00 */
[----:B------:R-:W-:Y:S02]  /*1a600*/  ISETP.GE.U32.AND.EX P0, PT, R13, RZ, PT, P0 ;  /* 0x000000ff0d00720c */ /* 0x000fe40003f06100 */
[----:B------:R-:W-:-:S11]  /*1a610*/  LOP3.LUT R4, R2, 0x7, RZ, 0xc0, !PT ;  /* 0x0000000702047812 */ /* 0x000fd600078ec0ff */
[----:B0-----:R-:W-:Y:S05]  /*1a620*/  @!P0 BRA `(.L_x_5108) ;  /* 0x0000000400588947 */ /* 0x001fea0003800000 */
[----:B-----5:R-:W-:Y:S01]  /*1a630*/  PRMT R5, R3, 0x3340, R3 ;  /* 0x0000334003057816 */ /* 0x020fe20000000003 */
[----:B------:R-:W-:Y:S01]  /*1a640*/  BSSY.RECONVERGENT B3, `(.L_x_5109) ;  /* 0x0000052000037945 */ /* 0x000fe20003800200 */
[----:B------:R-:W-:Y:S02]  /*1a650*/  LOP3.LUT R6, R13, 0x7fffffff, RZ, 0xc0, !PT ;  /* 0x7fffffff0d067812 */ /* 0x000fe400078ec0ff */
[----:B------:R-:W-:Y:S02]  /*1a660*/  MOV R12, R10 ;  /* 0x0000000a000c7202 */ /* 0x000fe40000000f00 */
[----:B------:R-:W-:Y:S02]  /*1a670*/  MOV R13, R11 ;  /* 0x0000000b000d7202 */ /* 0x000fe40000000f00 */
[----:B------:R-:W-:Y:S02]  /*1a680*/  LOP3.LUT R7, R2, 0xfffffff8, RZ, 0xc0, !PT ;  /* 0xfffffff802077812 */ /* 0x000fe400078ec0ff */
[----:B------:R-:W-:-:S02]  /*1a690*/  MOV R32, RZ ;  /* 0x000000ff00207202 */ /* 0x000fc40000000f00 */
[----:B------:R-:W-:-:S07]  /*1a6a0*/  PRMT R5, R5, 0x5410, R5 ;  /* 0x0000541005057816 */ /* 0x000fce0000000005 */
.L_x_5110:
        /* <DEDUP_REMOVED lines=43> */
[--C-:B------:R-:W-:Y:S01]  /*1a960*/  IMAD.WIDE.U32 R20, R22, UR4, R14.reuse ;  /* 0x0000000416147c25 */ /* 0x100fe2000f8e000e */
[----:B------:R-:W4:Y:S03]  /*1a970*/  LDG.E.U8 R16, desc[UR6][R16.64] ;  /* 0x0000000610107981 */ /* 0x000f26000c1e1100 */
[----:B------:R-:W-:-:S04]  /*1a980*/  IMAD.WIDE.U32 R14, R24, UR4, R14 ;  /* 0x00000004180e7c25 */ /* 0x000fc8000f8e000e */
[----:B------:R-:W-:Y:S02]  /*1a990*/  IMAD R25, R25, UR4, RZ ;  /* 0x0000000419197c24 */ /* 0x000fe4000f8e02ff */
[----:B------:R-:W-:Y:S01]  /*1a9a0*/  IMAD R23, R23, UR4, RZ ;  /* 0x0000000417177c24 */ /* 0x000fe2000f8e02ff */
[----:B------:R-:W-:Y:S01]  /*1a9b0*/  IADD3.X R19, PT, PT, R19, UR13, R11, P0, !PT ;  /* 0x0000000d13137c10 */ /* 0x000fe200087fe40b */
[----:B------:R-:W-:Y:S01]  /*1a9c0*/  IMAD R25, R24, UR5, R25 ;  /* 0x0000000518197c24 */ /* 0x000fe2000f8e0219 */
[----:B------:R-:W-:Y:S01]  /*1a9d0*/  IADD3 R14, P0, PT, R14, UR12, RZ ;  /* 0x0000000c0e0e7c10 */ /* 0x000fe2000ff1e0ff */
        /* <DEDUP_REMOVED lines=13> */
[----:B--2---:R-:W-:Y:S02]  /*1aab0*/  PRMT R10, R31, 0x3340, R10 ;  /* 0x000033401f0a7816 */ /* 0x004fe4000000000a */
[----:B---3--:R-:W-:-:S04]  /*1aac0*/  PRMT R27, R27, 0x3340, R28 ;  /* 0x000033401b1b7816 */ /* 0x008fc8000000001c */
[----:B------:R-:W-:-:S05]  /*1aad0*/  PRMT R10, R27, 0x5410, R10 ;  /* 0x000054101b0a7816 */ /* 0x000fca000000000a */
[----:B------:R-:W-:Y:S01]  /*1aae0*/  IDP.4A.U8.U8 R10, R10, R5, RZ ;  /* 0x000000050a0a7226 */ /* 0x000fe200000000ff */
[----:B----4-:R-:W-:Y:S02]  /*1aaf0*/  PRMT R11, R19, 0x3340, R16 ;  /* 0x00003340130b7816 */ /* 0x010fe40000000010 */
[----:B-----5:R-:W-:-:S04]  /*1ab00*/  PRMT R22, R15, 0x3340, R20 ;  /* 0x000033400f167816 */ /* 0x020fc80000000014 */
[----:B------:R-:W-:-:S05]  /*1ab10*/  PRMT R22, R22, 0x5410, R11 ;  /* 0x0000541016167816 */ /* 0x000fca000000000b */
[----:B------:R-:W-:-:S05]  /*1ab20*/  IDP.4A.U8.U8 R11, R22, R5, RZ ;  /* 0x00000005160b7226 */ /* 0x000fca00000000ff */
[----:B------:R-:W-:-:S04]  /*1ab30*/  IADD3 R11, PT, PT, R10, R11, RZ ;  /* 0x0000000b0a0b7210 */ /* 0x000fc80007ffe0ff */
[----:B------:R-:W-:Y:S01]  /*1ab40*/  IADD3 R32, PT, PT, R11, R32, RZ ;  /* 0x000000200b207210 */ /* 0x000fe20007ffe0ff */
[----:B------:R-:W-:Y:S06]  /*1ab50*/  @P0 BRA `(.L_x_5110) ;  /* 0xfffffff800d40947 */ /* 0x000fec000383ffff */
[----:B------:R-:W-:Y:S05]  /*1ab60*/  BSYNC.RECONVERGENT B3 ;  /* 0x0000000000037941 */ /* 0x000fea0003800200 */
.L_x_5109:
[----:B------:R-:W-:Y:S02]  /*1ab70*/  MOV R10, R12 ;  /* 0x0000000c000a7202 */ /* 0x000fe40000000f00 */
[----:B------:R-:W-:-:S07]  /*1ab80*/  MOV R11, R13 ;  /* 0x0000000d000b7202 */ /* 0x000fce0000000f00 */
.L_x_5108:
[----:B------:R-:W-:Y:S05]  /*1ab90*/  BSYNC.RECONVERGENT B2 ;  /* 0x0000000000027941 */ /* 0x000fea0003800200 */
.L_x_5107:
        /* <DEDUP_REMOVED lines=52> */
.L_x_5114:
[----:B------:R-:W-:Y:S05]  /*1aee0*/  BSYNC.RECONVERGENT B3 ;  /* 0x0000000000037941 */ /* 0x000fea0003800200 */
.L_x_5113:
        /* <DEDUP_REMOVED lines=34> */
.L_x_5116:
[----:B------:R-:W-:Y:S05]  /*1b110*/  BSYNC.RECONVERGENT B3 ;  /* 0x0000000000037941 */ /* 0x000fea0003800200 */
.L_x_5115:
        /* <DEDUP_REMOVED lines=13> */
.L_x_5112:
[----:B------:R-:W-:Y:S05]  /*1b1f0*/  BSYNC.RECONVERGENT B2 ;  /* 0x0000000000027941 */ /* 0x000fea0003800200 */
.L_x_5111:
[----:B------:R-:W-:-:S07]  /*1b200*/  PRMT R4, R32, 0x7610, R4 ;  /* 0x0000761020047816 */ /* 0x000fce0000000004 */
.L_x_5106:
[----:B------:R-:W-:Y:S05]  /*1b210*/  BSYNC.RECONVERGENT B1 ;  /* 0x0000000000017941 */ /* 0x000fea0003800200 */
.L_x_5105:
[----:B------:R-:W-:Y:S01]  /*1b220*/  STG.E.U8 desc[UR6][R8.64], R4 ;  /* 0x0000000408007986 */ /* 0x000fe2000c101106 */
[----:B------:R-:W-:Y:S05]  /*1b230*/  EXIT ;  /* 0x000000000000794d */ /* 0x000fea0003800000 */
.L_x_5117:
        /* <DEDUP_REMOVED lines=12> */
.L_x_17255:


//--------------------- .text._ZN2at6native18elementwise_kernelILi128ELi4EZNS0_15gpu_kernel_implIZZNS0_73_GLOBAL__N__c8866d80_35_SparseBinaryOpIntersectionKernel_cu_7dd49032_323742_sparse_binary_op_intersection_kernel_implINS3_18CUDAKernelLauncherENS3_36CUDAValueSelectionIntersectionKernelINS3_9LhsProjOpEEElLl0EEEvRNS_6TensorERKS9_SC_RKSt6vectorIlSaIlEERKSt8optionalIS9_ESL_bbENKUlvE3_clEvEUllE_EEvRNS_18TensorIteratorBaseERKT_EUliE_EEviT1_ --------------------------
	.section	.text._ZN2at6native18elementwise_kernelILi128ELi4EZNS0_15gpu_kernel_implIZZNS0_73_GLOBAL__N__c8866d80_35_SparseBinaryOpIntersectionKernel_cu_7dd49032_323742_sparse_binary_op_intersection_kernel_implINS3_18CUDAKernelLauncherENS3_36CUDAValueSelectionIntersectionKernelINS3_9LhsProjOpEEElLl0EEEvRNS_6TensorERKS9_SC_RKSt6vectorIlSaIlEERKSt8optionalIS9_ESL_bbENKUlvE3_clEvEUllE_EEvRNS_18TensorIteratorBaseERKT_EUliE_EEviT1_,"ax",@progbits
	.align	128
        .global         _ZN2at6native18elementwise_kernelILi128ELi4EZNS0_15gpu_kernel_implIZZNS0_73_GLOBAL__N__c8866d80_35_SparseBinaryOpIntersectionKernel_cu_7dd49032_323742_sparse_binary_op_intersection_kernel_implINS3_18CUDAKernelLauncherENS3_36CUDAValueSelectionIntersectionKernelINS3_9LhsProjOpEEElLl0EEEvRNS_6TensorERKS9_SC_RKSt6vectorIlSaIlEERKSt8optionalIS9_ESL_bbENKUlvE3_clEvEUllE_EEvRNS_18TensorIteratorBaseERKT_EUliE_EEviT1_
        .type           _ZN2at6native18elementwise_kernelILi128ELi4EZNS0_15gpu_kernel_implIZZNS0_73_GLOBAL__N__c8866d80_35_SparseBinaryOpIntersectionKernel_cu_7dd49032_323742_sparse_binary_op_intersection_kernel_implINS3_18CUDAKernelLauncherENS3_36CUDAValueSelectionIntersectionKernelINS3_9LhsProjOpEEElLl0EEEvRNS_6TensorERKS9_SC_RKSt6vectorIlSaIlEERKSt8optionalIS9_ESL_bbENKUlvE3_clEvEUllE_EEvRNS_18TensorIteratorBaseERKT_EUliE_EEviT1_,@function
        .size           _ZN2at6native18elementwise_kernelILi128ELi4EZNS0_15gpu_kernel_implIZZNS0_73_GLOBAL__N__c8866d80_35_SparseBinaryOpIntersectionKernel_cu_7dd49032_323742_sparse_binary_op_intersection_kernel_implINS3_18CUDAKernelLauncherENS3_36CUDAValueSelectionIntersectionKernelINS3_9LhsProjOpEEElLl0EEEvRNS_6TensorERKS9_SC_RKSt6vectorIlSaIlEERKSt8optionalIS9_ESL_bbENKUlvE3_clEvEUllE_EEvRNS_18TensorIteratorBaseERKT_EUliE_EEviT1_,(.L_x_17256 - _ZN2at6native18elementwise_kernelILi128ELi4EZNS0_15gpu_kernel_implIZZNS0_73_GLOBAL__N__c8866d80_35_SparseBinaryOpIntersectionKernel_cu_7dd49032_323742_sparse_binary_op_intersection_kernel_implINS3_18CUDAKernelLauncherENS3_36CUDAValueSelectionIntersectionKernelINS3_9LhsProjOpEEElLl0EEEvRNS_6TensorERKS9_SC_RKSt6vectorIlSaIlEERKSt8optionalIS9_ESL_bbENKUlvE3_clEvEUllE_EEvRNS_18TensorIteratorBaseERKT_EUliE_EEviT1_)
        .other          _ZN2at6native18elementwise_kernelILi128ELi4EZNS0_15gpu_kernel_implIZZNS0_73_GLOBAL__N__c8866d80_35_SparseBinaryOpIntersectionKernel_cu_7dd49032_323742_sparse_binary_op_intersection_kernel_implINS3_18CUDAKernelLauncherENS3_36CUDAValueSelectionIntersectionKernelINS3_9LhsProjOpEEElLl0EEEvRNS_6TensorERKS9_SC_RKSt6vectorIlSaIlEERKSt8optionalIS9_ESL_bbENKUlvE3_clEvEUllE_EEvRNS_18TensorIteratorBaseERKT_EUliE_EEviT1_,@"STO_CUDA_ENTRY STV_DEFAULT"
_ZN2at6native18elementwise_kernelILi128ELi4EZNS0_15gpu_kernel_implIZZNS0_73_GLOBAL__N__c8866d80_35_SparseBinaryOpIntersectionKernel_cu_7dd49032_323742_sparse_binary_op_intersection_kernel_implINS3_18CUDAKernelLauncherENS3_36CUDAValueSelectionIntersectionKernelINS3_9LhsProjOpEEElLl0EEEvRNS_6TensorERKS9_SC_RKSt6vectorIlSaIlEERKSt8optionalIS9_ESL_bbENKUlvE3_clEvEUllE_EEvRNS_18TensorIteratorBaseERKT_EUliE_EEviT1_:
.text._ZN2at6native18elementwise_kernelILi128ELi4EZNS0_15gpu_kernel_implIZZNS0_73_GLOBAL__N__c8866d80_35_SparseBinaryOpIntersectionKernel_cu_7dd49032_323742_sparse_binary_op_intersection_kernel_implINS3_18CUDAKernelLauncherENS3_36CUDAValueSelectionIntersectionKernelINS3_9LhsProjOpEEElLl0EEEvRNS_6TensorERKS9_SC_RKSt6vectorIlSaIlEERKSt8optionalIS9_ESL_bbENKUlvE3_clEvEUllE_EEvRNS_18TensorIteratorBaseERKT_EUliE_EEviT1_:
[----:B------:R-:W0:Y:S01]  /*0000*/  LDC R1, c[0x0][0x37c] ;  /* 0x0000df00ff017b82 */ /* 0x000e220000000800 */
[----:B------:R-:W1:Y:S07]  /*0010*/  S2R R17, SR_TID.X ;  /* 0x0000000000117919 */ /* 0x000e6e0000002100 */
[----:B------:R-:W2:Y:S01]  /*0020*/  S2UR UR4, SR_CTAID.X ;  /* 0x00000000000479c3 */ /* 0x000ea20000002500 */
[----:B------:R-:W3:Y:S01]  /*0030*/  LDCU.64 UR38, c[0x0][0x598] ;  /* 0x0000b300ff2677ac */ /* 0x000ee20008000a00 */
[----:B------:R-:W-:Y:S01]  /*0040*/  BSSY.RECONVERGENT B6, `(.L_x_5118) ;  /* 0x00003e8000067945 */ /* 0x000fe20003800200 */
[----:B------:R-:W4:Y:S05]  /*0050*/  LDCU UR41, c[0x0][0x388] ;  /* 0x00007100ff2977ac */ /* 0x000f2a0008000800 */
[----:B------:R-:W0:Y:S01]  /*0060*/  LDC.U8 R2, c[0x0][0x5e8] ;  /* 0x00017a00ff027b82 */ /* 0x000e220000000000 */
[----:B------:R-:W5:Y:S01]  /*0070*/  LDCU UR5, c[0x0][0x380] ;  /* 0x00007000ff0577ac */ /* 0x000f620008000800 */
[----:B------:R-:W5:Y:S01]  /*0080*/  LDCU.64 UR6, c[0x0][0x5c0] ;  /* 0x0000b800ff0677ac */ /* 0x000f620008000a00 */
[----:B------:R-:W5:Y:S01]  /*0090*/  LDCU.64 UR8, c[0x0][0x5c8] ;  /* 0x0000b900ff0877ac */ /* 0x000f620008000a00 */
[----:B---3--:R-:W-:-:S02]  /*00a0*/  UISETP.GT.U32.AND UP0, UPT, UR38, 0x1, UPT ;  /* 0x000000012600788c */ /* 0x008fc4000bf04070 */
[----:B----4-:R-:W-:Y:S02]  /*00b0*/  UIADD3 UR43, UPT, UPT, UR41, -0x1, URZ ;  /* 0xffffffff292b7890 */ /* 0x010fe4000fffe0ff */
[----:B--2---:R-:W-:Y:S02]  /*00c0*/  USHF.L.U32 UR4, UR4, 0x9, URZ ;  /* 0x0000000904047899 */ /* 0x004fe400080006ff */
[----:B------:R-:W-:Y:S01]  /*00d0*/  UISETP.GT.AND.EX UP0, UPT, UR39, URZ, UPT, UP0 ;  /* 0x000000ff2700728c */ /* 0x000fe2000bf04300 */
[----:B------:R-:W2:Y:S03]  /*00e0*/  LDCU.64 UR36, c[0x0][0x358] ;  /* 0x00006b00ff2477ac */ /* 0x000ea60008000a00 */
[----:B-1----:R-:W-:Y:S01]  /*00f0*/  LOP3.LUT R17, R17, UR4, RZ, 0xfc, !PT ;  /* 0x0000000411117c12 */ /* 0x002fe2000f8efcff */
[----:B-----5:R-:W-:Y:S01]  /*0100*/  IMAD.U32 R16, RZ, RZ, UR6 ;  /* 0x00000006ff107e24 */ /* 0x020fe2000f8e00ff */
[----:B------:R-:W-:Y:S01]  /*0110*/  USEL UR38, UR38, 0x1, UP0 ;  /* 0x0000000126267887 */ /* 0x000fe20008000000 */
[----:B------:R-:W-:Y:S01]  /*0120*/  IMAD.U32 R18, RZ, RZ, UR7 ;  /* 0x00000007ff127e24 */ /* 0x000fe2000f8e00ff */
[----:B------:R-:W-:Y:S01]  /*0130*/  ISETP.GE.AND P0, PT, R17, UR5, PT ;  /* 0x0000000511007c0c */ /* 0x000fe2000bf06270 */
[----:B------:R-:W-:Y:S01]  /*0140*/  USEL UR39, UR39, URZ, UP0 ;  /* 0x000000ff27277287 */ /* 0x000fe20008000000 */
[----:B------:R-:W-:Y:S01]  /*0150*/  MOV R19, UR8 ;  /* 0x0000000800137c02 */ /* 0x000fe20008000f00 */
[----:B------:R-:W-:Y:S01]  /*0160*/  UISETP.LT.U32.AND UP0, UPT, UR43, 0x18, UPT ;  /* 0x000000182b00788c */ /* 0x000fe2000bf01070 */
[----:B------:R-:W-:Y:S01]  /*0170*/  IMAD.U32 R22, RZ, RZ, UR9 ;  /* 0x00000009ff167e24 */ /* 0x000fe2000f8e00ff */
[----:B------:R-:W-:-:S02]  /*0180*/  ULOP3.LUT UR44, UR38, 0x3, URZ, 0xc0, !UPT ;  /* 0x00000003262c7892 */ /* 0x000fc4000f8ec0ff */
[----:B------:R-:W-:Y:S02]  /*0190*/  USEL UR40, UR43, 0x18, UP0 ;  /* 0x000000182b287887 */ /* 0x000fe40008000000 */
[----:B------:R-:W-:Y:S01]  /*01a0*/  UIADD3 UR45, UP0, UPT, UR44, -0x1, URZ ;  /* 0xffffffff2c2d7890 */ /* 0x000fe2000ff1e0ff */
[----:B------:R-:W1:Y:S01]  /*01b0*/  LDCU.U8 UR42, c[0x0][0x5e9] ;  /* 0x0000bd20ff2a77ac */ /* 0x000e620008000000 */
[----:B------:R-:W-:Y:S02]  /*01c0*/  UIADD3 UR40, UPT, UPT, UR40, 0x1, URZ ;  /* 0x0000000128287890 */ /* 0x000fe4000fffe0ff */
[----:B------:R-:W-:Y:S02]  /*01d0*/  ULOP3.LUT UR46, UR38, 0x7, URZ, 0xc0, !UPT ;  /* 0x00000007262e7892 */ /* 0x000fe4000f8ec0ff */
[----:B------:R-:W-:Y:S01]  /*01e0*/  UIADD3.X UR47, UPT, UPT, URZ, -0x1, URZ, UP0, !UPT ;  /* 0xffffffffff2f7890 */ /* 0x000fe200087fe4ff */
[----:B--2---:R-:W-:Y:S11]  /*01f0*/  @P0 BRA `(.L_x_5119) ;  /* 0x0000003c00300947 */ /* 0x004ff60003800000 */
[----:B------:R-:W-:Y:S01]  /*0200*/  UISETP.NE.AND UP0, UPT, UR41, URZ, UPT ;  /* 0x000000ff2900728c */ /* 0x000fe2000bf05270 */
[----:B------:R-:W-:Y:S02]  /*0210*/  HFMA2 R23, -RZ, RZ, 0, 0 ;  /* 0x00000000ff177431 */ /* 0x000fe400000001ff */
[----:B------:R-:W-:-:S06]  /*0220*/  IMAD.MOV.U32 R0, RZ, RZ, RZ ;  /* 0x000000ffff007224 */ /* 0x000fcc00078e00ff */
[----:B------:R-:W-:Y:S05]  /*0230*/  BRA.U !UP0, `(.L_x_5120) ;  /* 0x0000001108ac7547 */ /* 0x000fea000b800000 */
[----:B------:R-:W2:Y:S01]  /*0240*/  LDCU.64 UR4, c[0x0][0x390] ;  /* 0x00007200ff0477ac */ /* 0x000ea20008000a00 */
[----:B------:R-:W-:Y:S02]  /*0250*/  IMAD.MOV.U32 R4, RZ, RZ, RZ ;  /* 0x000000ffff047224 */ /* 0x000fe400078e00ff */
[----:B------:R-:W-:Y:S01]  /*0260*/  IMAD.MOV.U32 R5, RZ, RZ, R17 ;  /* 0x000000ffff057224 */ /* 0x000fe200078e0011 */
[----:B------:R-:W3:Y:S01]  /*0270*/  LDCU UR6, c[0x0][0x38c] ;  /* 0x00007180ff0677ac */ /* 0x000ee20008000800 */
[----:B------:R-:W4:Y:S01]  /*0280*/  LDCU.64 UR8, c[0x0][0x4b8] ;  /* 0x00009700ff0877ac */ /* 0x000f220008000a00 */
[----:B------:R-:W-:Y:S01]  /*0290*/  UISETP.NE.AND UP0, UPT, UR43, URZ, UPT ;  /* 0x000000ff2b00728c */ /* 0x000fe2000bf05270 */
[----:B--2---:R-:W-:-:S05]  /*02a0*/  IMAD.HI.U32 R4, R17, UR4, R4 ;  /* 0x0000000411047c27 */ /* 0x004fca000f8e0004 */
[----:B------:R-:W-:-:S04]  /*02b0*/  SHF.R.U32.HI R5, RZ, UR5, R4 ;  /* 0x00000005ff057c19 */ /* 0x000fc80008011604 */
[----:B------:R-:W-:-:S05]  /*02c0*/  IADD3 R0, PT, PT, -R5, RZ, RZ ;  /* 0x000000ff05007210 */ /* 0x000fca0007ffe1ff */
[----:B---3--:R-:W-:-:S04]  /*02d0*/  IMAD R0, R0, UR6, R17 ;  /* 0x0000000600007c24 */ /* 0x008fc8000f8e0211 */
[C---:B----4-:R-:W-:Y:S02]  /*02e0*/  IMAD R23, R0.reuse, UR8, RZ ;  /* 0x0000000800177c24 */ /* 0x050fe4000f8e02ff */
[----:B------:R-:W-:Y:S01]  /*02f0*/  IMAD R0, R0, UR9, RZ ;  /* 0x0000000900007c24 */ /* 0x000fe2000f8e02ff */
[----:B------:R-:W-:Y:S06]  /*0300*/  BRA.U !UP0, `(.L_x_5120) ;  /* 0x0000001108787547 */ /* 0x000fec000b800000 */
[----:B------:R-:W2:Y:S01]  /*0310*/  LDCU.64 UR6, c[0x0][0x398] ;  /* 0x00007300ff0677ac */ /* 0x000ea20008000a00 */
[----:B------:R-:W-:Y:S01]  /*0320*/  IMAD.MOV.U32 R4, RZ, RZ, RZ ;  /* 0x000000ffff047224 */ /* 0x000fe200078e00ff */
[----:B------:R-:W3:Y:S01]  /*0330*/  LDCU UR4, c[0x0][0x3a0] ;  /* 0x00007400ff0477ac */ /* 0x000ee20008000800 */
[----:B------:R-:W4:Y:S01]  /*0340*/  LDCU.64 UR8, c[0x0][0x4c0] ;  /* 0x00009800ff0877ac */ /* 0x000f220008000a00 */
[----:B------:R-:W-:Y:S01]  /*0350*/  UISETP.NE.AND UP0, UPT, UR40, 0x2, UPT ;  /* 0x000000022800788c */ /* 0x000fe2000bf05270 */
[----:B--2---:R-:W-:-:S05]  /*0360*/  IMAD.HI.U32 R6, R5, UR7, R4 ;  /* 0x0000000705067c27 */ /* 0x004fca000f8e0004 */
[----:B---3--:R-:W-:-:S05]  /*0370*/  SHF.R.U32.HI R7, RZ, UR4, R6 ;  /* 0x00000004ff077c19 */ /* 0x008fca0008011606 */
[----:B------:R-:W-:-:S04]  /*0380*/  IMAD.MOV R4, RZ, RZ, -R7 ;  /* 0x000000ffff047224 */ /* 0x000fc800078e0a07 */
[----:B------:R-:W-:-:S04]  /*0390*/  IMAD R4, R4, UR6, R5 ;  /* 0x0000000604047c24 */ /* 0x000fc8000f8e0205 */
[C---:B----4-:R-:W-:Y:S02]  /*03a0*/  IMAD R23, R4.reuse, UR8, R23 ;  /* 0x0000000804177c24 */ /* 0x050fe4000f8e0217 */
[----:B------:R-:W-:Y:S01]  /*03b0*/  IMAD R0, R4, UR9, R0 ;  /* 0x0000000904007c24 */ /* 0x000fe2000f8e0200 */
[----:B------:R-:W-:Y:S06]  /*03c0*/  BRA.U !UP0, `(.L_x_5120) ;  /* 0x0000001108487547 */ /* 0x000fec000b800000 */
[----:B------:R-:W2:Y:S01]  /*03d0*/  LDCU.64 UR4, c[0x0][0x3a8] ;  /* 0x00007500ff0477ac */ /* 0x000ea20008000a00 */
[----:B------:R-:W-:Y:S01]  /*03e0*/  MOV R6, RZ ;  /* 0x000000ff00067202 */ /* 0x000fe20000000f00 */
[----:B------:R-:W3:Y:S01]  /*03f0*/  LDCU UR6, c[0x0][0x3a4] ;  /* 0x00007480ff0677ac */ /* 0x000ee20008000800 */
[----:B------:R-:W4:Y:S01]  /*0400*/  LDCU.64 UR8, c[0x0][0x4c8] ;  /* 0x00009900ff0877ac */ /* 0x000f220008000a00 */
[----:B------:R-:W-:Y:S02]  /*0410*/  UISETP.NE.AND UP0, UPT, UR40, 0x3, UPT ;  /* 0x000000032800788c */ /* 0x000fe4000bf05270 */
[----:B--2---:R-:W-:-:S05]  /*0420*/  IMAD.HI.U32 R4, R7, UR4, R6 ;  /* 0x0000000407047c27 */ /* 0x004fca000f8e0006 */
[----:B------:R-:W-:-:S05]  /*0430*/  SHF.R.U32.HI R5, RZ, UR5, R4 ;  /* 0x00000005ff057c19 */ /* 0x000fca0008011604 */
[----:B------:R-:W-:-:S04]  /*0440*/  IMAD.MOV R6, RZ, RZ, -R5 ;  /* 0x000000ffff067224 */ /* 0x000fc800078e0a05 */
[----:B---3--:R-:W-:-:S04]  /*0450*/  IMAD R6, R6, UR6, R7 ;  /* 0x0000000606067c24 */ /* 0x008fc8000f8e0207 */
[C---:B----4-:R-:W-:Y:S02]  /*0460*/  IMAD R23, R6.reuse, UR8, R23 ;  /* 0x0000000806177c24 */ /* 0x050fe4000f8e0217 */
[----:B------:R-:W-:Y:S01]  /*0470*/  IMAD R0, R6, UR9, R0 ;  /* 0x0000000906007c24 */ /* 0x000fe2000f8e0200 */
[----:B------:R-:W-:Y:S06]  /*0480*/  BRA.U !UP0, `(.L_x_5120) ;  /* 0x0000001108187547 */ /* 0x000fec000b800000 */
[----:B------:R-:W2:Y:S01]  /*0490*/  LDCU.64 UR6, c[0x0][0x3b0] ;  /* 0x00007600ff0677ac */ /* 0x000ea20008000a00 */
[----:B------:R-:W-:Y:S01]  /*04a0*/  IMAD.MOV.U32 R4, RZ, RZ, RZ ;  /* 0x000000ffff047224 */ /* 0x000fe200078e00ff */
[----:B------:R-:W3:Y:S01]  /*04b0*/  LDCU UR4, c[0x0][0x3b8] ;  /* 0x00007700ff0477ac */ /* 0x000ee20008000800 */
[----:B------:R-:W4:Y:S01]  /*04c0*/  LDCU.64 UR8, c[0x0][0x4d0] ;  /* 0x00009a00ff0877ac */ /* 0x000f220008000a00 */
[----:B------:R-:W-:Y:S01]  /*04d0*/  UISETP.NE.AND UP0, UPT, UR40, 0x4, UPT ;  /* 0x000000042800788c */ /* 0x000fe2000bf05270 */
[----:B--2---:R-:W-:-:S05]  /*04e0*/  IMAD.HI.U32 R6, R5, UR7, R4 ;  /* 0x0000000705067c27 */ /* 0x004fca000f8e0004 */
[----:B---3--:R-:W-:-:S04]  /*04f0*/  SHF.R.U32.HI R7, RZ, UR4, R6 ;  /* 0x00000004ff077c19 */ /* 0x008fc80008011606 */
[----:B------:R-:W-:-:S05]  /*0500*/  IADD3 R4, PT, PT, -R7, RZ, RZ ;  /* 0x000000ff07047210 */ /* 0x000fca0007ffe1ff */
[----:B------:R-:W-:-:S04]  /*0510*/  IMAD R4, R4, UR6, R5 ;  /* 0x0000000604047c24 */ /* 0x000fc8000f8e0205 */
        /* <DEDUP_REMOVED lines=16> */
[----:B------:R-:W-:Y:S01]  /*0620*/  HFMA2 R4, -RZ, RZ, 0, 0 ;  /* 0x00000000ff047431 */ /* 0x000fe200000001ff */
[----:B------:R-:W3:Y:S01]  /*0630*/  LDCU UR4, c[0x0][0x3d0] ;  /* 0x00007a00ff0477ac */ /* 0x000ee20008000800 */
[----:B------:R-:W4:Y:S01]  /*0640*/  LDCU.64 UR8, c[0x0][0x4e0] ;  /* 0x00009c00ff0877ac */ /* 0x000f220008000a00 */
[----:B------:R-:W-:Y:S02]  /*0650*/  UISETP.NE.AND UP0, UPT, UR40, 0x6, UPT ;  /* 0x000000062800788c */ /* 0x000fe4000bf05270 */
        /* <DEDUP_REMOVED lines=13> */
[----:B------:R-:W-:-:S04]  /*0730*/  SHF.R.U32.HI R5, RZ, UR5, R4 ;  /* 0x00000005ff057c19 */ /* 0x000fc80008011604 */
[----:B------:R-:W-:-:S05]  /*0740*/  IADD3 R6, PT, PT, -R5, RZ, RZ ;  /* 0x000000ff05067210 */ /* 0x000fca0007ffe1ff */
        /* <DEDUP_REMOVED lines=211> */
[----:B------:R-:W4:Y:S02]  /*1480*/  LDCU.64 UR8, c[0x0][0x578] ;  /* 0x0000af00ff0877ac */ /* 0x000f240008000a00 */
[----:B--2---:R-:W-:-:S05]  /*1490*/  IMAD.HI.U32 R3, R7, UR4, R6 ;  /* 0x0000000407037c27 */ /* 0x004fca000f8e0006 */
[----:B------:R-:W-:-:S04]  /*14a0*/  SHF.R.U32.HI R3, RZ, UR5, R3 ;  /* 0x00000005ff037c19 */ /* 0x000fc80008011603 */
[----:B------:R-:W-:-:S05]  /*14b0*/  IADD3 R3, PT, PT, -R3, RZ, RZ ;  /* 0x000000ff03037210 */ /* 0x000fca0007ffe1ff */
[----:B---3--:R-:W-:-:S04]  /*14c0*/  IMAD R6, R3, UR6, R7 ;  /* 0x0000000603067c24 */ /* 0x008fc8000f8e0207 */
[C---:B----4-:R-:W-:Y:S02]  /*14d0*/  IMAD R23, R6.reuse, UR8, R23 ;  /* 0x0000000806177c24 */ /* 0x050fe4000f8e0217 */
[----:B------:R-:W-:-:S07]  /*14e0*/  IMAD R0, R6, UR9, R0 ;  /* 0x0000000906007c24 */ /* 0x000fce000f8e0200 */
.L_x_5120:
[----:B------:R-:W2:Y:S01]  /*14f0*/  LDCU.64 UR6, c[0x0][0x588] ;  /* 0x0000b100ff0677ac */ /* 0x000ea20008000a00 */
[----:B-1----:R-:W-:-:S04]  /*1500*/  UPRMT UR4, UR42, 0x9910, URZ ;  /* 0x000099102a047896 */ /* 0x002fc800080000ff */
[----:B------:R-:W-:Y:S01]  /*1510*/  UISETP.GT.AND UP0, UPT, UR4, 0x9, UPT ;  /* 0x000000090400788c */ /* 0x000fe2000bf04270 */
[----:B--2---:R-:W-:-:S05]  /*1520*/  IADD3 R4, P0, PT, R0, UR6, RZ ;  /* 0x0000000600047c10 */ /* 0x004fca000ff1e0ff */
[----:B------:R-:W-:-:S03]  /*1530*/  IMAD.X R5, RZ, RZ, UR7, P0 ;  /* 0x00000007ff057e24 */ /* 0x000fc600080e06ff */
[----:B------:R-:W-:Y:S05]  /*1540*/  BRA.U UP0, `(.L_x_5121) ;  /* 0x0000000100e47547 */ /* 0x000fea000b800000 */
[----:B------:R-:W-:-:S09]  /*1550*/  UISETP.GT.AND UP0, UPT, UR4, 0x4, UPT ;  /* 0x000000040400788c */ /* 0x000fd2000bf04270 */
[----:B------:R-:W-:Y:S05]  /*1560*/  BRA.U UP0, `(.L_x_5122) ;  /* 0x0000000100687547 */ /* 0x000fea000b800000 */
[----:B------:R-:W-:-:S09]  /*1570*/  UISETP.GT.AND UP0, UPT, UR4, 0x1, UPT ;  /* 0x000000010400788c */ /* 0x000fd2000bf04270 */
[----:B------:R-:W-:Y:S05]  /*1580*/  BRA.U UP0, `(.L_x_5123) ;  /* 0x0000000100287547 */ /* 0x000fea000b800000 */
[----:B------:R-:W-:-:S09]  /*1590*/  UISETP.NE.AND UP0, UPT, UR42, URZ, UPT ;  /* 0x000000ff2a00728c */ /* 0x000fd2000bf05270 */
[----:B------:R-:W-:Y:S05]  /*15a0*/  BRA.U !UP0, `(.L_x_5124) ;  /* 0x0000000108147547 */ /* 0x000fea000b800000 */
[----:B------:R-:W-:-:S09]  /*15b0*/  UISETP.NE.AND UP0, UPT, UR4, 0x1, UPT ;  /* 0x000000010400788c */ /* 0x000fd2000bf05270 */
[----:B------:R-:W-:Y:S05]  /*15c0*/  BRA.U UP0, `(.L_x_5125) ;  /* 0x0000000900d87547 */ /* 0x000fea000b800000 */
[----:B------:R-:W2:Y:S02]  /*15d0*/  LDG.E.S8 R60, desc[UR36][R4.64] ;  /* 0x00000024043c7981 */ /* 0x000ea4000c1e1300 */
[----:B--2---:R-:W-:Y:S01]  /*15e0*/  SHF.R.S32.HI R61, RZ, 0x1f, R60 ;  /* 0x0000001fff3d7819 */ /* 0x004fe2000001143c */
[----:B------:R-:W-:Y:S06]  /*15f0*/  BRA `(.L_x_5126) ;  /* 0x0000000c00507947 */ /* 0x000fec0003800000 */
.L_x_5124:
[----:B------:R1:W5:Y:S01]  /*1600*/  LDG.E.U8 R60, desc[UR36][R4.64] ;  /* 0x00000024043c7981 */ /* 0x000362000c1e1100 */
[----:B------:R-:W-:Y:S01]  /*1610*/  IMAD.MOV.U32 R61, RZ, RZ, RZ ;  /* 0x000000ffff3d7224 */ /* 0x000fe200078e00ff */
[----:B------:R-:W-:Y:S06]  /*1620*/  BRA `(.L_x_5126) ;  /* 0x0000000c00447947 */ /* 0x000fec0003800000 */
.L_x_5123:
[----:B------:R-:W-:-:S09]  /*1630*/  UISETP.NE.AND UP0, UPT, UR4, 0x2, UPT ;  /* 0x000000020400788c */ /* 0x000fd2000bf05270 */
[----:B------:R-:W-:Y:S05]  /*1640*/  BRA.U !UP0, `(.L_x_5127) ;  /* 0x0000000108247547 */ /* 0x000fea000b800000 */
[----:B------:R-:W-:-:S09]  /*1650*/  UISETP.NE.AND UP0, UPT, UR4, 0x3, UPT ;  /* 0x000000030400788c */ /* 0x000fd2000bf05270 */
[----:B------:R-:W-:Y:S05]  /*1660*/  BRA.U !UP0, `(.L_x_5128) ;  /* 0x0000000108107547 */ /* 0x000fea000b800000 */
[----:B------:R-:W-:-:S09]  /*1670*/  UISETP.NE.AND UP0, UPT, UR4, 0x4, UPT ;  /* 0x000000040400788c */ /* 0x000fd2000bf05270 */
[----:B------:R-:W-:Y:S05]  /*1680*/  BRA.U UP0, `(.L_x_5125) ;  /* 0x0000000900a87547 */ /* 0x000fea000b800000 */
[----:B------:R4:W5:Y:S01]  /*1690*/  LDG.E.64 R60, desc[UR36][R4.64] ;  /* 0x00000024043c7981 */ /* 0x000962000c1e1b00 */
[----:B------:R-:W-:Y:S05]  /*16a0*/  BRA `(.L_x_5126) ;  /* 0x0000000c00247947 */ /* 0x000fea0003800000 */
.L_x_5128:
[----:B------:R-:W2:Y:S02]  /*16b0*/  LDG.E R60, desc[UR36][R4.64] ;  /* 0x00000024043c7981 */ /* 0x000ea4000c1e1900 */
[----:B--2---:R-:W-:Y:S01]  /*16c0*/  SHF.R.S32.HI R61, RZ, 0x1f, R60 ;  /* 0x0000001fff3d7819 */ /* 0x004fe2000001143c */
[----:B------:R-:W-:Y:S06]  /*16d0*/  BRA `(.L_x_5126) ;  /* 0x0000000c00187947 */ /* 0x000fec0003800000 */
.L_x_5127:
[----:B------:R-:W2:Y:S02]  /*16e0*/  LDG.E.S16 R60, desc[UR36][R4.64] ;  /* 0x00000024043c7981 */ /* 0x000ea4000c1e1700 */
[----:B--2---:R-:W-:Y:S01]  /*16f0*/  SHF.R.S32.HI R61, RZ, 0x1f, R60 ;  /* 0x0000001fff3d7819 */ /* 0x004fe2000001143c */
[----:B------:R-:W-:Y:S06]  /*1700*/  BRA `(.L_x_5126) ;  /* 0x0000000c000c7947 */ /* 0x000fec0003800000 */
.L_x_5122:
[----:B------:R-:W-:-:S09]  /*1710*/  UISETP.GT.AND UP0, UPT, UR4, 0x6, UPT ;  /* 0x000000060400788c */ /* 0x000fd2000bf04270 */
[----:B------:R-:W-:Y:S05]  /*1720*/  BRA.U UP0, `(.L_x_5129) ;  /* 0x00000001002c7547 */ /* 0x000fea000b800000 */
[----:B------:R-:W-:-:S09]  /*1730*/  UISETP.NE.AND UP0, UPT, UR4, 0x5, UPT ;  /* 0x000000050400788c */ /* 0x000fd2000bf05270 */
[----:B------:R-:W-:Y:S05]  /*1740*/  BRA.U !UP0, `(.L_x_5130) ;  /* 0x0000000108147547 */ /* 0x000fea000b800000 */
[----:B------:R-:W-:-:S09]  /*1750*/  UISETP.NE.AND UP0, UPT, UR4, 0x6, UPT ;  /* 0x000000060400788c */ /* 0x000fd2000bf05270 */
[----:B------:R-:W-:Y:S05]  /*1760*/  BRA.U UP0, `(.L_x_5125) ;  /* 0x0000000900707547 */ /* 0x000fea000b800000 */
[----:B------:R-:W2:Y:S02]  /*1770*/  LDG.E R4, desc[UR36][R4.64] ;  /* 0x0000002404047981 */ /* 0x000ea4000c1e1900 */
[----:B--2---:R4:W1:Y:S02]  /*1780*/  F2I.S64.TRUNC R60, R4 ;  /* 0x00000004003c7311 */ /* 0x004864000020d900 */
[----:B-1--4-:R-:W-:Y:S05]  /*1790*/  BRA `(.L_x_5126) ;  /* 0x0000000800e87947 */ /* 0x012fea0003800000 */
.L_x_5130:
[----:B------:R-:W2:Y:S02]  /*17a0*/  LDG.E.U16 R4, desc[UR36][R4.64] ;  /* 0x0000002404047981 */ /* 0x000ea4000c1e1500 */
[----:B--2---:R-:W-:-:S06]  /*17b0*/  HADD2.F32 R60, -RZ, R4.H0_H0 ;  /* 0x20000004ff3c7230 */ /* 0x004fcc0000004100 */
[----:B------:R-:W4:Y:S02]  /*17c0*/  F2I.S64.TRUNC R60, R60 ;  /* 0x0000003c003c7311 */ /* 0x000f24000020d900 */
[----:B----4-:R-:W-:Y:S05]  /*17d0*/  BRA `(.L_x_5126) ;  /* 0x0000000800d87947 */ /* 0x010fea0003800000 */
.L_x_5129:
[----:B------:R-:W-:-:S09]  /*17e0*/  UISETP.NE.AND UP0, UPT, UR4, 0x7, UPT ;  /* 0x000000070400788c */ /* 0x000fd2000bf05270 */
[----:B------:R-:W-:Y:S05]  /*17f0*/  BRA.U !UP0, `(.L_x_5131) ;  /* 0x00000001082c7547 */ /* 0x000fea000b800000 */
[----:B------:R-:W-:-:S09]  /*1800*/  UISETP.NE.AND UP0, UPT, UR4, 0x8, UPT ;  /* 0x000000080400788c */ /* 0x000fd2000bf05270 */
[----:B------:R-:W-:Y:S05]  /*1810*/  BRA.U !UP0, `(.L_x_5132) ;  /* 0x0000000108147547 */ /* 0x000fea000b800000 */
[----:B------:R-:W-:-:S09]  /*1820*/  UISETP.NE.AND UP0, UPT, UR4, 0x9, UPT ;  /* 0x000000090400788c */ /* 0x000fd2000bf05270 */
[----:B------:R-:W-:Y:S05]  /*1830*/  BRA.U UP0, `(.L_x_5125) ;  /* 0x00000009003c7547 */ /* 0x000fea000b800000 */
[----:B------:R-:W2:Y:S02]  /*1840*/  LDG.E R4, desc[UR36][R4.64] ;  /* 0x0000002404047981 */ /* 0x000ea4000c1e1900 */
[----:B--2---:R4:W1:Y:S02]  /*1850*/  F2I.S64.TRUNC R60, R4 ;  /* 0x00000004003c7311 */ /* 0x004864000020d900 */
[----:B-1--4-:R-:W-:Y:S05]  /*1860*/  BRA `(.L_x_5126) ;  /* 0x0000000800b47947 */ /* 0x012fea0003800000 */
.L_x_5132:
[----:B------:R-:W2:Y:S02]  /*1870*/  LDG.E.U16 R4, desc[UR36][R4.64] ;  /* 0x0000002404047981 */ /* 0x000ea4000c1e1500 */
[----:B--2---:R-:W-:-:S06]  /*1880*/  HADD2.F32 R60, -RZ, R4.H0_H0 ;  /* 0x20000004ff3c7230 */ /* 0x004fcc0000004100 */
[----:B------:R-:W4:Y:S02]  /*1890*/  F2I.S64.TRUNC R60, R60 ;  /* 0x0000003c003c7311 */ /* 0x000f24000020d900 */
[----:B----4-:R-:W-:Y:S05]  /*18a0*/  BRA `(.L_x_5126) ;  /* 0x0000000800a47947 */ /* 0x010fea0003800000 */
.L_x_5131:
[----:B------:R-:W2:Y:S02]  /*18b0*/  LDG.E.64 R4, desc[UR36][R4.64] ;  /* 0x0000002404047981 */ /* 0x000ea4000c1e1b00 */
[----:B--2---:R4:W1:Y:S02]  /*18c0*/  F2I.S64.F64.TRUNC R60, R4 ;  /* 0x00000004003c7311 */ /* 0x004864000030d900 */
[----:B-1--4-:R-:W-:Y:S05]  /*18d0*/  BRA `(.L_x_5126) ;  /* 0x0000000800987947 */ /* 0x012fea0003800000 */
.L_x_5121:
[----:B------:R-:W-:-:S09]  /*18e0*/  UISETP.GT.AND UP0, UPT, UR4, 0x18, UPT ;  /* 0x000000180400788c */ /* 0x000fd2000bf04270 */
[----:B------:R-:W-:Y:S05]  /*18f0*/  BRA.U UP0, `(.L_x_5133) ;  /* 0x0000000100e87547 */ /* 0x000fea000b800000 */
[----:B------:R-:W-:-:S09]  /*1900*/  UISETP.GT.AND UP0, UPT, UR4, 0xe, UPT ;  /* 0x0000000e0400788c */ /* 0x000fd2000bf04270 */
[----:B------:R-:W-:Y:S05]  /*1910*/  BRA.U UP0, `(.L_x_5134) ;  /* 0x0000000100307547 */ /* 0x000fea000b800000 */
[----:B------:R-:W-:-:S09]  /*1920*/  UISETP.NE.AND UP0, UPT, UR4, 0xa, UPT ;  /* 0x0000000a0400788c */ /* 0x000fd2000bf05270 */
[----:B------:R-:W-:Y:S05]  /*1930*/  BRA.U !UP0, `(.L_x_5135) ;  /* 0x00000001081c7547 */ /* 0x000fea000b800000 */
[----:B------:R-:W-:-:S09]  /*1940*/  UISETP.NE.AND UP0, UPT, UR4, 0xb, UPT ;  /* 0x0000000b0400788c */ /* 0x000fd2000bf05270 */
[----:B------:R-:W-:Y:S05]  /*1950*/  BRA.U UP0, `(.L_x_5125) ;  /* 0x0000000500f47547 */ /* 0x000fea000b800000 */
[----:B------:R-:W2:Y:S01]  /*1960*/  LDG.E.U8 R4, desc[UR36][R4.64] ;  /* 0x0000002404047981 */ /* 0x000ea2000c1e1100 */
[----:B------:R-:W-:Y:S02]  /*1970*/  MOV R61, RZ ;  /* 0x000000ff003d7202 */ /* 0x000fe40000000f00 */
[----:B--2---:R-:W-:-:S04]  /*1980*/  ISETP.NE.AND P0, PT, R4, RZ, PT ;  /* 0x000000ff0400720c */ /* 0x004fc80003f05270 */
[----:B------:R-:W-:Y:S01]  /*1990*/  SEL R60, RZ, 0x1, !P0 ;  /* 0x00000001ff3c7807 */ /* 0x000fe20004000000 */
[----:B------:R-:W-:Y:S08]  /*19a0*/  BRA `(.L_x_5126) ;  /* 0x0000000800647947 */ /* 0x000ff00003800000 */
.L_x_5135:
[----:B------:R-:W2:Y:S02]  /*19b0*/  LDG.E.64 R4, desc[UR36][R4.64] ;  /* 0x0000002404047981 */ /* 0x000ea4000c1e1b00 */
[----:B--2---:R4:W1:Y:S02]  /*19c0*/  F2I.S64.F64.TRUNC R60, R4 ;  /* 0x00000004003c7311 */ /* 0x004864000030d900 */
[----:B-1--4-:R-:W-:Y:S05]  /*19d0*/  BRA `(.L_x_5126) ;  /* 0x0000000800587947 */ /* 0x012fea0003800000 */
.L_x_5134:
[----:B------:R-:W-:-:S09]  /*19e0*/  UISETP.NE.AND UP0, UPT, UR4, 0xf, UPT ;  /* 0x0000000f0400788c */ /* 0x000fd2000bf05270 */
[----:B------:R-:W-:Y:S05]  /*19f0*/  BRA.U !UP0, `(.L_x_5136) ;  /* 0x0000000108987547 */ /* 0x000fea000b800000 */
[----:B------:R-:W-:-:S09]  /*1a00*/  UISETP.NE.AND UP0, UPT, UR4, 0x17, UPT ;  /* 0x000000170400788c */ /* 0x000fd2000bf05270 */
[----:B------:R-:W-:Y:S05]  /*1a10*/  BRA.U !UP0, `(.L_x_5137) ;  /* 0x0000000108587547 */ /* 0x000fea000b800000 */
[----:B------:R-:W-:-:S09]  /*1a20*/  UISETP.NE.AND UP0, UPT, UR4, 0x18, UPT ;  /* 0x000000180400788c */ /* 0x000fd2000bf05270 */
[----:B------:R-:W-:Y:S05]  /*1a30*/  BRA.U UP0, `(.L_x_5125) ;  /* 0x0000000500bc7547 */ /* 0x000fea000b800000 */
[----:B------:R-:W2:Y:S01]  /*1a40*/  LDG.E.U8 R0, desc[UR36][R4.64] ;  /* 0x0000002404007981 */ /* 0x000ea2000c1e1100 */
[----:B------:R-:W-:Y:S02]  /*1a50*/  IMAD.MOV.U32 R7, RZ, RZ, 0x1f ;  /* 0x0000001fff077424 */ /* 0x000fe400078e00ff */
[----:B--2---:R-:W-:-:S05]  /*1a60*/  IMAD.SHL.U32 R0, R0, 0x1000000, RZ ;  /* 0x0100000000007824 */ /* 0x004fca00078e00ff */
[C---:B------:R-:W-:Y:S02]  /*1a70*/  LOP3.LUT R3, R0.reuse, 0x7f000000, RZ, 0xc0, !PT ;  /* 0x7f00000000037812 */ /* 0x040fe400078ec0ff */
[----:B------:R-:W-:Y:S02]  /*1a80*/  LOP3.LUT P0, RZ, R0, 0x7f000000, RZ, 0xc0, !PT ;  /* 0x7f00000000ff7812 */ /* 0x000fe4000780c0ff */
[----:B------:R-:W1:Y:S02]  /*1a90*/  FLO.U32 R6, R3 ;  /* 0x0000000300067300 */ /* 0x000e6400000e0000 */
[----:B-1----:R-:W-:-:S04]  /*1aa0*/  IADD3 R6, PT, PT, -R6, RZ, RZ ;  /* 0x000000ff06067210 */ /* 0x002fc80007ffe1ff */
[----:B------:R-:W-:-:S05]  /*1ab0*/  VIADDMNMX.U32 R6, R6, R7, 0x4, !PT ;  /* 0x0000000406067446 */ /* 0x000fca0007800007 */
[----:B------:R-:W-:-:S04]  /*1ac0*/  VIADD R6, R6, 0xfffffffc ;  /* 0xfffffffc06067836 */ /* 0x000fc80000000000 */
[----:B------:R-:W-:Y:S01]  /*1ad0*/  IMAD.SHL.U32 R8, R6, 0x800000, RZ ;  /* 0x0080000006087824 */ /* 0x000fe200078e00ff */
[C---:B------:R-:W-:Y:S02]  /*1ae0*/  SHF.L.U32 R7, R3.reuse, R6, RZ ;  /* 0x0000000603077219 */ /* 0x040fe400000006ff */
[----:B------:R-:W-:Y:S02]  /*1af0*/  IADD3 R6, PT, PT, R3, 0x1000000, RZ ;  /* 0x0100000003067810 */ /* 0x000fe40007ffe0ff */
[----:B------:R-:W-:Y:S02]  /*1b00*/  LEA.HI R7, R7, -R8, RZ, 0x1c ;  /* 0x8000000807077211 */ /* 0x000fe400078fe0ff */
[----:B------:R-:W-:-:S03]  /*1b10*/  SHF.R.S32.HI R6, RZ, 0x8, R6 ;  /* 0x00000008ff067819 */ /* 0x000fc60000011406 */
[----:B------:R-:W-:-:S05]  /*1b20*/  VIADD R7, R7, 0x3c000000 ;  /* 0x3c00000007077836 */ /* 0x000fca0000000000 */
[----:B------:R-:W-:-:S04]  /*1b30*/  LOP3.LUT R6, R7, 0x7f800000, R6, 0xf8, !PT ;  /* 0x7f80000007067812 */ /* 0x000fc800078ef806 */
[----:B------:R-:W-:-:S04]  /*1b40*/  SEL R3, R6, RZ, P0 ;  /* 0x000000ff06037207 */ /* 0x000fc80000000000 */
[----:B------:R-:W-:-:S04]  /*1b50*/  LOP3.LUT R3, R3, 0x80000000, R0, 0xf8, !PT ;  /* 0x8000000003037812 */ /* 0x000fc800078ef800 */
[----:B------:R4:W1:Y:S02]  /*1b60*/  F2I.S64.TRUNC R60, R3 ;  /* 0x00000003003c7311 */ /* 0x000864000020d900 */
[----:B-1--4-:R-:W-:Y:S05]  /*1b70*/  BRA `(.L_x_5126) ;  /* 0x0000000400f07947 */ /* 0x012fea0003800000 */
.L_x_5137:
[----:B------:R-:W2:Y:S02]  /*1b80*/  LDG.E.U8 R4, desc[UR36][R4.64] ;  /* 0x0000002404047981 */ /* 0x000ea4000c1e1100 */
[C---:B--2---:R-:W-:Y:S01]  /*1b90*/  IMAD.SHL.U32 R3, R4.reuse, 0x2000000, RZ ;  /* 0x0200000004037824 */ /* 0x044fe200078e00ff */
[----:B------:R-:W-:-:S04]  /*1ba0*/  SHF.L.U32 R6, R4, 0x8, RZ ;  /* 0x0000000804067819 */ /* 0x000fc800000006ff */
[----:B------:R-:W-:-:S13]  /*1bb0*/  ISETP.GT.U32.AND P0, PT, R3, 0x7ffffff, PT ;  /* 0x07ffffff0300780c */ /* 0x000fda0003f04070 */
[----:B------:R-:W-:Y:S02]  /*1bc0*/  @!P0 LOP3.LUT R0, R6, 0x7f00, RZ, 0xc0, !PT ;  /* 0x00007f0006008812 */ /* 0x000fe400078ec0ff */
[----:B------:R-:W-:Y:S02]  /*1bd0*/  @P0 LEA.HI R3, R3, 0x70000000, RZ, 0x1c ;  /* 0x7000000003030811 */ /* 0x000fe400078fe0ff */
[----:B------:R-:W-:Y:S02]  /*1be0*/  @!P0 LOP3.LUT R0, R0, 0x3f000000, RZ, 0xfc, !PT ;  /* 0x3f00000000008812 */ /* 0x000fe400078efcff */
[----:B------:R-:W-:-:S03]  /*1bf0*/  PRMT R6, R6, 0x9910, RZ ;  /* 0x0000991006067816 */ /* 0x000fc600000000ff */
[----:B------:R-:W-:Y:S01]  /*1c00*/  @!P0 FADD.FTZ R0, R0, -0.5 ;  /* 0xbf00000000008421 */ /* 0x000fe20000010000 */
[----:B------:R-:W-:Y:S01]  /*1c10*/  @P0 FMUL.FTZ R0, R3, 1.9259299443872358531e-34 ;  /* 0x0780000003000820 */ /* 0x000fe20000410000 */
[----:B------:R-:W-:-:S05]  /*1c20*/  IMAD.MOV.U32 R3, RZ, RZ, R6 ;  /* 0x000000ffff037224 */ /* 0x000fca00078e0006 */
[----:B------:R-:W-:-:S04]  /*1c30*/  LOP3.LUT R0, R0, 0x80000000, R3, 0xf8, !PT ;  /* 0x8000000000007812 */ /* 0x000fc800078ef803 */
[----:B------:R4:W1:Y:S02]  /*1c40*/  F2I.S64.TRUNC R60, R0 ;  /* 0x00000000003c7311 */ /* 0x000864000020d900 */
[----:B-1--4-:R-:W-:Y:S05]  /*1c50*/  BRA `(.L_x_5126) ;  /* 0x0000000400b87947 */ /* 0x012fea0003800000 */
.L_x_5136:
[----:B------:R-:W2:Y:S02]  /*1c60*/  LDG.E.U16 R60, desc[UR36][R4.64] ;  /* 0x00000024043c7981 */ /* 0x000ea4000c1e1500 */
[----:B--2---:R-:W-:-:S06]  /*1c70*/  IMAD.U32 R60, R60, 0x10000, RZ ;  /* 0x000100003c3c7824 */ /* 0x004fcc00078e00ff */
[----:B------:R-:W4:Y:S02]  /*1c80*/  F2I.S64.TRUNC R60, R60 ;  /* 0x0000003c003c7311 */ /* 0x000f24000020d900 */
[----:B----4-:R-:W-:Y:S05]  /*1c90*/  BRA `(.L_x_5126) ;  /* 0x0000000400a87947 */ /* 0x010fea0003800000 */
.L_x_5133:
[----:B------:R-:W-:-:S09]  /*1ca0*/  UISETP.GT.AND UP0, UPT, UR4, 0x1b, UPT ;  /* 0x0000001b0400788c */ /* 0x000fd2000bf04270 */
[----:B------:R-:W-:Y:S05]  /*1cb0*/  BRA.U UP0, `(.L_x_5138) ;  /* 0x0000000500047547 */ /* 0x000fea000b800000 */
[----:B------:R-:W-:-:S09]  /*1cc0*/  UISETP.NE.AND UP0, UPT, UR4, 0x19, UPT ;  /* 0x000000190400788c */ /* 0x000fd2000bf05270 */
[----:B------:R-:W-:Y:S05]  /*1cd0*/  BRA.U !UP0, `(.L_x_5139) ;  /* 0x00000001088c7547 */ /* 0x000fea000b800000 */
[----:B------:R-:W-:-:S09]  /*1ce0*/  UISETP.NE.AND UP0, UPT, UR4, 0x1a, UPT ;  /* 0x0000001a0400788c */ /* 0x000fd2000bf05270 */
[----:B------:R-:W-:Y:S05]  /*1cf0*/  BRA.U !UP0, `(.L_x_5140) ;  /* 0x0000000108147547 */ /* 0x000fea000b800000 */
[----:B------:R-:W-:-:S09]  /*1d00*/  UISETP.NE.AND UP0, UPT, UR4, 0x1b, UPT ;  /* 0x0000001b0400788c */ /* 0x000fd2000bf05270 */
[----:B------:R-:W-:Y:S05]  /*1d10*/  BRA.U UP0, `(.L_x_5125) ;  /* 0x0000000500047547 */ /* 0x000fea000b800000 */
[----:B------:R1:W5:Y:S01]  /*1d20*/  LDG.E.U16 R60, desc[UR36][R4.64] ;  /* 0x00000024043c7981 */ /* 0x000362000c1e1500 */
[----:B------:R-:W-:Y:S01]  /*1d30*/  HFMA2 R61, -RZ, RZ, 0, 0 ;  /* 0x00000000ff3d7431 */ /* 0x000fe200000001ff */
[----:B------:R-:W-:Y:S06]  /*1d40*/  BRA `(.L_x_5126) ;  /* 0x00000004007c7947 */ /* 0x000fec0003800000 */
.L_x_5140:
[----:B------:R-:W2:Y:S01]  /*1d50*/  LDG.E.U8 R4, desc[UR36][R4.64] ;  /* 0x0000002404047981 */ /* 0x000ea2000c1e1100 */
[----:B------:R-:W-:Y:S01]  /*1d60*/  BSSY.RECONVERGENT B0, `(.L_x_5141) ;  /* 0x0000018000007945 */ /* 0x000fe20003800200 */
[----:B------:R-:W-:Y:S01]  /*1d70*/  IMAD.MOV.U32 R60, RZ, RZ, RZ ;  /* 0x000000ffff3c7224 */ /* 0x000fe200078e00ff */
[----:B--2---:R-:W-:-:S13]  /*1d80*/  ISETP.NE.AND P0, PT, R4, RZ, PT ;  /* 0x000000ff0400720c */ /* 0x004fda0003f05270 */
[----:B------:R-:W-:Y:S05]  /*1d90*/  @!P0 BRA `(.L_x_5142) ;  /* 0x0000000000508947 */ /* 0x000fea0003800000 */
[----:B------:R-:W-:-:S13]  /*1da0*/  ISETP.NE.AND P0, PT, R4, 0x80, PT ;  /* 0x000000800400780c */ /* 0x000fda0003f05270 */
[----:B------:R-:W-:Y:S01]  /*1db0*/  @!P0 IMAD.MOV.U32 R60, RZ, RZ, 0x7f800001 ;  /* 0x7f800001ff3c8424 */ /* 0x000fe200078e00ff */
[----:B------:R-:W-:Y:S06]  /*1dc0*/  @!P0 BRA `(.L_x_5142) ;  /* 0x0000000000448947 */ /* 0x000fec0003800000 */
[--C-:B------:R-:W-:Y:S01]  /*1dd0*/  SHF.R.U32.HI R0, RZ, 0x3, R4.reuse ;  /* 0x00000003ff007819 */ /* 0x100fe20000011604 */
[----:B------:R-:W-:Y:S03]  /*1de0*/  BSSY.RECONVERGENT B1, `(.L_x_5143) ;  /* 0x000000c000017945 */ /* 0x000fe60003800200 */
[----:B------:R-:W-:Y:S02]  /*1df0*/  LOP3.LUT P0, R3, R0, 0xf, RZ, 0xc0, !PT ;  /* 0x0000000f00037812 */ /* 0x000fe4000780c0ff */
[----:B------:R-:W-:-:S04]  /*1e00*/  SHF.R.U32.HI R0, RZ, 0x7, R4 ;  /* 0x00000007ff007819 */ /* 0x000fc80000011604 */
[----:B------:R-:W-:Y:S02]  /*1e10*/  SHF.L.U32 R7, R0, 0x1f, RZ ;  /* 0x0000001f00077819 */ /* 0x000fe400000006ff */
[----:B------:R-:W-:-:S05]  /*1e20*/  LOP3.LUT R0, R4, 0x7, RZ, 0xc0, !PT ;  /* 0x0000000704007812 */ /* 0x000fca00078ec0ff */
[----:B------:R-:W-:Y:S05]  /*1e30*/  @P0 BRA `(.L_x_5144) ;  /* 0x0000000000180947 */ /* 0x000fea0003800000 */
[----:B------:R-:W1:Y:S02]  /*1e40*/  FLO.U32 R4, R0 ;  /* 0x0000000000047300 */ /* 0x000e6400000e0000 */
[----:B-1----:R-:W-:-:S04]  /*1e50*/  IADD3 R4, PT, PT, -R4, 0x1f, RZ ;  /* 0x0000001f04047810 */ /* 0x002fc80007ffe1ff */
[----:B------:R-:W-:Y:S01]  /*1e60*/  IADD3 R3, PT, PT, R3, 0x1d, -R4 ;  /* 0x0000001d03037810 */ /* 0x000fe20007ffe804 */
[----:B------:R-:W-:-:S05]  /*1e70*/  VIADD R5, R4, 0xffffffe4 ;  /* 0xffffffe404057836 */ /* 0x000fca0000000000 */
[----:B------:R-:W-:-:S04]  /*1e80*/  SHF.L.U32 R5, R0, R5, RZ ;  /* 0x0000000500057219 */ /* 0x000fc800000006ff */
[----:B------:R-:W-:-:S07]  /*1e90*/  LOP3.LUT R0, R5, 0x7, RZ, 0xc0, !PT ;  /* 0x0000000705007812 */ /* 0x000fce00078ec0ff */
.L_x_5144:
[----:B------:R-:W-:Y:S05]  /*1ea0*/  BSYNC.RECONVERGENT B1 ;  /* 0x0000000000017941 */ /* 0x000fea0003800200 */
.L_x_5143:
[----:B------:R-:W-:Y:S01]  /*1eb0*/  IMAD.SHL.U32 R0, R0, 0x100000, RZ ;  /* 0x0010000000007824 */ /* 0x000fe200078e00ff */
[----:B------:R-:W-:-:S04]  /*1ec0*/  LEA R3, R3, 0x3b800000, 0x17 ;  /* 0x3b80000003037811 */ /* 0x000fc800078eb8ff */
[----:B------:R-:W-:-:S07]  /*1ed0*/  LOP3.LUT R60, R3, R0, R7, 0xfe, !PT ;  /* 0x00000000033c7212 */ /* 0x000fce00078efe07 */
.L_x_5142:
[----:B------:R-:W-:Y:S05]  /*1ee0*/  BSYNC.RECONVERGENT B0 ;  /* 0x0000000000007941 */ /* 0x000fea0003800200 */
.L_x_5141:
[----:B------:R-:W2:Y:S02]  /*1ef0*/  F2I.S64.TRUNC R60, R60 ;  /* 0x0000003c003c7311 */ /* 0x000ea4000020d900 */
[----:B--2---:R-:W-:Y:S05]  /*1f00*/  BRA `(.L_x_5126) ;  /* 0x00000004000c7947 */ /* 0x004fea0003800000 */
.L_x_5139:
[----:B------:R-:W2:Y:S01]  /*1f10*/  LDG.E.U8 R4, desc[UR36][R4.64] ;  /* 0x0000002404047981 */ /* 0x000ea2000c1e1100 */
[----:B------:R-:W-:Y:S01]  /*1f20*/  BSSY.RECONVERGENT B0, `(.L_x_5145) ;  /* 0x0000018000007945 */ /* 0x000fe20003800200 */
[----:B------:R-:W-:Y:S02]  /*1f30*/  MOV R60, RZ ;  /* 0x000000ff003c7202 */ /* 0x000fe40000000f00 */
        /* <DEDUP_REMOVED lines=8> */
[----:B------:R-:W-:-:S05]  /*1fc0*/  SHF.R.U32.HI R0, RZ, 0x7, R4 ;  /* 0x00000007ff007819 */ /* 0x000fca0000011604 */
[----:B------:R-:W-:Y:S01]  /*1fd0*/  IMAD.U32 R7, R0, -0x80000000, RZ ;  /* 0x8000000000077824 */ /* 0x000fe200078e00ff */
[----:B------:R-:W-:-:S05]  /*1fe0*/  LOP3.LUT R0, R4, 0x3, RZ, 0xc0, !PT ;  /* 0x0000000304007812 */ /* 0x000fca00078ec0ff */
[----:B------:R-:W-:Y:S05]  /*1ff0*/  @P0 BRA `(.L_x_5148) ;  /* 0x0000000000180947 */ /* 0x000fea0003800000 */
[----:B------:R-:W1:Y:S02]  /*2000*/  FLO.U32 R4, R0 ;  /* 0x0000000000047300 */ /* 0x000e6400000e0000 */
[----:B-1----:R-:W-:-:S04]  /*2010*/  IADD3 R4, PT, PT, -R4, 0x1f, RZ ;  /* 0x0000001f04047810 */ /* 0x002fc80007ffe1ff */
[----:B------:R-:W-:Y:S02]  /*2020*/  IADD3 R5, PT, PT, R4, -0x1d, RZ ;  /* 0xffffffe304057810 */ /* 0x000fe40007ffe0ff */
[----:B------:R-:W-:Y:S02]  /*2030*/  IADD3 R3, PT, PT, R3, 0x1e, -R4 ;  /* 0x0000001e03037810 */ /* 0x000fe40007ffe804 */
[----:B------:R-:W-:-:S04]  /*2040*/  SHF.L.U32 R5, R0, R5, RZ ;  /* 0x0000000500057219 */ /* 0x000fc800000006ff */
[----:B------:R-:W-:-:S07]  /*2050*/  LOP3.LUT R0, R5, 0x3, RZ, 0xc0, !PT ;  /* 0x0000000305007812 */ /* 0x000fce00078ec0ff */
.L_x_5148:
[----:B------:R-:W-:Y:S05]  /*2060*/  BSYNC.RECONVERGENT B1 ;  /* 0x0000000000017941 */ /* 0x000fea0003800200 */
.L_x_5147:
[----:B------:R-:W-:Y:S01]  /*2070*/  IMAD.SHL.U32 R0, R0, 0x200000, RZ ;  /* 0x0020000000007824 */ /* 0x000fe200078e00ff */
[----:B------:R-:W-:-:S04]  /*2080*/  LEA R3, R3, 0x37800000, 0x17 ;  /* 0x3780000003037811 */ /* 0x000fc800078eb8ff */
[----:B------:R-:W-:-:S07]  /*2090*/  LOP3.LUT R60, R3, R0, R7, 0xfe, !PT ;  /* 0x00000000033c7212 */ /* 0x000fce00078efe07 */
.L_x_5146:
[----:B------:R-:W-:Y:S05]  /*20a0*/  BSYNC.RECONVERGENT B0 ;  /* 0x0000000000007941 */ /* 0x000fea0003800200 */
.L_x_5145:
[----:B------:R-:W2:Y:S02]  /*20b0*/  F2I.S64.TRUNC R60, R60 ;  /* 0x0000003c003c7311 */ /* 0x000ea4000020d900 */
[----:B--2---:R-:W-:Y:S05]  /*20c0*/  BRA `(.L_x_5126) ;  /* 0x00000000009c7947 */ /* 0x004fea0003800000 */
.L_x_5138:
[----:B------:R-:W-:-:S09]  /*20d0*/  UISETP.NE.AND UP0, UPT, UR4, 0x1c, UPT ;  /* 0x0000001c0400788c */ /* 0x000fd2000bf05270 */
[----:B------:R-:W-:Y:S05]  /*20e0*/  BRA.U !UP0, `(.L_x_5149) ;  /* 0x00000001088c7547 */ /* 0x000fea000b800000 */
[----:B------:R-:W-:-:S09]  /*20f0*/  UISETP.NE.AND UP0, UPT, UR4, 0x1d, UPT ;  /* 0x0000001d0400788c */ /* 0x000fd2000bf05270 */
[----:B------:R-:W-:Y:S05]  /*2100*/  BRA.U !UP0, `(.L_x_5150) ;  /* 0x00000001087c7547 */ /* 0x000fea000b800000 */
[----:B------:R-:W-:-:S09]  /*2110*/  UISETP.NE.AND UP0, UPT, UR4, 0x2c, UPT ;  /* 0x0000002c0400788c */ /* 0x000fd2000bf05270 */
[----:B------:R-:W-:Y:S05]  /*2120*/  BRA.U !UP0, `(.L_x_5151) ;  /* 0x0000000108487547 */ /* 0x000fea000b800000 */
.L_x_5125:
[----:B------:R-:W-:Y:S01]  /*2130*/  MOV R0, 0x100 ;  /* 0x0000010000007802 */ /* 0x000fe20000000f00 */
[----:B------:R-:W1:Y:S01]  /*2140*/  LDCU.64 UR4, c[0x4][0xf0] ;  /* 0x01001e00ff0477ac */ /* 0x000e620008000a00 */
[----:B------:R-:W-:Y:S02]  /*2150*/  HFMA2 R12, -RZ, RZ, 0, 5.9604644775390625e-08 ;  /* 0x00000001ff0c7431 */ /* 0x000fe400000001ff */
[----:B------:R-:W-:Y:S01]  /*2160*/  IMAD.MOV.U32 R8, RZ, RZ, 0x4e ;  /* 0x0000004eff087424 */ /* 0x000fe200078e00ff */
[----:B------:R2:W3:Y:S01]  /*2170*/  LDC.64 R14, c[0x4][R0] ;  /* 0x01000000000e7b82 */ /* 0x0004e20000000a00 */
[----:B------:R-:W4:Y:S01]  /*2180*/  LDCU.64 UR6, c[0x4][0xf8] ;  /* 0x01001f00ff0677ac */ /* 0x000f220008000a00 */
[----:B------:R-:W-:Y:S01]  /*2190*/  IMAD.MOV.U32 R13, RZ, RZ, RZ ;  /* 0x000000ffff0d7224 */ /* 0x000fe200078e00ff */
[----:B------:R-:W5:Y:S01]  /*21a0*/  LDCU.64 UR8, c[0x4][URZ] ;  /* 0x01000000ff0877ac */ /* 0x000f620008000a00 */
[----:B-1----:R-:W-:Y:S01]  /*21b0*/  IMAD.U32 R4, RZ, RZ, UR4 ;  /* 0x00000004ff047e24 */ /* 0x002fe2000f8e00ff */
[----:B------:R-:W-:Y:S01]  /*21c0*/  MOV R5, UR5 ;  /* 0x0000000500057c02 */ /* 0x000fe20008000f00 */
[----:B----4-:R-:W-:-:S02]  /*21d0*/  IMAD.U32 R6, RZ, RZ, UR6 ;  /* 0x00000006ff067e24 */ /* 0x010fc4000f8e00ff */
[----:B------:R-:W-:Y:S01]  /*21e0*/  IMAD.U32 R7, RZ, RZ, UR7 ;  /* 0x00000007ff077e24 */ /* 0x000fe2000f8e00ff */
[----:B-----5:R-:W-:Y:S01]  /*21f0*/  MOV R10, UR8 ;  /* 0x00000008000a7c02 */ /* 0x020fe20008000f00 */
[----:B--2---:R-:W-:-:S07]  /*2200*/  IMAD.U32 R11, RZ, RZ, UR9 ;  /* 0x00000009ff0b7e24 */ /* 0x004fce000f8e00ff */
[----:B------:R-:W-:-:S07]  /*2210*/  LEPC R20, `(.L_x_5152) ;  /* 0x000000001014794e */ /* 0x000fce0000000000 */
[----:B0--3--:R-:W-:Y:S05]  /*2220*/  CALL.ABS.NOINC R14 ;  /* 0x000000000e007343 */ /* 0x009fea0003c00000 */
.L_x_5152:
[----:B------:R-:W-:Y:S01]  /*2230*/  CS2R R60, SRZ ;  /* 0x00000000003c7805 */ /* 0x000fe2000001ff00 */
[----:B------:R-:W-:Y:S06]  /*2240*/  BRA `(.L_x_5126) ;  /* 0x00000000003c7947 */ /* 0x000fec0003800000 */
.L_x_5151:
[----:B------:R-:W2:Y:S01]  /*2250*/  LDG.E.U8 R4, desc[UR36][R4.64] ;  /* 0x0000002404047981 */ /* 0x000ea2000c1e1100 */
[----:B------:R-:W-:Y:S01]  /*2260*/  BSSY.RECONVERGENT B0, `(.L_x_5153) ;  /* 0x0000007000007945 */ /* 0x000fe20003800200 */
[----:B------:R-:W-:Y:S01]  /*2270*/  IMAD.MOV.U32 R60, RZ, RZ, 0x400000 ;  /* 0x00400000ff3c7424 */ /* 0x000fe200078e00ff */
[----:B--2---:R-:W-:-:S13]  /*2280*/  ISETP.NE.AND P0, PT, R4, RZ, PT ;  /* 0x000000ff0400720c */ /* 0x004fda0003f05270 */
[----:B------:R-:W-:Y:S05]  /*2290*/  @!P0 BRA `(.L_x_5154) ;  /* 0x00000000000c8947 */ /* 0x000fea0003800000 */
[----:B------:R-:W-:-:S13]  /*22a0*/  ISETP.NE.AND P0, PT, R4, 0xff, PT ;  /* 0x000000ff0400780c */ /* 0x000fda0003f05270 */
[----:B------:R-:W-:Y:S01]  /*22b0*/  @!P0 MOV R60, 0x7f800001 ;  /* 0x7f800001003c8802 */ /* 0x000fe20000000f00 */
[----:B------:R-:W-:-:S07]  /*22c0*/  @P0 IMAD.SHL.U32 R60, R4, 0x800000, RZ ;  /* 0x00800000043c0824 */ /* 0x000fce00078e00ff */
.L_x_5154:
[----:B------:R-:W-:Y:S05]  /*22d0*/  BSYNC.RECONVERGENT B0 ;  /* 0x0000000000007941 */ /* 0x000fea0003800200 */
.L_x_5153:
[----:B------:R-:W3:Y:S02]  /*22e0*/  F2I.S64.TRUNC R60, R60 ;  /* 0x0000003c003c7311 */ /* 0x000ee4000020d900 */
[----:B---3--:R-:W-:Y:S05]  /*22f0*/  BRA `(.L_x_5126) ;  /* 0x0000000000107947 */ /* 0x008fea0003800000 */
.L_x_5150:
[----:B------:R3:W5:Y:S01]  /*2300*/  LDG.E.64 R60, desc[UR36][R4.64] ;  /* 0x00000024043c7981 */ /* 0x000762000c1e1b00 */
[----:B------:R-:W-:Y:S05]  /*2310*/  BRA `(.L_x_5126) ;  /* 0x0000000000087947 */ /* 0x000fea0003800000 */
.L_x_5149:
[----:B------:R2:W5:Y:S01]  /*2320*/  LDG.E R60, desc[UR36][R4.64] ;  /* 0x00000024043c7981 */ /* 0x000562000c1e1900 */
[----:B------:R-:W-:-:S07]  /*2330*/  IMAD.MOV.U32 R61, RZ, RZ, RZ ;  /* 0x000000ffff3d7224 */ /* 0x000fce00078e00ff */
.L_x_5126:
[----:B------:R-:W0:Y:S02]  /*2340*/  LDCU.64 UR4, c[0x0][0x590] ;  /* 0x0000b200ff0477ac */ /* 0x000e240008000a00 */
[----:B0-----:R-:W-:-:S04]  /*2350*/  UISETP.NE.U32.AND UP0, UPT, UR4, URZ, UPT ;  /* 0x000000ff0400728c */ /* 0x001fc8000bf05070 */
[----:B------:R-:W-:-:S09]  /*2360*/  UISETP.NE.AND.EX UP0, UPT, UR5, URZ, UPT, UP0 ;  /* 0x000000ff0500728c */ /* 0x000fd2000bf05300 */
[----:B------:R-:W-:Y:S05]  /*2370*/  BRA.U !UP0, `(.L_x_5155) ;  /* 0x0000000108107547 */ /* 0x000fea000b800000 */
[----:B-----5:R-:W-:-:S04]  /*2380*/  LEA R6, P0, R60, UR4, 0x3 ;  /* 0x000000043c067c11 */ /* 0x020fc8000f8018ff */
[----:B------:R-:W-:-:S06]  /*2390*/  LEA.HI.X R7, R60, UR5, R61, 0x3, P0 ;  /* 0x000000053c077c11 */ /* 0x000fcc00080f1c3d */
[----:B------:R-:W5:Y:S01]  /*23a0*/  LDG.E.64 R6, desc[UR36][R6.64] ;  /* 0x0000002406067981 */ /* 0x000f62000c1e1b00 */
[----:B------:R-:W-:Y:S05]  /*23b0*/  BRA `(.L_x_5156) ;  /* 0x0000000c00707947 */ /* 0x000fea0003800000 */
.L_x_5155:
[----:B------:R-:W0:Y:S01]  /*23c0*/  LDCU.64 UR6, c[0x0][0x598] ;  /* 0x0000b300ff0677ac */ /* 0x000e220008000a00 */
[----:B------:R-:W-:Y:S01]  /*23d0*/  CS2R R6, SRZ ;  /* 0x0000000000067805 */ /* 0x000fe2000001ff00 */
[----:B0-----:R-:W-:-:S04]  /*23e0*/  UISETP.NE.U32.AND UP0, UPT, UR6, URZ, UPT ;  /* 0x000000ff0600728c */ /* 0x001fc8000bf05070 */
[----:B------:R-:W-:-:S09]  /*23f0*/  UISETP.NE.AND.EX UP0, UPT, UR7, URZ, UPT, UP0 ;  /* 0x000000ff0700728c */ /* 0x000fd2000bf05300 */
[----:B------:R-:W-:Y:S05]  /*2400*/  BRA.U !UP0, `(.L_x_5156) ;  /* 0x0000000d085c7547 */ /* 0x000fea000b800000 */
[----:B------:R-:W0:Y:S01]  /*2410*/  LDCU.64 UR4, c[0x0][0x5a8] ;  /* 0x0000b500ff0477ac */ /* 0x000e220008000a00 */
[----:B------:R-:W-:-:S04]  /*2420*/  UISETP.GE.U32.AND UP0, UPT, UR6, 0x1, UPT ;  /* 0x000000010600788c */ /* 0x000fc8000bf06070 */
[----:B------:R-:W-:Y:S01]  /*2430*/  UISETP.GE.AND.EX UP0, UPT, UR7, URZ, UPT, UP0 ;  /* 0x000000ff0700728c */ /* 0x000fe2000bf06300 */
[----:B0----5:R-:W-:-:S04]  /*2440*/  IMAD R3, R61, UR4, RZ ;  /* 0x000000043d037c24 */ /* 0x021fc8000f8e02ff */
[----:B------:R-:W-:-:S04]  /*2450*/  IMAD R11, R60, UR5, R3 ;  /* 0x000000053c0b7c24 */ /* 0x000fc8000f8e0203 */
[----:B------:R-:W-:Y:S05]  /*2460*/  BRA.U !UP0, `(.L_x_5156) ;  /* 0x0000000d08447547 */ /* 0x000fea000b800000 */
[----:B------:R-:W0:Y:S01]  /*2470*/  LDC.64 R8, c[0x0][0x5b8] ;  /* 0x00016e00ff087b82 */ /* 0x000e220000000a00 */
[----:B------:R-:W-:Y:S01]  /*2480*/  UISETP.GE.U32.AND UP0, UPT, UR6, 0x8, UPT ;  /* 0x000000080600788c */ /* 0x000fe2000bf06070 */
[----:B-1234-:R-:W-:-:S04]  /*2490*/  IMAD.WIDE.U32 R4, R60, UR4, RZ ;  /* 0x000000043c047c25 */ /* 0x01efc8000f8e00ff */
[----:B------:R-:W-:Y:S01]  /*24a0*/  HFMA2 R0, -RZ, RZ, 0, 0 ;  /* 0x00000000ff007431 */ /* 0x000fe200000001ff */
[----:B------:R-:W-:Y:S01]  /*24b0*/  CS2R R6, SRZ ;  /* 0x0000000000067805 */ /* 0x000fe2000001ff00 */
[----:B------:R-:W-:Y:S01]  /*24c0*/  UISETP.GE.AND.EX UP0, UPT, UR7, URZ, UPT, UP0 ;  /* 0x000000ff0700728c */ /* 0x000fe2000bf06300 */
[----:B------:R-:W-:Y:S02]  /*24d0*/  IMAD.MOV.U32 R3, RZ, RZ, RZ ;  /* 0x000000ffff037224 */ /* 0x000fe400078e00ff */
[----:B------:R-:W-:-:S06]  /*24e0*/  IMAD.IADD R11, R5, 0x1, R11 ;  /* 0x00000001050b7824 */ /* 0x000fcc00078e020b */
[----:B------:R-:W-:Y:S05]  /*24f0*/  BRA.U !UP0, `(.L_x_5157) ;  /* 0x0000000508787547 */ /* 0x000fea000b800000 */
[----:B------:R-:W1:Y:S01]  /*2500*/  LDCU.64 UR6, c[0x0][0x5a0] ;  /* 0x0000b400ff0677ac */ /* 0x000e620008000a00 */
[----:B0-----:R-:W-:Y:S01]  /*2510*/  SHF.L.U32 R59, R9, 0x3, RZ ;  /* 0x00000003093b7819 */ /* 0x001fe200000006ff */
[C---:B------:R-:W-:Y:S01]  /*2520*/  IMAD.WIDE.U32 R12, R8.reuse, 0x8, RZ ;  /* 0x00000008080c7825 */ /* 0x040fe200078e00ff */
[----:B------:R-:W-:Y:S01]  /*2530*/  BSSY.RECONVERGENT B0, `(.L_x_5157) ;  /* 0x000005a000007945 */ /* 0x000fe20003800200 */
[----:B------:R-:W0:Y:S01]  /*2540*/  LDCU.64 UR4, c[0x0][0x5b0] ;  /* 0x0000b600ff0477ac */ /* 0x000e220008000a00 */
[----:B------:R-:W-:Y:S02]  /*2550*/  SHF.L.U64.HI R57, R8, 0x6, R9 ;  /* 0x0000000608397819 */ /* 0x000fe40000010209 */
[----:B------:R-:W-:Y:S01]  /*2560*/  CS2R R6, SRZ ;  /* 0x0000000000067805 */ /* 0x000fe2000001ff00 */
[----:B------:R-:W-:Y:S01]  /*2570*/  IMAD.IADD R59, R13, 0x1, R59 ;  /* 0x000000010d3b7824 */ /* 0x000fe200078e023b */
[----:B-1----:R-:W-:Y:S01]  /*2580*/  LEA R55, P0, R4, UR6, 0x3 ;  /* 0x0000000604377c11 */ /* 0x002fe2000f8018ff */
[----:B------:R-:W-:-:S02]  /*2590*/  ULOP3.LUT UR6, UR38, 0xfffffff8, URZ, 0xc0, !UPT ;  /* 0xfffffff826067892 */ /* 0x000fc4000f8ec0ff */
[----:B0-----:R-:W-:Y:S01]  /*25a0*/  UIADD3 UR4, UP0, UPT, UR4, 0x20, URZ ;  /* 0x0000002004047890 */ /* 0x001fe2000ff1e0ff */
[----:B------:R-:W-:Y:S01]  /*25b0*/  LEA.HI.X R54, R4, UR7, R11, 0x3, P0 ;  /* 0x0000000704367c11 */ /* 0x000fe200080f1c0b */
[----:B------:R-:W-:Y:S02]  /*25c0*/  ULOP3.LUT UR7, UR39, 0x7fffffff, URZ, 0xc0, !UPT ;  /* 0x7fffffff27077892 */ /* 0x000fe4000f8ec0ff */
[----:B------:R-:W-:Y:S01]  /*25d0*/  IMAD.U32 R0, RZ, RZ, UR6 ;  /* 0x00000006ff007e24 */ /* 0x000fe2000f8e00ff */
[----:B------:R-:W-:Y:S01]  /*25e0*/  UIADD3.X UR5, UPT, UPT, URZ, UR5, URZ, UP0, !UPT ;  /* 0x00000005ff057290 */ /* 0x000fe200087fe4ff */
[----:B------:R-:W-:Y:S01]  /*25f0*/  IMAD.U32 R56, RZ, RZ, UR6 ;  /* 0x00000006ff387e24 */ /* 0x000fe2000f8e00ff */
[----:B------:R-:W-:Y:S02]  /*2600*/  MOV R14, UR4 ;  /* 0x00000004000e7c02 */ /* 0x000fe40008000f00 */
[----:B------:R-:W-:Y:S01]  /*2610*/  MOV R3, UR7 ;  /* 0x0000000700037c02 */ /* 0x000fe20008000f00 */
[----:B------:R-:W-:-:S02]  /*2620*/  IMAD.U32 R58, RZ, RZ, UR7 ;  /* 0x00000007ff3a7e24 */ /* 0x000fc4000f8e00ff */
[----:B------:R-:W-:-:S07]  /*2630*/  IMAD.U32 R15, RZ, RZ, UR5 ;  /* 0x00000005ff0f7e24 */ /* 0x000fce000f8e00ff */
.L_x_5158:
[----:B------:R-:W-:Y:S01]  /*2640*/  IMAD.MOV.U32 R20, RZ, RZ, R55 ;  /* 0x000000ffff147224 */ /* 0x000fe200078e0037 */
[----:B------:R-:W-:Y:S01]  /*2650*/  MOV R21, R54 ;  /* 0x0000003600157202 */ /* 0x000fe20000000f00 */
[----:B------:R-:W2:Y:S01]  /*2660*/  LDG.E.64 R24, desc[UR36][R14.64+-0x20] ;  /* 0xffffe0240e187981 */ /* 0x000ea2000c1e1b00 */
[----:B------:R-:W-:-:S03]  /*2670*/  IADD3 R38, P0, PT, R55, R12, RZ ;  /* 0x0000000c37267210 */ /* 0x000fc60007f1e0ff */
[----:B------:R-:W3:Y:S04]  /*2680*/  LDG.E.64 R26, desc[UR36][R14.64+-0x18] ;  /* 0xffffe8240e1a7981 */ /* 0x000ee8000c1e1b00 */
[----:B------:R-:W2:Y:S01]  /*2690*/  LDG.E.64 R20, desc[UR36][R20.64] ;  /* 0x0000002414147981 */ /* 0x000ea2000c1e1b00 */
[--C-:B------:R-:W-:Y:S01]  /*26a0*/  IMAD.X R39, R54, 0x1, R59.reuse, P0 ;  /* 0x0000000136277824 */ /* 0x100fe200000e063b */
[-C--:B------:R-:W-:Y:S02]  /*26b0*/  IADD3 R44, P0, PT, R38, R12.reuse, RZ ;  /* 0x0000000c262c7210 */ /* 0x080fe40007f1e0ff */
[----:B------:R-:W4:Y:S04]  /*26c0*/  LDG.E.64 R30, desc[UR36][R14.64+-0x10] ;  /* 0xfffff0240e1e7981 */ /* 0x000f28000c1e1b00 */
[----:B------:R-:W3:Y:S01]  /*26d0*/  LDG.E.64 R28, desc[UR36][R38.64] ;  /* 0x00000024261c7981 */ /* 0x000ee2000c1e1b00 */
[----:B------:R-:W-:Y:S01]  /*26e0*/  IMAD.X R45, R39, 0x1, R59, P0 ;  /* 0x00000001272d7824 */ /* 0x000fe200000e063b */
[----:B------:R-:W-:-:S02]  /*26f0*/  IADD3 R48, P0, PT, R44, R12, RZ ;  /* 0x0000000c2c307210 */ /* 0x000fc40007f1e0ff */
[----:B------:R-:W5:Y:S04]  /*2700*/  LDG.E.64 R34, desc[UR36][R14.64+-0x8] ;  /* 0xfffff8240e227981 */ /* 0x000f68000c1e1b00 */
[----:B------:R-:W4:Y:S01]  /*2710*/  LDG.E.64 R32, desc[UR36][R44.64] ;  /* 0x000000242c207981 */ /* 0x000f22000c1e1b00 */
[----:B------:R-:W-:Y:S02]  /*2720*/  IADD3.X R49, PT, PT, R45, R59, RZ, P0, !PT ;  /* 0x0000003b2d317210 */ /* 0x000fe400007fe4ff */
[-C--:B------:R-:W-:Y:S01]  /*2730*/  IADD3 R42, P0, PT, R48, R12.reuse, RZ ;  /* 0x0000000c302a7210 */ /* 0x080fe20007f1e0ff */
[----:B------:R-:W5:Y:S04]  /*2740*/  LDG.E.64 R38, desc[UR36][R14.64] ;  /* 0x000000240e267981 */ /* 0x000f68000c1e1b00 */
[----:B------:R-:W5:Y:S01]  /*2750*/  LDG.E.64 R36, desc[UR36][R48.64] ;  /* 0x0000002430247981 */ /* 0x000f62000c1e1b00 */
[----:B------:R-:W-:Y:S01]  /*2760*/  IMAD.X R43, R49, 0x1, R59, P0 ;  /* 0x00000001312b7824 */ /* 0x000fe200000e063b */
[----:B------:R-:W-:-:S04]  /*2770*/  IADD3 R46, P0, PT, R42, R12, RZ ;  /* 0x0000000c2a2e7210 */ /* 0x000fc80007f1e0ff */
[----:B------:R-:W5:Y:S01]  /*2780*/  LDG.E.64 R40, desc[UR36][R42.64] ;  /* 0x000000242a287981 */ /* 0x000f62000c1e1b00 */
[----:B------:R-:W-:Y:S01]  /*2790*/  IMAD.X R47, R43, 0x1, R59, P0 ;  /* 0x000000012b2f7824 */ /* 0x000fe200000e063b */
[----:B------:R-:W-:-:S04]  /*27a0*/  IADD3 R50, P0, PT, R46, R12, RZ ;  /* 0x0000000c2e327210 */ /* 0x000fc80007f1e0ff */
[----:B------:R-:W5:Y:S01]  /*27b0*/  LDG.E.64 R44, desc[UR36][R46.64] ;  /* 0x000000242e2c7981 */ /* 0x000f62000c1e1b00 */
[----:B------:R-:W-:-:S03]  /*27c0*/  IADD3.X R51, PT, PT, R47, R59, RZ, P0, !PT ;  /* 0x0000003b2f337210 */ /* 0x000fc600007fe4ff */
[----:B------:R-:W5:Y:S01]  /*27d0*/  LDG.E.64 R42, desc[UR36][R14.64+0x8] ;  /* 0x000008240e2a7981 */ /* 0x000f62000c1e1b00 */
[----:B------:R-:W-:-:S03]  /*27e0*/  IADD3 R52, P0, PT, R50, R12, RZ ;  /* 0x0000000c32347210 */ /* 0x000fc60007f1e0ff */
[----:B------:R-:W5:Y:S04]  /*27f0*/  LDG.E.64 R48, desc[UR36][R50.64] ;  /* 0x0000002432307981 */ /* 0x000f68000c1e1b00 */
[----:B------:R-:W5:Y:S01]  /*2800*/  LDG.E.64 R46, desc[UR36][R14.64+0x10] ;  /* 0x000010240e2e7981 */ /* 0x000f62000c1e1b00 */
[----:B------:R-:W-:-:S03]  /*2810*/  IMAD.X R53, R51, 0x1, R59, P0 ;  /* 0x0000000133357824 */ /* 0x000fc600000e063b */
[----:B------:R0:W5:Y:S04]  /*2820*/  LDG.E.64 R50, desc[UR36][R14.64+0x18] ;  /* 0x000018240e327981 */ /* 0x000168000c1e1b00 */
[----:B------:R-:W5:Y:S01]  /*2830*/  LDG.E.64 R52, desc[UR36][R52.64] ;  /* 0x0000002434347981 */ /* 0x000f62000c1e1b00 */
[----:B------:R-:W-:-:S04]  /*2840*/  IADD3 R56, P0, PT, R56, -0x8, RZ ;  /* 0xfffffff838387810 */ /* 0x000fc80007f1e0ff */
[----:B------:R-:W-:Y:S02]  /*2850*/  IADD3.X R58, PT, PT, R58, -0x1, RZ, P0, !PT ;  /* 0xffffffff3a3a7810 */ /* 0x000fe400007fe4ff */
[----:B------:R-:W-:-:S04]  /*2860*/  ISETP.NE.U32.AND P0, PT, R56, RZ, PT ;  /* 0x000000ff3800720c */ /* 0x000fc80003f05070 */
[----:B------:R-:W-:Y:S02]  /*2870*/  ISETP.NE.AND.EX P0, PT, R58, RZ, PT, P0 ;  /* 0x000000ff3a00720c */ /* 0x000fe40003f05300 */
[----:B------:R-:W-:Y:S02]  /*2880*/  LEA R55, P1, R8, R55, 0x6 ;  /* 0x0000003708377211 */ /* 0x000fe400078230ff */
[----:B0-----:R-:W-:-:S03]  /*2890*/  IADD3 R14, P2, PT, R14, 0x40, RZ ;  /* 0x000000400e0e7810 */ /* 0x001fc60007f5e0ff */
[----:B------:R-:W-:Y:S01]  /*28a0*/  IMAD.X R54, R54, 0x1, R57, P1 ;  /* 0x0000000136367824 */ /* 0x000fe200008e0639 */
[----:B------:R-:W-:Y:S01]  /*28b0*/  IADD3.X R15, PT, PT, RZ, R15, RZ, P2, !PT ;  /* 0x0000000fff0f7210 */ /* 0x000fe200017fe4ff */
[----:B--2---:R-:W-:Y:S02]  /*28c0*/  IMAD R21, R21, R24, RZ ;  /* 0x0000001815157224 */ /* 0x004fe400078e02ff */
[----:B------:R-:W-:-:S04]  /*28d0*/  IMAD.WIDE.U32 R6, R24, R20, R6 ;  /* 0x0000001418067225 */ /* 0x000fc800078e0006 */
[----:B------:R-:W-:-:S04]  /*28e0*/  IMAD R21, R25, R20, R21 ;  /* 0x0000001419157224 */ /* 0x000fc800078e0215 */
[----:B------:R-:W-:Y:S02]  /*28f0*/  IMAD.IADD R7, R7, 0x1, R21 ;  /* 0x0000000107077824 */ /* 0x000fe400078e0215 */
[----:B---3--:R-:W-:Y:S02]  /*2900*/  IMAD R21, R29, R26, RZ ;  /* 0x0000001a1d157224 */ /* 0x008fe400078e02ff */
[----:B------:R-:W-:-:S04]  /*2910*/  IMAD.WIDE.U32 R6, R26, R28, R6 ;  /* 0x0000001c1a067225 */ /* 0x000fc800078e0006 */
[----:B------:R-:W-:-:S05]  /*2920*/  IMAD R21, R27, R28, R21 ;  /* 0x0000001c1b157224 */ /* 0x000fca00078e0215 */
[----:B------:R-:W-:Y:S01]  /*2930*/  IADD3 R7, PT, PT, R7, R21, RZ ;  /* 0x0000001507077210 */ /* 0x000fe20007ffe0ff */
[----:B----4-:R-:W-:-:S04]  /*2940*/  IMAD R21, R33, R30, RZ ;  /* 0x0000001e21157224 */ /* 0x010fc800078e02ff */
[-C--:B------:R-:W-:Y:S02]  /*2950*/  IMAD R21, R31, R32.reuse, R21 ;  /* 0x000000201f157224 */ /* 0x080fe400078e0215 */
[----:B------:R-:W-:-:S04]  /*2960*/  IMAD.WIDE.U32 R6, R30, R32, R6 ;  /* 0x000000201e067225 */ /* 0x000fc800078e0006 */
[----:B------:R-:W-:Y:S02]  /*2970*/  IMAD.IADD R7, R7, 0x1, R21 ;  /* 0x0000000107077824 */ /* 0x000fe400078e0215 */
[----:B-----5:R-:W-:Y:S02]  /*2980*/  IMAD R21, R37, R34, RZ ;  /* 0x0000002225157224 */ /* 0x020fe400078e02ff */
[----:B------:R-:W-:-:S04]  /*2990*/  IMAD.WIDE.U32 R6, R34, R36, R6 ;  /* 0x0000002422067225 */ /* 0x000fc800078e0006 */
[----:B------:R-:W-:-:S04]  /*29a0*/  IMAD R21, R35, R36, R21 ;  /* 0x0000002423157224 */ /* 0x000fc800078e0215 */
[----:B------:R-:W-:Y:S02]  /*29b0*/  IMAD.IADD R7, R7, 0x1, R21 ;  /* 0x0000000107077824 */ /* 0x000fe400078e0215 */
[----:B------:R-:W-:Y:S02]  /*29c0*/  IMAD R21, R41, R38, RZ ;  /* 0x0000002629157224 */ /* 0x000fe400078e02ff */
[----:B------:R-:W-:-:S04]  /*29d0*/  IMAD.WIDE.U32 R6, R38, R40, R6 ;  /* 0x0000002826067225 */ /* 0x000fc800078e0006 */
[----:B------:R-:W-:-:S05]  /*29e0*/  IMAD R21, R39, R40, R21 ;  /* 0x0000002827157224 */ /* 0x000fca00078e0215 */
[----:B------:R-:W-:Y:S01]  /*29f0*/  IADD3 R7, PT, PT, R7, R21, RZ ;  /* 0x0000001507077210 */ /* 0x000fe20007ffe0ff */
[----:B------:R-:W-:-:S04]  /*2a00*/  IMAD R21, R45, R42, RZ ;  /* 0x0000002a2d157224 */ /* 0x000fc800078e02ff */
[-C--:B------:R-:W-:Y:S02]  /*2a10*/  IMAD R21, R43, R44.reuse, R21 ;  /* 0x0000002c2b157224 */ /* 0x080fe400078e0215 */
[----:B------:R-:W-:-:S04]  /*2a20*/  IMAD.WIDE.U32 R42, R42, R44, R6 ;  /* 0x0000002c2a2a7225 */ /* 0x000fc800078e0006 */
[----:B------:R-:W-:Y:S02]  /*2a30*/  IMAD R7, R49, R46, RZ ;  /* 0x0000002e31077224 */ /* 0x000fe400078e02ff */
[----:B------:R-:W-:Y:S02]  /*2a40*/  IMAD.IADD R43, R43, 0x1, R21 ;  /* 0x000000012b2b7824 */ /* 0x000fe400078e0215 */
[-C--:B------:R-:W-:Y:S02]  /*2a50*/  IMAD R7, R47, R48.reuse, R7 ;  /* 0x000000302f077224 */ /* 0x080fe400078e0207 */
[----:B------:R-:W-:-:S04]  /*2a60*/  IMAD.WIDE.U32 R46, R46, R48, R42 ;  /* 0x000000302e2e7225 */ /* 0x000fc800078e002a */
[----:B------:R-:W-:Y:S02]  /*2a70*/  IMAD.IADD R47, R47, 0x1, R7 ;  /* 0x000000012f2f7824 */ /* 0x000fe400078e0207 */
[----:B------:R-:W-:-:S04]  /*2a80*/  IMAD R7, R53, R50, RZ ;  /* 0x0000003235077224 */ /* 0x000fc800078e02ff */
[-C--:B------:R-:W-:Y:S02]  /*2a90*/  IMAD R21, R51, R52.reuse, R7 ;  /* 0x0000003433157224 */ /* 0x080fe400078e0207 */
[----:B------:R-:W-:-:S04]  /*2aa0*/  IMAD.WIDE.U32 R6, R50, R52, R46 ;  /* 0x0000003432067225 */ /* 0x000fc800078e002e */
[----:B------:R-:W-:Y:S01]  /*2ab0*/  IMAD.IADD R7, R7, 0x1, R21 ;  /* 0x0000000107077824 */ /* 0x000fe200078e0215 */
[----:B------:R-:W-:Y:S06]  /*2ac0*/  @P0 BRA `(.L_x_5158) ;  /* 0xfffffff800dc0947 */ /* 0x000fec000383ffff */
[----:B------:R-:W-:Y:S05]  /*2ad0*/  BSYNC.RECONVERGENT B0 ;  /* 0x0000000000007941 */ /* 0x000fea0003800200 */
.L_x_5157:
[----:B------:R-:W-:-:S04]  /*2ae0*/  UISETP.NE.U32.AND UP0, UPT, UR46, URZ, UPT ;  /* 0x000000ff2e00728c */ /* 0x000fc8000bf05070 */
[----:B------:R-:W-:-:S09]  /*2af0*/  UISETP.NE.AND.EX UP0, UPT, URZ, URZ, UPT, UP0 ;  /* 0x000000ffff00728c */ /* 0x000fd2000bf05300 */
[----:B------:R-:W-:Y:S05]  /*2b00*/  BRA.U !UP0, `(.L_x_5156) ;  /* 0x00000005089c7547 */ /* 0x000fea000b800000 */
[----:B------:R-:W-:Y:S02]  /*2b10*/  UISETP.GE.U32.AND UP1, UPT, UR46, 0x4, UPT ;  /* 0x000000042e00788c */ /* 0x000fe4000bf26070 */
[----:B------:R-:W-:Y:S02]  /*2b20*/  UISETP.NE.U32.AND UP0, UPT, UR44, URZ, UPT ;  /* 0x000000ff2c00728c */ /* 0x000fe4000bf05070 */
[----:B------:R-:W-:Y:S02]  /*2b30*/  UISETP.GE.U32.AND.EX UP1, UPT, URZ, URZ, UPT, UP1 ;  /* 0x000000ffff00728c */ /* 0x000fe4000bf26110 */
[----:B------:R-:W-:-:S07]  /*2b40*/  UISETP.NE.AND.EX UP0, UPT, URZ, URZ, UPT, UP0 ;  /* 0x000000ffff00728c */ /* 0x000fce000bf05300 */
[----:B------:R-:W-:Y:S05]  /*2b50*/  BRA.U !UP1, `(.L_x_5159) ;  /* 0x0000000109b47547 */ /* 0x000fea000b800000 */
[----:B------:R-:W1:Y:S01]  /*2b60*/  LDCU.64 UR4, c[0x0][0x5b0] ;  /* 0x0000b600ff0477ac */ /* 0x000e620008000a00 */
[----:B------:R-:W-:Y:S01]  /*2b70*/  MOV R10, R4 ;  /* 0x00000004000a7202 */ /* 0x000fe20000000f00 */
[-C--:B0-----:R-:W-:Y:S01]  /*2b80*/  IMAD R14, R3, R8.reuse, RZ ;  /* 0x00000008030e7224 */ /* 0x081fe200078e02ff */
[C---:B------:R-:W-:Y:S01]  /*2b90*/  SHF.L.U64.HI R41, R8.reuse, 0x3, R9 ;  /* 0x0000000308297819 */ /* 0x040fe20000010209 */
[----:B------:R-:W0:Y:S01]  /*2ba0*/  LDCU.64 UR6, c[0x0][0x5a0] ;  /* 0x0000b400ff0677ac */ /* 0x000e220008000a00 */
[----:B------:R-:W-:Y:S02]  /*2bb0*/  IMAD.SHL.U32 R33, R8, 0x8, RZ ;  /* 0x0000000808217824 */ /* 0x000fe400078e00ff */
[----:B------:R-:W-:-:S04]  /*2bc0*/  IMAD.WIDE.U32 R12, R0, R8, R10 ;  /* 0x00000008000c7225 */ /* 0x000fc800078e000a */
[----:B------:R-:W-:-:S04]  /*2bd0*/  IMAD R15, R0, R9, R14 ;  /* 0x00000009000f7224 */ /* 0x000fc800078e020e */
[----:B------:R-:W-:Y:S01]  /*2be0*/  IMAD.IADD R13, R13, 0x1, R15 ;  /* 0x000000010d0d7824 */ /* 0x000fe200078e020f */
[----:B-1----:R-:W-:Y:S02]  /*2bf0*/  LEA R34, P0, R0, UR4, 0x3 ;  /* 0x0000000400227c11 */ /* 0x002fe4000f8018ff */
[----:B0-----:R-:W-:Y:S02]  /*2c00*/  LEA R30, P1, R12, UR6, 0x3 ;  /* 0x000000060c1e7c11 */ /* 0x001fe4000f8218ff */
[----:B------:R-:W-:Y:S02]  /*2c10*/  LEA.HI.X R35, R0, UR5, R3, 0x3, P0 ;  /* 0x0000000500237c11 */ /* 0x000fe400080f1c03 */
[----:B------:R-:W-:Y:S02]  /*2c20*/  LEA.HI.X R31, R12, UR7, R13, 0x3, P1 ;  /* 0x000000070c1f7c11 */ /* 0x000fe400088f1c0d */
[----:B------:R-:W-:Y:S01]  /*2c30*/  IADD3 R36, P0, PT, R33, R30, RZ ;  /* 0x0000001e21247210 */ /* 0x000fe20007f1e0ff */
[----:B------:R-:W2:Y:S04]  /*2c40*/  LDG.E.64 R14, desc[UR36][R34.64] ;  /* 0x00000024220e7981 */ /* 0x000ea8000c1e1b00 */
[----:B------:R-:W2:Y:S01]  /*2c50*/  LDG.E.64 R20, desc[UR36][R30.64] ;  /* 0x000000241e147981 */ /* 0x000ea2000c1e1b00 */
[----:B------:R-:W-:-:S02]  /*2c60*/  IADD3.X R37, PT, PT, R41, R31, RZ, P0, !PT ;  /* 0x0000001f29257210 */ /* 0x000fc400007fe4ff */
[-C--:B------:R-:W-:Y:S01]  /*2c70*/  IADD3 R38, P0, PT, R36, R33.reuse, RZ ;  /* 0x0000002124267210 */ /* 0x080fe20007f1e0ff */
[----:B------:R-:W3:Y:S04]  /*2c80*/  LDG.E.64 R24, desc[UR36][R34.64+0x8] ;  /* 0x0000082422187981 */ /* 0x000ee8000c1e1b00 */
[----:B------:R-:W3:Y:S01]  /*2c90*/  LDG.E.64 R26, desc[UR36][R36.64] ;  /* 0x00000024241a7981 */ /* 0x000ee2000c1e1b00 */
[--C-:B------:R-:W-:Y:S01]  /*2ca0*/  IMAD.X R39, R37, 0x1, R41.reuse, P0 ;  /* 0x0000000125277824 */ /* 0x100fe200000e0629 */
[----:B------:R-:W-:Y:S02]  /*2cb0*/  IADD3 R32, P0, PT, R38, R33, RZ ;  /* 0x0000002126207210 */ /* 0x000fe40007f1e0ff */
[----:B------:R-:W4:Y:S04]  /*2cc0*/  LDG.E.64 R12, desc[UR36][R34.64+0x10] ;  /* 0x00001024220c7981 */ /* 0x000f28000c1e1b00 */
[----:B------:R-:W4:Y:S01]  /*2cd0*/  LDG.E.64 R28, desc[UR36][R38.64] ;  /* 0x00000024261c7981 */ /* 0x000f22000c1e1b00 */
[----:B------:R-:W-:-:S03]  /*2ce0*/  IMAD.X R33, R39, 0x1, R41, P0 ;  /* 0x0000000127217824 */ /* 0x000fc600000e0629 */
[----:B------:R-:W5:Y:S04]  /*2cf0*/  LDG.E.64 R30, desc[UR36][R34.64+0x18] ;  /* 0x00001824221e7981 */ /* 0x000f68000c1e1b00 */
[----:B------:R-:W5:Y:S01]  /*2d00*/  LDG.E.64 R32, desc[UR36][R32.64] ;  /* 0x0000002420207981 */ /* 0x000f62000c1e1b00 */
[----:B------:R-:W-:-:S04]  /*2d10*/  IADD3 R0, P0, PT, R0, 0x4, RZ ;  /* 0x0000000400007810 */ /* 0x000fc80007f1e0ff */
[----:B------:R-:W-:Y:S01]  /*2d20*/  IADD3.X R3, PT, PT, RZ, R3, RZ, P0, !PT ;  /* 0x00000003ff037210 */ /* 0x000fe200007fe4ff */
[----:B--2---:R-:W-:Y:S02]  /*2d30*/  IMAD R21, R21, R14, RZ ;  /* 0x0000000e15157224 */ /* 0x004fe400078e02ff */
[----:B------:R-:W-:-:S04]  /*2d40*/  IMAD.WIDE.U32 R6, R14, R20, R6 ;  /* 0x000000140e067225 */ /* 0x000fc800078e0006 */
[----:B------:R-:W-:Y:S02]  /*2d50*/  IMAD R21, R15, R20, R21 ;  /* 0x000000140f157224 */ /* 0x000fe400078e0215 */
[----:B---3--:R-:W-:-:S03]  /*2d60*/  IMAD R15, R27, R24, RZ ;  /* 0x000000181b0f7224 */ /* 0x008fc600078e02ff */
[----:B------:R-:W-:Y:S01]  /*2d70*/  IADD3 R7, PT, PT, R7, R21, RZ ;  /* 0x0000001507077210 */ /* 0x000fe20007ffe0ff */
[-C--:B------:R-:W-:Y:S02]  /*2d80*/  IMAD R15, R25, R26.reuse, R15 ;  /* 0x0000001a190f7224 */ /* 0x080fe400078e020f */
[----:B------:R-:W-:-:S04]  /*2d90*/  IMAD.WIDE.U32 R24, R24, R26, R6 ;  /* 0x0000001a18187225 */ /* 0x000fc800078e0006 */
[----:B----4-:R-:W-:Y:S02]  /*2da0*/  IMAD R7, R29, R12, RZ ;  /* 0x0000000c1d077224 */ /* 0x010fe400078e02ff */
[----:B------:R-:W-:Y:S02]  /*2db0*/  IMAD.IADD R25, R25, 0x1, R15 ;  /* 0x0000000119197824 */ /* 0x000fe400078e020f */
[-C--:B------:R-:W-:Y:S02]  /*2dc0*/  IMAD R7, R13, R28.reuse, R7 ;  /* 0x0000001c0d077224 */ /* 0x080fe400078e0207 */
[----:B------:R-:W-:-:S04]  /*2dd0*/  IMAD.WIDE.U32 R12, R12, R28, R24 ;  /* 0x0000001c0c0c7225 */ /* 0x000fc800078e0018 */
[----:B-----5:R-:W-:Y:S02]  /*2de0*/  IMAD R15, R33, R30, RZ ;  /* 0x0000001e210f7224 */ /* 0x020fe400078e02ff */
[----:B------:R-:W-:Y:S02]  /*2df0*/  IMAD.IADD R13, R13, 0x1, R7 ;  /* 0x000000010d0d7824 */ /* 0x000fe400078e0207 */
[-C--:B------:R-:W-:Y:S02]  /*2e00*/  IMAD R15, R31, R32.reuse, R15 ;  /* 0x000000201f0f7224 */ /* 0x080fe400078e020f */
[----:B------:R-:W-:-:S04]  /*2e10*/  IMAD.WIDE.U32 R6, R30, R32, R12 ;  /* 0x000000201e067225 */ /* 0x000fc800078e000c */
[----:B------:R-:W-:-:S07]  /*2e20*/  IMAD.IADD R7, R7, 0x1, R15 ;  /* 0x0000000107077824 */ /* 0x000fce00078e020f */
.L_x_5159:
[----:B------:R-:W-:Y:S05]  /*2e30*/  BRA.U !UP0, `(.L_x_5156) ;  /* 0x0000000108d07547 */ /* 0x000fea000b800000 */
[----:B------:R-:W-:Y:S02]  /*2e40*/  UISETP.NE.U32.AND UP1, UPT, UR45, URZ, UPT ;  /* 0x000000ff2d00728c */ /* 0x000fe4000bf25070 */
[----:B------:R-:W-:Y:S02]  /*2e50*/  ULOP3.LUT UR4, UR38, 0x1, URZ, 0xc0, !UPT ;  /* 0x0000000126047892 */ /* 0x000fe4000f8ec0ff */
[----:B------:R-:W-:Y:S02]  /*2e60*/  UISETP.NE.AND.EX UP1, UPT, UR47, URZ, UPT, UP1 ;  /* 0x000000ff2f00728c */ /* 0x000fe4000bf25310 */
[----:B------:R-:W-:-:S04]  /*2e70*/  UISETP.NE.U32.AND UP0, UPT, UR4, 0x1, UPT ;  /* 0x000000010400788c */ /* 0x000fc8000bf05070 */
[----:B------:R-:W-:-:S03]  /*2e80*/  UISETP.NE.U32.AND.EX UP0, UPT, URZ, URZ, UPT, UP0 ;  /* 0x000000ffff00728c */ /* 0x000fc6000bf05100 */
[----:B------:R-:W-:Y:S08]  /*2e90*/  BRA.U !UP1, `(.L_x_5160) ;  /* 0x0000000109707547 */ /* 0x000ff0000b800000 */
[----:B------:R-:W1:Y:S01]  /*2ea0*/  LDCU.64 UR4, c[0x0][0x5b0] ;  /* 0x0000b600ff0477ac */ /* 0x000e620008000a00 */
[----:B------:R-:W-:Y:S01]  /*2eb0*/  MOV R13, R11 ;  /* 0x0000000b000d7202 */ /* 0x000fe20000000f00 */
[-C--:B0-----:R-:W-:Y:S01]  /*2ec0*/  IMAD R14, R3, R8.reuse, RZ ;  /* 0x00000008030e7224 */ /* 0x081fe200078e02ff */
[----:B------:R-:W0:Y:S01]  /*2ed0*/  LDCU.64 UR6, c[0x0][0x5a0] ;  /* 0x0000b400ff0677ac */ /* 0x000e220008000a00 */
[----:B------:R-:W-:Y:S02]  /*2ee0*/  IMAD.MOV.U32 R12, RZ, RZ, R4 ;  /* 0x000000ffff0c7224 */ /* 0x000fe400078e0004 */
[C---:B------:R-:W-:Y:S02]  /*2ef0*/  IMAD R15, R0.reuse, R9, R14 ;  /* 0x00000009000f7224 */ /* 0x040fe400078e020e */
[----:B------:R-:W-:-:S04]  /*2f00*/  IMAD.WIDE.U32 R12, R0, R8, R12 ;  /* 0x00000008000c7225 */ /* 0x000fc800078e000c */
[----:B------:R-:W-:Y:S01]  /*2f10*/  IMAD.IADD R13, R13, 0x1, R15 ;  /* 0x000000010d0d7824 */ /* 0x000fe200078e020f */
[----:B-1----:R-:W-:Y:S02]  /*2f20*/  LEA R14, P0, R0, UR4, 0x3 ;  /* 0x00000004000e7c11 */ /* 0x002fe4000f8018ff */
[----:B0-----:R-:W-:Y:S02]  /*2f30*/  LEA R24, P1, R12, UR6, 0x3 ;  /* 0x000000060c187c11 */ /* 0x001fe4000f8218ff */
[----:B------:R-:W-:Y:S02]  /*2f40*/  LEA.HI.X R15, R0, UR5, R3, 0x3, P0 ;  /* 0x00000005000f7c11 */ /* 0x000fe400080f1c03 */
[----:B------:R-:W-:Y:S02]  /*2f50*/  LEA.HI.X R25, R12, UR7, R13, 0x3, P1 ;  /* 0x000000070c197c11 */ /* 0x000fe400088f1c0d */
[C---:B------:R-:W-:Y:S01]  /*2f60*/  LEA R12, P0, R8.reuse, R24, 0x3 ;  /* 0x00000018080c7211 */ /* 0x040fe200078018ff */
[----:B------:R-:W2:Y:S04]  /*2f70*/  LDG.E.64 R20, desc[UR36][R14.64] ;  /* 0x000000240e147981 */ /* 0x000ea8000c1e1b00 */
[----:B------:R-:W2:Y:S01]  /*2f80*/  LDG.E.64 R26, desc[UR36][R24.64] ;  /* 0x00000024181a7981 */ /* 0x000ea2000c1e1b00 */
[----:B------:R-:W-:-:S03]  /*2f90*/  LEA.HI.X R13, R8, R25, R9, 0x3, P0 ;  /* 0x00000019080d7211 */ /* 0x000fc600000f1c09 */
[----:B------:R-:W3:Y:S04]  /*2fa0*/  LDG.E.64 R28, desc[UR36][R14.64+0x8] ;  /* 0x000008240e1c7981 */ /* 0x000ee8000c1e1b00 */
[----:B------:R-:W3:Y:S01]  /*2fb0*/  LDG.E.64 R12, desc[UR36][R12.64] ;  /* 0x000000240c0c7981 */ /* 0x000ee2000c1e1b00 */
[----:B------:R-:W-:-:S04]  /*2fc0*/  IADD3 R0, P0, PT, R0, 0x2, RZ ;  /* 0x0000000200007810 */ /* 0x000fc80007f1e0ff */
[----:B------:R-:W-:Y:S01]  /*2fd0*/  IADD3.X R3, PT, PT, RZ, R3, RZ, P0, !PT ;  /* 0x00000003ff037210 */ /* 0x000fe200007fe4ff */
[----:B--2---:R-:W-:Y:S02]  /*2fe0*/  IMAD R27, R27, R20, RZ ;  /* 0x000000141b1b7224 */ /* 0x004fe400078e02ff */
[----:B------:R-:W-:-:S04]  /*2ff0*/  IMAD.WIDE.U32 R6, R20, R26, R6 ;  /* 0x0000001a14067225 */ /* 0x000fc800078e0006 */
[----:B------:R-:W-:Y:S02]  /*3000*/  IMAD R27, R21, R26, R27 ;  /* 0x0000001a151b7224 */ /* 0x000fe400078e021b */
[----:B---3--:R-:W-:Y:S02]  /*3010*/  IMAD R21, R13, R28, RZ ;  /* 0x0000001c0d157224 */ /* 0x008fe400078e02ff */
[----:B------:R-:W-:Y:S02]  /*3020*/  IMAD.IADD R7, R7, 0x1, R27 ;  /* 0x0000000107077824 */ /* 0x000fe400078e021b */
[-C--:B------:R-:W-:Y:S02]  /*3030*/  IMAD R21, R29, R12.reuse, R21 ;  /* 0x0000000c1d157224 */ /* 0x080fe400078e0215 */
[----:B------:R-:W-:-:S04]  /*3040*/  IMAD.WIDE.U32 R6, R28, R12, R6 ;  /* 0x0000000c1c067225 */ /* 0x000fc800078e0006 */
[----:B------:R-:W-:-:S07]  /*3050*/  IMAD.IADD R7, R7, 0x1, R21 ;  /* 0x0000000107077824 */ /* 0x000fce00078e0215 */
.L_x_5160:
[----:B------:R-:W-:Y:S05]  /*3060*/  BRA.U UP0, `(.L_x_5156) ;  /* 0x0000000100447547 */ /* 0x000fea000b800000 */
[----:B------:R-:W1:Y:S01]  /*3070*/  LDCU.64 UR4, c[0x0][0x5b0] ;  /* 0x0000b600ff0477ac */ /* 0x000e620008000a00 */
[-C--:B0-----:R-:W-:Y:S02]  /*3080*/  IMAD R5, R3, R8.reuse, RZ ;  /* 0x0000000803057224 */ /* 0x081fe400078e02ff */
[----:B------:R-:W-:Y:S01]  /*3090*/  IMAD.MOV.U32 R10, RZ, RZ, R4 ;  /* 0x000000ffff0a7224 */ /* 0x000fe200078e0004 */
[----:B------:R-:W0:Y:S01]  /*30a0*/  LDCU.64 UR6, c[0x0][0x5a0] ;  /* 0x0000b400ff0677ac */ /* 0x000e220008000a00 */
[C---:B------:R-:W-:Y:S02]  /*30b0*/  IMAD R9, R0.reuse, R9, R5 ;  /* 0x0000000900097224 */ /* 0x040fe400078e0205 */
[----:B------:R-:W-:-:S05]  /*30c0*/  IMAD.WIDE.U32 R10, R0, R8, R10 ;  /* 0x00000008000a7225 */ /* 0x000fca00078e000a */
[----:B------:R-:W-:Y:S02]  /*30d0*/  IADD3 R9, PT, PT, R11, R9, RZ ;  /* 0x000000090b097210 */ /* 0x000fe40007ffe0ff */
[----:B-1----:R-:W-:Y:S02]  /*30e0*/  LEA R4, P0, R0, UR4, 0x3 ;  /* 0x0000000400047c11 */ /* 0x002fe4000f8018ff */
[----:B0-----:R-:W-:Y:S02]  /*30f0*/  LEA R8, P1, R10, UR6, 0x3 ;  /* 0x000000060a087c11 */ /* 0x001fe4000f8218ff */
[----:B------:R-:W-:Y:S02]  /*3100*/  LEA.HI.X R5, R0, UR5, R3, 0x3, P0 ;  /* 0x0000000500057c11 */ /* 0x000fe400080f1c03 */
[----:B------:R-:W-:-:S04]  /*3110*/  LEA.HI.X R9, R10, UR7, R9, 0x3, P1 ;  /* 0x000000070a097c11 */ /* 0x000fc800088f1c09 */
[----:B------:R-:W2:Y:S04]  /*3120*/  LDG.E.64 R4, desc[UR36][R4.64] ;  /* 0x0000002404047981 */ /* 0x000ea8000c1e1b00 */
[----:B------:R-:W2:Y:S02]  /*3130*/  LDG.E.64 R8, desc[UR36][R8.64] ;  /* 0x0000002408087981 */ /* 0x000ea4000c1e1b00 */
[----:B--2---:R-:W-:Y:S02]  /*3140*/  IMAD R3, R9, R4, RZ ;  /* 0x0000000409037224 */ /* 0x004fe400078e02ff */
[----:B------:R-:W-:-:S04]  /*3150*/  IMAD.WIDE.U32 R6, R4, R8, R6 ;  /* 0x0000000804067225 */ /* 0x000fc800078e0006 */
[----:B------:R-:W-:-:S04]  /*3160*/  IMAD R3, R5, R8, R3 ;  /* 0x0000000805037224 */ /* 0x000fc800078e0203 */
[----:B------:R-:W-:-:S07]  /*3170*/  IMAD.IADD R7, R7, 0x1, R3 ;  /* 0x0000000107077824 */ /* 0x000fce00078e0203 */
.L_x_5156:
[----:B-1234-:R-:W1:Y:S08]  /*3180*/  LDC.64 R4, c[0x0][0x5c8] ;  /* 0x00017200ff047b82 */ /* 0x01ee700000000a00 */
[----:B------:R-:W2:Y:S08]  /*3190*/  LDC R21, c[0x0][0x5c0] ;  /* 0x00017000ff157b82 */ /* 0x000eb00000000800 */
[----:B------:R-:W3:Y:S08]  /*31a0*/  LDC R3, c[0x0][0x5c4] ;  /* 0x00017100ff037b82 */ /* 0x000ef00000000800 */
[----:B------:R-:W4:Y:S01]  /*31b0*/  LDC R26, c[0x0][0x5c8] ;  /* 0x00017200ff1a7b82 */ /* 0x000f220000000800 */
[----:B-1----:R-:W-:-:S04]  /*31c0*/  ISETP.GE.U32.AND P0, PT, R4, 0x1, PT ;  /* 0x000000010400780c */ /* 0x002fc80003f06070 */
[----:B------:R-:W-:-:S03]  /*31d0*/  ISETP.GE.AND.EX P0, PT, R5, RZ, PT, P0 ;  /* 0x000000ff0500720c */ /* 0x000fc60003f06300 */
[----:B------:R-:W1:Y:S01]  /*31e0*/  LDC R28, c[0x0][0x5cc] ;  /* 0x00017300ff1c7b82 */ /* 0x000e620000000800 */
[----:B--2---:R-:W-:Y:S01]  /*31f0*/  IMAD.MOV.U32 R29, RZ, RZ, R21 ;  /* 0x000000ffff1d7224 */ /* 0x004fe200078e0015 */
[----:B---3--:R-:W-:-:S08]  /*3200*/  MOV R0, R3 ;  /* 0x0000000300007202 */ /* 0x008fd00000000f00 */
[----:B------:R-:W-:Y:S05]  /*3210*/  @!P0 BRA `(.L_x_5161) ;  /* 0x0000000000808947 */ /* 0x000fea0003800000 */
[----:B------:R-:W-:Y:S01]  /*3220*/  BSSY.RECONVERGENT B0, `(.L_x_5161) ;  /* 0x000001f000007945 */ /* 0x000fe20003800200 */
[----:B----4-:R-:W-:Y:S01]  /*3230*/  IMAD.MOV.U32 R27, RZ, RZ, R26 ;  /* 0x000000ffff1b7224 */ /* 0x010fe200078e001a */
[----:B------:R-:W-:Y:S01]  /*3240*/  MOV R25, R21 ;  /* 0x0000001500197202 */ /* 0x000fe20000000f00 */
[----:B-1----:R-:W-:Y:S02]  /*3250*/  IMAD.MOV.U32 R24, RZ, RZ, R28 ;  /* 0x000000ffff187224 */ /* 0x002fe400078e001c */
[----:B------:R-:W-:-:S07]  /*3260*/  IMAD.MOV.U32 R20, RZ, RZ, R3 ;  /* 0x000000ffff147224 */ /* 0x000fce00078e0003 */
.L_x_5162:
[--C-:B------:R-:W-:Y:S02]  /*3270*/  SHF.R.U64 R15, R27, 0x1, R24.reuse ;  /* 0x000000011b0f7819 */ /* 0x100fe40000001218 */
[----:B------:R-:W-:-:S03]  /*3280*/  SHF.R.U32.HI R14, RZ, 0x1, R24 ;  /* 0x00000001ff0e7819 */ /* 0x000fc60000011618 */
[C---:B------:R-:W-:Y:S01]  /*3290*/  IMAD.SHL.U32 R12, R15.reuse, 0x8, RZ ;  /* 0x000000080f0c7824 */ /* 0x040fe200078e00ff */
[----:B------:R-:W-:-:S04]  /*32a0*/  SHF.L.U64.HI R13, R15, 0x3, R14 ;  /* 0x000000030f0d7819 */ /* 0x000fc8000001020e */
[----:B------:R-:W-:-:S04]  /*32b0*/  IADD3 R4, P1, PT, R25, R12, RZ ;  /* 0x0000000c19047210 */ /* 0x000fc80007f3e0ff */
[----:B------:R-:W-:-:S05]  /*32c0*/  IADD3.X R5, PT, PT, R20, R13, RZ, P1, !PT ;  /* 0x0000000d14057210 */ /* 0x000fca0000ffe4ff */
[----:B0-----:R0:W2:Y:S01]  /*32d0*/  LDG.E.64 R8, desc[UR36][R4.64] ;  /* 0x0000002404087981 */ /* 0x0010a2000c1e1b00 */
[----:B------:R-:W-:Y:S02]  /*32e0*/  LOP3.LUT R10, RZ, R15, RZ, 0x33, !PT ;  /* 0x0000000fff0a7212 */ /* 0x000fe400078e33ff */
[----:B------:R-:W-:Y:S02]  /*32f0*/  LOP3.LUT R11, RZ, R14, RZ, 0x33, !PT ;  /* 0x0000000eff0b7212 */ /* 0x000fe400078e33ff */
[----:B0-----:R-:W-:-:S05]  /*3300*/  IADD3 R4, P3, PT, R4, 0x8, RZ ;  /* 0x0000000804047810 */ /* 0x001fca0007f7e0ff */
[----:B------:R-:W-:Y:S01]  /*3310*/  IMAD.X R5, RZ, RZ, R5, P3 ;  /* 0x000000ffff057224 */ /* 0x000fe200018e0605 */
[----:B--2--5:R-:W-:Y:S02]  /*3320*/  ISETP.GE.U32.AND P1, PT, R8, R6, PT ;  /* 0x000000060800720c */ /* 0x024fe40003f26070 */
[----:B------:R-:W-:Y:S02]  /*3330*/  IADD3 R8, P2, PT, R27, R10, RZ ;  /* 0x0000000a1b087210 */ /* 0x000fe40007f5e0ff */
[----:B------:R-:W-:-:S03]  /*3340*/  ISETP.GE.AND.EX P1, PT, R9, R7, PT, P1 ;  /* 0x000000070900720c */ /* 0x000fc60003f26310 */
[----:B------:R-:W-:Y:S01]  /*3350*/  IMAD.X R9, R24, 0x1, R11, P2 ;  /* 0x0000000118097824 */ /* 0x000fe200010e060b */
[----:B------:R-:W-:Y:S02]  /*3360*/  SEL R27, R8, R15, !P1 ;  /* 0x0000000f081b7207 */ /* 0x000fe40004800000 */
[----:B------:R-:W-:Y:S02]  /*3370*/  IADD3 R8, P4, P5, R29, 0x8, R12 ;  /* 0x000000081d087810 */ /* 0x000fe40007d9e00c */
[----:B------:R-:W-:Y:S02]  /*3380*/  SEL R24, R9, R14, !P1 ;  /* 0x0000000e09187207 */ /* 0x000fe40004800000 */
[----:B------:R-:W-:Y:S02]  /*3390*/  ISETP.GT.U32.AND P2, PT, R27, RZ, PT ;  /* 0x000000ff1b00720c */ /* 0x000fe40003f44070 */
[----:B------:R-:W-:Y:S02]  /*33a0*/  IADD3.X R9, PT, PT, R0, RZ, R13, P4, P5 ;  /* 0x000000ff00097210 */ /* 0x000fe400027ea40d */
[----:B------:R-:W-:-:S02]  /*33b0*/  ISETP.GT.AND.EX P2, PT, R24, RZ, PT, P2 ;  /* 0x000000ff1800720c */ /* 0x000fc40003f44320 */
[----:B------:R-:W-:Y:S02]  /*33c0*/  SEL R29, R8, R29, !P1 ;  /* 0x0000001d081d7207 */ /* 0x000fe40004800000 */
[----:B------:R-:W-:Y:S02]  /*33d0*/  SEL R0, R9, R0, !P1 ;  /* 0x0000000009007207 */ /* 0x000fe40004800000 */
[----:B------:R-:W-:Y:S02]  /*33e0*/  SEL R25, R4, R25, !P1 ;  /* 0x0000001904197207 */ /* 0x000fe40004800000 */
[----:B------:R-:W-:-:S05]  /*33f0*/  SEL R20, R5, R20, !P1 ;  /* 0x0000001405147207 */ /* 0x000fca0004800000 */
[----:B------:R-:W-:Y:S05]  /*3400*/  @P2 BRA `(.L_x_5162) ;  /* 0xfffffffc00982947 */ /* 0x000fea000383ffff */
[----:B------:R-:W-:Y:S05]  /*3410*/  BSYNC.RECONVERGENT B0 ;  /* 0x0000000000007941 */ /* 0x000fea0003800200 */
.L_x_5161:
[----:B------:R-:W-:Y:S05]  /*3420*/  @!P0 BRA `(.L_x_5163) ;  /* 0x0000000000808947 */ /* 0x000fea0003800000 */
[----:B------:R-:W-:Y:S01]  /*3430*/  BSSY.RECONVERGENT B0, `(.L_x_5163) ;  /* 0x000001f000007945 */ /* 0x000fe20003800200 */
[----:B----4-:R-:W-:Y:S01]  /*3440*/  MOV R25, R26 ;  /* 0x0000001a00197202 */ /* 0x010fe20000000f00 */
[----:B-1----:R-:W-:Y:S01]  /*3450*/  IMAD.MOV.U32 R26, RZ, RZ, R28 ;  /* 0x000000ffff1a7224 */ /* 0x002fe200078e001c */
[----:B------:R-:W-:Y:S01]  /*3460*/  MOV R24, R3 ;  /* 0x0000000300187202 */ /* 0x000fe20000000f00 */
[----:B------:R-:W-:-:S07]  /*3470*/  IMAD.MOV.U32 R15, RZ, RZ, R21 ;  /* 0x000000ffff0f7224 */ /* 0x000fce00078e0015 */
.L_x_5164:
[--C-:B------:R-:W-:Y:S02]  /*3480*/  SHF.R.U64 R13, R25, 0x1, R26.reuse ;  /* 0x00000001190d7819 */ /* 0x100fe4000000121a */
[----:B------:R-:W-:-:S03]  /*3490*/  SHF.R.U32.HI R20, RZ, 0x1, R26 ;  /* 0x00000001ff147819 */ /* 0x000fc6000001161a */
[C---:B------:R-:W-:Y:S01]  /*34a0*/  IMAD.SHL.U32 R12, R13.reuse, 0x8, RZ ;  /* 0x000000080d0c7824 */ /* 0x040fe200078e00ff */
[----:B------:R-:W-:-:S04]  /*34b0*/  SHF.L.U64.HI R14, R13, 0x3, R20 ;  /* 0x000000030d0e7819 */ /* 0x000fc80000010214 */
[----:B0-----:R-:W-:-:S05]  /*34c0*/  IADD3 R8, P0, PT, R15, R12, RZ ;  /* 0x0000000c0f087210 */ /* 0x001fca0007f1e0ff */
[----:B------:R-:W-:-:S05]  /*34d0*/  IMAD.X R9, R24, 0x1, R14, P0 ;  /* 0x0000000118097824 */ /* 0x000fca00000e060e */
[----:B------:R-:W2:Y:S01]  /*34e0*/  LDG.E.64 R4, desc[UR36][R8.64] ;  /* 0x0000002408047981 */ /* 0x000ea2000c1e1b00 */
[----:B------:R-:W-:Y:S02]  /*34f0*/  LOP3.LUT R10, RZ, R13, RZ, 0x33, !PT ;  /* 0x0000000dff0a7212 */ /* 0x000fe400078e33ff */
[----:B------:R-:W-:Y:S02]  /*3500*/  LOP3.LUT R11, RZ, R20, RZ, 0x33, !PT ;  /* 0x00000014ff0b7212 */ /* 0x000fe400078e33ff */
[----:B--2--5:R-:W-:Y:S02]  /*3510*/  ISETP.GE.U32.AND P0, PT, R6, R4, PT ;  /* 0x000000040600720c */ /* 0x024fe40003f06070 */
[----:B------:R-:W-:Y:S02]  /*3520*/  IADD3 R4, P1, PT, R25, R10, RZ ;  /* 0x0000000a19047210 */ /* 0x000fe40007f3e0ff */
[----:B------:R-:W-:Y:S02]  /*3530*/  ISETP.GE.AND.EX P0, PT, R7, R5, PT, P0 ;  /* 0x000000050700720c */ /* 0x000fe40003f06300 */
[----:B------:R-:W-:-:S02]  /*3540*/  IADD3.X R5, PT, PT, R26, R11, RZ, P1, !PT ;  /* 0x0000000b1a057210 */ /* 0x000fc40000ffe4ff */
[----:B------:R-:W-:Y:S02]  /*3550*/  SEL R25, R13, R4, !P0 ;  /* 0x000000040d197207 */ /* 0x000fe40004000000 */
[----:B------:R-:W-:Y:S02]  /*3560*/  SEL R26, R20, R5, !P0 ;  /* 0x00000005141a7207 */ /* 0x000fe40004000000 */
[----:B------:R-:W-:Y:S02]  /*3570*/  ISETP.GT.U32.AND P1, PT, R25, RZ, PT ;  /* 0x000000ff1900720c */ /* 0x000fe40003f24070 */
[----:B------:R-:W-:Y:S02]  /*3580*/  IADD3 R5, P2, PT, R8, 0x8, RZ ;  /* 0x0000000808057810 */ /* 0x000fe40007f5e0ff */
[----:B------:R-:W-:Y:S02]  /*3590*/  ISETP.GT.AND.EX P1, PT, R26, RZ, PT, P1 ;  /* 0x000000ff1a00720c */ /* 0x000fe40003f24310 */
[----:B------:R-:W-:Y:S01]  /*35a0*/  IADD3 R4, P3, P4, R21, 0x8, R12 ;  /* 0x0000000815047810 */ /* 0x000fe20007c7e00c */
[----:B------:R-:W-:Y:S01]  /*35b0*/  IMAD.X R9, RZ, RZ, R9, P2 ;  /* 0x000000ffff097224 */ /* 0x000fe200010e0609 */
[----:B------:R-:W-:-:S02]  /*35c0*/  SEL R15, R15, R5, !P0 ;  /* 0x000000050f0f7207 */ /* 0x000fc40004000000 */
[----:B------:R-:W-:Y:S02]  /*35d0*/  IADD3.X R8, PT, PT, R3, RZ, R14, P3, P4 ;  /* 0x000000ff03087210 */ /* 0x000fe40001fe840e */
[----:B------:R-:W-:Y:S02]  /*35e0*/  SEL R21, R21, R4, !P0 ;  /* 0x0000000415157207 */ /* 0x000fe40004000000 */
[----:B------:R-:W-:Y:S02]  /*35f0*/  SEL R3, R3, R8, !P0 ;  /* 0x0000000803037207 */ /* 0x000fe40004000000 */
[----:B------:R-:W-:Y:S01]  /*3600*/  SEL R24, R24, R9, !P0 ;  /* 0x0000000918187207 */ /* 0x000fe20004000000 */
[----:B------:R-:W-:Y:S06]  /*3610*/  @P1 BRA `(.L_x_5164) ;  /* 0xfffffffc00981947 */ /* 0x000fec000383ffff */
[----:B------:R-:W-:Y:S05]  /*3620*/  BSYNC.RECONVERGENT B0 ;  /* 0x0000000000007941 */ /* 0x000fea0003800200 */
.L_x_5163:
[----:B------:R-:W0:Y:S01]  /*3630*/  LDCU.64 UR8, c[0x0][0x5c0] ;  /* 0x0000b800ff0877ac */ /* 0x000e220008000a00 */
[C---:B-----5:R-:W-:Y:S01]  /*3640*/  IMAD.SHL.U32 R10, R60.reuse, 0x8, RZ ;  /* 0x000000083c0a7824 */ /* 0x060fe200078e00ff */
[----:B------:R-:W-:Y:S01]  /*3650*/  IADD3 R4, P0, PT, -R29, R21, RZ ;  /* 0x000000151d047210 */ /* 0x000fe20007f1e1ff */
[----:B------:R-:W2:Y:S01]  /*3660*/  LDCU.128 UR4, c[0x0][0x5d0] ;  /* 0x0000ba00ff0477ac */ /* 0x000ea20008000c00 */
[----:B------:R-:W-:Y:S02]  /*3670*/  SHF.L.U64.HI R60, R60, 0x3, R61 ;  /* 0x000000033c3c7819 */ /* 0x000fe4000001023d */
[----:B------:R-:W-:-:S04]  /*3680*/  IADD3.X R5, PT, PT, ~R0, R3, RZ, P0, !PT ;  /* 0x0000000300057210 */ /* 0x000fc800007fe5ff */
[--C-:B------:R-:W-:Y:S02]  /*3690*/  SHF.R.S64 R4, R4, 0x3, R5.reuse ;  /* 0x0000000304047819 */ /* 0x100fe40000001005 */
[----:B------:R-:W-:Y:S02]  /*36a0*/  SHF.R.S32.HI R5, RZ, 0x3, R5 ;  /* 0x00000003ff057819 */ /* 0x000fe40000011405 */
[----:B0-----:R-:W-:Y:S02]  /*36b0*/  IADD3 R8, P2, PT, R29, -UR8, RZ ;  /* 0x800000081d087c10 */ /* 0x001fe4000ff5e0ff */
[----:B--2---:R-:W-:Y:S02]  /*36c0*/  IADD3 R6, P1, PT, R10, UR4, RZ ;  /* 0x000000040a067c10 */ /* 0x004fe4000ff3e0ff */
[----:B------:R-:W-:Y:S02]  /*36d0*/  IADD3.X R3, PT, PT, R0, ~UR9, RZ, P2, !PT ;  /* 0x8000000900037c10 */ /* 0x000fe400097fe4ff */
[----:B------:R-:W-:-:S02]  /*36e0*/  IADD3 R10, P0, PT, R10, UR6, RZ ;  /* 0x000000060a0a7c10 */ /* 0x000fc4000ff1e0ff */
[C---:B------:R-:W-:Y:S01]  /*36f0*/  IADD3.X R7, PT, PT, R60.reuse, UR5, RZ, P1, !PT ;  /* 0x000000053c077c10 */ /* 0x040fe20008ffe4ff */
[----:B------:R-:W0:Y:S01]  /*3700*/  LDCU.64 UR4, c[0x0][0x580] ;  /* 0x0000b000ff0477ac */ /* 0x000e220008000a00 */
[----:B------:R-:W-:Y:S02]  /*3710*/  IADD3.X R11, PT, PT, R60, UR7, RZ, P0, !PT ;  /* 0x000000073c0b7c10 */ /* 0x000fe400087fe4ff */
[--C-:B------:R-:W-:Y:S01]  /*3720*/  SHF.R.S64 R8, R8, 0x3, R3.reuse ;  /* 0x0000000308087819 */ /* 0x100fe20000001003 */
[----:B------:R2:W-:Y:S01]  /*3730*/  STG.E.64 desc[UR36][R6.64], R4 ;  /* 0x0000000406007986 */ /* 0x0005e2000c101b24 */
[----:B------:R-:W-:Y:S02]  /*3740*/  SHF.R.S32.HI R9, RZ, 0x3, R3 ;  /* 0x00000003ff097819 */ /* 0x000fe40000011403 */
[----:B------:R-:W-:-:S03]  /*3750*/  PRMT R0, R2, 0x9910, RZ ;  /* 0x0000991002007816 */ /* 0x000fc600000000ff */
[----:B------:R2:W-:Y:S01]  /*3760*/  STG.E.64 desc[UR36][R10.64], R8 ;  /* 0x000000080a007986 */ /* 0x0005e2000c101b24 */
[----:B------:R-:W-:Y:S02]  /*3770*/  ISETP.GT.AND P0, PT, R0, 0x9, PT ;  /* 0x000000090000780c */ /* 0x000fe40003f04270 */
[----:B0-----:R-:W-:-:S05]  /*3780*/  IADD3 R12, P1, PT, R23, UR4, RZ ;  /* 0x00000004170c7c10 */ /* 0x001fca000ff3e0ff */
[----:B------:R-:W-:-:S06]  /*3790*/  IMAD.X R13, RZ, RZ, UR5, P1 ;  /* 0x00000005ff0d7e24 */ /* 0x000fcc00088e06ff */
[----:B--2---:R-:W-:Y:S05]  /*37a0*/  @P0 BRA `(.L_x_5165) ;  /* 0x0000000000b80947 */ /* 0x004fea0003800000 */
[----:B------:R-:W-:-:S13]  /*37b0*/  ISETP.GT.AND P0, PT, R0, 0x4, PT ;  /* 0x000000040000780c */ /* 0x000fda0003f04270 */
[----:B------:R-:W-:Y:S05]  /*37c0*/  @P0 BRA `(.L_x_5166) ;  /* 0x0000000000580947 */ /* 0x000fea0003800000 */
[----:B------:R-:W-:-:S13]  /*37d0*/  ISETP.GT.AND P0, PT, R0, 0x1, PT ;  /* 0x000000010000780c */ /* 0x000fda0003f04270 */
[----:B------:R-:W-:Y:S05]  /*37e0*/  @P0 BRA `(.L_x_5167) ;  /* 0x0000000000200947 */ /* 0x000fea0003800000 */
[----:B------:R-:W-:-:S13]  /*37f0*/  ISETP.NE.AND P0, PT, R2, RZ, PT ;  /* 0x000000ff0200720c */ /* 0x000fda0003f05270 */
[----:B------:R-:W-:Y:S05]  /*3800*/  @!P0 BRA `(.L_x_5168) ;  /* 0x0000000000108947 */ /* 0x000fea0003800000 */
[----:B------:R-:W-:-:S13]  /*3810*/  ISETP.NE.AND P0, PT, R0, 0x1, PT ;  /* 0x000000010000780c */ /* 0x000fda0003f05270 */
[----:B------:R-:W-:Y:S05]  /*3820*/  @P0 BRA `(.L_x_5169) ;  /* 0x0000000400480947 */ /* 0x000fea0003800000 */
[----:B------:R0:W-:Y:S01]  /*3830*/  STG.E.U8 desc[UR36][R12.64], RZ ;  /* 0x000000ff0c007986 */ /* 0x0001e2000c101124 */
[----:B------:R-:W-:Y:S05]  /*3840*/  BRA `(.L_x_5170) ;  /* 0x0000000400987947 */ /* 0x000fea0003800000 */
.L_x_5168:
[----:B------:R0:W-:Y:S01]  /*3850*/  STG.E.U8 desc[UR36][R12.64], RZ ;  /* 0x000000ff0c007986 */ /* 0x0001e2000c101124 */
[----:B------:R-:W-:Y:S05]  /*3860*/  BRA `(.L_x_5170) ;  /* 0x0000000400907947 */ /* 0x000fea0003800000 */
.L_x_5167:
[----:B------:R-:W-:-:S13]  /*3870*/  ISETP.NE.AND P0, PT, R0, 0x2, PT ;  /* 0x000000020000780c */ /* 0x000fda0003f05270 */
[----:B------:R-:W-:Y:S05]  /*3880*/  @!P0 BRA `(.L_x_5171) ;  /* 0x0000000000208947 */ /* 0x000fea0003800000 */
[----:B------:R-:W-:-:S13]  /*3890*/  ISETP.NE.AND P0, PT, R0, 0x3, PT ;  /* 0x000000030000780c */ /* 0x000fda0003f05270 */
[----:B------:R-:W-:Y:S05]  /*38a0*/  @!P0 BRA `(.L_x_5172) ;  /* 0x0000000000108947 */ /* 0x000fea0003800000 */
[----:B------:R-:W-:-:S13]  /*38b0*/  ISETP.NE.AND P0, PT, R0, 0x4, PT ;  /* 0x000000040000780c */ /* 0x000fda0003f05270 */
[----:B------:R-:W-:Y:S05]  /*38c0*/  @P0 BRA `(.L_x_5169) ;  /* 0x0000000400200947 */ /* 0x000fea0003800000 */
[----:B------:R0:W-:Y:S01]  /*38d0*/  STG.E.64 desc[UR36][R12.64], RZ ;  /* 0x000000ff0c007986 */ /* 0x0001e2000c101b24 */
[----:B------:R-:W-:Y:S05]  /*38e0*/  BRA `(.L_x_5170) ;  /* 0x0000000400707947 */ /* 0x000fea0003800000 */
.L_x_5172:
[----:B------:R2:W-:Y:S01]  /*38f0*/  STG.E desc[UR36][R12.64], RZ ;  /* 0x000000ff0c007986 */ /* 0x0005e2000c101924 */
[----:B------:R-:W-:Y:S05]  /*3900*/  BRA `(.L_x_5170) ;  /* 0x0000000400687947 */ /* 0x000fea0003800000 */
.L_x_5171:
[----:B------:R3:W-:Y:S01]  /*3910*/  STG.E.U16 desc[UR36][R12.64], RZ ;  /* 0x000000ff0c007986 */ /* 0x0007e2000c101524 */
[----:B------:R-:W-:Y:S05]  /*3920*/  BRA `(.L_x_5170) ;  /* 0x0000000400607947 */ /* 0x000fea0003800000 */
.L_x_5166:
[----:B------:R-:W-:-:S13]  /*3930*/  ISETP.GT.AND P0, PT, R0, 0x6, PT ;  /* 0x000000060000780c */ /* 0x000fda0003f04270 */
[----:B------:R-:W-:Y:S05]  /*3940*/  @P0 BRA `(.L_x_5173) ;  /* 0x0000000000200947 */ /* 0x000fea0003800000 */
[----:B------:R-:W-:-:S13]  /*3950*/  ISETP.NE.AND P0, PT, R0, 0x5, PT ;  /* 0x000000050000780c */ /* 0x000fda0003f05270 */
[----:B------:R-:W-:Y:S05]  /*3960*/  @!P0 BRA `(.L_x_5174) ;  /* 0x0000000000108947 */ /* 0x000fea0003800000 */
[----:B------:R-:W-:-:S13]  /*3970*/  ISETP.NE.AND P0, PT, R0, 0x6, PT ;  /* 0x000000060000780c */ /* 0x000fda0003f05270 */
[----:B------:R-:W-:Y:S05]  /*3980*/  @P0 BRA `(.L_x_5169) ;  /* 0x0000000000f00947 */ /* 0x000fea0003800000 */
[----:B------:R0:W-:Y:S01]  /*3990*/  STG.E desc[UR36][R12.64], RZ ;  /* 0x000000ff0c007986 */ /* 0x0001e2000c101924 */
[----:B------:R-:W-:Y:S05]  /*39a0*/  BRA `(.L_x_5170) ;  /* 0x0000000400407947 */ /* 0x000fea0003800000 */
.L_x_5174:
[----:B------:R0:W-:Y:S01]  /*39b0*/  STG.E.U16 desc[UR36][R12.64], RZ ;  /* 0x000000ff0c007986 */ /* 0x0001e2000c101524 */
[----:B------:R-:W-:Y:S05]  /*39c0*/  BRA `(.L_x_5170) ;  /* 0x0000000400387947 */ /* 0x000fea0003800000 */
.L_x_5173:
        /* <DEDUP_REMOVED lines=8> */
.L_x_5176:
[----:B------:R0:W-:Y:S01]  /*3a50*/  STG.E desc[UR36][R12.64], RZ ;  /* 0x000000ff0c007986 */ /* 0x0001e2000c101924 */
[----:B------:R-:W-:Y:S05]  /*3a60*/  BRA `(.L_x_5170) ;  /* 0x0000000400107947 */ /* 0x000fea0003800000 */
.L_x_5175:
[----:B------:R0:W-:Y:S01]  /*3a70*/  STG.E.64 desc[UR36][R12.64], RZ ;  /* 0x000000ff0c007986 */ /* 0x0001e2000c101b24 */
[----:B------:R-:W-:Y:S05]  /*3a80*/  BRA `(.L_x_5170) ;  /* 0x0000000400087947 */ /* 0x000fea0003800000 */
.L_x_5165:
[----:B------:R-:W-:-:S13]  /*3a90*/  ISETP.GT.AND P0, PT, R0, 0x18, PT ;  /* 0x000000180000780c */ /* 0x000fda0003f04270 */
[----:B------:R-:W-:Y:S05]  /*3aa0*/  @P0 BRA `(.L_x_5177) ;  /* 0x0000000000580947 */ /* 0x000fea0003800000 */
[----:B------:R-:W-:-:S13]  /*3ab0*/  ISETP.GT.AND P0, PT, R0, 0xe, PT ;  /* 0x0000000e0000780c */ /* 0x000fda0003f04270 */
[----:B------:R-:W-:Y:S05]  /*3ac0*/  @P0 BRA `(.L_x_5178) ;  /* 0x0000000000200947 */ /* 0x000fea0003800000 */
[----:B------:R-:W-:-:S13]  /*3ad0*/  ISETP.NE.AND P0, PT, R0, 0xa, PT ;  /* 0x0000000a0000780c */ /* 0x000fda0003f05270 */
[----:B------:R-:W-:Y:S05]  /*3ae0*/  @!P0 BRA `(.L_x_5179) ;  /* 0x0000000000108947 */ /* 0x000fea0003800000 */
[----:B------:R-:W-:-:S13]  /*3af0*/  ISETP.NE.AND P0, PT, R0, 0xb, PT ;  /* 0x0000000b0000780c */ /* 0x000fda0003f05270 */
[----:B------:R-:W-:Y:S05]  /*3b00*/  @P0 BRA `(.L_x_5169) ;  /* 0x0000000000900947 */ /* 0x000fea0003800000 */
[----:B------:R0:W-:Y:S01]  /*3b10*/  STG.E.U8 desc[UR36][R12.64], RZ ;  /* 0x000000ff0c007986 */ /* 0x0001e2000c101124 */
[----:B------:R-:W-:Y:S05]  /*3b20*/  BRA `(.L_x_5170) ;  /* 0x0000000000e07947 */ /* 0x000fea0003800000 */
.L_x_5179:
[----:B------:R0:W-:Y:S01]  /*3b30*/  STG.E.128 desc[UR36][R12.64], RZ ;  /* 0x000000ff0c007986 */ /* 0x0001e2000c101d24 */
[----:B------:R-:W-:Y:S05]  /*3b40*/  BRA `(.L_x_5170) ;  /* 0x0000000000d87947 */ /* 0x000fea0003800000 */
.L_x_5178:
[----:B------:R-:W-:-:S13]  /*3b50*/  ISETP.NE.AND P0, PT, R0, 0xf, PT ;  /* 0x0000000f0000780c */ /* 0x000fda0003f05270 */
[----:B------:R-:W-:Y:S05]  /*3b60*/  @!P0 BRA `(.L_x_5180) ;  /* 0x0000000000208947 */ /* 0x000fea0003800000 */
[----:B------:R-:W-:-:S13]  /*3b70*/  ISETP.NE.AND P0, PT, R0, 0x17, PT ;  /* 0x000000170000780c */ /* 0x000fda0003f05270 */
[----:B------:R-:W-:Y:S05]  /*3b80*/  @!P0 BRA `(.L_x_5181) ;  /* 0x0000000000108947 */ /* 0x000fea0003800000 */
[----:B------:R-:W-:-:S13]  /*3b90*/  ISETP.NE.AND P0, PT, R0, 0x18, PT ;  /* 0x000000180000780c */ /* 0x000fda0003f05270 */
[----:B------:R-:W-:Y:S05]  /*3ba0*/  @P0 BRA `(.L_x_5169) ;  /* 0x0000000000680947 */ /* 0x000fea0003800000 */
[----:B------:R0:W-:Y:S01]  /*3bb0*/  STG.E.U8 desc[UR36][R12.64], RZ ;  /* 0x000000ff0c007986 */ /* 0x0001e2000c101124 */
[----:B------:R-:W-:Y:S05]  /*3bc0*/  BRA `(.L_x_5170) ;  /* 0x0000000000b87947 */ /* 0x000fea0003800000 */
.L_x_5181:
[----:B------:R0:W-:Y:S01]  /*3bd0*/  STG.E.U8 desc[UR36][R12.64], RZ ;  /* 0x000000ff0c007986 */ /* 0x0001e2000c101124 */
[----:B------:R-:W-:Y:S05]  /*3be0*/  BRA `(.L_x_5170) ;  /* 0x0000000000b07947 */ /* 0x000fea0003800000 */
.L_x_5180:
[----:B------:R0:W-:Y:S01]  /*3bf0*/  STG.E.U16 desc[UR36][R12.64], RZ ;  /* 0x000000ff0c007986 */ /* 0x0001e2000c101524 */
[----:B------:R-:W-:Y:S05]  /*3c00*/  BRA `(.L_x_5170) ;  /* 0x0000000000a87947 */ /* 0x000fea0003800000 */
.L_x_5177:
[----:B------:R-:W-:-:S13]  /*3c10*/  ISETP.GT.AND P0, PT, R0, 0x1b, PT ;  /* 0x0000001b0000780c */ /* 0x000fda0003f04270 */
[----:B------:R-:W-:Y:S05]  /*3c20*/  @P0 BRA `(.L_x_5182) ;  /* 0x0000000000300947 */ /* 0x000fea0003800000 */
[----:B------:R-:W-:-:S13]  /*3c30*/  ISETP.NE.AND P0, PT, R0, 0x19, PT ;  /* 0x000000190000780c */ /* 0x000fda0003f05270 */
[----:B------:R-:W-:Y:S05]  /*3c40*/  @!P0 BRA `(.L_x_5183) ;  /* 0x0000000000208947 */ /* 0x000fea0003800000 */
[----:B------:R-:W-:-:S13]  /*3c50*/  ISETP.NE.AND P0, PT, R0, 0x1a, PT ;  /* 0x0000001a0000780c */ /* 0x000fda0003f05270 */
[----:B------:R-:W-:Y:S05]  /*3c60*/  @!P0 BRA `(.L_x_5184) ;  /* 0x0000000000108947 */ /* 0x000fea0003800000 */
[----:B------:R-:W-:-:S13]  /*3c70*/  ISETP.NE.AND P0, PT, R0, 0x1b, PT ;  /* 0x0000001b0000780c */ /* 0x000fda0003f05270 */
[----:B------:R-:W-:Y:S05]  /*3c80*/  @P0 BRA `(.L_x_5169) ;  /* 0x0000000000300947 */ /* 0x000fea0003800000 */
[----:B------:R0:W-:Y:S01]  /*3c90*/  STG.E.U16 desc[UR36][R12.64], RZ ;  /* 0x000000ff0c007986 */ /* 0x0001e2000c101524 */
[----:B------:R-:W-:Y:S05]  /*3ca0*/  BRA `(.L_x_5170) ;  /* 0x0000000000807947 */ /* 0x000fea0003800000 */
.L_x_5184:
[----:B------:R0:W-:Y:S01]  /*3cb0*/  STG.E.U8 desc[UR36][R12.64], RZ ;  /* 0x000000ff0c007986 */ /* 0x0001e2000c101124 */
[----:B------:R-:W-:Y:S05]  /*3cc0*/  BRA `(.L_x_5170) ;  /* 0x0000000000787947 */ /* 0x000fea0003800000 */
.L_x_5183:
[----:B------:R0:W-:Y:S01]  /*3cd0*/  STG.E.U8 desc[UR36][R12.64], RZ ;  /* 0x000000ff0c007986 */ /* 0x0001e2000c101124 */
[----:B------:R-:W-:Y:S05]  /*3ce0*/  BRA `(.L_x_5170) ;  /* 0x0000000000707947 */ /* 0x000fea0003800000 */
.L_x_5182:
[----:B------:R-:W-:-:S13]  /*3cf0*/  ISETP.NE.AND P0, PT, R0, 0x1c, PT ;  /* 0x0000001c0000780c */ /* 0x000fda0003f05270 */
[----:B------:R-:W-:Y:S05]  /*3d00*/  @!P0 BRA `(.L_x_5185) ;  /* 0x0000000000648947 */ /* 0x000fea0003800000 */
[----:B------:R-:W-:-:S13]  /*3d10*/  ISETP.NE.AND P0, PT, R0, 0x1d, PT ;  /* 0x0000001d0000780c */ /* 0x000fda0003f05270 */
[----:B------:R-:W-:Y:S05]  /*3d20*/  @!P0 BRA `(.L_x_5186) ;  /* 0x0000000000548947 */ /* 0x000fea0003800000 */
[----:B------:R-:W-:-:S13]  /*3d30*/  ISETP.NE.AND P0, PT, R0, 0x2c, PT ;  /* 0x0000002c0000780c */ /* 0x000fda0003f05270 */
[----:B------:R-:W-:Y:S05]  /*3d40*/  @!P0 BRA `(.L_x_5187) ;  /* 0x0000000000448947 */ /* 0x000fea0003800000 */
.L_x_5169:
[----:B------:R-:W-:Y:S01]  /*3d50*/  MOV R0, 0x100 ;  /* 0x0000010000007802 */ /* 0x000fe20000000f00 */
[----:B------:R-:W0:Y:S01]  /*3d60*/  LDCU.64 UR6, c[0x4][0xf0] ;  /* 0x01001e00ff0677ac */ /* 0x000e220008000a00 */
[----:B------:R-:W-:Y:S02]  /*3d70*/  HFMA2 R12, -RZ, RZ, 0, 5.9604644775390625e-08 ;  /* 0x00000001ff0c7431 */ /* 0x000fe400000001ff */
[----:B------:R-:W-:Y:S01]  /*3d80*/  IMAD.MOV.U32 R8, RZ, RZ, 0x65 ;  /* 0x00000065ff087424 */ /* 0x000fe200078e00ff */
[----:B------:R2:W3:Y:S01]  /*3d90*/  LDC.64 R14, c[0x4][R0] ;  /* 0x01000000000e7b82 */ /* 0x0004e20000000a00 */
[----:B------:R-:W5:Y:S01]  /*3da0*/  LDCU.64 UR8, c[0x4][0xf8] ;  /* 0x01001f00ff0877ac */ /* 0x000f620008000a00 */
[----:B------:R-:W-:Y:S01]  /*3db0*/  IMAD.MOV.U32 R13, RZ, RZ, RZ ;  /* 0x000000ffff0d7224 */ /* 0x000fe200078e00ff */
[----:B------:R-:W1:Y:S01]  /*3dc0*/  LDCU.64 UR4, c[0x4][0x8] ;  /* 0x01000100ff0477ac */ /* 0x000e620008000a00 */
[----:B0-----:R-:W-:Y:S01]  /*3dd0*/  IMAD.U32 R4, RZ, RZ, UR6 ;  /* 0x00000006ff047e24 */ /* 0x001fe2000f8e00ff */
[----:B------:R-:W-:Y:S01]  /*3de0*/  MOV R5, UR7 ;  /* 0x0000000700057c02 */ /* 0x000fe20008000f00 */
[----:B-----5:R-:W-:-:S02]  /*3df0*/  IMAD.U32 R6, RZ, RZ, UR8 ;  /* 0x00000008ff067e24 */ /* 0x020fc4000f8e00ff */
[----:B------:R-:W-:Y:S01]  /*3e00*/  IMAD.U32 R7, RZ, RZ, UR9 ;  /* 0x00000009ff077e24 */ /* 0x000fe2000f8e00ff */
[----:B-1----:R-:W-:Y:S01]  /*3e10*/  MOV R10, UR4 ;  /* 0x00000004000a7c02 */ /* 0x002fe20008000f00 */
[----:B--2---:R-:W-:-:S07]  /*3e20*/  IMAD.U32 R11, RZ, RZ, UR5 ;  /* 0x00000005ff0b7e24 */ /* 0x004fce000f8e00ff */
[----:B------:R-:W-:-:S07]  /*3e30*/  LEPC R20, `(.L_x_5188) ;  /* 0x000000001014794e */ /* 0x000fce0000000000 */
[----:B---34-:R-:W-:Y:S05]  /*3e40*/  CALL.ABS.NOINC R14 ;  /* 0x000000000e007343 */ /* 0x018fea0003c00000 */
.L_x_5188:
[----:B------:R-:W-:Y:S05]  /*3e50*/  BRA `(.L_x_5170) ;  /* 0x0000000000147947 */ /* 0x000fea0003800000 */
.L_x_5187:
[----:B------:R0:W-:Y:S01]  /*3e60*/  STG.E.U8 desc[UR36][R12.64], RZ ;  /* 0x000000ff0c007986 */ /* 0x0001e2000c101124 */
[----:B------:R-:W-:Y:S05]  /*3e70*/  BRA `(.L_x_5170) ;  /* 0x00000000000c7947 */ /* 0x000fea0003800000 */
.L_x_5186:
[----:B------:R0:W-:Y:S01]  /*3e80*/  STG.E.64 desc[UR36][R12.64], RZ ;  /* 0x000000ff0c007986 */ /* 0x0001e2000c101b24 */
[----:B------:R-:W-:Y:S05]  /*3e90*/  BRA `(.L_x_5170) ;  /* 0x0000000000047947 */ /* 0x000fea0003800000 */
.L_x_5185:
[----:B------:R0:W-:Y:S02]  /*3ea0*/  STG.E desc[UR36][R12.64], RZ ;  /* 0x000000ff0c007986 */ /* 0x0001e4000c101924 */
.L_x_5170:
[----:B------:R-:W-:-:S07]  /*3eb0*/  VIADD R17, R17, 0x80 ;  /* 0x0000008011117836 */ /* 0x000fce0000000000 */
.L_x_5119:
[----:B-1----:R-:W-:Y:S05]  /*3ec0*/  BSYNC.RECONVERGENT B6 ;  /* 0x0000000000067941 */ /* 0x002fea0003800200 */
.L_x_5118:
[----:B------:R-:W1:Y:S01]  /*3ed0*/  LDCU UR4, c[0x0][0x380] ;  /* 0x00007000ff0477ac */ /* 0x000e620008000800 */
[----:B------:R-:W-:Y:S01]  /*3ee0*/  BSSY.RECONVERGENT B6, `(.L_x_5189) ;  /* 0x00003d1000067945 */ /* 0x000fe20003800200 */
[----:B-1----:R-:W-:-:S13]  /*3ef0*/  ISETP.GE.AND P0, PT, R17, UR4, PT ;  /* 0x0000000411007c0c */ /* 0x002fda000bf06270 */
[----:B------:R-:W-:Y:S05]  /*3f00*/  @P0 BRA `(.L_x_5190) ;  /* 0x0000003c00380947 */ /* 0x000fea0003800000 */
[----:B------:R-:W1:Y:S01]  /*3f10*/  LDCU UR4, c[0x0][0x388] ;  /* 0x00007100ff0477ac */ /* 0x000e620008000800 */
[----:B------:R-:W-:Y:S01]  /*3f20*/  MOV R0, RZ ;  /* 0x000000ff00007202 */ /* 0x000fe20000000f00 */
[----:B------:R-:W-:Y:S01]  /*3f30*/  IMAD.MOV.U32 R23, RZ, RZ, RZ ;  /* 0x000000ffff177224 */ /* 0x000fe200078e00ff */
[----:B-1----:R-:W-:-:S09]  /*3f40*/  UISETP.NE.AND UP0, UPT, UR4, URZ, UPT ;  /* 0x000000ff0400728c */ /* 0x002fd2000bf05270 */
[----:B------:R-:W-:Y:S05]  /*3f50*/  BRA.U !UP0, `(.L_x_5191) ;  /* 0x0000001108ac7547 */ /* 0x000fea000b800000 */
[----:B------:R-:W1:Y:S01]  /*3f60*/  LDCU.64 UR4, c[0x0][0x390] ;  /* 0x00007200ff0477ac */ /* 0x000e620008000a00 */
[----:B------:R-:W-:Y:S01]  /*3f70*/  MOV R5, R17 ;  /* 0x0000001100057202 */ /* 0x000fe20000000f00 */
[----:B------:R-:W-:Y:S01]  /*3f80*/  IMAD.MOV.U32 R4, RZ, RZ, RZ ;  /* 0x000000ffff047224 */ /* 0x000fe200078e00ff */
[----:B------:R-:W5:Y:S01]  /*3f90*/  LDCU UR6, c[0x0][0x38c] ;  /* 0x00007180ff0677ac */ /* 0x000f620008000800 */
[----:B------:R-:W0:Y:S01]  /*3fa0*/  LDCU.64 UR8, c[0x0][0x4b8] ;  /* 0x00009700ff0877ac */ /* 0x000e220008000a00 */
[----:B------:R-:W-:Y:S01]  /*3fb0*/  UISETP.NE.AND UP0, UPT, UR43, URZ, UPT ;  /* 0x000000ff2b00728c */ /* 0x000fe2000bf05270 */
[----:B-1----:R-:W-:-:S05]  /*3fc0*/  IMAD.HI.U32 R4, R17, UR4, R4 ;  /* 0x0000000411047c27 */ /* 0x002fca000f8e0004 */
[----:B------:R-:W-:-:S05]  /*3fd0*/  SHF.R.U32.HI R5, RZ, UR5, R4 ;  /* 0x00000005ff057c19 */ /* 0x000fca0008011604 */
[----:B------:R-:W-:-:S04]  /*3fe0*/  IMAD.MOV R0, RZ, RZ, -R5 ;  /* 0x000000ffff007224 */ /* 0x000fc800078e0a05 */
[----:B-----5:R-:W-:-:S04]  /*3ff0*/  IMAD R0, R0, UR6, R17 ;  /* 0x0000000600007c24 */ /* 0x020fc8000f8e0211 */
[C---:B0-----:R-:W-:Y:S02]  /*4000*/  IMAD R23, R0.reuse, UR8, RZ ;  /* 0x0000000800177c24 */ /* 0x041fe4000f8e02ff */
[----:B------:R-:W-:Y:S01]  /*4010*/  IMAD R0, R0, UR9, RZ ;  /* 0x0000000900007c24 */ /* 0x000fe2000f8e02ff */
[----:B------:R-:W-:Y:S06]  /*4020*/  BRA.U !UP0, `(.L_x_5191) ;  /* 0x0000001108787547 */ /* 0x000fec000b800000 */
[----:B------:R-:W0:Y:S01]  /*4030*/  LDCU.64 UR6, c[0x0][0x398] ;  /* 0x00007300ff0677ac */ /* 0x000e220008000a00 */
[----:B------:R-:W-:Y:S01]  /*4040*/  IMAD.MOV.U32 R4, RZ, RZ, RZ ;  /* 0x000000ffff047224 */ /* 0x000fe200078e00ff */
[----:B------:R-:W1:Y:S01]  /*4050*/  LDCU UR4, c[0x0][0x3a0] ;  /* 0x00007400ff0477ac */ /* 0x000e620008000800 */
[----:B------:R-:W5:Y:S01]  /*4060*/  LDCU.64 UR8, c[0x0][0x4c0] ;  /* 0x00009800ff0877ac */ /* 0x000f620008000a00 */
[----:B------:R-:W-:Y:S01]  /*4070*/  UISETP.NE.AND UP0, UPT, UR40, 0x2, UPT ;  /* 0x000000022800788c */ /* 0x000fe2000bf05270 */
[----:B0-----:R-:W-:-:S05]  /*4080*/  IMAD.HI.U32 R6, R5, UR7, R4 ;  /* 0x0000000705067c27 */ /* 0x001fca000f8e0004 */
[----:B-1----:R-:W-:-:S04]  /*4090*/  SHF.R.U32.HI R7, RZ, UR4, R6 ;  /* 0x00000004ff077c19 */ /* 0x002fc80008011606 */
[----:B------:R-:W-:-:S05]  /*40a0*/  IADD3 R4, PT, PT, -R7, RZ, RZ ;  /* 0x000000ff07047210 */ /* 0x000fca0007ffe1ff */
[----:B------:R-:W-:-:S04]  /*40b0*/  IMAD R4, R4, UR6, R5 ;  /* 0x0000000604047c24 */ /* 0x000fc8000f8e0205 */
[C---:B-----5:R-:W-:Y:S02]  /*40c0*/  IMAD R23, R4.reuse, UR8, R23 ;  /* 0x0000000804177c24 */ /* 0x060fe4000f8e0217 */
[----:B------:R-:W-:Y:S01]  /*40d0*/  IMAD R0, R4, UR9, R0 ;  /* 0x0000000904007c24 */ /* 0x000fe2000f8e0200 */
[----:B------:R-:W-:Y:S06]  /*40e0*/  BRA.U !UP0, `(.L_x_5191) ;  /* 0x0000001108487547 */ /* 0x000fec000b800000 */
[----:B------:R-:W0:Y:S01]  /*40f0*/  LDCU.64 UR4, c[0x0][0x3a8] ;  /* 0x00007500ff0477ac */ /* 0x000e220008000a00 */
[----:B------:R-:W-:Y:S01]  /*4100*/  IMAD.MOV.U32 R6, RZ, RZ, RZ ;  /* 0x000000ffff067224 */ /* 0x000fe200078e00ff */
[----:B------:R-:W1:Y:S01]  /*4110*/  LDCU UR6, c[0x0][0x3a4] ;  /* 0x00007480ff0677ac */ /* 0x000e620008000800 */
[----:B------:R-:W5:Y:S01]  /*4120*/  LDCU.64 UR8, c[0x0][0x4c8] ;  /* 0x00009900ff0877ac */ /* 0x000f620008000a00 */
[----:B------:R-:W-:Y:S01]  /*4130*/  UISETP.NE.AND UP0, UPT, UR40, 0x3, UPT ;  /* 0x000000032800788c */ /* 0x000fe2000bf05270 */
[----:B0-----:R-:W-:-:S05]  /*4140*/  IMAD.HI.U32 R4, R7, UR4, R6 ;  /* 0x0000000407047c27 */ /* 0x001fca000f8e0006 */
[----:B------:R-:W-:-:S05]  /*4150*/  SHF.R.U32.HI R5, RZ, UR5, R4 ;  /* 0x00000005ff057c19 */ /* 0x000fca0008011604 */
[----:B------:R-:W-:-:S04]  /*4160*/  IMAD.MOV R6, RZ, RZ, -R5 ;  /* 0x000000ffff067224 */ /* 0x000fc800078e0a05 */
[----:B-1----:R-:W-:-:S04]  /*4170*/  IMAD R6, R6, UR6, R7 ;  /* 0x0000000606067c24 */ /* 0x002fc8000f8e0207 */
[C---:B-----5:R-:W-:Y:S02]  /*4180*/  IMAD R23, R6.reuse, UR8, R23 ;  /* 0x0000000806177c24 */ /* 0x060fe4000f8e0217 */
[----:B------:R-:W-:Y:S01]  /*4190*/  IMAD R0, R6, UR9, R0 ;  /* 0x0000000906007c24 */ /* 0x000fe2000f8e0200 */
[----:B------:R-:W-:Y:S06]  /*41a0*/  BRA.U !UP0, `(.L_x_5191) ;  /* 0x0000001108187547 */ /* 0x000fec000b800000 */
[----:B------:R-:W0:Y:S01]  /*41b0*/  LDCU.64 UR6, c[0x0][0x3b0] ;  /* 0x00007600ff0677ac */ /* 0x000e220008000a00 */
[----:B------:R-:W-:Y:S01]  /*41c0*/  HFMA2 R4, -RZ, RZ, 0, 0 ;  /* 0x00000000ff047431 */ /* 0x000fe200000001ff */
[----:B------:R-:W1:Y:S01]  /*41d0*/  LDCU UR4, c[0x0][0x3b8] ;  /* 0x00007700ff0477ac */ /* 0x000e620008000800 */
[----:B------:R-:W5:Y:S01]  /*41e0*/  LDCU.64 UR8, c[0x0][0x4d0] ;  /* 0x00009a00ff0877ac */ /* 0x000f620008000a00 */
[----:B------:R-:W-:Y:S02]  /*41f0*/  UISETP.NE.AND UP0, UPT, UR40, 0x4, UPT ;  /* 0x000000042800788c */ /* 0x000fe4000bf05270 */
[----:B0-----:R-:W-:-:S05]  /*4200*/  IMAD.HI.U32 R6, R5, UR7, R4 ;  /* 0x0000000705067c27 */ /* 0x001fca000f8e0004 */
[----:B-1----:R-:W-:-:S05]  /*4210*/  SHF.R.U32.HI R7, RZ, UR4, R6 ;  /* 0x00000004ff077c19 */ /* 0x002fca0008011606 */
[----:B------:R-:W-:-:S04]  /*4220*/  IMAD.MOV R4, RZ, RZ, -R7 ;  /* 0x000000ffff047224 */ /* 0x000fc800078e0a07 */
        /* <DEDUP_REMOVED lines=10> */
[----:B------:R-:W-:-:S04]  /*42d0*/  SHF.R.U32.HI R5, RZ, UR5, R4 ;  /* 0x00000005ff057c19 */ /* 0x000fc80008011604 */
[----:B------:R-:W-:-:S05]  /*42e0*/  IADD3 R6, PT, PT, -R5, RZ, RZ ;  /* 0x000000ff05067210 */ /* 0x000fca0007ffe1ff */
[----:B-1----:R-:W-:-:S04]  /*42f0*/  IMAD R6, R6, UR6, R7 ;  /* 0x0000000606067c24 */ /* 0x002fc8000f8e0207 */
        /* <DEDUP_REMOVED lines=16> */
[----:B------:R-:W-:Y:S01]  /*4400*/  MOV R6, RZ ;  /* 0x000000ff00067202 */ /* 0x000fe20000000f00 */
[----:B------:R-:W1:Y:S01]  /*4410*/  LDCU UR6, c[0x0][0x3d4] ;  /* 0x00007a80ff0677ac */ /* 0x000e620008000800 */
[----:B------:R-:W5:Y:S01]  /*4420*/  LDCU.64 UR8, c[0x0][0x4e8] ;  /* 0x00009d00ff0877ac */ /* 0x000f620008000a00 */
[----:B------:R-:W-:Y:S02]  /*4430*/  UISETP.NE.AND UP0, UPT, UR40, 0x7, UPT ;  /* 0x000000072800788c */ /* 0x000fe4000bf05270 */
        /* <DEDUP_REMOVED lines=214> */
[----:B------:R-:W5:Y:S03]  /*51a0*/  LDCU.64 UR8, c[0x0][0x578] ;  /* 0x0000af00ff0877ac */ /* 0x000f660008000a00 */
[----:B0-----:R-:W-:-:S05]  /*51b0*/  IMAD.HI.U32 R3, R7, UR4, R6 ;  /* 0x0000000407037c27 */ /* 0x001fca000f8e0006 */
[----:B------:R-:W-:-:S05]  /*51c0*/  SHF.R.U32.HI R3, RZ, UR5, R3 ;  /* 0x00000005ff037c19 */ /* 0x000fca0008011603 */
[----:B------:R-:W-:-:S04]  /*51d0*/  IMAD.MOV R3, RZ, RZ, -R3 ;  /* 0x000000ffff037224 */ /* 0x000fc800078e0a03 */
[----:B-1----:R-:W-:-:S04]  /*51e0*/  IMAD R6, R3, UR6, R7 ;  /* 0x0000000603067c24 */ /* 0x002fc8000f8e0207 */
[C---:B-----5:R-:W-:Y:S02]  /*51f0*/  IMAD R23, R6.reuse, UR8, R23 ;  /* 0x0000000806177c24 */ /* 0x060fe4000f8e0217 */
[----:B------:R-:W-:-:S07]  /*5200*/  IMAD R0, R6, UR9, R0 ;  /* 0x0000000906007c24 */ /* 0x000fce000f8e0200 */
.L_x_5191:
[----:B------:R-:W1:Y:S01]  /*5210*/  LDCU.64 UR6, c[0x0][0x588] ;  /* 0x0000b100ff0677ac */ /* 0x000e620008000a00 */
[----:B------:R-:W-:-:S04]  /*5220*/  UPRMT UR4, UR42, 0x9910, URZ ;  /* 0x000099102a047896 */ /* 0x000fc800080000ff */
[----:B------:R-:W-:Y:S01]  /*5230*/  UISETP.GT.AND UP0, UPT, UR4, 0x9, UPT ;  /* 0x000000090400788c */ /* 0x000fe2000bf04270 */
[----:B-1----:R-:W-:-:S05]  /*5240*/  IADD3 R4, P0, PT, R0, UR6, RZ ;  /* 0x0000000600047c10 */ /* 0x002fca000ff1e0ff */
        /* <DEDUP_REMOVED lines=10> */
[----:B------:R-:W5:Y:S02]  /*52f0*/  LDG.E.S8 R60, desc[UR36][R4.64] ;  /* 0x00000024043c7981 */ /* 0x000f64000c1e1300 */
[----:B-----5:R-:W-:Y:S01]  /*5300*/  SHF.R.S32.HI R61, RZ, 0x1f, R60 ;  /* 0x0000001fff3d7819 */ /* 0x020fe2000001143c */
[----:B------:R-:W-:Y:S06]  /*5310*/  BRA `(.L_x_5197) ;  /* 0x0000000c00507947 */ /* 0x000fec0003800000 */
.L_x_5195:
[----:B------:R1:W5:Y:S01]  /*5320*/  LDG.E.U8 R60, desc[UR36][R4.64] ;  /* 0x00000024043c7981 */ /* 0x000362000c1e1100 */
[----:B------:R-:W-:Y:S01]  /*5330*/  HFMA2 R61, -RZ, RZ, 0, 0 ;  /* 0x00000000ff3d7431 */ /* 0x000fe200000001ff */
[----:B------:R-:W-:Y:S06]  /*5340*/  BRA `(.L_x_5197) ;  /* 0x0000000c00447947 */ /* 0x000fec0003800000 */
.L_x_5194:
        /* <DEDUP_REMOVED lines=8> */
.L_x_5199:
[----:B------:R-:W5:Y:S02]  /*53d0*/  LDG.E R60, desc[UR36][R4.64] ;  /* 0x00000024043c7981 */ /* 0x000f64000c1e1900 */
[----:B-----5:R-:W-:Y:S01]  /*53e0*/  SHF.R.S32.HI R61, RZ, 0x1f, R60 ;  /* 0x0000001fff3d7819 */ /* 0x020fe2000001143c */
[----:B------:R-:W-:Y:S06]  /*53f0*/  BRA `(.L_x_5197) ;  /* 0x0000000c00187947 */ /* 0x000fec0003800000 */
.L_x_5198:
[----:B------:R-:W5:Y:S02]  /*5400*/  LDG.E.S16 R60, desc[UR36][R4.64] ;  /* 0x00000024043c7981 */ /* 0x000f64000c1e1700 */
[----:B-----5:R-:W-:Y:S01]  /*5410*/  SHF.R.S32.HI R61, RZ, 0x1f, R60 ;  /* 0x0000001fff3d7819 */ /* 0x020fe2000001143c */
[----:B------:R-:W-:Y:S06]  /*5420*/  BRA `(.L_x_5197) ;  /* 0x0000000c000c7947 */ /* 0x000fec0003800000 */
.L_x_5193:
[----:B------:R-:W-:-:S09]  /*5430*/  UISETP.GT.AND UP0, UPT, UR4, 0x6, UPT ;  /* 0x000000060400788c */ /* 0x000fd2000bf04270 */
[----:B------:R-:W-:Y:S05]  /*5440*/  BRA.U UP0, `(.L_x_5200) ;  /* 0x00000001002c7547 */ /* 0x000fea000b800000 */
[----:B------:R-:W-:-:S09]  /*5450*/  UISETP.NE.AND UP0, UPT, UR4, 0x5, UPT ;  /* 0x000000050400788c */ /* 0x000fd2000bf05270 */
[----:B------:R-:W-:Y:S05]  /*5460*/  BRA.U !UP0, `(.L_x_5201) ;  /* 0x0000000108147547 */ /* 0x000fea000b800000 */
[----:B------:R-:W-:-:S09]  /*5470*/  UISETP.NE.AND UP0, UPT, UR4, 0x6, UPT ;  /* 0x000000060400788c */ /* 0x000fd2000bf05270 */
[----:B------:R-:W-:Y:S05]  /*5480*/  BRA.U UP0, `(.L_x_5196) ;  /* 0x00000009009c7547 */ /* 0x000fea000b800000 */
[----:B------:R-:W5:Y:S02]  /*5490*/  LDG.E R4, desc[UR36][R4.64] ;  /* 0x0000002404047981 */ /* 0x000f64000c1e1900 */
[----:B-----5:R1:W0:Y:S02]  /*54a0*/  F2I.S64.TRUNC R60, R4 ;  /* 0x00000004003c7311 */ /* 0x020224000020d900 */
[----:B01----:R-:W-:Y:S05]  /*54b0*/  BRA `(.L_x_5197) ;  /* 0x0000000800e87947 */ /* 0x003fea0003800000 */
.L_x_5201:
[----:B------:R-:W5:Y:S02]  /*54c0*/  LDG.E.U16 R4, desc[UR36][R4.64] ;  /* 0x0000002404047981 */ /* 0x000f64000c1e1500 */
[----:B-----5:R-:W-:-:S06]  /*54d0*/  HADD2.F32 R60, -RZ, R4.H0_H0 ;  /* 0x20000004ff3c7230 */ /* 0x020fcc0000004100 */
[----:B------:R-:W1:Y:S02]  /*54e0*/  F2I.S64.TRUNC R60, R60 ;  /* 0x0000003c003c7311 */ /* 0x000e64000020d900 */
[----:B-1----:R-:W-:Y:S05]  /*54f0*/  BRA `(.L_x_5197) ;  /* 0x0000000800d87947 */ /* 0x002fea0003800000 */
.L_x_5200:
[----:B------:R-:W-:-:S09]  /*5500*/  UISETP.NE.AND UP0, UPT, UR4, 0x7, UPT ;  /* 0x000000070400788c */ /* 0x000fd2000bf05270 */
[----:B------:R-:W-:Y:S05]  /*5510*/  BRA.U !UP0, `(.L_x_5202) ;  /* 0x00000001082c7547 */ /* 0x000fea000b800000 */
[----:B------:R-:W-:-:S09]  /*5520*/  UISETP.NE.AND UP0, UPT, UR4, 0x8, UPT ;  /* 0x000000080400788c */ /* 0x000fd2000bf05270 */
[----:B------:R-:W-:Y:S05]  /*5530*/  BRA.U !UP0, `(.L_x_5203) ;  /* 0x0000000108147547 */ /* 0x000fea000b800000 */
[----:B------:R-:W-:-:S09]  /*5540*/  UISETP.NE.AND UP0, UPT, UR4, 0x9, UPT ;  /* 0x000000090400788c */ /* 0x000fd2000bf05270 */
[----:B------:R-:W-:Y:S05]  /*5550*/  BRA.U UP0, `(.L_x_5196) ;  /* 0x0000000900687547 */ /* 0x000fea000b800000 */
[----:B------:R-:W5:Y:S02]  /*5560*/  LDG.E R4, desc[UR36][R4.64] ;  /* 0x0000002404047981 */ /* 0x000f64000c1e1900 */
[----:B-----5:R1:W0:Y:S02]  /*5570*/  F2I.S64.TRUNC R60, R4 ;  /* 0x00000004003c7311 */ /* 0x020224000020d900 */
[----:B01----:R-:W-:Y:S05]  /*5580*/  BRA `(.L_x_5197) ;  /* 0x0000000800b47947 */ /* 0x003fea0003800000 */
.L_x_5203:
[----:B------:R-:W5:Y:S02]  /*5590*/  LDG.E.U16 R4, desc[UR36][R4.64] ;  /* 0x0000002404047981 */ /* 0x000f64000c1e1500 */
[----:B-----5:R-:W-:-:S06]  /*55a0*/  HADD2.F32 R60, -RZ, R4.H0_H0 ;  /* 0x20000004ff3c7230 */ /* 0x020fcc0000004100 */
[----:B------:R-:W1:Y:S02]  /*55b0*/  F2I.S64.TRUNC R60, R60 ;  /* 0x0000003c003c7311 */ /* 0x000e64000020d900 */
[----:B-1----:R-:W-:Y:S05]  /*55c0*/  BRA `(.L_x_5197) ;  /* 0x0000000800a47947 */ /* 0x002fea0003800000 */
.L_x_5202:
[----:B------:R-:W5:Y:S02]  /*55d0*/  LDG.E.64 R4, desc[UR36][R4.64] ;  /* 0x0000002404047981 */ /* 0x000f64000c1e1b00 */
[----:B-----5:R1:W0:Y:S02]  /*55e0*/  F2I.S64.F64.TRUNC R60, R4 ;  /* 0x00000004003c7311 */ /* 0x020224000030d900 */
[----:B01----:R-:W-:Y:S05]  /*55f0*/  BRA `(.L_x_5197) ;  /* 0x0000000800987947 */ /* 0x003fea0003800000 */
.L_x_5192:
        /* <DEDUP_REMOVED lines=8> */
[----:B------:R-:W5:Y:S01]  /*5680*/  LDG.E.U8 R4, desc[UR36][R4.64] ;  /* 0x0000002404047981 */ /* 0x000f62000c1e1100 */
[----:B------:R-:W-:Y:S01]  /*5690*/  IMAD.MOV.U32 R61, RZ, RZ, RZ ;  /* 0x000000ffff3d7224 */ /* 0x000fe200078e00ff */
[----:B-----5:R-:W-:-:S04]  /*56a0*/  ISETP.NE.AND P0, PT, R4, RZ, PT ;  /* 0x000000ff0400720c */ /* 0x020fc80003f05270 */
[----:B------:R-:W-:Y:S01]  /*56b0*/  SEL R60, RZ, 0x1, !P0 ;  /* 0x00000001ff3c7807 */ /* 0x000fe20004000000 */
[----:B------:R-:W-:Y:S08]  /*56c0*/  BRA `(.L_x_5197) ;  /* 0x0000000800647947 */ /* 0x000ff00003800000 */
.L_x_5206:
[----:B------:R-:W5:Y:S02]  /*56d0*/  LDG.E.64 R4, desc[UR36][R4.64] ;  /* 0x0000002404047981 */ /* 0x000f64000c1e1b00 */
[----:B-----5:R1:W0:Y:S02]  /*56e0*/  F2I.S64.F64.TRUNC R60, R4 ;  /* 0x00000004003c7311 */ /* 0x020224000030d900 */
[----:B01----:R-:W-:Y:S05]  /*56f0*/  BRA `(.L_x_5197) ;  /* 0x0000000800587947 */ /* 0x003fea0003800000 */
.L_x_5205:
[----:B------:R-:W-:-:S09]  /*5700*/  UISETP.NE.AND UP0, UPT, UR4, 0xf, UPT ;  /* 0x0000000f0400788c */ /* 0x000fd2000bf05270 */
[----:B------:R-:W-:Y:S05]  /*5710*/  BRA.U !UP0, `(.L_x_5207) ;  /* 0x0000000108987547 */ /* 0x000fea000b800000 */
[----:B------:R-:W-:-:S09]  /*5720*/  UISETP.NE.AND UP0, UPT, UR4, 0x17, UPT ;  /* 0x000000170400788c */ /* 0x000fd2000bf05270 */
[----:B------:R-:W-:Y:S05]  /*5730*/  BRA.U !UP0, `(.L_x_5208) ;  /* 0x0000000108587547 */ /* 0x000fea000b800000 */
[----:B------:R-:W-:-:S09]  /*5740*/  UISETP.NE.AND UP0, UPT, UR4, 0x18, UPT ;  /* 0x000000180400788c */ /* 0x000fd2000bf05270 */
[----:B------:R-:W-:Y:S05]  /*5750*/  BRA.U UP0, `(.L_x_5196) ;  /* 0x0000000500e87547 */ /* 0x000fea000b800000 */
[----:B------:R-:W5:Y:S01]  /*5760*/  LDG.E.U8 R0, desc[UR36][R4.64] ;  /* 0x0000002404007981 */ /* 0x000f62000c1e1100 */
[----:B------:R-:W-:Y:S01]  /*5770*/  MOV R7, 0x1f ;  /* 0x0000001f00077802 */ /* 0x000fe20000000f00 */
[----:B-----5:R-:W-:-:S05]  /*5780*/  IMAD.SHL.U32 R0, R0, 0x1000000, RZ ;  /* 0x0100000000007824 */ /* 0x020fca00078e00ff */
[C---:B------:R-:W-:Y:S02]  /*5790*/  LOP3.LUT R3, R0.reuse, 0x7f000000, RZ, 0xc0, !PT ;  /* 0x7f00000000037812 */ /* 0x040fe400078ec0ff */
[----:B------:R-:W-:Y:S02]  /*57a0*/  LOP3.LUT P0, RZ, R0, 0x7f000000, RZ, 0xc0, !PT ;  /* 0x7f00000000ff7812 */ /* 0x000fe4000780c0ff */
[----:B------:R-:W1:Y:S02]  /*57b0*/  FLO.U32 R6, R3 ;  /* 0x0000000300067300 */ /* 0x000e6400000e0000 */
[----:B-1----:R-:W-:-:S05]  /*57c0*/  IMAD.MOV R6, RZ, RZ, -R6 ;  /* 0x000000ffff067224 */ /* 0x002fca00078e0a06 */
[----:B------:R-:W-:-:S05]  /*57d0*/  VIADDMNMX.U32 R6, R6, R7, 0x4, !PT ;  /* 0x0000000406067446 */ /* 0x000fca0007800007 */
[----:B------:R-:W-:-:S05]  /*57e0*/  VIADD R6, R6, 0xfffffffc ;  /* 0xfffffffc06067836 */ /* 0x000fca0000000000 */
[C---:B------:R-:W-:Y:S02]  /*57f0*/  SHF.L.U32 R7, R3.reuse, R6, RZ ;  /* 0x0000000603077219 */ /* 0x040fe400000006ff */
[----:B------:R-:W-:Y:S01]  /*5800*/  SHF.L.U32 R8, R6, 0x17, RZ ;  /* 0x0000001706087819 */ /* 0x000fe200000006ff */
[----:B------:R-:W-:-:S03]  /*5810*/  VIADD R6, R3, 0x1000000 ;  /* 0x0100000003067836 */ /* 0x000fc60000000000 */
[----:B------:R-:W-:Y:S02]  /*5820*/  LEA.HI R7, R7, -R8, RZ, 0x1c ;  /* 0x8000000807077211 */ /* 0x000fe400078fe0ff */
[----:B------:R-:W-:-:S03]  /*5830*/  SHF.R.S32.HI R6, RZ, 0x8, R6 ;  /* 0x00000008ff067819 */ /* 0x000fc60000011406 */
[----:B------:R-:W-:-:S05]  /*5840*/  VIADD R7, R7, 0x3c000000 ;  /* 0x3c00000007077836 */ /* 0x000fca0000000000 */
[----:B------:R-:W-:-:S04]  /*5850*/  LOP3.LUT R6, R7, 0x7f800000, R6, 0xf8, !PT ;  /* 0x7f80000007067812 */ /* 0x000fc800078ef806 */
[----:B------:R-:W-:-:S04]  /*5860*/  SEL R3, R6, RZ, P0 ;  /* 0x000000ff06037207 */ /* 0x000fc80000000000 */
[----:B------:R-:W-:-:S04]  /*5870*/  LOP3.LUT R3, R3, 0x80000000, R0, 0xf8, !PT ;  /* 0x8000000003037812 */ /* 0x000fc800078ef800 */
[----:B------:R1:W0:Y:S02]  /*5880*/  F2I.S64.TRUNC R60, R3 ;  /* 0x00000003003c7311 */ /* 0x000224000020d900 */
[----:B01----:R-:W-:Y:S05]  /*5890*/  BRA `(.L_x_5197) ;  /* 0x0000000400f07947 */ /* 0x003fea0003800000 */
.L_x_5208:
[----:B------:R-:W5:Y:S02]  /*58a0*/  LDG.E.U8 R4, desc[UR36][R4.64] ;  /* 0x0000002404047981 */ /* 0x000f64000c1e1100 */
[C---:B-----5:R-:W-:Y:S01]  /*58b0*/  SHF.L.U32 R0, R4.reuse, 0x19, RZ ;  /* 0x0000001904007819 */ /* 0x060fe200000006ff */
[----:B------:R-:W-:-:S03]  /*58c0*/  IMAD.SHL.U32 R6, R4, 0x100, RZ ;  /* 0x0000010004067824 */ /* 0x000fc600078e00ff */
[----:B------:R-:W-:-:S13]  /*58d0*/  ISETP.GE.U32.AND P0, PT, R0, 0x8000000, PT ;  /* 0x080000000000780c */ /* 0x000fda0003f06070 */
[----:B------:R-:W-:Y:S02]  /*58e0*/  @!P0 LOP3.LUT R3, R6, 0x7f00, RZ, 0xc0, !PT ;  /* 0x00007f0006038812 */ /* 0x000fe400078ec0ff */
[----:B------:R-:W-:Y:S02]  /*58f0*/  @P0 LEA.HI R0, R0, 0x70000000, RZ, 0x1c ;  /* 0x7000000000000811 */ /* 0x000fe400078fe0ff */
[----:B------:R-:W-:Y:S02]  /*5900*/  @!P0 LOP3.LUT R3, R3, 0x3f000000, RZ, 0xfc, !PT ;  /* 0x3f00000003038812 */ /* 0x000fe400078efcff */
[----:B------:R-:W-:Y:S01]  /*5910*/  PRMT R6, R6, 0x9910, RZ ;  /* 0x0000991006067816 */ /* 0x000fe200000000ff */
[----:B------:R-:W-:Y:S02]  /*5920*/  @P0 FMUL.FTZ R0, R0, 1.9259299443872358531e-34 ;  /* 0x0780000000000820 */ /* 0x000fe40000410000 */
[----:B------:R-:W-:Y:S02]  /*5930*/  @!P0 FADD.FTZ R0, R3, -0.5 ;  /* 0xbf00000003008421 */ /* 0x000fe40000010000 */
[----:B------:R-:W-:-:S05]  /*5940*/  IMAD.MOV.U32 R3, RZ, RZ, R6 ;  /* 0x000000ffff037224 */ /* 0x000fca00078e0006 */
[----:B------:R-:W-:-:S04]  /*5950*/  LOP3.LUT R0, R0, 0x80000000, R3, 0xf8, !PT ;  /* 0x8000000000007812 */ /* 0x000fc800078ef803 */
[----:B------:R1:W0:Y:S02]  /*5960*/  F2I.S64.TRUNC R60, R0 ;  /* 0x00000000003c7311 */ /* 0x000224000020d900 */
[----:B01----:R-:W-:Y:S05]  /*5970*/  BRA `(.L_x_5197) ;  /* 0x0000000400b87947 */ /* 0x003fea0003800000 */
.L_x_5207:
[----:B------:R-:W5:Y:S02]  /*5980*/  LDG.E.U16 R60, desc[UR36][R4.64] ;  /* 0x00000024043c7981 */ /* 0x000f64000c1e1500 */
[----:B-----5:R-:W-:-:S06]  /*5990*/  SHF.L.U32 R60, R60, 0x10, RZ ;  /* 0x000000103c3c7819 */ /* 0x020fcc00000006ff */
[----:B------:R-:W1:Y:S02]  /*59a0*/  F2I.S64.TRUNC R60, R60 ;  /* 0x0000003c003c7311 */ /* 0x000e64000020d900 */
[----:B-1----:R-:W-:Y:S05]  /*59b0*/  BRA `(.L_x_5197) ;  /* 0x0000000400a87947 */ /* 0x002fea0003800000 */
.L_x_5204:
        /* <DEDUP_REMOVED lines=9> */
[----:B------:R-:W-:Y:S01]  /*5a50*/  IMAD.MOV.U32 R61, RZ, RZ, RZ ;  /* 0x000000ffff3d7224 */ /* 0x000fe200078e00ff */
[----:B------:R-:W-:Y:S06]  /*5a60*/  BRA `(.L_x_5197) ;  /* 0x00000004007c7947 */ /* 0x000fec0003800000 */
.L_x_5211:
[----:B------:R-:W5:Y:S01]  /*5a70*/  LDG.E.U8 R4, desc[UR36][R4.64] ;  /* 0x0000002404047981 */ /* 0x000f62000c1e1100 */
[----:B------:R-:W-:Y:S01]  /*5a80*/  BSSY.RECONVERGENT B0, `(.L_x_5212) ;  /* 0x0000018000007945 */ /* 0x000fe20003800200 */
[----:B------:R-:W-:Y:S01]  /*5a90*/  IMAD.MOV.U32 R60, RZ, RZ, RZ ;  /* 0x000000ffff3c7224 */ /* 0x000fe200078e00ff */
[----:B-----5:R-:W-:-:S13]  /*5aa0*/  ISETP.NE.AND P0, PT, R4, RZ, PT ;  /* 0x000000ff0400720c */ /* 0x020fda0003f05270 */
[----:B------:R-:W-:Y:S05]  /*5ab0*/  @!P0 BRA `(.L_x_5213) ;  /* 0x0000000000508947 */ /* 0x000fea0003800000 */
[----:B------:R-:W-:-:S13]  /*5ac0*/  ISETP.NE.AND P0, PT, R4, 0x80, PT ;  /* 0x000000800400780c */ /* 0x000fda0003f05270 */
[----:B------:R-:W-:Y:S01]  /*5ad0*/  @!P0 MOV R60, 0x7f800001 ;  /* 0x7f800001003c8802 */ /* 0x000fe20000000f00 */
        /* <DEDUP_REMOVED lines=14> */
.L_x_5215:
[----:B------:R-:W-:Y:S05]  /*5bc0*/  BSYNC.RECONVERGENT B1 ;  /* 0x0000000000017941 */ /* 0x000fea0003800200 */
.L_x_5214:
[----:B------:R-:W-:Y:S02]  /*5bd0*/  SHF.L.U32 R0, R0, 0x14, RZ ;  /* 0x0000001400007819 */ /* 0x000fe400000006ff */
[----:B------:R-:W-:-:S04]  /*5be0*/  LEA R3, R3, 0x3b800000, 0x17 ;  /* 0x3b80000003037811 */ /* 0x000fc800078eb8ff */
[----:B------:R-:W-:-:S07]  /*5bf0*/  LOP3.LUT R60, R3, R0, R7, 0xfe, !PT ;  /* 0x00000000033c7212 */ /* 0x000fce00078efe07 */
.L_x_5213:
[----:B------:R-:W-:Y:S05]  /*5c00*/  BSYNC.RECONVERGENT B0 ;  /* 0x0000000000007941 */ /* 0x000fea0003800200 */
.L_x_5212:
[----:B------:R-:W1:Y:S02]  /*5c10*/  F2I.S64.TRUNC R60, R60 ;  /* 0x0000003c003c7311 */ /* 0x000e64000020d900 */
[----:B-1----:R-:W-:Y:S05]  /*5c20*/  BRA `(.L_x_5197) ;  /* 0x00000004000c7947 */ /* 0x002fea0003800000 */
.L_x_5210:
[----:B------:R-:W5:Y:S01]  /*5c30*/  LDG.E.U8 R4, desc[UR36][R4.64] ;  /* 0x0000002404047981 */ /* 0x000f62000c1e1100 */
[----:B------:R-:W-:Y:S01]  /*5c40*/  BSSY.RECONVERGENT B0, `(.L_x_5216) ;  /* 0x0000018000007945 */ /* 0x000fe20003800200 */
[----:B------:R-:W-:Y:S01]  /*5c50*/  IMAD.MOV.U32 R60, RZ, RZ, RZ ;  /* 0x000000ffff3c7224 */ /* 0x000fe200078e00ff */
[----:B-----5:R-:W-:-:S13]  /*5c60*/  ISETP.NE.AND P0, PT, R4, RZ, PT ;  /* 0x000000ff0400720c */ /* 0x020fda0003f05270 */
        /* <DEDUP_REMOVED lines=17> */
.L_x_5219:
[----:B------:R-:W-:Y:S05]  /*5d80*/  BSYNC.RECONVERGENT B1 ;  /* 0x0000000000017941 */ /* 0x000fea0003800200 */
.L_x_5218:
[----:B------:R-:W-:Y:S01]  /*5d90*/  IMAD.SHL.U32 R0, R0, 0x200000, RZ ;  /* 0x0020000000007824 */ /* 0x000fe200078e00ff */
[----:B------:R-:W-:-:S04]  /*5da0*/  LEA R3, R3, 0x37800000, 0x17 ;  /* 0x3780000003037811 */ /* 0x000fc800078eb8ff */
[----:B------:R-:W-:-:S07]  /*5db0*/  LOP3.LUT R60, R3, R0, R7, 0xfe, !PT ;  /* 0x00000000033c7212 */ /* 0x000fce00078efe07 */
.L_x_5217:
[----:B------:R-:W-:Y:S05]  /*5dc0*/  BSYNC.RECONVERGENT B0 ;  /* 0x0000000000007941 */ /* 0x000fea0003800200 */
.L_x_5216:
[----:B------:R-:W1:Y:S02]  /*5dd0*/  F2I.S64.TRUNC R60, R60 ;  /* 0x0000003c003c7311 */ /* 0x000e64000020d900 */
[----:B-1----:R-:W-:Y:S05]  /*5de0*/  BRA `(.L_x_5197) ;  /* 0x00000000009c7947 */ /* 0x002fea0003800000 */
.L_x_5209:
[----:B------:R-:W-:-:S09]  /*5df0*/  UISETP.NE.AND UP0, UPT, UR4, 0x1c, UPT ;  /* 0x0000001c0400788c */ /* 0x000fd2000bf05270 */
[----:B------:R-:W-:Y:S05]  /*5e00*/  BRA.U !UP0, `(.L_x_5220) ;  /* 0x00000001088c7547 */ /* 0x000fea000b800000 */
[----:B------:R-:W-:-:S09]  /*5e10*/  UISETP.NE.AND UP0, UPT, UR4, 0x1d, UPT ;  /* 0x0000001d0400788c */ /* 0x000fd2000bf05270 */
[----:B------:R-:W-:Y:S05]  /*5e20*/  BRA.U !UP0, `(.L_x_5221) ;  /* 0x00000001087c7547 */ /* 0x000fea000b800000 */
[----:B------:R-:W-:-:S09]  /*5e30*/  UISETP.NE.AND UP0, UPT, UR4, 0x2c, UPT ;  /* 0x0000002c0400788c */ /* 0x000fd2000bf05270 */
[----:B------:R-:W-:Y:S05]  /*5e40*/  BRA.U UP0, `(.L_x_5196) ;  /* 0x00000001002c7547 */ /* 0x000fea000b800000 */
[----:B------:R-:W5:Y:S01]  /*5e50*/  LDG.E.U8 R4, desc[UR36][R4.64] ;  /* 0x0000002404047981 */ /* 0x000f62000c1e1100 */
[----:B------:R-:W-:Y:S01]  /*5e60*/  BSSY.RECONVERGENT B0, `(.L_x_5222) ;  /* 0x0000007000007945 */ /* 0x000fe20003800200 */
[----:B------:R-:W-:Y:S01]  /*5e70*/  HFMA2 R60, -RZ, RZ, 3.814697265625e-06, 0 ;  /* 0x00400000ff3c7431 */ /* 0x000fe200000001ff */
[----:B-----5:R-:W-:-:S13]  /*5e80*/  ISETP.NE.AND P0, PT, R4, RZ, PT ;  /* 0x000000ff0400720c */ /* 0x020fda0003f05270 */
[----:B------:R-:W-:Y:S05]  /*5e90*/  @!P0 BRA `(.L_x_5223) ;  /* 0x00000000000c8947 */ /* 0x000fea0003800000 */
[----:B------:R-:W-:-:S13]  /*5ea0*/  ISETP.NE.AND P0, PT, R4, 0xff, PT ;  /* 0x000000ff0400780c */ /* 0x000fda0003f05270 */
[----:B------:R-:W-:Y:S02]  /*5eb0*/  @!P0 IMAD.MOV.U32 R60, RZ, RZ, 0x7f800001 ;  /* 0x7f800001ff3c8424 */ /* 0x000fe400078e00ff */
[----:B------:R-:W-:-:S07]  /*5ec0*/  @P0 IMAD.SHL.U32 R60, R4, 0x800000, RZ ;  /* 0x00800000043c0824 */ /* 0x000fce00078e00ff */
.L_x_5223:
[----:B------:R-:W-:Y:S05]  /*5ed0*/  BSYNC.RECONVERGENT B0 ;  /* 0x0000000000007941 */ /* 0x000fea0003800200 */
.L_x_5222:
[----:B------:R-:W1:Y:S02]  /*5ee0*/  F2I.S64.TRUNC R60, R60 ;  /* 0x0000003c003c7311 */ /* 0x000e64000020d900 */
[----:B-1----:R-:W-:Y:S05]  /*5ef0*/  BRA `(.L_x_5197) ;  /* 0x0000000000587947 */ /* 0x002fea0003800000 */
.L_x_5196:
[----:B------:R-:W-:Y:S01]  /*5f00*/  MOV R0, 0x100 ;  /* 0x0000010000007802 */ /* 0x000fe20000000f00 */
[----:B------:R-:W1:Y:S01]  /*5f10*/  LDCU.64 UR4, c[0x4][0xf0] ;  /* 0x01001e00ff0477ac */ /* 0x000e620008000a00 */
[----:B------:R-:W-:Y:S02]  /*5f20*/  HFMA2 R8, -RZ, RZ, 0, 4.64916229248046875e-06 ;  /* 0x0000004eff087431 */ /* 0x000fe400000001ff */
[----:B0-23--:R-:W-:Y:S01]  /*5f30*/  IMAD.MOV.U32 R12, RZ, RZ, 0x1 ;  /* 0x00000001ff0c7424 */ /* 0x00dfe200078e00ff */
[----:B------:R0:W2:Y:S01]  /*5f40*/  LDC.64 R14, c[0x4][R0] ;  /* 0x01000000000e7b82 */ /* 0x0000a20000000a00 */
[----:B------:R-:W3:Y:S01]  /*5f50*/  LDCU.64 UR6, c[0x4][0xf8] ;  /* 0x01001f00ff0677ac */ /* 0x000ee20008000a00 */
[----:B------:R-:W-:Y:S01]  /*5f60*/  IMAD.MOV.U32 R13, RZ, RZ, RZ ;  /* 0x000000ffff0d7224 */ /* 0x000fe200078e00ff */
[----:B------:R-:W5:Y:S01]  /*5f70*/  LDCU.64 UR8, c[0x4][URZ] ;  /* 0x01000000ff0877ac */ /* 0x000f620008000a00 */
[----:B-1----:R-:W-:Y:S01]  /*5f80*/  MOV R4, UR4 ;  /* 0x0000000400047c02 */ /* 0x002fe20008000f00 */
[----:B------:R-:W-:-:S02]  /*5f90*/  IMAD.U32 R5, RZ, RZ, UR5 ;  /* 0x00000005ff057e24 */ /* 0x000fc4000f8e00ff */
[----:B---3--:R-:W-:Y:S01]  /*5fa0*/  IMAD.U32 R6, RZ, RZ, UR6 ;  /* 0x00000006ff067e24 */ /* 0x008fe2000f8e00ff */
[----:B------:R-:W-:Y:S01]  /*5fb0*/  MOV R7, UR7 ;  /* 0x0000000700077c02 */ /* 0x000fe20008000f00 */
[----:B-----5:R-:W-:Y:S02]  /*5fc0*/  IMAD.U32 R10, RZ, RZ, UR8 ;  /* 0x00000008ff0a7e24 */ /* 0x020fe4000f8e00ff */
[----:B0-----:R-:W-:-:S07]  /*5fd0*/  IMAD.U32 R11, RZ, RZ, UR9 ;  /* 0x00000009ff0b7e24 */ /* 0x001fce000f8e00ff */
[----:B------:R-:W-:-:S07]  /*5fe0*/  LEPC R20, `(.L_x_5224) ;  /* 0x000000001014794e */ /* 0x000fce0000000000 */
[----:B--2-4-:R-:W-:Y:S05]  /*5ff0*/  CALL.ABS.NOINC R14 ;  /* 0x000000000e007343 */ /* 0x014fea0003c00000 */
.L_x_5224:
[----:B------:R-:W-:Y:S01]  /*6000*/  CS2R R60, SRZ ;  /* 0x00000000003c7805 */ /* 0x000fe2000001ff00 */
[----:B------:R-:W-:Y:S06]  /*6010*/  BRA `(.L_x_5197) ;  /* 0x0000000000107947 */ /* 0x000fec0003800000 */
.L_x_5221:
[----:B------:R1:W5:Y:S01]  /*6020*/  LDG.E.64 R60, desc[UR36][R4.64] ;  /* 0x00000024043c7981 */ /* 0x000362000c1e1b00 */
[----:B------:R-:W-:Y:S05]  /*6030*/  BRA `(.L_x_5197) ;  /* 0x0000000000087947 */ /* 0x000fea0003800000 */
.L_x_5220:
[----:B------:R1:W5:Y:S01]  /*6040*/  LDG.E R60, desc[UR36][R4.64] ;  /* 0x00000024043c7981 */ /* 0x000362000c1e1900 */
[----:B------:R-:W-:-:S07]  /*6050*/  MOV R61, RZ ;  /* 0x000000ff003d7202 */ /* 0x000fce0000000f00 */
.L_x_5197:
        /* <DEDUP_REMOVED lines=8> */
.L_x_5225:
        /* <DEDUP_REMOVED lines=13> */
[----:B-1----:R-:W-:Y:S01]  /*61b0*/  IMAD.WIDE.U32 R4, R60, UR6, RZ ;  /* 0x000000063c047c25 */ /* 0x002fe2000f8e00ff */
[----:B------:R-:W-:Y:S02]  /*61c0*/  CS2R R6, SRZ ;  /* 0x0000000000067805 */ /* 0x000fe4000001ff00 */
[----:B------:R-:W-:Y:S01]  /*61d0*/  UISETP.GE.AND.EX UP0, UPT, UR5, URZ, UPT, UP0 ;  /* 0x000000ff0500728c */ /* 0x000fe2000bf06300 */
[----:B------:R-:W-:Y:S01]  /*61e0*/  IMAD.MOV.U32 R0, RZ, RZ, RZ ;  /* 0x000000ffff007224 */ /* 0x000fe200078e00ff */
[----:B------:R-:W-:Y:S01]  /*61f0*/  IADD3 R11, PT, PT, R5, R11, RZ ;  /* 0x0000000b050b7210 */ /* 0x000fe20007ffe0ff */
[----:B------:R-:W-:-:S06]  /*6200*/  IMAD.MOV.U32 R3, RZ, RZ, RZ ;  /* 0x000000ffff037224 */ /* 0x000fcc00078e00ff */
[----:B------:R-:W-:Y:S05]  /*6210*/  BRA.U !UP0, `(.L_x_5227) ;  /* 0x0000000508787547 */ /* 0x000fea000b800000 */
[----:B------:R-:W1:Y:S01]  /*6220*/  LDCU.64 UR6, c[0x0][0x5a0] ;  /* 0x0000b400ff0677ac */ /* 0x000e620008000a00 */
[C---:B0-23--:R-:W-:Y:S01]  /*6230*/  IMAD.WIDE.U32 R12, R8.reuse, 0x8, RZ ;  /* 0x00000008080c7825 */ /* 0x04dfe200078e00ff */
[----:B------:R-:W-:Y:S01]  /*6240*/  BSSY.RECONVERGENT B0, `(.L_x_5227) ;  /* 0x000005b000007945 */ /* 0x000fe20003800200 */
[----:B------:R-:W-:Y:S01]  /*6250*/  SHF.L.U64.HI R57, R8, 0x6, R9 ;  /* 0x0000000608397819 */ /* 0x000fe20000010209 */
[----:B------:R-:W0:Y:S01]  /*6260*/  LDCU.64 UR4, c[0x0][0x5b0] ;  /* 0x0000b600ff0477ac */ /* 0x000e220008000a00 */
[----:B------:R-:W-:Y:S01]  /*6270*/  IMAD.SHL.U32 R59, R9, 0x8, RZ ;  /* 0x00000008093b7824 */ /* 0x000fe200078e00ff */
[----:B------:R-:W-:-:S03]  /*6280*/  CS2R R6, SRZ ;  /* 0x0000000000067805 */ /* 0x000fc6000001ff00 */
[----:B------:R-:W-:Y:S01]  /*6290*/  IMAD.IADD R59, R13, 0x1, R59 ;  /* 0x000000010d3b7824 */ /* 0x000fe200078e023b */
[C---:B-1----:R-:W-:Y:S01]  /*62a0*/  LEA R55, P0, R4.reuse, UR6, 0x3 ;  /* 0x0000000604377c11 */ /* 0x042fe2000f8018ff */
[----:B------:R-:W-:Y:S02]  /*62b0*/  ULOP3.LUT UR6, UR38, 0xfffffff8, URZ, 0xc0, !UPT ;  /* 0xfffffff826067892 */ /* 0x000fe4000f8ec0ff */
[----:B0-----:R-:W-:Y:S01]  /*62c0*/  UIADD3 UR4, UP0, UPT, UR4, 0x20, URZ ;  /* 0x0000002004047890 */ /* 0x001fe2000ff1e0ff */
[----:B------:R-:W-:Y:S01]  /*62d0*/  LEA.HI.X R54, R4, UR7, R11, 0x3, P0 ;  /* 0x0000000704367c11 */ /* 0x000fe200080f1c0b */
[----:B------:R-:W-:Y:S02]  /*62e0*/  ULOP3.LUT UR7, UR39, 0x7fffffff, URZ, 0xc0, !UPT ;  /* 0x7fffffff27077892 */ /* 0x000fe4000f8ec0ff */
[----:B------:R-:W-:Y:S01]  /*62f0*/  MOV R0, UR6 ;  /* 0x0000000600007c02 */ /* 0x000fe20008000f00 */
[----:B------:R-:W-:Y:S01]  /*6300*/  UIADD3.X UR5, UPT, UPT, URZ, UR5, URZ, UP0, !UPT ;  /* 0x00000005ff057290 */ /* 0x000fe200087fe4ff */
[----:B------:R-:W-:-:S02]  /*6310*/  IMAD.U32 R56, RZ, RZ, UR6 ;  /* 0x00000006ff387e24 */ /* 0x000fc4000f8e00ff */
[----:B------:R-:W-:Y:S01]  /*6320*/  IMAD.U32 R14, RZ, RZ, UR4 ;  /* 0x00000004ff0e7e24 */ /* 0x000fe2000f8e00ff */
[----:B------:R-:W-:Y:S01]  /*6330*/  MOV R58, UR7 ;  /* 0x00000007003a7c02 */ /* 0x000fe20008000f00 */
[----:B------:R-:W-:Y:S02]  /*6340*/  IMAD.U32 R3, RZ, RZ, UR7 ;  /* 0x00000007ff037e24 */ /* 0x000fe4000f8e00ff */
[----:B------:R-:W-:-:S07]  /*6350*/  IMAD.U32 R15, RZ, RZ, UR5 ;  /* 0x00000005ff0f7e24 */ /* 0x000fce000f8e00ff */
.L_x_5228:
[----:B------:R-:W-:Y:S01]  /*6360*/  MOV R20, R55 ;  /* 0x0000003700147202 */ /* 0x000fe20000000f00 */
[----:B------:R-:W-:Y:S01]  /*6370*/  IMAD.MOV.U32 R21, RZ, RZ, R54 ;  /* 0x000000ffff157224 */ /* 0x000fe200078e0036 */
[----:B------:R-:W2:Y:S01]  /*6380*/  LDG.E.64 R24, desc[UR36][R14.64+-0x20] ;  /* 0xffffe0240e187981 */ /* 0x000ea2000c1e1b00 */
[----:B------:R-:W-:-:S03]  /*6390*/  IADD3 R38, P0, PT, R55, R12, RZ ;  /* 0x0000000c37267210 */ /* 0x000fc60007f1e0ff */
[----:B----4-:R-:W3:Y:S04]  /*63a0*/  LDG.E.64 R26, desc[UR36][R14.64+-0x18] ;  /* 0xffffe8240e1a7981 */ /* 0x010ee8000c1e1b00 */
[----:B------:R-:W2:Y:S01]  /*63b0*/  LDG.E.64 R20, desc[UR36][R20.64] ;  /* 0x0000002414147981 */ /* 0x000ea2000c1e1b00 */
[----:B------:R-:W-:Y:S01]  /*63c0*/  IMAD.X R39, R54, 0x1, R59, P0 ;  /* 0x0000000136277824 */ /* 0x000fe200000e063b */
[----:B------:R-:W-:Y:S02]  /*63d0*/  IADD3 R44, P0, PT, R38, R12, RZ ;  /* 0x0000000c262c7210 */ /* 0x000fe40007f1e0ff */
[----:B------:R-:W4:Y:S04]  /*63e0*/  LDG.E.64 R30, desc[UR36][R14.64+-0x10] ;  /* 0xfffff0240e1e7981 */ /* 0x000f28000c1e1b00 */
[----:B------:R-:W3:Y:S01]  /*63f0*/  LDG.E.64 R28, desc[UR36][R38.64] ;  /* 0x00000024261c7981 */ /* 0x000ee2000c1e1b00 */
[----:B------:R-:W-:-:S02]  /*6400*/  IADD3.X R45, PT, PT, R39, R59, RZ, P0, !PT ;  /* 0x0000003b272d7210 */ /* 0x000fc400007fe4ff */
[-C--:B------:R-:W-:Y:S01]  /*6410*/  IADD3 R48, P0, PT, R44, R12.reuse, RZ ;  /* 0x0000000c2c307210 */ /* 0x080fe20007f1e0ff */
[----:B------:R-:W5:Y:S04]  /*6420*/  LDG.E.64 R34, desc[UR36][R14.64+-0x8] ;  /* 0xfffff8240e227981 */ /* 0x000f68000c1e1b00 */
[----:B------:R-:W4:Y:S01]  /*6430*/  LDG.E.64 R32, desc[UR36][R44.64] ;  /* 0x000000242c207981 */ /* 0x000f22000c1e1b00 */
[--C-:B------:R-:W-:Y:S01]  /*6440*/  IMAD.X R49, R45, 0x1, R59.reuse, P0 ;  /* 0x000000012d317824 */ /* 0x100fe200000e063b */
[-C--:B------:R-:W-:Y:S02]  /*6450*/  IADD3 R42, P0, PT, R48, R12.reuse, RZ ;  /* 0x0000000c302a7210 */ /* 0x080fe40007f1e0ff */
[----:B------:R-:W5:Y:S04]  /*6460*/  LDG.E.64 R38, desc[UR36][R14.64] ;  /* 0x000000240e267981 */ /* 0x000f68000c1e1b00 */
[----:B------:R-:W5:Y:S01]  /*6470*/  LDG.E.64 R36, desc[UR36][R48.64] ;  /* 0x0000002430247981 */ /* 0x000f62000c1e1b00 */
[----:B------:R-:W-:Y:S01]  /*6480*/  IMAD.X R43, R49, 0x1, R59, P0 ;  /* 0x00000001312b7824 */ /* 0x000fe200000e063b */
[----:B------:R-:W-:-:S04]  /*6490*/  IADD3 R46, P0, PT, R42, R12, RZ ;  /* 0x0000000c2a2e7210 */ /* 0x000fc80007f1e0ff */
[----:B------:R-:W5:Y:S01]  /*64a0*/  LDG.E.64 R40, desc[UR36][R42.64] ;  /* 0x000000242a287981 */ /* 0x000f62000c1e1b00 */
[----:B------:R-:W-:Y:S02]  /*64b0*/  IADD3.X R47, PT, PT, R43, R59, RZ, P0, !PT ;  /* 0x0000003b2b2f7210 */ /* 0x000fe400007fe4ff */
[----:B------:R-:W-:-:S03]  /*64c0*/  IADD3 R50, P0, PT, R46, R12, RZ ;  /* 0x0000000c2e327210 */ /* 0x000fc60007f1e0ff */
[----:B------:R-:W5:Y:S04]  /*64d0*/  LDG.E.64 R44, desc[UR36][R46.64] ;  /* 0x000000242e2c7981 */ /* 0x000f68000c1e1b00 */
[----:B------:R-:W5:Y:S01]  /*64e0*/  LDG.E.64 R42, desc[UR36][R14.64+0x8] ;  /* 0x000008240e2a7981 */ /* 0x000f62000c1e1b00 */
[--C-:B------:R-:W-:Y:S01]  /*64f0*/  IMAD.X R51, R47, 0x1, R59.reuse, P0 ;  /* 0x000000012f337824 */ /* 0x100fe200000e063b */
[----:B------:R-:W-:Y:S02]  /*6500*/  IADD3 R52, P0, PT, R50, R12, RZ ;  /* 0x0000000c32347210 */ /* 0x000fe40007f1e0ff */
[----:B------:R-:W5:Y:S04]  /*6510*/  LDG.E.64 R46, desc[UR36][R14.64+0x10] ;  /* 0x000010240e2e7981 */ /* 0x000f68000c1e1b00 */
[----:B------:R-:W5:Y:S01]  /*6520*/  LDG.E.64 R48, desc[UR36][R50.64] ;  /* 0x0000002432307981 */ /* 0x000f62000c1e1b00 */
[----:B------:R-:W-:-:S06]  /*6530*/  IMAD.X R53, R51, 0x1, R59, P0 ;  /* 0x0000000133357824 */ /* 0x000fcc00000e063b */
[----:B------:R-:W5:Y:S04]  /*6540*/  LDG.E.64 R52, desc[UR36][R52.64] ;  /* 0x0000002434347981 */ /* 0x000f68000c1e1b00 */
[----:B------:R0:W5:Y:S01]  /*6550*/  LDG.E.64 R50, desc[UR36][R14.64+0x18] ;  /* 0x000018240e327981 */ /* 0x000162000c1e1b00 */
[----:B------:R-:W-:-:S04]  /*6560*/  IADD3 R56, P0, PT, R56, -0x8, RZ ;  /* 0xfffffff838387810 */ /* 0x000fc80007f1e0ff */
[----:B------:R-:W-:Y:S02]  /*6570*/  IADD3.X R58, PT, PT, R58, -0x1, RZ, P0, !PT ;  /* 0xffffffff3a3a7810 */ /* 0x000fe400007fe4ff */
[----:B------:R-:W-:-:S04]  /*6580*/  ISETP.NE.U32.AND P0, PT, R56, RZ, PT ;  /* 0x000000ff3800720c */ /* 0x000fc80003f05070 */
[----:B------:R-:W-:Y:S02]  /*6590*/  ISETP.NE.AND.EX P0, PT, R58, RZ, PT, P0 ;  /* 0x000000ff3a00720c */ /* 0x000fe40003f05300 */
[----:B0-----:R-:W-:Y:S02]  /*65a0*/  IADD3 R14, P2, PT, R14, 0x40, RZ ;  /* 0x000000400e0e7810 */ /* 0x001fe40007f5e0ff */
[----:B------:R-:W-:-:S03]  /*65b0*/  LEA R55, P1, R8, R55, 0x6 ;  /* 0x0000003708377211 */ /* 0x000fc600078230ff */
[----:B------:R-:W-:Y:S01]  /*65c0*/  IMAD.X R15, RZ, RZ, R15, P2 ;  /* 0x000000ffff0f7224 */ /* 0x000fe200010e060f */
[----:B------:R-:W-:Y:S01]  /*65d0*/  IADD3.X R54, PT, PT, R54, R57, RZ, P1, !PT ;  /* 0x0000003936367210 */ /* 0x000fe20000ffe4ff */
[----:B--2---:R-:W-:Y:S02]  /*65e0*/  IMAD R21, R21, R24, RZ ;  /* 0x0000001815157224 */ /* 0x004fe400078e02ff */
[----:B------:R-:W-:-:S04]  /*65f0*/  IMAD.WIDE.U32 R6, R24, R20, R6 ;  /* 0x0000001418067225 */ /* 0x000fc800078e0006 */
[----:B------:R-:W-:-:S05]  /*6600*/  IMAD R21, R25, R20, R21 ;  /* 0x0000001419157224 */ /* 0x000fca00078e0215 */
[----:B------:R-:W-:Y:S01]  /*6610*/  IADD3 R7, PT, PT, R7, R21, RZ ;  /* 0x0000001507077210 */ /* 0x000fe20007ffe0ff */
[----:B---3--:R-:W-:-:S04]  /*6620*/  IMAD R21, R29, R26, RZ ;  /* 0x0000001a1d157224 */ /* 0x008fc800078e02ff */
[-C--:B------:R-:W-:Y:S02]  /*6630*/  IMAD R21, R27, R28.reuse, R21 ;  /* 0x0000001c1b157224 */ /* 0x080fe400078e0215 */
[----:B------:R-:W-:-:S04]  /*6640*/  IMAD.WIDE.U32 R6, R26, R28, R6 ;  /* 0x0000001c1a067225 */ /* 0x000fc800078e0006 */
[----:B------:R-:W-:Y:S02]  /*6650*/  IMAD.IADD R7, R7, 0x1, R21 ;  /* 0x0000000107077824 */ /* 0x000fe400078e0215 */
[----:B----4-:R-:W-:Y:S02]  /*6660*/  IMAD R21, R33, R30, RZ ;  /* 0x0000001e21157224 */ /* 0x010fe400078e02ff */
[----:B------:R-:W-:-:S04]  /*6670*/  IMAD.WIDE.U32 R6, R30, R32, R6 ;  /* 0x000000201e067225 */ /* 0x000fc800078e0006 */
[----:B------:R-:W-:-:S04]  /*6680*/  IMAD R21, R31, R32, R21 ;  /* 0x000000201f157224 */ /* 0x000fc800078e0215 */
[----:B------:R-:W-:Y:S02]  /*6690*/  IMAD.IADD R7, R7, 0x1, R21 ;  /* 0x0000000107077824 */ /* 0x000fe400078e0215 */
[----:B-----5:R-:W-:Y:S02]  /*66a0*/  IMAD R21, R37, R34, RZ ;  /* 0x0000002225157224 */ /* 0x020fe400078e02ff */
[----:B------:R-:W-:-:S04]  /*66b0*/  IMAD.WIDE.U32 R6, R34, R36, R6 ;  /* 0x0000002422067225 */ /* 0x000fc800078e0006 */
[----:B------:R-:W-:-:S05]  /*66c0*/  IMAD R21, R35, R36, R21 ;  /* 0x0000002423157224 */ /* 0x000fca00078e0215 */
[----:B------:R-:W-:Y:S01]  /*66d0*/  IADD3 R7, PT, PT, R7, R21, RZ ;  /* 0x0000001507077210 */ /* 0x000fe20007ffe0ff */
[----:B------:R-:W-:-:S04]  /*66e0*/  IMAD R21, R41, R38, RZ ;  /* 0x0000002629157224 */ /* 0x000fc800078e02ff */
[-C--:B------:R-:W-:Y:S02]  /*66f0*/  IMAD R21, R39, R40.reuse, R21 ;  /* 0x0000002827157224 */ /* 0x080fe400078e0215 */
[----:B------:R-:W-:-:S04]  /*6700*/  IMAD.WIDE.U32 R6, R38, R40, R6 ;  /* 0x0000002826067225 */ /* 0x000fc800078e0006 */
[----:B------:R-:W-:Y:S02]  /*6710*/  IMAD.IADD R7, R7, 0x1, R21 ;  /* 0x0000000107077824 */ /* 0x000fe400078e0215 */
[----:B------:R-:W-:-:S04]  /*6720*/  IMAD R21, R45, R42, RZ ;  /* 0x0000002a2d157224 */ /* 0x000fc800078e02ff */
[-C--:B------:R-:W-:Y:S02]  /*6730*/  IMAD R21, R43, R44.reuse, R21 ;  /* 0x0000002c2b157224 */ /* 0x080fe400078e0215 */
[----:B------:R-:W-:-:S04]  /*6740*/  IMAD.WIDE.U32 R42, R42, R44, R6 ;  /* 0x0000002c2a2a7225 */ /* 0x000fc800078e0006 */
[----:B------:R-:W-:Y:S02]  /*6750*/  IMAD R7, R49, R46, RZ ;  /* 0x0000002e31077224 */ /* 0x000fe400078e02ff */
[----:B------:R-:W-:Y:S02]  /*6760*/  IMAD.IADD R43, R43, 0x1, R21 ;  /* 0x000000012b2b7824 */ /* 0x000fe400078e0215 */
[-C--:B------:R-:W-:Y:S02]  /*6770*/  IMAD R7, R47, R48.reuse, R7 ;  /* 0x000000302f077224 */ /* 0x080fe400078e0207 */
[----:B------:R-:W-:-:S05]  /*6780*/  IMAD.WIDE.U32 R46, R46, R48, R42 ;  /* 0x000000302e2e7225 */ /* 0x000fca00078e002a */
[----:B------:R-:W-:Y:S01]  /*6790*/  IADD3 R47, PT, PT, R47, R7, RZ ;  /* 0x000000072f2f7210 */ /* 0x000fe20007ffe0ff */
[----:B------:R-:W-:-:S04]  /*67a0*/  IMAD R7, R53, R50, RZ ;  /* 0x0000003235077224 */ /* 0x000fc800078e02ff */
[-C--:B------:R-:W-:Y:S02]  /*67b0*/  IMAD R21, R51, R52.reuse, R7 ;  /* 0x0000003433157224 */ /* 0x080fe400078e0207 */
[----:B------:R-:W-:-:S04]  /*67c0*/  IMAD.WIDE.U32 R6, R50, R52, R46 ;  /* 0x0000003432067225 */ /* 0x000fc800078e002e */
[----:B------:R-:W-:Y:S01]  /*67d0*/  IMAD.IADD R7, R7, 0x1, R21 ;  /* 0x0000000107077824 */ /* 0x000fe200078e0215 */
[----:B------:R-:W-:Y:S06]  /*67e0*/  @P0 BRA `(.L_x_5228) ;  /* 0xfffffff800dc0947 */ /* 0x000fec000383ffff */
[----:B------:R-:W-:Y:S05]  /*67f0*/  BSYNC.RECONVERGENT B0 ;  /* 0x0000000000007941 */ /* 0x000fea0003800200 */
.L_x_5227:
        /* <DEDUP_REMOVED lines=9> */
[-C--:B0-----:R-:W-:Y:S01]  /*6890*/  IMAD R14, R3, R8.reuse, RZ ;  /* 0x00000008030e7224 */ /* 0x081fe200078e02ff */
[----:B------:R-:W-:Y:S01]  /*68a0*/  SHF.L.U32 R41, R8, 0x3, RZ ;  /* 0x0000000308297819 */ /* 0x000fe200000006ff */
[----:B------:R-:W-:Y:S01]  /*68b0*/  IMAD.MOV.U32 R10, RZ, RZ, R4 ;  /* 0x000000ffff0a7224 */ /* 0x000fe200078e0004 */
[----:B------:R-:W0:Y:S01]  /*68c0*/  LDCU.64 UR6, c[0x0][0x5a0] ;  /* 0x0000b400ff0677ac */ /* 0x000e220008000a00 */
[C---:B------:R-:W-:Y:S02]  /*68d0*/  IMAD R15, R0.reuse, R9, R14 ;  /* 0x00000009000f7224 */ /* 0x040fe400078e020e */
[----:B--23--:R-:W-:-:S04]  /*68e0*/  IMAD.WIDE.U32 R12, R0, R8, R10 ;  /* 0x00000008000c7225 */ /* 0x00cfc800078e000a */
[----:B------:R-:W-:Y:S01]  /*68f0*/  IMAD.IADD R13, R13, 0x1, R15 ;  /* 0x000000010d0d7824 */ /* 0x000fe200078e020f */
[----:B-1----:R-:W-:Y:S02]  /*6900*/  LEA R34, P0, R0, UR4, 0x3 ;  /* 0x0000000400227c11 */ /* 0x002fe4000f8018ff */
[----:B0-----:R-:W-:Y:S02]  /*6910*/  LEA R24, P1, R12, UR6, 0x3 ;  /* 0x000000060c187c11 */ /* 0x001fe4000f8218ff */
[----:B------:R-:W-:Y:S02]  /*6920*/  LEA.HI.X R35, R0, UR5, R3, 0x3, P0 ;  /* 0x0000000500237c11 */ /* 0x000fe400080f1c03 */
[----:B------:R-:W-:Y:S02]  /*6930*/  LEA.HI.X R25, R12, UR7, R13, 0x3, P1 ;  /* 0x000000070c197c11 */ /* 0x000fe400088f1c0d */
[----:B------:R-:W-:Y:S01]  /*6940*/  SHF.L.U64.HI R13, R8, 0x3, R9 ;  /* 0x00000003080d7819 */ /* 0x000fe20000010209 */
[----:B------:R-:W2:Y:S01]  /*6950*/  LDG.E.64 R30, desc[UR36][R34.64] ;  /* 0x00000024221e7981 */ /* 0x000ea2000c1e1b00 */
[----:B------:R-:W-:-:S03]  /*6960*/  IADD3 R36, P0, PT, R24, R41, RZ ;  /* 0x0000002918247210 */ /* 0x000fc60007f1e0ff */
[----:B------:R-:W2:Y:S02]  /*6970*/  LDG.E.64 R32, desc[UR36][R24.64] ;  /* 0x0000002418207981 */ /* 0x000ea4000c1e1b00 */
[--C-:B------:R-:W-:Y:S01]  /*6980*/  IMAD.X R37, R25, 0x1, R13.reuse, P0 ;  /* 0x0000000119257824 */ /* 0x100fe200000e060d */
[-C--:B------:R-:W-:Y:S01]  /*6990*/  IADD3 R38, P0, PT, R36, R41.reuse, RZ ;  /* 0x0000002924267210 */ /* 0x080fe20007f1e0ff */
[----:B----4-:R-:W3:Y:S04]  /*69a0*/  LDG.E.64 R26, desc[UR36][R34.64+0x8] ;  /* 0x00000824221a7981 */ /* 0x010ee8000c1e1b00 */
[----:B------:R-:W3:Y:S01]  /*69b0*/  LDG.E.64 R28, desc[UR36][R36.64] ;  /* 0x00000024241c7981 */ /* 0x000ee2000c1e1b00 */
[----:B------:R-:W-:Y:S01]  /*69c0*/  IMAD.X R39, R37, 0x1, R13, P0 ;  /* 0x0000000125277824 */ /* 0x000fe200000e060d */
[----:B------:R-:W-:-:S02]  /*69d0*/  IADD3 R40, P0, PT, R38, R41, RZ ;  /* 0x0000002926287210 */ /* 0x000fc40007f1e0ff */
[----:B------:R-:W4:Y:S04]  /*69e0*/  LDG.E.64 R14, desc[UR36][R34.64+0x10] ;  /* 0x00001024220e7981 */ /* 0x000f28000c1e1b00 */
[----:B------:R-:W4:Y:S01]  /*69f0*/  LDG.E.64 R20, desc[UR36][R38.64] ;  /* 0x0000002426147981 */ /* 0x000f22000c1e1b00 */
[----:B------:R-:W-:-:S03]  /*6a00*/  IADD3.X R41, PT, PT, R39, R13, RZ, P0, !PT ;  /* 0x0000000d27297210 */ /* 0x000fc600007fe4ff */
[----:B------:R-:W5:Y:S04]  /*6a10*/  LDG.E.64 R12, desc[UR36][R34.64+0x18] ;  /* 0x00001824220c7981 */ /* 0x000f68000c1e1b00 */
[----:B------:R-:W5:Y:S01]  /*6a20*/  LDG.E.64 R24, desc[UR36][R40.64] ;  /* 0x0000002428187981 */ /* 0x000f62000c1e1b00 */
[----:B------:R-:W-:-:S05]  /*6a30*/  IADD3 R0, P0, PT, R0, 0x4, RZ ;  /* 0x0000000400007810 */ /* 0x000fca0007f1e0ff */
[----:B------:R-:W-:Y:S02]  /*6a40*/  IMAD.X R3, RZ, RZ, R3, P0 ;  /* 0x000000ffff037224 */ /* 0x000fe400000e0603 */
[----:B--2---:R-:W-:Y:S02]  /*6a50*/  IMAD R33, R33, R30, RZ ;  /* 0x0000001e21217224 */ /* 0x004fe400078e02ff */
[----:B------:R-:W-:-:S04]  /*6a60*/  IMAD.WIDE.U32 R6, R30, R32, R6 ;  /* 0x000000201e067225 */ /* 0x000fc800078e0006 */
[----:B------:R-:W-:Y:S02]  /*6a70*/  IMAD R33, R31, R32, R33 ;  /* 0x000000201f217224 */ /* 0x000fe400078e0221 */
[----:B---3--:R-:W-:Y:S02]  /*6a80*/  IMAD R29, R29, R26, RZ ;  /* 0x0000001a1d1d7224 */ /* 0x008fe400078e02ff */
[----:B------:R-:W-:Y:S02]  /*6a90*/  IMAD.IADD R7, R7, 0x1, R33 ;  /* 0x0000000107077824 */ /* 0x000fe400078e0221 */
[-C--:B------:R-:W-:Y:S02]  /*6aa0*/  IMAD R29, R27, R28.reuse, R29 ;  /* 0x0000001c1b1d7224 */ /* 0x080fe400078e021d */
[----:B------:R-:W-:-:S04]  /*6ab0*/  IMAD.WIDE.U32 R26, R26, R28, R6 ;  /* 0x0000001c1a1a7225 */ /* 0x000fc800078e0006 */
[----:B----4-:R-:W-:Y:S02]  /*6ac0*/  IMAD R7, R21, R14, RZ ;  /* 0x0000000e15077224 */ /* 0x010fe400078e02ff */
[----:B------:R-:W-:Y:S02]  /*6ad0*/  IMAD.IADD R27, R27, 0x1, R29 ;  /* 0x000000011b1b7824 */ /* 0x000fe400078e021d */
[-C--:B------:R-:W-:Y:S02]  /*6ae0*/  IMAD R7, R15, R20.reuse, R7 ;  /* 0x000000140f077224 */ /* 0x080fe400078e0207 */
[----:B------:R-:W-:-:S04]  /*6af0*/  IMAD.WIDE.U32 R14, R14, R20, R26 ;  /* 0x000000140e0e7225 */ /* 0x000fc800078e001a */
[----:B-----5:R-:W-:Y:S01]  /*6b00*/  IMAD R21, R25, R12, RZ ;  /* 0x0000000c19157224 */ /* 0x020fe200078e02ff */
[----:B------:R-:W-:-:S03]  /*6b10*/  IADD3 R15, PT, PT, R15, R7, RZ ;  /* 0x000000070f0f7210 */ /* 0x000fc60007ffe0ff */
[-C--:B------:R-:W-:Y:S02]  /*6b20*/  IMAD R21, R13, R24.reuse, R21 ;  /* 0x000000180d157224 */ /* 0x080fe400078e0215 */
[----:B------:R-:W-:-:S04]  /*6b30*/  IMAD.WIDE.U32 R6, R12, R24, R14 ;  /* 0x000000180c067225 */ /* 0x000fc800078e000e */
[----:B------:R-:W-:-:S07]  /*6b40*/  IMAD.IADD R7, R7, 0x1, R21 ;  /* 0x0000000107077824 */ /* 0x000fce00078e0215 */
.L_x_5229:
        /* <DEDUP_REMOVED lines=8> */
[----:B--23--:R-:W-:Y:S01]  /*6bd0*/  MOV R12, R4 ;  /* 0x00000004000c7202 */ /* 0x00cfe20000000f00 */
        /* <DEDUP_REMOVED lines=12> */
[----:B----4-:R-:W2:Y:S01]  /*6ca0*/  LDG.E.64 R26, desc[UR36][R24.64] ;  /* 0x00000024181a7981 */ /* 0x010ea2000c1e1b00 */
[----:B------:R-:W-:-:S03]  /*6cb0*/  LEA.HI.X R13, R8, R25, R9, 0x3, P0 ;  /* 0x00000019080d7211 */ /* 0x000fc600000f1c09 */
[----:B------:R-:W3:Y:S04]  /*6cc0*/  LDG.E.64 R28, desc[UR36][R14.64+0x8] ;  /* 0x000008240e1c7981 */ /* 0x000ee8000c1e1b00 */
[----:B------:R-:W3:Y:S01]  /*6cd0*/  LDG.E.64 R12, desc[UR36][R12.64] ;  /* 0x000000240c0c7981 */ /* 0x000ee2000c1e1b00 */
[----:B------:R-:W-:-:S05]  /*6ce0*/  IADD3 R0, P0, PT, R0, 0x2, RZ ;  /* 0x0000000200007810 */ /* 0x000fca0007f1e0ff */
[----:B------:R-:W-:Y:S02]  /*6cf0*/  IMAD.X R3, RZ, RZ, R3, P0 ;  /* 0x000000ffff037224 */ /* 0x000fe400000e0603 */
[----:B--2---:R-:W-:Y:S02]  /*6d00*/  IMAD R27, R27, R20, RZ ;  /* 0x000000141b1b7224 */ /* 0x004fe400078e02ff */
[----:B------:R-:W-:-:S04]  /*6d10*/  IMAD.WIDE.U32 R6, R20, R26, R6 ;  /* 0x0000001a14067225 */ /* 0x000fc800078e0006 */
[----:B------:R-:W-:Y:S02]  /*6d20*/  IMAD R27, R21, R26, R27 ;  /* 0x0000001a151b7224 */ /* 0x000fe400078e021b */
[----:B---3--:R-:W-:-:S03]  /*6d30*/  IMAD R21, R13, R28, RZ ;  /* 0x0000001c0d157224 */ /* 0x008fc600078e02ff */
[----:B------:R-:W-:Y:S01]  /*6d40*/  IADD3 R7, PT, PT, R7, R27, RZ ;  /* 0x0000001b07077210 */ /* 0x000fe20007ffe0ff */
[-C--:B------:R-:W-:Y:S02]  /*6d50*/  IMAD R21, R29, R12.reuse, R21 ;  /* 0x0000000c1d157224 */ /* 0x080fe400078e0215 */
[----:B------:R-:W-:-:S04]  /*6d60*/  IMAD.WIDE.U32 R6, R28, R12, R6 ;  /* 0x0000000c1c067225 */ /* 0x000fc800078e0006 */
[----:B------:R-:W-:-:S07]  /*6d70*/  IMAD.IADD R7, R7, 0x1, R21 ;  /* 0x0000000107077824 */ /* 0x000fce00078e0215 */
.L_x_5230:
[----:B------:R-:W-:Y:S05]  /*6d80*/  BRA.U UP0, `(.L_x_5226) ;  /* 0x0000000100447547 */ /* 0x000fea000b800000 */
[----:B------:R-:W1:Y:S01]  /*6d90*/  LDCU.64 UR4, c[0x0][0x5b0] ;  /* 0x0000b600ff0477ac */ /* 0x000e620008000a00 */
[----:B------:R-:W-:Y:S01]  /*6da0*/  MOV R10, R4 ;  /* 0x00000004000a7202 */ /* 0x000fe20000000f00 */
[-C--:B0-----:R-:W-:Y:S01]  /*6db0*/  IMAD R5, R3, R8.reuse, RZ ;  /* 0x0000000803057224 */ /* 0x081fe200078e02ff */
[----:B------:R-:W0:Y:S03]  /*6dc0*/  LDCU.64 UR6, c[0x0][0x5a0] ;  /* 0x0000b400ff0677ac */ /* 0x000e260008000a00 */
[----:B------:R-:W-:-:S04]  /*6dd0*/  IMAD.WIDE.U32 R10, R0, R8, R10 ;  /* 0x00000008000a7225 */ /* 0x000fc800078e000a */
[----:B------:R-:W-:-:S04]  /*6de0*/  IMAD R9, R0, R9, R5 ;  /* 0x0000000900097224 */ /* 0x000fc800078e0205 */
[----:B------:R-:W-:Y:S01]  /*6df0*/  IMAD.IADD R9, R11, 0x1, R9 ;  /* 0x000000010b097824 */ /* 0x000fe200078e0209 */
[----:B-1----:R-:W-:Y:S02]  /*6e00*/  LEA R4, P0, R0, UR4, 0x3 ;  /* 0x0000000400047c11 */ /* 0x002fe4000f8018ff */
[----:B0-----:R-:W-:Y:S02]  /*6e10*/  LEA R8, P1, R10, UR6, 0x3 ;  /* 0x000000060a087c11 */ /* 0x001fe4000f8218ff */
[----:B------:R-:W-:Y:S02]  /*6e20*/  LEA.HI.X R5, R0, UR5, R3, 0x3, P0 ;  /* 0x0000000500057c11 */ /* 0x000fe400080f1c03 */
[----:B------:R-:W-:-:S04]  /*6e30*/  LEA.HI.X R9, R10, UR7, R9, 0x3, P1 ;  /* 0x000000070a097c11 */ /* 0x000fc800088f1c09 */
[----:B------:R-:W5:Y:S04]  /*6e40*/  LDG.E.64 R4, desc[UR36][R4.64] ;  /* 0x0000002404047981 */ /* 0x000f68000c1e1b00 */
[----:B------:R-:W5:Y:S02]  /*6e50*/  LDG.E.64 R8, desc[UR36][R8.64] ;  /* 0x0000002408087981 */ /* 0x000f64000c1e1b00 */
[----:B-----5:R-:W-:Y:S02]  /*6e60*/  IMAD R3, R9, R4, RZ ;  /* 0x0000000409037224 */ /* 0x020fe400078e02ff */
[----:B------:R-:W-:-:S04]  /*6e70*/  IMAD.WIDE.U32 R6, R4, R8, R6 ;  /* 0x0000000804067225 */ /* 0x000fc800078e0006 */
[----:B------:R-:W-:-:S04]  /*6e80*/  IMAD R3, R5, R8, R3 ;  /* 0x0000000805037224 */ /* 0x000fc800078e0203 */
[----:B------:R-:W-:-:S07]  /*6e90*/  IMAD.IADD R7, R7, 0x1, R3 ;  /* 0x0000000107077824 */ /* 0x000fce00078e0203 */
.L_x_5226:
[----:B-1----:R-:W1:Y:S08]  /*6ea0*/  LDC.64 R4, c[0x0][0x5c8] ;  /* 0x00017200ff047b82 */ /* 0x002e700000000a00 */
[----:B------:R-:W2:Y:S08]  /*6eb0*/  LDC R27, c[0x0][0x5c0] ;  /* 0x00017000ff1b7b82 */ /* 0x000eb00000000800 */
[----:B------:R-:W3:Y:S01]  /*6ec0*/  LDC R3, c[0x0][0x5c4] ;  /* 0x00017100ff037b82 */ /* 0x000ee20000000800 */
[----:B-1----:R-:W-:-:S04]  /*6ed0*/  ISETP.GE.U32.AND P0, PT, R4, 0x1, PT ;  /* 0x000000010400780c */ /* 0x002fc80003f06070 */
[----:B------:R-:W-:Y:S02]  /*6ee0*/  ISETP.GE.AND.EX P0, PT, R5, RZ, PT, P0 ;  /* 0x000000ff0500720c */ /* 0x000fe40003f06300 */
[----:B--2---:R-:W-:Y:S01]  /*6ef0*/  MOV R29, R27 ;  /* 0x0000001b001d7202 */ /* 0x004fe20000000f00 */
[----:B---3--:R-:W-:-:S10]  /*6f00*/  IMAD.MOV.U32 R0, RZ, RZ, R3 ;  /* 0x000000ffff007224 */ /* 0x008fd400078e0003 */
[----:B------:R-:W-:Y:S05]  /*6f10*/  @!P0 BRA `(.L_x_5231) ;  /* 0x00000000008c8947 */ /* 0x000fea0003800000 */
[----:B------:R-:W1:Y:S01]  /*6f20*/  LDCU.64 UR4, c[0x0][0x5c8] ;  /* 0x0000b900ff0477ac */ /* 0x000e620008000a00 */
[----:B------:R-:W-:Y:S01]  /*6f30*/  BSSY.RECONVERGENT B0, `(.L_x_5231) ;  /* 0x0000021000007945 */ /* 0x000fe20003800200 */
[----:B------:R-:W-:Y:S01]  /*6f40*/  IMAD.MOV.U32 R21, RZ, RZ, R27 ;  /* 0x000000ffff157224 */ /* 0x000fe200078e001b */
[----:B------:R-:W-:Y:S01]  /*6f50*/  MOV R29, R27 ;  /* 0x0000001b001d7202 */ /* 0x000fe20000000f00 */
[--C-:B------:R-:W-:Y:S02]  /*6f60*/  IMAD.MOV.U32 R20, RZ, RZ, R3.reuse ;  /* 0x000000ffff147224 */ /* 0x100fe400078e0003 */
[----:B------:R-:W-:Y:S01]  /*6f70*/  IMAD.MOV.U32 R0, RZ, RZ, R3 ;  /* 0x000000ffff007224 */ /* 0x000fe200078e0003 */
[----:B-1----:R-:W-:Y:S01]  /*6f80*/  MOV R25, UR4 ;  /* 0x0000000400197c02 */ /* 0x002fe20008000f00 */
[----:B------:R-:W-:-:S07]  /*6f90*/  IMAD.U32 R24, RZ, RZ, UR5 ;  /* 0x00000005ff187e24 */ /* 0x000fce000f8e00ff */
.L_x_5232:
        /* <DEDUP_REMOVED lines=27> */
.L_x_5231:
[----:B------:R-:W-:Y:S05]  /*7150*/  @!P0 BRA `(.L_x_5233) ;  /* 0x0000000000848947 */ /* 0x000fea0003800000 */
[----:B------:R-:W1:Y:S01]  /*7160*/  LDCU.64 UR4, c[0x0][0x5c8] ;  /* 0x0000b900ff0477ac */ /* 0x000e620008000a00 */
[----:B------:R-:W-:Y:S01]  /*7170*/  BSSY.RECONVERGENT B0, `(.L_x_5233) ;  /* 0x000001f000007945 */ /* 0x000fe20003800200 */
[----:B------:R-:W-:Y:S02]  /*7180*/  MOV R15, R27 ;  /* 0x0000001b000f7202 */ /* 0x000fe40000000f00 */
[----:B------:R-:W-:Y:S01]  /*7190*/  MOV R21, R3 ;  /* 0x0000000300157202 */ /* 0x000fe20000000f00 */
[----:B-1----:R-:W-:Y:S02]  /*71a0*/  IMAD.U32 R25, RZ, RZ, UR4 ;  /* 0x00000004ff197e24 */ /* 0x002fe4000f8e00ff */
[----:B------:R-:W-:-:S07]  /*71b0*/  IMAD.U32 R24, RZ, RZ, UR5 ;  /* 0x00000005ff187e24 */ /* 0x000fce000f8e00ff */
.L_x_5234:
        /* <DEDUP_REMOVED lines=27> */
.L_x_5233:
[----:B------:R-:W0:Y:S01]  /*7370*/  LDCU.64 UR8, c[0x0][0x5c0] ;  /* 0x0000b800ff0877ac */ /* 0x000e220008000a00 */
[C---:B-----5:R-:W-:Y:S01]  /*7380*/  IMAD.SHL.U32 R10, R60.reuse, 0x8, RZ ;  /* 0x000000083c0a7824 */ /* 0x060fe200078e00ff */
[----:B------:R-:W-:Y:S01]  /*7390*/  IADD3 R4, P0, PT, -R29, R27, RZ ;  /* 0x0000001b1d047210 */ /* 0x000fe20007f1e1ff */
[----:B------:R-:W1:Y:S01]  /*73a0*/  LDCU.128 UR4, c[0x0][0x5d0] ;  /* 0x0000ba00ff0477ac */ /* 0x000e620008000c00 */
[----:B------:R-:W-:Y:S02]  /*73b0*/  SHF.L.U64.HI R60, R60, 0x3, R61 ;  /* 0x000000033c3c7819 */ /* 0x000fe4000001023d */
[----:B------:R-:W-:-:S04]  /*73c0*/  IADD3.X R5, PT, PT, ~R0, R3, RZ, P0, !PT ;  /* 0x0000000300057210 */ /* 0x000fc800007fe5ff */
[--C-:B------:R-:W-:Y:S02]  /*73d0*/  SHF.R.S64 R4, R4, 0x3, R5.reuse ;  /* 0x0000000304047819 */ /* 0x100fe40000001005 */
[----:B------:R-:W-:Y:S02]  /*73e0*/  SHF.R.S32.HI R5, RZ, 0x3, R5 ;  /* 0x00000003ff057819 */ /* 0x000fe40000011405 */
[----:B0-----:R-:W-:Y:S02]  /*73f0*/  IADD3 R8, P2, PT, R29, -UR8, RZ ;  /* 0x800000081d087c10 */ /* 0x001fe4000ff5e0ff */
[----:B-1----:R-:W-:Y:S02]  /*7400*/  IADD3 R6, P1, PT, R10, UR4, RZ ;  /* 0x000000040a067c10 */ /* 0x002fe4000ff3e0ff */
        /* <DEDUP_REMOVED lines=13> */
[----:B-1----:R-:W-:Y:S05]  /*74e0*/  @P1 BRA `(.L_x_5235) ;  /* 0x0000000000b81947 */ /* 0x002fea0003800000 */
        /* <DEDUP_REMOVED lines=10> */
.L_x_5238:
[----:B------:R0:W-:Y:S01]  /*7590*/  STG.E.U8 desc[UR36][R12.64], RZ ;  /* 0x000000ff0c007986 */ /* 0x0001e2000c101124 */
[----:B------:R-:W-:Y:S05]  /*75a0*/  BRA `(.L_x_5240) ;  /* 0x00000004008c7947 */ /* 0x000fea0003800000 */
.L_x_5237:
        /* <DEDUP_REMOVED lines=8> */
.L_x_5242:
[----:B------:R0:W-:Y:S01]  /*7630*/  STG.E desc[UR36][R12.64], RZ ;  /* 0x000000ff0c007986 */ /* 0x0001e2000c101924 */
[----:B------:R-:W-:Y:S05]  /*7640*/  BRA `(.L_x_5240) ;  /* 0x0000000400647947 */ /* 0x000fea0003800000 */
.L_x_5241:
[----:B------:R0:W-:Y:S01]  /*7650*/  STG.E.U16 desc[UR36][R12.64], RZ ;  /* 0x000000ff0c007986 */ /* 0x0001e2000c101524 */
[----:B------:R-:W-:Y:S05]  /*7660*/  BRA `(.L_x_5240) ;  /* 0x00000004005c7947 */ /* 0x000fea0003800000 */
.L_x_5236:
        /* <DEDUP_REMOVED lines=8> */
.L_x_5244:
[----:B------:R0:W-:Y:S01]  /*76f0*/  STG.E.U16 desc[UR36][R12.64], RZ ;  /* 0x000000ff0c007986 */ /* 0x0001e2000c101524 */
[----:B------:R-:W-:Y:S05]  /*7700*/  BRA `(.L_x_5240) ;  /* 0x0000000400347947 */ /* 0x000fea0003800000 */
.L_x_5243:
        /* <DEDUP_REMOVED lines=8> */
.L_x_5246:
[----:B------:R0:W-:Y:S01]  /*7790*/  STG.E desc[UR36][R12.64], RZ ;  /* 0x000000ff0c007986 */ /* 0x0001e2000c101924 */
[----:B------:R-:W-:Y:S05]  /*77a0*/  BRA `(.L_x_5240) ;  /* 0x00000004000c7947 */ /* 0x000fea0003800000 */
.L_x_5245:
[----:B------:R0:W-:Y:S01]  /*77b0*/  STG.E.64 desc[UR36][R12.64], RZ ;  /* 0x000000ff0c007986 */ /* 0x0001e2000c101b24 */
[----:B------:R-:W-:Y:S05]  /*77c0*/  BRA `(.L_x_5240) ;  /* 0x0000000400047947 */ /* 0x000fea0003800000 */
.L_x_5235:
        /* <DEDUP_REMOVED lines=10> */
.L_x_5249:
[----:B------:R0:W-:Y:S01]  /*7870*/  STG.E.128 desc[UR36][R12.64], RZ ;  /* 0x000000ff0c007986 */ /* 0x0001e2000c101d24 */
[----:B------:R-:W-:Y:S05]  /*7880*/  BRA `(.L_x_5240) ;  /* 0x0000000000d47947 */ /* 0x000fea0003800000 */
.L_x_5248:
        /* <DEDUP_REMOVED lines=8> */
.L_x_5251:
[----:B------:R2:W-:Y:S01]  /*7910*/  STG.E.U8 desc[UR36][R12.64], RZ ;  /* 0x000000ff0c007986 */ /* 0x0005e2000c101124 */
[----:B------:R-:W-:Y:S05]  /*7920*/  BRA `(.L_x_5240) ;  /* 0x0000000000ac7947 */ /* 0x000fea0003800000 */
.L_x_5250:
[----:B------:R0:W-:Y:S01]  /*7930*/  STG.E.U16 desc[UR36][R12.64], RZ ;  /* 0x000000ff0c007986 */ /* 0x0001e2000c101524 */
[----:B------:R-:W-:Y:S05]  /*7940*/  BRA `(.L_x_5240) ;  /* 0x0000000000a47947 */ /* 0x000fea0003800000 */
.L_x_5247:
        /* <DEDUP_REMOVED lines=10> */
.L_x_5254:
[----:B------:R0:W-:Y:S01]  /*79f0*/  STG.E.U8 desc[UR36][R12.64], RZ ;  /* 0x000000ff0c007986 */ /* 0x0001e2000c101124 */
[----:B------:R-:W-:Y:S05]  /*7a00*/  BRA `(.L_x_5240) ;  /* 0x0000000000747947 */ /* 0x000fea0003800000 */
.L_x_5253:
[----:B------:R0:W-:Y:S01]  /*7a10*/  STG.E.U8 desc[UR36][R12.64], RZ ;  /* 0x000000ff0c007986 */ /* 0x0001e2000c101124 */
[----:B------:R-:W-:Y:S05]  /*7a20*/  BRA `(.L_x_5240) ;  /* 0x00000000006c7947 */ /* 0x000fea0003800000 */
.L_x_5252:
[----:B------:R-:W-:-:S13]  /*7a30*/  ISETP.NE.AND P0, PT, R0, 0x1c, PT ;  /* 0x0000001c0000780c */ /* 0x000fda0003f05270 */
[----:B------:R-:W-:Y:S05]  /*7a40*/  @!P0 BRA `(.L_x_5255) ;  /* 0x0000000000608947 */ /* 0x000fea0003800000 */
[----:B------:R-:W-:-:S13]  /*7a50*/  ISETP.NE.AND P0, PT, R0, 0x1d, PT ;  /* 0x0000001d0000780c */ /* 0x000fda0003f05270 */
[----:B------:R-:W-:Y:S05]  /*7a60*/  @!P0 BRA `(.L_x_5256) ;  /* 0x0000000000508947 */ /* 0x000fea0003800000 */
[----:B------:R-:W-:-:S13]  /*7a70*/  ISETP.NE.AND P0, PT, R0, 0x2c, PT ;  /* 0x0000002c0000780c */ /* 0x000fda0003f05270 */
[----:B------:R0:W-:Y:S01]  /*7a80*/  @!P0 STG.E.U8 desc[UR36][R12.64], RZ ;  /* 0x000000ff0c008986 */ /* 0x0001e2000c101124 */
[----:B------:R-:W-:Y:S05]  /*7a90*/  @!P0 BRA `(.L_x_5240) ;  /* 0x0000000000508947 */ /* 0x000fea0003800000 */
.L_x_5239:
[----:B------:R-:W-:Y:S01]  /*7aa0*/  MOV R0, 0x100 ;  /* 0x0000010000007802 */ /* 0x000fe20000000f00 */
[----:B------:R-:W1:Y:S01]  /*7ab0*/  LDCU.64 UR4, c[0x4][0xf0] ;  /* 0x01001e00ff0477ac */ /* 0x000e620008000a00 */
[----:B0-----:R-:W-:Y:S02]  /*7ac0*/  HFMA2 R12, -RZ, RZ, 0, 5.9604644775390625e-08 ;  /* 0x00000001ff0c7431 */ /* 0x001fe400000001ff */
[----:B------:R-:W-:Y:S01]  /*7ad0*/  IMAD.MOV.U32 R8, RZ, RZ, 0x65 ;  /* 0x00000065ff087424 */ /* 0x000fe200078e00ff */
[----:B------:R0:W2:Y:S01]  /*7ae0*/  LDC.64 R14, c[0x4][R0] ;  /* 0x01000000000e7b82 */ /* 0x0000a20000000a00 */
[----:B------:R-:W3:Y:S01]  /*7af0*/  LDCU.64 UR6, c[0x4][0xf8] ;  /* 0x01001f00ff0677ac */ /* 0x000ee20008000a00 */
[----:B------:R-:W-:Y:S01]  /*7b00*/  IMAD.MOV.U32 R13, RZ, RZ, RZ ;  /* 0x000000ffff0d7224 */ /* 0x000fe200078e00ff */
[----:B------:R-:W5:Y:S01]  /*7b10*/  LDCU.64 UR8, c[0x4][0x8] ;  /* 0x01000100ff0877ac */ /* 0x000f620008000a00 */
[----:B-1----:R-:W-:Y:S01]  /*7b20*/  IMAD.U32 R4, RZ, RZ, UR4 ;  /* 0x00000004ff047e24 */ /* 0x002fe2000f8e00ff */
[----:B------:R-:W-:Y:S01]  /*7b30*/  MOV R5, UR5 ;  /* 0x0000000500057c02 */ /* 0x000fe20008000f00 */
[----:B---3--:R-:W-:-:S02]  /*7b40*/  IMAD.U32 R6, RZ, RZ, UR6 ;  /* 0x00000006ff067e24 */ /* 0x008fc4000f8e00ff */
[----:B------:R-:W-:Y:S01]  /*7b50*/  IMAD.U32 R7, RZ, RZ, UR7 ;  /* 0x00000007ff077e24 */ /* 0x000fe2000f8e00ff */
[----:B-----5:R-:W-:Y:S01]  /*7b60*/  MOV R10, UR8 ;  /* 0x00000008000a7c02 */ /* 0x020fe20008000f00 */
[----:B0-----:R-:W-:-:S07]  /*7b70*/  IMAD.U32 R11, RZ, RZ, UR9 ;  /* 0x00000009ff0b7e24 */ /* 0x001fce000f8e00ff */
[----:B------:R-:W-:-:S07]  /*7b80*/  LEPC R20, `(.L_x_5257) ;  /* 0x000000001014794e */ /* 0x000fce0000000000 */
[----:B--2-4-:R-:W-:Y:S05]  /*7b90*/  CALL.ABS.NOINC R14 ;  /* 0x000000000e007343 */ /* 0x014fea0003c00000 */
.L_x_5257:
[----:B------:R-:W-:Y:S05]  /*7ba0*/  BRA `(.L_x_5240) ;  /* 0x00000000000c7947 */ /* 0x000fea0003800000 */
.L_x_5256:
[----:B------:R0:W-:Y:S01]  /*7bb0*/  STG.E.64 desc[UR36][R12.64], RZ ;  /* 0x000000ff0c007986 */ /* 0x0001e2000c101b24 */
[----:B------:R-:W-:Y:S05]  /*7bc0*/  BRA `(.L_x_5240) ;  /* 0x0000000000047947 */ /* 0x000fea0003800000 */
.L_x_5255:
[----:B------:R0:W-:Y:S02]  /*7bd0*/  STG.E desc[UR36][R12.64], RZ ;  /* 0x000000ff0c007986 */ /* 0x0001e4000c101924 */
.L_x_5240:
[----:B------:R-:W-:-:S07]  /*7be0*/  VIADD R17, R17, 0x80 ;  /* 0x0000008011117836 */ /* 0x000fce0000000000 */
.L_x_5190:
[----:B------:R-:W-:Y:S05]  /*7bf0*/  BSYNC.RECONVERGENT B6 ;  /* 0x0000000000067941 */ /* 0x000fea0003800200 */
.L_x_5189:
[----:B------:R-:W5:Y:S01]  /*7c00*/  LDCU UR4, c[0x0][0x380] ;  /* 0x00007000ff0477ac */ /* 0x000f620008000800 */
[----:B------:R-:W-:Y:S01]  /*7c10*/  BSSY.RECONVERGENT B6, `(.L_x_5258) ;  /* 0x00003d1000067945 */ /* 0x000fe20003800200 */
[----:B-----5:R-:W-:-:S13]  /*7c20*/  ISETP.GE.AND P0, PT, R17, UR4, PT ;  /* 0x0000000411007c0c */ /* 0x020fda000bf06270 */
[----:B------:R-:W-:Y:S05]  /*7c30*/  @P0 BRA `(.L_x_5259) ;  /* 0x0000003c00380947 */ /* 0x000fea0003800000 */
[----:B------:R-:W5:Y:S01]  /*7c40*/  LDCU UR4, c[0x0][0x388] ;  /* 0x00007100ff0477ac */ /* 0x000f620008000800 */
[----:B------:R-:W-:Y:S01]  /*7c50*/  MOV R0, RZ ;  /* 0x000000ff00007202 */ /* 0x000fe20000000f00 */
[----:B------:R-:W-:Y:S01]  /*7c60*/  IMAD.MOV.U32 R23, RZ, RZ, RZ ;  /* 0x000000ffff177224 */ /* 0x000fe200078e00ff */
[----:B-----5:R-:W-:-:S09]  /*7c70*/  UISETP.NE.AND UP0, UPT, UR4, URZ, UPT ;  /* 0x000000ff0400728c */ /* 0x020fd2000bf05270 */
[----:B------:R-:W-:Y:S05]  /*7c80*/  BRA.U !UP0, `(.L_x_5260) ;  /* 0x0000001108ac7547 */ /* 0x000fea000b800000 */
[----:B------:R-:W5:Y:S01]  /*7c90*/  LDCU.64 UR4, c[0x0][0x390] ;  /* 0x00007200ff0477ac */ /* 0x000f620008000a00 */
[----:B------:R-:W-:Y:S01]  /*7ca0*/  MOV R5, R17 ;  /* 0x0000001100057202 */ /* 0x000fe20000000f00 */
[----:B------:R-:W-:Y:S01]  /*7cb0*/  IMAD.MOV.U32 R4, RZ, RZ, RZ ;  /* 0x000000ffff047224 */ /* 0x000fe200078e00ff */
[----:B------:R-:W0:Y:S01]  /*7cc0*/  LDCU UR6, c[0x0][0x38c] ;  /* 0x00007180ff0677ac */ /* 0x000e220008000800 */
[----:B------:R-:W1:Y:S01]  /*7cd0*/  LDCU.64 UR8, c[0x0][0x4b8] ;  /* 0x00009700ff0877ac */ /* 0x000e620008000a00 */
[----:B------:R-:W-:Y:S01]  /*7ce0*/  UISETP.NE.AND UP0, UPT, UR43, URZ, UPT ;  /* 0x000000ff2b00728c */ /* 0x000fe2000bf05270 */
[----:B-----5:R-:W-:-:S05]  /*7cf0*/  IMAD.HI.U32 R4, R17, UR4, R4 ;  /* 0x0000000411047c27 */ /* 0x020fca000f8e0004 */
[----:B------:R-:W-:-:S05]  /*7d00*/  SHF.R.U32.HI R5, RZ, UR5, R4 ;  /* 0x00000005ff057c19 */ /* 0x000fca0008011604 */
[----:B------:R-:W-:-:S04]  /*7d10*/  IMAD.MOV R0, RZ, RZ, -R5 ;  /* 0x000000ffff007224 */ /* 0x000fc800078e0a05 */
[----:B0-----:R-:W-:-:S04]  /*7d20*/  IMAD R0, R0, UR6, R17 ;  /* 0x0000000600007c24 */ /* 0x001fc8000f8e0211 */
[C---:B-1----:R-:W-:Y:S02]  /*7d30*/  IMAD R23, R0.reuse, UR8, RZ ;  /* 0x0000000800177c24 */ /* 0x042fe4000f8e02ff */
        /* <DEDUP_REMOVED lines=288> */
.L_x_5260:
[----:B------:R-:W5:Y:S01]  /*8f40*/  LDCU.64 UR6, c[0x0][0x588] ;  /* 0x0000b100ff0677ac */ /* 0x000f620008000a00 */
[----:B------:R-:W-:-:S04]  /*8f50*/  UPRMT UR4, UR42, 0x9910, URZ ;  /* 0x000099102a047896 */ /* 0x000fc800080000ff */
[----:B------:R-:W-:Y:S01]  /*8f60*/  UISETP.GT.AND UP0, UPT, UR4, 0x9, UPT ;  /* 0x000000090400788c */ /* 0x000fe2000bf04270 */
[----:B-----5:R-:W-:-:S05]  /*8f70*/  IADD3 R4, P0, PT, R0, UR6, RZ ;  /* 0x0000000600047c10 */ /* 0x020fca000ff1e0ff */
        /* <DEDUP_REMOVED lines=13> */
.L_x_5264:
[----:B------:R0:W5:Y:S01]  /*9050*/  LDG.E.U8 R60, desc[UR36][R4.64] ;  /* 0x00000024043c7981 */ /* 0x000162000c1e1100 */
[----:B------:R-:W-:Y:S01]  /*9060*/  HFMA2 R61, -RZ, RZ, 0, 0 ;  /* 0x00000000ff3d7431 */ /* 0x000fe200000001ff */
[----:B------:R-:W-:Y:S06]  /*9070*/  BRA `(.L_x_5266) ;  /* 0x0000000c00447947 */ /* 0x000fec0003800000 */
.L_x_5263:
        /* <DEDUP_REMOVED lines=8> */
.L_x_5268:
[----:B------:R-:W5:Y:S02]  /*9100*/  LDG.E R60, desc[UR36][R4.64] ;  /* 0x00000024043c7981 */ /* 0x000f64000c1e1900 */
[----:B-----5:R-:W-:Y:S01]  /*9110*/  SHF.R.S32.HI R61, RZ, 0x1f, R60 ;  /* 0x0000001fff3d7819 */ /* 0x020fe2000001143c */
[----:B------:R-:W-:Y:S06]  /*9120*/  BRA `(.L_x_5266) ;  /* 0x0000000c00187947 */ /* 0x000fec0003800000 */
.L_x_5267:
[----:B------:R-:W5:Y:S02]  /*9130*/  LDG.E.S16 R60, desc[UR36][R4.64] ;  /* 0x00000024043c7981 */ /* 0x000f64000c1e1700 */
[----:B-----5:R-:W-:Y:S01]  /*9140*/  SHF.R.S32.HI R61, RZ, 0x1f, R60 ;  /* 0x0000001fff3d7819 */ /* 0x020fe2000001143c */
[----:B------:R-:W-:Y:S06]  /*9150*/  BRA `(.L_x_5266) ;  /* 0x0000000c000c7947 */ /* 0x000fec0003800000 */
.L_x_5262:
        /* <DEDUP_REMOVED lines=8> */
[----:B0-----:R-:W-:Y:S05]  /*91e0*/  BRA `(.L_x_5266) ;  /* 0x0000000800e87947 */ /* 0x001fea0003800000 */
.L_x_5270:
[----:B------:R-:W5:Y:S02]  /*91f0*/  LDG.E.U16 R4, desc[UR36][R4.64] ;  /* 0x0000002404047981 */ /* 0x000f64000c1e1500 */
[----:B-----5:R-:W-:-:S06]  /*9200*/  HADD2.F32 R60, -RZ, R4.H0_H0 ;  /* 0x20000004ff3c7230 */ /* 0x020fcc0000004100 */
[----:B------:R-:W0:Y:S02]  /*9210*/  F2I.S64.TRUNC R60, R60 ;  /* 0x0000003c003c7311 */ /* 0x000e24000020d900 */
[----:B0-----:R-:W-:Y:S05]  /*9220*/  BRA `(.L_x_5266) ;  /* 0x0000000800d87947 */ /* 0x001fea0003800000 */
.L_x_5269:
        /* <DEDUP_REMOVED lines=8> */
[----:B0-----:R-:W-:Y:S05]  /*92b0*/  BRA `(.L_x_5266) ;  /* 0x0000000800b47947 */ /* 0x001fea0003800000 */
.L_x_5272:
[----:B------:R-:W5:Y:S02]  /*92c0*/  LDG.E.U16 R4, desc[UR36][R4.64] ;  /* 0x0000002404047981 */ /* 0x000f64000c1e1500 */
[----:B-----5:R-:W-:-:S06]  /*92d0*/  HADD2.F32 R60, -RZ, R4.H0_H0 ;  /* 0x20000004ff3c7230 */ /* 0x020fcc0000004100 */
[----:B------:R-:W0:Y:S02]  /*92e0*/  F2I.S64.TRUNC R60, R60 ;  /* 0x0000003c003c7311 */ /* 0x000e24000020d900 */
[----:B0-----:R-:W-:Y:S05]  /*92f0*/  BRA `(.L_x_5266) ;  /* 0x0000000800a47947 */ /* 0x001fea0003800000 */
.L_x_5271:
[----:B------:R-:W5:Y:S02]  /*9300*/  LDG.E.64 R4, desc[UR36][R4.64] ;  /* 0x0000002404047981 */ /* 0x000f64000c1e1b00 */
[----:B-----5:R0:W0:Y:S02]  /*9310*/  F2I.S64.F64.TRUNC R60, R4 ;  /* 0x00000004003c7311 */ /* 0x020024000030d900 */
[----:B0-----:R-:W-:Y:S05]  /*9320*/  BRA `(.L_x_5266) ;  /* 0x0000000800987947 */ /* 0x001fea0003800000 */
.L_x_5261:
        /* <DEDUP_REMOVED lines=13> */
.L_x_5275:
[----:B------:R-:W5:Y:S02]  /*9400*/  LDG.E.64 R4, desc[UR36][R4.64] ;  /* 0x0000002404047981 */ /* 0x000f64000c1e1b00 */
[----:B-----5:R0:W0:Y:S02]  /*9410*/  F2I.S64.F64.TRUNC R60, R4 ;  /* 0x00000004003c7311 */ /* 0x020024000030d900 */
[----:B0-----:R-:W-:Y:S05]  /*9420*/  BRA `(.L_x_5266) ;  /* 0x0000000800587947 */ /* 0x001fea0003800000 */
.L_x_5274:
        /* <DEDUP_REMOVED lines=11> */
[----:B------:R-:W5:Y:S02]  /*94e0*/  FLO.U32 R6, R3 ;  /* 0x0000000300067300 */ /* 0x000f6400000e0000 */
[----:B-----5:R-:W-:-:S05]  /*94f0*/  IMAD.MOV R6, RZ, RZ, -R6 ;  /* 0x000000ffff067224 */ /* 0x020fca00078e0a06 */
        /* <DEDUP_REMOVED lines=12> */
[----:B0-----:R-:W-:Y:S05]  /*95c0*/  BRA `(.L_x_5266) ;  /* 0x0000000400f07947 */ /* 0x001fea0003800000 */
.L_x_5277:
        /* <DEDUP_REMOVED lines=13> */
[----:B0-----:R-:W-:Y:S05]  /*96a0*/  BRA `(.L_x_5266) ;  /* 0x0000000400b87947 */ /* 0x001fea0003800000 */
.L_x_5276:
[----:B------:R-:W5:Y:S02]  /*96b0*/  LDG.E.U16 R60, desc[UR36][R4.64] ;  /* 0x00000024043c7981 */ /* 0x000f64000c1e1500 */
[----:B-----5:R-:W-:-:S06]  /*96c0*/  SHF.L.U32 R60, R60, 0x10, RZ ;  /* 0x000000103c3c7819 */ /* 0x020fcc00000006ff */
[----:B------:R-:W0:Y:S02]  /*96d0*/  F2I.S64.TRUNC R60, R60 ;  /* 0x0000003c003c7311 */ /* 0x000e24000020d900 */
[----:B0-----:R-:W-:Y:S05]  /*96e0*/  BRA `(.L_x_5266) ;  /* 0x0000000400a87947 */ /* 0x001fea0003800000 */
.L_x_5273:
        /* <DEDUP_REMOVED lines=11> */
.L_x_5280:
        /* <DEDUP_REMOVED lines=15> */
[----:B------:R-:W5:Y:S02]  /*9890*/  FLO.U32 R4, R0 ;  /* 0x0000000000047300 */ /* 0x000f6400000e0000 */
[----:B-----5:R-:W-:-:S04]  /*98a0*/  IADD3 R4, PT, PT, -R4, 0x1f, RZ ;  /* 0x0000001f04047810 */ /* 0x020fc80007ffe1ff */
[----:B------:R-:W-:Y:S01]  /*98b0*/  IADD3 R3, PT, PT, R3, 0x1d, -R4 ;  /* 0x0000001d03037810 */ /* 0x000fe20007ffe804 */
[----:B------:R-:W-:-:S05]  /*98c0*/  VIADD R5, R4, 0xffffffe4 ;  /* 0xffffffe404057836 */ /* 0x000fca0000000000 */
[----:B------:R-:W-:-:S04]  /*98d0*/  SHF.L.U32 R5, R0, R5, RZ ;  /* 0x0000000500057219 */ /* 0x000fc800000006ff */
[----:B------:R-:W-:-:S07]  /*98e0*/  LOP3.LUT R0, R5, 0x7, RZ, 0xc0, !PT ;  /* 0x0000000705007812 */ /* 0x000fce00078ec0ff */
.L_x_5284:
[----:B------:R-:W-:Y:S05]  /*98f0*/  BSYNC.RECONVERGENT B1 ;  /* 0x0000000000017941 */ /* 0x000fea0003800200 */
.L_x_5283:
[----:B------:R-:W-:Y:S02]  /*9900*/  SHF.L.U32 R0, R0, 0x14, RZ ;  /* 0x0000001400007819 */ /* 0x000fe400000006ff */
[----:B------:R-:W-:-:S04]  /*9910*/  LEA R3, R3, 0x3b800000, 0x17 ;  /* 0x3b80000003037811 */ /* 0x000fc800078eb8ff */
[----:B------:R-:W-:-:S07]  /*9920*/  LOP3.LUT R60, R3, R0, R7, 0xfe, !PT ;  /* 0x00000000033c7212 */ /* 0x000fce00078efe07 */
.L_x_5282:
[----:B------:R-:W-:Y:S05]  /*9930*/  BSYNC.RECONVERGENT B0 ;  /* 0x0000000000007941 */ /* 0x000fea0003800200 */
.L_x_5281:
[----:B------:R-:W0:Y:S02]  /*9940*/  F2I.S64.TRUNC R60, R60 ;  /* 0x0000003c003c7311 */ /* 0x000e24000020d900 */
[----:B0-----:R-:W-:Y:S05]  /*9950*/  BRA `(.L_x_5266) ;  /* 0x00000004000c7947 */ /* 0x001fea0003800000 */
.L_x_5279:
        /* <DEDUP_REMOVED lines=21> */
.L_x_5288:
[----:B------:R-:W-:Y:S05]  /*9ab0*/  BSYNC.RECONVERGENT B1 ;  /* 0x0000000000017941 */ /* 0x000fea0003800200 */
.L_x_5287:
[----:B------:R-:W-:Y:S01]  /*9ac0*/  IMAD.SHL.U32 R0, R0, 0x200000, RZ ;  /* 0x0020000000007824 */ /* 0x000fe200078e00ff */
[----:B------:R-:W-:-:S04]  /*9ad0*/  LEA R3, R3, 0x37800000, 0x17 ;  /* 0x3780000003037811 */ /* 0x000fc800078eb8ff */
[----:B------:R-:W-:-:S07]  /*9ae0*/  LOP3.LUT R60, R3, R0, R7, 0xfe, !PT ;  /* 0x00000000033c7212 */ /* 0x000fce00078efe07 */
.L_x_5286:
[----:B------:R-:W-:Y:S05]  /*9af0*/  BSYNC.RECONVERGENT B0 ;  /* 0x0000000000007941 */ /* 0x000fea0003800200 */
.L_x_5285:
[----:B------:R-:W0:Y:S02]  /*9b00*/  F2I.S64.TRUNC R60, R60 ;  /* 0x0000003c003c7311 */ /* 0x000e24000020d900 */
[----:B0-----:R-:W-:Y:S05]  /*9b10*/  BRA `(.L_x_5266) ;  /* 0x00000000009c7947 */ /* 0x001fea0003800000 */
.L_x_5278:
        /* <DEDUP_REMOVED lines=14> */
.L_x_5292:
[----:B------:R-:W-:Y:S05]  /*9c00*/  BSYNC.RECONVERGENT B0 ;  /* 0x0000000000007941 */ /* 0x000fea0003800200 */
.L_x_5291:
[----:B------:R-:W0:Y:S02]  /*9c10*/  F2I.S64.TRUNC R60, R60 ;  /* 0x0000003c003c7311 */ /* 0x000e24000020d900 */
[----:B0-----:R-:W-:Y:S05]  /*9c20*/  BRA `(.L_x_5266) ;  /* 0x0000000000587947 */ /* 0x001fea0003800000 */
.L_x_5265:
[----:B------:R-:W-:Y:S01]  /*9c30*/  MOV R0, 0x100 ;  /* 0x0000010000007802 */ /* 0x000fe20000000f00 */
[----:B------:R-:W5:Y:S01]  /*9c40*/  LDCU.64 UR4, c[0x4][0xf0] ;  /* 0x01001e00ff0477ac */ /* 0x000f620008000a00 */
[----:B------:R-:W-:Y:S02]  /*9c50*/  HFMA2 R8, -RZ, RZ, 0, 4.64916229248046875e-06 ;  /* 0x0000004eff087431 */ /* 0x000fe400000001ff */
[----:B0123--:R-:W-:Y:S01]  /*9c60*/  IMAD.MOV.U32 R12, RZ, RZ, 0x1 ;  /* 0x00000001ff0c7424 */ /* 0x00ffe200078e00ff */
[----:B------:R0:W1:Y:S01]  /*9c70*/  LDC.64 R14, c[0x4][R0] ;  /* 0x01000000000e7b82 */ /* 0x0000620000000a00 */
[----:B------:R-:W2:Y:S01]  /*9c80*/  LDCU.64 UR6, c[0x4][0xf8] ;  /* 0x01001f00ff0677ac */ /* 0x000ea20008000a00 */
[----:B------:R-:W-:Y:S01]  /*9c90*/  IMAD.MOV.U32 R13, RZ, RZ, RZ ;  /* 0x000000ffff0d7224 */ /* 0x000fe200078e00ff */
[----:B------:R-:W3:Y:S01]  /*9ca0*/  LDCU.64 UR8, c[0x4][URZ] ;  /* 0x01000000ff0877ac */ /* 0x000ee20008000a00 */
[----:B-----5:R-:W-:Y:S01]  /*9cb0*/  MOV R4, UR4 ;  /* 0x0000000400047c02 */ /* 0x020fe20008000f00 */
[----:B------:R-:W-:-:S02]  /*9cc0*/  IMAD.U32 R5, RZ, RZ, UR5 ;  /* 0x00000005ff057e24 */ /* 0x000fc4000f8e00ff */
[----:B--2---:R-:W-:Y:S01]  /*9cd0*/  IMAD.U32 R6, RZ, RZ, UR6 ;  /* 0x00000006ff067e24 */ /* 0x004fe2000f8e00ff */
[----:B------:R-:W-:Y:S01]  /*9ce0*/  MOV R7, UR7 ;  /* 0x0000000700077c02 */ /* 0x000fe20008000f00 */
[----:B---3--:R-:W-:Y:S02]  /*9cf0*/  IMAD.U32 R10, RZ, RZ, UR8 ;  /* 0x00000008ff0a7e24 */ /* 0x008fe4000f8e00ff */
[----:B0-----:R-:W-:-:S07]  /*9d00*/  IMAD.U32 R11, RZ, RZ, UR9 ;  /* 0x00000009ff0b7e24 */ /* 0x001fce000f8e00ff */
[----:B------:R-:W-:-:S07]  /*9d10*/  LEPC R20, `(.L_x_5293) ;  /* 0x000000001014794e */ /* 0x000fce0000000000 */
[----:B-1--4-:R-:W-:Y:S05]  /*9d20*/  CALL.ABS.NOINC R14 ;  /* 0x000000000e007343 */ /* 0x012fea0003c00000 */
.L_x_5293:
[----:B------:R-:W-:Y:S01]  /*9d30*/  CS2R R60, SRZ ;  /* 0x00000000003c7805 */ /* 0x000fe2000001ff00 */
[----:B------:R-:W-:Y:S06]  /*9d40*/  BRA `(.L_x_5266) ;  /* 0x0000000000107947 */ /* 0x000fec0003800000 */
.L_x_5290:
[----:B------:R0:W5:Y:S01]  /*9d50*/  LDG.E.64 R60, desc[UR36][R4.64] ;  /* 0x00000024043c7981 */ /* 0x000162000c1e1b00 */
[----:B------:R-:W-:Y:S05]  /*9d60*/  BRA `(.L_x_5266) ;  /* 0x0000000000087947 */ /* 0x000fea0003800000 */
.L_x_5289:
[----:B------:R0:W5:Y:S01]  /*9d70*/  LDG.E R60, desc[UR36][R4.64] ;  /* 0x00000024043c7981 */ /* 0x000162000c1e1900 */
[----:B------:R-:W-:-:S07]  /*9d80*/  MOV R61, RZ ;  /* 0x000000ff003d7202 */ /* 0x000fce0000000f00 */
.L_x_5266:
[----:B------:R-:W1:Y:S02]  /*9d90*/  LDCU.64 UR4, c[0x0][0x590] ;  /* 0x0000b200ff0477ac */ /* 0x000e640008000a00 */
[----:B-1----:R-:W-:-:S04]  /*9da0*/  UISETP.NE.U32.AND UP0, UPT, UR4, URZ, UPT ;  /* 0x000000ff0400728c */ /* 0x002fc8000bf05070 */
[----:B------:R-:W-:-:S09]  /*9db0*/  UISETP.NE.AND.EX UP0, UPT, UR5, URZ, UPT, UP0 ;  /* 0x000000ff0500728c */ /* 0x000fd2000bf05300 */
[----:B------:R-:W-:Y:S05]  /*9dc0*/  BRA.U !UP0, `(.L_x_5294) ;  /* 0x0000000108107547 */ /* 0x000fea000b800000 */
[----:B-----5:R-:W-:-:S04]  /*9dd0*/  LEA R6, P0, R60, UR4, 0x3 ;  /* 0x000000043c067c11 */ /* 0x020fc8000f8018ff */
[----:B------:R-:W-:-:S06]  /*9de0*/  LEA.HI.X R7, R60, UR5, R61, 0x3, P0 ;  /* 0x000000053c077c11 */ /* 0x000fcc00080f1c3d */
[----:B------:R-:W5:Y:S01]  /*9df0*/  LDG.E.64 R6, desc[UR36][R6.64] ;  /* 0x0000002406067981 */ /* 0x000f62000c1e1b00 */
[----:B------:R-:W-:Y:S05]  /*9e00*/  BRA `(.L_x_5295) ;  /* 0x0000000c00707947 */ /* 0x000fea0003800000 */
.L_x_5294:
[----:B------:R-:W1:Y:S01]  /*9e10*/  LDCU.64 UR4, c[0x0][0x598] ;  /* 0x0000b300ff0477ac */ /* 0x000e620008000a00 */
[----:B------:R-:W-:Y:S01]  /*9e20*/  CS2R R6, SRZ ;  /* 0x0000000000067805 */ /* 0x000fe2000001ff00 */
[----:B-1----:R-:W-:-:S04]  /*9e30*/  UISETP.NE.U32.AND UP0, UPT, UR4, URZ, UPT ;  /* 0x000000ff0400728c */ /* 0x002fc8000bf05070 */
[----:B------:R-:W-:-:S09]  /*9e40*/  UISETP.NE.AND.EX UP0, UPT, UR5, URZ, UPT, UP0 ;  /* 0x000000ff0500728c */ /* 0x000fd2000bf05300 */
[----:B------:R-:W-:Y:S05]  /*9e50*/  BRA.U !UP0, `(.L_x_5295) ;  /* 0x0000000d085c7547 */ /* 0x000fea000b800000 */
[----:B------:R-:W1:Y:S01]  /*9e60*/  LDCU.64 UR6, c[0x0][0x5a8] ;  /* 0x0000b500ff0677ac */ /* 0x000e620008000a00 */
[----:B------:R-:W-:-:S04]  /*9e70*/  UISETP.GE.U32.AND UP0, UPT, UR4, 0x1, UPT ;  /* 0x000000010400788c */ /* 0x000fc8000bf06070 */
[----:B------:R-:W-:Y:S01]  /*9e80*/  UISETP.GE.AND.EX UP0, UPT, UR5, URZ, UPT, UP0 ;  /* 0x000000ff0500728c */ /* 0x000fe2000bf06300 */
[----:B-1---5:R-:W-:-:S04]  /*9e90*/  IMAD R3, R61, UR6, RZ ;  /* 0x000000063d037c24 */ /* 0x022fc8000f8e02ff */
[----:B------:R-:W-:-:S04]  /*9ea0*/  IMAD R11, R60, UR7, R3 ;  /* 0x000000073c0b7c24 */ /* 0x000fc8000f8e0203 */
[----:B------:R-:W-:Y:S05]  /*9eb0*/  BRA.U !UP0, `(.L_x_5295) ;  /* 0x0000000d08447547 */ /* 0x000fea000b800000 */
[----:B------:R-:W1:Y:S01]  /*9ec0*/  LDC.64 R8, c[0x0][0x5b8] ;  /* 0x00016e00ff087b82 */ /* 0x000e620000000a00 */
[----:B------:R-:W-:Y:S01]  /*9ed0*/  UISETP.GE.U32.AND UP0, UPT, UR4, 0x8, UPT ;  /* 0x000000080400788c */ /* 0x000fe2000bf06070 */
[----:B0-----:R-:W-:Y:S01]  /*9ee0*/  IMAD.WIDE.U32 R4, R60, UR6, RZ ;  /* 0x000000063c047c25 */ /* 0x001fe2000f8e00ff */
[----:B------:R-:W-:Y:S02]  /*9ef0*/  CS2R R6, SRZ ;  /* 0x0000000000067805 */ /* 0x000fe4000001ff00 */
[----:B------:R-:W-:Y:S01]  /*9f00*/  UISETP.GE.AND.EX UP0, UPT, UR5, URZ, UPT, UP0 ;  /* 0x000000ff0500728c */ /* 0x000fe2000bf06300 */
[----:B------:R-:W-:Y:S01]  /*9f10*/  IMAD.MOV.U32 R0, RZ, RZ, RZ ;  /* 0x000000ffff007224 */ /* 0x000fe200078e00ff */
[----:B------:R-:W-:Y:S01]  /*9f20*/  IADD3 R11, PT, PT, R5, R11, RZ ;  /* 0x0000000b050b7210 */ /* 0x000fe20007ffe0ff */
[----:B------:R-:W-:-:S06]  /*9f30*/  IMAD.MOV.U32 R3, RZ, RZ, RZ ;  /* 0x000000ffff037224 */ /* 0x000fcc00078e00ff */
[----:B------:R-:W-:Y:S05]  /*9f40*/  BRA.U !UP0, `(.L_x_5296) ;  /* 0x0000000508787547 */ /* 0x000fea000b800000 */
[----:B------:R-:W0:Y:S01]  /*9f50*/  LDCU.64 UR6, c[0x0][0x5a0] ;  /* 0x0000b400ff0677ac */ /* 0x000e220008000a00 */
[C---:B-123--:R-:W-:Y:S01]  /*9f60*/  IMAD.WIDE.U32 R12, R8.reuse, 0x8, RZ ;  /* 0x00000008080c7825 */ /* 0x04efe200078e00ff */
[----:B------:R-:W-:Y:S01]  /*9f70*/  BSSY.RECONVERGENT B0, `(.L_x_5296) ;  /* 0x000005b000007945 */ /* 0x000fe20003800200 */
[----:B------:R-:W-:Y:S01]  /*9f80*/  SHF.L.U64.HI R57, R8, 0x6, R9 ;  /* 0x0000000608397819 */ /* 0x000fe20000010209 */
[----:B------:R-:W1:Y:S01]  /*9f90*/  LDCU.64 UR4, c[0x0][0x5b0] ;  /* 0x0000b600ff0477ac */ /* 0x000e620008000a00 */
[----:B------:R-:W-:Y:S01]  /*9fa0*/  IMAD.SHL.U32 R59, R9, 0x8, RZ ;  /* 0x00000008093b7824 */ /* 0x000fe200078e00ff */
[----:B------:R-:W-:-:S03]  /*9fb0*/  CS2R R6, SRZ ;  /* 0x0000000000067805 */ /* 0x000fc6000001ff00 */
[----:B------:R-:W-:Y:S01]  /*9fc0*/  IMAD.IADD R59, R13, 0x1, R59 ;  /* 0x000000010d3b7824 */ /* 0x000fe200078e023b */
[C---:B0-----:R-:W-:Y:S01]  /*9fd0*/  LEA R55, P0, R4.reuse, UR6, 0x3 ;  /* 0x0000000604377c11 */ /* 0x041fe2000f8018ff */
[----:B------:R-:W-:Y:S02]  /*9fe0*/  ULOP3.LUT UR6, UR38, 0xfffffff8, URZ, 0xc0, !UPT ;  /* 0xfffffff826067892 */ /* 0x000fe4000f8ec0ff */
[----:B-1----:R-:W-:Y:S01]  /*9ff0*/  UIADD3 UR4, UP0, UPT, UR4, 0x20, URZ ;  /* 0x0000002004047890 */ /* 0x002fe2000ff1e0ff */
        /* <DEDUP_REMOVED lines=9> */
.L_x_5297:
        /* <DEDUP_REMOVED lines=74> */
.L_x_5296:
        /* <DEDUP_REMOVED lines=8> */
[----:B------:R-:W0:Y:S01]  /*a5b0*/  LDCU.64 UR4, c[0x0][0x5b0] ;  /* 0x0000b600ff0477ac */ /* 0x000e220008000a00 */
[-C--:B-1----:R-:W-:Y:S01]  /*a5c0*/  IMAD R14, R3, R8.reuse, RZ ;  /* 0x00000008030e7224 */ /* 0x082fe200078e02ff */
[----:B------:R-:W-:Y:S01]  /*a5d0*/  SHF.L.U32 R41, R8, 0x3, RZ ;  /* 0x0000000308297819 */ /* 0x000fe200000006ff */
[----:B------:R-:W-:Y:S01]  /*a5e0*/  IMAD.MOV.U32 R10, RZ, RZ, R4 ;  /* 0x000000ffff0a7224 */ /* 0x000fe200078e0004 */
[----:B------:R-:W1:Y:S01]  /*a5f0*/  LDCU.64 UR6, c[0x0][0x5a0] ;  /* 0x0000b400ff0677ac */ /* 0x000e620008000a00 */
[C---:B------:R-:W-:Y:S02]  /*a600*/  IMAD R15, R0.reuse, R9, R14 ;  /* 0x00000009000f7224 */ /* 0x040fe400078e020e */
[----:B--23--:R-:W-:-:S04]  /*a610*/  IMAD.WIDE.U32 R12, R0, R8, R10 ;  /* 0x00000008000c7225 */ /* 0x00cfc800078e000a */
[----:B------:R-:W-:Y:S01]  /*a620*/  IMAD.IADD R13, R13, 0x1, R15 ;  /* 0x000000010d0d7824 */ /* 0x000fe200078e020f */
[----:B0-----:R-:W-:Y:S02]  /*a630*/  LEA R34, P0, R0, UR4, 0x3 ;  /* 0x0000000400227c11 */ /* 0x001fe4000f8018ff */
[----:B-1----:R-:W-:Y:S02]  /*a640*/  LEA R24, P1, R12, UR6, 0x3 ;  /* 0x000000060c187c11 */ /* 0x002fe4000f8218ff */
        /* <DEDUP_REMOVED lines=35> */
.L_x_5298:
[----:B------:R-:W-:Y:S05]  /*a880*/  BRA.U !UP0, `(.L_x_5295) ;  /* 0x0000000108d07547 */ /* 0x000fea000b800000 */
[----:B------:R-:W-:Y:S02]  /*a890*/  UISETP.NE.U32.AND UP1, UPT, UR45, URZ, UPT ;  /* 0x000000ff2d00728c */ /* 0x000fe4000bf25070 */
[----:B------:R-:W-:Y:S02]  /*a8a0*/  ULOP3.LUT UR4, UR38, 0x1, URZ, 0xc0, !UPT ;  /* 0x0000000126047892 */ /* 0x000fe4000f8ec0ff */
[----:B------:R-:W-:Y:S02]  /*a8b0*/  UISETP.NE.AND.EX UP1, UPT, UR47, URZ, UPT, UP1 ;  /* 0x000000ff2f00728c */ /* 0x000fe4000bf25310 */
[----:B------:R-:W-:-:S04]  /*a8c0*/  UISETP.NE.U32.AND UP0, UPT, UR4, 0x1, UPT ;  /* 0x000000010400788c */ /* 0x000fc8000bf05070 */
[----:B------:R-:W-:-:S03]  /*a8d0*/  UISETP.NE.U32.AND.EX UP0, UPT, URZ, URZ, UPT, UP0 ;  /* 0x000000ffff00728c */ /* 0x000fc6000bf05100 */
[----:B------:R-:W-:Y:S08]  /*a8e0*/  BRA.U !UP1, `(.L_x_5299) ;  /* 0x0000000109707547 */ /* 0x000ff0000b800000 */
[----:B------:R-:W0:Y:S01]  /*a8f0*/  LDCU.64 UR4, c[0x0][0x5b0] ;  /* 0x0000b600ff0477ac */ /* 0x000e220008000a00 */
[----:B--23--:R-:W-:Y:S01]  /*a900*/  MOV R12, R4 ;  /* 0x00000004000c7202 */ /* 0x00cfe20000000f00 */
[-C--:B-1----:R-:W-:Y:S01]  /*a910*/  IMAD R14, R3, R8.reuse, RZ ;  /* 0x00000008030e7224 */ /* 0x082fe200078e02ff */
[----:B------:R-:W1:Y:S01]  /*a920*/  LDCU.64 UR6, c[0x0][0x5a0] ;  /* 0x0000b400ff0677ac */ /* 0x000e620008000a00 */
[----:B------:R-:W-:Y:S02]  /*a930*/  IMAD.MOV.U32 R13, RZ, RZ, R11 ;  /* 0x000000ffff0d7224 */ /* 0x000fe400078e000b */
[C---:B------:R-:W-:Y:S02]  /*a940*/  IMAD R15, R0.reuse, R9, R14 ;  /* 0x00000009000f7224 */ /* 0x040fe400078e020e */
[----:B------:R-:W-:-:S04]  /*a950*/  IMAD.WIDE.U32 R12, R0, R8, R12 ;  /* 0x00000008000c7225 */ /* 0x000fc800078e000c */
[----:B------:R-:W-:Y:S01]  /*a960*/  IMAD.IADD R13, R13, 0x1, R15 ;  /* 0x000000010d0d7824 */ /* 0x000fe200078e020f */
[----:B0-----:R-:W-:Y:S02]  /*a970*/  LEA R14, P0, R0, UR4, 0x3 ;  /* 0x00000004000e7c11 */ /* 0x001fe4000f8018ff */
[----:B-1----:R-:W-:Y:S02]  /*a980*/  LEA R24, P1, R12, UR6, 0x3 ;  /* 0x000000060c187c11 */ /* 0x002fe4000f8218ff */
        /* <DEDUP_REMOVED lines=18> */
.L_x_5299:
[----:B------:R-:W-:Y:S05]  /*aab0*/  BRA.U UP0, `(.L_x_5295) ;  /* 0x0000000100447547 */ /* 0x000fea000b800000 */
[----:B------:R-:W0:Y:S01]  /*aac0*/  LDCU.64 UR4, c[0x0][0x5b0] ;  /* 0x0000b600ff0477ac */ /* 0x000e220008000a00 */
[----:B------:R-:W-:Y:S01]  /*aad0*/  MOV R10, R4 ;  /* 0x00000004000a7202 */ /* 0x000fe20000000f00 */
[-C--:B-1----:R-:W-:Y:S01]  /*aae0*/  IMAD R5, R3, R8.reuse, RZ ;  /* 0x0000000803057224 */ /* 0x082fe200078e02ff */
[----:B------:R-:W1:Y:S03]  /*aaf0*/  LDCU.64 UR6, c[0x0][0x5a0] ;  /* 0x0000b400ff0677ac */ /* 0x000e660008000a00 */
[----:B------:R-:W-:-:S04]  /*ab00*/  IMAD.WIDE.U32 R10, R0, R8, R10 ;  /* 0x00000008000a7225 */ /* 0x000fc800078e000a */
[----:B------:R-:W-:-:S04]  /*ab10*/  IMAD R9, R0, R9, R5 ;  /* 0x0000000900097224 */ /* 0x000fc800078e0205 */
[----:B------:R-:W-:Y:S01]  /*ab20*/  IMAD.IADD R9, R11, 0x1, R9 ;  /* 0x000000010b097824 */ /* 0x000fe200078e0209 */
[----:B0-----:R-:W-:Y:S02]  /*ab30*/  LEA R4, P0, R0, UR4, 0x3 ;  /* 0x0000000400047c11 */ /* 0x001fe4000f8018ff */
[----:B-1----:R-:W-:Y:S02]  /*ab40*/  LEA R8, P1, R10, UR6, 0x3 ;  /* 0x000000060a087c11 */ /* 0x002fe4000f8218ff */
[----:B------:R-:W-:Y:S02]  /*ab50*/  LEA.HI.X R5, R0, UR5, R3, 0x3, P0 ;  /* 0x0000000500057c11 */ /* 0x000fe400080f1c03 */
[----:B------:R-:W-:-:S04]  /*ab60*/  LEA.HI.X R9, R10, UR7, R9, 0x3, P1 ;  /* 0x000000070a097c11 */ /* 0x000fc800088f1c09 */
[----:B------:R-:W5:Y:S04]  /*ab70*/  LDG.E.64 R4, desc[UR36][R4.64] ;  /* 0x0000002404047981 */ /* 0x000f68000c1e1b00 */
[----:B------:R-:W5:Y:S02]  /*ab80*/  LDG.E.64 R8, desc[UR36][R8.64] ;  /* 0x0000002408087981 */ /* 0x000f64000c1e1b00 */
[----:B-----5:R-:W-:Y:S02]  /*ab90*/  IMAD R3, R9, R4, RZ ;  /* 0x0000000409037224 */ /* 0x020fe400078e02ff */
[----:B------:R-:W-:-:S04]  /*aba0*/  IMAD.WIDE.U32 R6, R4, R8, R6 ;  /* 0x0000000804067225 */ /* 0x000fc800078e0006 */
[----:B------:R-:W-:-:S05]  /*abb0*/  IMAD R3, R5, R8, R3 ;  /* 0x0000000805037224 */ /* 0x000fca00078e0203 */
[----:B------:R-:W-:-:S07]  /*abc0*/  IADD3 R7, PT, PT, R7, R3, RZ ;  /* 0x0000000307077210 */ /* 0x000fce0007ffe0ff */
.L_x_5295:
[----:B0-----:R-:W0:Y:S08]  /*abd0*/  LDC.64 R4, c[0x0][0x5c8] ;  /* 0x00017200ff047b82 */ /* 0x001e300000000a00 */
[----:B------:R-:W2:Y:S08]  /*abe0*/  LDC R27, c[0x0][0x5c0] ;  /* 0x00017000ff1b7b82 */ /* 0x000eb00000000800 */
[----:B------:R-:W3:Y:S01]  /*abf0*/  LDC R3, c[0x0][0x5c4] ;  /* 0x00017100ff037b82 */ /* 0x000ee20000000800 */
[----:B0-----:R-:W-:-:S04]  /*ac00*/  ISETP.GE.U32.AND P0, PT, R4, 0x1, PT ;  /* 0x000000010400780c */ /* 0x001fc80003f06070 */
[----:B------:R-:W-:Y:S01]  /*ac10*/  ISETP.GE.AND.EX P0, PT, R5, RZ, PT, P0 ;  /* 0x000000ff0500720c */ /* 0x000fe20003f06300 */
[----:B--2---:R-:W-:Y:S01]  /*ac20*/  IMAD.MOV.U32 R29, RZ, RZ, R27 ;  /* 0x000000ffff1d7224 */ /* 0x004fe200078e001b */
[----:B---3--:R-:W-:-:S11]  /*ac30*/  MOV R0, R3 ;  /* 0x0000000300007202 */ /* 0x008fd60000000f00 */
[----:B------:R-:W-:Y:S05]  /*ac40*/  @!P0 BRA `(.L_x_5300) ;  /* 0x00000000008c8947 */ /* 0x000fea0003800000 */
[----:B------:R-:W0:Y:S01]  /*ac50*/  LDCU.64 UR4, c[0x0][0x5c8] ;  /* 0x0000b900ff0477ac */ /* 0x000e220008000a00 */
[----:B------:R-:W-:Y:S01]  /*ac60*/  BSSY.RECONVERGENT B0, `(.L_x_5300) ;  /* 0x0000021000007945 */ /* 0x000fe20003800200 */
[--C-:B------:R-:W-:Y:S01]  /*ac70*/  IMAD.MOV.U32 R21, RZ, RZ, R27.reuse ;  /* 0x000000ffff157224 */ /* 0x100fe200078e001b */
[-C--:B------:R-:W-:Y:S01]  /*ac80*/  MOV R20, R3.reuse ;  /* 0x0000000300147202 */ /* 0x080fe20000000f00 */
[----:B------:R-:W-:Y:S01]  /*ac90*/  IMAD.MOV.U32 R29, RZ, RZ, R27 ;  /* 0x000000ffff1d7224 */ /* 0x000fe200078e001b */
[----:B------:R-:W-:Y:S02]  /*aca0*/  MOV R0, R3 ;  /* 0x0000000300007202 */ /* 0x000fe40000000f00 */
[----:B0-----:R-:W-:Y:S01]  /*acb0*/  MOV R25, UR4 ;  /* 0x0000000400197c02 */ /* 0x001fe20008000f00 */
[----:B------:R-:W-:-:S07]  /*acc0*/  IMAD.U32 R24, RZ, RZ, UR5 ;  /* 0x00000005ff187e24 */ /* 0x000fce000f8e00ff */
.L_x_5301:
[--C-:B------:R-:W-:Y:S02]  /*acd0*/  SHF.R.U64 R15, R25, 0x1, R24.reuse ;  /* 0x00000001190f7819 */ /* 0x100fe40000001218 */
[----:B------:R-:W-:-:S03]  /*ace0*/  SHF.R.U32.HI R14, RZ, 0x1, R24 ;  /* 0x00000001ff0e7819 */ /* 0x000fc60000011618 */
[C---:B------:R-:W-:Y:S01]  /*acf0*/  IMAD.SHL.U32 R12, R15.reuse, 0x8, RZ ;  /* 0x000000080f0c7824 */ /* 0x040fe200078e00ff */
[----:B------:R-:W-:-:S04]  /*ad00*/  SHF.L.U64.HI R13, R15, 0x3, R14 ;  /* 0x000000030f0d7819 */ /* 0x000fc8000001020e */
[----:B------:R-:W-:-:S04]  /*ad10*/  IADD3 R4, P1, PT, R21, R12, RZ ;  /* 0x0000000c15047210 */ /* 0x000fc80007f3e0ff */
[----:B------:R-:W-:-:S05]  /*ad20*/  IADD3.X R5, PT, PT, R20, R13, RZ, P1, !PT ;  /* 0x0000000d14057210 */ /* 0x000fca0000ffe4ff */
[----:B-1----:R0:W2:Y:S01]  /*ad30*/  LDG.E.64 R8, desc[UR36][R4.64] ;  /* 0x0000002404087981 */ /* 0x0020a2000c1e1b00 */
[----:B------:R-:W-:Y:S02]  /*ad40*/  LOP3.LUT R10, RZ, R15, RZ, 0x33, !PT ;  /* 0x0000000fff0a7212 */ /* 0x000fe400078e33ff */
[----:B------:R-:W-:Y:S02]  /*ad50*/  LOP3.LUT R11, RZ, R14, RZ, 0x33, !PT ;  /* 0x0000000eff0b7212 */ /* 0x000fe400078e33ff */
[----:B0-----:R-:W-:-:S04]  /*ad60*/  IADD3 R4, P3, PT, R4, 0x8, RZ ;  /* 0x0000000804047810 */ /* 0x001fc80007f7e0ff */
[----:B------:R-:W-:Y:S02]  /*ad70*/  IADD3.X R5, PT, PT, RZ, R5, RZ, P3, !PT ;  /* 0x00000005ff057210 */ /* 0x000fe40001ffe4ff */
        /* <DEDUP_REMOVED lines=16> */
.L_x_5300:
[----:B------:R-:W-:Y:S05]  /*ae80*/  @!P0 BRA `(.L_x_5302) ;  /* 0x0000000000848947 */ /* 0x000fea0003800000 */
[----:B------:R-:W0:Y:S01]  /*ae90*/  LDCU.64 UR4, c[0x0][0x5c8] ;  /* 0x0000b900ff0477ac */ /* 0x000e220008000a00 */
[----:B------:R-:W-:Y:S01]  /*aea0*/  BSSY.RECONVERGENT B0, `(.L_x_5302) ;  /* 0x000001f000007945 */ /* 0x000fe20003800200 */
[----:B------:R-:W-:Y:S01]  /*aeb0*/  IMAD.MOV.U32 R15, RZ, RZ, R27 ;  /* 0x000000ffff0f7224 */ /* 0x000fe200078e001b */
[----:B------:R-:W-:Y:S02]  /*aec0*/  MOV R21, R3 ;  /* 0x0000000300157202 */ /* 0x000fe40000000f00 */
[----:B0-----:R-:W-:Y:S01]  /*aed0*/  MOV R25, UR4 ;  /* 0x0000000400197c02 */ /* 0x001fe20008000f00 */
[----:B------:R-:W-:-:S07]  /*aee0*/  IMAD.U32 R24, RZ, RZ, UR5 ;  /* 0x00000005ff187e24 */ /* 0x000fce000f8e00ff */
.L_x_5303:
[--C-:B------:R-:W-:Y:S02]  /*aef0*/  SHF.R.U64 R13, R25, 0x1, R24.reuse ;  /* 0x00000001190d7819 */ /* 0x100fe40000001218 */
[----:B------:R-:W-:-:S03]  /*af00*/  SHF.R.U32.HI R20, RZ, 0x1, R24 ;  /* 0x00000001ff147819 */ /* 0x000fc60000011618 */
[C---:B------:R-:W-:Y:S01]  /*af10*/  IMAD.SHL.U32 R12, R13.reuse, 0x8, RZ ;  /* 0x000000080d0c7824 */ /* 0x040fe200078e00ff */
[----:B------:R-:W-:-:S04]  /*af20*/  SHF.L.U64.HI R14, R13, 0x3, R20 ;  /* 0x000000030d0e7819 */ /* 0x000fc80000010214 */
[----:B-1----:R-:W-:-:S04]  /*af30*/  IADD3 R8, P0, PT, R15, R12, RZ ;  /* 0x0000000c0f087210 */ /* 0x002fc80007f1e0ff */
[----:B------:R-:W-:-:S05]  /*af40*/  IADD3.X R9, PT, PT, R21, R14, RZ, P0, !PT ;  /* 0x0000000e15097210 */ /* 0x000fca00007fe4ff */
[----:B------:R-:W2:Y:S01]  /*af50*/  LDG.E.64 R4, desc[UR36][R8.64] ;  /* 0x0000002408047981 */ /* 0x000ea2000c1e1b00 */
[----:B------:R-:W-:Y:S02]  /*af60*/  LOP3.LUT R10, RZ, R13, RZ, 0x33, !PT ;  /* 0x0000000dff0a7212 */ /* 0x000fe400078e33ff */
[----:B------:R-:W-:Y:S02]  /*af70*/  LOP3.LUT R11, RZ, R20, RZ, 0x33, !PT ;  /* 0x00000014ff0b7212 */ /* 0x000fe400078e33ff */
        /* <DEDUP_REMOVED lines=8> */
[----:B------:R-:W-:Y:S02]  /*b000*/  IADD3 R5, P2, PT, R8, 0x8, RZ ;  /* 0x0000000808057810 */ /* 0x000fe40007f5e0ff */
[----:B------:R-:W-:-:S02]  /*b010*/  ISETP.GT.AND.EX P1, PT, R24, RZ, PT, P1 ;  /* 0x000000ff1800720c */ /* 0x000fc40003f24310 */
[----:B------:R-:W-:Y:S02]  /*b020*/  IADD3.X R8, PT, PT, R3, RZ, R14, P3, P4 ;  /* 0x000000ff03087210 */ /* 0x000fe40001fe840e */
[----:B------:R-:W-:Y:S02]  /*b030*/  IADD3.X R9, PT, PT, RZ, R9, RZ, P2, !PT ;  /* 0x00000009ff097210 */ /* 0x000fe400017fe4ff */
[----:B------:R-:W-:Y:S02]  /*b040*/  SEL R27, R27, R4, !P0 ;  /* 0x000000041b1b7207 */ /* 0x000fe40004000000 */
[----:B------:R-:W-:Y:S02]  /*b050*/  SEL R3, R3, R8, !P0 ;  /* 0x0000000803037207 */ /* 0x000fe40004000000 */
[----:B------:R-:W-:Y:S02]  /*b060*/  SEL R15, R15, R5, !P0 ;  /* 0x000000050f0f7207 */ /* 0x000fe40004000000 */
[----:B------:R-:W-:Y:S01]  /*b070*/  SEL R21, R21, R9, !P0 ;  /* 0x0000000915157207 */ /* 0x000fe20004000000 */
[----:B------:R-:W-:Y:S06]  /*b080*/  @P1 BRA `(.L_x_5303) ;  /* 0xfffffffc00981947 */ /* 0x000fec000383ffff */
[----:B------:R-:W-:Y:S05]  /*b090*/  BSYNC.RECONVERGENT B0 ;  /* 0x0000000000007941 */ /* 0x000fea0003800200 */
.L_x_5302:
[----:B------:R-:W1:Y:S01]  /*b0a0*/  LDCU.64 UR8, c[0x0][0x5c0] ;  /* 0x0000b800ff0877ac */ /* 0x000e620008000a00 */
[C---:B-----5:R-:W-:Y:S01]  /*b0b0*/  IMAD.SHL.U32 R10, R60.reuse, 0x8, RZ ;  /* 0x000000083c0a7824 */ /* 0x060fe200078e00ff */
[----:B------:R-:W-:Y:S01]  /*b0c0*/  IADD3 R4, P0, PT, -R29, R27, RZ ;  /* 0x0000001b1d047210 */ /* 0x000fe20007f1e1ff */
[----:B------:R-:W0:Y:S01]  /*b0d0*/  LDCU.128 UR4, c[0x0][0x5d0] ;  /* 0x0000ba00ff0477ac */ /* 0x000e220008000c00 */
[----:B------:R-:W-:Y:S02]  /*b0e0*/  SHF.L.U64.HI R60, R60, 0x3, R61 ;  /* 0x000000033c3c7819 */ /* 0x000fe4000001023d */
[----:B------:R-:W-:-:S04]  /*b0f0*/  IADD3.X R5, PT, PT, ~R0, R3, RZ, P0, !PT ;  /* 0x0000000300057210 */ /* 0x000fc800007fe5ff */
[--C-:B------:R-:W-:Y:S02]  /*b100*/  SHF.R.S64 R4, R4, 0x3, R5.reuse ;  /* 0x0000000304047819 */ /* 0x100fe40000001005 */
[----:B------:R-:W-:Y:S02]  /*b110*/  SHF.R.S32.HI R5, RZ, 0x3, R5 ;  /* 0x00000003ff057819 */ /* 0x000fe40000011405 */
[----:B-1----:R-:W-:Y:S02]  /*b120*/  IADD3 R8, P2, PT, R29, -UR8, RZ ;  /* 0x800000081d087c10 */ /* 0x002fe4000ff5e0ff */
[----:B0-----:R-:W-:Y:S02]  /*b130*/  IADD3 R6, P1, PT, R10, UR4, RZ ;  /* 0x000000040a067c10 */ /* 0x001fe4000ff3e0ff */
        /* <DEDUP_REMOVED lines=24> */
.L_x_5307:
[----:B------:R0:W-:Y:S01]  /*b2c0*/  STG.E.U8 desc[UR36][R12.64], RZ ;  /* 0x000000ff0c007986 */ /* 0x0001e2000c101124 */
[----:B------:R-:W-:Y:S05]  /*b2d0*/  BRA `(.L_x_5309) ;  /* 0x00000004008c7947 */ /* 0x000fea0003800000 */
.L_x_5306:
        /* <DEDUP_REMOVED lines=8> */
.L_x_5311:
[----:B------:R2:W-:Y:S01]  /*b360*/  STG.E desc[UR36][R12.64], RZ ;  /* 0x000000ff0c007986 */ /* 0x0005e2000c101924 */
[----:B------:R-:W-:Y:S05]  /*b370*/  BRA `(.L_x_5309) ;  /* 0x0000000400647947 */ /* 0x000fea0003800000 */
.L_x_5310:
[----:B------:R0:W-:Y:S01]  /*b380*/  STG.E.U16 desc[UR36][R12.64], RZ ;  /* 0x000000ff0c007986 */ /* 0x0001e2000c101524 */
[----:B------:R-:W-:Y:S05]  /*b390*/  BRA `(.L_x_5309) ;  /* 0x00000004005c7947 */ /* 0x000fea0003800000 */
.L_x_5305:
        /* <DEDUP_REMOVED lines=8> */
.L_x_5313:
[----:B------:R0:W-:Y:S01]  /*b420*/  STG.E.U16 desc[UR36][R12.64], RZ ;  /* 0x000000ff0c007986 */ /* 0x0001e2000c101524 */
[----:B------:R-:W-:Y:S05]  /*b430*/  BRA `(.L_x_5309) ;  /* 0x0000000400347947 */ /* 0x000fea0003800000 */
.L_x_5312:
        /* <DEDUP_REMOVED lines=8> */
.L_x_5315:
[----:B------:R0:W-:Y:S01]  /*b4c0*/  STG.E desc[UR36][R12.64], RZ ;  /* 0x000000ff0c007986 */ /* 0x0001e2000c101924 */
[----:B------:R-:W-:Y:S05]  /*b4d0*/  BRA `(.L_x_5309) ;  /* 0x00000004000c7947 */ /* 0x000fea0003800000 */
.L_x_5314:
[----:B------:R0:W-:Y:S01]  /*b4e0*/  STG.E.64 desc[UR36][R12.64], RZ ;  /* 0x000000ff0c007986 */ /* 0x0001e2000c101b24 */
[----:B------:R-:W-:Y:S05]  /*b4f0*/  BRA `(.L_x_5309) ;  /* 0x0000000400047947 */ /* 0x000fea0003800000 */
.L_x_5304:
        /* <DEDUP_REMOVED lines=10> */
.L_x_5318:
[----:B------:R0:W-:Y:S01]  /*b5a0*/  STG.E.128 desc[UR36][R12.64], RZ ;  /* 0x000000ff0c007986 */ /* 0x0001e2000c101d24 */
[----:B------:R-:W-:Y:S05]  /*b5b0*/  BRA `(.L_x_5309) ;  /* 0x0000000000d47947 */ /* 0x000fea0003800000 */
.L_x_5317:
        /* <DEDUP_REMOVED lines=8> */
.L_x_5320:
[----:B------:R0:W-:Y:S01]  /*b640*/  STG.E.U8 desc[UR36][R12.64], RZ ;  /* 0x000000ff0c007986 */ /* 0x0001e2000c101124 */
[----:B------:R-:W-:Y:S05]  /*b650*/  BRA `(.L_x_5309) ;  /* 0x0000000000ac7947 */ /* 0x000fea0003800000 */
.L_x_5319:
[----:B------:R0:W-:Y:S01]  /*b660*/  STG.E.U16 desc[UR36][R12.64], RZ ;  /* 0x000000ff0c007986 */ /* 0x0001e2000c101524 */
[----:B------:R-:W-:Y:S05]  /*b670*/  BRA `(.L_x_5309) ;  /* 0x0000000000a47947 */ /* 0x000fea0003800000 */
.L_x_5316:
        /* <DEDUP_REMOVED lines=10> */
.L_x_5323:
[----:B------:R0:W-:Y:S01]  /*b720*/  STG.E.U8 desc[UR36][R12.64], RZ ;  /* 0x000000ff0c007986 */ /* 0x0001e2000c101124 */
[----:B------:R-:W-:Y:S05]  /*b730*/  BRA `(.L_x_5309) ;  /* 0x0000000000747947 */ /* 0x000fea0003800000 */
.L_x_5322:
[----:B------:R0:W-:Y:S01]  /*b740*/  STG.E.U8 desc[UR36][R12.64], RZ ;  /* 0x000000ff0c007986 */ /* 0x0001e2000c101124 */
[----:B------:R-:W-:Y:S05]  /*b750*/  BRA `(.L_x_5309) ;  /* 0x00000000006c7947 */ /* 0x000fea0003800000 */
.L_x_5321:
[----:B------:R-:W-:-:S13]  /*b760*/  ISETP.NE.AND P0, PT, R0, 0x1c, PT ;  /* 0x0000001c0000780c */ /* 0x000fda0003f05270 */
[----:B------:R-:W-:Y:S05]  /*b770*/  @!P0 BRA `(.L_x_5324) ;  /* 0x0000000000608947 */ /* 0x000fea0003800000 */
[----:B------:R-:W-:-:S13]  /*b780*/  ISETP.NE.AND P0, PT, R0, 0x1d, PT ;  /* 0x0000001d0000780c */ /* 0x000fda0003f05270 */
[----:B------:R-:W-:Y:S05]  /*b790*/  @!P0 BRA `(.L_x_5325) ;  /* 0x0000000000508947 */ /* 0x000fea0003800000 */
[----:B------:R-:W-:-:S13]  /*b7a0*/  ISETP.NE.AND P0, PT, R0, 0x2c, PT ;  /* 0x0000002c0000780c */ /* 0x000fda0003f05270 */
[----:B------:R0:W-:Y:S01]  /*b7b0*/  @!P0 STG.E.U8 desc[UR36][R12.64], RZ ;  /* 0x000000ff0c008986 */ /* 0x0001e2000c101124 */
[----:B------:R-:W-:Y:S05]  /*b7c0*/  @!P0 BRA `(.L_x_5309) ;  /* 0x0000000000508947 */ /* 0x000fea0003800000 */
.L_x_5308:
[----:B------:R-:W-:Y:S01]  /*b7d0*/  MOV R0, 0x100 ;  /* 0x0000010000007802 */ /* 0x000fe20000000f00 */
[----:B------:R-:W1:Y:S01]  /*b7e0*/  LDCU.64 UR4, c[0x4][0xf0] ;  /* 0x01001e00ff0477ac */ /* 0x000e620008000a00 */
[----:B------:R-:W-:Y:S02]  /*b7f0*/  HFMA2 R8, -RZ, RZ, 0, 6.020069122314453125e-06 ;  /* 0x00000065ff087431 */ /* 0x000fe400000001ff */
[----:B0-----:R-:W-:Y:S01]  /*b800*/  IMAD.MOV.U32 R12, RZ, RZ, 0x1 ;  /* 0x00000001ff0c7424 */ /* 0x001fe200078e00ff */
[----:B------:R0:W2:Y:S01]  /*b810*/  LDC.64 R14, c[0x4][R0] ;  /* 0x01000000000e7b82 */ /* 0x0000a20000000a00 */
[----:B------:R-:W3:Y:S01]  /*b820*/  LDCU.64 UR6, c[0x4][0xf8] ;  /* 0x01001f00ff0677ac */ /* 0x000ee20008000a00 */
[----:B------:R-:W-:Y:S01]  /*b830*/  MOV R13, RZ ;  /* 0x000000ff000d7202 */ /* 0x000fe20000000f00 */
[----:B------:R-:W5:Y:S01]  /*b840*/  LDCU.64 UR8, c[0x4][0x8] ;  /* 0x01000100ff0877ac */ /* 0x000f620008000a00 */
[----:B-1----:R-:W-:Y:S01]  /*b850*/  MOV R4, UR4 ;  /* 0x0000000400047c02 */ /* 0x002fe20008000f00 */
[----:B------:R-:W-:Y:S01]  /*b860*/  IMAD.U32 R5, RZ, RZ, UR5 ;  /* 0x00000005ff057e24 */ /* 0x000fe2000f8e00ff */
[----:B---3--:R-:W-:Y:S01]  /*b870*/  MOV R6, UR6 ;  /* 0x0000000600067c02 */ /* 0x008fe20008000f00 */
[----:B------:R-:W-:Y:S01]  /*b880*/  IMAD.U32 R7, RZ, RZ, UR7 ;  /* 0x00000007ff077e24 */ /* 0x000fe2000f8e00ff */
[----:B-----5:R-:W-:Y:S01]  /*b890*/  MOV R10, UR8 ;  /* 0x00000008000a7c02 */ /* 0x020fe20008000f00 */
[----:B0-----:R-:W-:-:S07]  /*b8a0*/  IMAD.U32 R11, RZ, RZ, UR9 ;  /* 0x00000009ff0b7e24 */ /* 0x001fce000f8e00ff */
[----:B------:R-:W-:-:S07]  /*b8b0*/  LEPC R20, `(.L_x_5326) ;  /* 0x000000001014794e */ /* 0x000fce0000000000 */
[----:B--2-4-:R-:W-:Y:S05]  /*b8c0*/  CALL.ABS.NOINC R14 ;  /* 0x000000000e007343 */ /* 0x014fea0003c00000 */
.L_x_5326:
[----:B------:R-:W-:Y:S05]  /*b8d0*/  BRA `(.L_x_5309) ;  /* 0x00000000000c7947 */ /* 0x000fea0003800000 */
.L_x_5325:
[----:B------:R0:W-:Y:S01]  /*b8e0*/  STG.E.64 desc[UR36][R12.64], RZ ;  /* 0x000000ff0c007986 */ /* 0x0001e2000c101b24 */
[----:B------:R-:W-:Y:S05]  /*b8f0*/  BRA `(.L_x_5309) ;  /* 0x0000000000047947 */ /* 0x000fea0003800000 */
.L_x_5324:
[----:B------:R0:W-:Y:S02]  /*b900*/  STG.E desc[UR36][R12.64], RZ ;  /* 0x000000ff0c007986 */ /* 0x0001e4000c101924 */
.L_x_5309:
[----:B------:R-:W-:-:S07]  /*b910*/  VIADD R17, R17, 0x80 ;  /* 0x0000008011117836 */ /* 0x000fce0000000000 */
.L_x_5259:
[----:B------:R-:W-:Y:S05]  /*b920*/  BSYNC.RECONVERGENT B6 ;  /* 0x0000000000067941 */ /* 0x000fea0003800200 */
.L_x_5258:
[----:B------:R-:W5:Y:S02]  /*b930*/  LDCU UR4, c[0x0][0x380] ;  /* 0x00007000ff0477ac */ /* 0x000f640008000800 */
[----:B-----5:R-:W-:-:S13]  /*b940*/  ISETP.GE.AND P0, PT, R17, UR4, PT ;  /* 0x0000000411007c0c */ /* 0x020fda000bf06270 */
[----:B------:R-:W-:Y:S05]  /*b950*/  @P0 EXIT ;  /* 0x000000000000094d */ /* 0x000fea0003800000 */
[----:B------:R-:W5:Y:S01]  /*b960*/  LDCU UR4, c[0x0][0x388] ;  /* 0x00007100ff0477ac */ /* 0x000f620008000800 */
[----:B------:R-:W-:Y:S02]  /*b970*/  HFMA2 R0, -RZ, RZ, 0, 0 ;  /* 0x00000000ff007431 */ /* 0x000fe400000001ff */
[----:B------:R-:W-:Y:S01]  /*b980*/  IMAD.MOV.U32 R24, RZ, RZ, RZ ;  /* 0x000000ffff187224 */ /* 0x000fe200078e00ff */
[----:B-----5:R-:W-:-:S09]  /*b990*/  UISETP.NE.AND UP0, UPT, UR4, URZ, UPT ;  /* 0x000000ff0400728c */ /* 0x020fd2000bf05270 */
[----:B------:R-:W-:Y:S05]  /*b9a0*/  BRA.U !UP0, `(.L_x_5327) ;  /* 0x0000001108ac7547 */ /* 0x000fea000b800000 */
[----:B------:R-:W5:Y:S01]  /*b9b0*/  LDCU.64 UR4, c[0x0][0x390] ;  /* 0x00007200ff0477ac */ /* 0x000f620008000a00 */
[----:B------:R-:W-:Y:S01]  /*b9c0*/  MOV R4, RZ ;  /* 0x000000ff00047202 */ /* 0x000fe20000000f00 */
[----:B------:R-:W-:Y:S01]  /*b9d0*/  IMAD.MOV.U32 R5, RZ, RZ, R17 ;  /* 0x000000ffff057224 */ /* 0x000fe200078e0011 */
[----:B------:R-:W0:Y:S01]  /*b9e0*/  LDCU UR6, c[0x0][0x38c] ;  /* 0x00007180ff0677ac */ /* 0x000e220008000800 */
[----:B------:R-:W1:Y:S01]  /*b9f0*/  LDCU.64 UR8, c[0x0][0x4b8] ;  /* 0x00009700ff0877ac */ /* 0x000e620008000a00 */
[----:B------:R-:W-:Y:S01]  /*ba00*/  UISETP.NE.AND UP0, UPT, UR43, URZ, UPT ;  /* 0x000000ff2b00728c */ /* 0x000fe2000bf05270 */
[----:B-----5:R-:W-:-:S05]  /*ba10*/  IMAD.HI.U32 R4, R17, UR4, R4 ;  /* 0x0000000411047c27 */ /* 0x020fca000f8e0004 */
[----:B------:R-:W-:-:S04]  /*ba20*/  SHF.R.U32.HI R5, RZ, UR5, R4 ;  /* 0x00000005ff057c19 */ /* 0x000fc80008011604 */
[----:B------:R-:W-:-:S05]  /*ba30*/  IADD3 R0, PT, PT, -R5, RZ, RZ ;  /* 0x000000ff05007210 */ /* 0x000fca0007ffe1ff */
        /* <DEDUP_REMOVED lines=283> */
[----:B------:R-:W5:Y:S02]  /*cbf0*/  LDCU.64 UR8, c[0x0][0x578] ;  /* 0x0000af00ff0877ac */ /* 0x000f640008000a00 */
[----:B0-----:R-:W-:-:S05]  /*cc00*/  IMAD.HI.U32 R3, R7, UR4, R6 ;  /* 0x0000000407037c27 */ /* 0x001fca000f8e0006 */
[----:B------:R-:W-:-:S04]  /*cc10*/  SHF.R.U32.HI R3, RZ, UR5, R3 ;  /* 0x00000005ff037c19 */ /* 0x000fc80008011603 */
[----:B------:R-:W-:-:S05]  /*cc20*/  IADD3 R3, PT, PT, -R3, RZ, RZ ;  /* 0x000000ff03037210 */ /* 0x000fca0007ffe1ff */
[----:B-1----:R-:W-:-:S04]  /*cc30*/  IMAD R7, R3, UR6, R7 ;  /* 0x0000000603077c24 */ /* 0x002fc8000f8e0207 */
[C---:B-----5:R-:W-:Y:S02]  /*cc40*/  IMAD R24, R7.reuse, UR8, R24 ;  /* 0x0000000807187c24 */ /* 0x060fe4000f8e0218 */
[----:B------:R-:W-:-:S07]  /*cc50*/  IMAD R0, R7, UR9, R0 ;  /* 0x0000000907007c24 */ /* 0x000fce000f8e0200 */
.L_x_5327:
[----:B------:R-:W5:Y:S01]  /*cc60*/  LDCU.128 UR8, c[0x0][0x580] ;  /* 0x0000b000ff0877ac */ /* 0x000f620008000c00 */
[----:B------:R-:W-:-:S04]  /*cc70*/  UPRMT UR4, UR42, 0x9910, URZ ;  /* 0x000099102a047896 */ /* 0x000fc800080000ff */
[----:B------:R-:W-:Y:S01]  /*cc80*/  UISETP.GT.AND UP0, UPT, UR4, 0x9, UPT ;  /* 0x000000090400788c */ /* 0x000fe2000bf04270 */
[----:B-----5:R-:W-:Y:S02]  /*cc90*/  IADD3 R24, P0, PT, R24, UR8, RZ ;  /* 0x0000000818187c10 */ /* 0x020fe4000ff1e0ff */
[----:B------:R-:W-:-:S03]  /*cca0*/  IADD3 R4, P1, PT, R0, UR10, RZ ;  /* 0x0000000a00047c10 */ /* 0x000fc6000ff3e0ff */
[----:B------:R-:W-:Y:S01]  /*ccb0*/  IMAD.X R25, RZ, RZ, UR9, P0 ;  /* 0x00000009ff197e24 */ /* 0x000fe200080e06ff */
[----:B------:R-:W-:Y:S02]  /*ccc0*/  IADD3.X R5, PT, PT, RZ, UR11, RZ, P1, !PT ;  /* 0x0000000bff057c10 */ /* 0x000fe40008ffe4ff */
[----:B------:R-:W-:Y:S07]  /*ccd0*/  BRA.U UP0, `(.L_x_5328) ;  /* 0x0000000100e47547 */ /* 0x000fee000b800000 */
        /* <DEDUP_REMOVED lines=11> */
.L_x_5331:
[----:B------:R0:W5:Y:S01]  /*cd90*/  LDG.E.U8 R60, desc[UR36][R4.64] ;  /* 0x00000024043c7981 */ /* 0x000162000c1e1100 */
[----:B------:R-:W-:Y:S01]  /*cda0*/  IMAD.MOV.U32 R61, RZ, RZ, RZ ;  /* 0x000000ffff3d7224 */ /* 0x000fe200078e00ff */
[----:B------:R-:W-:Y:S06]  /*cdb0*/  BRA `(.L_x_5333) ;  /* 0x0000000c00447947 */ /* 0x000fec0003800000 */
.L_x_5330:
        /* <DEDUP_REMOVED lines=8> */
.L_x_5335:
[----:B------:R-:W5:Y:S02]  /*ce40*/  LDG.E R60, desc[UR36][R4.64] ;  /* 0x00000024043c7981 */ /* 0x000f64000c1e1900 */
[----:B-----5:R-:W-:Y:S01]  /*ce50*/  SHF.R.S32.HI R61, RZ, 0x1f, R60 ;  /* 0x0000001fff3d7819 */ /* 0x020fe2000001143c */
[----:B------:R-:W-:Y:S06]  /*ce60*/  BRA `(.L_x_5333) ;  /* 0x0000000c00187947 */ /* 0x000fec0003800000 */
.L_x_5334:
[----:B------:R-:W5:Y:S02]  /*ce70*/  LDG.E.S16 R60, desc[UR36][R4.64] ;  /* 0x00000024043c7981 */ /* 0x000f64000c1e1700 */
[----:B-----5:R-:W-:Y:S01]  /*ce80*/  SHF.R.S32.HI R61, RZ, 0x1f, R60 ;  /* 0x0000001fff3d7819 */ /* 0x020fe2000001143c */
[----:B------:R-:W-:Y:S06]  /*ce90*/  BRA `(.L_x_5333) ;  /* 0x0000000c000c7947 */ /* 0x000fec0003800000 */
.L_x_5329:
        /* <DEDUP_REMOVED lines=9> */
.L_x_5337:
[----:B------:R-:W5:Y:S02]  /*cf30*/  LDG.E.U16 R4, desc[UR36][R4.64] ;  /* 0x0000002404047981 */ /* 0x000f64000c1e1500 */
[----:B-----5:R-:W-:-:S06]  /*cf40*/  HADD2.F32 R60, -RZ, R4.H0_H0 ;  /* 0x20000004ff3c7230 */ /* 0x020fcc0000004100 */
[----:B------:R-:W0:Y:S02]  /*cf50*/  F2I.S64.TRUNC R60, R60 ;  /* 0x0000003c003c7311 */ /* 0x000e24000020d900 */
[----:B0-----:R-:W-:Y:S05]  /*cf60*/  BRA `(.L_x_5333) ;  /* 0x0000000800d87947 */ /* 0x001fea0003800000 */
.L_x_5336:
        /* <DEDUP_REMOVED lines=9> */
.L_x_5339:
[----:B------:R-:W5:Y:S02]  /*d000*/  LDG.E.U16 R4, desc[UR36][R4.64] ;  /* 0x0000002404047981 */ /* 0x000f64000c1e1500 */
[----:B-----5:R-:W-:-:S06]  /*d010*/  HADD2.F32 R60, -RZ, R4.H0_H0 ;  /* 0x20000004ff3c7230 */ /* 0x020fcc0000004100 */
[----:B------:R-:W0:Y:S02]  /*d020*/  F2I.S64.TRUNC R60, R60 ;  /* 0x0000003c003c7311 */ /* 0x000e24000020d900 */
[----:B0-----:R-:W-:Y:S05]  /*d030*/  BRA `(.L_x_5333) ;  /* 0x0000000800a47947 */ /* 0x001fea0003800000 */
.L_x_5338:
[----:B------:R-:W5:Y:S02]  /*d040*/  LDG.E.64 R4, desc[UR36][R4.64] ;  /* 0x0000002404047981 */ /* 0x000f64000c1e1b00 */
[----:B-----5:R0:W0:Y:S02]  /*d050*/  F2I.S64.F64.TRUNC R60, R4 ;  /* 0x00000004003c7311 */ /* 0x020024000030d900 */
[----:B0-----:R-:W-:Y:S05]  /*d060*/  BRA `(.L_x_5333) ;  /* 0x0000000800987947 */ /* 0x001fea0003800000 */
.L_x_5328:
        /* <DEDUP_REMOVED lines=9> */
[----:B------:R-:W-:Y:S02]  /*d100*/  MOV R61, RZ ;  /* 0x000000ff003d7202 */ /* 0x000fe40000000f00 */
[----:B-----5:R-:W-:-:S04]  /*d110*/  ISETP.NE.AND P0, PT, R4, RZ, PT ;  /* 0x000000ff0400720c */ /* 0x020fc80003f05270 */
[----:B------:R-:W-:Y:S01]  /*d120*/  SEL R60, RZ, 0x1, !P0 ;  /* 0x00000001ff3c7807 */ /* 0x000fe20004000000 */
[----:B------:R-:W-:Y:S08]  /*d130*/  BRA `(.L_x_5333) ;  /* 0x0000000800647947 */ /* 0x000ff00003800000 */
.L_x_5342:
[----:B------:R-:W5:Y:S02]  /*d140*/  LDG.E.64 R4, desc[UR36][R4.64] ;  /* 0x0000002404047981 */ /* 0x000f64000c1e1b00 */
[----:B-----5:R0:W0:Y:S02]  /*d150*/  F2I.S64.F64.TRUNC R60, R4 ;  /* 0x00000004003c7311 */ /* 0x020024000030d900 */
[----:B0-----:R-:W-:Y:S05]  /*d160*/  BRA `(.L_x_5333) ;  /* 0x0000000800587947 */ /* 0x001fea0003800000 */
.L_x_5341:
[----:B------:R-:W-:-:S09]  /*d170*/  UISETP.NE.AND UP0, UPT, UR4, 0xf, UPT ;  /* 0x0000000f0400788c */ /* 0x000fd2000bf05270 */
[----:B------:R-:W-:Y:S05]  /*d180*/  BRA.U !UP0, `(.L_x_5343) ;  /* 0x0000000108987547 */ /* 0x000fea000b800000 */
[----:B------:R-:W-:-:S09]  /*d190*/  UISETP.NE.AND UP0, UPT, UR4, 0x17, UPT ;  /* 0x000000170400788c */ /* 0x000fd2000bf05270 */
[----:B------:R-:W-:Y:S05]  /*d1a0*/  BRA.U !UP0, `(.L_x_5344) ;  /* 0x0000000108587547 */ /* 0x000fea000b800000 */
[----:B------:R-:W-:-:S09]  /*d1b0*/  UISETP.NE.AND UP0, UPT, UR4, 0x18, UPT ;  /* 0x000000180400788c */ /* 0x000fd2000bf05270 */
[----:B------:R-:W-:Y:S05]  /*d1c0*/  BRA.U UP0, `(.L_x_5332) ;  /* 0x0000000500e87547 */ /* 0x000fea000b800000 */
[----:B------:R-:W5:Y:S01]  /*d1d0*/  LDG.E.U8 R0, desc[UR36][R4.64] ;  /* 0x0000002404007981 */ /* 0x000f62000c1e1100 */
[----:B------:R-:W-:Y:S02]  /*d1e0*/  HFMA2 R7, -RZ, RZ, 0, 1.847743988037109375e-06 ;  /* 0x0000001fff077431 */ /* 0x000fe400000001ff */
[----:B-----5:R-:W-:-:S05]  /*d1f0*/  IMAD.SHL.U32 R0, R0, 0x1000000, RZ ;  /* 0x0100000000007824 */ /* 0x020fca00078e00ff */
[C---:B------:R-:W-:Y:S02]  /*d200*/  LOP3.LUT R3, R0.reuse, 0x7f000000, RZ, 0xc0, !PT ;  /* 0x7f00000000037812 */ /* 0x040fe400078ec0ff */
[----:B------:R-:W-:Y:S02]  /*d210*/  LOP3.LUT P0, RZ, R0, 0x7f000000, RZ, 0xc0, !PT ;  /* 0x7f00000000ff7812 */ /* 0x000fe4000780c0ff */
[----:B------:R-:W5:Y:S02]  /*d220*/  FLO.U32 R6, R3 ;  /* 0x0000000300067300 */ /* 0x000f6400000e0000 */
[----:B-----5:R-:W-:-:S05]  /*d230*/  IMAD.MOV R6, RZ, RZ, -R6 ;  /* 0x000000ffff067224 */ /* 0x020fca00078e0a06 */
[----:B------:R-:W-:-:S04]  /*d240*/  VIADDMNMX.U32 R6, R6, R7, 0x4, !PT ;  /* 0x0000000406067446 */ /* 0x000fc80007800007 */
[----:B------:R-:W-:-:S04]  /*d250*/  IADD3 R6, PT, PT, R6, -0x4, RZ ;  /* 0xfffffffc06067810 */ /* 0x000fc80007ffe0ff */
[C---:B------:R-:W-:Y:S01]  /*d260*/  SHF.L.U32 R7, R3.reuse, R6, RZ ;  /* 0x0000000603077219 */ /* 0x040fe200000006ff */
[----:B------:R-:W-:Y:S01]  /*d270*/  IMAD.SHL.U32 R8, R6, 0x800000, RZ ;  /* 0x0080000006087824 */ /* 0x000fe200078e00ff */
[----:B------:R-:W-:-:S04]  /*d280*/  IADD3 R6, PT, PT, R3, 0x1000000, RZ ;  /* 0x0100000003067810 */ /* 0x000fc80007ffe0ff */
        /* <DEDUP_REMOVED lines=8> */
.L_x_5344:
        /* <DEDUP_REMOVED lines=9> */
[----:B------:R-:W-:Y:S01]  /*d3a0*/  @!P0 FADD.FTZ R0, R3, -0.5 ;  /* 0xbf00000003008421 */ /* 0x000fe20000010000 */
[----:B------:R-:W-:-:S04]  /*d3b0*/  MOV R3, R6 ;  /* 0x0000000600037202 */ /* 0x000fc80000000f00 */
[----:B------:R-:W-:-:S04]  /*d3c0*/  LOP3.LUT R0, R0, 0x80000000, R3, 0xf8, !PT ;  /* 0x8000000000007812 */ /* 0x000fc800078ef803 */
[----:B------:R0:W0:Y:S02]  /*d3d0*/  F2I.S64.TRUNC R60, R0 ;  /* 0x00000000003c7311 */ /* 0x000024000020d900 */
[----:B0-----:R-:W-:Y:S05]  /*d3e0*/  BRA `(.L_x_5333) ;  /* 0x0000000400b87947 */ /* 0x001fea0003800000 */
.L_x_5343:
[----:B------:R-:W5:Y:S02]  /*d3f0*/  LDG.E.U16 R60, desc[UR36][R4.64] ;  /* 0x00000024043c7981 */ /* 0x000f64000c1e1500 */
[----:B-----5:R-:W-:-:S06]  /*d400*/  IMAD.U32 R60, R60, 0x10000, RZ ;  /* 0x000100003c3c7824 */ /* 0x020fcc00078e00ff */
[----:B------:R-:W0:Y:S02]  /*d410*/  F2I.S64.TRUNC R60, R60 ;  /* 0x0000003c003c7311 */ /* 0x000e24000020d900 */
[----:B0-----:R-:W-:Y:S05]  /*d420*/  BRA `(.L_x_5333) ;  /* 0x0000000400a87947 */ /* 0x001fea0003800000 */
.L_x_5340:
        /* <DEDUP_REMOVED lines=11> */
.L_x_5347:
        /* <DEDUP_REMOVED lines=17> */
[----:B------:R-:W-:Y:S02]  /*d5f0*/  IADD3 R5, PT, PT, R4, -0x1c, RZ ;  /* 0xffffffe404057810 */ /* 0x000fe40007ffe0ff */
[----:B------:R-:W-:Y:S02]  /*d600*/  IADD3 R3, PT, PT, R3, 0x1d, -R4 ;  /* 0x0000001d03037810 */ /* 0x000fe40007ffe804 */
[----:B------:R-:W-:-:S04]  /*d610*/  SHF.L.U32 R5, R0, R5, RZ ;  /* 0x0000000500057219 */ /* 0x000fc800000006ff */
[----:B------:R-:W-:-:S07]  /*d620*/  LOP3.LUT R0, R5, 0x7, RZ, 0xc0, !PT ;  /* 0x0000000705007812 */ /* 0x000fce00078ec0ff */
.L_x_5351:
[----:B------:R-:W-:Y:S05]  /*d630*/  BSYNC.RECONVERGENT B1 ;  /* 0x0000000000017941 */ /* 0x000fea0003800200 */
.L_x_5350:
[----:B------:R-:W-:Y:S01]  /*d640*/  IMAD.SHL.U32 R0, R0, 0x100000, RZ ;  /* 0x0010000000007824 */ /* 0x000fe200078e00ff */
[----:B------:R-:W-:-:S04]  /*d650*/  LEA R3, R3, 0x3b800000, 0x17 ;  /* 0x3b80000003037811 */ /* 0x000fc800078eb8ff */
[----:B------:R-:W-:-:S07]  /*d660*/  LOP3.LUT R60, R3, R0, R7, 0xfe, !PT ;  /* 0x00000000033c7212 */ /* 0x000fce00078efe07 */
.L_x_5349:
[----:B------:R-:W-:Y:S05]  /*d670*/  BSYNC.RECONVERGENT B0 ;  /* 0x0000000000007941 */ /* 0x000fea0003800200 */
.L_x_5348:
[----:B------:R-:W0:Y:S02]  /*d680*/  F2I.S64.TRUNC R60, R60 ;  /* 0x0000003c003c7311 */ /* 0x000e24000020d900 */
[----:B0-----:R-:W-:Y:S05]  /*d690*/  BRA `(.L_x_5333) ;  /* 0x00000004000c7947 */ /* 0x001fea0003800000 */
.L_x_5346:
[----:B------:R-:W5:Y:S01]  /*d6a0*/  LDG.E.U8 R4, desc[UR36][R4.64] ;  /* 0x0000002404047981 */ /* 0x000f62000c1e1100 */
[----:B------:R-:W-:Y:S01]  /*d6b0*/  BSSY.RECONVERGENT B0, `(.L_x_5352) ;  /* 0x0000018000007945 */ /* 0x000fe20003800200 */
[----:B------:R-:W-:Y:S01]  /*d6c0*/  HFMA2 R60, -RZ, RZ, 0, 0 ;  /* 0x00000000ff3c7431 */ /* 0x000fe200000001ff */
        /* <DEDUP_REMOVED lines=18> */
.L_x_5355:
[----:B------:R-:W-:Y:S05]  /*d7f0*/  BSYNC.RECONVERGENT B1 ;  /* 0x0000000000017941 */ /* 0x000fea0003800200 */
.L_x_5354:
[----:B------:R-:W-:Y:S02]  /*d800*/  SHF.L.U32 R0, R0, 0x15, RZ ;  /* 0x0000001500007819 */ /* 0x000fe400000006ff */
[----:B------:R-:W-:-:S04]  /*d810*/  LEA R3, R3, 0x37800000, 0x17 ;  /* 0x3780000003037811 */ /* 0x000fc800078eb8ff */
[----:B------:R-:W-:-:S07]  /*d820*/  LOP3.LUT R60, R3, R0, R7, 0xfe, !PT ;  /* 0x00000000033c7212 */ /* 0x000fce00078efe07 */
.L_x_5353:
[----:B------:R-:W-:Y:S05]  /*d830*/  BSYNC.RECONVERGENT B0 ;  /* 0x0000000000007941 */ /* 0x000fea0003800200 */
.L_x_5352:
[----:B------:R-:W0:Y:S02]  /*d840*/  F2I.S64.TRUNC R60, R60 ;  /* 0x0000003c003c7311 */ /* 0x000e24000020d900 */
[----:B0-----:R-:W-:Y:S05]  /*d850*/  BRA `(.L_x_5333) ;  /* 0x00000000009c7947 */ /* 0x001fea0003800000 */
.L_x_5345:
        /* <DEDUP_REMOVED lines=8> */
[----:B------:R-:W-:Y:S01]  /*d8e0*/  IMAD.MOV.U32 R60, RZ, RZ, 0x400000 ;  /* 0x00400000ff3c7424 */ /* 0x000fe200078e00ff */
[----:B-----5:R-:W-:-:S13]  /*d8f0*/  ISETP.NE.AND P0, PT, R4, RZ, PT ;  /* 0x000000ff0400720c */ /* 0x020fda0003f05270 */
[----:B------:R-:W-:Y:S05]  /*d900*/  @!P0 BRA `(.L_x_5359) ;  /* 0x00000000000c8947 */ /* 0x000fea0003800000 */
[----:B------:R-:W-:-:S13]  /*d910*/  ISETP.NE.AND P0, PT, R4, 0xff, PT ;  /* 0x000000ff0400780c */ /* 0x000fda0003f05270 */
[----:B------:R-:W-:Y:S01]  /*d920*/  @!P0 MOV R60, 0x7f800001 ;  /* 0x7f800001003c8802 */ /* 0x000fe20000000f00 */
[----:B------:R-:W-:-:S07]  /*d930*/  @P0 IMAD.SHL.U32 R60, R4, 0x800000, RZ ;  /* 0x00800000043c0824 */ /* 0x000fce00078e00ff */
.L_x_5359:
[----:B------:R-:W-:Y:S05]  /*d940*/  BSYNC.RECONVERGENT B0 ;  /* 0x0000000000007941 */ /* 0x000fea0003800200 */
.L_x_5358:
[----:B------:R-:W0:Y:S02]  /*d950*/  F2I.S64.TRUNC R60, R60 ;  /* 0x0000003c003c7311 */ /* 0x000e24000020d900 */
[----:B0-----:R-:W-:Y:S05]  /*d960*/  BRA `(.L_x_5333) ;  /* 0x0000000000587947 */ /* 0x001fea0003800000 */
.L_x_5332:
[----:B------:R-:W-:Y:S01]  /*d970*/  MOV R0, 0x100 ;  /* 0x0000010000007802 */ /* 0x000fe20000000f00 */
[----:B------:R-:W5:Y:S01]  /*d980*/  LDCU.64 UR4, c[0x4][0xf0] ;  /* 0x01001e00ff0477ac */ /* 0x000f620008000a00 */
[----:B------:R-:W-:Y:S02]  /*d990*/  HFMA2 R8, -RZ, RZ, 0, 4.64916229248046875e-06 ;  /* 0x0000004eff087431 */ /* 0x000fe400000001ff */
[----:B0123--:R-:W-:Y:S01]  /*d9a0*/  IMAD.MOV.U32 R12, RZ, RZ, 0x1 ;  /* 0x00000001ff0c7424 */ /* 0x00ffe200078e00ff */
[----:B------:R0:W1:Y:S01]  /*d9b0*/  LDC.64 R14, c[0x4][R0] ;  /* 0x01000000000e7b82 */ /* 0x0000620000000a00 */
[----:B------:R-:W2:Y:S01]  /*d9c0*/  LDCU.64 UR6, c[0x4][0xf8] ;  /* 0x01001f00ff0677ac */ /* 0x000ea20008000a00 */
[----:B------:R-:W-:Y:S01]  /*d9d0*/  MOV R13, RZ ;  /* 0x000000ff000d7202 */ /* 0x000fe20000000f00 */
[----:B------:R-:W3:Y:S01]  /*d9e0*/  LDCU.64 UR8, c[0x4][URZ] ;  /* 0x01000000ff0877ac */ /* 0x000ee20008000a00 */
[----:B-----5:R-:W-:Y:S01]  /*d9f0*/  MOV R4, UR4 ;  /* 0x0000000400047c02 */ /* 0x020fe20008000f00 */
[----:B------:R-:W-:Y:S01]  /*da00*/  IMAD.U32 R5, RZ, RZ, UR5 ;  /* 0x00000005ff057e24 */ /* 0x000fe2000f8e00ff */
[----:B--2---:R-:W-:Y:S01]  /*da10*/  MOV R6, UR6 ;  /* 0x0000000600067c02 */ /* 0x004fe20008000f00 */
[----:B------:R-:W-:Y:S01]  /*da20*/  IMAD.U32 R7, RZ, RZ, UR7 ;  /* 0x00000007ff077e24 */ /* 0x000fe2000f8e00ff */
[----:B---3--:R-:W-:Y:S01]  /*da30*/  MOV R10, UR8 ;  /* 0x00000008000a7c02 */ /* 0x008fe20008000f00 */
[----:B0-----:R-:W-:-:S07]  /*da40*/  IMAD.U32 R11, RZ, RZ, UR9 ;  /* 0x00000009ff0b7e24 */ /* 0x001fce000f8e00ff */
[----:B------:R-:W-:-:S07]  /*da50*/  LEPC R20, `(.L_x_5360) ;  /* 0x000000001014794e */ /* 0x000fce0000000000 */
[----:B-1--4-:R-:W-:Y:S05]  /*da60*/  CALL.ABS.NOINC R14 ;  /* 0x000000000e007343 */ /* 0x012fea0003c00000 */
.L_x_5360:
[----:B------:R-:W-:Y:S01]  /*da70*/  CS2R R60, SRZ ;  /* 0x00000000003c7805 */ /* 0x000fe2000001ff00 */
[----:B------:R-:W-:Y:S06]  /*da80*/  BRA `(.L_x_5333) ;  /* 0x0000000000107947 */ /* 0x000fec0003800000 */
.L_x_5357:
[----:B------:R0:W5:Y:S01]  /*da90*/  LDG.E.64 R60, desc[UR36][R4.64] ;  /* 0x00000024043c7981 */ /* 0x000162000c1e1b00 */
[----:B------:R-:W-:Y:S05]  /*daa0*/  BRA `(.L_x_5333) ;  /* 0x0000000000087947 */ /* 0x000fea0003800000 */
.L_x_5356:
[----:B------:R0:W5:Y:S01]  /*dab0*/  LDG.E R60, desc[UR36][R4.64] ;  /* 0x00000024043c7981 */ /* 0x000162000c1e1900 */
[----:B------:R-:W-:-:S07]  /*dac0*/  IMAD.MOV.U32 R61, RZ, RZ, RZ ;  /* 0x000000ffff3d7224 */ /* 0x000fce00078e00ff */
.L_x_5333:
        /* <DEDUP_REMOVED lines=8> */
.L_x_5361:
        /* <DEDUP_REMOVED lines=9> */
[----:B0-----:R-:W-:-:S04]  /*dbe0*/  IMAD R5, R60, UR7, R3 ;  /* 0x000000073c057c24 */ /* 0x001fc8000f8e0203 */
[----:B------:R-:W-:Y:S05]  /*dbf0*/  BRA.U !UP0, `(.L_x_5362) ;  /* 0x0000000d08447547 */ /* 0x000fea000b800000 */
[----:B------:R-:W0:Y:S01]  /*dc00*/  LDC.64 R6, c[0x0][0x5b8] ;  /* 0x00016e00ff067b82 */ /* 0x000e220000000a00 */
[----:B------:R-:W-:Y:S01]  /*dc10*/  UISETP.GE.U32.AND UP0, UPT, UR4, 0x8, UPT ;  /* 0x000000080400788c */ /* 0x000fe2000bf06070 */
[----:B------:R-:W-:-:S04]  /*dc20*/  IMAD.WIDE.U32 R8, R60, UR6, RZ ;  /* 0x000000063c087c25 */ /* 0x000fc8000f8e00ff */
[----:B------:R-:W-:Y:S01]  /*dc30*/  HFMA2 R0, -RZ, RZ, 0, 0 ;  /* 0x00000000ff007431 */ /* 0x000fe200000001ff */
[----:B------:R-:W-:Y:S01]  /*dc40*/  CS2R R10, SRZ ;  /* 0x00000000000a7805 */ /* 0x000fe2000001ff00 */
[----:B------:R-:W-:Y:S01]  /*dc50*/  UISETP.GE.AND.EX UP0, UPT, UR5, URZ, UPT, UP0 ;  /* 0x000000ff0500728c */ /* 0x000fe2000bf06300 */
[----:B------:R-:W-:Y:S01]  /*dc60*/  IMAD.MOV.U32 R3, RZ, RZ, RZ ;  /* 0x000000ffff037224 */ /* 0x000fe200078e00ff */
[----:B------:R-:W-:-:S07]  /*dc70*/  IADD3 R5, PT, PT, R9, R5, RZ ;  /* 0x0000000509057210 */ /* 0x000fce0007ffe0ff */
[----:B------:R-:W-:Y:S05]  /*dc80*/  BRA.U !UP0, `(.L_x_5363) ;  /* 0x0000000508787547 */ /* 0x000fea000b800000 */
[----:B------:R-:W1:Y:S01]  /*dc90*/  LDCU.64 UR6, c[0x0][0x5a0] ;  /* 0x0000b400ff0677ac */ /* 0x000e620008000a00 */
[C---:B0-23--:R-:W-:Y:S01]  /*dca0*/  IMAD.WIDE.U32 R12, R6.reuse, 0x8, RZ ;  /* 0x00000008060c7825 */ /* 0x04dfe200078e00ff */
[----:B------:R-:W-:Y:S01]  /*dcb0*/  BSSY.RECONVERGENT B0, `(.L_x_5363) ;  /* 0x000005b000007945 */ /* 0x000fe20003800200 */
[----:B------:R-:W-:Y:S01]  /*dcc0*/  SHF.L.U64.HI R56, R6, 0x6, R7 ;  /* 0x0000000606387819 */ /* 0x000fe20000010207 */
[----:B------:R-:W0:Y:S01]  /*dcd0*/  LDCU.64 UR4, c[0x0][0x5b0] ;  /* 0x0000b600ff0477ac */ /* 0x000e220008000a00 */
[----:B------:R-:W-:Y:S01]  /*dce0*/  IMAD.SHL.U32 R3, R7, 0x8, RZ ;  /* 0x0000000807037824 */ /* 0x000fe200078e00ff */
[----:B------:R-:W-:-:S04]  /*dcf0*/  CS2R R10, SRZ ;  /* 0x00000000000a7805 */ /* 0x000fc8000001ff00 */
[----:B------:R-:W-:Y:S02]  /*dd00*/  IADD3 R58, PT, PT, R13, R3, RZ ;  /* 0x000000030d3a7210 */ /* 0x000fe40007ffe0ff */
[C---:B-1----:R-:W-:Y:S01]  /*dd10*/  LEA R17, P0, R8.reuse, UR6, 0x3 ;  /* 0x0000000608117c11 */ /* 0x042fe2000f8018ff */
[----:B------:R-:W-:Y:S02]  /*dd20*/  ULOP3.LUT UR6, UR38, 0xfffffff8, URZ, 0xc0, !UPT ;  /* 0xfffffff826067892 */ /* 0x000fe4000f8ec0ff */
[----:B0-----:R-:W-:Y:S01]  /*dd30*/  UIADD3 UR4, UP0, UPT, UR4, 0x20, URZ ;  /* 0x0000002004047890 */ /* 0x001fe2000ff1e0ff */
[----:B------:R-:W-:Y:S01]  /*dd40*/  LEA.HI.X R23, R8, UR7, R5, 0x3, P0 ;  /* 0x0000000708177c11 */ /* 0x000fe200080f1c05 */
[----:B------:R-:W-:Y:S02]  /*dd50*/  ULOP3.LUT UR7, UR39, 0x7fffffff, URZ, 0xc0, !UPT ;  /* 0x7fffffff27077892 */ /* 0x000fe4000f8ec0ff */
[----:B------:R-:W-:Y:S01]  /*dd60*/  IMAD.U32 R0, RZ, RZ, UR6 ;  /* 0x00000006ff007e24 */ /* 0x000fe2000f8e00ff */
[----:B------:R-:W-:Y:S01]  /*dd70*/  UIADD3.X UR5, UPT, UPT, URZ, UR5, URZ, UP0, !UPT ;  /* 0x00000005ff057290 */ /* 0x000fe200087fe4ff */
[----:B------:R-:W-:-:S02]  /*dd80*/  IMAD.U32 R57, RZ, RZ, UR6 ;  /* 0x00000006ff397e24 */ /* 0x000fc4000f8e00ff */
[----:B------:R-:W-:Y:S01]  /*dd90*/  IMAD.U32 R14, RZ, RZ, UR4 ;  /* 0x00000004ff0e7e24 */ /* 0x000fe2000f8e00ff */
[----:B------:R-:W-:Y:S02]  /*dda0*/  MOV R3, UR7 ;  /* 0x0000000700037c02 */ /* 0x000fe40008000f00 */
[----:B------:R-:W-:Y:S02]  /*ddb0*/  MOV R59, UR7 ;  /* 0x00000007003b7c02 */ /* 0x000fe40008000f00 */
[----:B------:R-:W-:-:S07]  /*ddc0*/  MOV R15, UR5 ;  /* 0x00000005000f7c02 */ /* 0x000fce0008000f00 */
.L_x_5364:
[----:B------:R-:W-:Y:S01]  /*ddd0*/  IMAD.MOV.U32 R20, RZ, RZ, R17 ;  /* 0x000000ffff147224 */ /* 0x000fe200078e0011 */
[----:B------:R-:W-:Y:S01]  /*dde0*/  MOV R21, R23 ;  /* 0x0000001700157202 */ /* 0x000fe20000000f00 */
[----:B----4-:R-:W2:Y:S01]  /*ddf0*/  LDG.E.64 R26, desc[UR36][R14.64+-0x20] ;  /* 0xffffe0240e1a7981 */ /* 0x010ea2000c1e1b00 */
[----:B------:R-:W-:-:S03]  /*de00*/  IADD3 R40, P0, PT, R17, R12, RZ ;  /* 0x0000000c11287210 */ /* 0x000fc60007f1e0ff */
[----:B------:R-:W3:Y:S04]  /*de10*/  LDG.E.64 R28, desc[UR36][R14.64+-0x18] ;  /* 0xffffe8240e1c7981 */ /* 0x000ee8000c1e1b00 */
        /* <DEDUP_REMOVED lines=9> */
[----:B------:R-:W-:Y:S01]  /*deb0*/  IMAD.X R51, R47, 0x1, R58, P0 ;  /* 0x000000012f337824 */ /* 0x000fe200000e063a */
[----:B------:R-:W-:Y:S02]  /*dec0*/  IADD3 R44, P0, PT, R50, R12, RZ ;  /* 0x0000000c322c7210 */ /* 0x000fe40007f1e0ff */
[----:B------:R-:W5:Y:S04]  /*ded0*/  LDG.E.64 R40, desc[UR36][R14.64] ;  /* 0x000000240e287981 */ /* 0x000f68000c1e1b00 */
[----:B------:R-:W5:Y:S01]  /*dee0*/  LDG.E.64 R38, desc[UR36][R50.64] ;  /* 0x0000002432267981 */ /* 0x000f62000c1e1b00 */
[----:B------:R-:W-:-:S02]  /*def0*/  IADD3.X R45, PT, PT, R51, R58, RZ, P0, !PT ;  /* 0x0000003a332d7210 */ /* 0x000fc400007fe4ff */
[----:B------:R-:W-:-:S03]  /*df00*/  IADD3 R48, P0, PT, R44, R12, RZ ;  /* 0x0000000c2c307210 */ /* 0x000fc60007f1e0ff */
[----:B------:R-:W5:Y:S02]  /*df10*/  LDG.E.64 R42, desc[UR36][R44.64] ;  /* 0x000000242c2a7981 */ /* 0x000f64000c1e1b00 */
        /* <DEDUP_REMOVED lines=17> */
[----:B------:R-:W-:Y:S02]  /*e030*/  IMAD.X R23, R23, 0x1, R56, P1 ;  /* 0x0000000117177824 */ /* 0x000fe400008e0638 */
[----:B------:R-:W-:Y:S02]  /*e040*/  IMAD.X R15, RZ, RZ, R15, P2 ;  /* 0x000000ffff0f7224 */ /* 0x000fe400010e060f */
        /* <DEDUP_REMOVED lines=10> */
[----:B------:R-:W-:-:S05]  /*e0f0*/  IMAD R21, R33, R34, R21 ;  /* 0x0000002221157224 */ /* 0x000fca00078e0215 */
[----:B------:R-:W-:Y:S01]  /*e100*/  IADD3 R11, PT, PT, R11, R21, RZ ;  /* 0x000000150b0b7210 */ /* 0x000fe20007ffe0ff */
[----:B-----5:R-:W-:-:S04]  /*e110*/  IMAD R21, R39, R36, RZ ;  /* 0x0000002427157224 */ /* 0x020fc800078e02ff */
[-C--:B------:R-:W-:Y:S02]  /*e120*/  IMAD R21, R37, R38.reuse, R21 ;  /* 0x0000002625157224 */ /* 0x080fe400078e0215 */
[----:B------:R-:W-:-:S04]  /*e130*/  IMAD.WIDE.U32 R10, R36, R38, R10 ;  /* 0x00000026240a7225 */ /* 0x000fc800078e000a */
        /* <DEDUP_REMOVED lines=19> */
.L_x_5363:
        /* <DEDUP_REMOVED lines=11> */
[----:B------:R-:W-:Y:S01]  /*e320*/  SHF.L.U32 R43, R6, 0x3, RZ ;  /* 0x00000003062b7819 */ /* 0x000fe200000006ff */
[----:B------:R-:W4:Y:S02]  /*e330*/  LDCU.64 UR6, c[0x0][0x5a0] ;  /* 0x0000b400ff0677ac */ /* 0x000f240008000a00 */
[----:B--23--:R-:W-:-:S04]  /*e340*/  IMAD.WIDE.U32 R12, R0, R6, R4 ;  /* 0x00000006000c7225 */ /* 0x00cfc800078e0004 */
[----:B------:R-:W-:-:S04]  /*e350*/  IMAD R15, R0, R7, R14 ;  /* 0x00000007000f7224 */ /* 0x000fc800078e020e */
[----:B------:R-:W-:Y:S01]  /*e360*/  IMAD.IADD R13, R13, 0x1, R15 ;  /* 0x000000010d0d7824 */ /* 0x000fe200078e020f */
[----:B-1----:R-:W-:Y:S02]  /*e370*/  LEA R36, P0, R0, UR4, 0x3 ;  /* 0x0000000400247c11 */ /* 0x002fe4000f8018ff */
[----:B----4-:R-:W-:Y:S02]  /*e380*/  LEA R26, P1, R12, UR6, 0x3 ;  /* 0x000000060c1a7c11 */ /* 0x010fe4000f8218ff */
[----:B------:R-:W-:Y:S02]  /*e390*/  LEA.HI.X R37, R0, UR5, R3, 0x3, P0 ;  /* 0x0000000500257c11 */ /* 0x000fe400080f1c03 */
[----:B------:R-:W-:Y:S02]  /*e3a0*/  LEA.HI.X R27, R12, UR7, R13, 0x3, P1 ;  /* 0x000000070c1b7c11 */ /* 0x000fe400088f1c0d */
[----:B------:R-:W-:Y:S01]  /*e3b0*/  SHF.L.U64.HI R13, R6, 0x3, R7 ;  /* 0x00000003060d7819 */ /* 0x000fe20000010207 */
[----:B------:R-:W2:Y:S01]  /*e3c0*/  LDG.E.64 R32, desc[UR36][R36.64] ;  /* 0x0000002424207981 */ /* 0x000ea2000c1e1b00 */
[----:B------:R-:W-:-:S03]  /*e3d0*/  IADD3 R38, P0, PT, R26, R43, RZ ;  /* 0x0000002b1a267210 */ /* 0x000fc60007f1e0ff */
[----:B------:R-:W2:Y:S02]  /*e3e0*/  LDG.E.64 R34, desc[UR36][R26.64] ;  /* 0x000000241a227981 */ /* 0x000ea4000c1e1b00 */
[--C-:B------:R-:W-:Y:S01]  /*e3f0*/  IMAD.X R39, R27, 0x1, R13.reuse, P0 ;  /* 0x000000011b277824 */ /* 0x100fe200000e060d */
[----:B------:R-:W-:Y:S01]  /*e400*/  IADD3 R40, P0, PT, R38, R43, RZ ;  /* 0x0000002b26287210 */ /* 0x000fe20007f1e0ff */
[----:B------:R-:W3:Y:S04]  /*e410*/  LDG.E.64 R28, desc[UR36][R36.64+0x8] ;  /* 0x00000824241c7981 */ /* 0x000ee8000c1e1b00 */
[----:B------:R-:W3:Y:S01]  /*e420*/  LDG.E.64 R30, desc[UR36][R38.64] ;  /* 0x00000024261e7981 */ /* 0x000ee2000c1e1b00 */
[----:B------:R-:W-:Y:S02]  /*e430*/  IADD3.X R41, PT, PT, R39, R13, RZ, P0, !PT ;  /* 0x0000000d27297210 */ /* 0x000fe400007fe4ff */
[----:B------:R-:W-:Y:S01]  /*e440*/  IADD3 R42, P0, PT, R40, R43, RZ ;  /* 0x0000002b282a7210 */ /* 0x000fe20007f1e0ff */
[----:B------:R-:W4:Y:S04]  /*e450*/  LDG.E.64 R14, desc[UR36][R36.64+0x10] ;  /* 0x00001024240e7981 */ /* 0x000f28000c1e1b00 */
[----:B------:R-:W4:Y:S01]  /*e460*/  LDG.E.64 R20, desc[UR36][R40.64] ;  /* 0x0000002428147981 */ /* 0x000f22000c1e1b00 */
[----:B------:R-:W-:-:S03]  /*e470*/  IMAD.X R43, R41, 0x1, R13, P0 ;  /* 0x00000001292b7824 */ /* 0x000fc600000e060d */
[----:B------:R-:W5:Y:S04]  /*e480*/  LDG.E.64 R12, desc[UR36][R36.64+0x18] ;  /* 0x00001824240c7981 */ /* 0x000f68000c1e1b00 */
[----:B------:R-:W5:Y:S01]  /*e490*/  LDG.E.64 R26, desc[UR36][R42.64] ;  /* 0x000000242a1a7981 */ /* 0x000f62000c1e1b00 */
[----:B------:R-:W-:-:S05]  /*e4a0*/  IADD3 R0, P0, PT, R0, 0x4, RZ ;  /* 0x0000000400007810 */ /* 0x000fca0007f1e0ff */
        /* <DEDUP_REMOVED lines=15> */
[----:B------:R-:W-:-:S05]  /*e5a0*/  IMAD.WIDE.U32 R10, R12, R26, R14 ;  /* 0x0000001a0c0a7225 */ /* 0x000fca00078e000e */
[----:B------:R-:W-:-:S07]  /*e5b0*/  IADD3 R11, PT, PT, R11, R17, RZ ;  /* 0x000000110b0b7210 */ /* 0x000fce0007ffe0ff */
.L_x_5365:
        /* <DEDUP_REMOVED lines=10> */
[----:B------:R-:W4:Y:S01]  /*e660*/  LDCU.64 UR6, c[0x0][0x5a0] ;  /* 0x0000b400ff0677ac */ /* 0x000f220008000a00 */
[----:B------:R-:W-:Y:S02]  /*e670*/  IMAD.MOV.U32 R12, RZ, RZ, R8 ;  /* 0x000000ffff0c7224 */ /* 0x000fe400078e0008 */
[C---:B------:R-:W-:Y:S02]  /*e680*/  IMAD R15, R0.reuse, R7, R14 ;  /* 0x00000007000f7224 */ /* 0x040fe400078e020e */
[----:B------:R-:W-:-:S04]  /*e690*/  IMAD.WIDE.U32 R12, R0, R6, R12 ;  /* 0x00000006000c7225 */ /* 0x000fc800078e000c */
[----:B------:R-:W-:Y:S01]  /*e6a0*/  IMAD.IADD R13, R13, 0x1, R15 ;  /* 0x000000010d0d7824 */ /* 0x000fe200078e020f */
[----:B-1----:R-:W-:Y:S02]  /*e6b0*/  LEA R14, P0, R0, UR4, 0x3 ;  /* 0x00000004000e7c11 */ /* 0x002fe4000f8018ff */
[----:B----4-:R-:W-:Y:S02]  /*e6c0*/  LEA R26, P1, R12, UR6, 0x3 ;  /* 0x000000060c1a7c11 */ /* 0x010fe4000f8218ff */
        /* <DEDUP_REMOVED lines=16> */
[----:B------:R-:W-:-:S05]  /*e7d0*/  IMAD.WIDE.U32 R10, R30, R12, R10 ;  /* 0x0000000c1e0a7225 */ /* 0x000fca00078e000a */
[----:B------:R-:W-:-:S07]  /*e7e0*/  IADD3 R11, PT, PT, R11, R17, RZ ;  /* 0x000000110b0b7210 */ /* 0x000fce0007ffe0ff */
.L_x_5366:
        /* <DEDUP_REMOVED lines=18> */
.L_x_5362:
[----:B0-----:R-:W0:Y:S08]  /*e910*/  LDC.64 R4, c[0x0][0x5c8] ;  /* 0x00017200ff047b82 */ /* 0x001e300000000a00 */
[----:B--23--:R-:W1:Y:S08]  /*e920*/  LDC R12, c[0x0][0x5c0] ;  /* 0x00017000ff0c7b82 */ /* 0x00ce700000000800 */
[----:B------:R-:W2:Y:S01]  /*e930*/  LDC R14, c[0x0][0x5c4] ;  /* 0x00017100ff0e7b82 */ /* 0x000ea20000000800 */
[----:B0-----:R-:W-:-:S04]  /*e940*/  ISETP.GE.U32.AND P0, PT, R4, 0x1, PT ;  /* 0x000000010400780c */ /* 0x001fc80003f06070 */
[----:B------:R-:W-:Y:S02]  /*e950*/  ISETP.GE.AND.EX P0, PT, R5, RZ, PT, P0 ;  /* 0x000000ff0500720c */ /* 0x000fe40003f06300 */
[----:B-1----:R-:W-:Y:S01]  /*e960*/  MOV R21, R12 ;  /* 0x0000000c00157202 */ /* 0x002fe20000000f00 */
[----:B--2---:R-:W-:-:S10]  /*e970*/  IMAD.MOV.U32 R30, RZ, RZ, R14 ;  /* 0x000000ffff1e7224 */ /* 0x004fd400078e000e */
[----:B------:R-:W-:Y:S05]  /*e980*/  @!P0 BRA `(.L_x_5367) ;  /* 0x00000000008c8947 */ /* 0x000fea0003800000 */
[----:B------:R-:W0:Y:S01]  /*e990*/  LDCU.64 UR4, c[0x0][0x5c8] ;  /* 0x0000b900ff0477ac */ /* 0x000e220008000a00 */
[----:B------:R-:W-:Y:S01]  /*e9a0*/  BSSY.RECONVERGENT B0, `(.L_x_5367) ;  /* 0x0000021000007945 */ /* 0x000fe20003800200 */
[-C--:B------:R-:W-:Y:S01]  /*e9b0*/  MOV R15, R12.reuse ;  /* 0x0000000c000f7202 */ /* 0x080fe20000000f00 */
[--C-:B----4-:R-:W-:Y:S01]  /*e9c0*/  IMAD.MOV.U32 R26, RZ, RZ, R14.reuse ;  /* 0x000000ffff1a7224 */ /* 0x110fe200078e000e */
[----:B------:R-:W-:Y:S01]  /*e9d0*/  MOV R21, R12 ;  /* 0x0000000c00157202 */ /* 0x000fe20000000f00 */
[----:B------:R-:W-:Y:S02]  /*e9e0*/  IMAD.MOV.U32 R30, RZ, RZ, R14 ;  /* 0x000000ffff1e7224 */ /* 0x000fe400078e000e */
[----:B0-----:R-:W-:Y:S01]  /*e9f0*/  IMAD.U32 R17, RZ, RZ, UR4 ;  /* 0x00000004ff117e24 */ /* 0x001fe2000f8e00ff */
[----:B------:R-:W-:-:S07]  /*ea00*/  MOV R28, UR5 ;  /* 0x00000005001c7c02 */ /* 0x000fce0008000f00 */
.L_x_5368:
[--C-:B------:R-:W-:Y:S02]  /*ea10*/  SHF.R.U64 R13, R17, 0x1, R28.reuse ;  /* 0x00000001110d7819 */ /* 0x100fe4000000121c */
[----:B------:R-:W-:Y:S02]  /*ea20*/  SHF.R.U32.HI R20, RZ, 0x1, R28 ;  /* 0x00000001ff147819 */ /* 0x000fe4000001161c */
[C---:B------:R-:W-:Y:S02]  /*ea30*/  SHF.L.U32 R8, R13.reuse, 0x3, RZ ;  /* 0x000000030d087819 */ /* 0x040fe400000006ff */
[----:B------:R-:W-:Y:S02]  /*ea40*/  SHF.L.U64.HI R9, R13, 0x3, R20 ;  /* 0x000000030d097819 */ /* 0x000fe40000010214 */
[----:B------:R-:W-:-:S05]  /*ea50*/  IADD3 R4, P1, PT, R15, R8, RZ ;  /* 0x000000080f047210 */ /* 0x000fca0007f3e0ff */
[----:B------:R-:W-:-:S05]  /*ea60*/  IMAD.X R5, R26, 0x1, R9, P1 ;  /* 0x000000011a057824 */ /* 0x000fca00008e0609 */
[----:B------:R0:W2:Y:S01]  /*ea70*/  LDG.E.64 R6, desc[UR36][R4.64] ;  /* 0x0000002404067981 */ /* 0x0000a2000c1e1b00 */
[----:B------:R-:W-:Y:S02]  /*ea80*/  LOP3.LUT R0, RZ, R13, RZ, 0x33, !PT ;  /* 0x0000000dff007212 */ /* 0x000fe400078e33ff */
[----:B------:R-:W-:Y:S02]  /*ea90*/  LOP3.LUT R3, RZ, R20, RZ, 0x33, !PT ;  /* 0x00000014ff037212 */ /* 0x000fe400078e33ff */
[----:B------:R-:W-:-:S04]  /*eaa0*/  IADD3 R0, P2, PT, R17, R0, RZ ;  /* 0x0000000011007210 */ /* 0x000fc80007f5e0ff */
[----:B------:R-:W-:Y:S02]  /*eab0*/  IADD3.X R3, PT, PT, R28, R3, RZ, P2, !PT ;  /* 0x000000031c037210 */ /* 0x000fe400017fe4ff */
[----:B0-----:R-:W-:-:S05]  /*eac0*/  IADD3 R4, P3, PT, R4, 0x8, RZ ;  /* 0x0000000804047810 */ /* 0x001fca0007f7e0ff */
[----:B------:R-:W-:Y:S01]  /*ead0*/  IMAD.X R5, RZ, RZ, R5, P3 ;  /* 0x000000ffff057224 */ /* 0x000fe200018e0605 */
[----:B--2--5:R-:W-:-:S04]  /*eae0*/  ISETP.GE.U32.AND P1, PT, R6, R10, PT ;  /* 0x0000000a0600720c */ /* 0x024fc80003f26070 */
[----:B------:R-:W-:-:S04]  /*eaf0*/  ISETP.GE.AND.EX P1, PT, R7, R11, PT, P1 ;  /* 0x0000000b0700720c */ /* 0x000fc80003f26310 */
[----:B------:R-:W-:Y:S02]  /*eb00*/  SEL R17, R0, R13, !P1 ;  /* 0x0000000d00117207 */ /* 0x000fe40004800000 */
[----:B------:R-:W-:Y:S02]  /*eb10*/  SEL R28, R3, R20, !P1 ;  /* 0x00000014031c7207 */ /* 0x000fe40004800000 */
[----:B------:R-:W-:Y:S02]  /*eb20*/  ISETP.GT.U32.AND P2, PT, R17, RZ, PT ;  /* 0x000000ff1100720c */ /* 0x000fe40003f44070 */
[----:B------:R-:W-:Y:S02]  /*eb30*/  IADD3 R0, P4, P5, R21, 0x8, R8 ;  /* 0x0000000815007810 */ /* 0x000fe40007d9e008 */
[----:B------:R-:W-:Y:S02]  /*eb40*/  ISETP.GT.AND.EX P2, PT, R28, RZ, PT, P2 ;  /* 0x000000ff1c00720c */ /* 0x000fe40003f44320 */
[----:B------:R-:W-:-:S02]  /*eb50*/  IADD3.X R3, PT, PT, R30, RZ, R9, P4, P5 ;  /* 0x000000ff1e037210 */ /* 0x000fc400027ea409 */
[----:B------:R-:W-:Y:S02]  /*eb60*/  SEL R21, R0, R21, !P1 ;  /* 0x0000001500157207 */ /* 0x000fe40004800000 */
[----:B------:R-:W-:Y:S02]  /*eb70*/  SEL R30, R3, R30, !P1 ;  /* 0x0000001e031e7207 */ /* 0x000fe40004800000 */
[----:B------:R-:W-:Y:S02]  /*eb80*/  SEL R15, R4, R15, !P1 ;  /* 0x0000000f040f7207 */ /* 0x000fe40004800000 */
[----:B------:R-:W-:-:S03]  /*eb90*/  SEL R26, R5, R26, !P1 ;  /* 0x0000001a051a7207 */ /* 0x000fc60004800000 */
[----:B------:R-:W-:Y:S05]  /*eba0*/  @P2 BRA `(.L_x_5368) ;  /* 0xfffffffc00982947 */ /* 0x000fea000383ffff */
[----:B------:R-:W-:Y:S05]  /*ebb0*/  BSYNC.RECONVERGENT B0 ;  /* 0x0000000000007941 */ /* 0x000fea0003800200 */
.L_x_5367:
[----:B------:R-:W-:Y:S05]  /*ebc0*/  @!P0 BRA `(.L_x_5369) ;  /* 0x0000000000708947 */ /* 0x000fea0003800000 */
[----:B------:R-:W-:Y:S01]  /*ebd0*/  BSSY.RECONVERGENT B0, `(.L_x_5369) ;  /* 0x000001b000007945 */ /* 0x000fe20003800200 */
.L_x_5370:
[--C-:B------:R-:W-:Y:S02]  /*ebe0*/  SHF.R.U64 R8, R19, 0x1, R22.reuse ;  /* 0x0000000113087819 */ /* 0x100fe40000001216 */
[----:B------:R-:W-:Y:S02]  /*ebf0*/  SHF.R.U32.HI R15, RZ, 0x1, R22 ;  /* 0x00000001ff0f7819 */ /* 0x000fe40000011616 */
[C---:B------:R-:W-:Y:S02]  /*ec00*/  SHF.L.U32 R9, R8.reuse, 0x3, RZ ;  /* 0x0000000308097819 */ /* 0x040fe400000006ff */
[----:B------:R-:W-:Y:S02]  /*ec10*/  SHF.L.U64.HI R13, R8, 0x3, R15 ;  /* 0x00000003080d7819 */ /* 0x000fe4000001020f */
[----:B------:R-:W-:-:S05]  /*ec20*/  IADD3 R6, P0, PT, R16, R9, RZ ;  /* 0x0000000910067210 */ /* 0x000fca0007f1e0ff */
[----:B------:R-:W-:-:S05]  /*ec30*/  IMAD.X R7, R18, 0x1, R13, P0 ;  /* 0x0000000112077824 */ /* 0x000fca00000e060d */
[----:B------:R-:W2:Y:S01]  /*ec40*/  LDG.E.64 R4, desc[UR36][R6.64] ;  /* 0x0000002406047981 */ /* 0x000ea2000c1e1b00 */
[----:B------:R-:W-:Y:S02]  /*ec50*/  LOP3.LUT R0, RZ, R8, RZ, 0x33, !PT ;  /* 0x00000008ff007212 */ /* 0x000fe400078e33ff */
[----:B------:R-:W-:Y:S02]  /*ec60*/  LOP3.LUT R3, RZ, R15, RZ, 0x33, !PT ;  /* 0x0000000fff037212 */ /* 0x000fe400078e33ff */
[----:B------:R-:W-:Y:S02]  /*ec70*/  IADD3 R19, P1, PT, R19, R0, RZ ;  /* 0x0000000013137210 */ /* 0x000fe40007f3e0ff */
[----:B------:R-:W-:Y:S02]  /*ec80*/  IADD3 R0, P3, P4, R12, 0x8, R9 ;  /* 0x000000080c007810 */ /* 0x000fe40007c7e009 */
[----:B------:R-:W-:Y:S02]  /*ec90*/  IADD3.X R22, PT, PT, R22, R3, RZ, P1, !PT ;  /* 0x0000000316167210 */ /* 0x000fe40000ffe4ff */
[----:B------:R-:W-:-:S02]  /*eca0*/  IADD3.X R3, PT, PT, R14, RZ, R13, P3, P4 ;  /* 0x000000ff0e037210 */ /* 0x000fc40001fe840d */
[----:B--2--5:R-:W-:-:S04]  /*ecb0*/  ISETP.GE.U32.AND P0, PT, R10, R4, PT ;  /* 0x000000040a00720c */ /* 0x024fc80003f06070 */
[----:B------:R-:W-:Y:S02]  /*ecc0*/  ISETP.GE.AND.EX P0, PT, R11, R5, PT, P0 ;  /* 0x000000050b00720c */ /* 0x000fe40003f06300 */
[----:B------:R-:W-:Y:S02]  /*ecd0*/  IADD3 R5, P2, PT, R6, 0x8, RZ ;  /* 0x0000000806057810 */ /* 0x000fe40007f5e0ff */
[----:B------:R-:W-:Y:S02]  /*ece0*/  SEL R19, R8, R19, !P0 ;  /* 0x0000001308137207 */ /* 0x000fe40004000000 */
[----:B------:R-:W-:Y:S01]  /*ecf0*/  SEL R22, R15, R22, !P0 ;  /* 0x000000160f167207 */ /* 0x000fe20004000000 */
[----:B------:R-:W-:Y:S01]  /*ed00*/  IMAD.X R7, RZ, RZ, R7, P2 ;  /* 0x000000ffff077224 */ /* 0x000fe200010e0607 */
[----:B------:R-:W-:Y:S02]  /*ed10*/  ISETP.GT.U32.AND P1, PT, R19, RZ, PT ;  /* 0x000000ff1300720c */ /* 0x000fe40003f24070 */
[----:B------:R-:W-:-:S02]  /*ed20*/  SEL R12, R12, R0, !P0 ;  /* 0x000000000c0c7207 */ /* 0x000fc40004000000 */
[----:B------:R-:W-:Y:S02]  /*ed30*/  ISETP.GT.AND.EX P1, PT, R22, RZ, PT, P1 ;  /* 0x000000ff1600720c */ /* 0x000fe40003f24310 */
[----:B------:R-:W-:Y:S02]  /*ed40*/  SEL R14, R14, R3, !P0 ;  /* 0x000000030e0e7207 */ /* 0x000fe40004000000 */
[----:B------:R-:W-:Y:S02]  /*ed50*/  SEL R16, R16, R5, !P0 ;  /* 0x0000000510107207 */ /* 0x000fe40004000000 */
[----:B------:R-:W-:-:S07]  /*ed60*/  SEL R18, R18, R7, !P0 ;  /* 0x0000000712127207 */ /* 0x000fce0004000000 */
[----:B------:R-:W-:Y:S05]  /*ed70*/  @P1 BRA `(.L_x_5370) ;  /* 0xfffffffc00981947 */ /* 0x000fea000383ffff */
[----:B------:R-:W-:Y:S05]  /*ed80*/  BSYNC.RECONVERGENT B0 ;  /* 0x0000000000007941 */ /* 0x000fea0003800200 */
.L_x_5369:
[----:B------:R-:W0:Y:S01]  /*ed90*/  LDCU.64 UR8, c[0x0][0x5c0] ;  /* 0x0000b800ff0877ac */ /* 0x000e220008000a00 */
[----:B------:R-:W-:Y:S02]  /*eda0*/  IADD3 R4, P0, PT, -R21, R12, RZ ;  /* 0x0000000c15047210 */ /* 0x000fe40007f1e1ff */
[C---:B-----5:R-:W-:Y:S01]  /*edb0*/  SHF.L.U32 R10, R60.reuse, 0x3, RZ ;  /* 0x000000033c0a7819 */ /* 0x060fe200000006ff */
[----:B------:R-:W1:Y:S01]  /*edc0*/  LDCU.128 UR4, c[0x0][0x5d0] ;  /* 0x0000ba00ff0477ac */ /* 0x000e620008000c00 */
[----:B------:R-:W-:Y:S01]  /*edd0*/  SHF.L.U64.HI R60, R60, 0x3, R61 ;  /* 0x000000033c3c7819 */ /* 0x000fe2000001023d */
[----:B------:R-:W-:Y:S01]  /*ede0*/  IMAD.X R5, R14, 0x1, ~R30, P0 ;  /* 0x000000010e057824 */ /* 0x000fe200000e0e1e */
[----:B------:R-:W-:-:S04]  /*edf0*/  PRMT R0, R2, 0x9910, RZ ;  /* 0x0000991002007816 */ /* 0x000fc800000000ff */
[--C-:B------:R-:W-:Y:S02]  /*ee00*/  SHF.R.S64 R4, R4, 0x3, R5.reuse ;  /* 0x0000000304047819 */ /* 0x100fe40000001005 */
[----:B------:R-:W-:Y:S02]  /*ee10*/  SHF.R.S32.HI R5, RZ, 0x3, R5 ;  /* 0x00000003ff057819 */ /* 0x000fe40000011405 */
[----:B0-----:R-:W-:-:S04]  /*ee20*/  IADD3 R8, P1, PT, R21, -UR8, RZ ;  /* 0x8000000815087c10 */ /* 0x001fc8000ff3e0ff */
[----:B------:R-:W-:Y:S02]  /*ee30*/  IADD3.X R3, PT, PT, R30, ~UR9, RZ, P1, !PT ;  /* 0x800000091e037c10 */ /* 0x000fe40008ffe4ff */
[C---:B-1----:R-:W-:Y:S02]  /*ee40*/  IADD3 R6, P0, PT, R10.reuse, UR4, RZ ;  /* 0x000000040a067c10 */ /* 0x042fe4000ff1e0ff */
[----:B------:R-:W-:Y:S02]  /*ee50*/  IADD3 R10, P1, PT, R10, UR6, RZ ;  /* 0x000000060a0a7c10 */ /* 0x000fe4000ff3e0ff */
[C---:B------:R-:W-:Y:S02]  /*ee60*/  IADD3.X R7, PT, PT, R60.reuse, UR5, RZ, P0, !PT ;  /* 0x000000053c077c10 */ /* 0x040fe400087fe4ff */
[----:B------:R-:W-:Y:S02]  /*ee70*/  IADD3.X R11, PT, PT, R60, UR7, RZ, P1, !PT ;  /* 0x000000073c0b7c10 */ /* 0x000fe40008ffe4ff */
[--C-:B------:R-:W-:Y:S01]  /*ee80*/  SHF.R.S64 R8, R8, 0x3, R3.reuse ;  /* 0x0000000308087819 */ /* 0x100fe20000001003 */
[----:B------:R0:W-:Y:S01]  /*ee90*/  STG.E.64 desc[UR36][R6.64], R4 ;  /* 0x0000000406007986 */ /* 0x0001e2000c101b24 */
[----:B------:R-:W-:-:S02]  /*eea0*/  SHF.R.S32.HI R9, RZ, 0x3, R3 ;  /* 0x00000003ff097819 */ /* 0x000fc40000011403 */
[----:B------:R-:W-:-:S03]  /*eeb0*/  ISETP.GT.AND P0, PT, R0, 0x9, PT ;  /* 0x000000090000780c */ /* 0x000fc60003f04270 */
[----:B------:R0:W-:Y:S10]  /*eec0*/  STG.E.64 desc[UR36][R10.64], R8 ;  /* 0x000000080a007986 */ /* 0x0001f4000c101b24 */
[----:B------:R-:W-:Y:S05]  /*eed0*/  @P0 BRA `(.L_x_5371) ;  /* 0x0000000000b80947 */ /* 0x000fea0003800000 */
        /* <DEDUP_REMOVED lines=8> */
[----:B------:R-:W-:Y:S01]  /*ef60*/  STG.E.U8 desc[UR36][R24.64], RZ ;  /* 0x000000ff18007986 */ /* 0x000fe2000c101124 */
[----:B------:R-:W-:Y:S05]  /*ef70*/  EXIT ;  /* 0x000000000000794d */ /* 0x000fea0003800000 */
.L_x_5374:
[----:B------:R-:W-:Y:S01]  /*ef80*/  STG.E.U8 desc[UR36][R24.64], RZ ;  /* 0x000000ff18007986 */ /* 0x000fe2000c101124 */
[----:B------:R-:W-:Y:S05]  /*ef90*/  EXIT ;  /* 0x000000000000794d */ /* 0x000fea0003800000 */
.L_x_5373:
[----:B------:R-:W-:-:S13]  /*efa0*/  ISETP.NE.AND P0, PT, R0, 0x2, PT ;  /* 0x000000020000780c */ /* 0x000fda0003f05270 */
[----:B------:R-:W-:Y:S05]  /*efb0*/  @!P0 BRA `(.L_x_5376) ;  /* 0x0000000000208947 */ /* 0x000fea0003800000 */
[----:B------:R-:W-:-:S13]  /*efc0*/  ISETP.NE.AND P0, PT, R0, 0x3, PT ;  /* 0x000000030000780c */ /* 0x000fda0003f05270 */
[----:B------:R-:W-:Y:S05]  /*efd0*/  @!P0 BRA `(.L_x_5377) ;  /* 0x0000000000108947 */ /* 0x000fea0003800000 */
[----:B------:R-:W-:-:S13]  /*efe0*/  ISETP.NE.AND P0, PT, R0, 0x4, PT ;  /* 0x000000040000780c */ /* 0x000fda0003f05270 */
[----:B------:R-:W-:Y:S05]  /*eff0*/  @P0 BRA `(.L_x_5375) ;  /* 0x0000000400240947 */ /* 0x000fea0003800000 */
[----:B------:R-:W-:Y:S01]  /*f000*/  STG.E.64 desc[UR36][R24.64], RZ ;  /* 0x000000ff18007986 */ /* 0x000fe2000c101b24 */
[----:B------:R-:W-:Y:S05]  /*f010*/  EXIT ;  /* 0x000000000000794d */ /* 0x000fea0003800000 */
.L_x_5377:
[----:B------:R-:W-:Y:S01]  /*f020*/  STG.E desc[UR36][R24.64], RZ ;  /* 0x000000ff18007986 */ /* 0x000fe2000c101924 */
[----:B------:R-:W-:Y:S05]  /*f030*/  EXIT ;  /* 0x000000000000794d */ /* 0x000fea0003800000 */
.L_x_5376:
[----:B------:R-:W-:Y:S01]  /*f040*/  STG.E.U16 desc[UR36][R24.64], RZ ;  /* 0x000000ff18007986 */ /* 0x000fe2000c101524 */
[----:B------:R-:W-:Y:S05]  /*f050*/  EXIT ;  /* 0x000000000000794d */ /* 0x000fea0003800000 */
.L_x_5372:
[----:B------:R-:W-:-:S13]  /*f060*/  ISETP.GT.AND P0, PT, R0, 0x6, PT ;  /* 0x000000060000780c */ /* 0x000fda0003f04270 */
[----:B------:R-:W-:Y:S05]  /*f070*/  @P0 BRA `(.L_x_5378) ;  /* 0x0000000000200947 */ /* 0x000fea0003800000 */
[----:B------:R-:W-:-:S13]  /*f080*/  ISETP.NE.AND P0, PT, R0, 0x5, PT ;  /* 0x000000050000780c */ /* 0x000fda0003f05270 */
[----:B------:R-:W-:Y:S05]  /*f090*/  @!P0 BRA `(.L_x_5379) ;  /* 0x0000000000108947 */ /* 0x000fea0003800000 */
[----:B------:R-:W-:-:S13]  /*f0a0*/  ISETP.NE.AND P0, PT, R0, 0x6, PT ;  /* 0x000000060000780c */ /* 0x000fda0003f05270 */
[----:B------:R-:W-:Y:S05]  /*f0b0*/  @P0 BRA `(.L_x_5375) ;  /* 0x0000000000f40947 */ /* 0x000fea0003800000 */
[----:B------:R-:W-:Y:S01]  /*f0c0*/  STG.E desc[UR36][R24.64], RZ ;  /* 0x000000ff18007986 */ /* 0x000fe2000c101924 */
[----:B------:R-:W-:Y:S05]  /*f0d0*/  EXIT ;  /* 0x000000000000794d */ /* 0x000fea0003800000 */
.L_x_5379:
[----:B------:R-:W-:Y:S01]  /*f0e0*/  STG.E.U16 desc[UR36][R24.64], RZ ;  /* 0x000000ff18007986 */ /* 0x000fe2000c101524 */
[----:B------:R-:W-:Y:S05]  /*f0f0*/  EXIT ;  /* 0x000000000000794d */ /* 0x000fea0003800000 */
.L_x_5378:
        /* <DEDUP_REMOVED lines=8> */
.L_x_5381:
[----:B------:R-:W-:Y:S01]  /*f180*/  STG.E desc[UR36][R24.64], RZ ;  /* 0x000000ff18007986 */ /* 0x000fe2000c101924 */
[----:B------:R-:W-:Y:S05]  /*f190*/  EXIT ;  /* 0x000000000000794d */ /* 0x000fea0003800000 */
.L_x_5380:
[----:B------:R-:W-:Y:S01]  /*f1a0*/  STG.E.64 desc[UR36][R24.64], RZ ;  /* 0x000000ff18007986 */ /* 0x000fe2000c101b24 */
[----:B------:R-:W-:Y:S05]  /*f1b0*/  EXIT ;  /* 0x000000000000794d */ /* 0x000fea0003800000 */
.L_x_5371:
        /* <DEDUP_REMOVED lines=8> */
[----:B------:R-:W-:Y:S01]  /*f240*/  STG.E.U8 desc[UR36][R24.64], RZ ;  /* 0x000000ff18007986 */ /* 0x000fe2000c101124 */
[----:B------:R-:W-:Y:S05]  /*f250*/  EXIT ;  /* 0x000000000000794d */ /* 0x000fea0003800000 */
.L_x_5384:
[----:B------:R-:W-:Y:S01]  /*f260*/  STG.E.128 desc[UR36][R24.64], RZ ;  /* 0x000000ff18007986 */ /* 0x000fe2000c101d24 */
[----:B------:R-:W-:Y:S05]  /*f270*/  EXIT ;  /* 0x000000000000794d */ /* 0x000fea0003800000 */
.L_x_5383:
[----:B------:R-:W-:-:S13]  /*f280*/  ISETP.NE.AND P0, PT, R0, 0xf, PT ;  /* 0x0000000f0000780c */ /* 0x000fda0003f05270 */
[----:B------:R-:W-:Y:S05]  /*f290*/  @!P0 BRA `(.L_x_5385) ;  /* 0x0000000000208947 */ /* 0x000fea0003800000 */
[----:B------:R-:W-:-:S13]  /*f2a0*/  ISETP.NE.AND P0, PT, R0, 0x17, PT ;  /* 0x000000170000780c */ /* 0x000fda0003f05270 */
[----:B------:R-:W-:Y:S05]  /*f2b0*/  @!P0 BRA `(.L_x_5386) ;  /* 0x0000000000108947 */ /* 0x000fea0003800000 */
[----:B------:R-:W-:-:S13]  /*f2c0*/  ISETP.NE.AND P0, PT, R0, 0x18, PT ;  /* 0x000000180000780c */ /* 0x000fda0003f05270 */
[----:B------:R-:W-:Y:S05]  /*f2d0*/  @P0 BRA `(.L_x_5375) ;  /* 0x00000000006c0947 */ /* 0x000fea0003800000 */
[----:B------:R-:W-:Y:S01]  /*f2e0*/  STG.E.U8 desc[UR36][R24.64], RZ ;  /* 0x000000ff18007986 */ /* 0x000fe2000c101124 */
[----:B------:R-:W-:Y:S05]  /*f2f0*/  EXIT ;  /* 0x000000000000794d */ /* 0x000fea0003800000 */
.L_x_5386:
[----:B------:R-:W-:Y:S01]  /*f300*/  STG.E.U8 desc[UR36][R24.64], RZ ;  /* 0x000000ff18007986 */ /* 0x000fe2000c101124 */
[----:B------:R-:W-:Y:S05]  /*f310*/  EXIT ;  /* 0x000000000000794d */ /* 0x000fea0003800000 */
.L_x_5385:
[----:B------:R-:W-:Y:S01]  /*f320*/  STG.E.U16 desc[UR36][R24.64], RZ ;  /* 0x000000ff18007986 */ /* 0x000fe2000c101524 */
[----:B------:R-:W-:Y:S05]  /*f330*/  EXIT ;  /* 0x000000000000794d */ /* 0x000fea0003800000 */
.L_x_5382:
        /* <DEDUP_REMOVED lines=8> */
[----:B------:R-:W-:Y:S01]  /*f3c0*/  STG.E.U16 desc[UR36][R24.64], RZ ;  /* 0x000000ff18007986 */ /* 0x000fe2000c101524 */
[----:B------:R-:W-:Y:S05]  /*f3d0*/  EXIT ;  /* 0x000000000000794d */ /* 0x000fea0003800000 */
.L_x_5389:
[----:B------:R-:W-:Y:S01]  /*f3e0*/  STG.E.U8 desc[UR36][R24.64], RZ ;  /* 0x000000ff18007986 */ /* 0x000fe2000c101124 */
[----:B------:R-:W-:Y:S05]  /*f3f0*/  EXIT ;  /* 0x000000000000794d */ /* 0x000fea0003800000 */
.L_x_5388:
[----:B------:R-:W-:Y:S01]  /*f400*/  STG.E.U8 desc[UR36][R24.64], RZ ;  /* 0x000000ff18007986 */ /* 0x000fe2000c101124 */
[----:B------:R-:W-:Y:S05]  /*f410*/  EXIT ;  /* 0x000000000000794d */ /* 0x000fea0003800000 */
.L_x_5387:
[----:B------:R-:W-:-:S13]  /*f420*/  ISETP.NE.AND P0, PT, R0, 0x1c, PT ;  /* 0x0000001c0000780c */ /* 0x000fda0003f05270 */
[----:B------:R-:W-:Y:S05]  /*f430*/  @!P0 BRA `(.L_x_5390) ;  /* 0x0000000000608947 */ /* 0x000fea0003800000 */
[----:B------:R-:W-:-:S13]  /*f440*/  ISETP.NE.AND P0, PT, R0, 0x1d, PT ;  /* 0x0000001d0000780c */ /* 0x000fda0003f05270 */
[----:B------:R-:W-:Y:S05]  /*f450*/  @!P0 BRA `(.L_x_5391) ;  /* 0x0000000000508947 */ /* 0x000fea0003800000 */
[----:B------:R-:W-:-:S13]  /*f460*/  ISETP.NE.AND P0, PT, R0, 0x2c, PT ;  /* 0x0000002c0000780c */ /* 0x000fda0003f05270 */
[----:B------:R1:W-:Y:S01]  /*f470*/  @!P0 STG.E.U8 desc[UR36][R24.64], RZ ;  /* 0x000000ff18008986 */ /* 0x0003e2000c101124 */
[----:B------:R-:W-:Y:S05]  /*f480*/  @!P0 EXIT ;  /* 0x000000000000894d */ /* 0x000fea0003800000 */
.L_x_5375:
[----:B------:R-:W-:Y:S01]  /*f490*/  MOV R0, 0x100 ;  /* 0x0000010000007802 */ /* 0x000fe20000000f00 */
[----:B------:R-:W2:Y:S01]  /*f4a0*/  LDCU.64 UR4, c[0x4][0xf0] ;  /* 0x01001e00ff0477ac */ /* 0x000ea20008000a00 */
[----:B0-----:R-:W-:Y:S02]  /*f4b0*/  HFMA2 R8, -RZ, RZ, 0, 6.020069122314453125e-06 ;  /* 0x00000065ff087431 */ /* 0x001fe400000001ff */
[----:B------:R-:W-:Y:S01]  /*f4c0*/  IMAD.MOV.U32 R12, RZ, RZ, 0x1 ;  /* 0x00000001ff0c7424 */ /* 0x000fe200078e00ff */
[----:B------:R0:W3:Y:S01]  /*f4d0*/  LDC.64 R2, c[0x4][R0] ;  /* 0x0100000000027b82 */ /* 0x0000e20000000a00 */
[----:B------:R-:W5:Y:S01]  /*f4e0*/  LDCU.64 UR6, c[0x4][0xf8] ;  /* 0x01001f00ff0677ac */ /* 0x000f620008000a00 */
[----:B------:R-:W-:Y:S01]  /*f4f0*/  MOV R13, RZ ;  /* 0x000000ff000d7202 */ /* 0x000fe20000000f00 */
[----:B------:R-:W4:Y:S01]  /*f500*/  LDCU.64 UR8, c[0x4][0x8] ;  /* 0x01000100ff0877ac */ /* 0x000f220008000a00 */
[----:B--2---:R-:W-:Y:S01]  /*f510*/  MOV R4, UR4 ;  /* 0x0000000400047c02 */ /* 0x004fe20008000f00 */
[----:B------:R-:W-:Y:S01]  /*f520*/  IMAD.U32 R5, RZ, RZ, UR5 ;  /* 0x00000005ff057e24 */ /* 0x000fe2000f8e00ff */
[----:B-----5:R-:W-:Y:S01]  /*f530*/  MOV R6, UR6 ;  /* 0x0000000600067c02 */ /* 0x020fe20008000f00 */
[----:B------:R-:W-:Y:S01]  /*f540*/  IMAD.U32 R7, RZ, RZ, UR7 ;  /* 0x00000007ff077e24 */ /* 0x000fe2000f8e00ff */
[----:B----4-:R-:W-:Y:S01]  /*f550*/  MOV R10, UR8 ;  /* 0x00000008000a7c02 */ /* 0x010fe20008000f00 */
[----:B0-----:R-:W-:-:S07]  /*f560*/  IMAD.U32 R11, RZ, RZ, UR9 ;  /* 0x00000009ff0b7e24 */ /* 0x001fce000f8e00ff */
[----:B------:R-:W-:-:S07]  /*f570*/  LEPC R20, `(.L_x_5392) ;  /* 0x000000001014794e */ /* 0x000fce0000000000 */
[----:B-1-3--:R-:W-:Y:S05]  /*f580*/  CALL.ABS.NOINC R2 ;  /* 0x0000000002007343 */ /* 0x00afea0003c00000 */
.L_x_5392:
[----:B------:R-:W-:Y:S05]  /*f590*/  EXIT ;  /* 0x000000000000794d */ /* 0x000fea0003800000 */
.L_x_5391:
[----:B------:R-:W-:Y:S01]  /*f5a0*/  STG.E.64 desc[UR36][R24.64], RZ ;  /* 0x000000ff18007986 */ /* 0x000fe2000c101b24 */
[----:B------:R-:W-:Y:S05]  /*f5b0*/  EXIT ;  /* 0x000000000000794d */ /* 0x000fea0003800000 */
.L_x_5390:
[----:B------:R-:W-:Y:S01]  /*f5c0*/  STG.E desc[UR36][R24.64], RZ ;  /* 0x000000ff18007986 */ /* 0x000fe2000c101924 */
[----:B------:R-:W-:Y:S05]  /*f5d0*/  EXIT ;  /* 0x000000000000794d */ /* 0x000fea0003800000 */
.L_x_5393:
        /* <DEDUP_REMOVED lines=10> */
.L_x_17256:


//--------------------- .text._ZN2at6native27unrolled_elementwise_kernelIZZNS0_73_GLOBAL__N__c8866d80_35_SparseBinaryOpIntersectionKernel_cu_7dd49032_323742_sparse_binary_op_intersection_kernel_implINS2_18CUDAKernelLauncherENS2_36CUDAValueSelectionIntersectionKernelINS2_9LhsProjOpEEElLl0EEEvRNS_6TensorERKS8_SB_RKSt6vectorIlSaIlEERKSt8optionalIS8_ESK_bbENKUlvE3_clEvEUllE_St5arrayIPcLm2EELi4E23TrivialOffsetCalculatorILi1EjESR_NS0_6memory12LoadWithCastILi1EEENSS_13StoreWithCastILi1EEEEEviT_T0_T2_T3_T4_T5_ --------------------------
	.section	.text._ZN2at6native27unrolled_elementwise_kernelIZZNS0_73_GLOBAL__N__c8866d80_35_SparseBinaryOpIntersectionKernel_cu_7dd49032_323742_sparse_binary_op_intersection_kernel_implINS2_18CUDAKernelLauncherENS2_36CUDAValueSelectionIntersectionKernelINS2_9LhsProjOpEEElLl0EEEvRNS_6TensorERKS8_SB_RKSt6vectorIlSaIlEERKSt8optionalIS8_ESK_bbENKUlvE3_clEvEUllE_St5arrayIPcLm2EELi4E23TrivialOffsetCalculatorILi1EjESR_NS0_6memory12LoadWithCastILi1EEENSS_13StoreWithCastILi1EEEEEviT_T0_T2_T3_T4_T5_,"ax",@progbits
	.align	128
        .global         _ZN2at6native27unrolled_elementwise_kernelIZZNS0_73_GLOBAL__N__c8866d80_35_SparseBinaryOpIntersectionKernel_cu_7dd49032_323742_sparse_binary_op_intersection_kernel_implINS2_18CUDAKernelLauncherENS2_36CUDAValueSelectionIntersectionKernelINS2_9LhsProjOpEEElLl0EEEvRNS_6TensorERKS8_SB_RKSt6vectorIlSaIlEERKSt8optionalIS8_ESK_bbENKUlvE3_clEvEUllE_St5arrayIPcLm2EELi4E23TrivialOffsetCalculatorILi1EjESR_NS0_6memory12LoadWithCastILi1EEENSS_13StoreWithCastILi1EEEEEviT_T0_T2_T3_T4_T5_
        .type           _ZN2at6native27unrolled_elementwise_kernelIZZNS0_73_GLOBAL__N__c8866d80_35_SparseBinaryOpIntersectionKernel_cu_7dd49032_323742_sparse_binary_op_intersection_kernel_implINS2_18CUDAKernelLauncherENS2_36CUDAValueSelectionIntersectionKernelINS2_9LhsProjOpEEElLl0EEEvRNS_6TensorERKS8_SB_RKSt6vectorIlSaIlEERKSt8optionalIS8_ESK_bbENKUlvE3_clEvEUllE_St5arrayIPcLm2EELi4E23TrivialOffsetCalculatorILi1EjESR_NS0_6memory12LoadWithCastILi1EEENSS_13StoreWithCastILi1EEEEEviT_T0_T2_T3_T4_T5_,@function
        .size           _ZN2at6native27unrolled_elementwise_kernelIZZNS0_73_GLOBAL__N__c8866d80_35_SparseBinaryOpIntersectionKernel_cu_7dd49032_323742_sparse_binary_op_intersection_kernel_implINS2_18CUDAKernelLauncherENS2_36CUDAValueSelectionIntersectionKernelINS2_9LhsProjOpEEElLl0EEEvRNS_6TensorERKS8_SB_RKSt6vectorIlSaIlEERKSt8optionalIS8_ESK_bbENKUlvE3_clEvEUllE_St5arrayIPcLm2EELi4E23TrivialOffsetCalculatorILi1EjESR_NS0_6memory12LoadWithCastILi1EEENSS_13StoreWithCastILi1EEEEEviT_T0_T2_T3_T4_T5_,(.L_x_17257 - _ZN2at6native27unrolled_elementwise_kernelIZZNS0_73_GLOBAL__N__c8866d80_35_SparseBinaryOpIntersectionKernel_cu_7dd49032_323742_sparse_binary_op_intersection_kernel_implINS2_18CUDAKernelLauncherENS2_36CUDAValueSelectionIntersectionKernelINS2_9LhsProjOpEEElLl0EEEvRNS_6TensorERKS8_SB_RKSt6vectorIlSaIlEERKSt8optionalIS8_ESK_bbENKUlvE3_clEvEUllE_St5arrayIPcLm2EELi4E23TrivialOffsetCalculatorILi1EjESR_NS0_6memory12LoadWithCastILi1EEENSS_13StoreWithCastILi1EEEEEviT_T0_T2_T3_T4_T5_)
        .other          _ZN2at6native27unrolled_elementwise_kernelIZZNS0_73_GLOBAL__N__c8866d80_35_SparseBinaryOpIntersectionKernel_cu_7dd49032_323742_sparse_binary_op_intersection_kernel_implINS2_18CUDAKernelLauncherENS2_36CUDAValueSelectionIntersectionKernelINS2_9LhsProjOpEEElLl0EEEvRNS_6TensorERKS8_SB_RKSt6vectorIlSaIlEERKSt8optionalIS8_ESK_bbENKUlvE3_clEvEUllE_St5arrayIPcLm2EELi4E23TrivialOffsetCalculatorILi1EjESR_NS0_6memory12LoadWithCastILi1EEENSS_13StoreWithCastILi1EEEEEviT_T0_T2_T3_T4_T5_,@"STO_CUDA_ENTRY STV_DEFAULT"
_ZN2at6native27unrolled_elementwise_kernelIZZNS0_73_GLOBAL__N__c8866d80_35_SparseBinaryOpIntersectionKernel_cu_7dd49032_323742_sparse_binary_op_intersection_kernel_implINS2_18CUDAKernelLauncherENS2_36CUDAValueSelectionIntersectionKernelINS2_9LhsProjOpEEElLl0EEEvRNS_6TensorERKS8_SB_RKSt6vectorIlSaIlEERKSt8optionalIS8_ESK_bbENKUlvE3_clEvEUllE_St5arrayIPcLm2EELi4E23TrivialOffsetCalculatorILi1EjESR_NS0_6memory12LoadWithCastILi1EEENSS_13StoreWithCastILi1EEEEEviT_T0_T2_T3_T4_T5_:
.text._ZN2at6native27unrolled_elementwise_kernelIZZNS0_73_GLOBAL__N__c8866d80_35_SparseBinaryOpIntersectionKernel_cu_7dd49032_323742_sparse_binary_op_intersection_kernel_implINS2_18CUDAKernelLauncherENS2_36CUDAValueSelectionIntersectionKernelINS2_9LhsProjOpEEElLl0EEEvRNS_6TensorERKS8_SB_RKSt6vectorIlSaIlEERKSt8optionalIS8_ESK_bbENKUlvE3_clEvEUllE_St5arrayIPcLm2EELi4E23TrivialOffsetCalculatorILi1EjESR_NS0_6memory12LoadWithCastILi1EEENSS_13StoreWithCastILi1EEEEEviT_T0_T2_T3_T4_T5_:
[----:B------:R-:W0:Y:S01]  /*0000*/  LDC R1, c[0x0][0x37c] ;  /* 0x0000df00ff017b82 */ /* 0x000e220000000800 */
[----:B------:R-:W1:Y:S07]  /*0010*/  S2R R2, SR_CTAID.X ;  /* 0x0000000000027919 */ /* 0x000e6e0000002500 */
[----:B------:R-:W1:Y:S01]  /*0020*/  LDC R3, c[0x0][0x380] ;  /* 0x0000e000ff037b82 */ /* 0x000e620000000800 */
[----:B------:R-:W2:Y:S01]  /*0030*/  LDCU.64 UR4, c[0x0][0x3c0] ;  /* 0x00007800ff0477ac */ /* 0x000ea20008000a00 */
[----:B------:R-:W-:Y:S01]  /*0040*/  BSSY.RECONVERGENT B6, `(.L_x_5394) ;  /* 0x00000f7000067945 */ /* 0x000fe20003800200 */
[----:B------:R-:W3:Y:S01]  /*0050*/  S2R R33, SR_TID.X ;  /* 0x0000000000217919 */ /* 0x000ee20000002100 */
[----:B------:R-:W-:Y:S01]  /*0060*/  CS2R R16, SRZ ;  /* 0x0000000000107805 */ /* 0x000fe2000001ff00 */
[----:B------:R-:W4:Y:S01]  /*0070*/  LDCU.64 UR6, c[0x0][0x3b8] ;  /* 0x00007700ff0677ac */ /* 0x000f220008000a00 */
[----:B------:R-:W0:Y:S01]  /*0080*/  LDCU.64 UR36, c[0x0][0x358] ;  /* 0x00006b00ff2477ac */ /* 0x000e220008000a00 */
[----:B------:R-:W0:Y:S01]  /*0090*/  LDCU.U8 UR38, c[0x0][0x3f4] ;  /* 0x00007e80ff2677ac */ /* 0x000e220008000000 */
[----:B--2---:R-:W-:-:S02]  /*00a0*/  IMAD.U32 R26, RZ, RZ, UR4 ;  /* 0x00000004ff1a7e24 */ /* 0x004fc4000f8e00ff */
[----:B------:R-:W-:Y:S02]  /*00b0*/  IMAD.U32 R27, RZ, RZ, UR5 ;  /* 0x00000005ff1b7e24 */ /* 0x000fe4000f8e00ff */
[----:B----4-:R-:W-:Y:S02]  /*00c0*/  IMAD.U32 R28, RZ, RZ, UR6 ;  /* 0x00000006ff1c7e24 */ /* 0x010fe4000f8e00ff */
[----:B------:R-:W-:Y:S02]  /*00d0*/  IMAD.U32 R29, RZ, RZ, UR7 ;  /* 0x00000007ff1d7e24 */ /* 0x000fe4000f8e00ff */
[----:B-1----:R-:W-:Y:S02]  /*00e0*/  IMAD R24, R2, -0x200, R3 ;  /* 0xfffffe0002187824 */ /* 0x002fe400078e0203 */
[----:B---3--:R-:W-:-:S03]  /*00f0*/  IMAD.MOV.U32 R31, RZ, RZ, R33 ;  /* 0x000000ffff1f7224 */ /* 0x008fc600078e0021 */
[----:B------:R-:W-:-:S13]  /*0100*/  ISETP.GE.AND P0, PT, R33, R24, PT ;  /* 0x000000182100720c */ /* 0x000fda0003f06270 */
[----:B0-----:R-:W-:Y:S05]  /*0110*/  @P0 BRA `(.L_x_5395) ;  /* 0x0000000c00a40947 */ /* 0x001fea0003800000 */
[----:B------:R-:W0:Y:S01]  /*0120*/  LDC.64 R4, c[0x0][0x3e8] ;  /* 0x0000fa00ff047b82 */ /* 0x000e220000000a00 */
[----:B------:R-:W1:Y:S01]  /*0130*/  LDCU UR5, c[0x0][0x3f8] ;  /* 0x00007f00ff0577ac */ /* 0x000e620008000800 */
[----:B------:R-:W-:Y:S01]  /*0140*/  IMAD R0, R2, 0x200, R31 ;  /* 0x0000020002007824 */ /* 0x000fe200078e021f */
[----:B------:R-:W-:-:S04]  /*0150*/  UPRMT UR4, UR38, 0x9910, URZ ;  /* 0x0000991026047896 */ /* 0x000fc800080000ff */
[----:B------:R-:W-:Y:S01]  /*0160*/  UISETP.GT.AND UP0, UPT, UR4, 0x9, UPT ;  /* 0x000000090400788c */ /* 0x000fe2000bf04270 */
[----:B-1----:R-:W-:-:S05]  /*0170*/  IMAD R3, R0, UR5, RZ ;  /* 0x0000000500037c24 */ /* 0x002fca000f8e02ff */
[----:B0-----:R-:W-:-:S05]  /*0180*/  IADD3 R4, P0, PT, R3, R4, RZ ;  /* 0x0000000403047210 */ /* 0x001fca0007f1e0ff */
[----:B------:R-:W-:Y:S01]  /*0190*/  IMAD.X R5, RZ, RZ, R5, P0 ;  /* 0x000000ffff057224 */ /* 0x000fe200000e0605 */
        /* <DEDUP_REMOVED lines=12> */
.L_x_5399:
[----:B------:R1:W5:Y:S01]  /*0260*/  LDG.E.U8 R16, desc[UR36][R4.64] ;  /* 0x0000002404107981 */ /* 0x000362000c1e1100 */
[----:B------:R-:W-:Y:S01]  /*0270*/  IMAD.MOV.U32 R17, RZ, RZ, RZ ;  /* 0x000000ffff117224 */ /* 0x000fe200078e00ff */
[----:B------:R-:W-:Y:S06]  /*0280*/  BRA `(.L_x_5401) ;  /* 0x0000000c00447947 */ /* 0x000fec0003800000 */
.L_x_5398:
        /* <DEDUP_REMOVED lines=8> */
.L_x_5403:
[----:B------:R-:W2:Y:S02]  /*0310*/  LDG.E R16, desc[UR36][R4.64] ;  /* 0x0000002404107981 */ /* 0x000ea4000c1e1900 */
[----:B--2---:R-:W-:Y:S01]  /*0320*/  SHF.R.S32.HI R17, RZ, 0x1f, R16 ;  /* 0x0000001fff117819 */ /* 0x004fe20000011410 */
[----:B------:R-:W-:Y:S06]  /*0330*/  BRA `(.L_x_5401) ;  /* 0x0000000c00187947 */ /* 0x000fec0003800000 */
.L_x_5402:
[----:B------:R-:W2:Y:S02]  /*0340*/  LDG.E.S16 R16, desc[UR36][R4.64] ;  /* 0x0000002404107981 */ /* 0x000ea4000c1e1700 */
[----:B--2---:R-:W-:Y:S01]  /*0350*/  SHF.R.S32.HI R17, RZ, 0x1f, R16 ;  /* 0x0000001fff117819 */ /* 0x004fe20000011410 */
[----:B------:R-:W-:Y:S06]  /*0360*/  BRA `(.L_x_5401) ;  /* 0x0000000c000c7947 */ /* 0x000fec0003800000 */
.L_x_5397:
[----:B------:R-:W-:-:S09]  /*0370*/  UISETP.GT.AND UP0, UPT, UR4, 0x6, UPT ;  /* 0x000000060400788c */ /* 0x000fd2000bf04270 */
[----:B------:R-:W-:Y:S05]  /*0380*/  BRA.U UP0, `(.L_x_5404) ;  /* 0x00000001002c7547 */ /* 0x000fea000b800000 */
[----:B------:R-:W-:-:S09]  /*0390*/  UISETP.NE.AND UP0, UPT, UR4, 0x5, UPT ;  /* 0x000000050400788c */ /* 0x000fd2000bf05270 */
[----:B------:R-:W-:Y:S05]  /*03a0*/  BRA.U !UP0, `(.L_x_5405) ;  /* 0x0000000108147547 */ /* 0x000fea000b800000 */
[----:B------:R-:W-:-:S09]  /*03b0*/  UISETP.NE.AND UP0, UPT, UR4, 0x6, UPT ;  /* 0x000000060400788c */ /* 0x000fd2000bf05270 */
[----:B------:R-:W-:Y:S05]  /*03c0*/  BRA.U UP0, `(.L_x_5400) ;  /* 0x0000000900707547 */ /* 0x000fea000b800000 */
[----:B------:R-:W2:Y:S02]  /*03d0*/  LDG.E R4, desc[UR36][R4.64] ;  /* 0x0000002404047981 */ /* 0x000ea4000c1e1900 */
[----:B--2---:R2:W3:Y:S02]  /*03e0*/  F2I.S64.TRUNC R16, R4 ;  /* 0x0000000400107311 */ /* 0x0044e4000020d900 */
[----:B--23--:R-:W-:Y:S05]  /*03f0*/  BRA `(.L_x_5401) ;  /* 0x0000000800e87947 */ /* 0x00cfea0003800000 */
.L_x_5405:
[----:B------:R-:W2:Y:S02]  /*0400*/  LDG.E.U16 R4, desc[UR36][R4.64] ;  /* 0x0000002404047981 */ /* 0x000ea4000c1e1500 */
[----:B--2---:R-:W-:-:S06]  /*0410*/  HADD2.F32 R16, -RZ, R4.H0_H0 ;  /* 0x20000004ff107230 */ /* 0x004fcc0000004100 */
[----:B------:R-:W2:Y:S02]  /*0420*/  F2I.S64.TRUNC R16, R16 ;  /* 0x0000001000107311 */ /* 0x000ea4000020d900 */
[----:B--2---:R-:W-:Y:S05]  /*0430*/  BRA `(.L_x_5401) ;  /* 0x0000000800d87947 */ /* 0x004fea0003800000 */
.L_x_5404:
[----:B------:R-:W-:-:S09]  /*0440*/  UISETP.NE.AND UP0, UPT, UR4, 0x7, UPT ;  /* 0x000000070400788c */ /* 0x000fd2000bf05270 */
[----:B------:R-:W-:Y:S05]  /*0450*/  BRA.U !UP0, `(.L_x_5406) ;  /* 0x00000001082c7547 */ /* 0x000fea000b800000 */
[----:B------:R-:W-:-:S09]  /*0460*/  UISETP.NE.AND UP0, UPT, UR4, 0x8, UPT ;  /* 0x000000080400788c */ /* 0x000fd2000bf05270 */
[----:B------:R-:W-:Y:S05]  /*0470*/  BRA.U !UP0, `(.L_x_5407) ;  /* 0x0000000108147547 */ /* 0x000fea000b800000 */
[----:B------:R-:W-:-:S09]  /*0480*/  UISETP.NE.AND UP0, UPT, UR4, 0x9, UPT ;  /* 0x000000090400788c */ /* 0x000fd2000bf05270 */
[----:B------:R-:W-:Y:S05]  /*0490*/  BRA.U UP0, `(.L_x_5400) ;  /* 0x00000009003c7547 */ /* 0x000fea000b800000 */
[----:B------:R-:W2:Y:S02]  /*04a0*/  LDG.E R4, desc[UR36][R4.64] ;  /* 0x0000002404047981 */ /* 0x000ea4000c1e1900 */
[----:B--2---:R2:W3:Y:S02]  /*04b0*/  F2I.S64.TRUNC R16, R4 ;  /* 0x0000000400107311 */ /* 0x0044e4000020d900 */
[----:B--23--:R-:W-:Y:S05]  /*04c0*/  BRA `(.L_x_5401) ;  /* 0x0000000800b47947 */ /* 0x00cfea0003800000 */
.L_x_5407:
[----:B------:R-:W2:Y:S02]  /*04d0*/  LDG.E.U16 R4, desc[UR36][R4.64] ;  /* 0x0000002404047981 */ /* 0x000ea4000c1e1500 */
[----:B--2---:R-:W-:-:S06]  /*04e0*/  HADD2.F32 R16, -RZ, R4.H0_H0 ;  /* 0x20000004ff107230 */ /* 0x004fcc0000004100 */
[----:B------:R-:W2:Y:S02]  /*04f0*/  F2I.S64.TRUNC R16, R16 ;  /* 0x0000001000107311 */ /* 0x000ea4000020d900 */
[----:B--2---:R-:W-:Y:S05]  /*0500*/  BRA `(.L_x_5401) ;  /* 0x0000000800a47947 */ /* 0x004fea0003800000 */
.L_x_5406:
[----:B------:R-:W2:Y:S02]  /*0510*/  LDG.E.64 R4, desc[UR36][R4.64] ;  /* 0x0000002404047981 */ /* 0x000ea4000c1e1b00 */
[----:B--2---:R2:W3:Y:S02]  /*0520*/  F2I.S64.F64.TRUNC R16, R4 ;  /* 0x0000000400107311 */ /* 0x0044e4000030d900 */
[----:B--23--:R-:W-:Y:S05]  /*0530*/  BRA `(.L_x_5401) ;  /* 0x0000000800987947 */ /* 0x00cfea0003800000 */
.L_x_5396:
        /* <DEDUP_REMOVED lines=9> */
[----:B------:R-:W-:Y:S01]  /*05d0*/  IMAD.MOV.U32 R17, RZ, RZ, RZ ;  /* 0x000000ffff117224 */ /* 0x000fe200078e00ff */
[----:B--2---:R-:W-:-:S04]  /*05e0*/  ISETP.NE.AND P0, PT, R4, RZ, PT ;  /* 0x000000ff0400720c */ /* 0x004fc80003f05270 */
[----:B------:R-:W-:Y:S01]  /*05f0*/  SEL R16, RZ, 0x1, !P0 ;  /* 0x00000001ff107807 */ /* 0x000fe20004000000 */
[----:B------:R-:W-:Y:S08]  /*0600*/  BRA `(.L_x_5401) ;  /* 0x0000000800647947 */ /* 0x000ff00003800000 */
.L_x_5410:
[----:B------:R-:W2:Y:S02]  /*0610*/  LDG.E.64 R4, desc[UR36][R4.64] ;  /* 0x0000002404047981 */ /* 0x000ea4000c1e1b00 */
[----:B--2---:R2:W3:Y:S02]  /*0620*/  F2I.S64.F64.TRUNC R16, R4 ;  /* 0x0000000400107311 */ /* 0x0044e4000030d900 */
[----:B--23--:R-:W-:Y:S05]  /*0630*/  BRA `(.L_x_5401) ;  /* 0x0000000800587947 */ /* 0x00cfea0003800000 */
.L_x_5409:
        /* <DEDUP_REMOVED lines=11> */
[----:B------:R-:W0:Y:S02]  /*06f0*/  FLO.U32 R6, R3 ;  /* 0x0000000300067300 */ /* 0x000e2400000e0000 */
[----:B0-----:R-:W-:-:S05]  /*0700*/  IMAD.MOV R6, RZ, RZ, -R6 ;  /* 0x000000ffff067224 */ /* 0x001fca00078e0a06 */
[----:B------:R-:W-:-:S05]  /*0710*/  VIADDMNMX.U32 R6, R6, R7, 0x4, !PT ;  /* 0x0000000406067446 */ /* 0x000fca0007800007 */
[----:B------:R-:W-:-:S04]  /*0720*/  VIADD R6, R6, 0xfffffffc ;  /* 0xfffffffc06067836 */ /* 0x000fc80000000000 */
[----:B------:R-:W-:Y:S01]  /*0730*/  IMAD.SHL.U32 R8, R6, 0x800000, RZ ;  /* 0x0080000006087824 */ /* 0x000fe200078e00ff */
[C---:B------:R-:W-:Y:S01]  /*0740*/  SHF.L.U32 R7, R3.reuse, R6, RZ ;  /* 0x0000000603077219 */ /* 0x040fe200000006ff */
[----:B------:R-:W-:-:S03]  /*0750*/  VIADD R6, R3, 0x1000000 ;  /* 0x0100000003067836 */ /* 0x000fc60000000000 */
[----:B------:R-:W-:Y:S02]  /*0760*/  LEA.HI R7, R7, -R8, RZ, 0x1c ;  /* 0x8000000807077211 */ /* 0x000fe400078fe0ff */
[----:B------:R-:W-:-:S03]  /*0770*/  SHF.R.S32.HI R6, RZ, 0x8, R6 ;  /* 0x00000008ff067819 */ /* 0x000fc60000011406 */
[----:B------:R-:W-:-:S05]  /*0780*/  VIADD R7, R7, 0x3c000000 ;  /* 0x3c00000007077836 */ /* 0x000fca0000000000 */
[----:B------:R-:W-:-:S04]  /*0790*/  LOP3.LUT R6, R7, 0x7f800000, R6, 0xf8, !PT ;  /* 0x7f80000007067812 */ /* 0x000fc800078ef806 */
[----:B------:R-:W-:-:S04]  /*07a0*/  SEL R3, R6, RZ, P0 ;  /* 0x000000ff06037207 */ /* 0x000fc80000000000 */
[----:B------:R-:W-:-:S04]  /*07b0*/  LOP3.LUT R3, R3, 0x80000000, R0, 0xf8, !PT ;  /* 0x8000000003037812 */ /* 0x000fc800078ef800 */
[----:B------:R2:W3:Y:S02]  /*07c0*/  F2I.S64.TRUNC R16, R3 ;  /* 0x0000000300107311 */ /* 0x0004e4000020d900 */
[----:B--23--:R-:W-:Y:S05]  /*07d0*/  BRA `(.L_x_5401) ;  /* 0x0000000400f07947 */ /* 0x00cfea0003800000 */
.L_x_5412:
[----:B------:R-:W2:Y:S02]  /*07e0*/  LDG.E.U8 R4, desc[UR36][R4.64] ;  /* 0x0000002404047981 */ /* 0x000ea4000c1e1100 */
[C---:B--2---:R-:W-:Y:S02]  /*07f0*/  IMAD.SHL.U32 R3, R4.reuse, 0x2000000, RZ ;  /* 0x0200000004037824 */ /* 0x044fe400078e00ff */
[----:B------:R-:W-:-:S03]  /*0800*/  IMAD.SHL.U32 R6, R4, 0x100, RZ ;  /* 0x0000010004067824 */ /* 0x000fc600078e00ff */
        /* <DEDUP_REMOVED lines=9> */
[----:B------:R2:W3:Y:S02]  /*08a0*/  F2I.S64.TRUNC R16, R0 ;  /* 0x0000000000107311 */ /* 0x0004e4000020d900 */
[----:B--23--:R-:W-:Y:S05]  /*08b0*/  BRA `(.L_x_5401) ;  /* 0x0000000400b87947 */ /* 0x00cfea0003800000 */
.L_x_5411:
[----:B------:R-:W2:Y:S02]  /*08c0*/  LDG.E.U16 R16, desc[UR36][R4.64] ;  /* 0x0000002404107981 */ /* 0x000ea4000c1e1500 */
[----:B--2---:R-:W-:-:S06]  /*08d0*/  IMAD.U32 R16, R16, 0x10000, RZ ;  /* 0x0001000010107824 */ /* 0x004fcc00078e00ff */
[----:B------:R-:W2:Y:S02]  /*08e0*/  F2I.S64.TRUNC R16, R16 ;  /* 0x0000001000107311 */ /* 0x000ea4000020d900 */
[----:B--2---:R-:W-:Y:S05]  /*08f0*/  BRA `(.L_x_5401) ;  /* 0x0000000400a87947 */ /* 0x004fea0003800000 */
.L_x_5408:
        /* <DEDUP_REMOVED lines=11> */
.L_x_5415:
        /* <DEDUP_REMOVED lines=15> */
[----:B------:R-:W0:Y:S02]  /*0aa0*/  FLO.U32 R4, R0 ;  /* 0x0000000000047300 */ /* 0x000e2400000e0000 */
[----:B0-----:R-:W-:-:S04]  /*0ab0*/  IADD3 R4, PT, PT, -R4, 0x1f, RZ ;  /* 0x0000001f04047810 */ /* 0x001fc80007ffe1ff */
[----:B------:R-:W-:Y:S01]  /*0ac0*/  IADD3 R3, PT, PT, R3, 0x1d, -R4 ;  /* 0x0000001d03037810 */ /* 0x000fe20007ffe804 */
[----:B------:R-:W-:-:S05]  /*0ad0*/  VIADD R5, R4, 0xffffffe4 ;  /* 0xffffffe404057836 */ /* 0x000fca0000000000 */
[----:B------:R-:W-:-:S04]  /*0ae0*/  SHF.L.U32 R5, R0, R5, RZ ;  /* 0x0000000500057219 */ /* 0x000fc800000006ff */
[----:B------:R-:W-:-:S07]  /*0af0*/  LOP3.LUT R0, R5, 0x7, RZ, 0xc0, !PT ;  /* 0x0000000705007812 */ /* 0x000fce00078ec0ff */
.L_x_5419:
[----:B------:R-:W-:Y:S05]  /*0b00*/  BSYNC.RECONVERGENT B1 ;  /* 0x0000000000017941 */ /* 0x000fea0003800200 */
.L_x_5418:
[----:B------:R-:W-:Y:S01]  /*0b10*/  IMAD.SHL.U32 R0, R0, 0x100000, RZ ;  /* 0x0010000000007824 */ /* 0x000fe200078e00ff */
[----:B------:R-:W-:-:S04]  /*0b20*/  LEA R3, R3, 0x3b800000, 0x17 ;  /* 0x3b80000003037811 */ /* 0x000fc800078eb8ff */
[----:B------:R-:W-:-:S07]  /*0b30*/  LOP3.LUT R16, R3, R0, R7, 0xfe, !PT ;  /* 0x0000000003107212 */ /* 0x000fce00078efe07 */
.L_x_5417:
[----:B------:R-:W-:Y:S05]  /*0b40*/  BSYNC.RECONVERGENT B0 ;  /* 0x0000000000007941 */ /* 0x000fea0003800200 */
.L_x_5416:
[----:B------:R-:W4:Y:S02]  /*0b50*/  F2I.S64.TRUNC R16, R16 ;  /* 0x0000001000107311 */ /* 0x000f24000020d900 */
[----:B----4-:R-:W-:Y:S05]  /*0b60*/  BRA `(.L_x_5401) ;  /* 0x00000004000c7947 */ /* 0x010fea0003800000 */
.L_x_5414:
        /* <DEDUP_REMOVED lines=21> */
.L_x_5423:
[----:B------:R-:W-:Y:S05]  /*0cc0*/  BSYNC.RECONVERGENT B1 ;  /* 0x0000000000017941 */ /* 0x000fea0003800200 */
.L_x_5422:
[----:B------:R-:W-:Y:S01]  /*0cd0*/  IMAD.SHL.U32 R0, R0, 0x200000, RZ ;  /* 0x0020000000007824 */ /* 0x000fe200078e00ff */
[----:B------:R-:W-:-:S04]  /*0ce0*/  LEA R3, R3, 0x37800000, 0x17 ;  /* 0x3780000003037811 */ /* 0x000fc800078eb8ff */
[----:B------:R-:W-:-:S07]  /*0cf0*/  LOP3.LUT R16, R3, R0, R7, 0xfe, !PT ;  /* 0x0000000003107212 */ /* 0x000fce00078efe07 */
.L_x_5421:
[----:B------:R-:W-:Y:S05]  /*0d00*/  BSYNC.RECONVERGENT B0 ;  /* 0x0000000000007941 */ /* 0x000fea0003800200 */
.L_x_5420:
[----:B------:R-:W4:Y:S02]  /*0d10*/  F2I.S64.TRUNC R16, R16 ;  /* 0x0000001000107311 */ /* 0x000f24000020d900 */
[----:B----4-:R-:W-:Y:S05]  /*0d20*/  BRA `(.L_x_5401) ;  /* 0x00000000009c7947 */ /* 0x010fea0003800000 */
.L_x_5413:
[----:B------:R-:W-:-:S09]  /*0d30*/  UISETP.NE.AND UP0, UPT, UR4, 0x1c, UPT ;  /* 0x0000001c0400788c */ /* 0x000fd2000bf05270 */
[----:B------:R-:W-:Y:S05]  /*0d40*/  BRA.U !UP0, `(.L_x_5424) ;  /* 0x00000001088c7547 */ /* 0x000fea000b800000 */
[----:B------:R-:W-:-:S09]  /*0d50*/  UISETP.NE.AND UP0, UPT, UR4, 0x1d, UPT ;  /* 0x0000001d0400788c */ /* 0x000fd2000bf05270 */
[----:B------:R-:W-:Y:S05]  /*0d60*/  BRA.U !UP0, `(.L_x_5425) ;  /* 0x00000001087c7547 */ /* 0x000fea000b800000 */
[----:B------:R-:W-:-:S09]  /*0d70*/  UISETP.NE.AND UP0, UPT, UR4, 0x2c, UPT ;  /* 0x0000002c0400788c */ /* 0x000fd2000bf05270 */
[----:B------:R-:W-:Y:S05]  /*0d80*/  BRA.U !UP0, `(.L_x_5426) ;  /* 0x0000000108487547 */ /* 0x000fea000b800000 */
.L_x_5400:
[----:B------:R-:W-:Y:S01]  /*0d90*/  MOV R0, 0x100 ;  /* 0x0000010000007802 */ /* 0x000fe20000000f00 */
[----:B------:R-:W0:Y:S01]  /*0da0*/  LDCU.64 UR4, c[0x4][0xf0] ;  /* 0x01001e00ff0477ac */ /* 0x000e220008000a00 */
[----:B------:R-:W-:Y:S02]  /*0db0*/  IMAD.MOV.U32 R8, RZ, RZ, 0x4e ;  /* 0x0000004eff087424 */ /* 0x000fe400078e00ff */
[----:B------:R1:W2:Y:S01]  /*0dc0*/  LDC.64 R14, c[0x4][R0] ;  /* 0x01000000000e7b82 */ /* 0x0002a20000000a00 */
[----:B------:R-:W3:Y:S01]  /*0dd0*/  LDCU.64 UR6, c[0x4][0xf8] ;  /* 0x01001f00ff0677ac */ /* 0x000ee20008000a00 */
[----:B------:R-:W-:Y:S02]  /*0de0*/  IMAD.MOV.U32 R12, RZ, RZ, 0x1 ;  /* 0x00000001ff0c7424 */ /* 0x000fe400078e00ff */
[----:B------:R-:W-:Y:S01]  /*0df0*/  IMAD.MOV.U32 R13, RZ, RZ, RZ ;  /* 0x000000ffff0d7224 */ /* 0x000fe200078e00ff */
[----:B------:R-:W4:Y:S01]  /*0e00*/  LDCU.64 UR8, c[0x4][URZ] ;  /* 0x01000000ff0877ac */ /* 0x000f220008000a00 */
[----:B0-----:R-:W-:-:S02]  /*0e10*/  IMAD.U32 R4, RZ, RZ, UR4 ;  /* 0x00000004ff047e24 */ /* 0x001fc4000f8e00ff */
[----:B------:R-:W-:Y:S02]  /*0e20*/  IMAD.U32 R5, RZ, RZ, UR5 ;  /* 0x00000005ff057e24 */ /* 0x000fe4000f8e00ff */
[----:B---3--:R-:W-:Y:S02]  /*0e30*/  IMAD.U32 R6, RZ, RZ, UR6 ;  /* 0x00000006ff067e24 */ /* 0x008fe4000f8e00ff */
[----:B------:R-:W-:Y:S02]  /*0e40*/  IMAD.U32 R7, RZ, RZ, UR7 ;  /* 0x00000007ff077e24 */ /* 0x000fe4000f8e00ff */
[----:B----4-:R-:W-:Y:S02]  /*0e50*/  IMAD.U32 R10, RZ, RZ, UR8 ;  /* 0x00000008ff0a7e24 */ /* 0x010fe4000f8e00ff */
[----:B-1----:R-:W-:-:S07]  /*0e60*/  IMAD.U32 R11, RZ, RZ, UR9 ;  /* 0x00000009ff0b7e24 */ /* 0x002fce000f8e00ff */
[----:B------:R-:W-:-:S07]  /*0e70*/  LEPC R20, `(.L_x_5427) ;  /* 0x000000001014794e */ /* 0x000fce0000000000 */
[----:B--2---:R-:W-:Y:S05]  /*0e80*/  CALL.ABS.NOINC R14 ;  /* 0x000000000e007343 */ /* 0x004fea0003c00000 */
.L_x_5427:
[----:B------:R-:W-:Y:S01]  /*0e90*/  CS2R R16, SRZ ;  /* 0x0000000000107805 */ /* 0x000fe2000001ff00 */
[----:B------:R-:W-:Y:S06]  /*0ea0*/  BRA `(.L_x_5401) ;  /* 0x00000000003c7947 */ /* 0x000fec0003800000 */
.L_x_5426:
[----:B------:R-:W2:Y:S01]  /*0eb0*/  LDG.E.U8 R4, desc[UR36][R4.64] ;  /* 0x0000002404047981 */ /* 0x000ea2000c1e1100 */
[----:B------:R-:W-:Y:S01]  /*0ec0*/  BSSY.RECONVERGENT B0, `(.L_x_5428) ;  /* 0x0000007000007945 */ /* 0x000fe20003800200 */
[----:B------:R-:W-:Y:S01]  /*0ed0*/  IMAD.MOV.U32 R16, RZ, RZ, 0x400000 ;  /* 0x00400000ff107424 */ /* 0x000fe200078e00ff */
[----:B--2---:R-:W-:-:S13]  /*0ee0*/  ISETP.NE.AND P0, PT, R4, RZ, PT ;  /* 0x000000ff0400720c */ /* 0x004fda0003f05270 */
[----:B------:R-:W-:Y:S05]  /*0ef0*/  @!P0 BRA `(.L_x_5429) ;  /* 0x00000000000c8947 */ /* 0x000fea0003800000 */
[----:B------:R-:W-:-:S13]  /*0f00*/  ISETP.NE.AND P0, PT, R4, 0xff, PT ;  /* 0x000000ff0400780c */ /* 0x000fda0003f05270 */
[----:B------:R-:W-:Y:S02]  /*0f10*/  @!P0 IMAD.MOV.U32 R16, RZ, RZ, 0x7f800001 ;  /* 0x7f800001ff108424 */ /* 0x000fe400078e00ff */
[----:B------:R-:W-:-:S07]  /*0f20*/  @P0 IMAD.SHL.U32 R16, R4, 0x800000, RZ ;  /* 0x0080000004100824 */ /* 0x000fce00078e00ff */
.L_x_5429:
[----:B------:R-:W-:Y:S05]  /*0f30*/  BSYNC.RECONVERGENT B0 ;  /* 0x0000000000007941 */ /* 0x000fea0003800200 */
.L_x_5428:
[----:B------:R-:W2:Y:S02]  /*0f40*/  F2I.S64.TRUNC R16, R16 ;  /* 0x0000001000107311 */ /* 0x000ea4000020d900 */
[----:B--2---:R-:W-:Y:S05]  /*0f50*/  BRA `(.L_x_5401) ;  /* 0x0000000000107947 */ /* 0x004fea0003800000 */
.L_x_5425:
[----:B------:R2:W5:Y:S01]  /*0f60*/  LDG.E.64 R16, desc[UR36][R4.64] ;  /* 0x0000002404107981 */ /* 0x000562000c1e1b00 */
[----:B------:R-:W-:Y:S05]  /*0f70*/  BRA `(.L_x_5401) ;  /* 0x0000000000087947 */ /* 0x000fea0003800000 */
.L_x_5424:
[----:B------:R3:W5:Y:S01]  /*0f80*/  LDG.E R16, desc[UR36][R4.64] ;  /* 0x0000002404107981 */ /* 0x000762000c1e1900 */
[----:B------:R-:W-:-:S07]  /*0f90*/  IMAD.MOV.U32 R17, RZ, RZ, RZ ;  /* 0x000000ffff117224 */ /* 0x000fce00078e00ff */
.L_x_5401:
[----:B------:R-:W-:-:S07]  /*0fa0*/  VIADD R33, R31, 0x80 ;  /* 0x000000801f217836 */ /* 0x000fce0000000000 */
.L_x_5395:
[----:B------:R-:W-:Y:S05]  /*0fb0*/  BSYNC.RECONVERGENT B6 ;  /* 0x0000000000067941 */ /* 0x000fea0003800200 */
.L_x_5394:
[----:B------:R-:W-:Y:S01]  /*0fc0*/  ISETP.GE.AND P0, PT, R33, R24, PT ;  /* 0x000000182100720c */ /* 0x000fe20003f06270 */
[----:B------:R-:W-:Y:S01]  /*0fd0*/  BSSY.RECONVERGENT B6, `(.L_x_5430) ;  /* 0x00000ec000067945 */ /* 0x000fe20003800200 */
[----:B------:R-:W-:-:S11]  /*0fe0*/  CS2R R18, SRZ ;  /* 0x0000000000127805 */ /* 0x000fd6000001ff00 */
[----:B------:R-:W-:Y:S05]  /*0ff0*/  @P0 BRA `(.L_x_5431) ;  /* 0x0000000c00a40947 */ /* 0x000fea0003800000 */
[----:B01234-:R-:W0:Y:S01]  /*1000*/  LDC.64 R4, c[0x0][0x3e8] ;  /* 0x0000fa00ff047b82 */ /* 0x01fe220000000a00 */
        /* <DEDUP_REMOVED lines=19> */
.L_x_5435:
[----:B------:R4:W5:Y:S01]  /*1140*/  LDG.E.U8 R18, desc[UR36][R4.64] ;  /* 0x0000002404127981 */ /* 0x000962000c1e1100 */
[----:B------:R-:W-:Y:S01]  /*1150*/  IMAD.MOV.U32 R19, RZ, RZ, RZ ;  /* 0x000000ffff137224 */ /* 0x000fe200078e00ff */
[----:B------:R-:W-:Y:S06]  /*1160*/  BRA `(.L_x_5437) ;  /* 0x0000000c00447947 */ /* 0x000fec0003800000 */
.L_x_5434:
        /* <DEDUP_REMOVED lines=8> */
.L_x_5439:
[----:B------:R-:W2:Y:S02]  /*11f0*/  LDG.E R18, desc[UR36][R4.64] ;  /* 0x0000002404127981 */ /* 0x000ea4000c1e1900 */
[----:B--2---:R-:W-:Y:S01]  /*1200*/  SHF.R.S32.HI R19, RZ, 0x1f, R18 ;  /* 0x0000001fff137819 */ /* 0x004fe20000011412 */
[----:B------:R-:W-:Y:S06]  /*1210*/  BRA `(.L_x_5437) ;  /* 0x0000000c00187947 */ /* 0x000fec0003800000 */
.L_x_5438:
[----:B------:R-:W2:Y:S02]  /*1220*/  LDG.E.S16 R18, desc[UR36][R4.64] ;  /* 0x0000002404127981 */ /* 0x000ea4000c1e1700 */
[----:B--2---:R-:W-:Y:S01]  /*1230*/  SHF.R.S32.HI R19, RZ, 0x1f, R18 ;  /* 0x0000001fff137819 */ /* 0x004fe20000011412 */
[----:B------:R-:W-:Y:S06]  /*1240*/  BRA `(.L_x_5437) ;  /* 0x0000000c000c7947 */ /* 0x000fec0003800000 */
.L_x_5433:
[----:B------:R-:W-:-:S09]  /*1250*/  UISETP.GT.AND UP0, UPT, UR4, 0x6, UPT ;  /* 0x000000060400788c */ /* 0x000fd2000bf04270 */
[----:B------:R-:W-:Y:S05]  /*1260*/  BRA.U UP0, `(.L_x_5440) ;  /* 0x00000001002c7547 */ /* 0x000fea000b800000 */
[----:B------:R-:W-:-:S09]  /*1270*/  UISETP.NE.AND UP0, UPT, UR4, 0x5, UPT ;  /* 0x000000050400788c */ /* 0x000fd2000bf05270 */
[----:B------:R-:W-:Y:S05]  /*1280*/  BRA.U !UP0, `(.L_x_5441) ;  /* 0x0000000108147547 */ /* 0x000fea000b800000 */
[----:B------:R-:W-:-:S09]  /*1290*/  UISETP.NE.AND UP0, UPT, UR4, 0x6, UPT ;  /* 0x000000060400788c */ /* 0x000fd2000bf05270 */
[----:B------:R-:W-:Y:S05]  /*12a0*/  BRA.U UP0, `(.L_x_5436) ;  /* 0x00000009009c7547 */ /* 0x000fea000b800000 */
[----:B------:R-:W2:Y:S02]  /*12b0*/  LDG.E R4, desc[UR36][R4.64] ;  /* 0x0000002404047981 */ /* 0x000ea4000c1e1900 */
[----:B--2---:R3:W4:Y:S02]  /*12c0*/  F2I.S64.TRUNC R18, R4 ;  /* 0x0000000400127311 */ /* 0x004724000020d900 */
[----:B---34-:R-:W-:Y:S05]  /*12d0*/  BRA `(.L_x_5437) ;  /* 0x0000000800e87947 */ /* 0x018fea0003800000 */
.L_x_5441:
[----:B------:R-:W2:Y:S02]  /*12e0*/  LDG.E.U16 R4, desc[UR36][R4.64] ;  /* 0x0000002404047981 */ /* 0x000ea4000c1e1500 */
[----:B--2---:R-:W-:-:S06]  /*12f0*/  HADD2.F32 R18, -RZ, R4.H0_H0 ;  /* 0x20000004ff127230 */ /* 0x004fcc0000004100 */
[----:B------:R-:W3:Y:S02]  /*1300*/  F2I.S64.TRUNC R18, R18 ;  /* 0x0000001200127311 */ /* 0x000ee4000020d900 */
[----:B---3--:R-:W-:Y:S05]  /*1310*/  BRA `(.L_x_5437) ;  /* 0x0000000800d87947 */ /* 0x008fea0003800000 */
.L_x_5440:
[----:B------:R-:W-:-:S09]  /*1320*/  UISETP.NE.AND UP0, UPT, UR4, 0x7, UPT ;  /* 0x000000070400788c */ /* 0x000fd2000bf05270 */
[----:B------:R-:W-:Y:S05]  /*1330*/  BRA.U !UP0, `(.L_x_5442) ;  /* 0x00000001082c7547 */ /* 0x000fea000b800000 */
[----:B------:R-:W-:-:S09]  /*1340*/  UISETP.NE.AND UP0, UPT, UR4, 0x8, UPT ;  /* 0x000000080400788c */ /* 0x000fd2000bf05270 */
[----:B------:R-:W-:Y:S05]  /*1350*/  BRA.U !UP0, `(.L_x_5443) ;  /* 0x0000000108147547 */ /* 0x000fea000b800000 */
[----:B------:R-:W-:-:S09]  /*1360*/  UISETP.NE.AND UP0, UPT, UR4, 0x9, UPT ;  /* 0x000000090400788c */ /* 0x000fd2000bf05270 */
[----:B------:R-:W-:Y:S05]  /*1370*/  BRA.U UP0, `(.L_x_5436) ;  /* 0x0000000900687547 */ /* 0x000fea000b800000 */
[----:B------:R-:W2:Y:S02]  /*1380*/  LDG.E R4, desc[UR36][R4.64] ;  /* 0x0000002404047981 */ /* 0x000ea4000c1e1900 */
[----:B--2---:R3:W4:Y:S02]  /*1390*/  F2I.S64.TRUNC R18, R4 ;  /* 0x0000000400127311 */ /* 0x004724000020d900 */
[----:B---34-:R-:W-:Y:S05]  /*13a0*/  BRA `(.L_x_5437) ;  /* 0x0000000800b47947 */ /* 0x018fea0003800000 */
.L_x_5443:
[----:B------:R-:W2:Y:S02]  /*13b0*/  LDG.E.U16 R4, desc[UR36][R4.64] ;  /* 0x0000002404047981 */ /* 0x000ea4000c1e1500 */
[----:B--2---:R-:W-:-:S06]  /*13c0*/  HADD2.F32 R18, -RZ, R4.H0_H0 ;  /* 0x20000004ff127230 */ /* 0x004fcc0000004100 */
[----:B------:R-:W3:Y:S02]  /*13d0*/  F2I.S64.TRUNC R18, R18 ;  /* 0x0000001200127311 */ /* 0x000ee4000020d900 */
[----:B---3--:R-:W-:Y:S05]  /*13e0*/  BRA `(.L_x_5437) ;  /* 0x0000000800a47947 */ /* 0x008fea0003800000 */
.L_x_5442:
[----:B------:R-:W2:Y:S02]  /*13f0*/  LDG.E.64 R4, desc[UR36][R4.64] ;  /* 0x0000002404047981 */ /* 0x000ea4000c1e1b00 */
[----:B--2---:R3:W4:Y:S02]  /*1400*/  F2I.S64.F64.TRUNC R18, R4 ;  /* 0x0000000400127311 */ /* 0x004724000030d900 */
[----:B---34-:R-:W-:Y:S05]  /*1410*/  BRA `(.L_x_5437) ;  /* 0x0000000800987947 */ /* 0x018fea0003800000 */
.L_x_5432:
        /* <DEDUP_REMOVED lines=13> */
.L_x_5446:
[----:B------:R-:W2:Y:S02]  /*14f0*/  LDG.E.64 R4, desc[UR36][R4.64] ;  /* 0x0000002404047981 */ /* 0x000ea4000c1e1b00 */
[----:B--2---:R0:W1:Y:S02]  /*1500*/  F2I.S64.F64.TRUNC R18, R4 ;  /* 0x0000000400127311 */ /* 0x004064000030d900 */
[----:B01----:R-:W-:Y:S05]  /*1510*/  BRA `(.L_x_5437) ;  /* 0x0000000800587947 */ /* 0x003fea0003800000 */
.L_x_5445:
        /* <DEDUP_REMOVED lines=24> */
[----:B------:R0:W1:Y:S02]  /*16a0*/  F2I.S64.TRUNC R18, R3 ;  /* 0x0000000300127311 */ /* 0x000064000020d900 */
[----:B01----:R-:W-:Y:S05]  /*16b0*/  BRA `(.L_x_5437) ;  /* 0x0000000400f07947 */ /* 0x003fea0003800000 */
.L_x_5448:
[----:B------:R-:W2:Y:S02]  /*16c0*/  LDG.E.U8 R4, desc[UR36][R4.64] ;  /* 0x0000002404047981 */ /* 0x000ea4000c1e1100 */
[C---:B--2---:R-:W-:Y:S02]  /*16d0*/  IMAD.SHL.U32 R0, R4.reuse, 0x2000000, RZ ;  /* 0x0200000004007824 */ /* 0x044fe400078e00ff */
        /* <DEDUP_REMOVED lines=10> */
[----:B------:R0:W1:Y:S02]  /*1780*/  F2I.S64.TRUNC R18, R0 ;  /* 0x0000000000127311 */ /* 0x000064000020d900 */
[----:B01----:R-:W-:Y:S05]  /*1790*/  BRA `(.L_x_5437) ;  /* 0x0000000400b87947 */ /* 0x003fea0003800000 */
.L_x_5447:
[----:B------:R-:W2:Y:S02]  /*17a0*/  LDG.E.U16 R18, desc[UR36][R4.64] ;  /* 0x0000002404127981 */ /* 0x000ea4000c1e1500 */
[----:B--2---:R-:W-:-:S06]  /*17b0*/  IMAD.U32 R18, R18, 0x10000, RZ ;  /* 0x0001000012127824 */ /* 0x004fcc00078e00ff */
[----:B------:R-:W0:Y:S02]  /*17c0*/  F2I.S64.TRUNC R18, R18 ;  /* 0x0000001200127311 */ /* 0x000e24000020d900 */
[----:B0-----:R-:W-:Y:S05]  /*17d0*/  BRA `(.L_x_5437) ;  /* 0x0000000400a87947 */ /* 0x001fea0003800000 */
.L_x_5444:
        /* <DEDUP_REMOVED lines=11> */
.L_x_5451:
        /* <DEDUP_REMOVED lines=21> */
.L_x_5455:
[----:B------:R-:W-:Y:S05]  /*19e0*/  BSYNC.RECONVERGENT B1 ;  /* 0x0000000000017941 */ /* 0x000fea0003800200 */
.L_x_5454:
[----:B------:R-:W-:Y:S01]  /*19f0*/  IMAD.SHL.U32 R0, R0, 0x100000, RZ ;  /* 0x0010000000007824 */ /* 0x000fe200078e00ff */
[----:B------:R-:W-:-:S04]  /*1a00*/  LEA R3, R3, 0x3b800000, 0x17 ;  /* 0x3b80000003037811 */ /* 0x000fc800078eb8ff */
[----:B------:R-:W-:-:S07]  /*1a10*/  LOP3.LUT R18, R3, R0, R7, 0xfe, !PT ;  /* 0x0000000003127212 */ /* 0x000fce00078efe07 */
.L_x_5453:
[----:B------:R-:W-:Y:S05]  /*1a20*/  BSYNC.RECONVERGENT B0 ;  /* 0x0000000000007941 */ /* 0x000fea0003800200 */
.L_x_5452:
[----:B------:R-:W2:Y:S02]  /*1a30*/  F2I.S64.TRUNC R18, R18 ;  /* 0x0000001200127311 */ /* 0x000ea4000020d900 */
[----:B--2---:R-:W-:Y:S05]  /*1a40*/  BRA `(.L_x_5437) ;  /* 0x00000004000c7947 */ /* 0x004fea0003800000 */
.L_x_5450:
        /* <DEDUP_REMOVED lines=21> */
.L_x_5459:
[----:B------:R-:W-:Y:S05]  /*1ba0*/  BSYNC.RECONVERGENT B1 ;  /* 0x0000000000017941 */ /* 0x000fea0003800200 */
.L_x_5458:
[----:B------:R-:W-:Y:S01]  /*1bb0*/  IMAD.SHL.U32 R0, R0, 0x200000, RZ ;  /* 0x0020000000007824 */ /* 0x000fe200078e00ff */
[----:B------:R-:W-:-:S04]  /*1bc0*/  LEA R3, R3, 0x37800000, 0x17 ;  /* 0x3780000003037811 */ /* 0x000fc800078eb8ff */
[----:B------:R-:W-:-:S07]  /*1bd0*/  LOP3.LUT R18, R3, R0, R7, 0xfe, !PT ;  /* 0x0000000003127212 */ /* 0x000fce00078efe07 */
.L_x_5457:
[----:B------:R-:W-:Y:S05]  /*1be0*/  BSYNC.RECONVERGENT B0 ;  /* 0x0000000000007941 */ /* 0x000fea0003800200 */
.L_x_5456:
[----:B------:R-:W2:Y:S02]  /*1bf0*/  F2I.S64.TRUNC R18, R18 ;  /* 0x0000001200127311 */ /* 0x000ea4000020d900 */
[----:B--2---:R-:W-:Y:S05]  /*1c00*/  BRA `(.L_x_5437) ;  /* 0x00000000009c7947 */ /* 0x004fea0003800000 */
.L_x_5449:
[----:B------:R-:W-:-:S09]  /*1c10*/  UISETP.NE.AND UP0, UPT, UR4, 0x1c, UPT ;  /* 0x0000001c0400788c */ /* 0x000fd2000bf05270 */
[----:B------:R-:W-:Y:S05]  /*1c20*/  BRA.U !UP0, `(.L_x_5460) ;  /* 0x00000001088c7547 */ /* 0x000fea000b800000 */
[----:B------:R-:W-:-:S09]  /*1c30*/  UISETP.NE.AND UP0, UPT, UR4, 0x1d, UPT ;  /* 0x0000001d0400788c */ /* 0x000fd2000bf05270 */
[----:B------:R-:W-:Y:S05]  /*1c40*/  BRA.U !UP0, `(.L_x_5461) ;  /* 0x00000001087c7547 */ /* 0x000fea000b800000 */
[----:B------:R-:W-:-:S09]  /*1c50*/  UISETP.NE.AND UP0, UPT, UR4, 0x2c, UPT ;  /* 0x0000002c0400788c */ /* 0x000fd2000bf05270 */
[----:B------:R-:W-:Y:S05]  /*1c60*/  BRA.U UP0, `(.L_x_5436) ;  /* 0x00000001002c7547 */ /* 0x000fea000b800000 */
        /* <DEDUP_REMOVED lines=8> */
.L_x_5463:
[----:B------:R-:W-:Y:S05]  /*1cf0*/  BSYNC.RECONVERGENT B0 ;  /* 0x0000000000007941 */ /* 0x000fea0003800200 */
.L_x_5462:
[----:B------:R-:W2:Y:S02]  /*1d00*/  F2I.S64.TRUNC R18, R18 ;  /* 0x0000001200127311 */ /* 0x000ea4000020d900 */
[----:B--2---:R-:W-:Y:S05]  /*1d10*/  BRA `(.L_x_5437) ;  /* 0x0000000000587947 */ /* 0x004fea0003800000 */
.L_x_5436:
        /* <DEDUP_REMOVED lines=15> */
[----:B--2--5:R-:W-:Y:S05]  /*1e10*/  CALL.ABS.NOINC R14 ;  /* 0x000000000e007343 */ /* 0x024fea0003c00000 */
.L_x_5464:
[----:B------:R-:W-:Y:S01]  /*1e20*/  CS2R R18, SRZ ;  /* 0x0000000000127805 */ /* 0x000fe2000001ff00 */
[----:B------:R-:W-:Y:S06]  /*1e30*/  BRA `(.L_x_5437) ;  /* 0x0000000000107947 */ /* 0x000fec0003800000 */
.L_x_5461:
[----:B------:R1:W5:Y:S01]  /*1e40*/  LDG.E.64 R18, desc[UR36][R4.64] ;  /* 0x0000002404127981 */ /* 0x000362000c1e1b00 */
[----:B------:R-:W-:Y:S05]  /*1e50*/  BRA `(.L_x_5437) ;  /* 0x0000000000087947 */ /* 0x000fea0003800000 */
.L_x_5460:
[----:B------:R0:W5:Y:S01]  /*1e60*/  LDG.E R18, desc[UR36][R4.64] ;  /* 0x0000002404127981 */ /* 0x000162000c1e1900 */
[----:B------:R-:W-:-:S07]  /*1e70*/  IMAD.MOV.U32 R19, RZ, RZ, RZ ;  /* 0x000000ffff137224 */ /* 0x000fce00078e00ff */
.L_x_5437:
[----:B------:R-:W-:-:S07]  /*1e80*/  VIADD R33, R33, 0x80 ;  /* 0x0000008021217836 */ /* 0x000fce0000000000 */
.L_x_5431:
[----:B------:R-:W-:Y:S05]  /*1e90*/  BSYNC.RECONVERGENT B6 ;  /* 0x0000000000067941 */ /* 0x000fea0003800200 */
.L_x_5430:
        /* <DEDUP_REMOVED lines=24> */
.L_x_5470:
[----:B------:R4:W5:Y:S01]  /*2020*/  LDG.E.U8 R22, desc[UR36][R4.64] ;  /* 0x0000002404167981 */ /* 0x000962000c1e1100 */
[----:B------:R-:W-:Y:S01]  /*2030*/  IMAD.MOV.U32 R23, RZ, RZ, RZ ;  /* 0x000000ffff177224 */ /* 0x000fe200078e00ff */
[----:B------:R-:W-:Y:S06]  /*2040*/  BRA `(.L_x_5472) ;  /* 0x0000000c00447947 */ /* 0x000fec0003800000 */
.L_x_5469:
        /* <DEDUP_REMOVED lines=8> */
.L_x_5474:
[----:B------:R-:W2:Y:S02]  /*20d0*/  LDG.E R22, desc[UR36][R4.64] ;  /* 0x0000002404167981 */ /* 0x000ea4000c1e1900 */
[----:B--2---:R-:W-:Y:S01]  /*20e0*/  SHF.R.S32.HI R23, RZ, 0x1f, R22 ;  /* 0x0000001fff177819 */ /* 0x004fe20000011416 */
[----:B------:R-:W-:Y:S06]  /*20f0*/  BRA `(.L_x_5472) ;  /* 0x0000000c00187947 */ /* 0x000fec0003800000 */
.L_x_5473:
[----:B------:R-:W2:Y:S02]  /*2100*/  LDG.E.S16 R22, desc[UR36][R4.64] ;  /* 0x0000002404167981 */ /* 0x000ea4000c1e1700 */
[----:B--2---:R-:W-:Y:S01]  /*2110*/  SHF.R.S32.HI R23, RZ, 0x1f, R22 ;  /* 0x0000001fff177819 */ /* 0x004fe20000011416 */
[----:B------:R-:W-:Y:S06]  /*2120*/  BRA `(.L_x_5472) ;  /* 0x0000000c000c7947 */ /* 0x000fec0003800000 */
.L_x_5468:
        /* <DEDUP_REMOVED lines=9> */
.L_x_5476:
[----:B------:R-:W2:Y:S02]  /*21c0*/  LDG.E.U16 R4, desc[UR36][R4.64] ;  /* 0x0000002404047981 */ /* 0x000ea4000c1e1500 */
[----:B--2---:R-:W-:-:S06]  /*21d0*/  HADD2.F32 R22, -RZ, R4.H0_H0 ;  /* 0x20000004ff167230 */ /* 0x004fcc0000004100 */
[----:B------:R-:W3:Y:S02]  /*21e0*/  F2I.S64.TRUNC R22, R22 ;  /* 0x0000001600167311 */ /* 0x000ee4000020d900 */
[----:B---3--:R-:W-:Y:S05]  /*21f0*/  BRA `(.L_x_5472) ;  /* 0x0000000800d87947 */ /* 0x008fea0003800000 */
.L_x_5475:
        /* <DEDUP_REMOVED lines=9> */
.L_x_5478:
[----:B------:R-:W2:Y:S02]  /*2290*/  LDG.E.U16 R4, desc[UR36][R4.64] ;  /* 0x0000002404047981 */ /* 0x000ea4000c1e1500 */
[----:B--2---:R-:W-:-:S06]  /*22a0*/  HADD2.F32 R22, -RZ, R4.H0_H0 ;  /* 0x20000004ff167230 */ /* 0x004fcc0000004100 */
[----:B------:R-:W3:Y:S02]  /*22b0*/  F2I.S64.TRUNC R22, R22 ;  /* 0x0000001600167311 */ /* 0x000ee4000020d900 */
[----:B---3--:R-:W-:Y:S05]  /*22c0*/  BRA `(.L_x_5472) ;  /* 0x0000000800a47947 */ /* 0x008fea0003800000 */
.L_x_5477:
[----:B------:R-:W2:Y:S02]  /*22d0*/  LDG.E.64 R4, desc[UR36][R4.64] ;  /* 0x0000002404047981 */ /* 0x000ea4000c1e1b00 */
[----:B--2---:R3:W4:Y:S02]  /*22e0*/  F2I.S64.F64.TRUNC R22, R4 ;  /* 0x0000000400167311 */ /* 0x004724000030d900 */
[----:B---34-:R-:W-:Y:S05]  /*22f0*/  BRA `(.L_x_5472) ;  /* 0x0000000800987947 */ /* 0x018fea0003800000 */
.L_x_5467:
        /* <DEDUP_REMOVED lines=13> */
.L_x_5481:
[----:B------:R-:W2:Y:S02]  /*23d0*/  LDG.E.64 R4, desc[UR36][R4.64] ;  /* 0x0000002404047981 */ /* 0x000ea4000c1e1b00 */
[----:B--2---:R3:W4:Y:S02]  /*23e0*/  F2I.S64.F64.TRUNC R22, R4 ;  /* 0x0000000400167311 */ /* 0x004724000030d900 */
[----:B---34-:R-:W-:Y:S05]  /*23f0*/  BRA `(.L_x_5472) ;  /* 0x0000000800587947 */ /* 0x018fea0003800000 */
.L_x_5480:
        /* <DEDUP_REMOVED lines=24> */
[----:B------:R3:W4:Y:S02]  /*2580*/  F2I.S64.TRUNC R22, R3 ;  /* 0x0000000300167311 */ /* 0x000724000020d900 */
[----:B---34-:R-:W-:Y:S05]  /*2590*/  BRA `(.L_x_5472) ;  /* 0x0000000400f07947 */ /* 0x018fea0003800000 */
.L_x_5483:
        /* <DEDUP_REMOVED lines=12> */
[----:B------:R3:W4:Y:S02]  /*2660*/  F2I.S64.TRUNC R22, R0 ;  /* 0x0000000000167311 */ /* 0x000724000020d900 */
[----:B---34-:R-:W-:Y:S05]  /*2670*/  BRA `(.L_x_5472) ;  /* 0x0000000400b87947 */ /* 0x018fea0003800000 */
.L_x_5482:
[----:B------:R-:W2:Y:S02]  /*2680*/  LDG.E.U16 R22, desc[UR36][R4.64] ;  /* 0x0000002404167981 */ /* 0x000ea4000c1e1500 */
[----:B--2---:R-:W-:-:S06]  /*2690*/  IMAD.U32 R22, R22, 0x10000, RZ ;  /* 0x0001000016167824 */ /* 0x004fcc00078e00ff */
[----:B------:R-:W3:Y:S02]  /*26a0*/  F2I.S64.TRUNC R22, R22 ;  /* 0x0000001600167311 */ /* 0x000ee4000020d900 */
[----:B---3--:R-:W-:Y:S05]  /*26b0*/  BRA `(.L_x_5472) ;  /* 0x0000000400a87947 */ /* 0x008fea0003800000 */
.L_x_5479:
        /* <DEDUP_REMOVED lines=11> */
.L_x_5486:
        /* <DEDUP_REMOVED lines=21> */
.L_x_5490:
[----:B------:R-:W-:Y:S05]  /*28c0*/  BSYNC.RECONVERGENT B1 ;  /* 0x0000000000017941 */ /* 0x000fea0003800200 */
.L_x_5489:
[----:B------:R-:W-:Y:S01]  /*28d0*/  IMAD.SHL.U32 R0, R0, 0x100000, RZ ;  /* 0x0010000000007824 */ /* 0x000fe200078e00ff */
[----:B------:R-:W-:-:S04]  /*28e0*/  LEA R3, R3, 0x3b800000, 0x17 ;  /* 0x3b80000003037811 */ /* 0x000fc800078eb8ff */
[----:B------:R-:W-:-:S07]  /*28f0*/  LOP3.LUT R22, R3, R0, R7, 0xfe, !PT ;  /* 0x0000000003167212 */ /* 0x000fce00078efe07 */
.L_x_5488:
[----:B------:R-:W-:Y:S05]  /*2900*/  BSYNC.RECONVERGENT B0 ;  /* 0x0000000000007941 */ /* 0x000fea0003800200 */
.L_x_5487:
[----:B------:R-:W1:Y:S02]  /*2910*/  F2I.S64.TRUNC R22, R22 ;  /* 0x0000001600167311 */ /* 0x000e64000020d900 */
[----:B-1----:R-:W-:Y:S05]  /*2920*/  BRA `(.L_x_5472) ;  /* 0x00000004000c7947 */ /* 0x002fea0003800000 */
.L_x_5485:
        /* <DEDUP_REMOVED lines=21> */
.L_x_5494:
[----:B------:R-:W-:Y:S05]  /*2a80*/  BSYNC.RECONVERGENT B1 ;  /* 0x0000000000017941 */ /* 0x000fea0003800200 */
.L_x_5493:
[----:B------:R-:W-:Y:S01]  /*2a90*/  IMAD.SHL.U32 R0, R0, 0x200000, RZ ;  /* 0x0020000000007824 */ /* 0x000fe200078e00ff */
[----:B------:R-:W-:-:S04]  /*2aa0*/  LEA R3, R3, 0x37800000, 0x17 ;  /* 0x3780000003037811 */ /* 0x000fc800078eb8ff */
[----:B------:R-:W-:-:S07]  /*2ab0*/  LOP3.LUT R22, R3, R0, R7, 0xfe, !PT ;  /* 0x0000000003167212 */ /* 0x000fce00078efe07 */
.L_x_5492:
[----:B------:R-:W-:Y:S05]  /*2ac0*/  BSYNC.RECONVERGENT B0 ;  /* 0x0000000000007941 */ /* 0x000fea0003800200 */
.L_x_5491:
[----:B------:R-:W1:Y:S02]  /*2ad0*/  F2I.S64.TRUNC R22, R22 ;  /* 0x0000001600167311 */ /* 0x000e64000020d900 */
[----:B-1----:R-:W-:Y:S05]  /*2ae0*/  BRA `(.L_x_5472) ;  /* 0x00000000009c7947 */ /* 0x002fea0003800000 */
.L_x_5484:
        /* <DEDUP_REMOVED lines=14> */
.L_x_5498:
[----:B------:R-:W-:Y:S05]  /*2bd0*/  BSYNC.RECONVERGENT B0 ;  /* 0x0000000000007941 */ /* 0x000fea0003800200 */
.L_x_5497:
[----:B------:R-:W2:Y:S02]  /*2be0*/  F2I.S64.TRUNC R22, R22 ;  /* 0x0000001600167311 */ /* 0x000ea4000020d900 */
[----:B--2---:R-:W-:Y:S05]  /*2bf0*/  BRA `(.L_x_5472) ;  /* 0x0000000000587947 */ /* 0x004fea0003800000 */
.L_x_5471:
[----:B------:R-:W-:Y:S01]  /*2c00*/  MOV R14, 0x100 ;  /* 0x00000100000e7802 */ /* 0x000fe20000000f00 */
[----:B------:R-:W0:Y:S01]  /*2c10*/  LDCU.64 UR4, c[0x4][0xf0] ;  /* 0x01001e00ff0477ac */ /* 0x000e220008000a00 */
[----:B------:R-:W-:Y:S02]  /*2c20*/  IMAD.MOV.U32 R8, RZ, RZ, 0x4e ;  /* 0x0000004eff087424 */ /* 0x000fe400078e00ff */
[----:B------:R-:W-:Y:S01]  /*2c30*/  IMAD.MOV.U32 R12, RZ, RZ, 0x1 ;  /* 0x00000001ff0c7424 */ /* 0x000fe200078e00ff */
[----:B------:R-:W1:Y:S01]  /*2c40*/  LDCU.64 UR6, c[0x4][0xf8] ;  /* 0x01001f00ff0677ac */ /* 0x000e620008000a00 */
[----:B------:R-:W2:Y:S01]  /*2c50*/  LDC.64 R14, c[0x4][R14] ;  /* 0x010000000e0e7b82 */ /* 0x000ea20000000a00 */
[----:B------:R-:W-:Y:S01]  /*2c60*/  IMAD.MOV.U32 R13, RZ, RZ, RZ ;  /* 0x000000ffff0d7224 */ /* 0x000fe200078e00ff */
[----:B------:R-:W3:Y:S01]  /*2c70*/  LDCU.64 UR8, c[0x4][URZ] ;  /* 0x01000000ff0877ac */ /* 0x000ee20008000a00 */
[----:B0-----:R-:W-:Y:S02]  /*2c80*/  IMAD.U32 R4, RZ, RZ, UR4 ;  /* 0x00000004ff047e24 */ /* 0x001fe4000f8e00ff */
[----:B------:R-:W-:-:S02]  /*2c90*/  IMAD.U32 R5, RZ, RZ, UR5 ;  /* 0x00000005ff057e24 */ /* 0x000fc4000f8e00ff */
[----:B-1----:R-:W-:Y:S02]  /*2ca0*/  IMAD.U32 R6, RZ, RZ, UR6 ;  /* 0x00000006ff067e24 */ /* 0x002fe4000f8e00ff */
[----:B------:R-:W-:Y:S02]  /*2cb0*/  IMAD.U32 R7, RZ, RZ, UR7 ;  /* 0x00000007ff077e24 */ /* 0x000fe4000f8e00ff */
[----:B---3--:R-:W-:Y:S02]  /*2cc0*/  IMAD.U32 R10, RZ, RZ, UR8 ;  /* 0x00000008ff0a7e24 */ /* 0x008fe4000f8e00ff */
[----:B------:R-:W-:-:S07]  /*2cd0*/  IMAD.U32 R11, RZ, RZ, UR9 ;  /* 0x00000009ff0b7e24 */ /* 0x000fce000f8e00ff */
[----:B------:R-:W-:-:S07]  /*2ce0*/  LEPC R20, `(.L_x_5499) ;  /* 0x000000001014794e */ /* 0x000fce0000000000 */
[----:B--2--5:R-:W-:Y:S05]  /*2cf0*/  CALL.ABS.NOINC R14 ;  /* 0x000000000e007343 */ /* 0x024fea0003c00000 */
.L_x_5499:
[----:B------:R-:W-:Y:S01]  /*2d00*/  CS2R R22, SRZ ;  /* 0x0000000000167805 */ /* 0x000fe2000001ff00 */
[----:B------:R-:W-:Y:S06]  /*2d10*/  BRA `(.L_x_5472) ;  /* 0x0000000000107947 */ /* 0x000fec0003800000 */
.L_x_5496:
[----:B------:R2:W5:Y:S01]  /*2d20*/  LDG.E.64 R22, desc[UR36][R4.64] ;  /* 0x0000002404167981 */ /* 0x000562000c1e1b00 */
[----:B------:R-:W-:Y:S05]  /*2d30*/  BRA `(.L_x_5472) ;  /* 0x0000000000087947 */ /* 0x000fea0003800000 */
.L_x_5495:
[----:B------:R1:W5:Y:S01]  /*2d40*/  LDG.E R22, desc[UR36][R4.64] ;  /* 0x0000002404167981 */ /* 0x000362000c1e1900 */
[----:B------:R-:W-:-:S07]  /*2d50*/  IMAD.MOV.U32 R23, RZ, RZ, RZ ;  /* 0x000000ffff177224 */ /* 0x000fce00078e00ff */
.L_x_5472:
[----:B------:R-:W-:-:S07]  /*2d60*/  VIADD R33, R33, 0x80 ;  /* 0x0000008021217836 */ /* 0x000fce0000000000 */
.L_x_5466:
[----:B------:R-:W-:Y:S05]  /*2d70*/  BSYNC.RECONVERGENT B6 ;  /* 0x0000000000067941 */ /* 0x000fea0003800200 */
.L_x_5465:
        /* <DEDUP_REMOVED lines=24> */
.L_x_5505:
[----:B------:R0:W5:Y:S01]  /*2f00*/  LDG.E.U8 R24, desc[UR36][R4.64] ;  /* 0x0000002404187981 */ /* 0x000162000c1e1100 */
[----:B------:R-:W-:Y:S01]  /*2f10*/  IMAD.MOV.U32 R25, RZ, RZ, RZ ;  /* 0x000000ffff197224 */ /* 0x000fe200078e00ff */
[----:B------:R-:W-:Y:S06]  /*2f20*/  BRA `(.L_x_5501) ;  /* 0x0000000c00407947 */ /* 0x000fec0003800000 */
.L_x_5504:
        /* <DEDUP_REMOVED lines=8> */
.L_x_5508:
[----:B------:R-:W2:Y:S02]  /*2fb0*/  LDG.E R24, desc[UR36][R4.64] ;  /* 0x0000002404187981 */ /* 0x000ea4000c1e1900 */
[----:B--2---:R-:W-:Y:S01]  /*2fc0*/  SHF.R.S32.HI R25, RZ, 0x1f, R24 ;  /* 0x0000001fff197819 */ /* 0x004fe20000011418 */
[----:B------:R-:W-:Y:S06]  /*2fd0*/  BRA `(.L_x_5501) ;  /* 0x0000000c00147947 */ /* 0x000fec0003800000 */
.L_x_5507:
[----:B------:R-:W2:Y:S02]  /*2fe0*/  LDG.E.S16 R24, desc[UR36][R4.64] ;  /* 0x0000002404187981 */ /* 0x000ea4000c1e1700 */
[----:B--2---:R-:W-:Y:S01]  /*2ff0*/  SHF.R.S32.HI R25, RZ, 0x1f, R24 ;  /* 0x0000001fff197819 */ /* 0x004fe20000011418 */
[----:B------:R-:W-:Y:S06]  /*3000*/  BRA `(.L_x_5501) ;  /* 0x0000000c00087947 */ /* 0x000fec0003800000 */
.L_x_5503:
        /* <DEDUP_REMOVED lines=8> */
[----:B01----:R-:W-:Y:S05]  /*3090*/  BRA `(.L_x_5501) ;  /* 0x0000000800e47947 */ /* 0x003fea0003800000 */
.L_x_5510:
[----:B------:R-:W2:Y:S02]  /*30a0*/  LDG.E.U16 R4, desc[UR36][R4.64] ;  /* 0x0000002404047981 */ /* 0x000ea4000c1e1500 */
[----:B--2---:R-:W-:-:S06]  /*30b0*/  HADD2.F32 R24, -RZ, R4.H0_H0 ;  /* 0x20000004ff187230 */ /* 0x004fcc0000004100 */
[----:B------:R-:W0:Y:S02]  /*30c0*/  F2I.S64.TRUNC R24, R24 ;  /* 0x0000001800187311 */ /* 0x000e24000020d900 */
[----:B0-----:R-:W-:Y:S05]  /*30d0*/  BRA `(.L_x_5501) ;  /* 0x0000000800d47947 */ /* 0x001fea0003800000 */
.L_x_5509:
        /* <DEDUP_REMOVED lines=8> */
[----:B01----:R-:W-:Y:S05]  /*3160*/  BRA `(.L_x_5501) ;  /* 0x0000000800b07947 */ /* 0x003fea0003800000 */
.L_x_5512:
[----:B------:R-:W2:Y:S02]  /*3170*/  LDG.E.U16 R4, desc[UR36][R4.64] ;  /* 0x0000002404047981 */ /* 0x000ea4000c1e1500 */
[----:B--2---:R-:W-:-:S06]  /*3180*/  HADD2.F32 R24, -RZ, R4.H0_H0 ;  /* 0x20000004ff187230 */ /* 0x004fcc0000004100 */
[----:B------:R-:W0:Y:S02]  /*3190*/  F2I.S64.TRUNC R24, R24 ;  /* 0x0000001800187311 */ /* 0x000e24000020d900 */
[----:B0-----:R-:W-:Y:S05]  /*31a0*/  BRA `(.L_x_5501) ;  /* 0x0000000800a07947 */ /* 0x001fea0003800000 */
.L_x_5511:
[----:B------:R-:W2:Y:S02]  /*31b0*/  LDG.E.64 R4, desc[UR36][R4.64] ;  /* 0x0000002404047981 */ /* 0x000ea4000c1e1b00 */
[----:B--2---:R0:W1:Y:S02]  /*31c0*/  F2I.S64.F64.TRUNC R24, R4 ;  /* 0x0000000400187311 */ /* 0x004064000030d900 */
[----:B01----:R-:W-:Y:S05]  /*31d0*/  BRA `(.L_x_5501) ;  /* 0x0000000800947947 */ /* 0x003fea0003800000 */
.L_x_5502:
        /* <DEDUP_REMOVED lines=13> */
.L_x_5515:
[----:B------:R-:W2:Y:S02]  /*32b0*/  LDG.E.64 R4, desc[UR36][R4.64] ;  /* 0x0000002404047981 */ /* 0x000ea4000c1e1b00 */
[----:B--2---:R0:W1:Y:S02]  /*32c0*/  F2I.S64.F64.TRUNC R24, R4 ;  /* 0x0000000400187311 */ /* 0x004064000030d900 */
[----:B01----:R-:W-:Y:S05]  /*32d0*/  BRA `(.L_x_5501) ;  /* 0x0000000800547947 */ /* 0x003fea0003800000 */
.L_x_5514:
        /* <DEDUP_REMOVED lines=26> */
.L_x_5517:
        /* <DEDUP_REMOVED lines=14> */
.L_x_5516:
[----:B------:R-:W2:Y:S02]  /*3560*/  LDG.E.U16 R24, desc[UR36][R4.64] ;  /* 0x0000002404187981 */ /* 0x000ea4000c1e1500 */
[----:B--2---:R-:W-:-:S06]  /*3570*/  IMAD.U32 R24, R24, 0x10000, RZ ;  /* 0x0001000018187824 */ /* 0x004fcc00078e00ff */
[----:B------:R-:W0:Y:S02]  /*3580*/  F2I.S64.TRUNC R24, R24 ;  /* 0x0000001800187311 */ /* 0x000e24000020d900 */
[----:B0-----:R-:W-:Y:S05]  /*3590*/  BRA `(.L_x_5501) ;  /* 0x0000000400a47947 */ /* 0x001fea0003800000 */
.L_x_5513:
        /* <DEDUP_REMOVED lines=11> */
.L_x_5520:
        /* <DEDUP_REMOVED lines=21> */
.L_x_5524:
[----:B------:R-:W-:Y:S05]  /*37a0*/  BSYNC.RECONVERGENT B1 ;  /* 0x0000000000017941 */ /* 0x000fea0003800200 */
.L_x_5523:
[----:B------:R-:W-:Y:S01]  /*37b0*/  IMAD.SHL.U32 R0, R0, 0x100000, RZ ;  /* 0x0010000000007824 */ /* 0x000fe200078e00ff */
[----:B------:R-:W-:-:S04]  /*37c0*/  LEA R3, R3, 0x3b800000, 0x17 ;  /* 0x3b80000003037811 */ /* 0x000fc800078eb8ff */
[----:B------:R-:W-:-:S07]  /*37d0*/  LOP3.LUT R24, R3, R0, R7, 0xfe, !PT ;  /* 0x0000000003187212 */ /* 0x000fce00078efe07 */
.L_x_5522:
[----:B------:R-:W-:Y:S05]  /*37e0*/  BSYNC.RECONVERGENT B0 ;  /* 0x0000000000007941 */ /* 0x000fea0003800200 */
.L_x_5521:
[----:B------:R-:W0:Y:S02]  /*37f0*/  F2I.S64.TRUNC R24, R24 ;  /* 0x0000001800187311 */ /* 0x000e24000020d900 */
[----:B0-----:R-:W-:Y:S05]  /*3800*/  BRA `(.L_x_5501) ;  /* 0x0000000400087947 */ /* 0x001fea0003800000 */
.L_x_5519:
        /* <DEDUP_REMOVED lines=21> */
.L_x_5528:
[----:B------:R-:W-:Y:S05]  /*3960*/  BSYNC.RECONVERGENT B1 ;  /* 0x0000000000017941 */ /* 0x000fea0003800200 */
.L_x_5527:
[----:B------:R-:W-:Y:S01]  /*3970*/  IMAD.SHL.U32 R0, R0, 0x200000, RZ ;  /* 0x0020000000007824 */ /* 0x000fe200078e00ff */
[----:B------:R-:W-:-:S04]  /*3980*/  LEA R3, R3, 0x37800000, 0x17 ;  /* 0x3780000003037811 */ /* 0x000fc800078eb8ff */
[----:B------:R-:W-:-:S07]  /*3990*/  LOP3.LUT R24, R3, R0, R7, 0xfe, !PT ;  /* 0x0000000003187212 */ /* 0x000fce00078efe07 */
.L_x_5526:
[----:B------:R-:W-:Y:S05]  /*39a0*/  BSYNC.RECONVERGENT B0 ;  /* 0x0000000000007941 */ /* 0x000fea0003800200 */
.L_x_5525:
[----:B------:R-:W0:Y:S02]  /*39b0*/  F2I.S64.TRUNC R24, R24 ;  /* 0x0000001800187311 */ /* 0x000e24000020d900 */
[----:B0-----:R-:W-:Y:S05]  /*39c0*/  BRA `(.L_x_5501) ;  /* 0x0000000000987947 */ /* 0x001fea0003800000 */
.L_x_5518:
        /* <DEDUP_REMOVED lines=14> */
.L_x_5532:
[----:B------:R-:W-:Y:S05]  /*3ab0*/  BSYNC.RECONVERGENT B0 ;  /* 0x0000000000007941 */ /* 0x000fea0003800200 */
.L_x_5531:
[----:B------:R-:W0:Y:S02]  /*3ac0*/  F2I.S64.TRUNC R24, R24 ;  /* 0x0000001800187311 */ /* 0x000e24000020d900 */
[----:B0-----:R-:W-:Y:S05]  /*3ad0*/  BRA `(.L_x_5501) ;  /* 0x0000000000547947 */ /* 0x001fea0003800000 */
.L_x_5506:
        /* <DEDUP_REMOVED lines=16> */
.L_x_5533:
[----:B------:R-:W-:Y:S05]  /*3be0*/  BRA `(.L_x_5501) ;  /* 0x0000000000107947 */ /* 0x000fea0003800000 */
.L_x_5530:
[----:B------:R0:W5:Y:S01]  /*3bf0*/  LDG.E.64 R24, desc[UR36][R4.64] ;  /* 0x0000002404187981 */ /* 0x000162000c1e1b00 */
[----:B------:R-:W-:Y:S05]  /*3c00*/  BRA `(.L_x_5501) ;  /* 0x0000000000087947 */ /* 0x000fea0003800000 */
.L_x_5529:
[----:B------:R0:W5:Y:S01]  /*3c10*/  LDG.E R24, desc[UR36][R4.64] ;  /* 0x0000002404187981 */ /* 0x000162000c1e1900 */
[----:B------:R-:W-:-:S07]  /*3c20*/  IMAD.MOV.U32 R25, RZ, RZ, RZ ;  /* 0x000000ffff197224 */ /* 0x000fce00078e00ff */
.L_x_5501:
[----:B------:R-:W-:Y:S05]  /*3c30*/  BSYNC.RECONVERGENT B6 ;  /* 0x0000000000067941 */ /* 0x000fea0003800200 */
.L_x_5500:
[----:B01234-:R-:W0:Y:S01]  /*3c40*/  LDC.64 R4, c[0x0][0x388] ;  /* 0x0000e200ff047b82 */ /* 0x01fe220000000a00 */
[----:B------:R-:W-:Y:S01]  /*3c50*/  BSSY.RECONVERGENT B0, `(.L_x_5534) ;  /* 0x0000878000007945 */ /* 0x000fe20003800200 */
[----:B0-----:R-:W-:-:S04]  /*3c60*/  ISETP.NE.U32.AND P0, PT, R4, RZ, PT ;  /* 0x000000ff0400720c */ /* 0x001fc80003f05070 */
[----:B------:R-:W-:-:S13]  /*3c70*/  ISETP.NE.AND.EX P0, PT, R5, RZ, PT, P0 ;  /* 0x000000ff0500720c */ /* 0x000fda0003f05300 */
[----:B------:R-:W-:Y:S05]  /*3c80*/  @P0 BRA `(.L_x_5535) ;  /* 0x0000006800cc0947 */ /* 0x000fea0003800000 */
[----:B------:R-:W0:Y:S08]  /*3c90*/  LDC.64 R8, c[0x0][0x390] ;  /* 0x0000e400ff087b82 */ /* 0x000e300000000a00 */
[----:B------:R-:W1:Y:S01]  /*3ca0*/  LDC R3, c[0x0][0x380] ;  /* 0x0000e000ff037b82 */ /* 0x000e620000000800 */
[----:B0-----:R-:W-:-:S04]  /*3cb0*/  ISETP.NE.U32.AND P0, PT, R8, RZ, PT ;  /* 0x000000ff0800720c */ /* 0x001fc80003f05070 */
[----:B------:R-:W-:Y:S01]  /*3cc0*/  ISETP.NE.AND.EX P0, PT, R9, RZ, PT, P0 ;  /* 0x000000ff0900720c */ /* 0x000fe20003f05300 */
[----:B-1----:R-:W-:-:S12]  /*3cd0*/  IMAD R0, R2, -0x200, R3 ;  /* 0xfffffe0002007824 */ /* 0x002fd800078e0203 */
[----:B------:R-:W-:Y:S05]  /*3ce0*/  @P0 BRA `(.L_x_5536) ;  /* 0x0000001800a00947 */ /* 0x000fea0003800000 */
[----:B------:R-:W0:Y:S02]  /*3cf0*/  LDCU.64 UR4, c[0x0][0x3c0] ;  /* 0x00007800ff0477ac */ /* 0x000e240008000a00 */
[----:B0-----:R-:W-:-:S04]  /*3d00*/  UISETP.GE.U32.AND UP0, UPT, UR4, 0x1, UPT ;  /* 0x000000010400788c */ /* 0x001fc8000bf06070 */
[----:B------:R-:W-:-:S09]  /*3d10*/  UISETP.GE.AND.EX UP0, UPT, UR5, URZ, UPT, UP0 ;  /* 0x000000ff0500728c */ /* 0x000fd2000bf06300 */
[----:B------:R-:W-:Y:S05]  /*3d20*/  BRA.U !UP0, `(.L_x_5537) ;  /* 0x0000001508a87547 */ /* 0x000fea000b800000 */
[----:B------:R-:W-:Y:S01]  /*3d30*/  ISETP.GE.AND P0, PT, R31, R0, PT ;  /* 0x000000001f00720c */ /* 0x000fe20003f06270 */
[----:B------:R-:W-:-:S12]  /*3d40*/  BSSY.RECONVERGENT B1, `(.L_x_5538) ;  /* 0x0000058000017945 */ /* 0x000fd80003800200 */
[----:B------:R-:W-:Y:S05]  /*3d50*/  @P0 BRA `(.L_x_5539) ;  /* 0x0000000400580947 */ /* 0x000fea0003800000 */
[----:B------:R-:W0:Y:S01]  /*3d60*/  LDC R32, c[0x0][0x3c0] ;  /* 0x0000f000ff207b82 */ /* 0x000e220000000800 */
[----:B------:R-:W-:Y:S07]  /*3d70*/  BSSY.RECONVERGENT B2, `(.L_x_5540) ;  /* 0x0000023000027945 */ /* 0x000fee0003800200 */
[----:B------:R-:W1:Y:S08]  /*3d80*/  LDC R33, c[0x0][0x3c4] ;  /* 0x0000f100ff217b82 */ /* 0x000e700000000800 */
[----:B------:R-:W2:Y:S08]  /*3d90*/  LDC R30, c[0x0][0x3b8] ;  /* 0x0000ee00ff1e7b82 */ /* 0x000eb00000000800 */
[----:B------:R-:W3:Y:S01]  /*3da0*/  LDC R21, c[0x0][0x3bc] ;  /* 0x0000ef00ff157b82 */ /* 0x000ee20000000800 */
[----:B0-----:R-:W-:-:S02]  /*3db0*/  IMAD.MOV.U32 R20, RZ, RZ, R32 ;  /* 0x000000ffff147224 */ /* 0x001fc400078e0020 */
[----:B-1----:R-:W-:Y:S02]  /*3dc0*/  IMAD.MOV.U32 R15, RZ, RZ, R33 ;  /* 0x000000ffff0f7224 */ /* 0x002fe400078e0021 */
[--C-:B--2---:R-:W-:Y:S02]  /*3dd0*/  IMAD.MOV.U32 R6, RZ, RZ, R30.reuse ;  /* 0x000000ffff067224 */ /* 0x104fe400078e001e */
[----:B------:R-:W-:Y:S02]  /*3de0*/  IMAD.MOV.U32 R13, RZ, RZ, R30 ;  /* 0x000000ffff0d7224 */ /* 0x000fe400078e001e */
[--C-:B---3--:R-:W-:Y:S02]  /*3df0*/  IMAD.MOV.U32 R3, RZ, RZ, R21.reuse ;  /* 0x000000ffff037224 */ /* 0x108fe400078e0015 */
[----:B------:R-:W-:-:S07]  /*3e00*/  IMAD.MOV.U32 R14, RZ, RZ, R21 ;  /* 0x000000ffff0e7224 */ /* 0x000fce00078e0015 */
.L_x_5541:
[--C-:B------:R-:W-:Y:S02]  /*3e10*/  SHF.R.U64 R12, R20, 0x1, R15.reuse ;  /* 0x00000001140c7819 */ /* 0x100fe4000000120f */
[----:B------:R-:W-:-:S03]  /*3e20*/  SHF.R.U32.HI R11, RZ, 0x1, R15 ;  /* 0x00000001ff0b7819 */ /* 0x000fc6000001160f */
[C---:B------:R-:W-:Y:S01]  /*3e30*/  IMAD.SHL.U32 R9, R12.reuse, 0x8, RZ ;  /* 0x000000080c097824 */ /* 0x040fe200078e00ff */
[----:B------:R-:W-:-:S04]  /*3e40*/  SHF.L.U64.HI R10, R12, 0x3, R11 ;  /* 0x000000030c0a7819 */ /* 0x000fc8000001020b */
[----:B------:R-:W-:-:S05]  /*3e50*/  IADD3 R4, P0, PT, R13, R9, RZ ;  /* 0x000000090d047210 */ /* 0x000fca0007f1e0ff */
[----:B------:R-:W-:-:S05]  /*3e60*/  IMAD.X R5, R14, 0x1, R10, P0 ;  /* 0x000000010e057824 */ /* 0x000fca00000e060a */
[----:B------:R-:W2:Y:S01]  /*3e70*/  LDG.E R34, desc[UR36][R4.64+0x4] ;  /* 0x0000042404227981 */ /* 0x000ea2000c1e1900 */
[----:B------:R-:W-:Y:S02]  /*3e80*/  LOP3.LUT R7, RZ, R12, RZ, 0x33, !PT ;  /* 0x0000000cff077212 */ /* 0x000fe400078e33ff */
[----:B------:R-:W-:Y:S02]  /*3e90*/  LOP3.LUT R8, RZ, R11, RZ, 0x33, !PT ;  /* 0x0000000bff087212 */ /* 0x000fe400078e33ff */
[----:B------:R-:W-:-:S05]  /*3ea0*/  IADD3 R7, P0, PT, R20, R7, RZ ;  /* 0x0000000714077210 */ /* 0x000fca0007f1e0ff */
[----:B------:R-:W-:Y:S01]  /*3eb0*/  IMAD.X R8, R15, 0x1, R8, P0 ;  /* 0x000000010f087824 */ /* 0x000fe200000e0608 */
[----:B--2---:R-:W-:-:S04]  /*3ec0*/  ISETP.GE.AND P1, PT, R34, RZ, PT ;  /* 0x000000ff2200720c */ /* 0x004fc80003f26270 */
        /* <DEDUP_REMOVED lines=14> */
.L_x_5540:
[----:B------:R-:W-:Y:S01]  /*3fb0*/  BSSY.RECONVERGENT B2, `(.L_x_5542) ;  /* 0x000001d000027945 */ /* 0x000fe20003800200 */
[----:B------:R-:W-:Y:S02]  /*3fc0*/  IMAD.MOV.U32 R13, RZ, RZ, R30 ;  /* 0x000000ffff0d7224 */ /* 0x000fe400078e001e */
[----:B------:R-:W-:-:S07]  /*3fd0*/  IMAD.MOV.U32 R20, RZ, RZ, R21 ;  /* 0x000000ffff147224 */ /* 0x000fce00078e0015 */
.L_x_5543:
[--C-:B------:R-:W-:Y:S02]  /*3fe0*/  SHF.R.U64 R12, R32, 0x1, R33.reuse ;  /* 0x00000001200c7819 */ /* 0x100fe40000001221 */
[----:B------:R-:W-:-:S03]  /*3ff0*/  SHF.R.U32.HI R11, RZ, 0x1, R33 ;  /* 0x00000001ff0b7819 */ /* 0x000fc60000011621 */
[C---:B------:R-:W-:Y:S01]  /*4000*/  IMAD.SHL.U32 R9, R12.reuse, 0x8, RZ ;  /* 0x000000080c097824 */ /* 0x040fe200078e00ff */
[----:B------:R-:W-:-:S04]  /*4010*/  SHF.L.U64.HI R10, R12, 0x3, R11 ;  /* 0x000000030c0a7819 */ /* 0x000fc8000001020b */
[----:B------:R-:W-:-:S05]  /*4020*/  IADD3 R4, P0, PT, R13, R9, RZ ;  /* 0x000000090d047210 */ /* 0x000fca0007f1e0ff */
[----:B------:R-:W-:-:S05]  /*4030*/  IMAD.X R5, R20, 0x1, R10, P0 ;  /* 0x0000000114057824 */ /* 0x000fca00000e060a */
[----:B------:R-:W2:Y:S01]  /*4040*/  LDG.E.64 R14, desc[UR36][R4.64] ;  /* 0x00000024040e7981 */ /* 0x000ea2000c1e1b00 */
[----:B------:R-:W-:Y:S02]  /*4050*/  LOP3.LUT R7, RZ, R12, RZ, 0x33, !PT ;  /* 0x0000000cff077212 */ /* 0x000fe400078e33ff */
[----:B------:R-:W-:Y:S02]  /*4060*/  LOP3.LUT R8, RZ, R11, RZ, 0x33, !PT ;  /* 0x0000000bff087212 */ /* 0x000fe400078e33ff */
[----:B------:R-:W-:-:S05]  /*4070*/  IADD3 R7, P1, PT, R32, R7, RZ ;  /* 0x0000000720077210 */ /* 0x000fca0007f3e0ff */
[----:B------:R-:W-:Y:S01]  /*4080*/  IMAD.X R8, R33, 0x1, R8, P1 ;  /* 0x0000000121087824 */ /* 0x000fe200008e0608 */
[----:B--2---:R-:W-:-:S04]  /*4090*/  ISETP.GT.U32.AND P0, PT, R14, RZ, PT ;  /* 0x000000ff0e00720c */ /* 0x004fc80003f04070 */
[----:B------:R-:W-:-:S04]  /*40a0*/  ISETP.GT.AND.EX P0, PT, R15, RZ, PT, P0 ;  /* 0x000000ff0f00720c */ /* 0x000fc80003f04300 */
[----:B------:R-:W-:Y:S02]  /*40b0*/  SEL R32, R12, R7, P0 ;  /* 0x000000070c207207 */ /* 0x000fe40000000000 */
[----:B------:R-:W-:Y:S02]  /*40c0*/  SEL R33, R11, R8, P0 ;  /* 0x000000080b217207 */ /* 0x000fe40000000000 */
[----:B------:R-:W-:Y:S02]  /*40d0*/  ISETP.GT.U32.AND P1, PT, R32, RZ, PT ;  /* 0x000000ff2000720c */ /* 0x000fe40003f24070 */
[----:B------:R-:W-:Y:S02]  /*40e0*/  IADD3 R8, P2, PT, R4, 0x8, RZ ;  /* 0x0000000804087810 */ /* 0x000fe40007f5e0ff */
[----:B------:R-:W-:Y:S02]  /*40f0*/  ISETP.GT.AND.EX P1, PT, R33, RZ, PT, P1 ;  /* 0x000000ff2100720c */ /* 0x000fe40003f24310 */
[----:B------:R-:W-:Y:S01]  /*4100*/  IADD3 R7, P3, P4, R30, 0x8, R9 ;  /* 0x000000081e077810 */ /* 0x000fe20007c7e009 */
[----:B------:R-:W-:Y:S01]  /*4110*/  IMAD.X R5, RZ, RZ, R5, P2 ;  /* 0x000000ffff057224 */ /* 0x000fe200010e0605 */
[----:B------:R-:W-:-:S02]  /*4120*/  SEL R13, R13, R8, P0 ;  /* 0x000000080d0d7207 */ /* 0x000fc40000000000 */
[C---:B------:R-:W-:Y:S02]  /*4130*/  IADD3.X R4, PT, PT, R21.reuse, RZ, R10, P3, P4 ;  /* 0x000000ff15047210 */ /* 0x040fe40001fe840a */
[----:B------:R-:W-:Y:S02]  /*4140*/  SEL R30, R30, R7, P0 ;  /* 0x000000071e1e7207 */ /* 0x000fe40000000000 */
[----:B------:R-:W-:Y:S02]  /*4150*/  SEL R21, R21, R4, P0 ;  /* 0x0000000415157207 */ /* 0x000fe40000000000 */
[----:B------:R-:W-:Y:S01]  /*4160*/  SEL R20, R20, R5, P0 ;  /* 0x0000000514147207 */ /* 0x000fe20000000000 */
[----:B------:R-:W-:Y:S06]  /*4170*/  @P1 BRA `(.L_x_5543) ;  /* 0xfffffffc00981947 */ /* 0x000fec000383ffff */
[----:B------:R-:W-:Y:S05]  /*4180*/  BSYNC.RECONVERGENT B2 ;  /* 0x0000000000027941 */ /* 0x000fea0003800200 */
.L_x_5542:
[----:B------:R-:W0:Y:S01]  /*4190*/  LDCU.64 UR6, c[0x0][0x3b8] ;  /* 0x00007700ff0677ac */ /* 0x000e220008000a00 */
[----:B------:R-:W-:Y:S01]  /*41a0*/  IADD3 R4, P0, PT, R30, -R6, RZ ;  /* 0x800000061e047210 */ /* 0x000fe20007f1e0ff */
[C---:B-----5:R-:W-:Y:S01]  /*41b0*/  IMAD.SHL.U32 R10, R16.reuse, 0x8, RZ ;  /* 0x00000008100a7824 */ /* 0x060fe200078e00ff */
[----:B------:R-:W-:Y:S01]  /*41c0*/  SHF.L.U64.HI R16, R16, 0x3, R17 ;  /* 0x0000000310107819 */ /* 0x000fe20000010211 */
[----:B------:R-:W1:Y:S02]  /*41d0*/  LDCU.64 UR4, c[0x0][0x3c8] ;  /* 0x00007900ff0477ac */ /* 0x000e640008000a00 */
[----:B------:R-:W-:Y:S01]  /*41e0*/  IMAD.X R5, R21, 0x1, ~R3, P0 ;  /* 0x0000000115057824 */ /* 0x000fe200000e0e03 */
[----:B------:R-:W2:Y:S04]  /*41f0*/  LDCU.64 UR8, c[0x0][0x3d0] ;  /* 0x00007a00ff0877ac */ /* 0x000ea80008000a00 */
[----:B------:R-:W-:-:S02]  /*4200*/  SHF.R.S64 R4, R4, 0x3, R5 ;  /* 0x0000000304047819 */ /* 0x000fc40000001005 */
[----:B------:R-:W-:Y:S02]  /*4210*/  SHF.R.S32.HI R5, RZ, 0x3, R5 ;  /* 0x00000003ff057819 */ /* 0x000fe40000011405 */
[----:B0-----:R-:W-:-:S04]  /*4220*/  IADD3 R8, P1, PT, R6, -UR6, RZ ;  /* 0x8000000606087c10 */ /* 0x001fc8000ff3e0ff */
[----:B------:R-:W-:Y:S02]  /*4230*/  IADD3.X R3, PT, PT, R3, ~UR7, RZ, P1, !PT ;  /* 0x8000000703037c10 */ /* 0x000fe40008ffe4ff */
[C---:B-1----:R-:W-:Y:S02]  /*4240*/  IADD3 R6, P0, PT, R10.reuse, UR4, RZ ;  /* 0x000000040a067c10 */ /* 0x042fe4000ff1e0ff */
[----:B--2---:R-:W-:Y:S02]  /*4250*/  IADD3 R10, P1, PT, R10, UR8, RZ ;  /* 0x000000080a0a7c10 */ /* 0x004fe4000ff3e0ff */
[C---:B------:R-:W-:Y:S02]  /*4260*/  IADD3.X R7, PT, PT, R16.reuse, UR5, RZ, P0, !PT ;  /* 0x0000000510077c10 */ /* 0x040fe400087fe4ff */
[----:B------:R-:W-:Y:S02]  /*4270*/  IADD3.X R11, PT, PT, R16, UR9, RZ, P1, !PT ;  /* 0x00000009100b7c10 */ /* 0x000fe40008ffe4ff */
[--C-:B------:R-:W-:Y:S01]  /*4280*/  SHF.R.S64 R8, R8, 0x3, R3.reuse ;  /* 0x0000000308087819 */ /* 0x100fe20000001003 */
[----:B------:R0:W-:Y:S01]  /*4290*/  STG.E.64 desc[UR36][R6.64], R4 ;  /* 0x0000000406007986 */ /* 0x0001e2000c101b24 */
[----:B------:R-:W-:-:S05]  /*42a0*/  SHF.R.S32.HI R9, RZ, 0x3, R3 ;  /* 0x00000003ff097819 */ /* 0x000fca0000011403 */
[----:B------:R0:W-:Y:S02]  /*42b0*/  STG.E.64 desc[UR36][R10.64], R8 ;  /* 0x000000080a007986 */ /* 0x0001e4000c101b24 */
.L_x_5539:
[----:B------:R-:W-:Y:S05]  /*42c0*/  BSYNC.RECONVERGENT B1 ;  /* 0x0000000000017941 */ /* 0x000fea0003800200 */
.L_x_5538:
[----:B------:R-:W-:Y:S01]  /*42d0*/  VIADD R3, R31, 0x80 ;  /* 0x000000801f037836 */ /* 0x000fe20000000000 */
[----:B------:R-:W-:Y:S04]  /*42e0*/  BSSY.RECONVERGENT B1, `(.L_x_5544) ;  /* 0x0000059000017945 */ /* 0x000fe80003800200 */
[----:B------:R-:W-:-:S13]  /*42f0*/  ISETP.GE.AND P0, PT, R3, R0, PT ;  /* 0x000000000300720c */ /* 0x000fda0003f06270 */
[----:B------:R-:W-:Y:S05]  /*4300*/  @P0 BRA `(.L_x_5545) ;  /* 0x0000000400580947 */ /* 0x000fea0003800000 */
[----:B------:R-:W1:Y:S01]  /*4310*/  LDC R30, c[0x0][0x3c0] ;  /* 0x0000f000ff1e7b82 */ /* 0x000e620000000800 */
[----:B------:R-:W-:Y:S07]  /*4320*/  BSSY.RECONVERGENT B2, `(.L_x_5546) ;  /* 0x0000023000027945 */ /* 0x000fee0003800200 */
[----:B------:R-:W2:Y:S08]  /*4330*/  LDC R21, c[0x0][0x3c4] ;  /* 0x0000f100ff157b82 */ /* 0x000eb00000000800 */
[----:B------:R-:W0:Y:S08]  /*4340*/  LDC R20, c[0x0][0x3b8] ;  /* 0x0000ee00ff147b82 */ /* 0x000e300000000800 */
[----:B-----5:R-:W3:Y:S01]  /*4350*/  LDC R17, c[0x0][0x3bc] ;  /* 0x0000ef00ff117b82 */ /* 0x020ee20000000800 */
[----:B-1----:R-:W-:-:S02]  /*4360*/  IMAD.MOV.U32 R16, RZ, RZ, R30 ;  /* 0x000000ffff107224 */ /* 0x002fc400078e001e */
[----:B--2---:R-:W-:Y:S02]  /*4370*/  IMAD.MOV.U32 R15, RZ, RZ, R21 ;  /* 0x000000ffff0f7224 */ /* 0x004fe400078e0015 */
[--C-:B0-----:R-:W-:Y:S02]  /*4380*/  IMAD.MOV.U32 R6, RZ, RZ, R20.reuse ;  /* 0x000000ffff067224 */ /* 0x101fe400078e0014 */
[----:B------:R-:W-:Y:S02]  /*4390*/  IMAD.MOV.U32 R13, RZ, RZ, R20 ;  /* 0x000000ffff0d7224 */ /* 0x000fe400078e0014 */
[--C-:B---3--:R-:W-:Y:S02]  /*43a0*/  IMAD.MOV.U32 R3, RZ, RZ, R17.reuse ;  /* 0x000000ffff037224 */ /* 0x108fe400078e0011 */
[----:B------:R-:W-:-:S07]  /*43b0*/  IMAD.MOV.U32 R14, RZ, RZ, R17 ;  /* 0x000000ffff0e7224 */ /* 0x000fce00078e0011 */
.L_x_5547:
        /* <DEDUP_REMOVED lines=26> */
.L_x_5546:
[----:B------:R-:W-:Y:S01]  /*4560*/  BSSY.RECONVERGENT B2, `(.L_x_5548) ;  /* 0x000001d000027945 */ /* 0x000fe20003800200 */
[----:B------:R-:W-:Y:S02]  /*4570*/  IMAD.MOV.U32 R13, RZ, RZ, R20 ;  /* 0x000000ffff0d7224 */ /* 0x000fe400078e0014 */
[----:B------:R-:W-:-:S07]  /*4580*/  IMAD.MOV.U32 R16, RZ, RZ, R17 ;  /* 0x000000ffff107224 */ /* 0x000fce00078e0011 */
.L_x_5549:
        /* <DEDUP_REMOVED lines=27> */
.L_x_5548:
[----:B------:R-:W0:Y:S01]  /*4740*/  LDCU.64 UR6, c[0x0][0x3b8] ;  /* 0x00007700ff0677ac */ /* 0x000e220008000a00 */
[----:B------:R-:W-:Y:S01]  /*4750*/  IADD3 R4, P0, PT, R20, -R6, RZ ;  /* 0x8000000614047210 */ /* 0x000fe20007f1e0ff */
[C---:B------:R-:W-:Y:S01]  /*4760*/  IMAD.SHL.U32 R10, R18.reuse, 0x8, RZ ;  /* 0x00000008120a7824 */ /* 0x040fe200078e00ff */
        /* <DEDUP_REMOVED lines=16> */
.L_x_5545:
[----:B------:R-:W-:Y:S05]  /*4870*/  BSYNC.RECONVERGENT B1 ;  /* 0x0000000000017941 */ /* 0x000fea0003800200 */
.L_x_5544:
[----:B------:R-:W-:Y:S01]  /*4880*/  VIADD R3, R31, 0x100 ;  /* 0x000001001f037836 */ /* 0x000fe20000000000 */
[----:B------:R-:W-:Y:S04]  /*4890*/  BSSY.RECONVERGENT B1, `(.L_x_5550) ;  /* 0x000005a000017945 */ /* 0x000fe80003800200 */
[----:B------:R-:W-:-:S13]  /*48a0*/  ISETP.GE.AND P0, PT, R3, R0, PT ;  /* 0x000000000300720c */ /* 0x000fda0003f06270 */
[----:B------:R-:W-:Y:S05]  /*48b0*/  @P0 BRA `(.L_x_5551) ;  /* 0x00000004005c0947 */ /* 0x000fea0003800000 */
[----:B------:R-:W2:Y:S01]  /*48c0*/  LDC R20, c[0x0][0x3c0] ;  /* 0x0000f000ff147b82 */ /* 0x000ea20000000800 */
[----:B------:R-:W-:Y:S07]  /*48d0*/  BSSY.RECONVERGENT B2, `(.L_x_5552) ;  /* 0x0000023000027945 */ /* 0x000fee0003800200 */
[----:B-----5:R-:W3:Y:S08]  /*48e0*/  LDC R19, c[0x0][0x3c4] ;  /* 0x0000f100ff137b82 */ /* 0x020ef00000000800 */
[----:B------:R-:W0:Y:S08]  /*48f0*/  LDC R18, c[0x0][0x3b8] ;  /* 0x0000ee00ff127b82 */ /* 0x000e300000000800 */
[----:B------:R-:W4:Y:S01]  /*4900*/  LDC R17, c[0x0][0x3bc] ;  /* 0x0000ef00ff117b82 */ /* 0x000f220000000800 */
[----:B--2---:R-:W-:-:S02]  /*4910*/  IMAD.MOV.U32 R16, RZ, RZ, R20 ;  /* 0x000000ffff107224 */ /* 0x004fc400078e0014 */
[----:B---3--:R-:W-:Y:S02]  /*4920*/  IMAD.MOV.U32 R15, RZ, RZ, R19 ;  /* 0x000000ffff0f7224 */ /* 0x008fe400078e0013 */
[--C-:B01----:R-:W-:Y:S02]  /*4930*/  IMAD.MOV.U32 R6, RZ, RZ, R18.reuse ;  /* 0x000000ffff067224 */ /* 0x103fe400078e0012 */
[----:B------:R-:W-:Y:S02]  /*4940*/  IMAD.MOV.U32 R13, RZ, RZ, R18 ;  /* 0x000000ffff0d7224 */ /* 0x000fe400078e0012 */
[--C-:B----4-:R-:W-:Y:S02]  /*4950*/  IMAD.MOV.U32 R3, RZ, RZ, R17.reuse ;  /* 0x000000ffff037224 */ /* 0x110fe400078e0011 */
[----:B------:R-:W-:-:S07]  /*4960*/  IMAD.MOV.U32 R14, RZ, RZ, R17 ;  /* 0x000000ffff0e7224 */ /* 0x000fce00078e0011 */
.L_x_5553:
        /* <DEDUP_REMOVED lines=26> */
.L_x_5552:
[----:B------:R-:W-:Y:S01]  /*4b10*/  BSSY.RECONVERGENT B2, `(.L_x_5554) ;  /* 0x000001e000027945 */ /* 0x000fe20003800200 */
[----:B------:R-:W-:Y:S02]  /*4b20*/  IMAD.MOV.U32 R13, RZ, RZ, R18 ;  /* 0x000000ffff0d7224 */ /* 0x000fe400078e0012 */
[--C-:B------:R-:W-:Y:S02]  /*4b30*/  IMAD.MOV.U32 R15, RZ, RZ, R17.reuse ;  /* 0x000000ffff0f7224 */ /* 0x100fe400078e0011 */
[----:B------:R-:W-:-:S07]  /*4b40*/  IMAD.MOV.U32 R14, RZ, RZ, R17 ;  /* 0x000000ffff0e7224 */ /* 0x000fce00078e0011 */
.L_x_5555:
        /* <DEDUP_REMOVED lines=27> */
.L_x_5554:
        /* <DEDUP_REMOVED lines=19> */
.L_x_5551:
[----:B------:R-:W-:Y:S05]  /*4e30*/  BSYNC.RECONVERGENT B1 ;  /* 0x0000000000017941 */ /* 0x000fea0003800200 */
.L_x_5550:
[----:B------:R-:W-:-:S05]  /*4e40*/  VIADD R3, R31, 0x180 ;  /* 0x000001801f037836 */ /* 0x000fca0000000000 */
[----:B------:R-:W-:-:S13]  /*4e50*/  ISETP.GE.AND P0, PT, R3, R0, PT ;  /* 0x000000000300720c */ /* 0x000fda0003f06270 */
[----:B------:R-:W-:Y:S05]  /*4e60*/  @P0 BRA `(.L_x_5556) ;  /* 0x0000007400580947 */ /* 0x000fea0003800000 */
[----:B-----5:R-:W3:Y:S01]  /*4e70*/  LDC R16, c[0x0][0x3b8] ;  /* 0x0000ee00ff107b82 */ /* 0x020ee20000000800 */
[----:B------:R-:W4:Y:S01]  /*4e80*/  LDCU.64 UR4, c[0x0][0x3c0] ;  /* 0x00007800ff0477ac */ /* 0x000f220008000a00 */
[----:B------:R-:W-:Y:S06]  /*4e90*/  BSSY.RECONVERGENT B1, `(.L_x_5557) ;  /* 0x0000021000017945 */ /* 0x000fec0003800200 */
[----:B------:R-:W0:Y:S01]  /*4ea0*/  LDC R17, c[0x0][0x3bc] ;  /* 0x0000ef00ff117b82 */ /* 0x000e220000000800 */
[----:B----4-:R-:W-:Y:S02]  /*4eb0*/  IMAD.U32 R15, RZ, RZ, UR4 ;  /* 0x00000004ff0f7e24 */ /* 0x010fe4000f8e00ff */
[----:B------:R-:W-:-:S02]  /*4ec0*/  IMAD.U32 R14, RZ, RZ, UR5 ;  /* 0x00000005ff0e7e24 */ /* 0x000fc4000f8e00ff */
[--C-:B---3--:R-:W-:Y:S02]  /*4ed0*/  IMAD.MOV.U32 R3, RZ, RZ, R16.reuse ;  /* 0x000000ffff037224 */ /* 0x108fe400078e0010 */
[----:B------:R-:W-:Y:S02]  /*4ee0*/  IMAD.MOV.U32 R13, RZ, RZ, R16 ;  /* 0x000000ffff0d7224 */ /* 0x000fe400078e0010 */
[--C-:B0-----:R-:W-:Y:S02]  /*4ef0*/  IMAD.MOV.U32 R0, RZ, RZ, R17.reuse ;  /* 0x000000ffff007224 */ /* 0x101fe400078e0011 */
[----:B------:R-:W-:-:S07]  /*4f00*/  IMAD.MOV.U32 R12, RZ, RZ, R17 ;  /* 0x000000ffff0c7224 */ /* 0x000fce00078e0011 */
.L_x_5558:
[--C-:B-12---:R-:W-:Y:S02]  /*4f10*/  SHF.R.U64 R11, R15, 0x1, R14.reuse ;  /* 0x000000010f0b7819 */ /* 0x106fe4000000120e */
        /* <DEDUP_REMOVED lines=14> */
[----:B------:R-:W-:Y:S02]  /*5000*/  IADD3 R6, P3, P4, R3, 0x8, R8 ;  /* 0x0000000803067810 */ /* 0x000fe40007c7e008 */
[----:B------:R-:W-:Y:S02]  /*5010*/  ISETP.GT.AND.EX P0, PT, R14, RZ, PT, P0 ;  /* 0x000000ff0e00720c */ /* 0x000fe40003f04300 */
[----:B------:R-:W-:-:S02]  /*5020*/  IADD3 R8, P2, PT, R4, 0x8, RZ ;  /* 0x0000000804087810 */ /* 0x000fc40007f5e0ff */
[----:B------:R-:W-:Y:S02]  /*5030*/  IADD3.X R7, PT, PT, R0, RZ, R9, P3, P4 ;  /* 0x000000ff00077210 */ /* 0x000fe40001fe8409 */
[----:B------:R-:W-:Y:S01]  /*5040*/  SEL R3, R6, R3, !P1 ;  /* 0x0000000306037207 */ /* 0x000fe20004800000 */
[----:B------:R-:W-:Y:S01]  /*5050*/  IMAD.X R4, RZ, RZ, R5, P2 ;  /* 0x000000ffff047224 */ /* 0x000fe200010e0605 */
[----:B------:R-:W-:Y:S02]  /*5060*/  SEL R0, R7, R0, !P1 ;  /* 0x0000000007007207 */ /* 0x000fe40004800000 */
[----:B------:R-:W-:Y:S02]  /*5070*/  SEL R13, R8, R13, !P1 ;  /* 0x0000000d080d7207 */ /* 0x000fe40004800000 */
[----:B------:R-:W-:Y:S01]  /*5080*/  SEL R12, R4, R12, !P1 ;  /* 0x0000000c040c7207 */ /* 0x000fe20004800000 */
[----:B------:R-:W-:Y:S06]  /*5090*/  @P0 BRA `(.L_x_5558) ;  /* 0xfffffffc009c0947 */ /* 0x000fec000383ffff */
[----:B------:R-:W-:Y:S05]  /*50a0*/  BSYNC.RECONVERGENT B1 ;  /* 0x0000000000017941 */ /* 0x000fea0003800200 */
.L_x_5557:
[----:B------:R-:W-:Y:S01]  /*50b0*/  BSSY.RECONVERGENT B1, `(.L_x_5559) ;  /* 0x000001d000017945 */ /* 0x000fe20003800200 */
[----:B------:R-:W-:Y:S02]  /*50c0*/  IMAD.MOV.U32 R12, RZ, RZ, R16 ;  /* 0x000000ffff0c7224 */ /* 0x000fe400078e0010 */
[----:B------:R-:W-:-:S07]  /*50d0*/  IMAD.MOV.U32 R13, RZ, RZ, R17 ;  /* 0x000000ffff0d7224 */ /* 0x000fce00078e0011 */
.L_x_5560:
[--C-:B------:R-:W-:Y:S02]  /*50e0*/  SHF.R.U64 R11, R26, 0x1, R27.reuse ;  /* 0x000000011a0b7819 */ /* 0x100fe4000000121b */
[----:B------:R-:W-:-:S03]  /*50f0*/  SHF.R.U32.HI R10, RZ, 0x1, R27 ;  /* 0x00000001ff0a7819 */ /* 0x000fc6000001161b */
[C---:B------:R-:W-:Y:S01]  /*5100*/  IMAD.SHL.U32 R9, R11.reuse, 0x8, RZ ;  /* 0x000000080b097824 */ /* 0x040fe200078e00ff */
[----:B------:R-:W-:-:S04]  /*5110*/  SHF.L.U64.HI R8, R11, 0x3, R10 ;  /* 0x000000030b087819 */ /* 0x000fc8000001020a */
[----:B------:R-:W-:-:S05]  /*5120*/  IADD3 R4, P0, PT, R28, R9, RZ ;  /* 0x000000091c047210 */ /* 0x000fca0007f1e0ff */
[----:B------:R-:W-:-:S05]  /*5130*/  IMAD.X R5, R29, 0x1, R8, P0 ;  /* 0x000000011d057824 */ /* 0x000fca00000e0608 */
[----:B------:R0:W2:Y:S01]  /*5140*/  LDG.E.64 R14, desc[UR36][R4.64] ;  /* 0x00000024040e7981 */ /* 0x0000a2000c1e1b00 */
[----:B------:R-:W-:Y:S02]  /*5150*/  LOP3.LUT R7, RZ, R11, RZ, 0x33, !PT ;  /* 0x0000000bff077212 */ /* 0x000fe400078e33ff */
[----:B------:R-:W-:Y:S02]  /*5160*/  LOP3.LUT R6, RZ, R10, RZ, 0x33, !PT ;  /* 0x0000000aff067212 */ /* 0x000fe400078e33ff */
[----:B------:R-:W-:Y:S02]  /*5170*/  IADD3 R26, P1, PT, R26, R7, RZ ;  /* 0x000000071a1a7210 */ /* 0x000fe40007f3e0ff */
[----:B------:R-:W-:-:S03]  /*5180*/  IADD3 R7, P2, PT, R4, 0x8, RZ ;  /* 0x0000000804077810 */ /* 0x000fc60007f5e0ff */
[----:B------:R-:W-:Y:S01]  /*5190*/  IMAD.X R27, R27, 0x1, R6, P1 ;  /* 0x000000011b1b7824 */ /* 0x000fe200008e0606 */
[----:B------:R-:W-:-:S04]  /*51a0*/  IADD3 R6, P3, P4, R12, 0x8, R9 ;  /* 0x000000080c067810 */ /* 0x000fc80007c7e009 */
[----:B0-----:R-:W-:Y:S01]  /*51b0*/  IADD3.X R4, PT, PT, R13, RZ, R8, P3, P4 ;  /* 0x000000ff0d047210 */ /* 0x001fe20001fe8408 */
[----:B------:R-:W-:Y:S01]  /*51c0*/  IMAD.X R8, RZ, RZ, R5, P2 ;  /* 0x000000ffff087224 */ /* 0x000fe200010e0605 */
[----:B--2---:R-:W-:-:S04]  /*51d0*/  ISETP.GT.U32.AND P0, PT, R14, RZ, PT ;  /* 0x000000ff0e00720c */ /* 0x004fc80003f04070 */
[----:B------:R-:W-:-:S04]  /*51e0*/  ISETP.GT.AND.EX P0, PT, R15, RZ, PT, P0 ;  /* 0x000000ff0f00720c */ /* 0x000fc80003f04300 */
[----:B------:R-:W-:Y:S02]  /*51f0*/  SEL R26, R11, R26, P0 ;  /* 0x0000001a0b1a7207 */ /* 0x000fe40000000000 */
[----:B------:R-:W-:Y:S02]  /*5200*/  SEL R27, R10, R27, P0 ;  /* 0x0000001b0a1b7207 */ /* 0x000fe40000000000 */
[----:B------:R-:W-:Y:S02]  /*5210*/  ISETP.GT.U32.AND P1, PT, R26, RZ, PT ;  /* 0x000000ff1a00720c */ /* 0x000fe40003f24070 */
[----:B------:R-:W-:Y:S02]  /*5220*/  SEL R12, R12, R6, P0 ;  /* 0x000000060c0c7207 */ /* 0x000fe40000000000 */
[----:B------:R-:W-:Y:S02]  /*5230*/  ISETP.GT.AND.EX P1, PT, R27, RZ, PT, P1 ;  /* 0x000000ff1b00720c */ /* 0x000fe40003f24310 */
[----:B------:R-:W-:-:S02]  /*5240*/  SEL R13, R13, R4, P0 ;  /* 0x000000040d0d7207 */ /* 0x000fc40000000000 */
[----:B------:R-:W-:Y:S02]  /*5250*/  SEL R28, R28, R7, P0 ;  /* 0x000000071c1c7207 */ /* 0x000fe40000000000 */
[----:B------:R-:W-:-:S07]  /*5260*/  SEL R29, R29, R8, P0 ;  /* 0x000000081d1d7207 */ /* 0x000fce0000000000 */
[----:B------:R-:W-:Y:S05]  /*5270*/  @P1 BRA `(.L_x_5560) ;  /* 0xfffffffc00981947 */ /* 0x000fea000383ffff */
[----:B------:R-:W-:Y:S05]  /*5280*/  BSYNC.RECONVERGENT B1 ;  /* 0x0000000000017941 */ /* 0x000fea0003800200 */
.L_x_5559:
        /* <DEDUP_REMOVED lines=18> */
[----:B------:R4:W-:Y:S01]  /*53b0*/  STG.E.64 desc[UR36][R10.64], R8 ;  /* 0x000000080a007986 */ /* 0x0009e2000c101b24 */
[----:B------:R-:W-:Y:S05]  /*53c0*/  BRA `(.L_x_5556) ;  /* 0x0000007000007947 */ /* 0x000fea0003800000 */
.L_x_5537:
[CC--:B------:R-:W-:Y:S01]  /*53d0*/  ISETP.GE.AND P2, PT, R31.reuse, R0.reuse, PT ;  /* 0x000000001f00720c */ /* 0x0c0fe20003f46270 */
[C---:B------:R-:W-:Y:S01]  /*53e0*/  VIADD R3, R31.reuse, 0x80 ;  /* 0x000000801f037836 */ /* 0x040fe20000000000 */
[----:B------:R-:W-:Y:S01]  /*53f0*/  BSSY.RECONVERGENT B1, `(.L_x_5561) ;  /* 0x0000011000017945 */ /* 0x000fe20003800200 */
[C---:B------:R-:W-:Y:S02]  /*5400*/  VIADD R5, R31.reuse, 0x100 ;  /* 0x000001001f057836 */ /* 0x040fe40000000000 */
[----:B------:R-:W-:Y:S01]  /*5410*/  VIADD R7, R31, 0x180 ;  /* 0x000001801f077836 */ /* 0x000fe20000000000 */
[-C--:B------:R-:W-:Y:S02]  /*5420*/  ISETP.GE.AND P4, PT, R3, R0.reuse, PT ;  /* 0x000000000300720c */ /* 0x080fe40003f86270 */
[-C--:B------:R-:W-:Y:S02]  /*5430*/  ISETP.GE.AND P0, PT, R5, R0.reuse, PT ;  /* 0x000000000500720c */ /* 0x080fe40003f06270 */
[----:B------:R-:W-:-:S03]  /*5440*/  ISETP.GE.AND P1, PT, R7, R0, PT ;  /* 0x000000000700720c */ /* 0x000fc60003f26270 */
[----:B------:R-:W-:Y:S10]  /*5450*/  @P2 BRA `(.L_x_5562) ;  /* 0x0000000000282947 */ /* 0x000ff40003800000 */
[----:B------:R-:W0:Y:S01]  /*5460*/  LDCU.64 UR4, c[0x0][0x3c8] ;  /* 0x00007900ff0477ac */ /* 0x000e220008000a00 */
[C---:B-----5:R-:W-:Y:S01]  /*5470*/  IMAD.SHL.U32 R4, R16.reuse, 0x8, RZ ;  /* 0x0000000810047824 */ /* 0x060fe200078e00ff */
[----:B------:R-:W-:Y:S01]  /*5480*/  SHF.L.U64.HI R16, R16, 0x3, R17 ;  /* 0x0000000310107819 */ /* 0x000fe20000010211 */
[----:B------:R-:W1:Y:S03]  /*5490*/  LDCU.64 UR6, c[0x0][0x3d0] ;  /* 0x00007a00ff0677ac */ /* 0x000e660008000a00 */
[C---:B0-----:R-:W-:Y:S02]  /*54a0*/  IADD3 R6, P2, PT, R4.reuse, UR4, RZ ;  /* 0x0000000404067c10 */ /* 0x041fe4000ff5e0ff */
[----:B-1----:R-:W-:Y:S02]  /*54b0*/  IADD3 R4, P3, PT, R4, UR6, RZ ;  /* 0x0000000604047c10 */ /* 0x002fe4000ff7e0ff */
[----:B------:R-:W-:-:S02]  /*54c0*/  IADD3.X R7, PT, PT, R16, UR5, RZ, P2, !PT ;  /* 0x0000000510077c10 */ /* 0x000fc400097fe4ff */
[----:B------:R-:W-:-:S03]  /*54d0*/  IADD3.X R5, PT, PT, R16, UR7, RZ, P3, !PT ;  /* 0x0000000710057c10 */ /* 0x000fc60009ffe4ff */
[----:B------:R0:W-:Y:S04]  /*54e0*/  STG.E.64 desc[UR36][R6.64], RZ ;  /* 0x000000ff06007986 */ /* 0x0001e8000c101b24 */
[----:B------:R0:W-:Y:S02]  /*54f0*/  STG.E.64 desc[UR36][R4.64], RZ ;  /* 0x000000ff04007986 */ /* 0x0001e4000c101b24 */
.L_x_5562:
[----:B------:R-:W-:Y:S05]  /*5500*/  BSYNC.RECONVERGENT B1 ;  /* 0x0000000000017941 */ /* 0x000fea0003800200 */
.L_x_5561:
[----:B------:R-:W-:Y:S04]  /*5510*/  BSSY.RECONVERGENT B1, `(.L_x_5563) ;  /* 0x000000c000017945 */ /* 0x000fe80003800200 */
[----:B------:R-:W-:Y:S05]  /*5520*/  @P4 BRA `(.L_x_5564) ;  /* 0x0000000000284947 */ /* 0x000fea0003800000 */
[----:B------:R-:W1:Y:S01]  /*5530*/  LDCU.64 UR4, c[0x0][0x3c8] ;  /* 0x00007900ff0477ac */ /* 0x000e620008000a00 */
[C---:B0----5:R-:W-:Y:S01]  /*5540*/  IMAD.SHL.U32 R4, R18.reuse, 0x8, RZ ;  /* 0x0000000812047824 */ /* 0x061fe200078e00ff */
[----:B------:R-:W-:Y:S01]  /*5550*/  SHF.L.U64.HI R18, R18, 0x3, R19 ;  /* 0x0000000312127819 */ /* 0x000fe20000010213 */
[----:B------:R-:W0:Y:S03]  /*5560*/  LDCU.64 UR6, c[0x0][0x3d0] ;  /* 0x00007a00ff0677ac */ /* 0x000e260008000a00 */
[C---:B-1----:R-:W-:Y:S02]  /*5570*/  IADD3 R6, P2, PT, R4.reuse, UR4, RZ ;  /* 0x0000000404067c10 */ /* 0x042fe4000ff5e0ff */
[----:B0-----:R-:W-:Y:S02]  /*5580*/  IADD3 R4, P3, PT, R4, UR6, RZ ;  /* 0x0000000604047c10 */ /* 0x001fe4000ff7e0ff */
[----:B------:R-:W-:-:S02]  /*5590*/  IADD3.X R7, PT, PT, R18, UR5, RZ, P2, !PT ;  /* 0x0000000512077c10 */ /* 0x000fc400097fe4ff */
[----:B------:R-:W-:-:S03]  /*55a0*/  IADD3.X R5, PT, PT, R18, UR7, RZ, P3, !PT ;  /* 0x0000000712057c10 */ /* 0x000fc60009ffe4ff */
[----:B------:R1:W-:Y:S04]  /*55b0*/  STG.E.64 desc[UR36][R6.64], RZ ;  /* 0x000000ff06007986 */ /* 0x0003e8000c101b24 */
[----:B------:R1:W-:Y:S02]  /*55c0*/  STG.E.64 desc[UR36][R4.64], RZ ;  /* 0x000000ff04007986 */ /* 0x0003e4000c101b24 */
.L_x_5564:
[----:B------:R-:W-:Y:S05]  /*55d0*/  BSYNC.RECONVERGENT B1 ;  /* 0x0000000000017941 */ /* 0x000fea0003800200 */
.L_x_5563:
[----:B------:R-:W-:Y:S04]  /*55e0*/  BSSY.RECONVERGENT B1, `(.L_x_5565) ;  /* 0x000000c000017945 */ /* 0x000fe80003800200 */
[----:B------:R-:W-:Y:S05]  /*55f0*/  @P0 BRA `(.L_x_5566) ;  /* 0x0000000000280947 */ /* 0x000fea0003800000 */
[----:B------:R-:W2:Y:S01]  /*5600*/  LDCU.64 UR4, c[0x0][0x3c8] ;  /* 0x00007900ff0477ac */ /* 0x000ea20008000a00 */
[C---:B01---5:R-:W-:Y:S01]  /*5610*/  IMAD.SHL.U32 R4, R22.reuse, 0x8, RZ ;  /* 0x0000000816047824 */ /* 0x063fe200078e00ff */
[----:B------:R-:W-:Y:S01]  /*5620*/  SHF.L.U64.HI R22, R22, 0x3, R23 ;  /* 0x0000000316167819 */ /* 0x000fe20000010217 */
[----:B------:R-:W0:Y:S03]  /*5630*/  LDCU.64 UR6, c[0x0][0x3d0] ;  /* 0x00007a00ff0677ac */ /* 0x000e260008000a00 */
[C---:B--2---:R-:W-:Y:S02]  /*5640*/  IADD3 R6, P0, PT, R4.reuse, UR4, RZ ;  /* 0x0000000404067c10 */ /* 0x044fe4000ff1e0ff */
[----:B0-----:R-:W-:Y:S02]  /*5650*/  IADD3 R4, P2, PT, R4, UR6, RZ ;  /* 0x0000000604047c10 */ /* 0x001fe4000ff5e0ff */
[----:B------:R-:W-:-:S02]  /*5660*/  IADD3.X R7, PT, PT, R22, UR5, RZ, P0, !PT ;  /* 0x0000000516077c10 */ /* 0x000fc400087fe4ff */
[----:B------:R-:W-:-:S03]  /*5670*/  IADD3.X R5, PT, PT, R22, UR7, RZ, P2, !PT ;  /* 0x0000000716057c10 */ /* 0x000fc600097fe4ff */
[----:B------:R2:W-:Y:S04]  /*5680*/  STG.E.64 desc[UR36][R6.64], RZ ;  /* 0x000000ff06007986 */ /* 0x0005e8000c101b24 */
[----:B------:R2:W-:Y:S02]  /*5690*/  STG.E.64 desc[UR36][R4.64], RZ ;  /* 0x000000ff04007986 */ /* 0x0005e4000c101b24 */
.L_x_5566:
[----:B------:R-:W-:Y:S05]  /*56a0*/  BSYNC.RECONVERGENT B1 ;  /* 0x0000000000017941 */ /* 0x000fea0003800200 */
.L_x_5565:
[----:B------:R-:W-:Y:S05]  /*56b0*/  @P1 BRA `(.L_x_5556) ;  /* 0x0000006c00441947 */ /* 0x000fea0003800000 */
[----:B------:R-:W3:Y:S01]  /*56c0*/  LDCU.64 UR4, c[0x0][0x3c8] ;  /* 0x00007900ff0477ac */ /* 0x000ee20008000a00 */
[C---:B012--5:R-:W-:Y:S01]  /*56d0*/  IMAD.SHL.U32 R4, R24.reuse, 0x8, RZ ;  /* 0x0000000818047824 */ /* 0x067fe200078e00ff */
[----:B------:R-:W-:Y:S01]  /*56e0*/  SHF.L.U64.HI R24, R24, 0x3, R25 ;  /* 0x0000000318187819 */ /* 0x000fe20000010219 */
[----:B------:R-:W0:Y:S03]  /*56f0*/  LDCU.64 UR6, c[0x0][0x3d0] ;  /* 0x00007a00ff0677ac */ /* 0x000e260008000a00 */
[C---:B---3--:R-:W-:Y:S02]  /*5700*/  IADD3 R6, P0, PT, R4.reuse, UR4, RZ ;  /* 0x0000000404067c10 */ /* 0x048fe4000ff1e0ff */
[----:B0-----:R-:W-:Y:S02]  /*5710*/  IADD3 R4, P1, PT, R4, UR6, RZ ;  /* 0x0000000604047c10 */ /* 0x001fe4000ff3e0ff */
[----:B------:R-:W-:-:S02]  /*5720*/  IADD3.X R7, PT, PT, R24, UR5, RZ, P0, !PT ;  /* 0x0000000518077c10 */ /* 0x000fc400087fe4ff */
[----:B------:R-:W-:-:S03]  /*5730*/  IADD3.X R5, PT, PT, R24, UR7, RZ, P1, !PT ;  /* 0x0000000718057c10 */ /* 0x000fc60008ffe4ff */
[----:B------:R3:W-:Y:S04]  /*5740*/  STG.E.64 desc[UR36][R6.64], RZ ;  /* 0x000000ff06007986 */ /* 0x0007e8000c101b24 */
[----:B------:R3:W-:Y:S01]  /*5750*/  STG.E.64 desc[UR36][R4.64], RZ ;  /* 0x000000ff04007986 */ /* 0x0007e2000c101b24 */
[----:B------:R-:W-:Y:S05]  /*5760*/  BRA `(.L_x_5556) ;  /* 0x0000006c00187947 */ /* 0x000fea0003800000 */
.L_x_5536:
[----:B------:R-:W-:Y:S01]  /*5770*/  ISETP.GE.AND P0, PT, R31, R0, PT ;  /* 0x000000001f00720c */ /* 0x000fe20003f06270 */
[----:B------:R-:W-:-:S12]  /*5780*/  BSSY.RECONVERGENT B1, `(.L_x_5567) ;  /* 0x0000145000017945 */ /* 0x000fd80003800200 */
[----:B------:R-:W-:Y:S05]  /*5790*/  @P0 BRA `(.L_x_5568) ;  /* 0x00000014000c0947 */ /* 0x000fea0003800000 */
[----:B------:R-:W-:Y:S02]  /*57a0*/  ISETP.GE.U32.AND P0, PT, R8, 0x1, PT ;  /* 0x000000010800780c */ /* 0x000fe40003f06070 */
[----:B------:R-:W-:Y:S02]  /*57b0*/  CS2R R38, SRZ ;  /* 0x0000000000267805 */ /* 0x000fe4000001ff00 */
[----:B------:R-:W-:-:S13]  /*57c0*/  ISETP.GE.AND.EX P0, PT, R9, RZ, PT, P0 ;  /* 0x000000ff0900720c */ /* 0x000fda0003f06300 */
[----:B------:R-:W-:Y:S05]  /*57d0*/  @!P0 BRA `(.L_x_5569) ;  /* 0x0000000c00708947 */ /* 0x000fea0003800000 */
[----:B------:R-:W0:Y:S01]  /*57e0*/  LDC.64 R6, c[0x0][0x3a0] ;  /* 0x0000e800ff067b82 */ /* 0x000e220000000a00 */
[----:B------:R-:W-:Y:S01]  /*57f0*/  ISETP.GE.U32.AND P0, PT, R8, 0x8, PT ;  /* 0x000000080800780c */ /* 0x000fe20003f06070 */
[----:B------:R-:W-:Y:S01]  /*5800*/  IMAD.MOV.U32 R0, RZ, RZ, RZ ;  /* 0x000000ffff007224 */ /* 0x000fe200078e00ff */
[----:B------:R-:W-:Y:S01]  /*5810*/  CS2R R38, SRZ ;  /* 0x0000000000267805 */ /* 0x000fe2000001ff00 */
[----:B------:R-:W-:Y:S01]  /*5820*/  IMAD.MOV.U32 R41, RZ, RZ, RZ ;  /* 0x000000ffff297224 */ /* 0x000fe200078e00ff */
[----:B------:R-:W-:-:S13]  /*5830*/  ISETP.GE.U32.AND.EX P0, PT, R9, RZ, PT, P0 ;  /* 0x000000ff0900720c */ /* 0x000fda0003f06100 */
[----:B------:R-:W-:Y:S05]  /*5840*/  @!P0 BRA `(.L_x_5570) ;  /* 0x0000000400788947 */ /* 0x000fea0003800000 */
[----:B------:R-:W1:Y:S01]  /*5850*/  LDCU.64 UR4, c[0x0][0x3a8] ;  /* 0x00007500ff0477ac */ /* 0x000e620008000a00 */
[----:B------:R-:W2:Y:S01]  /*5860*/  LDC.64 R10, c[0x0][0x3b0] ;  /* 0x0000ec00ff0a7b82 */ /* 0x000ea20000000a00 */
[-C--:B0----5:R-:W-:Y:S01]  /*5870*/  IMAD R0, R17, R6.reuse, RZ ;  /* 0x0000000611007224 */ /* 0x0a1fe200078e02ff */
[----:B------:R-:W-:Y:S01]  /*5880*/  LOP3.LUT R41, R9, 0x7fffffff, RZ, 0xc0, !PT ;  /* 0x7fffffff09297812 */ /* 0x000fe200078ec0ff */
[----:B------:R-:W0:Y:S01]  /*5890*/  LDCU.64 UR6, c[0x0][0x398] ;  /* 0x00007300ff0677ac */ /* 0x000e220008000a00 */
[C---:B------:R-:W-:Y:S01]  /*58a0*/  IMAD.WIDE.U32 R12, R16.reuse, R6, RZ ;  /* 0x00000006100c7225 */ /* 0x040fe200078e00ff */
[----:B------:R-:W-:Y:S01]  /*58b0*/  BSSY.RECONVERGENT B2, `(.L_x_5570) ;  /* 0x0000057000027945 */ /* 0x000fe20003800200 */
[----:B------:R-:W-:Y:S02]  /*58c0*/  CS2R R38, SRZ ;  /* 0x0000000000267805 */ /* 0x000fe4000001ff00 */
[----:B------:R-:W-:Y:S01]  /*58d0*/  IMAD R5, R16, R7, R0 ;  /* 0x0000000710057224 */ /* 0x000fe200078e0200 */
[----:B------:R-:W-:Y:S01]  /*58e0*/  LOP3.LUT R0, R8, 0xfffffff8, RZ, 0xc0, !PT ;  /* 0xfffffff808007812 */ /* 0x000fe200078ec0ff */
[----:B------:R-:W-:-:S02]  /*58f0*/  IMAD.MOV.U32 R30, RZ, RZ, R41 ;  /* 0x000000ffff1e7224 */ /* 0x000fc400078e0029 */
[----:B------:R-:W-:Y:S02]  /*5900*/  IMAD.IADD R5, R13, 0x1, R5 ;  /* 0x000000010d057824 */ /* 0x000fe400078e0205 */
[----:B------:R-:W-:Y:S01]  /*5910*/  IMAD.MOV.U32 R40, RZ, RZ, R0 ;  /* 0x000000ffff287224 */ /* 0x000fe200078e0000 */
[----:B-1----:R-:W-:-:S04]  /*5920*/  UIADD3 UR4, UP0, UPT, UR4, 0x20, URZ ;  /* 0x0000002004047890 */ /* 0x002fc8000ff1e0ff */
[----:B------:R-:W-:Y:S01]  /*5930*/  UIADD3.X UR5, UPT, UPT, URZ, UR5, URZ, UP0, !UPT ;  /* 0x00000005ff057290 */ /* 0x000fe200087fe4ff */
[----:B0-----:R-:W-:Y:S02]  /*5940*/  LEA R4, P0, R12, UR6, 0x3 ;  /* 0x000000060c047c11 */ /* 0x001fe4000f8018ff */
[----:B--2---:R-:W-:Y:S02]  /*5950*/  SHF.L.U64.HI R42, R10, 0x3, R11 ;  /* 0x000000030a2a7819 */ /* 0x004fe4000001020b */
[----:B------:R-:W-:Y:S01]  /*5960*/  LEA.HI.X R5, R12, UR7, R5, 0x3, P0 ;  /* 0x000000070c057c11 */ /* 0x000fe200080f1c05 */
[----:B------:R-:W-:Y:S01]  /*5970*/  IMAD.U32 R12, RZ, RZ, UR4 ;  /* 0x00000004ff0c7e24 */ /* 0x000fe2000f8e00ff */
[----:B------:R-:W-:Y:S01]  /*5980*/  SHF.L.U64.HI R44, R10, 0x6, R11 ;  /* 0x000000060a2c7819 */ /* 0x000fe2000001020b */
[----:B------:R-:W-:-:S07]  /*5990*/  IMAD.U32 R13, RZ, RZ, UR5 ;  /* 0x00000005ff0d7e24 */ /* 0x000fce000f8e00ff */
.L_x_5571:
[----:B------:R-:W-:Y:S01]  /*59a0*/  IMAD.SHL.U32 R11, R10, 0x8, RZ ;  /* 0x000000080a0b7824 */ /* 0x000fe200078e00ff */
[----:B------:R-:W2:Y:S04]  /*59b0*/  LDG.E.64 R14, desc[UR36][R4.64] ;  /* 0x00000024040e7981 */ /* 0x000ea8000c1e1b00 */
[----:B------:R-:W-:Y:S01]  /*59c0*/  IADD3 R32, P0, PT, R4, R11, RZ ;  /* 0x0000000b04207210 */ /* 0x000fe20007f1e0ff */
[----:B------:R-:W2:Y:S04]  /*59d0*/  LDG.E.64 R20, desc[UR36][R12.64+-0x20] ;  /* 0xffffe0240c147981 */ /* 0x000ea8000c1e1b00 */
[----:B------:R-:W-:Y:S01]  /*59e0*/  IMAD.X R33, R5, 0x1, R42, P0 ;  /* 0x0000000105217824 */ /* 0x000fe200000e062a */
[----:B------:R-:W3:Y:S04]  /*59f0*/  LDG.E.64 R36, desc[UR36][R12.64+-0x18] ;  /* 0xffffe8240c247981 */ /* 0x000ee8000c1e1b00 */
[----:B------:R-:W3:Y:S01]  /*5a00*/  LDG.E.64 R34, desc[UR36][R32.64] ;  /* 0x0000002420227981 */ /* 0x000ee2000c1e1b00 */
[----:B--2---:R-:W-:-:S02]  /*5a10*/  IMAD R15, R15, R20, RZ ;  /* 0x000000140f0f7224 */ /* 0x004fc400078e02ff */
[----:B------:R-:W-:-:S04]  /*5a20*/  IMAD.WIDE.U32 R38, R20, R14, R38 ;  /* 0x0000000e14267225 */ /* 0x000fc800078e0026 */
[----:B------:R-:W-:Y:S01]  /*5a30*/  IMAD R15, R21, R14, R15 ;  /* 0x0000000e150f7224 */ /* 0x000fe200078e020f */
[-C--:B------:R-:W-:Y:S01]  /*5a40*/  IADD3 R14, P0, PT, R32, R11.reuse, RZ ;  /* 0x0000000b200e7210 */ /* 0x080fe20007f1e0ff */
[----:B---3--:R-:W-:Y:S02]  /*5a50*/  IMAD R35, R35, R36, RZ ;  /* 0x0000002423237224 */ /* 0x008fe400078e02ff */
[----:B------:R-:W-:Y:S02]  /*5a60*/  IMAD.IADD R39, R39, 0x1, R15 ;  /* 0x0000000127277824 */ /* 0x000fe400078e020f */
[----:B------:R-:W-:Y:S02]  /*5a70*/  IMAD.X R15, R33, 0x1, R42, P0 ;  /* 0x00000001210f7824 */ /* 0x000fe400000e062a */
[-C--:B------:R-:W-:Y:S01]  /*5a80*/  IMAD.WIDE.U32 R20, R36, R34.reuse, R38 ;  /* 0x0000002224147225 */ /* 0x080fe200078e0026 */
[----:B------:R-:W-:Y:S02]  /*5a90*/  IADD3 R36, P0, PT, R14, R11, RZ ;  /* 0x0000000b0e247210 */ /* 0x000fe40007f1e0ff */
[----:B------:R-:W2:Y:S01]  /*5aa0*/  LDG.E.64 R32, desc[UR36][R14.64] ;  /* 0x000000240e207981 */ /* 0x000ea2000c1e1b00 */
[----:B------:R-:W-:-:S03]  /*5ab0*/  IMAD R37, R37, R34, R35 ;  /* 0x0000002225257224 */ /* 0x000fc600078e0223 */
[----:B------:R-:W2:Y:S01]  /*5ac0*/  LDG.E.64 R34, desc[UR36][R12.64+-0x10] ;  /* 0xfffff0240c227981 */ /* 0x000ea2000c1e1b00 */
[----:B------:R-:W-:Y:S02]  /*5ad0*/  IMAD.IADD R21, R21, 0x1, R37 ;  /* 0x0000000115157824 */ /* 0x000fe400078e0225 */
[----:B------:R-:W-:Y:S02]  /*5ae0*/  IMAD.X R37, R15, 0x1, R42, P0 ;  /* 0x000000010f257824 */ /* 0x000fe400000e062a */
        /* <DEDUP_REMOVED lines=8> */
[----:B------:R-:W-:Y:S01]  /*5b70*/  IMAD.X R33, R37, 0x1, R42, P0 ;  /* 0x0000000125217824 */ /* 0x000fe200000e062a */
[----:B------:R-:W-:Y:S01]  /*5b80*/  IADD3 R34, P0, PT, R32, R11, RZ ;  /* 0x0000000b20227210 */ /* 0x000fe20007f1e0ff */
[-C--:B------:R-:W-:Y:S01]  /*5b90*/  IMAD R35, R15, R38.reuse, R35 ;  /* 0x000000260f237224 */ /* 0x080fe200078e0223 */
[----:B------:R-:W2:Y:S01]  /*5ba0*/  LDG.E.64 R36, desc[UR36][R12.64] ;  /* 0x000000240c247981 */ /* 0x000ea2000c1e1b00 */
[----:B------:R-:W-:-:S03]  /*5bb0*/  IMAD.WIDE.U32 R14, R14, R38, R20 ;  /* 0x000000260e0e7225 */ /* 0x000fc600078e0014 */
[----:B------:R-:W2:Y:S01]  /*5bc0*/  LDG.E.64 R20, desc[UR36][R32.64] ;  /* 0x0000002420147981 */ /* 0x000ea2000c1e1b00 */
[----:B------:R-:W-:Y:S02]  /*5bd0*/  IMAD.IADD R15, R15, 0x1, R35 ;  /* 0x000000010f0f7824 */ /* 0x000fe400078e0223 */
[----:B------:R-:W-:-:S05]  /*5be0*/  IMAD.X R35, R33, 0x1, R42, P0 ;  /* 0x0000000121237824 */ /* 0x000fca00000e062a */
[----:B------:R-:W3:Y:S04]  /*5bf0*/  LDG.E.64 R38, desc[UR36][R34.64] ;  /* 0x0000002422267981 */ /* 0x000ee8000c1e1b00 */
[----:B------:R-:W3:Y:S01]  /*5c00*/  LDG.E.64 R32, desc[UR36][R12.64+0x8] ;  /* 0x000008240c207981 */ /* 0x000ee2000c1e1b00 */
[----:B--2---:R-:W-:Y:S02]  /*5c10*/  IMAD R21, R21, R36, RZ ;  /* 0x0000002415157224 */ /* 0x004fe400078e02ff */
[----:B------:R-:W-:-:S04]  /*5c20*/  IMAD.WIDE.U32 R14, R36, R20, R14 ;  /* 0x00000014240e7225 */ /* 0x000fc800078e000e */
[----:B------:R-:W-:Y:S01]  /*5c30*/  IMAD R21, R37, R20, R21 ;  /* 0x0000001425157224 */ /* 0x000fe200078e0215 */
[----:B------:R-:W-:-:S03]  /*5c40*/  IADD3 R20, P0, PT, R34, R11, RZ ;  /* 0x0000000b22147210 */ /* 0x000fc60007f1e0ff */
[----:B------:R-:W-:Y:S02]  /*5c50*/  IMAD.IADD R15, R15, 0x1, R21 ;  /* 0x000000010f0f7824 */ /* 0x000fe400078e0215 */
[----:B---3--:R-:W-:Y:S02]  /*5c60*/  IMAD R37, R39, R32, RZ ;  /* 0x0000002027257224 */ /* 0x008fe400078e02ff */
[----:B------:R-:W-:Y:S02]  /*5c70*/  IMAD.X R21, R35, 0x1, R42, P0 ;  /* 0x0000000123157824 */ /* 0x000fe400000e062a */
[-C--:B------:R-:W-:Y:S01]  /*5c80*/  IMAD R37, R33, R38.reuse, R37 ;  /* 0x0000002621257224 */ /* 0x080fe200078e0225 */
[----:B------:R-:W2:Y:S01]  /*5c90*/  LDG.E.64 R34, desc[UR36][R12.64+0x10] ;  /* 0x000010240c227981 */ /* 0x000ea2000c1e1b00 */
[----:B------:R-:W-:Y:S01]  /*5ca0*/  IMAD.WIDE.U32 R14, R32, R38, R14 ;  /* 0x00000026200e7225 */ /* 0x000fe200078e000e */
[----:B------:R-:W-:Y:S02]  /*5cb0*/  IADD3 R38, P0, PT, R20, R11, RZ ;  /* 0x0000000b14267210 */ /* 0x000fe40007f1e0ff */
[----:B------:R-:W2:Y:S03]  /*5cc0*/  LDG.E.64 R32, desc[UR36][R20.64] ;  /* 0x0000002414207981 */ /* 0x000ea6000c1e1b00 */
[----:B------:R-:W-:-:S06]  /*5cd0*/  IMAD.X R39, R21, 0x1, R42, P0 ;  /* 0x0000000115277824 */ /* 0x000fcc00000e062a */
[----:B------:R-:W3:Y:S04]  /*5ce0*/  LDG.E.64 R38, desc[UR36][R38.64] ;  /* 0x0000002426267981 */ /* 0x000ee8000c1e1b00 */
[----:B------:R0:W3:Y:S01]  /*5cf0*/  LDG.E.64 R20, desc[UR36][R12.64+0x18] ;  /* 0x000018240c147981 */ /* 0x0000e2000c1e1b00 */
[----:B------:R-:W-:Y:S01]  /*5d00*/  IADD3 R40, P0, PT, R40, -0x8, RZ ;  /* 0xfffffff828287810 */ /* 0x000fe20007f1e0ff */
[----:B------:R-:W-:-:S03]  /*5d10*/  IMAD.IADD R15, R15, 0x1, R37 ;  /* 0x000000010f0f7824 */ /* 0x000fc600078e0225 */
[----:B------:R-:W-:Y:S02]  /*5d20*/  IADD3.X R30, PT, PT, R30, -0x1, RZ, P0, !PT ;  /* 0xffffffff1e1e7810 */ /* 0x000fe400007fe4ff */
[----:B------:R-:W-:-:S04]  /*5d30*/  ISETP.NE.U32.AND P0, PT, R40, RZ, PT ;  /* 0x000000ff2800720c */ /* 0x000fc80003f05070 */
[----:B------:R-:W-:Y:S02]  /*5d40*/  ISETP.NE.AND.EX P0, PT, R30, RZ, PT, P0 ;  /* 0x000000ff1e00720c */ /* 0x000fe40003f05300 */
[----:B0-----:R-:W-:Y:S02]  /*5d50*/  IADD3 R12, P2, PT, R12, 0x40, RZ ;  /* 0x000000400c0c7810 */ /* 0x001fe40007f5e0ff */
[----:B------:R-:W-:-:S03]  /*5d60*/  LEA R4, P1, R10, R4, 0x6 ;  /* 0x000000040a047211 */ /* 0x000fc600078230ff */
[----:B------:R-:W-:Y:S02]  /*5d70*/  IMAD.X R13, RZ, RZ, R13, P2 ;  /* 0x000000ffff0d7224 */ /* 0x000fe400010e060d */
[----:B------:R-:W-:Y:S02]  /*5d80*/  IMAD.X R5, R5, 0x1, R44, P1 ;  /* 0x0000000105057824 */ /* 0x000fe400008e062c */
[----:B--2---:R-:W-:Y:S02]  /*5d90*/  IMAD R11, R33, R34, RZ ;  /* 0x00000022210b7224 */ /* 0x004fe400078e02ff */
[----:B------:R-:W-:-:S04]  /*5da0*/  IMAD.WIDE.U32 R14, R34, R32, R14 ;  /* 0x00000020220e7225 */ /* 0x000fc800078e000e */
[----:B------:R-:W-:-:S04]  /*5db0*/  IMAD R11, R35, R32, R11 ;  /* 0x00000020230b7224 */ /* 0x000fc800078e020b */
[----:B------:R-:W-:Y:S02]  /*5dc0*/  IMAD.IADD R15, R15, 0x1, R11 ;  /* 0x000000010f0f7824 */ /* 0x000fe400078e020b */
[----:B---3--:R-:W-:-:S04]  /*5dd0*/  IMAD R11, R39, R20, RZ ;  /* 0x00000014270b7224 */ /* 0x008fc800078e02ff */
[-C--:B------:R-:W-:Y:S02]  /*5de0*/  IMAD R11, R21, R38.reuse, R11 ;  /* 0x00000026150b7224 */ /* 0x080fe400078e020b */
[----:B------:R-:W-:-:S04]  /*5df0*/  IMAD.WIDE.U32 R38, R20, R38, R14 ;  /* 0x0000002614267225 */ /* 0x000fc800078e000e */
[----:B------:R-:W-:Y:S01]  /*5e00*/  IMAD.IADD R39, R39, 0x1, R11 ;  /* 0x0000000127277824 */ /* 0x000fe200078e020b */
[----:B------:R-:W-:Y:S06]  /*5e10*/  @P0 BRA `(.L_x_5571) ;  /* 0xfffffff800e00947 */ /* 0x000fec000383ffff */
[----:B------:R-:W-:Y:S05]  /*5e20*/  BSYNC.RECONVERGENT B2 ;  /* 0x0000000000027941 */ /* 0x000fea0003800200 */
.L_x_5570:
[----:B------:R-:W-:-:S04]  /*5e30*/  LOP3.LUT R4, R8, 0x7, RZ, 0xc0, !PT ;  /* 0x0000000708047812 */ /* 0x000fc800078ec0ff */
[----:B------:R-:W-:-:S04]  /*5e40*/  ISETP.NE.U32.AND P0, PT, R4, RZ, PT ;  /* 0x000000ff0400720c */ /* 0x000fc80003f05070 */
[----:B------:R-:W-:-:S13]  /*5e50*/  ISETP.NE.AND.EX P0, PT, RZ, RZ, PT, P0 ;  /* 0x000000ffff00720c */ /* 0x000fda0003f05300 */
[----:B------:R-:W-:Y:S05]  /*5e60*/  @!P0 BRA `(.L_x_5569) ;  /* 0x0000000400cc8947 */ /* 0x000fea0003800000 */
[----:B------:R-:W-:Y:S02]  /*5e70*/  ISETP.GE.U32.AND P0, PT, R4, 0x4, PT ;  /* 0x000000040400780c */ /* 0x000fe40003f06070 */
[----:B------:R-:W1:Y:S02]  /*5e80*/  LDC.64 R4, c[0x0][0x3b0] ;  /* 0x0000ec00ff047b82 */ /* 0x000e640000000a00 */
[----:B------:R-:W-:-:S13]  /*5e90*/  ISETP.GE.U32.AND.EX P0, PT, RZ, RZ, PT, P0 ;  /* 0x000000ffff00720c */ /* 0x000fda0003f06100 */
[----:B------:R-:W-:Y:S05]  /*5ea0*/  @!P0 BRA `(.L_x_5572) ;  /* 0x0000000000c88947 */ /* 0x000fea0003800000 */
[----:B------:R-:W2:Y:S01]  /*5eb0*/  LDCU.64 UR4, c[0x0][0x3a8] ;  /* 0x00007500ff0477ac */ /* 0x000ea20008000a00 */
[-C--:B0----5:R-:W-:Y:S02]  /*5ec0*/  IMAD R12, R17, R6.reuse, RZ ;  /* 0x00000006110c7224 */ /* 0x0a1fe400078e02ff */
[C---:B------:R-:W-:Y:S01]  /*5ed0*/  IMAD.WIDE.U32 R10, R16.reuse, R6, RZ ;  /* 0x00000006100a7225 */ /* 0x040fe200078e00ff */
[----:B------:R-:W0:Y:S03]  /*5ee0*/  LDCU.64 UR6, c[0x0][0x398] ;  /* 0x00007300ff0677ac */ /* 0x000e260008000a00 */
[----:B------:R-:W-:Y:S02]  /*5ef0*/  IMAD R13, R16, R7, R12 ;  /* 0x00000007100d7224 */ /* 0x000fe400078e020c */
[----:B-1----:R-:W-:Y:S02]  /*5f00*/  IMAD R12, R41, R4, RZ ;  /* 0x00000004290c7224 */ /* 0x002fe400078e02ff */
[----:B------:R-:W-:-:S02]  /*5f10*/  IMAD.IADD R11, R13, 0x1, R11 ;  /* 0x000000010d0b7824 */ /* 0x000fc400078e020b */
[C---:B------:R-:W-:Y:S02]  /*5f20*/  IMAD R13, R0.reuse, R5, R12 ;  /* 0x00000005000d7224 */ /* 0x040fe400078e020c */
[C---:B------:R-:W-:Y:S01]  /*5f30*/  IMAD.WIDE.U32 R10, R0.reuse, R4, R10 ;  /* 0x00000004000a7225 */ /* 0x040fe200078e000a */
[----:B--2---:R-:W-:-:S03]  /*5f40*/  LEA R34, P0, R0, UR4, 0x3 ;  /* 0x0000000400227c11 */ /* 0x004fc6000f8018ff */
[----:B------:R-:W-:Y:S01]  /*5f50*/  IMAD.IADD R11, R11, 0x1, R13 ;  /* 0x000000010b0b7824 */ /* 0x000fe200078e020d */
[----:B0-----:R-:W-:Y:S02]  /*5f60*/  LEA R12, P1, R10, UR6, 0x3 ;  /* 0x000000060a0c7c11 */ /* 0x001fe4000f8218ff */
[----:B------:R-:W-:Y:S02]  /*5f70*/  LEA.HI.X R35, R0, UR5, R41, 0x3, P0 ;  /* 0x0000000500237c11 */ /* 0x000fe400080f1c29 */
[----:B------:R-:W-:-:S03]  /*5f80*/  LEA.HI.X R13, R10, UR7, R11, 0x3, P1 ;  /* 0x000000070a0d7c11 */ /* 0x000fc600088f1c0b */
[----:B------:R-:W2:Y:S04]  /*5f90*/  LDG.E.64 R32, desc[UR36][R34.64] ;  /* 0x0000002422207981 */ /* 0x000ea8000c1e1b00 */
[----:B------:R-:W2:Y:S01]  /*5fa0*/  LDG.E.64 R10, desc[UR36][R12.64] ;  /* 0x000000240c0a7981 */ /* 0x000ea2000c1e1b00 */
[C---:B------:R-:W-:Y:S02]  /*5fb0*/  IMAD.SHL.U32 R43, R4.reuse, 0x8, RZ ;  /* 0x00000008042b7824 */ /* 0x040fe400078e00ff */
[----:B------:R-:W-:-:S03]  /*5fc0*/  IMAD.HI.U32 R45, R4, 0x8, RZ ;  /* 0x00000008042d7827 */ /* 0x000fc600078e00ff */
[----:B------:R-:W-:Y:S01]  /*5fd0*/  IADD3 R36, P0, PT, R12, R43, RZ ;  /* 0x0000002b0c247210 */ /* 0x000fe20007f1e0ff */
[----:B------:R-:W-:-:S04]  /*5fe0*/  IMAD.SHL.U32 R14, R5, 0x8, RZ ;  /* 0x00000008050e7824 */ /* 0x000fc800078e00ff */
[----:B------:R-:W-:-:S04]  /*5ff0*/  IMAD.IADD R45, R45, 0x1, R14 ;  /* 0x000000012d2d7824 */ /* 0x000fc800078e020e */
[----:B------:R-:W-:Y:S01]  /*6000*/  IMAD.X R37, R45, 0x1, R13, P0 ;  /* 0x000000012d257824 */ /* 0x000fe200000e060d */
[----:B------:R-:W-:Y:S01]  /*6010*/  IADD3 R20, P0, PT, R36, R43, RZ ;  /* 0x0000002b24147210 */ /* 0x000fe20007f1e0ff */
[----:B------:R-:W3:Y:S04]  /*6020*/  LDG.E.64 R12, desc[UR36][R34.64+0x8] ;  /* 0x00000824220c7981 */ /* 0x000ee8000c1e1b00 */
[----:B------:R-:W3:Y:S01]  /*6030*/  LDG.E.64 R14, desc[UR36][R36.64] ;  /* 0x00000024240e7981 */ /* 0x000ee2000c1e1b00 */
[----:B------:R-:W-:-:S03]  /*6040*/  IMAD.X R21, R37, 0x1, R45, P0 ;  /* 0x0000000125157824 */ /* 0x000fc600000e062d */
[----:B------:R-:W4:Y:S01]  /*6050*/  LDG.E.64 R36, desc[UR36][R34.64+0x18] ;  /* 0x0000182422247981 */ /* 0x000f22000c1e1b00 */
[----:B--2---:R-:W-:Y:S02]  /*6060*/  IMAD R11, R11, R32, RZ ;  /* 0x000000200b0b7224 */ /* 0x004fe400078e02ff */
[-C--:B------:R-:W-:Y:S01]  /*6070*/  IMAD.WIDE.U32 R38, R32, R10.reuse, R38 ;  /* 0x0000000a20267225 */ /* 0x080fe200078e0026 */
[----:B------:R-:W-:Y:S02]  /*6080*/  IADD3 R32, P0, PT, R20, R43, RZ ;  /* 0x0000002b14207210 */ /* 0x000fe40007f1e0ff */
[----:B------:R-:W2:Y:S01]  /*6090*/  LDG.E.64 R42, desc[UR36][R20.64] ;  /* 0x00000024142a7981 */ /* 0x000ea2000c1e1b00 */
[----:B------:R-:W-:-:S03]  /*60a0*/  IMAD R30, R33, R10, R11 ;  /* 0x0000000a211e7224 */ /* 0x000fc600078e020b */
[----:B------:R-:W2:Y:S01]  /*60b0*/  LDG.E.64 R10, desc[UR36][R34.64+0x10] ;  /* 0x00001024220a7981 */ /* 0x000ea2000c1e1b00 */
[----:B------:R-:W-:-:S06]  /*60c0*/  IMAD.X R33, R21, 0x1, R45, P0 ;  /* 0x0000000115217824 */ /* 0x000fcc00000e062d */
[----:B------:R-:W4:Y:S01]  /*60d0*/  LDG.E.64 R32, desc[UR36][R32.64] ;  /* 0x0000002420207981 */ /* 0x000f22000c1e1b00 */
[----:B------:R-:W-:Y:S02]  /*60e0*/  IMAD.IADD R39, R39, 0x1, R30 ;  /* 0x0000000127277824 */ /* 0x000fe400078e021e */
[----:B---3--:R-:W-:-:S04]  /*60f0*/  IMAD R15, R15, R12, RZ ;  /* 0x0000000c0f0f7224 */ /* 0x008fc800078e02ff */
[-C--:B------:R-:W-:Y:S02]  /*6100*/  IMAD R15, R13, R14.reuse, R15 ;  /* 0x0000000e0d0f7224 */ /* 0x080fe400078e020f */
[----:B------:R-:W-:-:S04]  /*6110*/  IMAD.WIDE.U32 R12, R12, R14, R38 ;  /* 0x0000000e0c0c7225 */ /* 0x000fc800078e0026 */
[----:B------:R-:W-:Y:S01]  /*6120*/  IMAD.IADD R13, R13, 0x1, R15 ;  /* 0x000000010d0d7824 */ /* 0x000fe200078e020f */
[----:B------:R-:W-:-:S05]  /*6130*/  IADD3 R0, P0, PT, R0, 0x4, RZ ;  /* 0x0000000400007810 */ /* 0x000fca0007f1e0ff */
[----:B------:R-:W-:Y:S02]  /*6140*/  IMAD.X R41, RZ, RZ, R41, P0 ;  /* 0x000000ffff297224 */ /* 0x000fe400000e0629 */
[----:B--2---:R-:W-:-:S04]  /*6150*/  IMAD R15, R43, R10, RZ ;  /* 0x0000000a2b0f7224 */ /* 0x004fc800078e02ff */
[-C--:B------:R-:W-:Y:S02]  /*6160*/  IMAD R15, R11, R42.reuse, R15 ;  /* 0x0000002a0b0f7224 */ /* 0x080fe400078e020f */
[----:B------:R-:W-:-:S04]  /*6170*/  IMAD.WIDE.U32 R10, R10, R42, R12 ;  /* 0x0000002a0a0a7225 */ /* 0x000fc800078e000c */
[----:B----4-:R-:W-:Y:S02]  /*6180*/  IMAD R13, R33, R36, RZ ;  /* 0x00000024210d7224 */ /* 0x010fe400078e02ff */
[----:B------:R-:W-:Y:S02]  /*6190*/  IMAD.IADD R11, R11, 0x1, R15 ;  /* 0x000000010b0b7824 */ /* 0x000fe400078e020f */
[-C--:B------:R-:W-:Y:S02]  /*61a0*/  IMAD R13, R37, R32.reuse, R13 ;  /* 0x00000020250d7224 */ /* 0x080fe400078e020d */
[----:B------:R-:W-:-:S04]  /*61b0*/  IMAD.WIDE.U32 R38, R36, R32, R10 ;  /* 0x0000002024267225 */ /* 0x000fc800078e000a */
[----:B------:R-:W-:-:S07]  /*61c0*/  IMAD.IADD R39, R39, 0x1, R13 ;  /* 0x0000000127277824 */ /* 0x000fce00078e020d */
.L_x_5572:
[----:B------:R-:W-:-:S04]  /*61d0*/  LOP3.LUT R11, R8, 0x3, RZ, 0xc0, !PT ;  /* 0x00000003080b7812 */ /* 0x000fc800078ec0ff */
[----:B------:R-:W-:-:S04]  /*61e0*/  ISETP.NE.U32.AND P0, PT, R11, RZ, PT ;  /* 0x000000ff0b00720c */ /* 0x000fc80003f05070 */
[----:B------:R-:W-:-:S13]  /*61f0*/  ISETP.NE.AND.EX P0, PT, RZ, RZ, PT, P0 ;  /* 0x000000ffff00720c */ /* 0x000fda0003f05300 */
[----:B------:R-:W-:Y:S05]  /*6200*/  @!P0 BRA `(.L_x_5569) ;  /* 0x0000000000e48947 */ /* 0x000fea0003800000 */
[----:B------:R-:W-:Y:S02]  /*6210*/  ISETP.NE.U32.AND P0, PT, R11, 0x1, PT ;  /* 0x000000010b00780c */ /* 0x000fe40003f05070 */
[----:B------:R-:W-:Y:S02]  /*6220*/  LOP3.LUT R10, R8, 0x1, RZ, 0xc0, !PT ;  /* 0x00000001080a7812 */ /* 0x000fe400078ec0ff */
[----:B------:R-:W-:Y:S02]  /*6230*/  ISETP.NE.AND.EX P0, PT, RZ, RZ, PT, P0 ;  /* 0x000000ffff00720c */ /* 0x000fe40003f05300 */
[----:B------:R-:W-:-:S04]  /*6240*/  ISETP.NE.U32.AND P1, PT, R10, 0x1, PT ;  /* 0x000000010a00780c */ /* 0x000fc80003f25070 */
[----:B------:R-:W-:-:S07]  /*6250*/  ISETP.NE.U32.AND.EX P1, PT, RZ, RZ, PT, P1 ;  /* 0x000000ffff00720c */ /* 0x000fce0003f25110 */
[----:B------:R-:W-:Y:S06]  /*6260*/  @!P0 BRA `(.L_x_5573) ;  /* 0x0000000000788947 */ /* 0x000fec0003800000 */
        /* <DEDUP_REMOVED lines=30> */
.L_x_5573:
[----:B------:R-:W-:Y:S05]  /*6450*/  @P1 BRA `(.L_x_5569) ;  /* 0x0000000000501947 */ /* 0x000fea0003800000 */
[----:B------:R-:W2:Y:S01]  /*6460*/  LDCU.64 UR4, c[0x0][0x3a8] ;  /* 0x00007500ff0477ac */ /* 0x000ea20008000a00 */
[-C--:B0----5:R-:W-:Y:S01]  /*6470*/  IMAD R10, R17, R6.reuse, RZ ;  /* 0x00000006110a7224 */ /* 0x0a1fe200078e02ff */
[----:B------:R-:W0:Y:S03]  /*6480*/  LDCU.64 UR6, c[0x0][0x398] ;  /* 0x00007300ff0677ac */ /* 0x000e260008000a00 */
[C---:B------:R-:W-:Y:S02]  /*6490*/  IMAD R11, R16.reuse, R7, R10 ;  /* 0x00000007100b7224 */ /* 0x040fe400078e020a */
[----:B------:R-:W-:-:S04]  /*64a0*/  IMAD.WIDE.U32 R6, R16, R6, RZ ;  /* 0x0000000610067225 */ /* 0x000fc800078e00ff */
[-C--:B-1----:R-:W-:Y:S02]  /*64b0*/  IMAD R10, R41, R4.reuse, RZ ;  /* 0x00000004290a7224 */ /* 0x082fe400078e02ff */
[----:B------:R-:W-:Y:S02]  /*64c0*/  IMAD.IADD R7, R11, 0x1, R7 ;  /* 0x000000010b077824 */ /* 0x000fe400078e0207 */
[C---:B------:R-:W-:Y:S02]  /*64d0*/  IMAD R5, R0.reuse, R5, R10 ;  /* 0x0000000500057224 */ /* 0x040fe400078e020a */
[C---:B------:R-:W-:Y:S01]  /*64e0*/  IMAD.WIDE.U32 R6, R0.reuse, R4, R6 ;  /* 0x0000000400067225 */ /* 0x040fe200078e0006 */
[----:B--2---:R-:W-:-:S03]  /*64f0*/  LEA R4, P0, R0, UR4, 0x3 ;  /* 0x0000000400047c11 */ /* 0x004fc6000f8018ff */
[----:B------:R-:W-:Y:S01]  /*6500*/  IMAD.IADD R7, R7, 0x1, R5 ;  /* 0x0000000107077824 */ /* 0x000fe200078e0205 */
        /* <DEDUP_REMOVED lines=9> */
.L_x_5569:
[----:B-1----:R-:W1:Y:S01]  /*65a0*/  LDC.64 R4, c[0x0][0x3c0] ;  /* 0x0000f000ff047b82 */ /* 0x002e620000000a00 */
[----:B------:R-:W2:Y:S07]  /*65b0*/  LDCU UR4, c[0x0][0x3b8] ;  /* 0x00007700ff0477ac */ /* 0x000eae0008000800 */
[----:B------:R-:W3:Y:S01]  /*65c0*/  LDC R11, c[0x0][0x3bc] ;  /* 0x0000ef00ff0b7b82 */ /* 0x000ee20000000800 */
[----:B--2---:R-:W-:Y:S01]  /*65d0*/  IMAD.U32 R10, RZ, RZ, UR4 ;  /* 0x00000004ff0a7e24 */ /* 0x004fe2000f8e00ff */
[----:B-1----:R-:W-:-:S04]  /*65e0*/  ISETP.GE.U32.AND P0, PT, R4, 0x1, PT ;  /* 0x000000010400780c */ /* 0x002fc80003f06070 */
[----:B------:R-:W-:Y:S01]  /*65f0*/  ISETP.GE.AND.EX P0, PT, R5, RZ, PT, P0 ;  /* 0x000000ff0500720c */ /* 0x000fe20003f06300 */
[----:B---3--:R-:W-:-:S12]  /*6600*/  IMAD.MOV.U32 R0, RZ, RZ, R11 ;  /* 0x000000ffff007224 */ /* 0x008fd800078e000b */
[----:B------:R-:W-:Y:S05]  /*6610*/  @!P0 BRA `(.L_x_5574) ;  /* 0x00000000008c8947 */ /* 0x000fea0003800000 */
[----:B------:R-:W1:Y:S01]  /*6620*/  LDCU.64 UR6, c[0x0][0x3c0] ;  /* 0x00007800ff0677ac */ /* 0x000e620008000a00 */
[----:B------:R-:W-:Y:S01]  /*6630*/  BSSY.RECONVERGENT B2, `(.L_x_5574) ;  /* 0x0000021000027945 */ /* 0x000fe20003800200 */
[----:B------:R-:W-:Y:S02]  /*6640*/  IMAD.U32 R10, RZ, RZ, UR4 ;  /* 0x00000004ff0a7e24 */ /* 0x000fe4000f8e00ff */
[--C-:B------:R-:W-:Y:S02]  /*6650*/  IMAD.MOV.U32 R0, RZ, RZ, R11.reuse ;  /* 0x000000ffff007224 */ /* 0x100fe400078e000b */
[----:B------:R-:W-:Y:S02]  /*6660*/  IMAD.U32 R20, RZ, RZ, UR4 ;  /* 0x00000004ff147e24 */ /* 0x000fe4000f8e00ff */
[----:B------:R-:W-:Y:S02]  /*6670*/  IMAD.MOV.U32 R30, RZ, RZ, R11 ;  /* 0x000000ffff1e7224 */ /* 0x000fe400078e000b */
[----:B-1----:R-:W-:-:S02]  /*6680*/  IMAD.U32 R35, RZ, RZ, UR6 ;  /* 0x00000006ff237e24 */ /* 0x002fc4000f8e00ff */
[----:B------:R-:W-:-:S07]  /*6690*/  IMAD.U32 R32, RZ, RZ, UR7 ;  /* 0x00000007ff207e24 */ /* 0x000fce000f8e00ff */
.L_x_5575:
[--C-:B------:R-:W-:Y:S02]  /*66a0*/  SHF.R.U64 R33, R35, 0x1, R32.reuse ;  /* 0x0000000123217819 */ /* 0x100fe40000001220 */
[----:B------:R-:W-:-:S03]  /*66b0*/  SHF.R.U32.HI R14, RZ, 0x1, R32 ;  /* 0x00000001ff0e7819 */ /* 0x000fc60000011620 */
[C---:B------:R-:W-:Y:S01]  /*66c0*/  IMAD.SHL.U32 R15, R33.reuse, 0x8, RZ ;  /* 0x00000008210f7824 */ /* 0x040fe200078e00ff */
[----:B------:R-:W-:-:S04]  /*66d0*/  SHF.L.U64.HI R21, R33, 0x3, R14 ;  /* 0x0000000321157819 */ /* 0x000fc8000001020e */
[----:B------:R-:W-:-:S05]  /*66e0*/  IADD3 R4, P1, PT, R20, R15, RZ ;  /* 0x0000000f14047210 */ /* 0x000fca0007f3e0ff */
[----:B------:R-:W-:-:S05]  /*66f0*/  IMAD.X R5, R30, 0x1, R21, P1 ;  /* 0x000000011e057824 */ /* 0x000fca00008e0615 */
[----:B0-----:R0:W2:Y:S01]  /*6700*/  LDG.E.64 R6, desc[UR36][R4.64] ;  /* 0x0000002404067981 */ /* 0x0010a2000c1e1b00 */
[----:B------:R-:W-:Y:S02]  /*6710*/  LOP3.LUT R12, RZ, R33, RZ, 0x33, !PT ;  /* 0x00000021ff0c7212 */ /* 0x000fe400078e33ff */
[----:B------:R-:W-:Y:S02]  /*6720*/  LOP3.LUT R13, RZ, R14, RZ, 0x33, !PT ;  /* 0x0000000eff0d7212 */ /* 0x000fe400078e33ff */
[----:B0-----:R-:W-:-:S05]  /*6730*/  IADD3 R4, P3, PT, R4, 0x8, RZ ;  /* 0x0000000804047810 */ /* 0x001fca0007f7e0ff */
[----:B------:R-:W-:Y:S01]  /*6740*/  IMAD.X R5, RZ, RZ, R5, P3 ;  /* 0x000000ffff057224 */ /* 0x000fe200018e0605 */
[----:B--2---:R-:W-:Y:S02]  /*6750*/  ISETP.GE.U32.AND P1, PT, R6, R38, PT ;  /* 0x000000260600720c */ /* 0x004fe40003f26070 */
        /* <DEDUP_REMOVED lines=15> */
.L_x_5574:
[----:B------:R-:W1:Y:S02]  /*6850*/  LDCU UR6, c[0x0][0x3b8] ;  /* 0x00007700ff0677ac */ /* 0x000e640008000800 */
[----:B-1----:R-:W-:Y:S01]  /*6860*/  IMAD.U32 R35, RZ, RZ, UR6 ;  /* 0x00000006ff237e24 */ /* 0x002fe2000f8e00ff */
[----:B------:R-:W-:Y:S06]  /*6870*/  @!P0 BRA `(.L_x_5576) ;  /* 0x0000000000888947 */ /* 0x000fec0003800000 */
[----:B------:R-:W1:Y:S01]  /*6880*/  LDCU.64 UR4, c[0x0][0x3c0] ;  /* 0x00007800ff0477ac */ /* 0x000e620008000a00 */
[----:B------:R-:W-:Y:S01]  /*6890*/  BSSY.RECONVERGENT B2, `(.L_x_5576) ;  /* 0x0000020000027945 */ /* 0x000fe20003800200 */
[----:B------:R-:W-:Y:S02]  /*68a0*/  IMAD.MOV.U32 R32, RZ, RZ, R11 ;  /* 0x000000ffff207224 */ /* 0x000fe400078e000b */
[----:B------:R-:W-:Y:S02]  /*68b0*/  IMAD.U32 R35, RZ, RZ, UR6 ;  /* 0x00000006ff237e24 */ /* 0x000fe4000f8e00ff */
[----:B------:R-:W-:Y:S02]  /*68c0*/  IMAD.U32 R21, RZ, RZ, UR6 ;  /* 0x00000006ff157e24 */ /* 0x000fe4000f8e00ff */
[----:B-1----:R-:W-:Y:S02]  /*68d0*/  IMAD.U32 R33, RZ, RZ, UR4 ;  /* 0x00000004ff217e24 */ /* 0x002fe4000f8e00ff */
[----:B------:R-:W-:-:S07]  /*68e0*/  IMAD.U32 R34, RZ, RZ, UR5 ;  /* 0x00000005ff227e24 */ /* 0x000fce000f8e00ff */
.L_x_5577:
[--C-:B------:R-:W-:Y:S02]  /*68f0*/  SHF.R.U64 R15, R33, 0x1, R34.reuse ;  /* 0x00000001210f7819 */ /* 0x100fe40000001222 */
[----:B------:R-:W-:-:S03]  /*6900*/  SHF.R.U32.HI R30, RZ, 0x1, R34 ;  /* 0x00000001ff1e7819 */ /* 0x000fc60000011622 */
[C---:B------:R-:W-:Y:S01]  /*6910*/  IMAD.SHL.U32 R14, R15.reuse, 0x8, RZ ;  /* 0x000000080f0e7824 */ /* 0x040fe200078e00ff */
[----:B------:R-:W-:-:S04]  /*6920*/  SHF.L.U64.HI R20, R15, 0x3, R30 ;  /* 0x000000030f147819 */ /* 0x000fc8000001021e */
[----:B------:R-:W-:-:S05]  /*6930*/  IADD3 R4, P0, PT, R21, R14, RZ ;  /* 0x0000000e15047210 */ /* 0x000fca0007f1e0ff */
[----:B------:R-:W-:-:S05]  /*6940*/  IMAD.X R5, R32, 0x1, R20, P0 ;  /* 0x0000000120057824 */ /* 0x000fca00000e0614 */
[----:B0-----:R-:W2:Y:S01]  /*6950*/  LDG.E.64 R6, desc[UR36][R4.64] ;  /* 0x0000002404067981 */ /* 0x001ea2000c1e1b00 */
[----:B------:R-:W-:Y:S02]  /*6960*/  LOP3.LUT R12, RZ, R15, RZ, 0x33, !PT ;  /* 0x0000000fff0c7212 */ /* 0x000fe400078e33ff */
[----:B------:R-:W-:Y:S02]  /*6970*/  LOP3.LUT R13, RZ, R30, RZ, 0x33, !PT ;  /* 0x0000001eff0d7212 */ /* 0x000fe400078e33ff */
        /* <DEDUP_REMOVED lines=10> */
[----:B------:R-:W-:Y:S01]  /*6a20*/  IADD3.X R4, PT, PT, R11, RZ, R20, P3, P4 ;  /* 0x000000ff0b047210 */ /* 0x000fe20001fe8414 */
[----:B------:R-:W-:Y:S01]  /*6a30*/  IMAD.X R5, RZ, RZ, R5, P2 ;  /* 0x000000ffff057224 */ /* 0x000fe200010e0605 */
[----:B------:R-:W-:Y:S02]  /*6a40*/  SEL R35, R35, R6, !P0 ;  /* 0x0000000623237207 */ /* 0x000fe40004000000 */
[----:B------:R-:W-:Y:S02]  /*6a50*/  SEL R11, R11, R4, !P0 ;  /* 0x000000040b0b7207 */ /* 0x000fe40004000000 */
[----:B------:R-:W-:Y:S02]  /*6a60*/  SEL R21, R21, R7, !P0 ;  /* 0x0000000715157207 */ /* 0x000fe40004000000 */
[----:B------:R-:W-:-:S03]  /*6a70*/  SEL R32, R32, R5, !P0 ;  /* 0x0000000520207207 */ /* 0x000fc60004000000 */
[----:B------:R-:W-:Y:S05]  /*6a80*/  @P1 BRA `(.L_x_5577) ;  /* 0xfffffffc00981947 */ /* 0x000fea000383ffff */
[----:B------:R-:W-:Y:S05]  /*6a90*/  BSYNC.RECONVERGENT B2 ;  /* 0x0000000000027941 */ /* 0x000fea0003800200 */
.L_x_5576:
[----:B------:R-:W0:Y:S01]  /*6aa0*/  LDCU.64 UR6, c[0x0][0x3b8] ;  /* 0x00007700ff0677ac */ /* 0x000e220008000a00 */
[----:B------:R-:W-:Y:S01]  /*6ab0*/  IADD3 R4, P0, PT, -R10, R35, RZ ;  /* 0x000000230a047210 */ /* 0x000fe20007f1e1ff */
        /* <DEDUP_REMOVED lines=11> */
[----:B------:R-:W-:Y:S02]  /*6b70*/  IADD3.X R11, PT, PT, R16, UR5, RZ, P0, !PT ;  /* 0x00000005100b7c10 */ /* 0x000fe400087fe4ff */
[--C-:B------:R-:W-:Y:S02]  /*6b80*/  SHF.R.S64 R6, R6, 0x3, R7.reuse ;  /* 0x0000000306067819 */ /* 0x100fe40000001007 */
[----:B------:R-:W-:Y:S01]  /*6b90*/  IADD3.X R13, PT, PT, R16, UR9, RZ, P1, !PT ;  /* 0x00000009100d7c10 */ /* 0x000fe20008ffe4ff */
[----:B------:R0:W-:Y:S01]  /*6ba0*/  STG.E.64 desc[UR36][R10.64], R4 ;  /* 0x000000040a007986 */ /* 0x0001e2000c101b24 */
[----:B------:R-:W-:-:S05]  /*6bb0*/  SHF.R.S32.HI R7, RZ, 0x3, R7 ;  /* 0x00000003ff077819 */ /* 0x000fca0000011407 */
[----:B------:R0:W-:Y:S02]  /*6bc0*/  STG.E.64 desc[UR36][R12.64], R6 ;  /* 0x000000060c007986 */ /* 0x0001e4000c101b24 */
.L_x_5568:
[----:B------:R-:W-:Y:S05]  /*6bd0*/  BSYNC.RECONVERGENT B1 ;  /* 0x0000000000017941 */ /* 0x000fea0003800200 */
.L_x_5567:
[----:B0-----:R-:W-:Y:S01]  /*6be0*/  IMAD R4, R2, -0x200, R3 ;  /* 0xfffffe0002047824 */ /* 0x001fe200078e0203 */
[----:B------:R-:W-:Y:S01]  /*6bf0*/  BSSY.RECONVERGENT B1, `(.L_x_5578) ;  /* 0x0000145000017945 */ /* 0x000fe20003800200 */
[----:B------:R-:W-:-:S05]  /*6c00*/  VIADD R3, R31, 0x80 ;  /* 0x000000801f037836 */ /* 0x000fca0000000000 */
[----:B------:R-:W-:-:S13]  /*6c10*/  ISETP.GE.AND P0, PT, R3, R4, PT ;  /* 0x000000040300720c */ /* 0x000fda0003f06270 */
        /* <DEDUP_REMOVED lines=18> */
[----:B------:R-:W-:Y:S01]  /*6d40*/  LOP3.LUT R30, R9, 0x7fffffff, RZ, 0xc0, !PT ;  /* 0x7fffffff091e7812 */ /* 0x000fe200078ec0ff */
[----:B------:R-:W-:Y:S01]  /*6d50*/  BSSY.RECONVERGENT B2, `(.L_x_5581) ;  /* 0x0000058000027945 */ /* 0x000fe20003800200 */
[----:B------:R-:W-:Y:S01]  /*6d60*/  CS2R R14, SRZ ;  /* 0x00000000000e7805 */ /* 0x000fe2000001ff00 */
[----:B------:R-:W-:Y:S02]  /*6d70*/  IMAD R3, R18, R7, R0 ;  /* 0x0000000712037224 */ /* 0x000fe400078e0200 */
        /* <DEDUP_REMOVED lines=9> */
[C---:B------:R-:W-:Y:S01]  /*6e10*/  SHF.L.U64.HI R42, R10.reuse, 0x6, R11 ;  /* 0x000000060a2a7819 */ /* 0x040fe2000001020b */
[----:B------:R-:W-:Y:S02]  /*6e20*/  IMAD.SHL.U32 R11, R10, 0x8, RZ ;  /* 0x000000080a0b7824 */ /* 0x000fe400078e00ff */
[----:B------:R-:W-:-:S07]  /*6e30*/  IMAD.U32 R13, RZ, RZ, UR5 ;  /* 0x00000005ff0d7e24 */ /* 0x000fce000f8e00ff */
.L_x_5582:
[----:B------:R-:W-:Y:S01]  /*6e40*/  IMAD.MOV.U32 R34, RZ, RZ, R0 ;  /* 0x000000ffff227224 */ /* 0x000fe200078e0000 */
[----:B------:R-:W-:Y:S01]  /*6e50*/  IADD3 R32, P0, PT, R0, R11, RZ ;  /* 0x0000000b00207210 */ /* 0x000fe20007f1e0ff */
[----:B------:R-:W-:Y:S01]  /*6e60*/  IMAD.MOV.U32 R35, RZ, RZ, R3 ;  /* 0x000000ffff237224 */ /* 0x000fe200078e0003 */
[----:B------:R-:W2:Y:S04]  /*6e70*/  LDG.E.64 R36, desc[UR36][R12.64+-0x20] ;  /* 0xffffe0240c247981 */ /* 0x000ea8000c1e1b00 */
[----:B------:R-:W3:Y:S04]  /*6e80*/  LDG.E.64 R20, desc[UR36][R12.64+-0x18] ;  /* 0xffffe8240c147981 */ /* 0x000ee8000c1e1b00 */
[----:B------:R-:W2:Y:S01]  /*6e90*/  LDG.E.64 R34, desc[UR36][R34.64] ;  /* 0x0000002422227981 */ /* 0x000ea2000c1e1b00 */
[----:B------:R-:W-:-:S05]  /*6ea0*/  IMAD.X R33, R3, 0x1, R43, P0 ;  /* 0x0000000103217824 */ /* 0x000fca00000e062b */
[----:B------:R0:W3:Y:S01]  /*6eb0*/  LDG.E.64 R16, desc[UR36][R32.64] ;  /* 0x0000002420107981 */ /* 0x0000e2000c1e1b00 */
[----:B------:R-:W-:-:S05]  /*6ec0*/  IADD3 R44, P0, PT, R32, R11, RZ ;  /* 0x0000000b202c7210 */ /* 0x000fca0007f1e0ff */
[----:B------:R-:W-:Y:S01]  /*6ed0*/  IMAD.X R45, R33, 0x1, R43, P0 ;  /* 0x00000001212d7824 */ /* 0x000fe200000e062b */
[----:B0-----:R-:W-:-:S05]  /*6ee0*/  IADD3 R32, P0, PT, R44, R11, RZ ;  /* 0x0000000b2c207210 */ /* 0x001fca0007f1e0ff */
[----:B------:R-:W-:Y:S02]  /*6ef0*/  IMAD.X R33, R45, 0x1, R43, P0 ;  /* 0x000000012d217824 */ /* 0x000fe400000e062b */
[----:B--2---:R-:W-:Y:S02]  /*6f00*/  IMAD R39, R35, R36, RZ ;  /* 0x0000002423277224 */ /* 0x004fe400078e02ff */
[----:B------:R-:W-:-:S04]  /*6f10*/  IMAD.WIDE.U32 R14, R36, R34, R14 ;  /* 0x00000022240e7225 */ /* 0x000fc800078e000e */
[----:B------:R-:W-:Y:S02]  /*6f20*/  IMAD R39, R37, R34, R39 ;  /* 0x0000002225277224 */ /* 0x000fe400078e0227 */
[----:B------:R-:W2:Y:S02]  /*6f30*/  LDG.E.64 R36, desc[UR36][R12.64+-0x10] ;  /* 0xfffff0240c247981 */ /* 0x000ea4000c1e1b00 */
[----:B------:R-:W-:Y:S02]  /*6f40*/  IMAD.IADD R15, R15, 0x1, R39 ;  /* 0x000000010f0f7824 */ /* 0x000fe400078e0227 */
[----:B------:R-:W2:Y:S01]  /*6f50*/  LDG.E.64 R34, desc[UR36][R44.64] ;  /* 0x000000242c227981 */ /* 0x000ea2000c1e1b00 */
[----:B---3--:R-:W-:Y:S02]  /*6f60*/  IMAD R39, R17, R20, RZ ;  /* 0x0000001411277224 */ /* 0x008fe400078e02ff */
[----:B------:R-:W-:-:S04]  /*6f70*/  IMAD.WIDE.U32 R14, R20, R16, R14 ;  /* 0x00000010140e7225 */ /* 0x000fc800078e000e */
[----:B------:R-:W-:Y:S02]  /*6f80*/  IMAD R39, R21, R16, R39 ;  /* 0x0000001015277224 */ /* 0x000fe400078e0227 */
[----:B------:R-:W3:Y:S04]  /*6f90*/  LDG.E.64 R16, desc[UR36][R32.64] ;  /* 0x0000002420107981 */ /* 0x000ee8000c1e1b00 */
[----:B------:R-:W3:Y:S01]  /*6fa0*/  LDG.E.64 R20, desc[UR36][R12.64+-0x8] ;  /* 0xfffff8240c147981 */ /* 0x000ee2000c1e1b00 */
[----:B------:R-:W-:Y:S01]  /*6fb0*/  IMAD.IADD R15, R15, 0x1, R39 ;  /* 0x000000010f0f7824 */ /* 0x000fe200078e0227 */
[----:B------:R-:W-:-:S05]  /*6fc0*/  IADD3 R38, P0, PT, R32, R11, RZ ;  /* 0x0000000b20267210 */ /* 0x000fca0007f1e0ff */
[----:B------:R-:W-:-:S05]  /*6fd0*/  IMAD.X R39, R33, 0x1, R43, P0 ;  /* 0x0000000121277824 */ /* 0x000fca00000e062b */
[----:B------:R-:W4:Y:S01]  /*6fe0*/  LDG.E.64 R32, desc[UR36][R38.64] ;  /* 0x0000002426207981 */ /* 0x000f22000c1e1b00 */
[----:B--2---:R-:W-:Y:S02]  /*6ff0*/  IMAD R35, R35, R36, RZ ;  /* 0x0000002423237224 */ /* 0x004fe400078e02ff */
[----:B------:R-:W-:-:S04]  /*7000*/  IMAD.WIDE.U32 R14, R36, R34, R14 ;  /* 0x00000022240e7225 */ /* 0x000fc800078e000e */
[----:B------:R-:W-:Y:S02]  /*7010*/  IMAD R35, R37, R34, R35 ;  /* 0x0000002225237224 */ /* 0x000fe400078e0223 */
[----:B------:R-:W2:Y:S02]  /*7020*/  LDG.E.64 R36, desc[UR36][R12.64+0x8] ;  /* 0x000008240c247981 */ /* 0x000ea4000c1e1b00 */
[----:B------:R-:W-:Y:S02]  /*7030*/  IMAD.IADD R15, R15, 0x1, R35 ;  /* 0x000000010f0f7824 */ /* 0x000fe400078e0223 */
[----:B---3--:R-:W-:Y:S02]  /*7040*/  IMAD R17, R17, R20, RZ ;  /* 0x0000001411117224 */ /* 0x008fe400078e02ff */
[----:B------:R-:W-:Y:S01]  /*7050*/  IMAD.WIDE.U32 R14, R20, R16, R14 ;  /* 0x00000010140e7225 */ /* 0x000fe200078e000e */
[----:B------:R-:W-:-:S03]  /*7060*/  IADD3 R20, P0, PT, R38, R11, RZ ;  /* 0x0000000b26147210 */ /* 0x000fc60007f1e0ff */
[----:B------:R-:W-:Y:S02]  /*7070*/  IMAD R45, R21, R16, R17 ;  /* 0x00000010152d7224 */ /* 0x000fe400078e0211 */
[----:B------:R-:W4:Y:S01]  /*7080*/  LDG.E.64 R16, desc[UR36][R12.64] ;  /* 0x000000240c107981 */ /* 0x000f22000c1e1b00 */
[----:B------:R-:W-:Y:S02]  /*7090*/  IMAD.X R21, R39, 0x1, R43, P0 ;  /* 0x0000000127157824 */ /* 0x000fe400000e062b */
[----:B------:R-:W-:Y:S01]  /*70a0*/  IMAD.IADD R15, R15, 0x1, R45 ;  /* 0x000000010f0f7824 */ /* 0x000fe200078e022d */
[----:B------:R-:W3:Y:S04]  /*70b0*/  LDG.E.64 R38, desc[UR36][R12.64+0x18] ;  /* 0x000018240c267981 */ /* 0x000ee8000c1e1b00 */
[----:B------:R-:W2:Y:S01]  /*70c0*/  LDG.E.64 R34, desc[UR36][R20.64] ;  /* 0x0000002414227981 */ /* 0x000ea2000c1e1b00 */
[----:B----4-:R-:W-:-:S02]  /*70d0*/  IMAD R33, R33, R16, RZ ;  /* 0x0000001021217224 */ /* 0x010fc400078e02ff */
[----:B------:R-:W-:Y:S01]  /*70e0*/  IMAD.WIDE.U32 R14, R16, R32, R14 ;  /* 0x00000020100e7225 */ /* 0x000fe200078e000e */
[----:B------:R-:W-:-:S03]  /*70f0*/  IADD3 R16, P0, PT, R20, R11, RZ ;  /* 0x0000000b14107210 */ /* 0x000fc60007f1e0ff */
[----:B------:R-:W-:-:S04]  /*7100*/  IMAD R17, R17, R32, R33 ;  /* 0x0000002011117224 */ /* 0x000fc800078e0221 */
[----:B------:R-:W-:Y:S02]  /*7110*/  IMAD.IADD R15, R15, 0x1, R17 ;  /* 0x000000010f0f7824 */ /* 0x000fe400078e0211 */
[----:B--2---:R-:W-:Y:S02]  /*7120*/  IMAD R33, R35, R36, RZ ;  /* 0x0000002423217224 */ /* 0x004fe400078e02ff */
[----:B------:R-:W-:Y:S02]  /*7130*/  IMAD.X R17, R21, 0x1, R43, P0 ;  /* 0x0000000115117824 */ /* 0x000fe400000e062b */
[-C--:B------:R-:W-:Y:S01]  /*7140*/  IMAD.WIDE.U32 R14, R36, R34.reuse, R14 ;  /* 0x00000022240e7225 */ /* 0x080fe200078e000e */
[----:B------:R-:W-:Y:S02]  /*7150*/  IADD3 R36, P0, PT, R16, R11, RZ ;  /* 0x0000000b10247210 */ /* 0x000fe40007f1e0ff */
[----:B------:R-:W2:Y:S01]  /*7160*/  LDG.E.64 R20, desc[UR36][R16.64] ;  /* 0x0000002410147981 */ /* 0x000ea2000c1e1b00 */
[----:B------:R-:W-:-:S03]  /*7170*/  IMAD R33, R37, R34, R33 ;  /* 0x0000002225217224 */ /* 0x000fc600078e0221 */
[----:B------:R0:W2:Y:S01]  /*7180*/  LDG.E.64 R34, desc[UR36][R12.64+0x10] ;  /* 0x000010240c227981 */ /* 0x0000a2000c1e1b00 */
[----:B------:R-:W-:-:S06]  /*7190*/  IMAD.X R37, R17, 0x1, R43, P0 ;  /* 0x0000000111257824 */ /* 0x000fcc00000e062b */
[----:B------:R-:W3:Y:S01]  /*71a0*/  LDG.E.64 R36, desc[UR36][R36.64] ;  /* 0x0000002424247981 */ /* 0x000ee2000c1e1b00 */
[----:B------:R-:W-:-:S04]  /*71b0*/  IADD3 R41, P0, PT, R41, -0x8, RZ ;  /* 0xfffffff829297810 */ /* 0x000fc80007f1e0ff */
[----:B------:R-:W-:Y:S02]  /*71c0*/  IADD3.X R40, PT, PT, R40, -0x1, RZ, P0, !PT ;  /* 0xffffffff28287810 */ /* 0x000fe400007fe4ff */
[----:B------:R-:W-:Y:S01]  /*71d0*/  ISETP.NE.U32.AND P0, PT, R41, RZ, PT ;  /* 0x000000ff2900720c */ /* 0x000fe20003f05070 */
[----:B------:R-:W-:-:S03]  /*71e0*/  IMAD.IADD R15, R15, 0x1, R33 ;  /* 0x000000010f0f7824 */ /* 0x000fc600078e0221 */
[----:B------:R-:W-:Y:S02]  /*71f0*/  ISETP.NE.AND.EX P0, PT, R40, RZ, PT, P0 ;  /* 0x000000ff2800720c */ /* 0x000fe40003f05300 */
[----:B------:R-:W-:Y:S02]  /*7200*/  LEA R0, P1, R10, R0, 0x6 ;  /* 0x000000000a007211 */ /* 0x000fe400078230ff */
[----:B0-----:R-:W-:-:S03]  /*7210*/  IADD3 R12, P2, PT, R12, 0x40, RZ ;  /* 0x000000400c0c7810 */ /* 0x001fc60007f5e0ff */
[----:B------:R-:W-:Y:S02]  /*7220*/  IMAD.X R3, R3, 0x1, R42, P1 ;  /* 0x0000000103037824 */ /* 0x000fe400008e062a */
        /* <DEDUP_REMOVED lines=8> */
[----:B------:R-:W-:Y:S01]  /*72b0*/  IMAD.IADD R15, R15, 0x1, R17 ;  /* 0x000000010f0f7824 */ /* 0x000fe200078e0211 */
[----:B------:R-:W-:Y:S06]  /*72c0*/  @P0 BRA `(.L_x_5582) ;  /* 0xfffffff800dc0947 */ /* 0x000fec000383ffff */
[----:B------:R-:W-:Y:S05]  /*72d0*/  BSYNC.RECONVERGENT B2 ;  /* 0x0000000000027941 */ /* 0x000fea0003800200 */
.L_x_5581:
[----:B------:R-:W-:-:S04]  /*72e0*/  LOP3.LUT R0, R8, 0x7, RZ, 0xc0, !PT ;  /* 0x0000000708007812 */ /* 0x000fc800078ec0ff */
[----:B------:R-:W-:-:S04]  /*72f0*/  ISETP.NE.U32.AND P0, PT, R0, RZ, PT ;  /* 0x000000ff0000720c */ /* 0x000fc80003f05070 */
[----:B------:R-:W-:-:S13]  /*7300*/  ISETP.NE.AND.EX P0, PT, RZ, RZ, PT, P0 ;  /* 0x000000ffff00720c */ /* 0x000fda0003f05300 */
[----:B------:R-:W-:Y:S05]  /*7310*/  @!P0 BRA `(.L_x_5580) ;  /* 0x0000000400c88947 */ /* 0x000fea0003800000 */
[----:B------:R-:W1:Y:S01]  /*7320*/  LDC.64 R10, c[0x0][0x3b0] ;  /* 0x0000ec00ff0a7b82 */ /* 0x000e620000000a00 */
[----:B------:R-:W-:-:S04]  /*7330*/  ISETP.GE.U32.AND P0, PT, R0, 0x4, PT ;  /* 0x000000040000780c */ /* 0x000fc80003f06070 */
        /* <DEDUP_REMOVED lines=13> */
[C---:B0-----:R-:W-:Y:S02]  /*7410*/  LEA R42, P1, R12.reuse, UR6, 0x3 ;  /* 0x000000060c2a7c11 */ /* 0x041fe4000f8218ff */
[----:B------:R-:W-:Y:S02]  /*7420*/  LEA.HI.X R41, R5, UR5, R30, 0x3, P0 ;  /* 0x0000000505297c11 */ /* 0x000fe400080f1c1e */
[----:B------:R-:W-:-:S03]  /*7430*/  LEA.HI.X R43, R12, UR7, R3, 0x3, P1 ;  /* 0x000000070c2b7c11 */ /* 0x000fc600088f1c03 */
[----:B------:R-:W2:Y:S04]  /*7440*/  LDG.E.64 R38, desc[UR36][R40.64] ;  /* 0x0000002428267981 */ /* 0x000ea8000c1e1b00 */
[----:B------:R-:W2:Y:S01]  /*7450*/  LDG.E.64 R36, desc[UR36][R42.64] ;  /* 0x000000242a247981 */ /* 0x000ea2000c1e1b00 */
[----:B------:R-:W-:-:S03]  /*7460*/  IMAD.WIDE.U32 R12, R10, 0x8, RZ ;  /* 0x000000080a0c7825 */ /* 0x000fc600078e00ff */
[----:B------:R-:W3:Y:S01]  /*7470*/  LDG.E.64 R20, desc[UR36][R40.64+0x8] ;  /* 0x0000082428147981 */ /* 0x000ee2000c1e1b00 */
[----:B------:R-:W-:Y:S01]  /*7480*/  IMAD.SHL.U32 R3, R11, 0x8, RZ ;  /* 0x000000080b037824 */ /* 0x000fe200078e00ff */
[----:B------:R-:W-:-:S03]  /*7490*/  IADD3 R16, P0, PT, R42, R12, RZ ;  /* 0x0000000c2a107210 */ /* 0x000fc60007f1e0ff */
[----:B------:R-:W-:-:S04]  /*74a0*/  IMAD.IADD R3, R13, 0x1, R3 ;  /* 0x000000010d037824 */ /* 0x000fc800078e0203 */
[--C-:B------:R-:W-:Y:S01]  /*74b0*/  IMAD.X R17, R43, 0x1, R3.reuse, P0 ;  /* 0x000000012b117824 */ /* 0x100fe200000e0603 */
[-C--:B------:R-:W-:Y:S01]  /*74c0*/  IADD3 R32, P0, PT, R16, R12.reuse, RZ ;  /* 0x0000000c10207210 */ /* 0x080fe20007f1e0ff */
[----:B------:R-:W4:Y:S04]  /*74d0*/  LDG.E.64 R42, desc[UR36][R40.64+0x18] ;  /* 0x00001824282a7981 */ /* 0x000f28000c1e1b00 */
[----:B------:R-:W3:Y:S01]  /*74e0*/  LDG.E.64 R34, desc[UR36][R16.64] ;  /* 0x0000002410227981 */ /* 0x000ee2000c1e1b00 */
[----:B------:R-:W-:Y:S01]  /*74f0*/  IMAD.X R33, R17, 0x1, R3, P0 ;  /* 0x0000000111217824 */ /* 0x000fe200000e0603 */
[----:B------:R-:W-:Y:S01]  /*7500*/  IADD3 R12, P1, PT, R32, R12, RZ ;  /* 0x0000000c200c7210 */ /* 0x000fe20007f3e0ff */
[----:B--2---:R-:W-:Y:S02]  /*7510*/  IMAD R13, R37, R38, RZ ;  /* 0x00000026250d7224 */ /* 0x004fe400078e02ff */
[----:B------:R-:W-:-:S04]  /*7520*/  IMAD.WIDE.U32 R14, R38, R36, R14 ;  /* 0x00000024260e7225 */ /* 0x000fc800078e000e */
[----:B------:R-:W-:Y:S02]  /*7530*/  IMAD R45, R39, R36, R13 ;  /* 0x00000024272d7224 */ /* 0x000fe400078e020d */
[----:B------:R-:W2:Y:S01]  /*7540*/  LDG.E.64 R38, desc[UR36][R40.64+0x10] ;  /* 0x0000102428267981 */ /* 0x000ea2000c1e1b00 */
[----:B------:R-:W-:-:S03]  /*7550*/  IMAD.X R13, R33, 0x1, R3, P1 ;  /* 0x00000001210d7824 */ /* 0x000fc600008e0603 */
[----:B------:R-:W2:Y:S04]  /*7560*/  LDG.E.64 R36, desc[UR36][R32.64] ;  /* 0x0000002420247981 */ /* 0x000ea8000c1e1b00 */
[----:B------:R-:W4:Y:S01]  /*7570*/  LDG.E.64 R12, desc[UR36][R12.64] ;  /* 0x000000240c0c7981 */ /* 0x000f22000c1e1b00 */
[----:B------:R-:W-:Y:S02]  /*7580*/  IMAD.IADD R15, R15, 0x1, R45 ;  /* 0x000000010f0f7824 */ /* 0x000fe400078e022d */
[----:B---3--:R-:W-:Y:S02]  /*7590*/  IMAD R3, R35, R20, RZ ;  /* 0x0000001423037224 */ /* 0x008fe400078e02ff */
[----:B------:R-:W-:-:S04]  /*75a0*/  IMAD.WIDE.U32 R14, R20, R34, R14 ;  /* 0x00000022140e7225 */ /* 0x000fc800078e000e */
[----:B------:R-:W-:-:S04]  /*75b0*/  IMAD R3, R21, R34, R3 ;  /* 0x0000002215037224 */ /* 0x000fc800078e0203 */
        /* <DEDUP_REMOVED lines=11> */
.L_x_5583:
        /* <DEDUP_REMOVED lines=40> */
.L_x_5584:
        /* <DEDUP_REMOVED lines=12> */
[C---:B0-----:R-:W-:Y:S02]  /*79b0*/  LEA R12, P1, R10.reuse, UR6, 0x3 ;  /* 0x000000060a0c7c11 */ /* 0x041fe4000f8218ff */
        /* <DEDUP_REMOVED lines=8> */
.L_x_5580:
[----:B0-----:R-:W0:Y:S08]  /*7a40*/  LDC.64 R6, c[0x0][0x3c0] ;  /* 0x0000f000ff067b82 */ /* 0x001e300000000a00 */
[----:B------:R-:W2:Y:S08]  /*7a50*/  LDC R12, c[0x0][0x3b8] ;  /* 0x0000ee00ff0c7b82 */ /* 0x000eb00000000800 */
[----:B------:R-:W3:Y:S01]  /*7a60*/  LDC R3, c[0x0][0x3bc] ;  /* 0x0000ef00ff037b82 */ /* 0x000ee20000000800 */
[----:B0-----:R-:W-:-:S04]  /*7a70*/  ISETP.GE.U32.AND P0, PT, R6, 0x1, PT ;  /* 0x000000010600780c */ /* 0x001fc80003f06070 */
[----:B------:R-:W-:Y:S01]  /*7a80*/  ISETP.GE.AND.EX P0, PT, R7, RZ, PT, P0 ;  /* 0x000000ff0700720c */ /* 0x000fe20003f06300 */
[----:B--2---:R-:W-:Y:S02]  /*7a90*/  IMAD.MOV.U32 R5, RZ, RZ, R12 ;  /* 0x000000ffff057224 */ /* 0x004fe400078e000c */
[----:B---3--:R-:W-:-:S10]  /*7aa0*/  IMAD.MOV.U32 R0, RZ, RZ, R3 ;  /* 0x000000ffff007224 */ /* 0x008fd400078e0003 */
[----:B------:R-:W-:Y:S05]  /*7ab0*/  @!P0 BRA `(.L_x_5585) ;  /* 0x00000000008c8947 */ /* 0x000fea0003800000 */
[----:B------:R-:W0:Y:S01]  /*7ac0*/  LDCU.64 UR4, c[0x0][0x3c0] ;  /* 0x00007800ff0477ac */ /* 0x000e220008000a00 */
[----:B------:R-:W-:Y:S01]  /*7ad0*/  BSSY.RECONVERGENT B2, `(.L_x_5585) ;  /* 0x0000021000027945 */ /* 0x000fe20003800200 */
[--C-:B------:R-:W-:Y:S02]  /*7ae0*/  IMAD.MOV.U32 R5, RZ, RZ, R12.reuse ;  /* 0x000000ffff057224 */ /* 0x100fe400078e000c */
[--C-:B------:R-:W-:Y:S02]  /*7af0*/  IMAD.MOV.U32 R0, RZ, RZ, R3.reuse ;  /* 0x000000ffff007224 */ /* 0x100fe400078e0003 */
[----:B------:R-:W-:Y:S02]  /*7b00*/  IMAD.MOV.U32 R33, RZ, RZ, R12 ;  /* 0x000000ffff217224 */ /* 0x000fe400078e000c */
[----:B------:R-:W-:Y:S02]  /*7b10*/  IMAD.MOV.U32 R32, RZ, RZ, R3 ;  /* 0x000000ffff207224 */ /* 0x000fe400078e0003 */
[----:B0-----:R-:W-:-:S02]  /*7b20*/  IMAD.U32 R34, RZ, RZ, UR4 ;  /* 0x00000004ff227e24 */ /* 0x001fc4000f8e00ff */
[----:B------:R-:W-:-:S07]  /*7b30*/  IMAD.U32 R35, RZ, RZ, UR5 ;  /* 0x00000005ff237e24 */ /* 0x000fce000f8e00ff */
.L_x_5586:
[--C-:B------:R-:W-:Y:S02]  /*7b40*/  SHF.R.U64 R21, R34, 0x1, R35.reuse ;  /* 0x0000000122157819 */ /* 0x100fe40000001223 */
[----:B------:R-:W-:-:S03]  /*7b50*/  SHF.R.U32.HI R30, RZ, 0x1, R35 ;  /* 0x00000001ff1e7819 */ /* 0x000fc60000011623 */
[C---:B------:R-:W-:Y:S01]  /*7b60*/  IMAD.SHL.U32 R20, R21.reuse, 0x8, RZ ;  /* 0x0000000815147824 */ /* 0x040fe200078e00ff */
[----:B-----5:R-:W-:-:S04]  /*7b70*/  SHF.L.U64.HI R17, R21, 0x3, R30 ;  /* 0x0000000315117819 */ /* 0x020fc8000001021e */
[----:B------:R-:W-:-:S05]  /*7b80*/  IADD3 R6, P1, PT, R33, R20, RZ ;  /* 0x0000001421067210 */ /* 0x000fca0007f3e0ff */
[----:B------:R-:W-:-:S05]  /*7b90*/  IMAD.X R7, R32, 0x1, R17, P1 ;  /* 0x0000000120077824 */ /* 0x000fca00008e0611 */
[----:B-1----:R0:W2:Y:S01]  /*7ba0*/  LDG.E.64 R10, desc[UR36][R6.64] ;  /* 0x00000024060a7981 */ /* 0x0020a2000c1e1b00 */
        /* <DEDUP_REMOVED lines=20> */
.L_x_5585:
[----:B------:R-:W-:Y:S05]  /*7cf0*/  @!P0 BRA `(.L_x_5587) ;  /* 0x0000000000848947 */ /* 0x000fea0003800000 */
[----:B------:R-:W0:Y:S01]  /*7d00*/  LDCU.64 UR4, c[0x0][0x3c0] ;  /* 0x00007800ff0477ac */ /* 0x000e220008000a00 */
[----:B------:R-:W-:Y:S01]  /*7d10*/  BSSY.RECONVERGENT B2, `(.L_x_5587) ;  /* 0x000001f000027945 */ /* 0x000fe20003800200 */
[----:B------:R-:W-:Y:S02]  /*7d20*/  IMAD.MOV.U32 R32, RZ, RZ, R12 ;  /* 0x000000ffff207224 */ /* 0x000fe400078e000c */
[----:B------:R-:W-:Y:S02]  /*7d30*/  IMAD.MOV.U32 R33, RZ, RZ, R3 ;  /* 0x000000ffff217224 */ /* 0x000fe400078e0003 */
[----:B0-----:R-:W-:Y:S02]  /*7d40*/  IMAD.U32 R34, RZ, RZ, UR4 ;  /* 0x00000004ff227e24 */ /* 0x001fe4000f8e00ff */
[----:B------:R-:W-:-:S07]  /*7d50*/  IMAD.U32 R35, RZ, RZ, UR5 ;  /* 0x00000005ff237e24 */ /* 0x000fce000f8e00ff */
.L_x_5588:
[--C-:B------:R-:W-:Y:S02]  /*7d60*/  SHF.R.U64 R21, R34, 0x1, R35.reuse ;  /* 0x0000000122157819 */ /* 0x100fe40000001223 */
[----:B------:R-:W-:-:S03]  /*7d70*/  SHF.R.U32.HI R30, RZ, 0x1, R35 ;  /* 0x00000001ff1e7819 */ /* 0x000fc60000011623 */
[C---:B-----5:R-:W-:Y:S01]  /*7d80*/  IMAD.SHL.U32 R17, R21.reuse, 0x8, RZ ;  /* 0x0000000815117824 */ /* 0x060fe200078e00ff */
[----:B------:R-:W-:-:S04]  /*7d90*/  SHF.L.U64.HI R20, R21, 0x3, R30 ;  /* 0x0000000315147819 */ /* 0x000fc8000001021e */
[----:B------:R-:W-:-:S05]  /*7da0*/  IADD3 R6, P0, PT, R32, R17, RZ ;  /* 0x0000001120067210 */ /* 0x000fca0007f1e0ff */
[----:B------:R-:W-:-:S05]  /*7db0*/  IMAD.X R7, R33, 0x1, R20, P0 ;  /* 0x0000000121077824 */ /* 0x000fca00000e0614 */
[----:B-1----:R-:W2:Y:S01]  /*7dc0*/  LDG.E.64 R10, desc[UR36][R6.64] ;  /* 0x00000024060a7981 */ /* 0x002ea2000c1e1b00 */
[----:B------:R-:W-:Y:S02]  /*7dd0*/  LOP3.LUT R13, RZ, R21, RZ, 0x33, !PT ;  /* 0x00000015ff0d7212 */ /* 0x000fe400078e33ff */
[----:B------:R-:W-:Y:S02]  /*7de0*/  LOP3.LUT R16, RZ, R30, RZ, 0x33, !PT ;  /* 0x0000001eff107212 */ /* 0x000fe400078e33ff */
[----:B--2---:R-:W-:Y:S02]  /*7df0*/  ISETP.GE.U32.AND P0, PT, R14, R10, PT ;  /* 0x0000000a0e00720c */ /* 0x004fe40003f06070 */
[----:B------:R-:W-:Y:S02]  /*7e00*/  IADD3 R10, P1, PT, R34, R13, RZ ;  /* 0x0000000d220a7210 */ /* 0x000fe40007f3e0ff */
[----:B------:R-:W-:Y:S02]  /*7e10*/  ISETP.GE.AND.EX P0, PT, R15, R11, PT, P0 ;  /* 0x0000000b0f00720c */ /* 0x000fe40003f06300 */
[----:B------:R-:W-:Y:S01]  /*7e20*/  IADD3 R13, P3, P4, R12, 0x8, R17 ;  /* 0x000000080c0d7810 */ /* 0x000fe20007c7e011 */
[----:B------:R-:W-:Y:S01]  /*7e30*/  IMAD.X R11, R35, 0x1, R16, P1 ;  /* 0x00000001230b7824 */ /* 0x000fe200008e0610 */
[----:B------:R-:W-:-:S02]  /*7e40*/  SEL R34, R21, R10, !P0 ;  /* 0x0000000a15227207 */ /* 0x000fc40004000000 */
[----:B------:R-:W-:Y:S02]  /*7e50*/  IADD3 R10, P2, PT, R6, 0x8, RZ ;  /* 0x00000008060a7810 */ /* 0x000fe40007f5e0ff */
[----:B------:R-:W-:Y:S02]  /*7e60*/  SEL R35, R30, R11, !P0 ;  /* 0x0000000b1e237207 */ /* 0x000fe40004000000 */
[----:B------:R-:W-:Y:S01]  /*7e70*/  ISETP.GT.U32.AND P1, PT, R34, RZ, PT ;  /* 0x000000ff2200720c */ /* 0x000fe20003f24070 */
[----:B------:R-:W-:Y:S01]  /*7e80*/  IMAD.X R7, RZ, RZ, R7, P2 ;  /* 0x000000ffff077224 */ /* 0x000fe200010e0607 */
[----:B------:R-:W-:Y:S02]  /*7e90*/  IADD3.X R6, PT, PT, R3, RZ, R20, P3, P4 ;  /* 0x000000ff03067210 */ /* 0x000fe40001fe8414 */
[----:B------:R-:W-:Y:S02]  /*7ea0*/  ISETP.GT.AND.EX P1, PT, R35, RZ, PT, P1 ;  /* 0x000000ff2300720c */ /* 0x000fe40003f24310 */
[----:B------:R-:W-:-:S02]  /*7eb0*/  SEL R12, R12, R13, !P0 ;  /* 0x0000000d0c0c7207 */ /* 0x000fc40004000000 */
[----:B------:R-:W-:Y:S02]  /*7ec0*/  SEL R3, R3, R6, !P0 ;  /* 0x0000000603037207 */ /* 0x000fe40004000000 */
[----:B------:R-:W-:Y:S02]  /*7ed0*/  SEL R32, R32, R10, !P0 ;  /* 0x0000000a20207207 */ /* 0x000fe40004000000 */
[----:B------:R-:W-:-:S05]  /*7ee0*/  SEL R33, R33, R7, !P0 ;  /* 0x0000000721217207 */ /* 0x000fca0004000000 */
[----:B------:R-:W-:Y:S05]  /*7ef0*/  @P1 BRA `(.L_x_5588) ;  /* 0xfffffffc00981947 */ /* 0x000fea000383ffff */
[----:B------:R-:W-:Y:S05]  /*7f00*/  BSYNC.RECONVERGENT B2 ;  /* 0x0000000000027941 */ /* 0x000fea0003800200 */
.L_x_5587:
[----:B------:R-:W0:Y:S01]  /*7f10*/  LDCU.64 UR6, c[0x0][0x3b8] ;  /* 0x00007700ff0677ac */ /* 0x000e220008000a00 */
[----:B------:R-:W-:Y:S01]  /*7f20*/  IADD3 R6, P0, PT, -R5, R12, RZ ;  /* 0x0000000c05067210 */ /* 0x000fe20007f1e1ff */
[C---:B-----5:R-:W-:Y:S01]  /*7f30*/  IMAD.SHL.U32 R14, R18.reuse, 0x8, RZ ;  /* 0x00000008120e7824 */ /* 0x060fe200078e00ff */
[----:B------:R-:W-:Y:S01]  /*7f40*/  SHF.L.U64.HI R18, R18, 0x3, R19 ;  /* 0x0000000312127819 */ /* 0x000fe20000010213 */
[----:B------:R-:W2:Y:S02]  /*7f50*/  LDCU.64 UR4, c[0x0][0x3c8] ;  /* 0x00007900ff0477ac */ /* 0x000ea40008000a00 */
[----:B------:R-:W-:Y:S01]  /*7f60*/  IMAD.X R3, R3, 0x1, ~R0, P0 ;  /* 0x0000000103037824 */ /* 0x000fe200000e0e00 */
[----:B------:R-:W3:Y:S04]  /*7f70*/  LDCU.64 UR8, c[0x0][0x3d0] ;  /* 0x00007a00ff0877ac */ /* 0x000ee80008000a00 */
[----:B------:R-:W-:-:S02]  /*7f80*/  SHF.R.S64 R6, R6, 0x3, R3 ;  /* 0x0000000306067819 */ /* 0x000fc40000001003 */
[----:B------:R-:W-:Y:S02]  /*7f90*/  SHF.R.S32.HI R7, RZ, 0x3, R3 ;  /* 0x00000003ff077819 */ /* 0x000fe40000011403 */
[----:B0-----:R-:W-:-:S04]  /*7fa0*/  IADD3 R5, P1, PT, R5, -UR6, RZ ;  /* 0x8000000605057c10 */ /* 0x001fc8000ff3e0ff */
[----:B------:R-:W-:Y:S02]  /*7fb0*/  IADD3.X R0, PT, PT, R0, ~UR7, RZ, P1, !PT ;  /* 0x8000000700007c10 */ /* 0x000fe40008ffe4ff */
[C---:B--2---:R-:W-:Y:S02]  /*7fc0*/  IADD3 R12, P0, PT, R14.reuse, UR4, RZ ;  /* 0x000000040e0c7c10 */ /* 0x044fe4000ff1e0ff */
[----:B---3--:R-:W-:Y:S02]  /*7fd0*/  IADD3 R14, P1, PT, R14, UR8, RZ ;  /* 0x000000080e0e7c10 */ /* 0x008fe4000ff3e0ff */
[C---:B------:R-:W-:Y:S02]  /*7fe0*/  IADD3.X R13, PT, PT, R18.reuse, UR5, RZ, P0, !PT ;  /* 0x00000005120d7c10 */ /* 0x040fe400087fe4ff */
[----:B------:R-:W-:Y:S02]  /*7ff0*/  IADD3.X R15, PT, PT, R18, UR9, RZ, P1, !PT ;  /* 0x00000009120f7c10 */ /* 0x000fe40008ffe4ff */
[--C-:B-1----:R-:W-:Y:S01]  /*8000*/  SHF.R.S64 R10, R5, 0x3, R0.reuse ;  /* 0x00000003050a7819 */ /* 0x102fe20000001000 */
[----:B------:R0:W-:Y:S01]  /*8010*/  STG.E.64 desc[UR36][R12.64], R6 ;  /* 0x000000060c007986 */ /* 0x0001e2000c101b24 */
[----:B------:R-:W-:-:S05]  /*8020*/  SHF.R.S32.HI R11, RZ, 0x3, R0 ;  /* 0x00000003ff0b7819 */ /* 0x000fca0000011400 */
[----:B------:R0:W-:Y:S02]  /*8030*/  STG.E.64 desc[UR36][R14.64], R10 ;  /* 0x0000000a0e007986 */ /* 0x0001e4000c101b24 */
.L_x_5579:
[----:B------:R-:W-:Y:S05]  /*8040*/  BSYNC.RECONVERGENT B1 ;  /* 0x0000000000017941 */ /* 0x000fea0003800200 */
.L_x_5578:
[----:B------:R-:W-:Y:S01]  /*8050*/  VIADD R3, R31, 0x100 ;  /* 0x000001001f037836 */ /* 0x000fe20000000000 */
[----:B------:R-:W-:Y:S01]  /*8060*/  BSSY.RECONVERGENT B1, `(.L_x_5589) ;  /* 0x0000141000017945 */ /* 0x000fe20003800200 */
[----:B------:R-:W-:-:S03]  /*8070*/  LOP3.LUT R0, R8, 0x7, RZ, 0xc0, !PT ;  /* 0x0000000708007812 */ /* 0x000fc600078ec0ff */
[----:B------:R-:W-:Y:S02]  /*8080*/  ISETP.GE.AND P0, PT, R3, R4, PT ;  /* 0x000000040300720c */ /* 0x000fe40003f06270 */
[----:B------:R-:W-:-:S11]  /*8090*/  LOP3.LUT R3, R8, 0x3, RZ, 0xc0, !PT ;  /* 0x0000000308037812 */ /* 0x000fd600078ec0ff */
[----:B------:R-:W-:Y:S05]  /*80a0*/  @P0 BRA `(.L_x_5590) ;  /* 0x0000001000f00947 */ /* 0x000fea0003800000 */
[----:B------:R-:W-:Y:S02]  /*80b0*/  ISETP.GE.U32.AND P0, PT, R8, 0x1, PT ;  /* 0x000000010800780c */ /* 0x000fe40003f06070 */
[----:B0-----:R-:W-:Y:S02]  /*80c0*/  CS2R R14, SRZ ;  /* 0x00000000000e7805 */ /* 0x001fe4000001ff00 */
[----:B------:R-:W-:-:S13]  /*80d0*/  ISETP.GE.AND.EX P0, PT, R9, RZ, PT, P0 ;  /* 0x000000ff0900720c */ /* 0x000fda0003f06300 */
[----:B------:R-:W-:Y:S05]  /*80e0*/  @!P0 BRA `(.L_x_5591) ;  /* 0x0000000c00608947 */ /* 0x000fea0003800000 */
[----:B------:R-:W0:Y:S01]  /*80f0*/  LDC.64 R6, c[0x0][0x3a0] ;  /* 0x0000e800ff067b82 */ /* 0x000e220000000a00 */
[----:B------:R-:W-:Y:S02]  /*8100*/  ISETP.GE.U32.AND P0, PT, R8, 0x8, PT ;  /* 0x000000080800780c */ /* 0x000fe40003f06070 */
[----:B------:R-:W-:Y:S02]  /*8110*/  CS2R R38, SRZ ;  /* 0x0000000000267805 */ /* 0x000fe4000001ff00 */
[----:B------:R-:W-:Y:S02]  /*8120*/  ISETP.NE.U32.AND P2, PT, R0, RZ, PT ;  /* 0x000000ff0000720c */ /* 0x000fe40003f45070 */
[----:B------:R-:W-:Y:S02]  /*8130*/  CS2R R14, SRZ ;  /* 0x00000000000e7805 */ /* 0x000fe4000001ff00 */
[----:B------:R-:W-:Y:S02]  /*8140*/  ISETP.GE.U32.AND.EX P1, PT, R9, RZ, PT, P0 ;  /* 0x000000ff0900720c */ /* 0x000fe40003f26100 */
[----:B------:R-:W-:-:S11]  /*8150*/  ISETP.NE.AND.EX P0, PT, RZ, RZ, PT, P2 ;  /* 0x000000ffff00720c */ /* 0x000fd60003f05320 */
        /* <DEDUP_REMOVED lines=23> */
.L_x_5593:
        /* <DEDUP_REMOVED lines=74> */
.L_x_5592:
[----:B------:R-:W-:Y:S05]  /*8770*/  @!P0 BRA `(.L_x_5591) ;  /* 0x0000000400bc8947 */ /* 0x000fea0003800000 */
[----:B------:R-:W1:Y:S01]  /*8780*/  LDC.64 R12, c[0x0][0x3b0] ;  /* 0x0000ec00ff0c7b82 */ /* 0x000e620000000a00 */
[----:B------:R-:W-:Y:S02]  /*8790*/  ISETP.GE.U32.AND P0, PT, R0, 0x4, PT ;  /* 0x000000040000780c */ /* 0x000fe40003f06070 */
[----:B------:R-:W-:Y:S02]  /*87a0*/  ISETP.NE.U32.AND P2, PT, R3, RZ, PT ;  /* 0x000000ff0300720c */ /* 0x000fe40003f45070 */
[----:B------:R-:W-:Y:S02]  /*87b0*/  ISETP.GE.U32.AND.EX P1, PT, RZ, RZ, PT, P0 ;  /* 0x000000ffff00720c */ /* 0x000fe40003f26100 */
[----:B------:R-:W-:-:S11]  /*87c0*/  ISETP.NE.AND.EX P0, PT, RZ, RZ, PT, P2 ;  /* 0x000000ffff00720c */ /* 0x000fd60003f05320 */
[----:B------:R-:W-:Y:S05]  /*87d0*/  @!P1 BRA `(.L_x_5594) ;  /* 0x0000000000c49947 */ /* 0x000fea0003800000 */
[----:B------:R-:W2:Y:S01]  /*87e0*/  LDCU.64 UR4, c[0x0][0x3a8] ;  /* 0x00007500ff0477ac */ /* 0x000ea20008000a00 */
[-C--:B0----5:R-:W-:Y:S02]  /*87f0*/  IMAD R5, R23, R6.reuse, RZ ;  /* 0x0000000617057224 */ /* 0x0a1fe400078e02ff */
[C---:B------:R-:W-:Y:S01]  /*8800*/  IMAD.WIDE.U32 R10, R22.reuse, R6, RZ ;  /* 0x00000006160a7225 */ /* 0x040fe200078e00ff */
[----:B------:R-:W0:Y:S03]  /*8810*/  LDCU.64 UR6, c[0x0][0x398] ;  /* 0x00007300ff0677ac */ /* 0x000e260008000a00 */
[----:B------:R-:W-:-:S04]  /*8820*/  IMAD R5, R22, R7, R5 ;  /* 0x0000000716057224 */ /* 0x000fc800078e0205 */
[----:B------:R-:W-:Y:S02]  /*8830*/  IMAD.IADD R11, R5, 0x1, R11 ;  /* 0x00000001050b7824 */ /* 0x000fe400078e020b */
[-C--:B-1----:R-:W-:Y:S02]  /*8840*/  IMAD R5, R39, R12.reuse, RZ ;  /* 0x0000000c27057224 */ /* 0x082fe400078e02ff */
[C---:B------:R-:W-:Y:S01]  /*8850*/  IMAD.WIDE.U32 R10, R38.reuse, R12, R10 ;  /* 0x0000000c260a7225 */ /* 0x040fe200078e000a */
[----:B--2---:R-:W-:-:S03]  /*8860*/  LEA R40, P1, R38, UR4, 0x3 ;  /* 0x0000000426287c11 */ /* 0x004fc6000f8218ff */
[----:B------:R-:W-:Y:S01]  /*8870*/  IMAD R5, R38, R13, R5 ;  /* 0x0000000d26057224 */ /* 0x000fe200078e0205 */
[----:B0-----:R-:W-:-:S03]  /*8880*/  LEA R42, P2, R10, UR6, 0x3 ;  /* 0x000000060a2a7c11 */ /* 0x001fc6000f8418ff */
[----:B------:R-:W-:Y:S01]  /*8890*/  IMAD.IADD R5, R11, 0x1, R5 ;  /* 0x000000010b057824 */ /* 0x000fe200078e0205 */
[----:B------:R-:W-:-:S04]  /*88a0*/  LEA.HI.X R41, R38, UR5, R39, 0x3, P1 ;  /* 0x0000000526297c11 */ /* 0x000fc800088f1c27 */
[----:B------:R-:W-:Y:S01]  /*88b0*/  LEA.HI.X R43, R10, UR7, R5, 0x3, P2 ;  /* 0x000000070a2b7c11 */ /* 0x000fe200090f1c05 */
        /* <DEDUP_REMOVED lines=27> */
[----:B--2---:R-:W-:Y:S02]  /*8a70*/  IMAD R5, R35, R36, RZ ;  /* 0x0000002423057224 */ /* 0x004fe400078e02ff */
[----:B------:R-:W-:-:S04]  /*8a80*/  IMAD.WIDE.U32 R14, R36, R34, R14 ;  /* 0x00000022240e7225 */ /* 0x000fc800078e000e */
[----:B------:R-:W-:Y:S02]  /*8a90*/  IMAD R5, R37, R34, R5 ;  /* 0x0000002225057224 */ /* 0x000fe400078e0205 */
[----:B----4-:R-:W-:Y:S02]  /*8aa0*/  IMAD R11, R17, R42, RZ ;  /* 0x0000002a110b7224 */ /* 0x010fe400078e02ff */
[----:B------:R-:W-:Y:S02]  /*8ab0*/  IMAD.IADD R15, R15, 0x1, R5 ;  /* 0x000000010f0f7824 */ /* 0x000fe400078e0205 */
[-C--:B------:R-:W-:Y:S02]  /*8ac0*/  IMAD R11, R43, R16.reuse, R11 ;  /* 0x000000102b0b7224 */ /* 0x080fe400078e020b */
[----:B------:R-:W-:-:S04]  /*8ad0*/  IMAD.WIDE.U32 R14, R42, R16, R14 ;  /* 0x000000102a0e7225 */ /* 0x000fc800078e000e */
[----:B------:R-:W-:-:S07]  /*8ae0*/  IMAD.IADD R15, R15, 0x1, R11 ;  /* 0x000000010f0f7824 */ /* 0x000fce00078e020b */
.L_x_5594:
[----:B------:R-:W-:Y:S05]  /*8af0*/  @!P0 BRA `(.L_x_5591) ;  /* 0x0000000000dc8947 */ /* 0x000fea0003800000 */
[----:B------:R-:W-:Y:S02]  /*8b00*/  ISETP.NE.U32.AND P0, PT, R3, 0x1, PT ;  /* 0x000000010300780c */ /* 0x000fe40003f05070 */
[----:B------:R-:W-:Y:S02]  /*8b10*/  LOP3.LUT R5, R8, 0x1, RZ, 0xc0, !PT ;  /* 0x0000000108057812 */ /* 0x000fe400078ec0ff */
[----:B------:R-:W-:Y:S02]  /*8b20*/  ISETP.NE.AND.EX P0, PT, RZ, RZ, PT, P0 ;  /* 0x000000ffff00720c */ /* 0x000fe40003f05300 */
[----:B------:R-:W-:Y:S01]  /*8b30*/  ISETP.NE.U32.AND P1, PT, R5, 0x1, PT ;  /* 0x000000010500780c */ /* 0x000fe20003f25070 */
[----:B0----5:R-:W-:-:S03]  /*8b40*/  IMAD R5, R23, R6, RZ ;  /* 0x0000000617057224 */ /* 0x021fc600078e02ff */
[----:B------:R-:W-:Y:S01]  /*8b50*/  ISETP.NE.U32.AND.EX P1, PT, RZ, RZ, PT, P1 ;  /* 0x000000ffff00720c */ /* 0x000fe20003f25110 */
[C---:B------:R-:W-:Y:S02]  /*8b60*/  IMAD R5, R22.reuse, R7, R5 ;  /* 0x0000000716057224 */ /* 0x040fe400078e0205 */
[----:B------:R-:W-:-:S04]  /*8b70*/  IMAD.WIDE.U32 R6, R22, R6, RZ ;  /* 0x0000000616067225 */ /* 0x000fc800078e00ff */
[----:B------:R-:W-:Y:S01]  /*8b80*/  IMAD.IADD R33, R5, 0x1, R7 ;  /* 0x0000000105217824 */ /* 0x000fe200078e0207 */
[----:B------:R-:W-:Y:S06]  /*8b90*/  @!P0 BRA `(.L_x_5595) ;  /* 0x00000000006c8947 */ /* 0x000fec0003800000 */
[----:B------:R-:W0:Y:S01]  /*8ba0*/  LDCU.64 UR4, c[0x0][0x3a8] ;  /* 0x00007500ff0477ac */ /* 0x000e220008000a00 */
[-C--:B-1----:R-:W-:Y:S02]  /*8bb0*/  IMAD R5, R39, R12.reuse, RZ ;  /* 0x0000000c27057224 */ /* 0x082fe400078e02ff */
[----:B------:R-:W-:Y:S01]  /*8bc0*/  IMAD.MOV.U32 R32, RZ, RZ, R6 ;  /* 0x000000ffff207224 */ /* 0x000fe200078e0006 */
[----:B------:R-:W1:Y:S01]  /*8bd0*/  LDCU.64 UR6, c[0x0][0x398] ;  /* 0x00007300ff0677ac */ /* 0x000e620008000a00 */
        /* <DEDUP_REMOVED lines=23> */
.L_x_5595:
[----:B------:R-:W-:Y:S05]  /*8d50*/  @P1 BRA `(.L_x_5591) ;  /* 0x0000000000441947 */ /* 0x000fea0003800000 */
        /* <DEDUP_REMOVED lines=17> */
.L_x_5591:
[----:B0-----:R-:W0:Y:S08]  /*8e70*/  LDC.64 R6, c[0x0][0x3c0] ;  /* 0x0000f000ff067b82 */ /* 0x001e300000000a00 */
[----:B-----5:R-:W2:Y:S08]  /*8e80*/  LDC R16, c[0x0][0x3b8] ;  /* 0x0000ee00ff107b82 */ /* 0x020eb00000000800 */
[----:B-1----:R-:W1:Y:S01]  /*8e90*/  LDC R12, c[0x0][0x3bc] ;  /* 0x0000ef00ff0c7b82 */ /* 0x002e620000000800 */
[----:B0-----:R-:W-:-:S04]  /*8ea0*/  ISETP.GE.U32.AND P0, PT, R6, 0x1, PT ;  /* 0x000000010600780c */ /* 0x001fc80003f06070 */
[----:B------:R-:W-:Y:S01]  /*8eb0*/  ISETP.GE.AND.EX P0, PT, R7, RZ, PT, P0 ;  /* 0x000000ff0700720c */ /* 0x000fe20003f06300 */
[----:B--2---:R-:W-:Y:S02]  /*8ec0*/  IMAD.MOV.U32 R13, RZ, RZ, R16 ;  /* 0x000000ffff0d7224 */ /* 0x004fe400078e0010 */
[----:B-1----:R-:W-:-:S10]  /*8ed0*/  IMAD.MOV.U32 R5, RZ, RZ, R12 ;  /* 0x000000ffff057224 */ /* 0x002fd400078e000c */
[----:B------:R-:W-:Y:S05]  /*8ee0*/  @!P0 BRA `(.L_x_5596) ;  /* 0x00000000008c8947 */ /* 0x000fea0003800000 */
[----:B------:R-:W0:Y:S01]  /*8ef0*/  LDCU.64 UR4, c[0x0][0x3c0] ;  /* 0x00007800ff0477ac */ /* 0x000e220008000a00 */
[----:B------:R-:W-:Y:S01]  /*8f00*/  BSSY.RECONVERGENT B2, `(.L_x_5596) ;  /* 0x0000021000027945 */ /* 0x000fe20003800200 */
[----:B------:R-:W-:Y:S02]  /*8f10*/  IMAD.MOV.U32 R13, RZ, RZ, R16 ;  /* 0x000000ffff0d7224 */ /* 0x000fe400078e0010 */
[----:B------:R-:W-:Y:S02]  /*8f20*/  IMAD.MOV.U32 R5, RZ, RZ, R12 ;  /* 0x000000ffff057224 */ /* 0x000fe400078e000c */
[----:B------:R-:W-:Y:S02]  /*8f30*/  IMAD.MOV.U32 R21, RZ, RZ, R16 ;  /* 0x000000ffff157224 */ /* 0x000fe400078e0010 */
[----:B------:R-:W-:Y:S02]  /*8f40*/  IMAD.MOV.U32 R33, RZ, RZ, R12 ;  /* 0x000000ffff217224 */ /* 0x000fe400078e000c */
[----:B0-----:R-:W-:-:S02]  /*8f50*/  IMAD.U32 R34, RZ, RZ, UR4 ;  /* 0x00000004ff227e24 */ /* 0x001fc4000f8e00ff */
[----:B------:R-:W-:-:S07]  /*8f60*/  IMAD.U32 R35, RZ, RZ, UR5 ;  /* 0x00000005ff237e24 */ /* 0x000fce000f8e00ff */
.L_x_5597:
        /* <DEDUP_REMOVED lines=27> */
.L_x_5596:
[----:B------:R-:W-:Y:S05]  /*9120*/  @!P0 BRA `(.L_x_5598) ;  /* 0x0000000000848947 */ /* 0x000fea0003800000 */
[----:B------:R-:W0:Y:S01]  /*9130*/  LDCU.64 UR4, c[0x0][0x3c0] ;  /* 0x00007800ff0477ac */ /* 0x000e220008000a00 */
[----:B------:R-:W-:Y:S01]  /*9140*/  BSSY.RECONVERGENT B2, `(.L_x_5598) ;  /* 0x000001f000027945 */ /* 0x000fe20003800200 */
[----:B------:R-:W-:Y:S02]  /*9150*/  IMAD.MOV.U32 R30, RZ, RZ, R16 ;  /* 0x000000ffff1e7224 */ /* 0x000fe400078e0010 */
[----:B------:R-:W-:Y:S02]  /*9160*/  IMAD.MOV.U32 R32, RZ, RZ, R12 ;  /* 0x000000ffff207224 */ /* 0x000fe400078e000c */
[----:B0-----:R-:W-:Y:S02]  /*9170*/  IMAD.U32 R34, RZ, RZ, UR4 ;  /* 0x00000004ff227e24 */ /* 0x001fe4000f8e00ff */
[----:B------:R-:W-:-:S07]  /*9180*/  IMAD.U32 R35, RZ, RZ, UR5 ;  /* 0x00000005ff237e24 */ /* 0x000fce000f8e00ff */
.L_x_5599:
        /* <DEDUP_REMOVED lines=9> */
[----:B0-----:R-:W-:-:S05]  /*9220*/  IADD3 R6, P2, PT, R6, 0x8, RZ ;  /* 0x0000000806067810 */ /* 0x001fca0007f5e0ff */
[----:B------:R-:W-:Y:S01]  /*9230*/  IMAD.X R7, RZ, RZ, R7, P2 ;  /* 0x000000ffff077224 */ /* 0x000fe200010e0607 */
[----:B--2---:R-:W-:Y:S02]  /*9240*/  ISETP.GE.U32.AND P0, PT, R14, R10, PT ;  /* 0x0000000a0e00720c */ /* 0x004fe40003f06070 */
[----:B------:R-:W-:Y:S02]  /*9250*/  IADD3 R10, P1, PT, R34, R17, RZ ;  /* 0x00000011220a7210 */ /* 0x000fe40007f3e0ff */
[----:B------:R-:W-:Y:S02]  /*9260*/  ISETP.GE.AND.EX P0, PT, R15, R11, PT, P0 ;  /* 0x0000000b0f00720c */ /* 0x000fe40003f06300 */
[C---:B------:R-:W-:Y:S01]  /*9270*/  IADD3 R17, P3, P4, R16.reuse, 0x8, R19 ;  /* 0x0000000810117810 */ /* 0x040fe20007c7e013 */
[----:B------:R-:W-:Y:S01]  /*9280*/  IMAD.X R11, R35, 0x1, R18, P1 ;  /* 0x00000001230b7824 */ /* 0x000fe200008e0612 */
[----:B------:R-:W-:Y:S02]  /*9290*/  SEL R34, R33, R10, !P0 ;  /* 0x0000000a21227207 */ /* 0x000fe40004000000 */
[----:B------:R-:W-:-:S02]  /*92a0*/  SEL R16, R16, R17, !P0 ;  /* 0x0000001110107207 */ /* 0x000fc40004000000 */
[----:B------:R-:W-:Y:S02]  /*92b0*/  SEL R35, R20, R11, !P0 ;  /* 0x0000000b14237207 */ /* 0x000fe40004000000 */
[----:B------:R-:W-:Y:S02]  /*92c0*/  ISETP.GT.U32.AND P1, PT, R34, RZ, PT ;  /* 0x000000ff2200720c */ /* 0x000fe40003f24070 */
[C---:B------:R-:W-:Y:S02]  /*92d0*/  IADD3.X R11, PT, PT, R12.reuse, RZ, R21, P3, P4 ;  /* 0x000000ff0c0b7210 */ /* 0x040fe40001fe8415 */
[----:B------:R-:W-:Y:S02]  /*92e0*/  ISETP.GT.AND.EX P1, PT, R35, RZ, PT, P1 ;  /* 0x000000ff2300720c */ /* 0x000fe40003f24310 */
[----:B------:R-:W-:Y:S02]  /*92f0*/  SEL R12, R12, R11, !P0 ;  /* 0x0000000b0c0c7207 */ /* 0x000fe40004000000 */
[----:B------:R-:W-:-:S02]  /*9300*/  SEL R30, R30, R6, !P0 ;  /* 0x000000061e1e7207 */ /* 0x000fc40004000000 */
[----:B------:R-:W-:-:S07]  /*9310*/  SEL R32, R32, R7, !P0 ;  /* 0x0000000720207207 */ /* 0x000fce0004000000 */
[----:B------:R-:W-:Y:S05]  /*9320*/  @P1 BRA `(.L_x_5599) ;  /* 0xfffffffc00981947 */ /* 0x000fea000383ffff */
[----:B------:R-:W-:Y:S05]  /*9330*/  BSYNC.RECONVERGENT B2 ;  /* 0x0000000000027941 */ /* 0x000fea0003800200 */
.L_x_5598:
[----:B------:R-:W0:Y:S01]  /*9340*/  LDCU.64 UR6, c[0x0][0x3b8] ;  /* 0x00007700ff0677ac */ /* 0x000e220008000a00 */
[----:B------:R-:W-:Y:S01]  /*9350*/  IADD3 R6, P0, PT, -R13, R16, RZ ;  /* 0x000000100d067210 */ /* 0x000fe20007f1e1ff */
        /* <DEDUP_REMOVED lines=17> */
.L_x_5590:
[----:B------:R-:W-:Y:S05]  /*9470*/  BSYNC.RECONVERGENT B1 ;  /* 0x0000000000017941 */ /* 0x000fea0003800200 */
.L_x_5589:
[----:B------:R-:W-:-:S05]  /*9480*/  VIADD R5, R31, 0x180 ;  /* 0x000001801f057836 */ /* 0x000fca0000000000 */
[----:B------:R-:W-:-:S13]  /*9490*/  ISETP.GE.AND P0, PT, R5, R4, PT ;  /* 0x000000040500720c */ /* 0x000fda0003f06270 */
[----:B------:R-:W-:Y:S05]  /*94a0*/  @P0 BRA `(.L_x_5556) ;  /* 0x0000002c00c80947 */ /* 0x000fea0003800000 */
[----:B------:R-:W2:Y:S01]  /*94b0*/  LDCU.64 UR4, c[0x0][0x3a0] ;  /* 0x00007400ff0477ac */ /* 0x000ea20008000a00 */
[----:B------:R-:W-:Y:S02]  /*94c0*/  ISETP.GE.U32.AND P0, PT, R8, 0x1, PT ;  /* 0x000000010800780c */ /* 0x000fe40003f06070 */
[----:B------:R-:W-:Y:S02]  /*94d0*/  CS2R R20, SRZ ;  /* 0x0000000000147805 */ /* 0x000fe4000001ff00 */
[----:B------:R-:W-:Y:S01]  /*94e0*/  ISETP.GE.AND.EX P0, PT, R9, RZ, PT, P0 ;  /* 0x000000ff0900720c */ /* 0x000fe20003f06300 */
[----:B--2--5:R-:W-:-:S04]  /*94f0*/  IMAD R5, R25, UR4, RZ ;  /* 0x0000000419057c24 */ /* 0x024fc8000f8e02ff */
[----:B------:R-:W-:-:S08]  /*9500*/  IMAD R5, R24, UR5, R5 ;  /* 0x0000000518057c24 */ /* 0x000fd0000f8e0205 */
[----:B------:R-:W-:Y:S05]  /*9510*/  @!P0 BRA `(.L_x_5600) ;  /* 0x0000000c00388947 */ /* 0x000fea0003800000 */
[----:B------:R-:W-:Y:S01]  /*9520*/  ISETP.GE.U32.AND P0, PT, R8, 0x8, PT ;  /* 0x000000080800780c */ /* 0x000fe20003f06070 */
[----:B01----:R-:W-:Y:S01]  /*9530*/  IMAD.WIDE.U32 R10, R24, UR4, RZ ;  /* 0x00000004180a7c25 */ /* 0x003fe2000f8e00ff */
[----:B------:R-:W-:Y:S02]  /*9540*/  ISETP.NE.U32.AND P2, PT, R0, RZ, PT ;  /* 0x000000ff0000720c */ /* 0x000fe40003f45070 */
[----:B------:R-:W-:Y:S02]  /*9550*/  CS2R R20, SRZ ;  /* 0x0000000000147805 */ /* 0x000fe4000001ff00 */
[----:B------:R-:W-:Y:S01]  /*9560*/  ISETP.GE.U32.AND.EX P1, PT, R9, RZ, PT, P0 ;  /* 0x000000ff0900720c */ /* 0x000fe20003f26100 */
[----:B------:R-:W-:Y:S01]  /*9570*/  IMAD.MOV.U32 R41, RZ, RZ, RZ ;  /* 0x000000ffff297224 */ /* 0x000fe200078e00ff */
[----:B------:R-:W-:Y:S01]  /*9580*/  ISETP.NE.AND.EX P0, PT, RZ, RZ, PT, P2 ;  /* 0x000000ffff00720c */ /* 0x000fe20003f05320 */
[----:B------:R-:W-:Y:S02]  /*9590*/  IMAD.MOV.U32 R30, RZ, RZ, RZ ;  /* 0x000000ffff1e7224 */ /* 0x000fe400078e00ff */
[----:B------:R-:W-:-:S08]  /*95a0*/  IMAD.IADD R7, R11, 0x1, R5 ;  /* 0x000000010b077824 */ /* 0x000fd000078e0205 */
[----:B------:R-:W-:Y:S05]  /*95b0*/  @!P1 BRA `(.L_x_5601) ;  /* 0x0000000400689947 */ /* 0x000fea0003800000 */
[----:B------:R-:W0:Y:S01]  /*95c0*/  LDCU.64 UR4, c[0x0][0x3a8] ;  /* 0x00007500ff0477ac */ /* 0x000e220008000a00 */
[----:B------:R-:W1:Y:S01]  /*95d0*/  LDC.64 R12, c[0x0][0x3b0] ;  /* 0x0000ec00ff0c7b82 */ /* 0x000e620000000a00 */
[----:B------:R-:W-:Y:S01]  /*95e0*/  LOP3.LUT R41, R8, 0xfffffff8, RZ, 0xc0, !PT ;  /* 0xfffffff808297812 */ /* 0x000fe200078ec0ff */
[----:B------:R-:W-:Y:S01]  /*95f0*/  BSSY.RECONVERGENT B1, `(.L_x_5601) ;  /* 0x0000056000017945 */ /* 0x000fe20003800200 */
[----:B------:R-:W2:Y:S01]  /*9600*/  LDCU.64 UR6, c[0x0][0x398] ;  /* 0x00007300ff0677ac */ /* 0x000ea20008000a00 */
[----:B------:R-:W-:Y:S02]  /*9610*/  LOP3.LUT R30, R9, 0x7fffffff, RZ, 0xc0, !PT ;  /* 0x7fffffff091e7812 */ /* 0x000fe400078ec0ff */
[----:B------:R-:W-:Y:S01]  /*9620*/  CS2R R20, SRZ ;  /* 0x0000000000147805 */ /* 0x000fe2000001ff00 */
[----:B------:R-:W-:Y:S02]  /*9630*/  IMAD.MOV.U32 R40, RZ, RZ, R41 ;  /* 0x000000ffff287224 */ /* 0x000fe400078e0029 */
[----:B------:R-:W-:Y:S01]  /*9640*/  IMAD.MOV.U32 R9, RZ, RZ, R30 ;  /* 0x000000ffff097224 */ /* 0x000fe200078e001e */
[----:B0-----:R-:W-:-:S04]  /*9650*/  UIADD3 UR4, UP0, UPT, UR4, 0x20, URZ ;  /* 0x0000002004047890 */ /* 0x001fc8000ff1e0ff */
[----:B------:R-:W-:Y:S01]  /*9660*/  UIADD3.X UR5, UPT, UPT, URZ, UR5, URZ, UP0, !UPT ;  /* 0x00000005ff057290 */ /* 0x000fe200087fe4ff */
[----:B--2---:R-:W-:Y:S01]  /*9670*/  LEA R4, P1, R10, UR6, 0x3 ;  /* 0x000000060a047c11 */ /* 0x004fe2000f8218ff */
[----:B------:R-:W-:Y:S01]  /*9680*/  IMAD.U32 R14, RZ, RZ, UR4 ;  /* 0x00000004ff0e7e24 */ /* 0x000fe2000f8e00ff */
[C-C-:B-1----:R-:W-:Y:S02]  /*9690*/  SHF.L.U64.HI R42, R12.reuse, 0x3, R13.reuse ;  /* 0x000000030c2a7819 */ /* 0x142fe4000001020d */
[C---:B------:R-:W-:Y:S01]  /*96a0*/  SHF.L.U64.HI R44, R12.reuse, 0x6, R13 ;  /* 0x000000060c2c7819 */ /* 0x040fe2000001020d */
[----:B------:R-:W-:Y:S01]  /*96b0*/  IMAD.SHL.U32 R13, R12, 0x8, RZ ;  /* 0x000000080c0d7824 */ /* 0x000fe200078e00ff */
[----:B------:R-:W-:Y:S01]  /*96c0*/  LEA.HI.X R5, R10, UR7, R7, 0x3, P1 ;  /* 0x000000070a057c11 */ /* 0x000fe200088f1c07 */
[----:B------:R-:W-:-:S07]  /*96d0*/  IMAD.U32 R15, RZ, RZ, UR5 ;  /* 0x00000005ff0f7e24 */ /* 0x000fce000f8e00ff */
.L_x_5602:
[----:B------:R-:W2:Y:S04]  /*96e0*/  LDG.E.64 R22, desc[UR36][R4.64] ;  /* 0x0000002404167981 */ /* 0x000ea8000c1e1b00 */
[----:B------:R-:W2:Y:S01]  /*96f0*/  LDG.E.64 R32, desc[UR36][R14.64+-0x20] ;  /* 0xffffe0240e207981 */ /* 0x000ea2000c1e1b00 */
[----:B------:R-:W-:-:S03]  /*9700*/  IADD3 R34, P1, PT, R4, R13, RZ ;  /* 0x0000000d04227210 */ /* 0x000fc60007f3e0ff */
[----:B------:R-:W3:Y:S02]  /*9710*/  LDG.E.64 R18, desc[UR36][R14.64+-0x18] ;  /* 0xffffe8240e127981 */ /* 0x000ee4000c1e1b00 */
[----:B------:R-:W-:-:S05]  /*9720*/  IMAD.X R35, R5, 0x1, R42, P1 ;  /* 0x0000000105237824 */ /* 0x000fca00008e062a */
[----:B------:R-:W3:Y:S01]  /*9730*/  LDG.E.64 R16, desc[UR36][R34.64] ;  /* 0x0000002422107981 */ /* 0x000ee2000c1e1b00 */
[----:B------:R-:W-:-:S05]  /*9740*/  IADD3 R36, P1, PT, R34, R13, RZ ;  /* 0x0000000d22247210 */ /* 0x000fca0007f3e0ff */
[----:B------:R-:W-:Y:S02]  /*9750*/  IMAD.X R37, R35, 0x1, R42, P1 ;  /* 0x0000000123257824 */ /* 0x000fe400008e062a */
[----:B--2---:R-:W-:Y:S02]  /*9760*/  IMAD R23, R23, R32, RZ ;  /* 0x0000002017177224 */ /* 0x004fe400078e02ff */
[----:B------:R-:W-:-:S04]  /*9770*/  IMAD.WIDE.U32 R20, R32, R22, R20 ;  /* 0x0000001620147225 */ /* 0x000fc800078e0014 */
[----:B------:R-:W-:Y:S02]  /*9780*/  IMAD R39, R33, R22, R23 ;  /* 0x0000001621277224 */ /* 0x000fe400078e0217 */
[----:B------:R-:W2:Y:S04]  /*9790*/  LDG.E.64 R32, desc[UR36][R14.64+-0x10] ;  /* 0xfffff0240e207981 */ /* 0x000ea8000c1e1b00 */
[----:B------:R0:W2:Y:S01]  /*97a0*/  LDG.E.64 R22, desc[UR36][R36.64] ;  /* 0x0000002424167981 */ /* 0x0000a2000c1e1b00 */
[----:B------:R-:W-:Y:S01]  /*97b0*/  IADD3 R38, P1, PT, R36, R13, RZ ;  /* 0x0000000d24267210 */ /* 0x000fe20007f3e0ff */
[----:B------:R-:W-:Y:S02]  /*97c0*/  IMAD.IADD R21, R21, 0x1, R39 ;  /* 0x0000000115157824 */ /* 0x000fe400078e0227 */
[----:B---3--:R-:W-:-:S02]  /*97d0*/  IMAD R35, R17, R18, RZ ;  /* 0x0000001211237224 */ /* 0x008fc400078e02ff */
[----:B------:R-:W-:Y:S02]  /*97e0*/  IMAD.X R39, R37, 0x1, R42, P1 ;  /* 0x0000000125277824 */ /* 0x000fe400008e062a */
[-C--:B------:R-:W-:Y:S02]  /*97f0*/  IMAD R35, R19, R16.reuse, R35 ;  /* 0x0000001013237224 */ /* 0x080fe400078e0223 */
[----:B------:R-:W-:Y:S02]  /*9800*/  IMAD.WIDE.U32 R20, R18, R16, R20 ;  /* 0x0000001012147225 */ /* 0x000fe400078e0014 */
[----:B------:R-:W3:Y:S04]  /*9810*/  LDG.E.64 R18, desc[UR36][R14.64+-0x8] ;  /* 0xfffff8240e127981 */ /* 0x000ee8000c1e1b00 */
[----:B------:R-:W3:Y:S01]  /*9820*/  LDG.E.64 R16, desc[UR36][R38.64] ;  /* 0x0000002426107981 */ /* 0x000ee2000c1e1b00 */
[----:B0-----:R-:W-:Y:S01]  /*9830*/  IADD3 R36, P1, PT, R38, R13, RZ ;  /* 0x0000000d26247210 */ /* 0x001fe20007f3e0ff */
[----:B------:R-:W-:-:S04]  /*9840*/  IMAD.IADD R21, R21, 0x1, R35 ;  /* 0x0000000115157824 */ /* 0x000fc800078e0223 */
        /* <DEDUP_REMOVED lines=9> */
[----:B------:R-:W-:-:S04]  /*98e0*/  IMAD.WIDE.U32 R20, R18, R16, R20 ;  /* 0x0000001012147225 */ /* 0x000fc800078e0014 */
[----:B------:R-:W-:Y:S02]  /*98f0*/  IMAD R19, R19, R16, R17 ;  /* 0x0000001013137224 */ /* 0x000fe400078e0211 */
[--C-:B------:R-:W-:Y:S01]  /*9900*/  IMAD.X R35, R37, 0x1, R42.reuse, P1 ;  /* 0x0000000125237824 */ /* 0x100fe200008e062a */
[----:B------:R-:W3:Y:S01]  /*9910*/  LDG.E.64 R16, desc[UR36][R14.64+0x8] ;  /* 0x000008240e107981 */ /* 0x000ee2000c1e1b00 */
[----:B------:R-:W-:Y:S01]  /*9920*/  IMAD.IADD R21, R21, 0x1, R19 ;  /* 0x0000000115157824 */ /* 0x000fe200078e0213 */
[-C--:B------:R-:W-:Y:S02]  /*9930*/  IADD3 R38, P1, PT, R34, R13.reuse, RZ ;  /* 0x0000000d22267210 */ /* 0x080fe40007f3e0ff */
[----:B------:R-:W3:Y:S03]  /*9940*/  LDG.E.64 R18, desc[UR36][R34.64] ;  /* 0x0000002422127981 */ /* 0x000ee6000c1e1b00 */
[----:B------:R-:W-:Y:S01]  /*9950*/  IMAD.X R39, R35, 0x1, R42, P1 ;  /* 0x0000000123277824 */ /* 0x000fe200008e062a */
[----:B0-----:R-:W-:-:S05]  /*9960*/  IADD3 R36, P1, PT, R38, R13, RZ ;  /* 0x0000000d26247210 */ /* 0x001fca0007f3e0ff */
[----:B------:R-:W-:-:S05]  /*9970*/  IMAD.X R37, R39, 0x1, R42, P1 ;  /* 0x0000000127257824 */ /* 0x000fca00008e062a */
[----:B------:R-:W4:Y:S04]  /*9980*/  LDG.E.64 R34, desc[UR36][R36.64] ;  /* 0x0000002424227981 */ /* 0x000f28000c1e1b00 */
[----:B------:R-:W4:Y:S01]  /*9990*/  LDG.E.64 R36, desc[UR36][R14.64+0x18] ;  /* 0x000018240e247981 */ /* 0x000f22000c1e1b00 */
[----:B--2---:R-:W-:Y:S02]  /*99a0*/  IMAD R43, R23, R32, RZ ;  /* 0x00000020172b7224 */ /* 0x004fe400078e02ff */
[----:B------:R-:W-:-:S04]  /*99b0*/  IMAD.WIDE.U32 R20, R32, R22, R20 ;  /* 0x0000001620147225 */ /* 0x000fc800078e0014 */
[----:B------:R-:W-:Y:S02]  /*99c0*/  IMAD R43, R33, R22, R43 ;  /* 0x00000016212b7224 */ /* 0x000fe400078e022b */
[----:B------:R0:W2:Y:S04]  /*99d0*/  LDG.E.64 R22, desc[UR36][R14.64+0x10] ;  /* 0x000010240e167981 */ /* 0x0000a8000c1e1b00 */
[----:B------:R-:W2:Y:S01]  /*99e0*/  LDG.E.64 R32, desc[UR36][R38.64] ;  /* 0x0000002426207981 */ /* 0x000ea2000c1e1b00 */
[----:B------:R-:W-:Y:S01]  /*99f0*/  IMAD.IADD R21, R21, 0x1, R43 ;  /* 0x0000000115157824 */ /* 0x000fe200078e022b */
[----:B------:R-:W-:Y:S01]  /*9a00*/  IADD3 R40, P1, PT, R40, -0x8, RZ ;  /* 0xfffffff828287810 */ /* 0x000fe20007f3e0ff */
[----:B---3--:R-:W-:-:S03]  /*9a10*/  IMAD R19, R19, R16, RZ ;  /* 0x0000001013137224 */ /* 0x008fc600078e02ff */
[----:B------:R-:W-:Y:S01]  /*9a20*/  IADD3.X R9, PT, PT, R9, -0x1, RZ, P1, !PT ;  /* 0xffffffff09097810 */ /* 0x000fe20000ffe4ff */
[-C--:B------:R-:W-:Y:S02]  /*9a30*/  IMAD R19, R17, R18.reuse, R19 ;  /* 0x0000001211137224 */ /* 0x080fe400078e0213 */
[----:B------:R-:W-:Y:S01]  /*9a40*/  IMAD.WIDE.U32 R16, R16, R18, R20 ;  /* 0x0000001210107225 */ /* 0x000fe200078e0014 */
[----:B------:R-:W-:-:S03]  /*9a50*/  ISETP.NE.U32.AND P1, PT, R40, RZ, PT ;  /* 0x000000ff2800720c */ /* 0x000fc60003f25070 */
[----:B------:R-:W-:Y:S01]  /*9a60*/  IMAD.IADD R17, R17, 0x1, R19 ;  /* 0x0000000111117824 */ /* 0x000fe200078e0213 */
[----:B------:R-:W-:Y:S02]  /*9a70*/  ISETP.NE.AND.EX P1, PT, R9, RZ, PT, P1 ;  /* 0x000000ff0900720c */ /* 0x000fe40003f25310 */
[----:B------:R-:W-:Y:S02]  /*9a80*/  LEA R4, P2, R12, R4, 0x6 ;  /* 0x000000040c047211 */ /* 0x000fe400078430ff */
[----:B0-----:R-:W-:-:S03]  /*9a90*/  IADD3 R14, P3, PT, R14, 0x40, RZ ;  /* 0x000000400e0e7810 */ /* 0x001fc60007f7e0ff */
[----:B------:R-:W-:Y:S02]  /*9aa0*/  IMAD.X R5, R5, 0x1, R44, P2 ;  /* 0x0000000105057824 */ /* 0x000fe400010e062c */
[----:B------:R-:W-:Y:S02]  /*9ab0*/  IMAD.X R15, RZ, RZ, R15, P3 ;  /* 0x000000ffff0f7224 */ /* 0x000fe400018e060f */
[----:B--2---:R-:W-:Y:S02]  /*9ac0*/  IMAD R19, R33, R22, RZ ;  /* 0x0000001621137224 */ /* 0x004fe400078e02ff */
[----:B------:R-:W-:-:S04]  /*9ad0*/  IMAD.WIDE.U32 R16, R22, R32, R16 ;  /* 0x0000002016107225 */ /* 0x000fc800078e0010 */
[----:B------:R-:W-:-:S04]  /*9ae0*/  IMAD R19, R23, R32, R19 ;  /* 0x0000002017137224 */ /* 0x000fc800078e0213 */
[----:B------:R-:W-:Y:S02]  /*9af0*/  IMAD.IADD R17, R17, 0x1, R19 ;  /* 0x0000000111117824 */ /* 0x000fe400078e0213 */
[----:B----4-:R-:W-:Y:S02]  /*9b00*/  IMAD R19, R35, R36, RZ ;  /* 0x0000002423137224 */ /* 0x010fe400078e02ff */
[----:B------:R-:W-:-:S04]  /*9b10*/  IMAD.WIDE.U32 R20, R36, R34, R16 ;  /* 0x0000002224147225 */ /* 0x000fc800078e0010 */
[----:B------:R-:W-:-:S04]  /*9b20*/  IMAD R19, R37, R34, R19 ;  /* 0x0000002225137224 */ /* 0x000fc800078e0213 */
[----:B------:R-:W-:Y:S01]  /*9b30*/  IMAD.IADD R21, R21, 0x1, R19 ;  /* 0x0000000115157824 */ /* 0x000fe200078e0213 */
[----:B------:R-:W-:Y:S06]  /*9b40*/  @P1 BRA `(.L_x_5602) ;  /* 0xfffffff800e41947 */ /* 0x000fec000383ffff */
[----:B------:R-:W-:Y:S05]  /*9b50*/  BSYNC.RECONVERGENT B1 ;  /* 0x0000000000017941 */ /* 0x000fea0003800200 */
.L_x_5601:
[----:B------:R-:W-:Y:S05]  /*9b60*/  @!P0 BRA `(.L_x_5600) ;  /* 0x0000000400a48947 */ /* 0x000fea0003800000 */
[----:B------:R-:W0:Y:S01]  /*9b70*/  LDC.64 R4, c[0x0][0x3b0] ;  /* 0x0000ec00ff047b82 */ /* 0x000e220000000a00 */
[----:B------:R-:W-:Y:S02]  /*9b80*/  ISETP.GE.U32.AND P0, PT, R0, 0x4, PT ;  /* 0x000000040000780c */ /* 0x000fe40003f06070 */
[----:B------:R-:W-:Y:S02]  /*9b90*/  ISETP.NE.U32.AND P2, PT, R3, RZ, PT ;  /* 0x000000ff0300720c */ /* 0x000fe40003f45070 */
[----:B------:R-:W-:Y:S02]  /*9ba0*/  ISETP.GE.U32.AND.EX P1, PT, RZ, RZ, PT, P0 ;  /* 0x000000ffff00720c */ /* 0x000fe40003f26100 */
[----:B------:R-:W-:-:S11]  /*9bb0*/  ISETP.NE.AND.EX P0, PT, RZ, RZ, PT, P2 ;  /* 0x000000ffff00720c */ /* 0x000fd60003f05320 */
[----:B------:R-:W-:Y:S05]  /*9bc0*/  @!P1 BRA `(.L_x_5603) ;  /* 0x0000000000b89947 */ /* 0x000fea0003800000 */
[----:B------:R-:W1:Y:S01]  /*9bd0*/  LDCU.64 UR4, c[0x0][0x3a8] ;  /* 0x00007500ff0477ac */ /* 0x000e620008000a00 */
[-C--:B0-----:R-:W-:Y:S02]  /*9be0*/  IMAD R0, R30, R4.reuse, RZ ;  /* 0x000000041e007224 */ /* 0x081fe400078e02ff */
[----:B------:R-:W-:Y:S01]  /*9bf0*/  IMAD.MOV.U32 R6, RZ, RZ, R10 ;  /* 0x000000ffff067224 */ /* 0x000fe200078e000a */
[----:B------:R-:W0:Y:S01]  /*9c00*/  LDCU.64 UR6, c[0x0][0x398] ;  /* 0x00007300ff0677ac */ /* 0x000e220008000a00 */
[C---:B------:R-:W-:Y:S02]  /*9c10*/  IMAD R9, R41.reuse, R5, R0 ;  /* 0x0000000529097224 */ /* 0x040fe400078e0200 */
[----:B------:R-:W-:-:S04]  /*9c20*/  IMAD.WIDE.U32 R12, R41, R4, R6 ;  /* 0x00000004290c7225 */ /* 0x000fc800078e0006 */
[----:B------:R-:W-:Y:S02]  /*9c30*/  IMAD.IADD R9, R13, 0x1, R9 ;  /* 0x000000010d097824 */ /* 0x000fe400078e0209 */
[----:B------:R-:W-:-:S04]  /*9c40*/  IMAD.WIDE.U32 R18, R4, 0x8, RZ ;  /* 0x0000000804127825 */ /* 0x000fc800078e00ff */
[----:B------:R-:W-:Y:S01]  /*9c50*/  IMAD.SHL.U32 R13, R5, 0x8, RZ ;  /* 0x00000008050d7824 */ /* 0x000fe200078e00ff */
[C---:B-1----:R-:W-:Y:S02]  /*9c60*/  LEA R38, P1, R41.reuse, UR4, 0x3 ;  /* 0x0000000429267c11 */ /* 0x042fe4000f8218ff */
[C---:B0-----:R-:W-:Y:S02]  /*9c70*/  LEA R42, P2, R12.reuse, UR6, 0x3 ;  /* 0x000000060c2a7c11 */ /* 0x041fe4000f8418ff */
[----:B------:R-:W-:Y:S02]  /*9c80*/  LEA.HI.X R39, R41, UR5, R30, 0x3, P1 ;  /* 0x0000000529277c11 */ /* 0x000fe400088f1c1e */
[----:B------:R-:W-:Y:S01]  /*9c90*/  LEA.HI.X R43, R12, UR7, R9, 0x3, P2 ;  /* 0x000000070c2b7c11 */ /* 0x000fe200090f1c09 */
[----:B------:R-:W-:Y:S01]  /*9ca0*/  IMAD.IADD R9, R19, 0x1, R13 ;  /* 0x0000000113097824 */ /* 0x000fe200078e020d */
[-C--:B------:R-:W-:Y:S01]  /*9cb0*/  IADD3 R44, P1, PT, R42, R18.reuse, RZ ;  /* 0x000000122a2c7210 */ /* 0x080fe20007f3e0ff */
[----:B------:R-:W2:Y:S04]  /*9cc0*/  LDG.E.64 R36, desc[UR36][R38.64] ;  /* 0x0000002426247981 */ /* 0x000ea8000c1e1b00 */
[----:B------:R-:W2:Y:S01]  /*9cd0*/  LDG.E.64 R34, desc[UR36][R42.64] ;  /* 0x000000242a227981 */ /* 0x000ea2000c1e1b00 */
[----:B------:R-:W-:Y:S01]  /*9ce0*/  IMAD.X R45, R43, 0x1, R9, P1 ;  /* 0x000000012b2d7824 */ /* 0x000fe200008e0609 */
[----:B------:R-:W-:-:S02]  /*9cf0*/  IADD3 R16, P1, PT, R44, R18, RZ ;  /* 0x000000122c107210 */ /* 0x000fc40007f3e0ff */
        /* <DEDUP_REMOVED lines=13> */
[----:B------:R-:W-:-:S04]  /*9dd0*/  IMAD R9, R37, R34, R9 ;  /* 0x0000002225097224 */ /* 0x000fc800078e0209 */
[----:B------:R-:W-:Y:S02]  /*9de0*/  IMAD.IADD R21, R21, 0x1, R9 ;  /* 0x0000000115157824 */ /* 0x000fe400078e0209 */
[----:B---3--:R-:W-:-:S04]  /*9df0*/  IMAD R9, R15, R12, RZ ;  /* 0x0000000c0f097224 */ /* 0x008fc800078e02ff */
[-C--:B------:R-:W-:Y:S02]  /*9e00*/  IMAD R9, R13, R14.reuse, R9 ;  /* 0x0000000e0d097224 */ /* 0x080fe400078e0209 */
[----:B------:R-:W-:-:S04]  /*9e10*/  IMAD.WIDE.U32 R12, R12, R14, R20 ;  /* 0x0000000e0c0c7225 */ /* 0x000fc800078e0014 */
[----:B------:R-:W-:Y:S02]  /*9e20*/  IMAD.IADD R13, R13, 0x1, R9 ;  /* 0x000000010d0d7824 */ /* 0x000fe400078e0209 */
[----:B----4-:R-:W-:-:S04]  /*9e30*/  IMAD R9, R33, R22, RZ ;  /* 0x0000001621097224 */ /* 0x010fc800078e02ff */
[-C--:B------:R-:W-:Y:S02]  /*9e40*/  IMAD R9, R23, R32.reuse, R9 ;  /* 0x0000002017097224 */ /* 0x080fe400078e0209 */
[----:B------:R-:W-:-:S04]  /*9e50*/  IMAD.WIDE.U32 R22, R22, R32, R12 ;  /* 0x0000002016167225 */ /* 0x000fc800078e000c */
[----:B-----5:R-:W-:Y:S02]  /*9e60*/  IMAD R13, R19, R42, RZ ;  /* 0x0000002a130d7224 */ /* 0x020fe400078e02ff */
[----:B------:R-:W-:Y:S02]  /*9e70*/  IMAD.IADD R23, R23, 0x1, R9 ;  /* 0x0000000117177824 */ /* 0x000fe400078e0209 */
[-C--:B------:R-:W-:Y:S02]  /*9e80*/  IMAD R13, R43, R18.reuse, R13 ;  /* 0x000000122b0d7224 */ /* 0x080fe400078e020d */
[----:B------:R-:W-:-:S04]  /*9e90*/  IMAD.WIDE.U32 R20, R42, R18, R22 ;  /* 0x000000122a147225 */ /* 0x000fc800078e0016 */
[----:B------:R-:W-:-:S07]  /*9ea0*/  IMAD.IADD R21, R21, 0x1, R13 ;  /* 0x0000000115157824 */ /* 0x000fce00078e020d */
.L_x_5603:
[----:B------:R-:W-:Y:S05]  /*9eb0*/  @!P0 BRA `(.L_x_5600) ;  /* 0x0000000000d08947 */ /* 0x000fea0003800000 */
[----:B------:R-:W-:Y:S02]  /*9ec0*/  ISETP.NE.U32.AND P0, PT, R3, 0x1, PT ;  /* 0x000000010300780c */ /* 0x000fe40003f05070 */
[----:B------:R-:W-:Y:S02]  /*9ed0*/  LOP3.LUT R8, R8, 0x1, RZ, 0xc0, !PT ;  /* 0x0000000108087812 */ /* 0x000fe400078ec0ff */
[----:B------:R-:W-:Y:S02]  /*9ee0*/  ISETP.NE.AND.EX P0, PT, RZ, RZ, PT, P0 ;  /* 0x000000ffff00720c */ /* 0x000fe40003f05300 */
[----:B------:R-:W-:-:S04]  /*9ef0*/  ISETP.NE.U32.AND P1, PT, R8, 0x1, PT ;  /* 0x000000010800780c */ /* 0x000fc80003f25070 */
[----:B------:R-:W-:-:S07]  /*9f00*/  ISETP.NE.U32.AND.EX P1, PT, RZ, RZ, PT, P1 ;  /* 0x000000ffff00720c */ /* 0x000fce0003f25110 */
[----:B------:R-:W-:Y:S06]  /*9f10*/  @!P0 BRA `(.L_x_5604) ;  /* 0x0000000000708947 */ /* 0x000fec0003800000 */
[----:B------:R-:W1:Y:S01]  /*9f20*/  LDCU.64 UR4, c[0x0][0x3a8] ;  /* 0x00007500ff0477ac */ /* 0x000e620008000a00 */
[-C--:B0-----:R-:W-:Y:S02]  /*9f30*/  IMAD R0, R30, R4.reuse, RZ ;  /* 0x000000041e007224 */ /* 0x081fe400078e02ff */
[----:B------:R-:W-:Y:S01]  /*9f40*/  IMAD.MOV.U32 R8, RZ, RZ, R10 ;  /* 0x000000ffff087224 */ /* 0x000fe200078e000a */
[----:B------:R-:W0:Y:S01]  /*9f50*/  LDCU.64 UR6, c[0x0][0x398] ;  /* 0x00007300ff0677ac */ /* 0x000e220008000a00 */
[----:B------:R-:W-:Y:S02]  /*9f60*/  IMAD.MOV.U32 R9, RZ, RZ, R7 ;  /* 0x000000ffff097224 */ /* 0x000fe400078e0007 */
[C---:B------:R-:W-:Y:S02]  /*9f70*/  IMAD R3, R41.reuse, R5, R0 ;  /* 0x0000000529037224 */ /* 0x040fe400078e0200 */
[----:B------:R-:W-:-:S04]  /*9f80*/  IMAD.WIDE.U32 R8, R41, R4, R8 ;  /* 0x0000000429087225 */ /* 0x000fc800078e0008 */
[----:B------:R-:W-:Y:S01]  /*9f90*/  IMAD.IADD R3, R9, 0x1, R3 ;  /* 0x0000000109037824 */ /* 0x000fe200078e0203 */
[C---:B-1----:R-:W-:Y:S02]  /*9fa0*/  LEA R18, P0, R41.reuse, UR4, 0x3 ;  /* 0x0000000429127c11 */ /* 0x042fe4000f8018ff */
        /* <DEDUP_REMOVED lines=19> */
.L_x_5604:
[----:B------:R-:W-:Y:S05]  /*a0e0*/  @P1 BRA `(.L_x_5600) ;  /* 0x0000000000441947 */ /* 0x000fea0003800000 */
[----:B------:R-:W1:Y:S01]  /*a0f0*/  LDCU.64 UR4, c[0x0][0x3a8] ;  /* 0x00007500ff0477ac */ /* 0x000e620008000a00 */
[-C--:B0-----:R-:W-:Y:S02]  /*a100*/  IMAD R0, R30, R4.reuse, RZ ;  /* 0x000000041e007224 */ /* 0x081fe400078e02ff */
[----:B------:R-:W-:Y:S01]  /*a110*/  IMAD.MOV.U32 R6, RZ, RZ, R10 ;  /* 0x000000ffff067224 */ /* 0x000fe200078e000a */
[----:B------:R-:W0:Y:S01]  /*a120*/  LDCU.64 UR6, c[0x0][0x398] ;  /* 0x00007300ff0677ac */ /* 0x000e220008000a00 */
[C---:B------:R-:W-:Y:S02]  /*a130*/  IMAD R3, R41.reuse, R5, R0 ;  /* 0x0000000529037224 */ /* 0x040fe400078e0200 */
[----:B------:R-:W-:-:S04]  /*a140*/  IMAD.WIDE.U32 R6, R41, R4, R6 ;  /* 0x0000000429067225 */ /* 0x000fc800078e0006 */
[----:B------:R-:W-:Y:S01]  /*a150*/  IMAD.IADD R3, R7, 0x1, R3 ;  /* 0x0000000107037824 */ /* 0x000fe200078e0203 */
[C---:B-1----:R-:W-:Y:S02]  /*a160*/  LEA R4, P0, R41.reuse, UR4, 0x3 ;  /* 0x0000000429047c11 */ /* 0x042fe4000f8018ff */
        /* <DEDUP_REMOVED lines=9> */
.L_x_5600:
        /* <DEDUP_REMOVED lines=16> */
.L_x_5606:
[--C-:B-1----:R-:W-:Y:S02]  /*a300*/  SHF.R.U64 R15, R19, 0x1, R18.reuse ;  /* 0x00000001130f7819 */ /* 0x102fe40000001212 */
        /* <DEDUP_REMOVED lines=26> */
.L_x_5605:
[----:B------:R-:W-:Y:S05]  /*a4b0*/  @!P0 BRA `(.L_x_5607) ;  /* 0x0000000000708947 */ /* 0x000fea0003800000 */
[----:B------:R-:W-:Y:S01]  /*a4c0*/  BSSY.RECONVERGENT B1, `(.L_x_5607) ;  /* 0x000001b000017945 */ /* 0x000fe20003800200 */
.L_x_5608:
[--C-:B-1----:R-:W-:Y:S02]  /*a4d0*/  SHF.R.U64 R10, R26, 0x1, R27.reuse ;  /* 0x000000011a0a7819 */ /* 0x102fe4000000121b */
[----:B------:R-:W-:-:S03]  /*a4e0*/  SHF.R.U32.HI R11, RZ, 0x1, R27 ;  /* 0x00000001ff0b7819 */ /* 0x000fc6000001161b */
[C---:B------:R-:W-:Y:S01]  /*a4f0*/  IMAD.SHL.U32 R13, R10.reuse, 0x8, RZ ;  /* 0x000000080a0d7824 */ /* 0x040fe200078e00ff */
[----:B------:R-:W-:-:S04]  /*a500*/  SHF.L.U64.HI R12, R10, 0x3, R11 ;  /* 0x000000030a0c7819 */ /* 0x000fc8000001020b */
[----:B------:R-:W-:-:S05]  /*a510*/  IADD3 R4, P0, PT, R28, R13, RZ ;  /* 0x0000000d1c047210 */ /* 0x000fca0007f1e0ff */
[----:B------:R-:W-:-:S05]  /*a520*/  IMAD.X R5, R29, 0x1, R12, P0 ;  /* 0x000000011d057824 */ /* 0x000fca00000e060c */
[----:B------:R-:W2:Y:S01]  /*a530*/  LDG.E.64 R6, desc[UR36][R4.64] ;  /* 0x0000002404067981 */ /* 0x000ea2000c1e1b00 */
[----:B------:R-:W-:-:S04]  /*a540*/  LOP3.LUT R15, RZ, R10, RZ, 0x33, !PT ;  /* 0x0000000aff0f7212 */ /* 0x000fc800078e33ff */
[----:B------:R-:W-:Y:S02]  /*a550*/  IADD3 R15, P1, PT, R26, R15, RZ ;  /* 0x0000000f1a0f7210 */ /* 0x000fe40007f3e0ff */
[----:B--2---:R-:W-:Y:S02]  /*a560*/  ISETP.GE.U32.AND P0, PT, R20, R6, PT ;  /* 0x000000061400720c */ /* 0x004fe40003f06070 */
[----:B------:R-:W-:Y:S02]  /*a570*/  LOP3.LUT R6, RZ, R11, RZ, 0x33, !PT ;  /* 0x0000000bff067212 */ /* 0x000fe400078e33ff */
[----:B------:R-:W-:Y:S02]  /*a580*/  ISETP.GE.AND.EX P0, PT, R21, R7, PT, P0 ;  /* 0x000000071500720c */ /* 0x000fe40003f06300 */
[----:B------:R-:W-:Y:S01]  /*a590*/  IADD3 R7, P2, P3, R8, 0x8, R13 ;  /* 0x0000000808077810 */ /* 0x000fe20007b5e00d */
[----:B------:R-:W-:Y:S01]  /*a5a0*/  IMAD.X R6, R27, 0x1, R6, P1 ;  /* 0x000000011b067824 */ /* 0x000fe200008e0606 */
[----:B------:R-:W-:-:S02]  /*a5b0*/  SEL R26, R10, R15, !P0 ;  /* 0x0000000f0a1a7207 */ /* 0x000fc40004000000 */
[----:B------:R-:W-:Y:S02]  /*a5c0*/  SEL R8, R8, R7, !P0 ;  /* 0x0000000708087207 */ /* 0x000fe40004000000 */
[----:B------:R-:W-:Y:S02]  /*a5d0*/  SEL R27, R11, R6, !P0 ;  /* 0x000000060b1b7207 */ /* 0x000fe40004000000 */
[----:B------:R-:W-:Y:S02]  /*a5e0*/  ISETP.GT.U32.AND P1, PT, R26, RZ, PT ;  /* 0x000000ff1a00720c */ /* 0x000fe40003f24070 */
[----:B------:R-:W-:Y:S02]  /*a5f0*/  IADD3 R11, P4, PT, R4, 0x8, RZ ;  /* 0x00000008040b7810 */ /* 0x000fe40007f9e0ff */
[----:B------:R-:W-:Y:S02]  /*a600*/  ISETP.GT.AND.EX P1, PT, R27, RZ, PT, P1 ;  /* 0x000000ff1b00720c */ /* 0x000fe40003f24310 */
[----:B------:R-:W-:Y:S01]  /*a610*/  IADD3.X R4, PT, PT, R9, RZ, R12, P2, P3 ;  /* 0x000000ff09047210 */ /* 0x000fe200017e640c */
[----:B------:R-:W-:Y:S01]  /*a620*/  IMAD.X R6, RZ, RZ, R5, P4 ;  /* 0x000000ffff067224 */ /* 0x000fe200020e0605 */
[----:B------:R-:W-:-:S02]  /*a630*/  SEL R28, R28, R11, !P0 ;  /* 0x0000000b1c1c7207 */ /* 0x000fc40004000000 */
[----:B------:R-:W-:Y:S02]  /*a640*/  SEL R9, R9, R4, !P0 ;  /* 0x0000000409097207 */ /* 0x000fe40004000000 */
[----:B------:R-:W-:-:S05]  /*a650*/  SEL R29, R29, R6, !P0 ;  /* 0x000000061d1d7207 */ /* 0x000fca0004000000 */
[----:B------:R-:W-:Y:S05]  /*a660*/  @P1 BRA `(.L_x_5608) ;  /* 0xfffffffc00981947 */ /* 0x000fea000383ffff */
[----:B------:R-:W-:Y:S05]  /*a670*/  BSYNC.RECONVERGENT B1 ;  /* 0x0000000000017941 */ /* 0x000fea0003800200 */
.L_x_5607:
[----:B------:R-:W0:Y:S01]  /*a680*/  LDCU.64 UR6, c[0x0][0x3b8] ;  /* 0x00007700ff0677ac */ /* 0x000e220008000a00 */
[----:B------:R-:W-:Y:S01]  /*a690*/  IADD3 R4, P0, PT, -R3, R8, RZ ;  /* 0x0000000803047210 */ /* 0x000fe20007f1e1ff */
[C---:B-1----:R-:W-:Y:S01]  /*a6a0*/  IMAD.SHL.U32 R10, R24.reuse, 0x8, RZ ;  /* 0x00000008180a7824 */ /* 0x042fe200078e00ff */
        /* <DEDUP_REMOVED lines=17> */
.L_x_5535:
[----:B------:R-:W0:Y:S01]  /*a7c0*/  LDCU.64 UR4, c[0x0][0x3c0] ;  /* 0x00007800ff0477ac */ /* 0x000e220008000a00 */
[----:B------:R-:W1:Y:S01]  /*a7d0*/  LDC R3, c[0x0][0x380] ;  /* 0x0000e000ff037b82 */ /* 0x000e620000000800 */
[----:B0-----:R-:W-:-:S04]  /*a7e0*/  UISETP.GE.U32.AND UP0, UPT, UR4, 0x1, UPT ;  /* 0x000000010400788c */ /* 0x001fc8000bf06070 */
[----:B------:R-:W-:Y:S01]  /*a7f0*/  UISETP.GE.AND.EX UP0, UPT, UR5, URZ, UPT, UP0 ;  /* 0x000000ff0500728c */ /* 0x000fe2000bf06300 */
[----:B-1----:R-:W-:-:S08]  /*a800*/  IMAD R0, R2, -0x200, R3 ;  /* 0xfffffe0002007824 */ /* 0x002fd000078e0203 */
[----:B------:R-:W-:Y:S05]  /*a810*/  BRA.U !UP0, `(.L_x_5609) ;  /* 0x0000001908087547 */ /* 0x000fea000b800000 */
[----:B------:R-:W-:Y:S01]  /*a820*/  ISETP.GE.AND P0, PT, R31, R0, PT ;  /* 0x000000001f00720c */ /* 0x000fe20003f06270 */
[----:B------:R-:W-:-:S12]  /*a830*/  BSSY.RECONVERGENT B1, `(.L_x_5610) ;  /* 0x0000060000017945 */ /* 0x000fd80003800200 */
[----:B------:R-:W-:Y:S05]  /*a840*/  @P0 BRA `(.L_x_5611) ;  /* 0x0000000400780947 */ /* 0x000fea0003800000 */
[C---:B-----5:R-:W-:Y:S01]  /*a850*/  IMAD.SHL.U32 R3, R16.reuse, 0x8, RZ ;  /* 0x0000000810037824 */ /* 0x060fe200078e00ff */
[----:B------:R-:W-:-:S04]  /*a860*/  SHF.L.U64.HI R16, R16, 0x3, R17 ;  /* 0x0000000310107819 */ /* 0x000fc80000010211 */
[----:B------:R-:W-:-:S05]  /*a870*/  IADD3 R6, P0, PT, R3, R4, RZ ;  /* 0x0000000403067210 */ /* 0x000fca0007f1e0ff */
[----:B------:R-:W-:-:S06]  /*a880*/  IMAD.X R7, R16, 0x1, R5, P0 ;  /* 0x0000000110077824 */ /* 0x000fcc00000e0605 */
[----:B------:R-:W5:Y:S01]  /*a890*/  LDG.E.64 R6, desc[UR36][R6.64] ;  /* 0x0000002406067981 */ /* 0x000f62000c1e1b00 */
        /* <DEDUP_REMOVED lines=11> */
.L_x_5613:
        /* <DEDUP_REMOVED lines=27> */
.L_x_5612:
[----:B------:R-:W-:Y:S01]  /*ab00*/  BSSY.RECONVERGENT B2, `(.L_x_5614) ;  /* 0x0000021000027945 */ /* 0x000fe20003800200 */
[----:B------:R-:W-:Y:S02]  /*ab10*/  IMAD.MOV.U32 R37, RZ, RZ, R38 ;  /* 0x000000ffff257224 */ /* 0x000fe400078e0026 */
[----:B------:R-:W-:Y:S02]  /*ab20*/  IMAD.MOV.U32 R36, RZ, RZ, R17 ;  /* 0x000000ffff247224 */ /* 0x000fe400078e0011 */
[--C-:B------:R-:W-:Y:S02]  /*ab30*/  IMAD.MOV.U32 R34, RZ, RZ, R15.reuse ;  /* 0x000000ffff227224 */ /* 0x100fe400078e000f */
[----:B------:R-:W-:Y:S02]  /*ab40*/  IMAD.MOV.U32 R32, RZ, RZ, R15 ;  /* 0x000000ffff207224 */ /* 0x000fe400078e000f */
[--C-:B------:R-:W-:Y:S02]  /*ab50*/  IMAD.MOV.U32 R35, RZ, RZ, R14.reuse ;  /* 0x000000ffff237224 */ /* 0x100fe400078e000e */
[----:B------:R-:W-:-:S07]  /*ab60*/  IMAD.MOV.U32 R33, RZ, RZ, R14 ;  /* 0x000000ffff217224 */ /* 0x000fce00078e000e */
.L_x_5615:
        /* <DEDUP_REMOVED lines=19> */
[C---:B------:R-:W-:Y:S01]  /*aca0*/  IADD3.X R8, PT, PT, R35.reuse, RZ, R20, P3, P4 ;  /* 0x000000ff23087210 */ /* 0x040fe20001fe8414 */
[----:B------:R-:W-:Y:S01]  /*acb0*/  IMAD.X R9, RZ, RZ, R9, P2 ;  /* 0x000000ffff097224 */ /* 0x000fe200010e0609 */
[----:B------:R-:W-:Y:S02]  /*acc0*/  SEL R34, R34, R10, !P0 ;  /* 0x0000000a22227207 */ /* 0x000fe40004000000 */
[----:B------:R-:W-:Y:S02]  /*acd0*/  SEL R35, R35, R8, !P0 ;  /* 0x0000000823237207 */ /* 0x000fe40004000000 */
[----:B------:R-:W-:Y:S02]  /*ace0*/  SEL R32, R32, R11, !P0 ;  /* 0x0000000b20207207 */ /* 0x000fe40004000000 */
[----:B------:R-:W-:-:S03]  /*acf0*/  SEL R33, R33, R9, !P0 ;  /* 0x0000000921217207 */ /* 0x000fc60004000000 */
[----:B------:R-:W-:Y:S05]  /*ad00*/  @P1 BRA `(.L_x_5615) ;  /* 0xfffffffc00981947 */ /* 0x000fea000383ffff */
[----:B------:R-:W-:Y:S05]  /*ad10*/  BSYNC.RECONVERGENT B2 ;  /* 0x0000000000027941 */ /* 0x000fea0003800200 */
.L_x_5614:
[----:B------:R-:W0:Y:S01]  /*ad20*/  LDCU.64 UR6, c[0x0][0x3b8] ;  /* 0x00007700ff0677ac */ /* 0x000e220008000a00 */
[----:B------:R-:W-:Y:S01]  /*ad30*/  IADD3 R6, P0, PT, R34, -R13, RZ ;  /* 0x8000000d22067210 */ /* 0x000fe20007f1e0ff */
[----:B------:R-:W1:Y:S04]  /*ad40*/  LDCU.64 UR4, c[0x0][0x3c8] ;  /* 0x00007900ff0477ac */ /* 0x000e680008000a00 */
        /* <DEDUP_REMOVED lines=14> */
.L_x_5611:
[----:B------:R-:W-:Y:S05]  /*ae30*/  BSYNC.RECONVERGENT B1 ;  /* 0x0000000000017941 */ /* 0x000fea0003800200 */
.L_x_5610:
[----:B------:R-:W-:Y:S01]  /*ae40*/  VIADD R3, R31, 0x80 ;  /* 0x000000801f037836 */ /* 0x000fe20000000000 */
[----:B------:R-:W-:Y:S04]  /*ae50*/  BSSY.RECONVERGENT B1, `(.L_x_5616) ;  /* 0x0000060000017945 */ /* 0x000fe80003800200 */
[----:B------:R-:W-:-:S13]  /*ae60*/  ISETP.GE.AND P0, PT, R3, R0, PT ;  /* 0x000000000300720c */ /* 0x000fda0003f06270 */
[----:B------:R-:W-:Y:S05]  /*ae70*/  @P0 BRA `(.L_x_5617) ;  /* 0x0000000400740947 */ /* 0x000fea0003800000 */
[C---:B-----5:R-:W-:Y:S01]  /*ae80*/  IMAD.SHL.U32 R3, R18.reuse, 0x8, RZ ;  /* 0x0000000812037824 */ /* 0x060fe200078e00ff */
[----:B------:R-:W-:-:S04]  /*ae90*/  SHF.L.U64.HI R18, R18, 0x3, R19 ;  /* 0x0000000312127819 */ /* 0x000fc80000010213 */
[----:B0-----:R-:W-:-:S05]  /*aea0*/  IADD3 R6, P0, PT, R3, R4, RZ ;  /* 0x0000000403067210 */ /* 0x001fca0007f1e0ff */
        /* <DEDUP_REMOVED lines=13> */
.L_x_5619:
        /* <DEDUP_REMOVED lines=27> */
.L_x_5618:
[----:B------:R-:W-:Y:S01]  /*b130*/  BSSY.RECONVERGENT B2, `(.L_x_5620) ;  /* 0x0000020000027945 */ /* 0x000fe20003800200 */
[----:B------:R-:W-:Y:S02]  /*b140*/  IMAD.MOV.U32 R32, RZ, RZ, R35 ;  /* 0x000000ffff207224 */ /* 0x000fe400078e0023 */
[--C-:B------:R-:W-:Y:S02]  /*b150*/  IMAD.MOV.U32 R33, RZ, RZ, R36.reuse ;  /* 0x000000ffff217224 */ /* 0x100fe400078e0024 */
[----:B------:R-:W-:Y:S02]  /*b160*/  IMAD.MOV.U32 R21, RZ, RZ, R36 ;  /* 0x000000ffff157224 */ /* 0x000fe400078e0024 */
[--C-:B------:R-:W-:Y:S02]  /*b170*/  IMAD.MOV.U32 R35, RZ, RZ, R14.reuse ;  /* 0x000000ffff237224 */ /* 0x100fe400078e000e */
[----:B------:R-:W-:-:S07]  /*b180*/  IMAD.MOV.U32 R30, RZ, RZ, R14 ;  /* 0x000000ffff1e7224 */ /* 0x000fce00078e000e */
.L_x_5621:
        /* <DEDUP_REMOVED lines=27> */
.L_x_5620:
        /* <DEDUP_REMOVED lines=17> */
.L_x_5617:
[----:B------:R-:W-:Y:S05]  /*b450*/  BSYNC.RECONVERGENT B1 ;  /* 0x0000000000017941 */ /* 0x000fea0003800200 */
.L_x_5616:
[----:B------:R-:W-:Y:S01]  /*b460*/  VIADD R3, R31, 0x100 ;  /* 0x000001001f037836 */ /* 0x000fe20000000000 */
[----:B------:R-:W-:Y:S04]  /*b470*/  BSSY.RECONVERGENT B1, `(.L_x_5622) ;  /* 0x000005f000017945 */ /* 0x000fe80003800200 */
[----:B------:R-:W-:-:S13]  /*b480*/  ISETP.GE.AND P0, PT, R3, R0, PT ;  /* 0x000000000300720c */ /* 0x000fda0003f06270 */
[----:B------:R-:W-:Y:S05]  /*b490*/  @P0 BRA `(.L_x_5623) ;  /* 0x0000000400700947 */ /* 0x000fea0003800000 */
[C---:B-----5:R-:W-:Y:S01]  /*b4a0*/  IMAD.SHL.U32 R3, R22.reuse, 0x8, RZ ;  /* 0x0000000816037824 */ /* 0x060fe200078e00ff */
[----:B------:R-:W-:-:S04]  /*b4b0*/  SHF.L.U64.HI R22, R22, 0x3, R23 ;  /* 0x0000000316167819 */ /* 0x000fc80000010217 */
[----:B01----:R-:W-:-:S05]  /*b4c0*/  IADD3 R6, P0, PT, R3, R4, RZ ;  /* 0x0000000403067210 */ /* 0x003fca0007f1e0ff */
        /* <DEDUP_REMOVED lines=13> */
.L_x_5625:
        /* <DEDUP_REMOVED lines=27> */
.L_x_5624:
[----:B------:R-:W-:Y:S01]  /*b750*/  BSSY.RECONVERGENT B2, `(.L_x_5626) ;  /* 0x000001f000027945 */ /* 0x000fe20003800200 */
[--C-:B------:R-:W-:Y:S02]  /*b760*/  IMAD.MOV.U32 R21, RZ, RZ, R34.reuse ;  /* 0x000000ffff157224 */ /* 0x100fe400078e0022 */
[----:B------:R-:W-:Y:S02]  /*b770*/  IMAD.MOV.U32 R20, RZ, RZ, R34 ;  /* 0x000000ffff147224 */ /* 0x000fe400078e0022 */
[--C-:B------:R-:W-:Y:S02]  /*b780*/  IMAD.MOV.U32 R23, RZ, RZ, R35.reuse ;  /* 0x000000ffff177224 */ /* 0x100fe400078e0023 */
[----:B------:R-:W-:-:S07]  /*b790*/  IMAD.MOV.U32 R30, RZ, RZ, R35 ;  /* 0x000000ffff1e7224 */ /* 0x000fce00078e0023 */
.L_x_5627:
        /* <DEDUP_REMOVED lines=27> */
.L_x_5626:
        /* <DEDUP_REMOVED lines=17> */
.L_x_5623:
[----:B------:R-:W-:Y:S05]  /*ba60*/  BSYNC.RECONVERGENT B1 ;  /* 0x0000000000017941 */ /* 0x000fea0003800200 */
.L_x_5622:
[----:B------:R-:W-:-:S05]  /*ba70*/  VIADD R3, R31, 0x180 ;  /* 0x000001801f037836 */ /* 0x000fca0000000000 */
[----:B------:R-:W-:-:S13]  /*ba80*/  ISETP.GE.AND P0, PT, R3, R0, PT ;  /* 0x000000000300720c */ /* 0x000fda0003f06270 */
[----:B------:R-:W-:Y:S05]  /*ba90*/  @P0 BRA `(.L_x_5556) ;  /* 0x00000008004c0947 */ /* 0x000fea0003800000 */
[C---:B-----5:R-:W-:Y:S01]  /*baa0*/  IMAD.SHL.U32 R3, R24.reuse, 0x8, RZ ;  /* 0x0000000818037824 */ /* 0x060fe200078e00ff */
[----:B------:R-:W-:Y:S01]  /*bab0*/  SHF.L.U64.HI R24, R24, 0x3, R25 ;  /* 0x0000000318187819 */ /* 0x000fe20000010219 */
[----:B------:R-:W0:Y:S01]  /*bac0*/  LDC R21, c[0x0][0x3b8] ;  /* 0x0000ee00ff157b82 */ /* 0x000e220000000800 */
[----:B------:R-:W3:Y:S02]  /*bad0*/  LDCU.64 UR4, c[0x0][0x3c0] ;  /* 0x00007800ff0477ac */ /* 0x000ee40008000a00 */
[----:B------:R-:W-:-:S05]  /*bae0*/  IADD3 R4, P0, PT, R3, R4, RZ ;  /* 0x0000000403047210 */ /* 0x000fca0007f1e0ff */
[----:B------:R-:W-:-:S06]  /*baf0*/  IMAD.X R5, R24, 0x1, R5, P0 ;  /* 0x0000000118057824 */ /* 0x000fcc00000e0605 */
[----:B------:R-:W5:Y:S01]  /*bb00*/  LDG.E.64 R4, desc[UR36][R4.64] ;  /* 0x0000002404047981 */ /* 0x000f62000c1e1b00 */
[----:B------:R-:W4:Y:S01]  /*bb10*/  LDC R22, c[0x0][0x3bc] ;  /* 0x0000ef00ff167b82 */ /* 0x000f220000000800 */
[----:B------:R-:W-:Y:S01]  /*bb20*/  BSSY.RECONVERGENT B1, `(.L_x_5628) ;  /* 0x0000021000017945 */ /* 0x000fe20003800200 */
[----:B---3--:R-:W-:Y:S02]  /*bb30*/  IMAD.U32 R20, RZ, RZ, UR4 ;  /* 0x00000004ff147e24 */ /* 0x008fe4000f8e00ff */
[----:B------:R-:W-:Y:S02]  /*bb40*/  IMAD.U32 R19, RZ, RZ, UR5 ;  /* 0x00000005ff137e24 */ /* 0x000fe4000f8e00ff */
[--C-:B012---:R-:W-:Y:S02]  /*bb50*/  IMAD.MOV.U32 R10, RZ, RZ, R21.reuse ;  /* 0x000000ffff0a7224 */ /* 0x107fe400078e0015 */
[----:B------:R-:W-:Y:S02]  /*bb60*/  IMAD.MOV.U32 R16, RZ, RZ, R21 ;  /* 0x000000ffff107224 */ /* 0x000fe400078e0015 */
[----:B----4-:R-:W-:-:S02]  /*bb70*/  IMAD.MOV.U32 R0, RZ, RZ, R22 ;  /* 0x000000ffff007224 */ /* 0x010fc400078e0016 */
[----:B------:R-:W-:-:S07]  /*bb80*/  IMAD.MOV.U32 R18, RZ, RZ, R22 ;  /* 0x000000ffff127224 */ /* 0x000fce00078e0016 */
.L_x_5629:
        /* <DEDUP_REMOVED lines=13> */
[----:B------:R-:W-:Y:S02]  /*bc60*/  ISETP.GE.AND.EX P0, PT, R9, R5, PT, P0 ;  /* 0x000000050900720c */ /* 0x000fe40003f06300 */
[----:B------:R-:W-:Y:S01]  /*bc70*/  IADD3 R11, P3, P4, R10, 0x8, R13 ;  /* 0x000000080a0b7810 */ /* 0x000fe20007c7e00d */
[----:B------:R-:W-:Y:S01]  /*bc80*/  IMAD.X R9, R19, 0x1, R12, P1 ;  /* 0x0000000113097824 */ /* 0x000fe200008e060c */
[----:B------:R-:W-:Y:S02]  /*bc90*/  SEL R20, R8, R17, !P0 ;  /* 0x0000001108147207 */ /* 0x000fe40004000000 */
[----:B------:R-:W-:-:S02]  /*bca0*/  SEL R10, R11, R10, !P0 ;  /* 0x0000000a0b0a7207 */ /* 0x000fc40004000000 */
[----:B------:R-:W-:Y:S02]  /*bcb0*/  SEL R19, R9, R14, !P0 ;  /* 0x0000000e09137207 */ /* 0x000fe40004000000 */
[----:B------:R-:W-:Y:S02]  /*bcc0*/  ISETP.GT.U32.AND P1, PT, R20, RZ, PT ;  /* 0x000000ff1400720c */ /* 0x000fe40003f24070 */
[----:B------:R-:W-:Y:S02]  /*bcd0*/  IADD3.X R9, PT, PT, R0, RZ, R15, P3, P4 ;  /* 0x000000ff00097210 */ /* 0x000fe40001fe840f */
[----:B------:R-:W-:Y:S02]  /*bce0*/  ISETP.GT.AND.EX P1, PT, R19, RZ, PT, P1 ;  /* 0x000000ff1300720c */ /* 0x000fe40003f24310 */
[----:B------:R-:W-:Y:S02]  /*bcf0*/  SEL R0, R9, R0, !P0 ;  /* 0x0000000009007207 */ /* 0x000fe40004000000 */
[----:B------:R-:W-:-:S02]  /*bd00*/  SEL R16, R6, R16, !P0 ;  /* 0x0000001006107207 */ /* 0x000fc40004000000 */
[----:B------:R-:W-:-:S07]  /*bd10*/  SEL R18, R7, R18, !P0 ;  /* 0x0000001207127207 */ /* 0x000fce0004000000 */
[----:B------:R-:W-:Y:S05]  /*bd20*/  @P1 BRA `(.L_x_5629) ;  /* 0xfffffffc00981947 */ /* 0x000fea000383ffff */
[----:B------:R-:W-:Y:S05]  /*bd30*/  BSYNC.RECONVERGENT B1 ;  /* 0x0000000000017941 */ /* 0x000fea0003800200 */
.L_x_5628:
[----:B------:R-:W-:Y:S01]  /*bd40*/  BSSY.RECONVERGENT B1, `(.L_x_5630) ;  /* 0x000001d000017945 */ /* 0x000fe20003800200 */
[----:B------:R-:W-:Y:S02]  /*bd50*/  IMAD.MOV.U32 R11, RZ, RZ, R21 ;  /* 0x000000ffff0b7224 */ /* 0x000fe400078e0015 */
[----:B------:R-:W-:-:S07]  /*bd60*/  IMAD.MOV.U32 R13, RZ, RZ, R22 ;  /* 0x000000ffff0d7224 */ /* 0x000fce00078e0016 */
.L_x_5631:
[--C-:B------:R-:W-:Y:S02]  /*bd70*/  SHF.R.U64 R12, R26, 0x1, R27.reuse ;  /* 0x000000011a0c7819 */ /* 0x100fe4000000121b */
        /* <DEDUP_REMOVED lines=11> */
[----:B------:R-:W-:Y:S01]  /*be30*/  IADD3 R9, P4, PT, R6, 0x8, RZ ;  /* 0x0000000806097810 */ /* 0x000fe20007f9e0ff */
[----:B------:R-:W-:Y:S01]  /*be40*/  IMAD.X R18, R27, 0x1, R8, P1 ;  /* 0x000000011b127824 */ /* 0x000fe200008e0608 */
[----:B------:R-:W-:-:S02]  /*be50*/  SEL R26, R12, R17, !P0 ;  /* 0x000000110c1a7207 */ /* 0x000fc40004000000 */
[----:B------:R-:W-:Y:S01]  /*be60*/  IADD3 R8, P2, P3, R11, 0x8, R16 ;  /* 0x000000080b087810 */ /* 0x000fe20007b5e010 */
[----:B------:R-:W-:Y:S01]  /*be70*/  IMAD.X R12, RZ, RZ, R7, P4 ;  /* 0x000000ffff0c7224 */ /* 0x000fe200020e0607 */
[----:B------:R-:W-:Y:S02]  /*be80*/  SEL R27, R15, R18, !P0 ;  /* 0x000000120f1b7207 */ /* 0x000fe40004000000 */
[----:B------:R-:W-:Y:S02]  /*be90*/  ISETP.GT.U32.AND P1, PT, R26, RZ, PT ;  /* 0x000000ff1a00720c */ /* 0x000fe40003f24070 */
        /* <DEDUP_REMOVED lines=8> */
.L_x_5630:
        /* <DEDUP_REMOVED lines=16> */
[----:B------:R0:W-:Y:S01]  /*c020*/  STG.E.64 desc[UR36][R10.64], R8 ;  /* 0x000000080a007986 */ /* 0x0001e2000c101b24 */
[----:B------:R-:W-:Y:S05]  /*c030*/  BRA `(.L_x_5556) ;  /* 0x0000000000e47947 */ /* 0x000fea0003800000 */
.L_x_5609:
        /* <DEDUP_REMOVED lines=19> */
.L_x_5633:
[----:B------:R-:W-:Y:S05]  /*c170*/  BSYNC.RECONVERGENT B1 ;  /* 0x0000000000017941 */ /* 0x000fea0003800200 */
.L_x_5632:
        /* <DEDUP_REMOVED lines=12> */
.L_x_5635:
[----:B------:R-:W-:Y:S05]  /*c240*/  BSYNC.RECONVERGENT B1 ;  /* 0x0000000000017941 */ /* 0x000fea0003800200 */
.L_x_5634:
        /* <DEDUP_REMOVED lines=12> */
.L_x_5637:
[----:B------:R-:W-:Y:S05]  /*c310*/  BSYNC.RECONVERGENT B1 ;  /* 0x0000000000017941 */ /* 0x000fea0003800200 */
.L_x_5636:
        /* <DEDUP_REMOVED lines=10> */
[----:B------:R0:W-:Y:S02]  /*c3c0*/  STG.E.64 desc[UR36][R4.64], RZ ;  /* 0x000000ff04007986 */ /* 0x0001e4000c101b24 */
.L_x_5556:
[----:B------:R-:W-:Y:S05]  /*c3d0*/  BSYNC.RECONVERGENT B0 ;  /* 0x0000000000007941 */ /* 0x000fea0003800200 */
.L_x_5534:
[----:B------:R-:W1:Y:S01]  /*c3e0*/  LDC R3, c[0x0][0x380] ;  /* 0x0000e000ff037b82 */ /* 0x000e620000000800 */
[----:B------:R-:W-:Y:S04]  /*c3f0*/  BSSY.RECONVERGENT B7, `(.L_x_5638) ;  /* 0x000017c000077945 */ /* 0x000fe80003800200 */
[----:B------:R-:W-:Y:S03]  /*c400*/  BSSY.RELIABLE B6, `(.L_x_5639) ;  /* 0x0000100000067945 */ /* 0x000fe60003800100 */
[----:B-----5:R-:W0:Y:S01]  /*c410*/  LDC.U8 R17, c[0x0][0x3fc] ;  /* 0x0000ff00ff117b82 */ /* 0x020e220000000000 */
[----:B-1----:R-:W-:-:S05]  /*c420*/  IMAD R16, R2, -0x200, R3 ;  /* 0xfffffe0002107824 */ /* 0x002fca00078e0203 */
[----:B------:R-:W-:-:S13]  /*c430*/  ISETP.GE.AND P0, PT, R31, R16, PT ;  /* 0x000000101f00720c */ /* 0x000fda0003f06270 */
[----:B0-----:R-:W-:Y:S05]  /*c440*/  @P0 BRA `(.L_x_5640) ;  /* 0x0000000c00e00947 */ /* 0x001fea0003800000 */
[----:B------:R-:W0:Y:S01]  /*c450*/  LDCU UR4, c[0x0][0x400] ;  /* 0x00008000ff0477ac */ /* 0x000e220008000800 */
[----:B--234-:R-:W1:Y:S01]  /*c460*/  LDC.64 R4, c[0x0][0x3e0] ;  /* 0x0000f800ff047b82 */ /* 0x01ce620000000a00 */
[----:B------:R-:W-:Y:S01]  /*c470*/  IMAD R0, R2, 0x200, R31 ;  /* 0x0000020002007824 */ /* 0x000fe200078e021f */
[----:B------:R-:W-:-:S03]  /*c480*/  PRMT R6, R17, 0x9910, RZ ;  /* 0x0000991011067816 */ /* 0x000fc600000000ff */
[----:B0-----:R-:W-:Y:S02]  /*c490*/  IMAD R3, R0, UR4, RZ ;  /* 0x0000000400037c24 */ /* 0x001fe4000f8e02ff */
[----:B------:R-:W-:-:S05]  /*c4a0*/  IMAD.MOV.U32 R0, RZ, RZ, R6 ;  /* 0x000000ffff007224 */ /* 0x000fca00078e0006 */
[----:B------:R-:W-:Y:S02]  /*c4b0*/  ISETP.GT.AND P0, PT, R0, 0x9, PT ;  /* 0x000000090000780c */ /* 0x000fe40003f04270 */
[----:B-1----:R-:W-:-:S05]  /*c4c0*/  IADD3 R4, P1, PT, R3, R4, RZ ;  /* 0x0000000403047210 */ /* 0x002fca0007f3e0ff */
[----:B------:R-:W-:-:S06]  /*c4d0*/  IMAD.X R5, RZ, RZ, R5, P1 ;  /* 0x000000ffff057224 */ /* 0x000fcc00008e0605 */
        /* <DEDUP_REMOVED lines=11> */
.L_x_5644:
[----:B------:R0:W-:Y:S01]  /*c590*/  STG.E.U8 desc[UR36][R4.64], RZ ;  /* 0x000000ff04007986 */ /* 0x0001e2000c101124 */
[----:B------:R-:W-:Y:S05]  /*c5a0*/  BRA `(.L_x_5646) ;  /* 0x0000000400907947 */ /* 0x000fea0003800000 */
.L_x_5643:
        /* <DEDUP_REMOVED lines=8> */
.L_x_5648:
[----:B------:R0:W-:Y:S01]  /*c630*/  STG.E desc[UR36][R4.64], RZ ;  /* 0x000000ff04007986 */ /* 0x0001e2000c101924 */
[----:B------:R-:W-:Y:S05]  /*c640*/  BRA `(.L_x_5646) ;  /* 0x0000000400687947 */ /* 0x000fea0003800000 */
.L_x_5647:
[----:B------:R0:W-:Y:S01]  /*c650*/  STG.E.U16 desc[UR36][R4.64], RZ ;  /* 0x000000ff04007986 */ /* 0x0001e2000c101524 */
[----:B------:R-:W-:Y:S05]  /*c660*/  BRA `(.L_x_5646) ;  /* 0x0000000400607947 */ /* 0x000fea0003800000 */
.L_x_5642:
        /* <DEDUP_REMOVED lines=8> */
.L_x_5650:
[----:B------:R0:W-:Y:S01]  /*c6f0*/  STG.E.U16 desc[UR36][R4.64], RZ ;  /* 0x000000ff04007986 */ /* 0x0001e2000c101524 */
[----:B------:R-:W-:Y:S05]  /*c700*/  BRA `(.L_x_5646) ;  /* 0x0000000400387947 */ /* 0x000fea0003800000 */
.L_x_5649:
        /* <DEDUP_REMOVED lines=8> */
.L_x_5652:
[----:B------:R0:W-:Y:S01]  /*c790*/  STG.E desc[UR36][R4.64], RZ ;  /* 0x000000ff04007986 */ /* 0x0001e2000c101924 */
[----:B------:R-:W-:Y:S05]  /*c7a0*/  BRA `(.L_x_5646) ;  /* 0x0000000400107947 */ /* 0x000fea0003800000 */
.L_x_5651:
[----:B------:R0:W-:Y:S01]  /*c7b0*/  STG.E.64 desc[UR36][R4.64], RZ ;  /* 0x000000ff04007986 */ /* 0x0001e2000c101b24 */
[----:B------:R-:W-:Y:S05]  /*c7c0*/  BRA `(.L_x_5646) ;  /* 0x0000000400087947 */ /* 0x000fea0003800000 */
.L_x_5641:
        /* <DEDUP_REMOVED lines=10> */
.L_x_5655:
[----:B------:R0:W-:Y:S01]  /*c870*/  STG.E.128 desc[UR36][R4.64], RZ ;  /* 0x000000ff04007986 */ /* 0x0001e2000c101d24 */
[----:B------:R-:W-:Y:S05]  /*c880*/  BRA `(.L_x_5646) ;  /* 0x0000000000d87947 */ /* 0x000fea0003800000 */
.L_x_5654:
        /* <DEDUP_REMOVED lines=8> */
.L_x_5657:
[----:B------:R0:W-:Y:S01]  /*c910*/  STG.E.U8 desc[UR36][R4.64], RZ ;  /* 0x000000ff04007986 */ /* 0x0001e2000c101124 */
[----:B------:R-:W-:Y:S05]  /*c920*/  BRA `(.L_x_5646) ;  /* 0x0000000000b07947 */ /* 0x000fea0003800000 */
.L_x_5656:
[----:B------:R0:W-:Y:S01]  /*c930*/  STG.E.U16 desc[UR36][R4.64], RZ ;  /* 0x000000ff04007986 */ /* 0x0001e2000c101524 */
[----:B------:R-:W-:Y:S05]  /*c940*/  BRA `(.L_x_5646) ;  /* 0x0000000000a87947 */ /* 0x000fea0003800000 */
.L_x_5653:
        /* <DEDUP_REMOVED lines=10> */
.L_x_5660:
[----:B------:R3:W-:Y:S01]  /*c9f0*/  STG.E.U8 desc[UR36][R4.64], RZ ;  /* 0x000000ff04007986 */ /* 0x0007e2000c101124 */
[----:B------:R-:W-:Y:S05]  /*ca00*/  BRA `(.L_x_5646) ;  /* 0x0000000000787947 */ /* 0x000fea0003800000 */
.L_x_5659:
[----:B------:R0:W-:Y:S01]  /*ca10*/  STG.E.U8 desc[UR36][R4.64], RZ ;  /* 0x000000ff04007986 */ /* 0x0001e2000c101124 */
[----:B------:R-:W-:Y:S05]  /*ca20*/  BRA `(.L_x_5646) ;  /* 0x0000000000707947 */ /* 0x000fea0003800000 */
.L_x_5658:
[----:B------:R-:W-:-:S13]  /*ca30*/  ISETP.NE.AND P0, PT, R0, 0x1c, PT ;  /* 0x0000001c0000780c */ /* 0x000fda0003f05270 */
[----:B------:R-:W-:Y:S05]  /*ca40*/  @!P0 BRA `(.L_x_5661) ;  /* 0x0000000000648947 */ /* 0x000fea0003800000 */
[----:B------:R-:W-:-:S13]  /*ca50*/  ISETP.NE.AND P0, PT, R0, 0x1d, PT ;  /* 0x0000001d0000780c */ /* 0x000fda0003f05270 */
[----:B------:R-:W-:Y:S05]  /*ca60*/  @!P0 BRA `(.L_x_5662) ;  /* 0x0000000000548947 */ /* 0x000fea0003800000 */
[----:B------:R-:W-:-:S13]  /*ca70*/  ISETP.NE.AND P0, PT, R0, 0x2c, PT ;  /* 0x0000002c0000780c */ /* 0x000fda0003f05270 */
[----:B------:R-:W-:Y:S05]  /*ca80*/  @!P0 BRA `(.L_x_5663) ;  /* 0x0000000000448947 */ /* 0x000fea0003800000 */
.L_x_5645:
        /* <DEDUP_REMOVED lines=16> */
.L_x_5664:
[----:B------:R-:W-:Y:S05]  /*cb90*/  BRA `(.L_x_5646) ;  /* 0x0000000000147947 */ /* 0x000fea0003800000 */
.L_x_5663:
[----:B------:R2:W-:Y:S01]  /*cba0*/  STG.E.U8 desc[UR36][R4.64], RZ ;  /* 0x000000ff04007986 */ /* 0x0005e2000c101124 */
[----:B------:R-:W-:Y:S05]  /*cbb0*/  BRA `(.L_x_5646) ;  /* 0x00000000000c7947 */ /* 0x000fea0003800000 */
.L_x_5662:
[----:B------:R1:W-:Y:S01]  /*cbc0*/  STG.E.64 desc[UR36][R4.64], RZ ;  /* 0x000000ff04007986 */ /* 0x0003e2000c101b24 */
[----:B------:R-:W-:Y:S05]  /*cbd0*/  BRA `(.L_x_5646) ;  /* 0x0000000000047947 */ /* 0x000fea0003800000 */
.L_x_5661:
[----:B------:R0:W-:Y:S02]  /*cbe0*/  STG.E desc[UR36][R4.64], RZ ;  /* 0x000000ff04007986 */ /* 0x0001e4000c101924 */
.L_x_5646:
[----:B------:R-:W-:-:S05]  /*cbf0*/  VIADD R31, R31, 0x80 ;  /* 0x000000801f1f7836 */ /* 0x000fca0000000000 */
[----:B------:R-:W-:-:S13]  /*cc00*/  ISETP.GE.AND P0, PT, R31, R16, PT ;  /* 0x000000101f00720c */ /* 0x000fda0003f06270 */
[----:B------:R-:W-:Y:S05]  /*cc10*/  @P0 BREAK.RELIABLE B6 ;  /* 0x0000000000060942 */ /* 0x000fea0003800100 */
[----:B------:R-:W-:Y:S05]  /*cc20*/  @P0 BRA `(.L_x_5665) ;  /* 0x0000000c00e00947 */ /* 0x000fea0003800000 */
[----:B------:R-:W5:Y:S01]  /*cc30*/  LDCU UR4, c[0x0][0x400] ;  /* 0x00008000ff0477ac */ /* 0x000f620008000800 */
[----:B01234-:R-:W0:Y:S01]  /*cc40*/  LDC.64 R4, c[0x0][0x3e0] ;  /* 0x0000f800ff047b82 */ /* 0x01fe220000000a00 */
[----:B------:R-:W-:Y:S01]  /*cc50*/  IMAD R0, R2, 0x200, R31 ;  /* 0x0000020002007824 */ /* 0x000fe200078e021f */
[----:B------:R-:W-:-:S03]  /*cc60*/  PRMT R6, R17, 0x9910, RZ ;  /* 0x0000991011067816 */ /* 0x000fc600000000ff */
[----:B-----5:R-:W-:Y:S02]  /*cc70*/  IMAD R3, R0, UR4, RZ ;  /* 0x0000000400037c24 */ /* 0x020fe4000f8e02ff */
[----:B------:R-:W-:-:S05]  /*cc80*/  IMAD.MOV.U32 R0, RZ, RZ, R6 ;  /* 0x000000ffff007224 */ /* 0x000fca00078e0006 */
[----:B------:R-:W-:Y:S02]  /*cc90*/  ISETP.GT.AND P1, PT, R0, 0x9, PT ;  /* 0x000000090000780c */ /* 0x000fe40003f24270 */
[----:B0-----:R-:W-:-:S05]  /*cca0*/  IADD3 R4, P0, PT, R3, R4, RZ ;  /* 0x0000000403047210 */ /* 0x001fca0007f1e0ff */
        /* <DEDUP_REMOVED lines=12> */
.L_x_5669:
[----:B------:R0:W-:Y:S01]  /*cd70*/  STG.E.U8 desc[UR36][R4.64], RZ ;  /* 0x000000ff04007986 */ /* 0x0001e2000c101124 */
[----:B------:R-:W-:Y:S05]  /*cd80*/  BRA `(.L_x_5671) ;  /* 0x00000004008c7947 */ /* 0x000fea0003800000 */
.L_x_5668:
        /* <DEDUP_REMOVED lines=8> */
.L_x_5673:
[----:B------:R0:W-:Y:S01]  /*ce10*/  STG.E desc[UR36][R4.64], RZ ;  /* 0x000000ff04007986 */ /* 0x0001e2000c101924 */
[----:B------:R-:W-:Y:S05]  /*ce20*/  BRA `(.L_x_5671) ;  /* 0x0000000400647947 */ /* 0x000fea0003800000 */
.L_x_5672:
[----:B------:R0:W-:Y:S01]  /*ce30*/  STG.E.U16 desc[UR36][R4.64], RZ ;  /* 0x000000ff04007986 */ /* 0x0001e2000c101524 */
[----:B------:R-:W-:Y:S05]  /*ce40*/  BRA `(.L_x_5671) ;  /* 0x00000004005c7947 */ /* 0x000fea0003800000 */
.L_x_5667:
        /* <DEDUP_REMOVED lines=8> */
.L_x_5675:
[----:B------:R0:W-:Y:S01]  /*ced0*/  STG.E.U16 desc[UR36][R4.64], RZ ;  /* 0x000000ff04007986 */ /* 0x0001e2000c101524 */
[----:B------:R-:W-:Y:S05]  /*cee0*/  BRA `(.L_x_5671) ;  /* 0x0000000400347947 */ /* 0x000fea0003800000 */
.L_x_5674:
        /* <DEDUP_REMOVED lines=8> */
.L_x_5677:
[----:B------:R0:W-:Y:S01]  /*cf70*/  STG.E desc[UR36][R4.64], RZ ;  /* 0x000000ff04007986 */ /* 0x0001e2000c101924 */
[----:B------:R-:W-:Y:S05]  /*cf80*/  BRA `(.L_x_5671) ;  /* 0x00000004000c7947 */ /* 0x000fea0003800000 */
.L_x_5676:
[----:B------:R0:W-:Y:S01]  /*cf90*/  STG.E.64 desc[UR36][R4.64], RZ ;  /* 0x000000ff04007986 */ /* 0x0001e2000c101b24 */
[----:B------:R-:W-:Y:S05]  /*cfa0*/  BRA `(.L_x_5671) ;  /* 0x0000000400047947 */ /* 0x000fea0003800000 */
.L_x_5666:
        /* <DEDUP_REMOVED lines=10> */
.L_x_5680:
[----:B------:R0:W-:Y:S01]  /*d050*/  STG.E.128 desc[UR36][R4.64], RZ ;  /* 0x000000ff04007986 */ /* 0x0001e2000c101d24 */
[----:B------:R-:W-:Y:S05]  /*d060*/  BRA `(.L_x_5671) ;  /* 0x0000000000d47947 */ /* 0x000fea0003800000 */
.L_x_5679:
        /* <DEDUP_REMOVED lines=8> */
.L_x_5682:
[----:B------:R0:W-:Y:S01]  /*d0f0*/  STG.E.U8 desc[UR36][R4.64], RZ ;  /* 0x000000ff04007986 */ /* 0x0001e2000c101124 */
[----:B------:R-:W-:Y:S05]  /*d100*/  BRA `(.L_x_5671) ;  /* 0x0000000000ac7947 */ /* 0x000fea0003800000 */
.L_x_5681:
[----:B------:R0:W-:Y:S01]  /*d110*/  STG.E.U16 desc[UR36][R4.64], RZ ;  /* 0x000000ff04007986 */ /* 0x0001e2000c101524 */
[----:B------:R-:W-:Y:S05]  /*d120*/  BRA `(.L_x_5671) ;  /* 0x0000000000a47947 */ /* 0x000fea0003800000 */
.L_x_5678:
        /* <DEDUP_REMOVED lines=10> */
.L_x_5685:
[----:B------:R4:W-:Y:S01]  /*d1d0*/  STG.E.U8 desc[UR36][R4.64], RZ ;  /* 0x000000ff04007986 */ /* 0x0009e2000c101124 */
[----:B------:R-:W-:Y:S05]  /*d1e0*/  BRA `(.L_x_5671) ;  /* 0x0000000000747947 */ /* 0x000fea0003800000 */
.L_x_5684:
[----:B------:R0:W-:Y:S01]  /*d1f0*/  STG.E.U8 desc[UR36][R4.64], RZ ;  /* 0x000000ff04007986 */ /* 0x0001e2000c101124 */
[----:B------:R-:W-:Y:S05]  /*d200*/  BRA `(.L_x_5671) ;  /* 0x00000000006c7947 */ /* 0x000fea0003800000 */
.L_x_5683:
[----:B------:R-:W-:-:S13]  /*d210*/  ISETP.NE.AND P0, PT, R0, 0x1c, PT ;  /* 0x0000001c0000780c */ /* 0x000fda0003f05270 */
[----:B------:R-:W-:Y:S05]  /*d220*/  @!P0 BRA `(.L_x_5686) ;  /* 0x0000000000608947 */ /* 0x000fea0003800000 */
[----:B------:R-:W-:-:S13]  /*d230*/  ISETP.NE.AND P0, PT, R0, 0x1d, PT ;  /* 0x0000001d0000780c */ /* 0x000fda0003f05270 */
[----:B------:R-:W-:Y:S05]  /*d240*/  @!P0 BRA `(.L_x_5687) ;  /* 0x0000000000508947 */ /* 0x000fea0003800000 */
[----:B------:R-:W-:-:S13]  /*d250*/  ISETP.NE.AND P0, PT, R0, 0x2c, PT ;  /* 0x0000002c0000780c */ /* 0x000fda0003f05270 */
[----:B------:R1:W-:Y:S01]  /*d260*/  @!P0 STG.E.U8 desc[UR36][R4.64], RZ ;  /* 0x000000ff04008986 */ /* 0x0003e2000c101124 */
[----:B------:R-:W-:Y:S05]  /*d270*/  @!P0 BRA `(.L_x_5671) ;  /* 0x0000000000508947 */ /* 0x000fea0003800000 */
.L_x_5670:
[----:B------:R-:W-:Y:S01]  /*d280*/  MOV R0, 0x100 ;  /* 0x0000010000007802 */ /* 0x000fe20000000f00 */
[----:B------:R-:W1:Y:S01]  /*d290*/  LDCU.64 UR4, c[0x4][0xf0] ;  /* 0x01001e00ff0477ac */ /* 0x000e620008000a00 */
[----:B------:R-:W-:Y:S02]  /*d2a0*/  IMAD.MOV.U32 R8, RZ, RZ, 0x65 ;  /* 0x00000065ff087424 */ /* 0x000fe400078e00ff */
[----:B------:R0:W2:Y:S01]  /*d2b0*/  LDC.64 R14, c[0x4][R0] ;  /* 0x01000000000e7b82 */ /* 0x0000a20000000a00 */
[----:B------:R-:W3:Y:S01]  /*d2c0*/  LDCU.64 UR6, c[0x4][0xf8] ;  /* 0x01001f00ff0677ac */ /* 0x000ee20008000a00 */
[----:B------:R-:W-:Y:S02]  /*d2d0*/  IMAD.MOV.U32 R12, RZ, RZ, 0x1 ;  /* 0x00000001ff0c7424 */ /* 0x000fe400078e00ff */
[----:B------:R-:W-:Y:S01]  /*d2e0*/  IMAD.MOV.U32 R13, RZ, RZ, RZ ;  /* 0x000000ffff0d7224 */ /* 0x000fe200078e00ff */
[----:B------:R-:W4:Y:S01]  /*d2f0*/  LDCU.64 UR8, c[0x4][0x8] ;  /* 0x01000100ff0877ac */ /* 0x000f220008000a00 */
[----:B-1----:R-:W-:-:S02]  /*d300*/  IMAD.U32 R4, RZ, RZ, UR4 ;  /* 0x00000004ff047e24 */ /* 0x002fc4000f8e00ff */
[----:B------:R-:W-:Y:S02]  /*d310*/  IMAD.U32 R5, RZ, RZ, UR5 ;  /* 0x00000005ff057e24 */ /* 0x000fe4000f8e00ff */
[----:B---3--:R-:W-:Y:S02]  /*d320*/  IMAD.U32 R6, RZ, RZ, UR6 ;  /* 0x00000006ff067e24 */ /* 0x008fe4000f8e00ff */
[----:B------:R-:W-:Y:S02]  /*d330*/  IMAD.U32 R7, RZ, RZ, UR7 ;  /* 0x00000007ff077e24 */ /* 0x000fe4000f8e00ff */
[----:B----4-:R-:W-:Y:S02]  /*d340*/  IMAD.U32 R10, RZ, RZ, UR8 ;  /* 0x00000008ff0a7e24 */ /* 0x010fe4000f8e00ff */
[----:B0-----:R-:W-:-:S07]  /*d350*/  IMAD.U32 R11, RZ, RZ, UR9 ;  /* 0x00000009ff0b7e24 */ /* 0x001fce000f8e00ff */
[----:B------:R-:W-:-:S07]  /*d360*/  LEPC R20, `(.L_x_5688) ;  /* 0x000000001014794e */ /* 0x000fce0000000000 */
[----:B--2---:R-:W-:Y:S05]  /*d370*/  CALL.ABS.NOINC R14 ;  /* 0x000000000e007343 */ /* 0x004fea0003c00000 */
.L_x_5688:
[----:B------:R-:W-:Y:S05]  /*d380*/  BRA `(.L_x_5671) ;  /* 0x00000000000c7947 */ /* 0x000fea0003800000 */
.L_x_5687:
[----:B------:R2:W-:Y:S01]  /*d390*/  STG.E.64 desc[UR36][R4.64], RZ ;  /* 0x000000ff04007986 */ /* 0x0005e2000c101b24 */
[----:B------:R-:W-:Y:S05]  /*d3a0*/  BRA `(.L_x_5671) ;  /* 0x0000000000047947 */ /* 0x000fea0003800000 */
.L_x_5686:
[----:B------:R0:W-:Y:S02]  /*d3b0*/  STG.E desc[UR36][R4.64], RZ ;  /* 0x000000ff04007986 */ /* 0x0001e4000c101924 */
.L_x_5671:
[----:B------:R-:W-:-:S07]  /*d3c0*/  VIADD R31, R31, 0x80 ;  /* 0x000000801f1f7836 */ /* 0x000fce0000000000 */
.L_x_5640:
[----:B------:R-:W-:-:S13]  /*d3d0*/  ISETP.GE.AND P0, PT, R31, R16, PT ;  /* 0x000000101f00720c */ /* 0x000fda0003f06270 */
[----:B------:R-:W-:Y:S05]  /*d3e0*/  @P0 BREAK.RELIABLE B6 ;  /* 0x0000000000060942 */ /* 0x000fea0003800100 */
[----:B------:R-:W-:Y:S05]  /*d3f0*/  @P0 BRA `(.L_x_5665) ;  /* 0x0000000400ec0947 */ /* 0x000fea0003800000 */
[----:B------:R-:W-:Y:S05]  /*d400*/  BSYNC.RELIABLE B6 ;  /* 0x0000000000067941 */ /* 0x000fea0003800100 */
.L_x_5639:
        /* <DEDUP_REMOVED lines=20> */
.L_x_5692:
[----:B------:R0:W-:Y:S01]  /*d550*/  STG.E.U8 desc[UR36][R4.64], RZ ;  /* 0x000000ff04007986 */ /* 0x0001e2000c101124 */
[----:B------:R-:W-:Y:S05]  /*d560*/  BRA `(.L_x_5694) ;  /* 0x00000004008c7947 */ /* 0x000fea0003800000 */
.L_x_5691:
        /* <DEDUP_REMOVED lines=8> */
.L_x_5696:
[----:B------:R0:W-:Y:S01]  /*d5f0*/  STG.E desc[UR36][R4.64], RZ ;  /* 0x000000ff04007986 */ /* 0x0001e2000c101924 */
[----:B------:R-:W-:Y:S05]  /*d600*/  BRA `(.L_x_5694) ;  /* 0x0000000400647947 */ /* 0x000fea0003800000 */
.L_x_5695:
[----:B------:R0:W-:Y:S01]  /*d610*/  STG.E.U16 desc[UR36][R4.64], RZ ;  /* 0x000000ff04007986 */ /* 0x0001e2000c101524 */
[----:B------:R-:W-:Y:S05]  /*d620*/  BRA `(.L_x_5694) ;  /* 0x00000004005c7947 */ /* 0x000fea0003800000 */
.L_x_5690:
        /* <DEDUP_REMOVED lines=8> */
.L_x_5698:
[----:B------:R1:W-:Y:S01]  /*d6b0*/  STG.E.U16 desc[UR36][R4.64], RZ ;  /* 0x000000ff04007986 */ /* 0x0003e2000c101524 */
[----:B------:R-:W-:Y:S05]  /*d6c0*/  BRA `(.L_x_5694) ;  /* 0x0000000400347947 */ /* 0x000fea0003800000 */
.L_x_5697:
        /* <DEDUP_REMOVED lines=8> */
.L_x_5700:
[----:B------:R4:W-:Y:S01]  /*d750*/  STG.E desc[UR36][R4.64], RZ ;  /* 0x000000ff04007986 */ /* 0x0009e2000c101924 */
[----:B------:R-:W-:Y:S05]  /*d760*/  BRA `(.L_x_5694) ;  /* 0x00000004000c7947 */ /* 0x000fea0003800000 */
.L_x_5699:
[----:B------:R2:W-:Y:S01]  /*d770*/  STG.E.64 desc[UR36][R4.64], RZ ;  /* 0x000000ff04007986 */ /* 0x0005e2000c101b24 */
[----:B------:R-:W-:Y:S05]  /*d780*/  BRA `(.L_x_5694) ;  /* 0x0000000400047947 */ /* 0x000fea0003800000 */
.L_x_5689:
        /* <DEDUP_REMOVED lines=10> */
.L_x_5703:
[----:B------:R0:W-:Y:S01]  /*d830*/  STG.E.128 desc[UR36][R4.64], RZ ;  /* 0x000000ff04007986 */ /* 0x0001e2000c101d24 */
[----:B------:R-:W-:Y:S05]  /*d840*/  BRA `(.L_x_5694) ;  /* 0x0000000000d47947 */ /* 0x000fea0003800000 */
.L_x_5702:
        /* <DEDUP_REMOVED lines=8> */
.L_x_5705:
[----:B------:R0:W-:Y:S01]  /*d8d0*/  STG.E.U8 desc[UR36][R4.64], RZ ;  /* 0x000000ff04007986 */ /* 0x0001e2000c101124 */
[----:B------:R-:W-:Y:S05]  /*d8e0*/  BRA `(.L_x_5694) ;  /* 0x0000000000ac7947 */ /* 0x000fea0003800000 */
.L_x_5704:
[----:B------:R0:W-:Y:S01]  /*d8f0*/  STG.E.U16 desc[UR36][R4.64], RZ ;  /* 0x000000ff04007986 */ /* 0x0001e2000c101524 */
[----:B------:R-:W-:Y:S05]  /*d900*/  BRA `(.L_x_5694) ;  /* 0x0000000000a47947 */ /* 0x000fea0003800000 */
.L_x_5701:
        /* <DEDUP_REMOVED lines=10> */
.L_x_5708:
[----:B------:R0:W-:Y:S01]  /*d9b0*/  STG.E.U8 desc[UR36][R4.64], RZ ;  /* 0x000000ff04007986 */ /* 0x0001e2000c101124 */
[----:B------:R-:W-:Y:S05]  /*d9c0*/  BRA `(.L_x_5694) ;  /* 0x0000000000747947 */ /* 0x000fea0003800000 */
.L_x_5707:
[----:B------:R0:W-:Y:S01]  /*d9d0*/  STG.E.U8 desc[UR36][R4.64], RZ ;  /* 0x000000ff04007986 */ /* 0x0001e2000c101124 */
[----:B------:R-:W-:Y:S05]  /*d9e0*/  BRA `(.L_x_5694) ;  /* 0x00000000006c7947 */ /* 0x000fea0003800000 */
.L_x_5706:
[----:B------:R-:W-:-:S13]  /*d9f0*/  ISETP.NE.AND P0, PT, R0, 0x1c, PT ;  /* 0x0000001c0000780c */ /* 0x000fda0003f05270 */
[----:B------:R-:W-:Y:S05]  /*da00*/  @!P0 BRA `(.L_x_5709) ;  /* 0x0000000000608947 */ /* 0x000fea0003800000 */
[----:B------:R-:W-:-:S13]  /*da10*/  ISETP.NE.AND P0, PT, R0, 0x1d, PT ;  /* 0x0000001d0000780c */ /* 0x000fda0003f05270 */
[----:B------:R-:W-:Y:S05]  /*da20*/  @!P0 BRA `(.L_x_5710) ;  /* 0x0000000000508947 */ /* 0x000fea0003800000 */
[----:B------:R-:W-:-:S13]  /*da30*/  ISETP.NE.AND P0, PT, R0, 0x2c, PT ;  /* 0x0000002c0000780c */ /* 0x000fda0003f05270 */
[----:B------:R0:W-:Y:S01]  /*da40*/  @!P0 STG.E.U8 desc[UR36][R4.64], RZ ;  /* 0x000000ff04008986 */ /* 0x0001e2000c101124 */
[----:B------:R-:W-:Y:S05]  /*da50*/  @!P0 BRA `(.L_x_5694) ;  /* 0x0000000000508947 */ /* 0x000fea0003800000 */
.L_x_5693:
        /* <DEDUP_REMOVED lines=16> */
.L_x_5711:
[----:B------:R-:W-:Y:S05]  /*db60*/  BRA `(.L_x_5694) ;  /* 0x00000000000c7947 */ /* 0x000fea0003800000 */
.L_x_5710:
[----:B------:R0:W-:Y:S01]  /*db70*/  STG.E.64 desc[UR36][R4.64], RZ ;  /* 0x000000ff04007986 */ /* 0x0001e2000c101b24 */
[----:B------:R-:W-:Y:S05]  /*db80*/  BRA `(.L_x_5694) ;  /* 0x0000000000047947 */ /* 0x000fea0003800000 */
.L_x_5709:
[----:B------:R0:W-:Y:S02]  /*db90*/  STG.E desc[UR36][R4.64], RZ ;  /* 0x000000ff04007986 */ /* 0x0001e4000c101924 */
.L_x_5694:
[----:B------:R-:W-:-:S07]  /*dba0*/  VIADD R31, R31, 0x80 ;  /* 0x000000801f1f7836 */ /* 0x000fce0000000000 */
.L_x_5665:
[----:B------:R-:W-:Y:S05]  /*dbb0*/  BSYNC.RECONVERGENT B7 ;  /* 0x0000000000077941 */ /* 0x000fea0003800200 */
.L_x_5638:
[----:B------:R-:W-:-:S13]  /*dbc0*/  ISETP.GE.AND P0, PT, R31, R16, PT ;  /* 0x000000101f00720c */ /* 0x000fda0003f06270 */
[----:B------:R-:W-:Y:S05]  /*dbd0*/  @P0 EXIT ;  /* 0x000000000000094d */ /* 0x000fea0003800000 */
[----:B01234-:R-:W0:Y:S01]  /*dbe0*/  LDC.64 R4, c[0x0][0x3e0] ;  /* 0x0000f800ff047b82 */ /* 0x01fe220000000a00 */
[----:B------:R-:W1:Y:S01]  /*dbf0*/  LDCU UR4, c[0x0][0x400] ;  /* 0x00008000ff0477ac */ /* 0x000e620008000800 */
[----:B------:R-:W-:Y:S01]  /*dc00*/  PRMT R0, R17, 0x9910, RZ ;  /* 0x0000991011007816 */ /* 0x000fe200000000ff */
[----:B------:R-:W-:-:S03]  /*dc10*/  IMAD R2, R2, 0x200, R31 ;  /* 0x0000020002027824 */ /* 0x000fc600078e021f */
[----:B------:R-:W-:Y:S01]  /*dc20*/  ISETP.GT.AND P1, PT, R0, 0x9, PT ;  /* 0x000000090000780c */ /* 0x000fe20003f24270 */
[----:B-1----:R-:W-:-:S05]  /*dc30*/  IMAD R3, R2, UR4, RZ ;  /* 0x0000000402037c24 */ /* 0x002fca000f8e02ff */
[----:B0-----:R-:W-:-:S05]  /*dc40*/  IADD3 R2, P0, PT, R3, R4, RZ ;  /* 0x0000000403027210 */ /* 0x001fca0007f1e0ff */
[----:B------:R-:W-:Y:S02]  /*dc50*/  IMAD.X R3, RZ, RZ, R5, P0 ;  /* 0x000000ffff037224 */ /* 0x000fe400000e0605 */
[----:B------:R-:W-:Y:S06]  /*dc60*/  @P1 BRA `(.L_x_5712) ;  /* 0x0000000000b81947 */ /* 0x000fec0003800000 */
        /* <DEDUP_REMOVED lines=10> */
.L_x_5715:
[----:B------:R-:W-:Y:S01]  /*dd10*/  STG.E.U8 desc[UR36][R2.64], RZ ;  /* 0x000000ff02007986 */ /* 0x000fe2000c101124 */
[----:B------:R-:W-:Y:S05]  /*dd20*/  EXIT ;  /* 0x000000000000794d */ /* 0x000fea0003800000 */
.L_x_5714:
        /* <DEDUP_REMOVED lines=8> */
.L_x_5718:
[----:B------:R-:W-:Y:S01]  /*ddb0*/  STG.E desc[UR36][R2.64], RZ ;  /* 0x000000ff02007986 */ /* 0x000fe2000c101924 */
[----:B------:R-:W-:Y:S05]  /*ddc0*/  EXIT ;  /* 0x000000000000794d */ /* 0x000fea0003800000 */
.L_x_5717:
[----:B------:R-:W-:Y:S01]  /*ddd0*/  STG.E.U16 desc[UR36][R2.64], RZ ;  /* 0x000000ff02007986 */ /* 0x000fe2000c101524 */
[----:B------:R-:W-:Y:S05]  /*dde0*/  EXIT ;  /* 0x000000000000794d */ /* 0x000fea0003800000 */
.L_x_5713:
        /* <DEDUP_REMOVED lines=8> */
.L_x_5720:
[----:B------:R-:W-:Y:S01]  /*de70*/  STG.E.U16 desc[UR36][R2.64], RZ ;  /* 0x000000ff02007986 */ /* 0x000fe2000c101524 */
[----:B------:R-:W-:Y:S05]  /*de80*/  EXIT ;  /* 0x000000000000794d */ /* 0x000fea0003800000 */
.L_x_5719:
        /* <DEDUP_REMOVED lines=8> */
.L_x_5722:
[----:B------:R-:W-:Y:S01]  /*df10*/  STG.E desc[UR36][R2.64], RZ ;  /* 0x000000ff02007986 */ /* 0x000fe2000c101924 */
[----:B------:R-:W-:Y:S05]  /*df20*/  EXIT ;  /* 0x000000000000794d */ /* 0x000fea0003800000 */
.L_x_5721:
[----:B------:R-:W-:Y:S01]  /*df30*/  STG.E.64 desc[UR36][R2.64], RZ ;  /* 0x000000ff02007986 */ /* 0x000fe2000c101b24 */
[----:B------:R-:W-:Y:S05]  /*df40*/  EXIT ;  /* 0x000000000000794d */ /* 0x000fea0003800000 */
.L_x_5712:
        /* <DEDUP_REMOVED lines=10> */
.L_x_5725:
[----:B------:R-:W-:Y:S01]  /*dff0*/  STG.E.128 desc[UR36][R2.64], RZ ;  /* 0x000000ff02007986 */ /* 0x000fe2000c101d24 */
[----:B------:R-:W-:Y:S05]  /*e000*/  EXIT ;  /* 0x000000000000794d */ /* 0x000fea0003800000 */
.L_x_5724:
        /* <DEDUP_REMOVED lines=8> */
.L_x_5727:
[----:B------:R-:W-:Y:S01]  /*e090*/  STG.E.U8 desc[UR36][R2.64], RZ ;  /* 0x000000ff02007986 */ /* 0x000fe2000c101124 */
[----:B------:R-:W-:Y:S05]  /*e0a0*/  EXIT ;  /* 0x000000000000794d */ /* 0x000fea0003800000 */
.L_x_5726:
[----:B------:R-:W-:Y:S01]  /*e0b0*/  STG.E.U16 desc[UR36][R2.64], RZ ;  /* 0x000000ff02007986 */ /* 0x000fe2000c101524 */
[----:B------:R-:W-:Y:S05]  /*e0c0*/  EXIT ;  /* 0x000000000000794d */ /* 0x000fea0003800000 */
.L_x_5723:
        /* <DEDUP_REMOVED lines=10> */
.L_x_5730:
[----:B------:R-:W-:Y:S01]  /*e170*/  STG.E.U8 desc[UR36][R2.64], RZ ;  /* 0x000000ff02007986 */ /* 0x000fe2000c101124 */
[----:B------:R-:W-:Y:S05]  /*e180*/  EXIT ;  /* 0x000000000000794d */ /* 0x000fea0003800000 */
.L_x_5729:
[----:B------:R-:W-:Y:S01]  /*e190*/  STG.E.U8 desc[UR36][R2.64], RZ ;  /* 0x000000ff02007986 */ /* 0x000fe2000c101124 */
[----:B------:R-:W-:Y:S05]  /*e1a0*/  EXIT ;  /* 0x000000000000794d */ /* 0x000fea0003800000 */
.L_x_5728:
[----:B------:R-:W-:-:S13]  /*e1b0*/  ISETP.NE.AND P0, PT, R0, 0x1c, PT ;  /* 0x0000001c0000780c */ /* 0x000fda0003f05270 */
[----:B------:R-:W-:Y:S05]  /*e1c0*/  @!P0 BRA `(.L_x_5731) ;  /* 0x0000000000608947 */ /* 0x000fea0003800000 */
[----:B------:R-:W-:-:S13]  /*e1d0*/  ISETP.NE.AND P0, PT, R0, 0x1d, PT ;  /* 0x0000001d0000780c */ /* 0x000fda0003f05270 */
[----:B------:R-:W-:Y:S05]  /*e1e0*/  @!P0 BRA `(.L_x_5732) ;  /* 0x0000000000508947 */ /* 0x000fea0003800000 */
[----:B------:R-:W-:-:S13]  /*e1f0*/  ISETP.NE.AND P0, PT, R0, 0x2c, PT ;  /* 0x0000002c0000780c */ /* 0x000fda0003f05270 */
[----:B------:R0:W-:Y:S01]  /*e200*/  @!P0 STG.E.U8 desc[UR36][R2.64], RZ ;  /* 0x000000ff02008986 */ /* 0x0001e2000c101124 */
[----:B------:R-:W-:Y:S05]  /*e210*/  @!P0 EXIT ;  /* 0x000000000000894d */ /* 0x000fea0003800000 */
.L_x_5716:
[----:B------:R-:W-:Y:S01]  /*e220*/  MOV R0, 0x100 ;  /* 0x0000010000007802 */ /* 0x000fe20000000f00 */
[----:B------:R-:W1:Y:S01]  /*e230*/  LDCU.64 UR4, c[0x4][0xf0] ;  /* 0x01001e00ff0477ac */ /* 0x000e620008000a00 */
[----:B------:R-:W-:Y:S02]  /*e240*/  IMAD.MOV.U32 R8, RZ, RZ, 0x65 ;  /* 0x00000065ff087424 */ /* 0x000fe400078e00ff */
[----:B0-----:R0:W2:Y:S01]  /*e250*/  LDC.64 R2, c[0x4][R0] ;  /* 0x0100000000027b82 */ /* 0x0010a20000000a00 */
        /* <DEDUP_REMOVED lines=12> */
.L_x_5733:
[----:B------:R-:W-:Y:S05]  /*e320*/  EXIT ;  /* 0x000000000000794d */ /* 0x000fea0003800000 */
.L_x_5732:
[----:B------:R-:W-:Y:S01]  /*e330*/  STG.E.64 desc[UR36][R2.64], RZ ;  /* 0x000000ff02007986 */ /* 0x000fe2000c101b24 */
[----:B------:R-:W-:Y:S05]  /*e340*/  EXIT ;  /* 0x000000000000794d */ /* 0x000fea0003800000 */
.L_x_5731:
[----:B------:R-:W-:Y:S01]  /*e350*/  STG.E desc[UR36][R2.64], RZ ;  /* 0x000000ff02007986 */ /* 0x000fe2000c101924 */
[----:B------:R-:W-:Y:S05]  /*e360*/  EXIT ;  /* 0x000000000000794d */ /* 0x000fea0003800000 */
.L_x_5734:
        /* <DEDUP_REMOVED lines=9> */
.L_x_17257:


//--------------------- .text._ZN2at6native18elementwise_kernelILi128ELi2EZNS0_22gpu_kernel_impl_nocastIZZNS0_73_GLOBAL__N__c8866d80_35_SparseBinaryOpIntersectionKernel_cu_7dd49032_323742_sparse_binary_op_intersection_kernel_implINS3_18CUDAKernelLauncherENS3_36CUDAValueSelectionIntersectionKernelINS3_9LhsProjOpEEElLl0EEEvRNS_6TensorERKS9_SC_RKSt6vectorIlSaIlEERKSt8optionalIS9_ESL_bbENKUlvE3_clEvEUllE_EEvRNS_18TensorIteratorBaseERKT_EUliE_EEviT1_ --------------------------
	.section	.text._ZN2at6native18elementwise_kernelILi128ELi2EZNS0_22gpu_kernel_impl_nocastIZZNS0_73_GLOBAL__N__c8866d80_35_SparseBinaryOpIntersectionKernel_cu_7dd49032_323742_sparse_binary_op_intersection_kernel_implINS3_18CUDAKernelLauncherENS3_36CUDAValueSelectionIntersectionKernelINS3_9LhsProjOpEEElLl0EEEvRNS_6TensorERKS9_SC_RKSt6vectorIlSaIlEERKSt8optionalIS9_ESL_bbENKUlvE3_clEvEUllE_EEvRNS_18TensorIteratorBaseERKT_EUliE_EEviT1_,"ax",@progbits
	.align	128
        .global         _ZN2at6native18elementwise_kernelILi128ELi2EZNS0_22gpu_kernel_impl_nocastIZZNS0_73_GLOBAL__N__c8866d80_35_SparseBinaryOpIntersectionKernel_cu_7dd49032_323742_sparse_binary_op_intersection_kernel_implINS3_18CUDAKernelLauncherENS3_36CUDAValueSelectionIntersectionKernelINS3_9LhsProjOpEEElLl0EEEvRNS_6TensorERKS9_SC_RKSt6vectorIlSaIlEERKSt8optionalIS9_ESL_bbENKUlvE3_clEvEUllE_EEvRNS_18TensorIteratorBaseERKT_EUliE_EEviT1_
        .type           _ZN2at6native18elementwise_kernelILi128ELi2EZNS0_22gpu_kernel_impl_nocastIZZNS0_73_GLOBAL__N__c8866d80_35_SparseBinaryOpIntersectionKernel_cu_7dd49032_323742_sparse_binary_op_intersection_kernel_implINS3_18CUDAKernelLauncherENS3_36CUDAValueSelectionIntersectionKernelINS3_9LhsProjOpEEElLl0EEEvRNS_6TensorERKS9_SC_RKSt6vectorIlSaIlEERKSt8optionalIS9_ESL_bbENKUlvE3_clEvEUllE_EEvRNS_18TensorIteratorBaseERKT_EUliE_EEviT1_,@function
        .size           _ZN2at6native18elementwise_kernelILi128ELi2EZNS0_22gpu_kernel_impl_nocastIZZNS0_73_GLOBAL__N__c8866d80_35_SparseBinaryOpIntersectionKernel_cu_7dd49032_323742_sparse_binary_op_intersection_kernel_implINS3_18CUDAKernelLauncherENS3_36CUDAValueSelectionIntersectionKernelINS3_9LhsProjOpEEElLl0EEEvRNS_6TensorERKS9_SC_RKSt6vectorIlSaIlEERKSt8optionalIS9_ESL_bbENKUlvE3_clEvEUllE_EEvRNS_18TensorIteratorBaseERKT_EUliE_EEviT1_,(.L_x_17258 - _ZN2at6native18elementwise_kernelILi128ELi2EZNS0_22gpu_kernel_impl_nocastIZZNS0_73_GLOBAL__N__c8866d80_35_SparseBinaryOpIntersectionKernel_cu_7dd49032_323742_sparse_binary_op_intersection_kernel_implINS3_18CUDAKernelLauncherENS3_36CUDAValueSelectionIntersectionKernelINS3_9LhsProjOpEEElLl0EEEvRNS_6TensorERKS9_SC_RKSt6vectorIlSaIlEERKSt8optionalIS9_ESL_bbENKUlvE3_clEvEUllE_EEvRNS_18TensorIteratorBaseERKT_EUliE_EEviT1_)
        .other          _ZN2at6native18elementwise_kernelILi128ELi2EZNS0_22gpu_kernel_impl_nocastIZZNS0_73_GLOBAL__N__c8866d80_35_SparseBinaryOpIntersectionKernel_cu_7dd49032_323742_sparse_binary_op_intersection_kernel_implINS3_18CUDAKernelLauncherENS3_36CUDAValueSelectionIntersectionKernelINS3_9LhsProjOpEEElLl0EEEvRNS_6TensorERKS9_SC_RKSt6vectorIlSaIlEERKSt8optionalIS9_ESL_bbENKUlvE3_clEvEUllE_EEvRNS_18TensorIteratorBaseERKT_EUliE_EEviT1_,@"STO_CUDA_ENTRY STV_DEFAULT"
_ZN2at6native18elementwise_kernelILi128ELi2EZNS0_22gpu_kernel_impl_nocastIZZNS0_73_GLOBAL__N__c8866d80_35_SparseBinaryOpIntersectionKernel_cu_7dd49032_323742_sparse_binary_op_intersection_kernel_implINS3_18CUDAKernelLauncherENS3_36CUDAValueSelectionIntersectionKernelINS3_9LhsProjOpEEElLl0EEEvRNS_6TensorERKS9_SC_RKSt6vectorIlSaIlEERKSt8optionalIS9_ESL_bbENKUlvE3_clEvEUllE_EEvRNS_18TensorIteratorBaseERKT_EUliE_EEviT1_:
.text._ZN2at6native18elementwise_kernelILi128ELi2EZNS0_22gpu_kernel_impl_nocastIZZNS0_73_GLOBAL__N__c8866d80_35_SparseBinaryOpIntersectionKernel_cu_7dd49032_323742_sparse_binary_op_intersection_kernel_implINS3_18CUDAKernelLauncherENS3_36CUDAValueSelectionIntersectionKernelINS3_9LhsProjOpEEElLl0EEEvRNS_6TensorERKS9_SC_RKSt6vectorIlSaIlEERKSt8optionalIS9_ESL_bbENKUlvE3_clEvEUllE_EEvRNS_18TensorIteratorBaseERKT_EUliE_EEviT1_:
[----:B------:R-:W-:Y:S08]  /*0000*/  LDC R1, c[0x0][0x37c] ;  /* 0x0000df00ff017b82 */ /* 0x000ff00000000800 */
[----:B------:R-:W0:Y:S01]  /*0010*/  LDC R6, c[0x0][0x388] ;  /* 0x0000e200ff067b82 */ /* 0x000e220000000800 */
[----:B------:R-:W1:Y:S01]  /*0020*/  S2R R5, SR_TID.X ;  /* 0x0000000000057919 */ /* 0x000e620000002100 */
[----:B------:R-:W2:Y:S01]  /*0030*/  LDCU.64 UR10, c[0x0][0x5c0] ;  /* 0x0000b800ff0a77ac */ /* 0x000ea20008000a00 */
[----:B------:R-:W3:Y:S05]  /*0040*/  LDCU.64 UR12, c[0x0][0x5c8] ;  /* 0x0000b900ff0c77ac */ /* 0x000eea0008000a00 */
[----:B------:R-:W4:Y:S01]  /*0050*/  S2UR UR4, SR_CTAID.X ;  /* 0x00000000000479c3 */ /* 0x000f220000002500 */
[----:B------:R-:W0:Y:S01]  /*0060*/  LDCU.64 UR14, c[0x0][0x358] ;  /* 0x00006b00ff0e77ac */ /* 0x000e220008000a00 */
[----:B--2---:R-:W-:-:S02]  /*0070*/  IMAD.U32 R0, RZ, RZ, UR10 ;  /* 0x0000000aff007e24 */ /* 0x004fc4000f8e00ff */
[----:B------:R-:W-:Y:S01]  /*0080*/  IMAD.U32 R2, RZ, RZ, UR11 ;  /* 0x0000000bff027e24 */ /* 0x000fe2000f8e00ff */
[----:B0-----:R-:W-:Y:S01]  /*0090*/  ISETP.NE.AND P0, PT, R6, RZ, PT ;  /* 0x000000ff0600720c */ /* 0x001fe20003f05270 */
[----:B---3--:R-:W-:Y:S01]  /*00a0*/  IMAD.U32 R4, RZ, RZ, UR13 ;  /* 0x0000000dff047e24 */ /* 0x008fe2000f8e00ff */
[----:B------:R-:W-:Y:S01]  /*00b0*/  MOV R3, UR12 ;  /* 0x0000000c00037c02 */ /* 0x000fe20008000f00 */
[----:B----4-:R-:W-:-:S06]  /*00c0*/  USHF.L.U32 UR4, UR4, 0x8, URZ ;  /* 0x0000000804047899 */ /* 0x010fcc00080006ff */
[----:B-1----:R-:W-:-:S04]  /*00d0*/  LOP3.LUT R5, R5, UR4, RZ, 0xfc, !PT ;  /* 0x0000000405057c12 */ /* 0x002fc8000f8efcff */
[----:B------:R-:W-:Y:S05]  /*00e0*/  @P0 BRA `(.L_x_5735) ;  /* 0x0000003400a00947 */ /* 0x000fea0003800000 */
[----:B------:R-:W0:Y:S02]  /*00f0*/  LDCU.64 UR4, c[0x0][0x590] ;  /* 0x0000b200ff0477ac */ /* 0x000e240008000a00 */
[----:B0-----:R-:W-:-:S04]  /*0100*/  UISETP.NE.U32.AND UP0, UPT, UR4, URZ, UPT ;  /* 0x000000ff0400728c */ /* 0x001fc8000bf05070 */
[----:B------:R-:W-:-:S09]  /*0110*/  UISETP.NE.AND.EX UP0, UPT, UR5, URZ, UPT, UP0 ;  /* 0x000000ff0500728c */ /* 0x000fd2000bf05300 */
[----:B------:R-:W-:Y:S05]  /*0120*/  BRA.U UP0, `(.L_x_5736) ;  /* 0x0000002900187547 */ /* 0x000fea000b800000 */
[----:B------:R-:W0:Y:S01]  /*0130*/  LDCU.64 UR20, c[0x0][0x598] ;  /* 0x0000b300ff1477ac */ /* 0x000e220008000a00 */
[----:B------:R-:W-:Y:S01]  /*0140*/  BSSY.RECONVERGENT B0, `(.L_x_5737) ;  /* 0x0000149000007945 */ /* 0x000fe20003800200 */
[----:B------:R-:W1:Y:S01]  /*0150*/  LDCU UR22, c[0x0][0x380] ;  /* 0x00007000ff1677ac */ /* 0x000e620008000800 */
[----:B0-----:R-:W-:-:S04]  /*0160*/  UISETP.GT.U32.AND UP0, UPT, UR20, 0x1, UPT ;  /* 0x000000011400788c */ /* 0x001fc8000bf04070 */
[----:B------:R-:W-:Y:S01]  /*0170*/  UISETP.GT.AND.EX UP0, UPT, UR21, URZ, UPT, UP0 ;  /* 0x000000ff1500728c */ /* 0x000fe2000bf04300 */
[----:B-1----:R-:W-:-:S03]  /*0180*/  ISETP.GE.AND P0, PT, R5, UR22, PT ;  /* 0x0000001605007c0c */ /* 0x002fc6000bf06270 */
[----:B------:R-:W-:Y:S02]  /*0190*/  USEL UR8, UR20, 0x1, UP0 ;  /* 0x0000000114087887 */ /* 0x000fe40008000000 */
[----:B------:R-:W-:Y:S02]  /*01a0*/  USEL UR9, UR21, URZ, UP0 ;  /* 0x000000ff15097287 */ /* 0x000fe40008000000 */
[----:B------:R-:W-:Y:S02]  /*01b0*/  ULOP3.LUT UR18, UR8, 0x3, URZ, 0xc0, !UPT ;  /* 0x0000000308127892 */ /* 0x000fe4000f8ec0ff */
[----:B------:R-:W-:Y:S02]  /*01c0*/  ULOP3.LUT UR19, UR8, 0x7, URZ, 0xc0, !UPT ;  /* 0x0000000708137892 */ /* 0x000fe4000f8ec0ff */
[----:B------:R-:W-:-:S04]  /*01d0*/  UIADD3 UR16, UP0, UPT, UR18, -0x1, URZ ;  /* 0xffffffff12107890 */ /* 0x000fc8000ff1e0ff */
[----:B------:R-:W-:Y:S01]  /*01e0*/  UIADD3.X UR17, UPT, UPT, URZ, -0x1, URZ, UP0, !UPT ;  /* 0xffffffffff117890 */ /* 0x000fe200087fe4ff */
[----:B------:R-:W-:Y:S11]  /*01f0*/  @P0 BRA `(.L_x_5738) ;  /* 0x0000001000f40947 */ /* 0x000ff60003800000 */
[----:B------:R-:W0:Y:S02]  /*0200*/  LDC.64 R6, c[0x0][0x588] ;  /* 0x00016200ff067b82 */ /* 0x000e240000000a00 */
[----:B0-----:R-:W5:Y:S01]  /*0210*/  LDG.E.64 R6, desc[UR14][R6.64] ;  /* 0x0000000e06067981 */ /* 0x001f62000c1e1b00 */
[----:B------:R-:W-:Y:S01]  /*0220*/  UISETP.NE.U32.AND UP0, UPT, UR20, URZ, UPT ;  /* 0x000000ff1400728c */ /* 0x000fe2000bf05070 */
[----:B------:R-:W-:Y:S01]  /*0230*/  CS2R R50, SRZ ;  /* 0x0000000000327805 */ /* 0x000fe2000001ff00 */
[----:B------:R-:W-:Y:S02]  /*0240*/  UISETP.GE.U32.AND UP1, UPT, UR20, 0x1, UPT ;  /* 0x000000011400788c */ /* 0x000fe4000bf26070 */
[----:B------:R-:W-:Y:S02]  /*0250*/  UISETP.NE.AND.EX UP0, UPT, UR21, URZ, UPT, UP0 ;  /* 0x000000ff1500728c */ /* 0x000fe4000bf05300 */
[----:B------:R-:W-:-:S04]  /*0260*/  UISETP.GE.AND.EX UP1, UPT, UR21, URZ, UPT, UP1 ;  /* 0x000000ff1500728c */ /* 0x000fc8000bf26310 */
[----:B------:R-:W-:-:S09]  /*0270*/  UPLOP3.LUT UP0, UPT, UP0, UP1, UPT, 0x2f, 0xf2 ;  /* 0x0000000000f2789c */ /* 0x000fd20000702577 */
[----:B------:R-:W-:Y:S05]  /*0280*/  BRA.U UP0, `(.L_x_5739) ;  /* 0x0000000d00587547 */ /* 0x000fea000b800000 */
[----:B------:R-:W0:Y:S01]  /*0290*/  LDCU.64 UR6, c[0x0][0x5a8] ;  /* 0x0000b500ff0677ac */ /* 0x000e220008000a00 */
[----:B------:R-:W1:Y:S01]  /*02a0*/  LDC.64 R8, c[0x0][0x5b8] ;  /* 0x00016e00ff087b82 */ /* 0x000e620000000a00 */
[----:B------:R-:W-:Y:S01]  /*02b0*/  CS2R R50, SRZ ;  /* 0x0000000000327805 */ /* 0x000fe2000001ff00 */
[----:B------:R-:W-:Y:S02]  /*02c0*/  UISETP.GE.U32.AND UP1, UPT, UR20, 0x8, UPT ;  /* 0x000000081400788c */ /* 0x000fe4000bf26070 */
[----:B------:R-:W-:Y:S02]  /*02d0*/  UISETP.NE.U32.AND UP0, UPT, UR19, URZ, UPT ;  /* 0x000000ff1300728c */ /* 0x000fe4000bf05070 */
[----:B------:R-:W-:Y:S01]  /*02e0*/  UISETP.GE.AND.EX UP1, UPT, UR21, URZ, UPT, UP1 ;  /* 0x000000ff1500728c */ /* 0x000fe2000bf26310 */
[----:B------:R-:W-:Y:S01]  /*02f0*/  UMOV UR4, URZ ;  /* 0x000000ff00047c82 */ /* 0x000fe20008000000 */
[----:B------:R-:W-:Y:S01]  /*0300*/  UISETP.NE.AND.EX UP0, UPT, URZ, URZ, UPT, UP0 ;  /* 0x000000ffff00728c */ /* 0x000fe2000bf05300 */
[----:B------:R-:W-:Y:S01]  /*0310*/  UMOV UR5, URZ ;  /* 0x000000ff00057c82 */ /* 0x000fe20008000000 */
[----:B0----5:R-:W-:-:S02]  /*0320*/  IMAD R13, R7, UR6, RZ ;  /* 0x00000006070d7c24 */ /* 0x021fc4000f8e02ff */
[----:B------:R-:W-:-:S04]  /*0330*/  IMAD.WIDE.U32 R10, R6, UR6, RZ ;  /* 0x00000006060a7c25 */ /* 0x000fc8000f8e00ff */
[----:B------:R-:W-:-:S04]  /*0340*/  IMAD R13, R6, UR7, R13 ;  /* 0x00000007060d7c24 */ /* 0x000fc8000f8e020d */
[----:B------:R-:W-:Y:S01]  /*0350*/  IMAD.IADD R13, R11, 0x1, R13 ;  /* 0x000000010b0d7824 */ /* 0x000fe200078e020d */
[----:B------:R-:W-:Y:S06]  /*0360*/  BRA.U !UP1, `(.L_x_5740) ;  /* 0x0000000509687547 */ /* 0x000fec000b800000 */
[----:B------:R-:W0:Y:S01]  /*0370*/  LDC.64 R14, c[0x0][0x5a0] ;  /* 0x00016800ff0e7b82 */ /* 0x000e220000000a00 */
[----:B------:R-:W2:Y:S01]  /*0380*/  LDCU.64 UR6, c[0x0][0x5b0] ;  /* 0x0000b600ff0677ac */ /* 0x000ea20008000a00 */
[----:B-1----:R-:W-:Y:S01]  /*0390*/  SHF.L.U32 R59, R9, 0x3, RZ ;  /* 0x00000003093b7819 */ /* 0x002fe200000006ff */
[C---:B------:R-:W-:Y:S01]  /*03a0*/  IMAD.WIDE.U32 R16, R8.reuse, 0x8, RZ ;  /* 0x0000000808107825 */ /* 0x040fe200078e00ff */
[----:B------:R-:W-:Y:S01]  /*03b0*/  SHF.L.U64.HI R57, R8, 0x6, R9 ;  /* 0x0000000608397819 */ /* 0x000fe20000010209 */
[----:B------:R-:W-:Y:S01]  /*03c0*/  ULOP3.LUT UR4, UR8, 0xfffffff8, URZ, 0xc0, !UPT ;  /* 0xfffffff808047892 */ /* 0x000fe2000f8ec0ff */
[----:B------:R-:W-:Y:S01]  /*03d0*/  CS2R R50, SRZ ;  /* 0x0000000000327805 */ /* 0x000fe2000001ff00 */
[----:B------:R-:W-:Y:S01]  /*03e0*/  ULOP3.LUT UR5, UR9, 0x7fffffff, URZ, 0xc0, !UPT ;  /* 0x7fffffff09057892 */ /* 0x000fe2000f8ec0ff */
[----:B------:R-:W-:Y:S01]  /*03f0*/  IMAD.IADD R59, R17, 0x1, R59 ;  /* 0x00000001113b7824 */ /* 0x000fe200078e023b */
[----:B--2---:R-:W-:-:S04]  /*0400*/  UIADD3 UR6, UP1, UPT, UR6, 0x20, URZ ;  /* 0x0000002006067890 */ /* 0x004fc8000ff3e0ff */
[----:B------:R-:W-:Y:S01]  /*0410*/  UIADD3.X UR7, UPT, UPT, URZ, UR7, URZ, UP1, !UPT ;  /* 0x00000007ff077290 */ /* 0x000fe20008ffe4ff */
[C---:B0-----:R-:W-:Y:S01]  /*0420*/  LEA R55, P0, R10.reuse, R14, 0x3 ;  /* 0x0000000e0a377211 */ /* 0x041fe200078018ff */
[----:B------:R-:W-:Y:S01]  /*0430*/  IMAD.U32 R14, RZ, RZ, UR6 ;  /* 0x00000006ff0e7e24 */ /* 0x000fe2000f8e00ff */
[----:B------:R-:W-:Y:S02]  /*0440*/  UMOV UR6, UR4 ;  /* 0x0000000400067c82 */ /* 0x000fe40008000000 */
[----:B------:R-:W-:Y:S02]  /*0450*/  LEA.HI.X R54, R10, R15, R13, 0x3, P0 ;  /* 0x0000000f0a367211 */ /* 0x000fe400000f1c0d */
[----:B------:R-:W-:Y:S01]  /*0460*/  MOV R15, UR7 ;  /* 0x00000007000f7c02 */ /* 0x000fe20008000f00 */
[----:B------:R-:W-:-:S06]  /*0470*/  UMOV UR7, UR5 ;  /* 0x0000000500077c82 */ /* 0x000fcc0008000000 */
.L_x_5741:
[----:B------:R-:W-:Y:S01]  /*0480*/  IMAD.MOV.U32 R18, RZ, RZ, R55 ;  /* 0x000000ffff127224 */ /* 0x000fe200078e0037 */
[----:B------:R-:W2:Y:S01]  /*0490*/  LDG.E.64 R20, desc[UR14][R14.64+-0x20] ;  /* 0xffffe00e0e147981 */ /* 0x000ea2000c1e1b00 */
[----:B------:R-:W-:Y:S01]  /*04a0*/  IMAD.MOV.U32 R19, RZ, RZ, R54 ;  /* 0x000000ffff137224 */ /* 0x000fe200078e0036 */
[----:B------:R-:W-:Y:S02]  /*04b0*/  IADD3 R22, P0, PT, R55, R16, RZ ;  /* 0x0000001037167210 */ /* 0x000fe40007f1e0ff */
[----:B------:R-:W3:Y:S04]  /*04c0*/  LDG.E.64 R38, desc[UR14][R14.64+-0x18] ;  /* 0xffffe80e0e267981 */ /* 0x000ee8000c1e1b00 */
[----:B------:R-:W2:Y:S01]  /*04d0*/  LDG.E.64 R18, desc[UR14][R18.64] ;  /* 0x0000000e12127981 */ /* 0x000ea2000c1e1b00 */
[----:B------:R-:W-:-:S02]  /*04e0*/  IADD3.X R23, PT, PT, R54, R59, RZ, P0, !PT ;  /* 0x0000003b36177210 */ /* 0x000fc400007fe4ff */
[-C--:B------:R-:W-:Y:S01]  /*04f0*/  IADD3 R24, P0, PT, R22, R16.reuse, RZ ;  /* 0x0000001016187210 */ /* 0x080fe20007f1e0ff */
[----:B------:R-:W4:Y:S04]  /*0500*/  LDG.E.64 R34, desc[UR14][R14.64+-0x10] ;  /* 0xfffff00e0e227981 */ /* 0x000f28000c1e1b00 */
[----:B------:R-:W3:Y:S01]  /*0510*/  LDG.E.64 R40, desc[UR14][R22.64] ;  /* 0x0000000e16287981 */ /* 0x000ee2000c1e1b00 */
[--C-:B------:R-:W-:Y:S01]  /*0520*/  IMAD.X R25, R23, 0x1, R59.reuse, P0 ;  /* 0x0000000117197824 */ /* 0x100fe200000e063b */
[-C--:B------:R-:W-:Y:S02]  /*0530*/  IADD3 R42, P0, PT, R24, R16.reuse, RZ ;  /* 0x00000010182a7210 */ /* 0x080fe40007f1e0ff */
[----:B------:R-:W5:Y:S04]  /*0540*/  LDG.E.64 R30, desc[UR14][R14.64+-0x8] ;  /* 0xfffff80e0e1e7981 */ /* 0x000f68000c1e1b00 */
[----:B------:R-:W4:Y:S01]  /*0550*/  LDG.E.64 R36, desc[UR14][R24.64] ;  /* 0x0000000e18247981 */ /* 0x000f22000c1e1b00 */
[----:B------:R-:W-:Y:S01]  /*0560*/  IMAD.X R43, R25, 0x1, R59, P0 ;  /* 0x00000001192b7824 */ /* 0x000fe200000e063b */
[----:B------:R-:W-:-:S02]  /*0570*/  IADD3 R46, P0, PT, R42, R16, RZ ;  /* 0x000000102a2e7210 */ /* 0x000fc40007f1e0ff */
[----:B------:R-:W5:Y:S04]  /*0580*/  LDG.E.64 R26, desc[UR14][R14.64] ;  /* 0x0000000e0e1a7981 */ /* 0x000f68000c1e1b00 */
[----:B------:R-:W5:Y:S01]  /*0590*/  LDG.E.64 R32, desc[UR14][R42.64] ;  /* 0x0000000e2a207981 */ /* 0x000f62000c1e1b00 */
[----:B------:R-:W-:Y:S02]  /*05a0*/  IADD3.X R47, PT, PT, R43, R59, RZ, P0, !PT ;  /* 0x0000003b2b2f7210 */ /* 0x000fe400007fe4ff */
[-C--:B------:R-:W-:Y:S01]  /*05b0*/  IADD3 R60, P0, PT, R46, R16.reuse, RZ ;  /* 0x000000102e3c7210 */ /* 0x080fe20007f1e0ff */
[----:B------:R-:W5:Y:S04]  /*05c0*/  LDG.E.64 R22, desc[UR14][R14.64+0x8] ;  /* 0x0000080e0e167981 */ /* 0x000f68000c1e1b00 */
[----:B------:R-:W5:Y:S01]  /*05d0*/  LDG.E.64 R28, desc[UR14][R46.64] ;  /* 0x0000000e2e1c7981 */ /* 0x000f62000c1e1b00 */
[----:B------:R-:W-:Y:S01]  /*05e0*/  IMAD.X R61, R47, 0x1, R59, P0 ;  /* 0x000000012f3d7824 */ /* 0x000fe200000e063b */
[----:B------:R-:W-:-:S02]  /*05f0*/  IADD3 R52, P0, PT, R60, R16, RZ ;  /* 0x000000103c347210 */ /* 0x000fc40007f1e0ff */
[----:B------:R-:W5:Y:S04]  /*0600*/  LDG.E.64 R42, desc[UR14][R14.64+0x10] ;  /* 0x0000100e0e2a7981 */ /* 0x000f68000c1e1b00 */
[----:B------:R-:W5:Y:S01]  /*0610*/  LDG.E.64 R24, desc[UR14][R60.64] ;  /* 0x0000000e3c187981 */ /* 0x000f62000c1e1b00 */
[----:B------:R-:W-:Y:S01]  /*0620*/  IMAD.X R53, R61, 0x1, R59, P0 ;  /* 0x000000013d357824 */ /* 0x000fe200000e063b */
[----:B------:R-:W-:Y:S02]  /*0630*/  IADD3 R48, P0, PT, R52, R16, RZ ;  /* 0x0000001034307210 */ /* 0x000fe40007f1e0ff */
[----:B------:R0:W5:Y:S04]  /*0640*/  LDG.E.64 R46, desc[UR14][R14.64+0x18] ;  /* 0x0000180e0e2e7981 */ /* 0x000168000c1e1b00 */
[----:B------:R-:W5:Y:S01]  /*0650*/  LDG.E.64 R44, desc[UR14][R52.64] ;  /* 0x0000000e342c7981 */ /* 0x000f62000c1e1b00 */
[----:B------:R-:W-:-:S06]  /*0660*/  IADD3.X R49, PT, PT, R53, R59, RZ, P0, !PT ;  /* 0x0000003b35317210 */ /* 0x000fcc00007fe4ff */
[----:B------:R-:W5:Y:S01]  /*0670*/  LDG.E.64 R48, desc[UR14][R48.64] ;  /* 0x0000000e30307981 */ /* 0x000f62000c1e1b00 */
[----:B------:R-:W-:-:S04]  /*0680*/  UIADD3 UR6, UP1, UPT, UR6, -0x8, URZ ;  /* 0xfffffff806067890 */ /* 0x000fc8000ff3e0ff */
[----:B------:R-:W-:Y:S02]  /*0690*/  UIADD3.X UR7, UPT, UPT, UR7, -0x1, URZ, UP1, !UPT ;  /* 0xffffffff07077890 */ /* 0x000fe40008ffe4ff */
[----:B------:R-:W-:-:S04]  /*06a0*/  UISETP.NE.U32.AND UP1, UPT, UR6, URZ, UPT ;  /* 0x000000ff0600728c */ /* 0x000fc8000bf25070 */
[----:B------:R-:W-:Y:S01]  /*06b0*/  UISETP.NE.AND.EX UP1, UPT, UR7, URZ, UPT, UP1 ;  /* 0x000000ff0700728c */ /* 0x000fe2000bf25310 */
        /* <DEDUP_REMOVED lines=14> */
[----:B------:R-:W-:-:S05]  /*07a0*/  IMAD.WIDE.U32 R34, R34, R36, R38 ;  /* 0x0000002422227225 */ /* 0x000fca00078e0026 */
[----:B------:R-:W-:Y:S01]  /*07b0*/  IADD3 R35, PT, PT, R35, R19, RZ ;  /* 0x0000001323237210 */ /* 0x000fe20007ffe0ff */
[----:B-----5:R-:W-:-:S04]  /*07c0*/  IMAD R19, R33, R30, RZ ;  /* 0x0000001e21137224 */ /* 0x020fc800078e02ff */
[-C--:B------:R-:W-:Y:S02]  /*07d0*/  IMAD R19, R31, R32.reuse, R19 ;  /* 0x000000201f137224 */ /* 0x080fe400078e0213 */
[----:B------:R-:W-:-:S04]  /*07e0*/  IMAD.WIDE.U32 R30, R30, R32, R34 ;  /* 0x000000201e1e7225 */ /* 0x000fc800078e0022 */
[----:B------:R-:W-:Y:S02]  /*07f0*/  IMAD.IADD R31, R31, 0x1, R19 ;  /* 0x000000011f1f7824 */ /* 0x000fe400078e0213 */
[----:B------:R-:W-:-:S04]  /*0800*/  IMAD R19, R29, R26, RZ ;  /* 0x0000001a1d137224 */ /* 0x000fc800078e02ff */
[-C--:B------:R-:W-:Y:S02]  /*0810*/  IMAD R19, R27, R28.reuse, R19 ;  /* 0x0000001c1b137224 */ /* 0x080fe400078e0213 */
[----:B------:R-:W-:-:S04]  /*0820*/  IMAD.WIDE.U32 R26, R26, R28, R30 ;  /* 0x0000001c1a1a7225 */ /* 0x000fc800078e001e */
[----:B------:R-:W-:Y:S02]  /*0830*/  IMAD.IADD R27, R27, 0x1, R19 ;  /* 0x000000011b1b7824 */ /* 0x000fe400078e0213 */
[----:B------:R-:W-:-:S04]  /*0840*/  IMAD R19, R25, R22, RZ ;  /* 0x0000001619137224 */ /* 0x000fc800078e02ff */
[-C--:B------:R-:W-:Y:S02]  /*0850*/  IMAD R19, R23, R24.reuse, R19 ;  /* 0x0000001817137224 */ /* 0x080fe400078e0213 */
[----:B------:R-:W-:-:S05]  /*0860*/  IMAD.WIDE.U32 R22, R22, R24, R26 ;  /* 0x0000001816167225 */ /* 0x000fca00078e001a */
        /* <DEDUP_REMOVED lines=9> */
[----:B------:R-:W-:Y:S06]  /*0900*/  BRA.U UP1, `(.L_x_5741) ;  /* 0xfffffff901dc7547 */ /* 0x000fec000b83ffff */
.L_x_5740:
[----:B------:R-:W-:Y:S05]  /*0910*/  BRA.U !UP0, `(.L_x_5739) ;  /* 0x0000000508b47547 */ /* 0x000fea000b800000 */
[----:B------:R-:W-:Y:S02]  /*0920*/  UISETP.GE.U32.AND UP1, UPT, UR19, 0x4, UPT ;  /* 0x000000041300788c */ /* 0x000fe4000bf26070 */
[----:B------:R-:W-:Y:S02]  /*0930*/  UISETP.NE.U32.AND UP0, UPT, UR18, URZ, UPT ;  /* 0x000000ff1200728c */ /* 0x000fe4000bf05070 */
[----:B------:R-:W-:Y:S02]  /*0940*/  UISETP.GE.U32.AND.EX UP1, UPT, URZ, URZ, UPT, UP1 ;  /* 0x000000ffff00728c */ /* 0x000fe4000bf26110 */
[----:B------:R-:W-:-:S07]  /*0950*/  UISETP.NE.AND.EX UP0, UPT, URZ, URZ, UPT, UP0 ;  /* 0x000000ffff00728c */ /* 0x000fce000bf05300 */
[----:B------:R-:W-:Y:S05]  /*0960*/  BRA.U !UP1, `(.L_x_5742) ;  /* 0x0000000109bc7547 */ /* 0x000fea000b800000 */
[----:B------:R-:W0:Y:S01]  /*0970*/  LDCU.64 UR6, c[0x0][0x5b0] ;  /* 0x0000b600ff0677ac */ /* 0x000e220008000a00 */
[----:B------:R-:W2:Y:S01]  /*0980*/  LDC.64 R22, c[0x0][0x5a0] ;  /* 0x00016800ff167b82 */ /* 0x000ea20000000a00 */
[C---:B-1----:R-:W-:Y:S01]  /*0990*/  IMAD R16, R8.reuse, UR5, RZ ;  /* 0x0000000508107c24 */ /* 0x042fe2000f8e02ff */
[C---:B------:R-:W-:Y:S01]  /*09a0*/  SHF.L.U32 R25, R8.reuse, 0x3, RZ ;  /* 0x0000000308197819 */ /* 0x040fe200000006ff */
[----:B------:R-:W-:Y:S01]  /*09b0*/  IMAD.MOV.U32 R12, RZ, RZ, R10 ;  /* 0x000000ffff0c7224 */ /* 0x000fe200078e000a */
[C---:B------:R-:W-:Y:S01]  /*09c0*/  SHF.L.U64.HI R37, R8.reuse, 0x3, R9 ;  /* 0x0000000308257819 */ /* 0x040fe20000010209 */
[----:B------:R-:W-:Y:S02]  /*09d0*/  IMAD R17, R9, UR4, R16 ;  /* 0x0000000409117c24 */ /* 0x000fe4000f8e0210 */
[----:B------:R-:W-:-:S05]  /*09e0*/  IMAD.WIDE.U32 R14, R8, UR4, R12 ;  /* 0x00000004080e7c25 */ /* 0x000fca000f8e000c */
[----:B------:R-:W-:Y:S01]  /*09f0*/  IADD3 R15, PT, PT, R15, R17, RZ ;  /* 0x000000110f0f7210 */ /* 0x000fe20007ffe0ff */
[----:B0-----:R-:W-:-:S04]  /*0a00*/  ULEA UR6, UP1, UR4, UR6, 0x3 ;  /* 0x0000000604067291 */ /* 0x001fc8000f8218ff */
[----:B------:R-:W-:Y:S02]  /*0a10*/  ULEA.HI.X UR7, UR4, UR7, UR5, 0x3, UP1 ;  /* 0x0000000704077291 */ /* 0x000fe400088f1c05 */
[----:B------:R-:W-:Y:S01]  /*0a20*/  IMAD.U32 R26, RZ, RZ, UR6 ;  /* 0x00000006ff1a7e24 */ /* 0x000fe2000f8e00ff */
[----:B--2---:R-:W-:-:S03]  /*0a30*/  LEA R22, P0, R14, R22, 0x3 ;  /* 0x000000160e167211 */ /* 0x004fc600078018ff */
[----:B------:R-:W-:Y:S01]  /*0a40*/  IMAD.U32 R27, RZ, RZ, UR7 ;  /* 0x00000007ff1b7e24 */ /* 0x000fe2000f8e00ff */
[----:B------:R-:W-:Y:S02]  /*0a50*/  LEA.HI.X R23, R14, R23, R15, 0x3, P0 ;  /* 0x000000170e177211 */ /* 0x000fe400000f1c0f */
[----:B------:R-:W-:Y:S02]  /*0a60*/  IADD3 R32, P0, PT, R25, R22, RZ ;  /* 0x0000001619207210 */ /* 0x000fe40007f1e0ff */
[----:B------:R-:W2:Y:S04]  /*0a70*/  LDG.E.64 R28, desc[UR14][R26.64] ;  /* 0x0000000e1a1c7981 */ /* 0x000ea8000c1e1b00 */
[----:B------:R-:W2:Y:S01]  /*0a80*/  LDG.E.64 R30, desc[UR14][R22.64] ;  /* 0x0000000e161e7981 */ /* 0x000ea2000c1e1b00 */
[----:B------:R-:W-:Y:S01]  /*0a90*/  IMAD.X R33, R37, 0x1, R23, P0 ;  /* 0x0000000125217824 */ /* 0x000fe200000e0617 */
[----:B------:R-:W-:-:S02]  /*0aa0*/  IADD3 R34, P0, PT, R32, R25, RZ ;  /* 0x0000001920227210 */ /* 0x000fc40007f1e0ff */
[----:B------:R-:W3:Y:S04]  /*0ab0*/  LDG.E.64 R18, desc[UR14][R26.64+0x8] ;  /* 0x0000080e1a127981 */ /* 0x000ee8000c1e1b00 */
[----:B------:R0:W3:Y:S01]  /*0ac0*/  LDG.E.64 R20, desc[UR14][R32.64] ;  /* 0x0000000e20147981 */ /* 0x0000e2000c1e1b00 */
[----:B------:R-:W-:Y:S01]  /*0ad0*/  IMAD.X R35, R33, 0x1, R37, P0 ;  /* 0x0000000121237824 */ /* 0x000fe200000e0625 */
[----:B------:R-:W-:Y:S02]  /*0ae0*/  IADD3 R24, P0, PT, R34, R25, RZ ;  /* 0x0000001922187210 */ /* 0x000fe40007f1e0ff */
[----:B------:R-:W4:Y:S04]  /*0af0*/  LDG.E.64 R14, desc[UR14][R26.64+0x10] ;  /* 0x0000100e1a0e7981 */ /* 0x000f28000c1e1b00 */
[----:B------:R-:W4:Y:S01]  /*0b00*/  LDG.E.64 R16, desc[UR14][R34.64] ;  /* 0x0000000e22107981 */ /* 0x000f22000c1e1b00 */
[----:B------:R-:W-:-:S03]  /*0b10*/  IADD3.X R25, PT, PT, R35, R37, RZ, P0, !PT ;  /* 0x0000002523197210 */ /* 0x000fc600007fe4ff */
[----:B------:R-:W5:Y:S04]  /*0b20*/  LDG.E.64 R22, desc[UR14][R26.64+0x18] ;  /* 0x0000180e1a167981 */ /* 0x000f68000c1e1b00 */
[----:B------:R-:W5:Y:S01]  /*0b30*/  LDG.E.64 R24, desc[UR14][R24.64] ;  /* 0x0000000e18187981 */ /* 0x000f62000c1e1b00 */
[----:B------:R-:W-:-:S04]  /*0b40*/  UIADD3 UR4, UP1, UPT, UR4, 0x4, URZ ;  /* 0x0000000404047890 */ /* 0x000fc8000ff3e0ff */
[----:B------:R-:W-:Y:S01]  /*0b50*/  UIADD3.X UR5, UPT, UPT, URZ, UR5, URZ, UP1, !UPT ;  /* 0x00000005ff057290 */ /* 0x000fe20008ffe4ff */
[----:B--2---:R-:W-:Y:S02]  /*0b60*/  IMAD R31, R31, R28, RZ ;  /* 0x0000001c1f1f7224 */ /* 0x004fe400078e02ff */
[----:B0-----:R-:W-:-:S04]  /*0b70*/  IMAD.WIDE.U32 R32, R28, R30, R50 ;  /* 0x0000001e1c207225 */ /* 0x001fc800078e0032 */
        /* <DEDUP_REMOVED lines=14> */
.L_x_5742:
        /* <DEDUP_REMOVED lines=8> */
[----:B------:R-:W2:Y:S01]  /*0ce0*/  LDC.64 R20, c[0x0][0x5a0] ;  /* 0x00016800ff147b82 */ /* 0x000ea20000000a00 */
[----:B------:R-:W-:Y:S01]  /*0cf0*/  MOV R15, R13 ;  /* 0x0000000d000f7202 */ /* 0x000fe20000000f00 */
[C---:B-1----:R-:W-:Y:S02]  /*0d00*/  IMAD R16, R8.reuse, UR5, RZ ;  /* 0x0000000508107c24 */ /* 0x042fe4000f8e02ff */
[----:B------:R-:W-:Y:S02]  /*0d10*/  IMAD.MOV.U32 R14, RZ, RZ, R10 ;  /* 0x000000ffff0e7224 */ /* 0x000fe400078e000a */
[----:B------:R-:W-:Y:S02]  /*0d20*/  IMAD R17, R9, UR4, R16 ;  /* 0x0000000409117c24 */ /* 0x000fe4000f8e0210 */
[----:B------:R-:W-:-:S04]  /*0d30*/  IMAD.WIDE.U32 R14, R8, UR4, R14 ;  /* 0x00000004080e7c25 */ /* 0x000fc8000f8e000e */
[----:B------:R-:W-:Y:S01]  /*0d40*/  IMAD.IADD R15, R15, 0x1, R17 ;  /* 0x000000010f0f7824 */ /* 0x000fe200078e0211 */
[----:B0-----:R-:W-:-:S04]  /*0d50*/  ULEA UR6, UP1, UR4, UR6, 0x3 ;  /* 0x0000000604067291 */ /* 0x001fc8000f8218ff */
[----:B------:R-:W-:Y:S02]  /*0d60*/  ULEA.HI.X UR7, UR4, UR7, UR5, 0x3, UP1 ;  /* 0x0000000704077291 */ /* 0x000fe400088f1c05 */
[----:B------:R-:W-:Y:S01]  /*0d70*/  IMAD.U32 R16, RZ, RZ, UR6 ;  /* 0x00000006ff107e24 */ /* 0x000fe2000f8e00ff */
[----:B--2---:R-:W-:-:S03]  /*0d80*/  LEA R20, P0, R14, R20, 0x3 ;  /* 0x000000140e147211 */ /* 0x004fc600078018ff */
[----:B------:R-:W-:Y:S02]  /*0d90*/  MOV R17, UR7 ;  /* 0x0000000700117c02 */ /* 0x000fe40008000f00 */
[----:B------:R-:W-:Y:S02]  /*0da0*/  LEA.HI.X R21, R14, R21, R15, 0x3, P0 ;  /* 0x000000150e157211 */ /* 0x000fe400000f1c0f */
[C---:B------:R-:W-:Y:S01]  /*0db0*/  LEA R14, P0, R8.reuse, R20, 0x3 ;  /* 0x00000014080e7211 */ /* 0x040fe200078018ff */
[----:B------:R-:W2:Y:S04]  /*0dc0*/  LDG.E.64 R18, desc[UR14][R16.64] ;  /* 0x0000000e10127981 */ /* 0x000ea8000c1e1b00 */
[----:B------:R-:W2:Y:S01]  /*0dd0*/  LDG.E.64 R22, desc[UR14][R20.64] ;  /* 0x0000000e14167981 */ /* 0x000ea2000c1e1b00 */
[----:B------:R-:W-:-:S03]  /*0de0*/  LEA.HI.X R15, R8, R21, R9, 0x3, P0 ;  /* 0x00000015080f7211 */ /* 0x000fc600000f1c09 */
[----:B------:R-:W3:Y:S04]  /*0df0*/  LDG.E.64 R24, desc[UR14][R16.64+0x8] ;  /* 0x0000080e10187981 */ /* 0x000ee8000c1e1b00 */
[----:B------:R-:W3:Y:S01]  /*0e00*/  LDG.E.64 R14, desc[UR14][R14.64] ;  /* 0x0000000e0e0e7981 */ /* 0x000ee2000c1e1b00 */
[----:B------:R-:W-:-:S04]  /*0e10*/  UIADD3 UR4, UP1, UPT, UR4, 0x2, URZ ;  /* 0x0000000204047890 */ /* 0x000fc8000ff3e0ff */
[----:B------:R-:W-:Y:S01]  /*0e20*/  UIADD3.X UR5, UPT, UPT, URZ, UR5, URZ, UP1, !UPT ;  /* 0x00000005ff057290 */ /* 0x000fe20008ffe4ff */
        /* <DEDUP_REMOVED lines=8> */
.L_x_5743:
[----:B------:R-:W-:Y:S05]  /*0eb0*/  BRA.U UP0, `(.L_x_5739) ;  /* 0x00000001004c7547 */ /* 0x000fea000b800000 */
[----:B------:R-:W0:Y:S01]  /*0ec0*/  LDCU.64 UR6, c[0x0][0x5b0] ;  /* 0x0000b600ff0677ac */ /* 0x000e220008000a00 */
[----:B------:R-:W2:Y:S01]  /*0ed0*/  LDC.64 R14, c[0x0][0x5a0] ;  /* 0x00016800ff0e7b82 */ /* 0x000ea20000000a00 */
[----:B------:R-:W-:Y:S01]  /*0ee0*/  MOV R11, R13 ;  /* 0x0000000d000b7202 */ /* 0x000fe20000000f00 */
[C---:B-1----:R-:W-:Y:S02]  /*0ef0*/  IMAD R12, R8.reuse, UR5, RZ ;  /* 0x00000005080c7c24 */ /* 0x042fe4000f8e02ff */
[----:B------:R-:W-:-:S04]  /*0f00*/  IMAD.WIDE.U32 R10, R8, UR4, R10 ;  /* 0x00000004080a7c25 */ /* 0x000fc8000f8e000a */
[----:B------:R-:W-:-:S04]  /*0f10*/  IMAD R9, R9, UR4, R12 ;  /* 0x0000000409097c24 */ /* 0x000fc8000f8e020c */
[----:B------:R-:W-:Y:S01]  /*0f20*/  IMAD.IADD R11, R11, 0x1, R9 ;  /* 0x000000010b0b7824 */ /* 0x000fe200078e0209 */
[----:B0-----:R-:W-:-:S04]  /*0f30*/  ULEA UR6, UP0, UR4, UR6, 0x3 ;  /* 0x0000000604067291 */ /* 0x001fc8000f8018ff */
[----:B------:R-:W-:Y:S02]  /*0f40*/  ULEA.HI.X UR4, UR4, UR7, UR5, 0x3, UP0 ;  /* 0x0000000704047291 */ /* 0x000fe400080f1c05 */
[----:B------:R-:W-:Y:S01]  /*0f50*/  IMAD.U32 R8, RZ, RZ, UR6 ;  /* 0x00000006ff087e24 */ /* 0x000fe2000f8e00ff */
[----:B--2---:R-:W-:-:S03]  /*0f60*/  LEA R12, P0, R10, R14, 0x3 ;  /* 0x0000000e0a0c7211 */ /* 0x004fc600078018ff */
[----:B------:R-:W-:Y:S02]  /*0f70*/  MOV R9, UR4 ;  /* 0x0000000400097c02 */ /* 0x000fe40008000f00 */
[----:B------:R-:W-:-:S04]  /*0f80*/  LEA.HI.X R13, R10, R15, R11, 0x3, P0 ;  /* 0x0000000f0a0d7211 */ /* 0x000fc800000f1c0b */
[----:B------:R-:W2:Y:S04]  /*0f90*/  LDG.E.64 R8, desc[UR14][R8.64] ;  /* 0x0000000e08087981 */ /* 0x000ea8000c1e1b00 */
[----:B------:R-:W2:Y:S02]  /*0fa0*/  LDG.E.64 R10, desc[UR14][R12.64] ;  /* 0x0000000e0c0a7981 */ /* 0x000ea4000c1e1b00 */
[----:B--2---:R-:W-:Y:S02]  /*0fb0*/  IMAD R11, R11, R8, RZ ;  /* 0x000000080b0b7224 */ /* 0x004fe400078e02ff */
[----:B------:R-:W-:-:S04]  /*0fc0*/  IMAD.WIDE.U32 R50, R8, R10, R50 ;  /* 0x0000000a08327225 */ /* 0x000fc800078e0032 */
[----:B------:R-:W-:-:S04]  /*0fd0*/  IMAD R11, R9, R10, R11 ;  /* 0x0000000a090b7224 */ /* 0x000fc800078e020b */
[----:B------:R-:W-:-:S07]  /*0fe0*/  IMAD.IADD R51, R51, 0x1, R11 ;  /* 0x0000000133337824 */ /* 0x000fce00078e020b */
.L_x_5739:
[----:B------:R-:W0:Y:S01]  /*0ff0*/  LDCU.64 UR4, c[0x0][0x5c8] ;  /* 0x0000b900ff0477ac */ /* 0x000e220008000a00 */
[----:B-1----:R-:W1:Y:S01]  /*1000*/  LDC.64 R8, c[0x0][0x580] ;  /* 0x00016000ff087b82 */ /* 0x002e620000000a00 */
[----:B------:R-:W-:Y:S01]  /*1010*/  IMAD.U32 R27, RZ, RZ, UR10 ;  /* 0x0000000aff1b7e24 */ /* 0x000fe2000f8e00ff */
[----:B------:R-:W-:Y:S01]  /*1020*/  MOV R24, UR10 ;  /* 0x0000000a00187c02 */ /* 0x000fe20008000f00 */
[----:B------:R-:W-:Y:S01]  /*1030*/  IMAD.U32 R25, RZ, RZ, UR11 ;  /* 0x0000000bff197e24 */ /* 0x000fe2000f8e00ff */
[----:B------:R-:W2:Y:S01]  /*1040*/  LDCU.64 UR6, c[0x0][0x5c0] ;  /* 0x0000b800ff0677ac */ /* 0x000ea20008000a00 */
[----:B------:R-:W-:Y:S01]  /*1050*/  IMAD.U32 R10, RZ, RZ, UR11 ;  /* 0x0000000bff0a7e24 */ /* 0x000fe2000f8e00ff */
[----:B------:R-:W3:Y:S01]  /*1060*/  LDCU.128 UR24, c[0x0][0x5d0] ;  /* 0x0000ba00ff1877ac */ /* 0x000ee20008000c00 */
[----:B0-----:R-:W-:-:S04]  /*1070*/  UISETP.GE.U32.AND UP0, UPT, UR4, 0x1, UPT ;  /* 0x000000010400788c */ /* 0x001fc8000bf06070 */
[----:B------:R-:W-:-:S09]  /*1080*/  UISETP.GE.AND.EX UP0, UPT, UR5, URZ, UPT, UP0 ;  /* 0x000000ff0500728c */ /* 0x000fd2000bf06300 */
[----:B--23--:R-:W-:Y:S05]  /*1090*/  BRA.U !UP0, `(.L_x_5744) ;  /* 0x0000000108807547 */ /* 0x00cfea000b800000 */
[----:B------:R-:W-:Y:S01]  /*10a0*/  MOV R22, UR12 ;  /* 0x0000000c00167c02 */ /* 0x000fe20008000f00 */
[----:B------:R-:W-:Y:S01]  /*10b0*/  IMAD.U32 R23, RZ, RZ, UR13 ;  /* 0x0000000dff177e24 */ /* 0x000fe2000f8e00ff */
[----:B------:R-:W-:Y:S01]  /*10c0*/  MOV R20, UR11 ;  /* 0x0000000b00147c02 */ /* 0x000fe20008000f00 */
[----:B------:R-:W-:Y:S02]  /*10d0*/  IMAD.U32 R21, RZ, RZ, UR10 ;  /* 0x0000000aff157e24 */ /* 0x000fe4000f8e00ff */
[----:B------:R-:W-:Y:S02]  /*10e0*/  IMAD.U32 R27, RZ, RZ, UR10 ;  /* 0x0000000aff1b7e24 */ /* 0x000fe4000f8e00ff */
[----:B------:R-:W-:-:S07]  /*10f0*/  IMAD.U32 R10, RZ, RZ, UR11 ;  /* 0x0000000bff0a7e24 */ /* 0x000fce000f8e00ff */
.L_x_5745:
[--C-:B------:R-:W-:Y:S02]  /*1100*/  SHF.R.U64 R18, R22, 0x1, R23.reuse ;  /* 0x0000000116127819 */ /* 0x100fe40000001217 */
[----:B------:R-:W-:Y:S02]  /*1110*/  SHF.R.U32.HI R19, RZ, 0x1, R23 ;  /* 0x00000001ff137819 */ /* 0x000fe40000011617 */
[C---:B------:R-:W-:Y:S02]  /*1120*/  SHF.L.U32 R16, R18.reuse, 0x3, RZ ;  /* 0x0000000312107819 */ /* 0x040fe400000006ff */
[----:B------:R-:W-:Y:S02]  /*1130*/  SHF.L.U64.HI R17, R18, 0x3, R19 ;  /* 0x0000000312117819 */ /* 0x000fe40000010213 */
[----:B------:R-:W-:-:S05]  /*1140*/  IADD3 R14, P0, PT, R21, R16, RZ ;  /* 0x00000010150e7210 */ /* 0x000fca0007f1e0ff */
[----:B------:R-:W-:-:S05]  /*1150*/  IMAD.X R15, R20, 0x1, R17, P0 ;  /* 0x00000001140f7824 */ /* 0x000fca00000e0611 */
[----:B------:R-:W2:Y:S01]  /*1160*/  LDG.E.64 R12, desc[UR14][R14.64] ;  /* 0x0000000e0e0c7981 */ /* 0x000ea2000c1e1b00 */
[----:B------:R-:W-:-:S04]  /*1170*/  LOP3.LUT R11, RZ, R18, RZ, 0x33, !PT ;  /* 0x00000012ff0b7212 */ /* 0x000fc800078e33ff */
[----:B------:R-:W-:Y:S02]  /*1180*/  IADD3 R11, P1, PT, R22, R11, RZ ;  /* 0x0000000b160b7210 */ /* 0x000fe40007f3e0ff */
[----:B--2---:R-:W-:Y:S02]  /*1190*/  ISETP.GE.U32.AND P0, PT, R12, R50, PT ;  /* 0x000000320c00720c */ /* 0x004fe40003f06070 */
[----:B------:R-:W-:Y:S02]  /*11a0*/  LOP3.LUT R12, RZ, R19, RZ, 0x33, !PT ;  /* 0x00000013ff0c7212 */ /* 0x000fe400078e33ff */
        /* <DEDUP_REMOVED lines=15> */
.L_x_5744:
[----:B------:R-:W-:Y:S05]  /*12a0*/  BRA.U !UP0, `(.L_x_5746) ;  /* 0x0000000108807547 */ /* 0x000fea000b800000 */
[----:B------:R-:W-:Y:S01]  /*12b0*/  IMAD.U32 R22, RZ, RZ, UR12 ;  /* 0x0000000cff167e24 */ /* 0x000fe2000f8e00ff */
[----:B------:R-:W-:Y:S01]  /*12c0*/  MOV R20, UR10 ;  /* 0x0000000a00147c02 */ /* 0x000fe20008000f00 */
[----:B------:R-:W-:Y:S01]  /*12d0*/  IMAD.U32 R23, RZ, RZ, UR13 ;  /* 0x0000000dff177e24 */ /* 0x000fe2000f8e00ff */
[----:B------:R-:W-:Y:S01]  /*12e0*/  MOV R25, UR11 ;  /* 0x0000000b00197c02 */ /* 0x000fe20008000f00 */
[----:B------:R-:W-:Y:S02]  /*12f0*/  IMAD.U32 R21, RZ, RZ, UR11 ;  /* 0x0000000bff157e24 */ /* 0x000fe4000f8e00ff */
[----:B------:R-:W-:-:S07]  /*1300*/  IMAD.U32 R24, RZ, RZ, UR10 ;  /* 0x0000000aff187e24 */ /* 0x000fce000f8e00ff */
.L_x_5747:
        /* <DEDUP_REMOVED lines=12> */
[----:B------:R-:W-:Y:S02]  /*13d0*/  IADD3.X R12, PT, PT, R23, R12, RZ, P1, !PT ;  /* 0x0000000c170c7210 */ /* 0x000fe40000ffe4ff */
[----:B------:R-:W-:-:S02]  /*13e0*/  SEL R22, R18, R11, !P0 ;  /* 0x0000000b12167207 */ /* 0x000fc40004000000 */
[----:B------:R-:W-:Y:S02]  /*13f0*/  SEL R23, R19, R12, !P0 ;  /* 0x0000000c13177207 */ /* 0x000fe40004000000 */
[----:B------:R-:W-:Y:S02]  /*1400*/  ISETP.GT.U32.AND P1, PT, R22, RZ, PT ;  /* 0x000000ff1600720c */ /* 0x000fe40003f24070 */
[----:B------:R-:W-:Y:S02]  /*1410*/  IADD3 R13, P2, PT, R14, 0x8, RZ ;  /* 0x000000080e0d7810 */ /* 0x000fe40007f5e0ff */
[----:B------:R-:W-:Y:S02]  /*1420*/  ISETP.GT.AND.EX P1, PT, R23, RZ, PT, P1 ;  /* 0x000000ff1700720c */ /* 0x000fe40003f24310 */
[----:B------:R-:W-:Y:S01]  /*1430*/  IADD3 R11, P3, P4, R24, 0x8, R16 ;  /* 0x00000008180b7810 */ /* 0x000fe20007c7e010 */
[----:B------:R-:W-:Y:S01]  /*1440*/  IMAD.X R14, RZ, RZ, R15, P2 ;  /* 0x000000ffff0e7224 */ /* 0x000fe200010e060f */
[----:B------:R-:W-:-:S02]  /*1450*/  SEL R20, R20, R13, !P0 ;  /* 0x0000000d14147207 */ /* 0x000fc40004000000 */
[C---:B------:R-:W-:Y:S02]  /*1460*/  IADD3.X R12, PT, PT, R25.reuse, RZ, R17, P3, P4 ;  /* 0x000000ff190c7210 */ /* 0x040fe40001fe8411 */
[----:B------:R-:W-:Y:S02]  /*1470*/  SEL R24, R24, R11, !P0 ;  /* 0x0000000b18187207 */ /* 0x000fe40004000000 */
[----:B------:R-:W-:Y:S02]  /*1480*/  SEL R25, R25, R12, !P0 ;  /* 0x0000000c19197207 */ /* 0x000fe40004000000 */
[----:B------:R-:W-:Y:S01]  /*1490*/  SEL R21, R21, R14, !P0 ;  /* 0x0000000e15157207 */ /* 0x000fe20004000000 */
[----:B------:R-:W-:Y:S06]  /*14a0*/  @P1 BRA `(.L_x_5747) ;  /* 0xfffffffc00981947 */ /* 0x000fec000383ffff */
.L_x_5746:
[C---:B-----5:R-:W-:Y:S01]  /*14b0*/  IMAD.SHL.U32 R14, R6.reuse, 0x8, RZ ;  /* 0x00000008060e7824 */ /* 0x060fe200078e00ff */
[----:B------:R-:W-:Y:S01]  /*14c0*/  IADD3 R17, P0, PT, -R27, R24, RZ ;  /* 0x000000181b117210 */ /* 0x000fe20007f1e1ff */
[----:B------:R-:W-:Y:S01]  /*14d0*/  VIADD R5, R5, 0x80 ;  /* 0x0000008005057836 */ /* 0x000fe20000000000 */
[----:B------:R-:W-:Y:S02]  /*14e0*/  IADD3 R11, P2, PT, R27, -UR6, RZ ;  /* 0x800000061b0b7c10 */ /* 0x000fe4000ff5e0ff */
[----:B------:R-:W-:Y:S02]  /*14f0*/  SHF.L.U64.HI R15, R6, 0x3, R7 ;  /* 0x00000003060f7819 */ /* 0x000fe40000010207 */
[----:B------:R-:W-:Y:S02]  /*1500*/  IADD3 R12, P1, PT, R14, UR24, RZ ;  /* 0x000000180e0c7c10 */ /* 0x000fe4000ff3e0ff */
[C---:B------:R-:W-:Y:S02]  /*1510*/  IADD3.X R18, PT, PT, ~R10.reuse, R25, RZ, P0, !PT ;  /* 0x000000190a127210 */ /* 0x040fe400007fe5ff */
[----:B------:R-:W-:-:S02]  /*1520*/  IADD3.X R16, PT, PT, R10, ~UR7, RZ, P2, !PT ;  /* 0x800000070a107c10 */ /* 0x000fc400097fe4ff */
[----:B------:R-:W-:Y:S02]  /*1530*/  IADD3 R14, P0, PT, R14, UR26, RZ ;  /* 0x0000001a0e0e7c10 */ /* 0x000fe4000ff1e0ff */
[----:B------:R-:W-:Y:S02]  /*1540*/  IADD3.X R13, PT, PT, R15, UR25, RZ, P1, !PT ;  /* 0x000000190f0d7c10 */ /* 0x000fe40008ffe4ff */
[--C-:B------:R-:W-:Y:S02]  /*1550*/  SHF.R.S64 R6, R17, 0x3, R18.reuse ;  /* 0x0000000311067819 */ /* 0x100fe40000001012 */
[----:B------:R-:W-:Y:S02]  /*1560*/  SHF.R.S32.HI R7, RZ, 0x3, R18 ;  /* 0x00000003ff077819 */ /* 0x000fe40000011412 */
[--C-:B------:R-:W-:Y:S02]  /*1570*/  SHF.R.S64 R10, R11, 0x3, R16.reuse ;  /* 0x000000030b0a7819 */ /* 0x100fe40000001010 */
[----:B------:R-:W-:Y:S01]  /*1580*/  IADD3.X R15, PT, PT, R15, UR27, RZ, P0, !PT ;  /* 0x0000001b0f0f7c10 */ /* 0x000fe200087fe4ff */
[----:B------:R0:W-:Y:S01]  /*1590*/  STG.E.64 desc[UR14][R12.64], R6 ;  /* 0x000000060c007986 */ /* 0x0001e2000c101b0e */
[----:B------:R-:W-:-:S05]  /*15a0*/  SHF.R.S32.HI R11, RZ, 0x3, R16 ;  /* 0x00000003ff0b7819 */ /* 0x000fca0000011410 */
[----:B------:R0:W-:Y:S04]  /*15b0*/  STG.E.64 desc[UR14][R14.64], R10 ;  /* 0x0000000a0e007986 */ /* 0x0001e8000c101b0e */
[----:B-1----:R0:W-:Y:S02]  /*15c0*/  STG.E.64 desc[UR14][R8.64], RZ ;  /* 0x000000ff08007986 */ /* 0x0021e4000c101b0e */
.L_x_5738:
[----:B------:R-:W-:Y:S05]  /*15d0*/  BSYNC.RECONVERGENT B0 ;  /* 0x0000000000007941 */ /* 0x000fea0003800200 */
.L_x_5737:
[----:B------:R-:W-:-:S13]  /*15e0*/  ISETP.GE.AND P0, PT, R5, UR22, PT ;  /* 0x0000001605007c0c */ /* 0x000fda000bf06270 */
[----:B------:R-:W-:Y:S05]  /*15f0*/  @P0 EXIT ;  /* 0x000000000000094d */ /* 0x000fea0003800000 */
[----:B0-----:R-:W0:Y:S02]  /*1600*/  LDC.64 R12, c[0x0][0x588] ;  /* 0x00016200ff0c7b82 */ /* 0x001e240000000a00 */
        /* <DEDUP_REMOVED lines=13> */
[----:B------:R-:W-:Y:S02]  /*16e0*/  UISETP.GE.AND.EX UP0, UPT, UR21, URZ, UPT, UP0 ;  /* 0x000000ff1500728c */ /* 0x000fe4000bf06300 */
[----:B------:R-:W-:Y:S01]  /*16f0*/  UISETP.NE.AND.EX UP1, UPT, URZ, URZ, UPT, UP1 ;  /* 0x000000ffff00728c */ /* 0x000fe2000bf25310 */
[----:B0----5:R-:W-:-:S02]  /*1700*/  IMAD R5, R13, UR4, RZ ;  /* 0x000000040d057c24 */ /* 0x021fc4000f8e02ff */
[----:B------:R-:W-:Y:S01]  /*1710*/  IMAD.WIDE.U32 R8, R12, UR4, RZ ;  /* 0x000000040c087c25 */ /* 0x000fe2000f8e00ff */
[----:B------:R-:W-:-:S03]  /*1720*/  UMOV UR4, URZ ;  /* 0x000000ff00047c82 */ /* 0x000fc60008000000 */
[----:B------:R-:W-:Y:S01]  /*1730*/  IMAD R5, R12, UR5, R5 ;  /* 0x000000050c057c24 */ /* 0x000fe2000f8e0205 */
[----:B------:R-:W-:-:S03]  /*1740*/  UMOV UR5, URZ ;  /* 0x000000ff00057c82 */ /* 0x000fc60008000000 */
[----:B------:R-:W-:Y:S01]  /*1750*/  IMAD.IADD R7, R9, 0x1, R5 ;  /* 0x0000000109077824 */ /* 0x000fe200078e0205 */
[----:B------:R-:W-:Y:S06]  /*1760*/  BRA.U !UP0, `(.L_x_5749) ;  /* 0x0000000508687547 */ /* 0x000fec000b800000 */
[----:B------:R-:W0:Y:S01]  /*1770*/  LDC.64 R14, c[0x0][0x5a0] ;  /* 0x00016800ff0e7b82 */ /* 0x000e220000000a00 */
[----:B------:R-:W2:Y:S01]  /*1780*/  LDCU.64 UR4, c[0x0][0x5b0] ;  /* 0x0000b600ff0477ac */ /* 0x000ea20008000a00 */
[----:B-1----:R-:W-:Y:S02]  /*1790*/  SHF.L.U32 R57, R11, 0x3, RZ ;  /* 0x000000030b397819 */ /* 0x002fe400000006ff */
[----:B------:R-:W-:Y:S02]  /*17a0*/  CS2R R50, SRZ ;  /* 0x0000000000327805 */ /* 0x000fe4000001ff00 */
[----:B------:R-:W-:Y:S01]  /*17b0*/  SHF.L.U64.HI R55, R10, 0x6, R11 ;  /* 0x000000060a377819 */ /* 0x000fe2000001020b */
[----:B--2---:R-:W-:Y:S02]  /*17c0*/  UIADD3 UR6, UP0, UPT, UR4, 0x20, URZ ;  /* 0x0000002004067890 */ /* 0x004fe4000ff1e0ff */
[----:B------:R-:W-:Y:S02]  /*17d0*/  ULOP3.LUT UR4, UR8, 0xfffffff8, URZ, 0xc0, !UPT ;  /* 0xfffffff808047892 */ /* 0x000fe4000f8ec0ff */
[----:B------:R-:W-:Y:S01]  /*17e0*/  UIADD3.X UR7, UPT, UPT, URZ, UR5, URZ, UP0, !UPT ;  /* 0x00000005ff077290 */ /* 0x000fe200087fe4ff */
[----:B0-----:R-:W-:Y:S01]  /*17f0*/  LEA R5, P0, R8, R14, 0x3 ;  /* 0x0000000e08057211 */ /* 0x001fe200078018ff */
[----:B------:R-:W-:Y:S01]  /*1800*/  ULOP3.LUT UR5, UR9, 0x7fffffff, URZ, 0xc0, !UPT ;  /* 0x7fffffff09057892 */ /* 0x000fe2000f8ec0ff */
[----:B------:R-:W-:-:S02]  /*1810*/  IMAD.U32 R16, RZ, RZ, UR6 ;  /* 0x00000006ff107e24 */ /* 0x000fc4000f8e00ff */
[----:B------:R-:W-:Y:S01]  /*1820*/  LEA.HI.X R54, R8, R15, R7, 0x3, P0 ;  /* 0x0000000f08367211 */ /* 0x000fe200000f1c07 */
[----:B------:R-:W-:Y:S01]  /*1830*/  IMAD.WIDE.U32 R14, R10, 0x8, RZ ;  /* 0x000000080a0e7825 */ /* 0x000fe200078e00ff */
[----:B------:R-:W-:Y:S01]  /*1840*/  MOV R17, UR7 ;  /* 0x0000000700117c02 */ /* 0x000fe20008000f00 */
[----:B------:R-:W-:Y:S01]  /*1850*/  UMOV UR6, UR4 ;  /* 0x0000000400067c82 */ /* 0x000fe20008000000 */
[----:B------:R-:W-:Y:S01]  /*1860*/  UMOV UR7, UR5 ;  /* 0x0000000500077c82 */ /* 0x000fe20008000000 */
[----:B------:R-:W-:-:S07]  /*1870*/  IMAD.IADD R57, R15, 0x1, R57 ;  /* 0x000000010f397824 */ /* 0x000fce00078e0239 */
.L_x_5750:
        /* <DEDUP_REMOVED lines=73> */
.L_x_5749:
        /* <DEDUP_REMOVED lines=10> */
[----:B------:R-:W-:Y:S02]  /*1db0*/  IMAD.MOV.U32 R6, RZ, RZ, R8 ;  /* 0x000000ffff067224 */ /* 0x000fe400078e0008 */
        /* <DEDUP_REMOVED lines=9> */
[----:B------:R-:W-:Y:S02]  /*1e50*/  SHF.L.U64.HI R5, R10, 0x3, R11 ;  /* 0x000000030a057819 */ /* 0x000fe4000001020b */
[-C--:B------:R-:W-:Y:S01]  /*1e60*/  IADD3 R32, P0, PT, R20, R37.reuse, RZ ;  /* 0x0000002514207210 */ /* 0x080fe20007f1e0ff */
        /* <DEDUP_REMOVED lines=17> */
[----:B------:R-:W-:-:S04]  /*1f80*/  IMAD R5, R29, R30, R5 ;  /* 0x0000001e1d057224 */ /* 0x000fc800078e0205 */
[----:B------:R-:W-:Y:S02]  /*1f90*/  IMAD.IADD R33, R33, 0x1, R5 ;  /* 0x0000000121217824 */ /* 0x000fe400078e0205 */
[----:B---3--:R-:W-:-:S04]  /*1fa0*/  IMAD R5, R25, R22, RZ ;  /* 0x0000001619057224 */ /* 0x008fc800078e02ff */
[-C--:B------:R-:W-:Y:S02]  /*1fb0*/  IMAD R5, R23, R24.reuse, R5 ;  /* 0x0000001817057224 */ /* 0x080fe400078e0205 */
[----:B------:R-:W-:-:S04]  /*1fc0*/  IMAD.WIDE.U32 R22, R22, R24, R32 ;  /* 0x0000001816167225 */ /* 0x000fc800078e0020 */
[----:B------:R-:W-:Y:S02]  /*1fd0*/  IMAD.IADD R23, R23, 0x1, R5 ;  /* 0x0000000117177824 */ /* 0x000fe400078e0205 */
[----:B----4-:R-:W-:Y:S02]  /*1fe0*/  IMAD R5, R19, R16, RZ ;  /* 0x0000001013057224 */ /* 0x010fe400078e02ff */
[----:B-----5:R-:W-:Y:S02]  /*1ff0*/  IMAD R19, R21, R14, RZ ;  /* 0x0000000e15137224 */ /* 0x020fe400078e02ff */
[-C--:B------:R-:W-:Y:S02]  /*2000*/  IMAD R5, R17, R18.reuse, R5 ;  /* 0x0000001211057224 */ /* 0x080fe400078e0205 */
[----:B------:R-:W-:-:S04]  /*2010*/  IMAD.WIDE.U32 R16, R16, R18, R22 ;  /* 0x0000001210107225 */ /* 0x000fc800078e0016 */
[----:B------:R-:W-:Y:S01]  /*2020*/  IMAD R19, R15, R20, R19 ;  /* 0x000000140f137224 */ /* 0x000fe200078e0213 */
[----:B------:R-:W-:-:S03]  /*2030*/  IADD3 R17, PT, PT, R17, R5, RZ ;  /* 0x0000000511117210 */ /* 0x000fc60007ffe0ff */
[----:B------:R-:W-:-:S04]  /*2040*/  IMAD.WIDE.U32 R50, R14, R20, R16 ;  /* 0x000000140e327225 */ /* 0x000fc800078e0010 */
[----:B------:R-:W-:-:S07]  /*2050*/  IMAD.IADD R51, R51, 0x1, R19 ;  /* 0x0000000133337824 */ /* 0x000fce00078e0213 */
.L_x_5751:
        /* <DEDUP_REMOVED lines=17> */
[----:B------:R-:W-:Y:S02]  /*2170*/  MOV R16, UR6 ;  /* 0x0000000600107c02 */ /* 0x000fe40008000f00 */
[C---:B--2---:R-:W-:Y:S02]  /*2180*/  LEA R20, P0, R14.reuse, R20, 0x3 ;  /* 0x000000140e147211 */ /* 0x044fe400078018ff */
[----:B------:R-:W-:Y:S02]  /*2190*/  IMAD.U32 R17, RZ, RZ, UR7 ;  /* 0x00000007ff117e24 */ /* 0x000fe4000f8e00ff */
        /* <DEDUP_REMOVED lines=17> */
.L_x_5752:
        /* <DEDUP_REMOVED lines=10> */
[----:B------:R-:W-:Y:S02]  /*2350*/  MOV R6, UR6 ;  /* 0x0000000600067c02 */ /* 0x000fe40008000f00 */
[C---:B--2---:R-:W-:Y:S02]  /*2360*/  LEA R10, P0, R8.reuse, R14, 0x3 ;  /* 0x0000000e080a7211 */ /* 0x044fe400078018ff */
[----:B------:R-:W-:Y:S02]  /*2370*/  IMAD.U32 R7, RZ, RZ, UR4 ;  /* 0x00000004ff077e24 */ /* 0x000fe4000f8e00ff */
[----:B------:R-:W-:-:S04]  /*2380*/  LEA.HI.X R11, R8, R15, R5, 0x3, P0 ;  /* 0x0000000f080b7211 */ /* 0x000fc800000f1c05 */
[----:B------:R-:W2:Y:S04]  /*2390*/  LDG.E.64 R6, desc[UR14][R6.64] ;  /* 0x0000000e06067981 */ /* 0x000ea8000c1e1b00 */
[----:B------:R-:W2:Y:S02]  /*23a0*/  LDG.E.64 R8, desc[UR14][R10.64] ;  /* 0x0000000e0a087981 */ /* 0x000ea4000c1e1b00 */
[----:B--2---:R-:W-:Y:S02]  /*23b0*/  IMAD R5, R9, R6, RZ ;  /* 0x0000000609057224 */ /* 0x004fe400078e02ff */
[----:B------:R-:W-:-:S04]  /*23c0*/  IMAD.WIDE.U32 R50, R6, R8, R50 ;  /* 0x0000000806327225 */ /* 0x000fc800078e0032 */
[----:B------:R-:W-:-:S05]  /*23d0*/  IMAD R5, R7, R8, R5 ;  /* 0x0000000807057224 */ /* 0x000fca00078e0205 */
[----:B------:R-:W-:-:S07]  /*23e0*/  IADD3 R51, PT, PT, R51, R5, RZ ;  /* 0x0000000533337210 */ /* 0x000fce0007ffe0ff */
.L_x_5748:
[----:B------:R-:W0:Y:S01]  /*23f0*/  LDCU.64 UR4, c[0x0][0x5c8] ;  /* 0x0000b900ff0477ac */ /* 0x000e220008000a00 */
[----:B------:R-:W-:Y:S01]  /*2400*/  IMAD.U32 R23, RZ, RZ, UR10 ;  /* 0x0000000aff177e24 */ /* 0x000fe2000f8e00ff */
[----:B------:R-:W-:Y:S01]  /*2410*/  MOV R16, UR10 ;  /* 0x0000000a00107c02 */ /* 0x000fe20008000f00 */
[----:B------:R-:W-:Y:S01]  /*2420*/  IMAD.U32 R18, RZ, RZ, UR11 ;  /* 0x0000000bff127e24 */ /* 0x000fe2000f8e00ff */
[----:B------:R-:W-:Y:S01]  /*2430*/  MOV R25, UR11 ;  /* 0x0000000b00197c02 */ /* 0x000fe20008000f00 */
[----:B0-----:R-:W-:-:S04]  /*2440*/  UISETP.GE.U32.AND UP0, UPT, UR4, 0x1, UPT ;  /* 0x000000010400788c */ /* 0x001fc8000bf06070 */
[----:B------:R-:W-:-:S09]  /*2450*/  UISETP.GE.AND.EX UP0, UPT, UR5, URZ, UPT, UP0 ;  /* 0x000000ff0500728c */ /* 0x000fd2000bf06300 */
[----:B------:R-:W-:Y:S05]  /*2460*/  BRA.U !UP0, `(.L_x_5753) ;  /* 0x0000000108807547 */ /* 0x000fea000b800000 */
[----:B------:R-:W-:Y:S01]  /*2470*/  IMAD.U32 R20, RZ, RZ, UR12 ;  /* 0x0000000cff147e24 */ /* 0x000fe2000f8e00ff */
[----:B------:R-:W-:Y:S01]  /*2480*/  MOV R21, UR13 ;  /* 0x0000000d00157c02 */ /* 0x000fe20008000f00 */
[----:B------:R-:W-:Y:S01]  /*2490*/  IMAD.U32 R17, RZ, RZ, UR10 ;  /* 0x0000000aff117e24 */ /* 0x000fe2000f8e00ff */
[----:B------:R-:W-:Y:S01]  /*24a0*/  MOV R19, UR11 ;  /* 0x0000000b00137c02 */ /* 0x000fe20008000f00 */
[----:B------:R-:W-:Y:S01]  /*24b0*/  IMAD.U32 R23, RZ, RZ, UR10 ;  /* 0x0000000aff177e24 */ /* 0x000fe2000f8e00ff */
[----:B------:R-:W-:-:S07]  /*24c0*/  MOV R25, UR11 ;  /* 0x0000000b00197c02 */ /* 0x000fce0008000f00 */
.L_x_5754:
[--C-:B------:R-:W-:Y:S02]  /*24d0*/  SHF.R.U64 R14, R20, 0x1, R21.reuse ;  /* 0x00000001140e7819 */ /* 0x100fe40000001215 */
[----:B------:R-:W-:-:S03]  /*24e0*/  SHF.R.U32.HI R15, RZ, 0x1, R21 ;  /* 0x00000001ff0f7819 */ /* 0x000fc60000011615 */
[C---:B-1----:R-:W-:Y:S01]  /*24f0*/  IMAD.SHL.U32 R10, R14.reuse, 0x8, RZ ;  /* 0x000000080e0a7824 */ /* 0x042fe200078e00ff */
[----:B------:R-:W-:-:S04]  /*2500*/  SHF.L.U64.HI R11, R14, 0x3, R15 ;  /* 0x000000030e0b7819 */ /* 0x000fc8000001020f */
[----:B------:R-:W-:-:S04]  /*2510*/  IADD3 R8, P0, PT, R17, R10, RZ ;  /* 0x0000000a11087210 */ /* 0x000fc80007f1e0ff */
[----:B------:R-:W-:-:S05]  /*2520*/  IADD3.X R9, PT, PT, R19, R11, RZ, P0, !PT ;  /* 0x0000000b13097210 */ /* 0x000fca00007fe4ff */
        /* <DEDUP_REMOVED lines=9> */
[----:B------:R-:W-:Y:S02]  /*25c0*/  IADD3 R5, P3, P4, R23, 0x8, R10 ;  /* 0x0000000817057810 */ /* 0x000fe40007c7e00a */
[----:B------:R-:W-:Y:S02]  /*25d0*/  SEL R21, R6, R15, !P0 ;  /* 0x0000000f06157207 */ /* 0x000fe40004000000 */
[----:B------:R-:W-:Y:S02]  /*25e0*/  ISETP.GT.U32.AND P1, PT, R20, RZ, PT ;  /* 0x000000ff1400720c */ /* 0x000fe40003f24070 */
[----:B------:R-:W-:Y:S02]  /*25f0*/  IADD3.X R6, PT, PT, R25, RZ, R11, P3, P4 ;  /* 0x000000ff19067210 */ /* 0x000fe40001fe840b */
[----:B------:R-:W-:Y:S02]  /*2600*/  ISETP.GT.AND.EX P1, PT, R21, RZ, PT, P1 ;  /* 0x000000ff1500720c */ /* 0x000fe40003f24310 */
[----:B------:R-:W-:-:S02]  /*2610*/  IADD3.X R8, PT, PT, RZ, R9, RZ, P2, !PT ;  /* 0x00000009ff087210 */ /* 0x000fc400017fe4ff */
[----:B------:R-:W-:Y:S02]  /*2620*/  SEL R23, R5, R23, !P0 ;  /* 0x0000001705177207 */ /* 0x000fe40004000000 */
[----:B------:R-:W-:Y:S02]  /*2630*/  SEL R25, R6, R25, !P0 ;  /* 0x0000001906197207 */ /* 0x000fe40004000000 */
[----:B------:R-:W-:Y:S02]  /*2640*/  SEL R17, R7, R17, !P0 ;  /* 0x0000001107117207 */ /* 0x000fe40004000000 */
[----:B------:R-:W-:-:S03]  /*2650*/  SEL R19, R8, R19, !P0 ;  /* 0x0000001308137207 */ /* 0x000fc60004000000 */
[----:B------:R-:W-:Y:S05]  /*2660*/  @P1 BRA `(.L_x_5754) ;  /* 0xfffffffc00981947 */ /* 0x000fea000383ffff */
.L_x_5753:
[----:B------:R-:W-:Y:S05]  /*2670*/  BRA.U !UP0, `(.L_x_5755) ;  /* 0x0000000108707547 */ /* 0x000fea000b800000 */
[----:B------:R-:W-:Y:S01]  /*2680*/  IMAD.U32 R16, RZ, RZ, UR10 ;  /* 0x0000000aff107e24 */ /* 0x000fe2000f8e00ff */
[----:B------:R-:W-:-:S07]  /*2690*/  MOV R18, UR11 ;  /* 0x0000000b00127c02 */ /* 0x000fce0008000f00 */
.L_x_5756:
[--C-:B------:R-:W-:Y:S02]  /*26a0*/  SHF.R.U64 R14, R3, 0x1, R4.reuse ;  /* 0x00000001030e7819 */ /* 0x100fe40000001204 */
[----:B------:R-:W-:-:S03]  /*26b0*/  SHF.R.U32.HI R17, RZ, 0x1, R4 ;  /* 0x00000001ff117819 */ /* 0x000fc60000011604 */
[C---:B-1----:R-:W-:Y:S01]  /*26c0*/  IMAD.SHL.U32 R11, R14.reuse, 0x8, RZ ;  /* 0x000000080e0b7824 */ /* 0x042fe200078e00ff */
[----:B------:R-:W-:-:S04]  /*26d0*/  SHF.L.U64.HI R15, R14, 0x3, R17 ;  /* 0x000000030e0f7819 */ /* 0x000fc80000010211 */
[----:B------:R-:W-:-:S04]  /*26e0*/  IADD3 R8, P0, PT, R0, R11, RZ ;  /* 0x0000000b00087210 */ /* 0x000fc80007f1e0ff */
[----:B------:R-:W-:-:S05]  /*26f0*/  IADD3.X R9, PT, PT, R2, R15, RZ, P0, !PT ;  /* 0x0000000f02097210 */ /* 0x000fca00007fe4ff */
[----:B------:R-:W2:Y:S01]  /*2700*/  LDG.E.64 R6, desc[UR14][R8.64] ;  /* 0x0000000e08067981 */ /* 0x000ea2000c1e1b00 */
[----:B------:R-:W-:Y:S02]  /*2710*/  LOP3.LUT R10, RZ, R14, RZ, 0x33, !PT ;  /* 0x0000000eff0a7212 */ /* 0x000fe400078e33ff */
[----:B------:R-:W-:Y:S02]  /*2720*/  LOP3.LUT R5, RZ, R17, RZ, 0x33, !PT ;  /* 0x00000011ff057212 */ /* 0x000fe400078e33ff */
[----:B------:R-:W-:-:S05]  /*2730*/  IADD3 R3, P1, PT, R3, R10, RZ ;  /* 0x0000000a03037210 */ /* 0x000fca0007f3e0ff */
[----:B------:R-:W-:Y:S01]  /*2740*/  IMAD.X R4, R4, 0x1, R5, P1 ;  /* 0x0000000104047824 */ /* 0x000fe200008e0605 */
[----:B------:R-:W-:Y:S02]  /*2750*/  IADD3 R5, P3, P4, R16, 0x8, R11 ;  /* 0x0000000810057810 */ /* 0x000fe40007c7e00b */
[----:B--2---:R-:W-:Y:S02]  /*2760*/  ISETP.GE.U32.AND P0, PT, R50, R6, PT ;  /* 0x000000063200720c */ /* 0x004fe40003f06070 */
[----:B------:R-:W-:Y:S02]  /*2770*/  IADD3.X R6, PT, PT, R18, RZ, R15, P3, P4 ;  /* 0x000000ff12067210 */ /* 0x000fe40001fe840f */
[----:B------:R-:W-:Y:S02]  /*2780*/  ISETP.GE.AND.EX P0, PT, R51, R7, PT, P0 ;  /* 0x000000073300720c */ /* 0x000fe40003f06300 */
[----:B------:R-:W-:Y:S02]  /*2790*/  IADD3 R7, P2, PT, R8, 0x8, RZ ;  /* 0x0000000808077810 */ /* 0x000fe40007f5e0ff */
[----:B------:R-:W-:-:S02]  /*27a0*/  SEL R3, R14, R3, !P0 ;  /* 0x000000030e037207 */ /* 0x000fc40004000000 */
[----:B------:R-:W-:Y:S02]  /*27b0*/  SEL R4, R17, R4, !P0 ;  /* 0x0000000411047207 */ /* 0x000fe40004000000 */
[----:B------:R-:W-:Y:S02]  /*27c0*/  ISETP.GT.U32.AND P1, PT, R3, RZ, PT ;  /* 0x000000ff0300720c */ /* 0x000fe40003f24070 */
[----:B------:R-:W-:Y:S02]  /*27d0*/  IADD3.X R9, PT, PT, RZ, R9, RZ, P2, !PT ;  /* 0x00000009ff097210 */ /* 0x000fe400017fe4ff */
[----:B------:R-:W-:Y:S02]  /*27e0*/  ISETP.GT.AND.EX P1, PT, R4, RZ, PT, P1 ;  /* 0x000000ff0400720c */ /* 0x000fe40003f24310 */
[----:B------:R-:W-:Y:S02]  /*27f0*/  SEL R16, R16, R5, !P0 ;  /* 0x0000000510107207 */ /* 0x000fe40004000000 */
[----:B------:R-:W-:-:S02]  /*2800*/  SEL R18, R18, R6, !P0 ;  /* 0x0000000612127207 */ /* 0x000fc40004000000 */
[----:B------:R-:W-:Y:S02]  /*2810*/  SEL R0, R0, R7, !P0 ;  /* 0x0000000700007207 */ /* 0x000fe40004000000 */
[----:B------:R-:W-:-:S05]  /*2820*/  SEL R2, R2, R9, !P0 ;  /* 0x0000000902027207 */ /* 0x000fca0004000000 */
[----:B------:R-:W-:Y:S05]  /*2830*/  @P1 BRA `(.L_x_5756) ;  /* 0xfffffffc00981947 */ /* 0x000fea000383ffff */
.L_x_5755:
[----:B------:R-:W0:Y:S01]  /*2840*/  LDCU.64 UR8, c[0x0][0x5c0] ;  /* 0x0000b800ff0877ac */ /* 0x000e220008000a00 */
[----:B-1----:R-:W1:Y:S01]  /*2850*/  LDC.64 R10, c[0x0][0x580] ;  /* 0x00016000ff0a7b82 */ /* 0x002e620000000a00 */
[----:B------:R-:W-:Y:S01]  /*2860*/  IADD3 R2, P0, PT, -R23, R16, RZ ;  /* 0x0000001017027210 */ /* 0x000fe20007f1e1ff */
[C---:B-----5:R-:W-:Y:S01]  /*2870*/  IMAD.SHL.U32 R8, R12.reuse, 0x8, RZ ;  /* 0x000000080c087824 */ /* 0x060fe200078e00ff */
[----:B------:R-:W2:Y:S01]  /*2880*/  LDCU.128 UR4, c[0x0][0x5d0] ;  /* 0x0000ba00ff0477ac */ /* 0x000ea20008000c00 */
[----:B------:R-:W-:Y:S02]  /*2890*/  SHF.L.U64.HI R12, R12, 0x3, R13 ;  /* 0x000000030c0c7819 */ /* 0x000fe4000001020d */
[----:B------:R-:W-:-:S04]  /*28a0*/  IADD3.X R3, PT, PT, ~R25, R18, RZ, P0, !PT ;  /* 0x0000001219037210 */ /* 0x000fc800007fe5ff */
[--C-:B------:R-:W-:Y:S02]  /*28b0*/  SHF.R.S64 R2, R2, 0x3, R3.reuse ;  /* 0x0000000302027819 */ /* 0x100fe40000001003 */
[----:B------:R-:W-:Y:S02]  /*28c0*/  SHF.R.S32.HI R3, RZ, 0x3, R3 ;  /* 0x00000003ff037819 */ /* 0x000fe40000011403 */
[----:B0-----:R-:W-:-:S04]  /*28d0*/  IADD3 R6, P1, PT, R23, -UR8, RZ ;  /* 0x8000000817067c10 */ /* 0x001fc8000ff3e0ff */
[----:B------:R-:W-:Y:S02]  /*28e0*/  IADD3.X R7, PT, PT, R25, ~UR9, RZ, P1, !PT ;  /* 0x8000000919077c10 */ /* 0x000fe40008ffe4ff */
[C---:B--2---:R-:W-:Y:S02]  /*28f0*/  IADD3 R4, P0, PT, R8.reuse, UR4, RZ ;  /* 0x0000000408047c10 */ /* 0x044fe4000ff1e0ff */
[----:B------:R-:W-:Y:S02]  /*2900*/  IADD3 R8, P1, PT, R8, UR6, RZ ;  /* 0x0000000608087c10 */ /* 0x000fe4000ff3e0ff */
[----:B------:R-:W-:Y:S02]  /*2910*/  IADD3.X R5, PT, PT, R12, UR5, RZ, P0, !PT ;  /* 0x000000050c057c10 */ /* 0x000fe400087fe4ff */
[--C-:B------:R-:W-:Y:S02]  /*2920*/  SHF.R.S64 R6, R6, 0x3, R7.reuse ;  /* 0x0000000306067819 */ /* 0x100fe40000001007 */
[----:B------:R-:W-:Y:S01]  /*2930*/  IADD3.X R9, PT, PT, R12, UR7, RZ, P1, !PT ;  /* 0x000000070c097c10 */ /* 0x000fe20008ffe4ff */
[----:B------:R-:W-:Y:S01]  /*2940*/  STG.E.64 desc[UR14][R4.64], R2 ;  /* 0x0000000204007986 */ /* 0x000fe2000c101b0e */
[----:B------:R-:W-:-:S05]  /*2950*/  SHF.R.S32.HI R7, RZ, 0x3, R7 ;  /* 0x00000003ff077819 */ /* 0x000fca0000011407 */
[----:B------:R-:W-:Y:S04]  /*2960*/  STG.E.64 desc[UR14][R8.64], R6 ;  /* 0x0000000608007986 */ /* 0x000fe8000c101b0e */
[----:B-1----:R-:W-:Y:S01]  /*2970*/  STG.E.64 desc[UR14][R10.64], RZ ;  /* 0x000000ff0a007986 */ /* 0x002fe2000c101b0e */
[----:B------:R-:W-:Y:S05]  /*2980*/  EXIT ;  /* 0x000000000000794d */ /* 0x000fea0003800000 */
.L_x_5736:
[----:B------:R-:W0:Y:S02]  /*2990*/  LDCU.64 UR6, c[0x0][0x5c8] ;  /* 0x0000b900ff0677ac */ /* 0x000e240008000a00 */
[----:B0-----:R-:W-:-:S04]  /*29a0*/  UISETP.GE.U32.AND UP0, UPT, UR6, 0x1, UPT ;  /* 0x000000010600788c */ /* 0x001fc8000bf06070 */
[----:B------:R-:W-:-:S09]  /*29b0*/  UISETP.GE.AND.EX UP0, UPT, UR7, URZ, UPT, UP0 ;  /* 0x000000ff0700728c */ /* 0x000fd2000bf06300 */
[----:B------:R-:W-:Y:S05]  /*29c0*/  BRA.U !UP0, `(.L_x_5757) ;  /* 0x0000000908dc7547 */ /* 0x000fea000b800000 */
[----:B------:R-:W0:Y:S01]  /*29d0*/  LDCU UR6, c[0x0][0x380] ;  /* 0x00007000ff0677ac */ /* 0x000e220008000800 */
[----:B------:R-:W-:Y:S01]  /*29e0*/  BSSY.RECONVERGENT B0, `(.L_x_5758) ;  /* 0x000005d000007945 */ /* 0x000fe20003800200 */
[----:B0-----:R-:W-:-:S13]  /*29f0*/  ISETP.GE.AND P0, PT, R5, UR6, PT ;  /* 0x0000000605007c0c */ /* 0x001fda000bf06270 */
[----:B------:R-:W-:Y:S05]  /*2a00*/  @P0 BRA `(.L_x_5759) ;  /* 0x0000000400680947 */ /* 0x000fea0003800000 */
[----:B------:R-:W0:Y:S02]  /*2a10*/  LDC.64 R10, c[0x0][0x588] ;  /* 0x00016200ff0a7b82 */ /* 0x000e240000000a00 */
[----:B0-----:R-:W2:Y:S02]  /*2a20*/  LDG.E.64 R6, desc[UR14][R10.64] ;  /* 0x0000000e0a067981 */ /* 0x001ea4000c1e1b00 */
[C---:B--2---:R-:W-:Y:S01]  /*2a30*/  IMAD.SHL.U32 R9, R6.reuse, 0x8, RZ ;  /* 0x0000000806097824 */ /* 0x044fe200078e00ff */
[----:B------:R-:W-:-:S04]  /*2a40*/  SHF.L.U64.HI R8, R6, 0x3, R7 ;  /* 0x0000000306087819 */ /* 0x000fc80000010207 */
[----:B------:R-:W-:-:S04]  /*2a50*/  IADD3 R6, P0, PT, R9, UR4, RZ ;  /* 0x0000000409067c10 */ /* 0x000fc8000ff1e0ff */
[----:B------:R-:W-:-:S06]  /*2a60*/  IADD3.X R7, PT, PT, R8, UR5, RZ, P0, !PT ;  /* 0x0000000508077c10 */ /* 0x000fcc00087fe4ff */
[----:B------:R-:W5:Y:S01]  /*2a70*/  LD.E.64 R6, desc[UR14][R6.64] ;  /* 0x0000000e06067980 */ /* 0x000f62000c101b00 */
[----:B------:R-:W-:Y:S01]  /*2a80*/  MOV R23, UR12 ;  /* 0x0000000c00177c02 */ /* 0x000fe20008000f00 */
[----:B------:R-:W-:Y:S01]  /*2a90*/  IMAD.U32 R22, RZ, RZ, UR13 ;  /* 0x0000000dff167e24 */ /* 0x000fe2000f8e00ff */
[----:B------:R-:W-:Y:S01]  /*2aa0*/  MOV R21, UR10 ;  /* 0x0000000a00157c02 */ /* 0x000fe20008000f00 */
[----:B------:R-:W-:Y:S01]  /*2ab0*/  IMAD.U32 R20, RZ, RZ, UR11 ;  /* 0x0000000bff147e24 */ /* 0x000fe2000f8e00ff */
[----:B------:R-:W-:Y:S01]  /*2ac0*/  MOV R27, UR10 ;  /* 0x0000000a001b7c02 */ /* 0x000fe20008000f00 */
[----:B------:R-:W-:-:S07]  /*2ad0*/  IMAD.U32 R26, RZ, RZ, UR11 ;  /* 0x0000000bff1a7e24 */ /* 0x000fce000f8e00ff */
.L_x_5760:
        /* <DEDUP_REMOVED lines=14> */
[----:B------:R-:W-:Y:S02]  /*2bc0*/  IADD3.X R11, PT, PT, R22, R15, RZ, P1, !PT ;  /* 0x0000000f160b7210 */ /* 0x000fe40000ffe4ff */
[----:B------:R-:W-:Y:S02]  /*2bd0*/  SEL R23, R10, R19, !P0 ;  /* 0x000000130a177207 */ /* 0x000fe40004000000 */
[----:B------:R-:W-:-:S02]  /*2be0*/  SEL R22, R11, R18, !P0 ;  /* 0x000000120b167207 */ /* 0x000fc40004000000 */
[----:B------:R-:W-:Y:S02]  /*2bf0*/  ISETP.GT.U32.AND P1, PT, R23, RZ, PT ;  /* 0x000000ff1700720c */ /* 0x000fe40003f24070 */
[----:B------:R-:W-:Y:S02]  /*2c00*/  IADD3 R10, P3, P4, R27, 0x8, R16 ;  /* 0x000000081b0a7810 */ /* 0x000fe40007c7e010 */
[----:B------:R-:W-:Y:S02]  /*2c10*/  ISETP.GT.AND.EX P1, PT, R22, RZ, PT, P1 ;  /* 0x000000ff1600720c */ /* 0x000fe40003f24310 */
[----:B------:R-:W-:Y:S02]  /*2c20*/  IADD3.X R11, PT, PT, R26, RZ, R17, P3, P4 ;  /* 0x000000ff1a0b7210 */ /* 0x000fe40001fe8411 */
[----:B------:R-:W-:Y:S02]  /*2c30*/  SEL R27, R10, R27, !P0 ;  /* 0x0000001b0a1b7207 */ /* 0x000fe40004000000 */
[----:B------:R-:W-:-:S02]  /*2c40*/  SEL R26, R11, R26, !P0 ;  /* 0x0000001a0b1a7207 */ /* 0x000fc40004000000 */
[----:B------:R-:W-:Y:S02]  /*2c50*/  SEL R21, R12, R21, !P0 ;  /* 0x000000150c157207 */ /* 0x000fe40004000000 */
[----:B------:R-:W-:-:S03]  /*2c60*/  SEL R20, R13, R20, !P0 ;  /* 0x000000140d147207 */ /* 0x000fc60004000000 */
[----:B------:R-:W-:Y:S05]  /*2c70*/  @P1 BRA `(.L_x_5760) ;  /* 0xfffffffc00981947 */ /* 0x000fea000383ffff */
[----:B------:R-:W-:Y:S01]  /*2c80*/  MOV R25, UR12 ;  /* 0x0000000c00197c02 */ /* 0x000fe20008000f00 */
[----:B------:R-:W-:Y:S01]  /*2c90*/  IMAD.U32 R24, RZ, RZ, UR13 ;  /* 0x0000000dff187e24 */ /* 0x000fe2000f8e00ff */
[----:B------:R-:W-:Y:S01]  /*2ca0*/  MOV R23, UR10 ;  /* 0x0000000a00177c02 */ /* 0x000fe20008000f00 */
[----:B------:R-:W-:Y:S01]  /*2cb0*/  IMAD.U32 R22, RZ, RZ, UR11 ;  /* 0x0000000bff167e24 */ /* 0x000fe2000f8e00ff */
[----:B------:R-:W-:Y:S01]  /*2cc0*/  MOV R21, UR10 ;  /* 0x0000000a00157c02 */ /* 0x000fe20008000f00 */
[----:B------:R-:W-:-:S07]  /*2cd0*/  IMAD.U32 R20, RZ, RZ, UR11 ;  /* 0x0000000bff147e24 */ /* 0x000fce000f8e00ff */
.L_x_5761:
        /* <DEDUP_REMOVED lines=14> */
[----:B------:R-:W-:Y:S02]  /*2dc0*/  IADD3.X R11, PT, PT, R24, R15, RZ, P1, !PT ;  /* 0x0000000f180b7210 */ /* 0x000fe40000ffe4ff */
[----:B------:R-:W-:Y:S02]  /*2dd0*/  SEL R25, R19, R10, !P0 ;  /* 0x0000000a13197207 */ /* 0x000fe40004000000 */
[----:B------:R-:W-:-:S02]  /*2de0*/  SEL R24, R18, R11, !P0 ;  /* 0x0000000b12187207 */ /* 0x000fc40004000000 */
[----:B------:R-:W-:Y:S02]  /*2df0*/  ISETP.GT.U32.AND P1, PT, R25, RZ, PT ;  /* 0x000000ff1900720c */ /* 0x000fe40003f24070 */
[C---:B------:R-:W-:Y:S02]  /*2e00*/  IADD3 R10, P3, P4, R21.reuse, 0x8, R16 ;  /* 0x00000008150a7810 */ /* 0x040fe40007c7e010 */
[----:B------:R-:W-:Y:S02]  /*2e10*/  ISETP.GT.AND.EX P1, PT, R24, RZ, PT, P1 ;  /* 0x000000ff1800720c */ /* 0x000fe40003f24310 */
[C---:B------:R-:W-:Y:S02]  /*2e20*/  IADD3.X R11, PT, PT, R20.reuse, RZ, R17, P3, P4 ;  /* 0x000000ff140b7210 */ /* 0x040fe40001fe8411 */
[----:B------:R-:W-:Y:S02]  /*2e30*/  SEL R21, R21, R10, !P0 ;  /* 0x0000000a15157207 */ /* 0x000fe40004000000 */
[----:B------:R-:W-:-:S02]  /*2e40*/  SEL R20, R20, R11, !P0 ;  /* 0x0000000b14147207 */ /* 0x000fc40004000000 */
[----:B------:R-:W-:Y:S02]  /*2e50*/  SEL R23, R23, R12, !P0 ;  /* 0x0000000c17177207 */ /* 0x000fe40004000000 */
[----:B------:R-:W-:-:S03]  /*2e60*/  SEL R22, R22, R13, !P0 ;  /* 0x0000000d16167207 */ /* 0x000fc60004000000 */
[----:B------:R-:W-:Y:S05]  /*2e70*/  @P1 BRA `(.L_x_5761) ;  /* 0xfffffffc00981947 */ /* 0x000fea000383ffff */
[----:B------:R-:W0:Y:S01]  /*2e80*/  LDCU.64 UR8, c[0x0][0x5c0] ;  /* 0x0000b800ff0877ac */ /* 0x000e220008000a00 */
[----:B------:R-:W1:Y:S01]  /*2e90*/  LDC.64 R14, c[0x0][0x580] ;  /* 0x00016000ff0e7b82 */ /* 0x000e620000000a00 */
[----:B------:R-:W-:Y:S01]  /*2ea0*/  IADD3 R6, P0, PT, R21, -R27, RZ ;  /* 0x8000001b15067210 */ /* 0x000fe20007f1e0ff */
[----:B------:R-:W-:Y:S01]  /*2eb0*/  VIADD R5, R5, 0x80 ;  /* 0x0000008005057836 */ /* 0x000fe20000000000 */
[----:B------:R-:W2:Y:S02]  /*2ec0*/  LDCU.128 UR16, c[0x0][0x5d0] ;  /* 0x0000ba00ff1077ac */ /* 0x000ea40008000c00 */
[----:B------:R-:W-:-:S04]  /*2ed0*/  IADD3.X R7, PT, PT, R20, ~R26, RZ, P0, !PT ;  /* 0x8000001a14077210 */ /* 0x000fc800007fe4ff */
[--C-:B------:R-:W-:Y:S02]  /*2ee0*/  SHF.R.S64 R6, R6, 0x3, R7.reuse ;  /* 0x0000000306067819 */ /* 0x100fe40000001007 */
[----:B------:R-:W-:Y:S02]  /*2ef0*/  SHF.R.S32.HI R7, RZ, 0x3, R7 ;  /* 0x00000003ff077819 */ /* 0x000fe40000011407 */
[----:B0-----:R-:W-:-:S04]  /*2f00*/  IADD3 R16, P1, PT, R27, -UR8, RZ ;  /* 0x800000081b107c10 */ /* 0x001fc8000ff3e0ff */
[----:B------:R-:W-:Y:S02]  /*2f10*/  IADD3.X R17, PT, PT, R26, ~UR9, RZ, P1, !PT ;  /* 0x800000091a117c10 */ /* 0x000fe40008ffe4ff */
[C---:B--2---:R-:W-:Y:S02]  /*2f20*/  IADD3 R10, P0, PT, R9.reuse, UR16, RZ ;  /* 0x00000010090a7c10 */ /* 0x044fe4000ff1e0ff */
[----:B------:R-:W-:Y:S02]  /*2f30*/  IADD3 R12, P1, PT, R9, UR18, RZ ;  /* 0x00000012090c7c10 */ /* 0x000fe4000ff3e0ff */
[C---:B------:R-:W-:Y:S02]  /*2f40*/  IADD3.X R11, PT, PT, R8.reuse, UR17, RZ, P0, !PT ;  /* 0x00000011080b7c10 */ /* 0x040fe400087fe4ff */
[----:B------:R-:W-:Y:S02]  /*2f50*/  IADD3.X R13, PT, PT, R8, UR19, RZ, P1, !PT ;  /* 0x00000013080d7c10 */ /* 0x000fe40008ffe4ff */
[--C-:B------:R-:W-:Y:S01]  /*2f60*/  SHF.R.S64 R8, R16, 0x3, R17.reuse ;  /* 0x0000000310087819 */ /* 0x100fe20000001011 */
[----:B------:R0:W-:Y:S01]  /*2f70*/  STG.E.64 desc[UR14][R10.64], R6 ;  /* 0x000000060a007986 */ /* 0x0001e2000c101b0e */
[----:B------:R-:W-:-:S05]  /*2f80*/  SHF.R.S32.HI R9, RZ, 0x3, R17 ;  /* 0x00000003ff097819 */ /* 0x000fca0000011411 */
[----:B------:R0:W-:Y:S04]  /*2f90*/  STG.E.64 desc[UR14][R12.64], R8 ;  /* 0x000000080c007986 */ /* 0x0001e8000c101b0e */
[----:B-1----:R0:W-:Y:S02]  /*2fa0*/  STG.E.64 desc[UR14][R14.64], RZ ;  /* 0x000000ff0e007986 */ /* 0x0021e4000c101b0e */
.L_x_5759:
[----:B------:R-:W-:Y:S05]  /*2fb0*/  BSYNC.RECONVERGENT B0 ;  /* 0x0000000000007941 */ /* 0x000fea0003800200 */
.L_x_5758:
[----:B------:R-:W-:-:S13]  /*2fc0*/  ISETP.GE.AND P0, PT, R5, UR6, PT ;  /* 0x0000000605007c0c */ /* 0x000fda000bf06270 */
[----:B------:R-:W-:Y:S05]  /*2fd0*/  @P0 EXIT ;  /* 0x000000000000094d */ /* 0x000fea0003800000 */
[----:B0-----:R-:W0:Y:S02]  /*2fe0*/  LDC.64 R8, c[0x0][0x588] ;  /* 0x00016200ff087b82 */ /* 0x001e240000000a00 */
[----:B0-----:R-:W2:Y:S02]  /*2ff0*/  LDG.E.64 R6, desc[UR14][R8.64] ;  /* 0x0000000e08067981 */ /* 0x001ea4000c1e1b00 */
[C---:B--2---:R-:W-:Y:S02]  /*3000*/  SHF.L.U32 R24, R6.reuse, 0x3, RZ ;  /* 0x0000000306187819 */ /* 0x044fe400000006ff */
[----:B------:R-:W-:Y:S02]  /*3010*/  SHF.L.U64.HI R5, R6, 0x3, R7 ;  /* 0x0000000306057819 */ /* 0x000fe40000010207 */
[----:B------:R-:W-:-:S04]  /*3020*/  IADD3 R6, P0, PT, R24, UR4, RZ ;  /* 0x0000000418067c10 */ /* 0x000fc8000ff1e0ff */
[----:B------:R-:W-:-:S06]  /*3030*/  IADD3.X R7, PT, PT, R5, UR5, RZ, P0, !PT ;  /* 0x0000000505077c10 */ /* 0x000fcc00087fe4ff */
[----:B------:R-:W5:Y:S01]  /*3040*/  LD.E.64 R6, desc[UR14][R6.64] ;  /* 0x0000000e06067980 */ /* 0x000f62000c101b00 */
[----:B------:R-:W-:Y:S01]  /*3050*/  IMAD.U32 R23, RZ, RZ, UR12 ;  /* 0x0000000cff177e24 */ /* 0x000fe2000f8e00ff */
[----:B------:R-:W-:Y:S01]  /*3060*/  MOV R22, UR13 ;  /* 0x0000000d00167c02 */ /* 0x000fe20008000f00 */
[----:B------:R-:W-:Y:S01]  /*3070*/  IMAD.U32 R21, RZ, RZ, UR10 ;  /* 0x0000000aff157e24 */ /* 0x000fe2000f8e00ff */
[----:B------:R-:W-:Y:S01]  /*3080*/  MOV R20, UR11 ;  /* 0x0000000b00147c02 */ /* 0x000fe20008000f00 */
[----:B------:R-:W-:Y:S01]  /*3090*/  IMAD.U32 R19, RZ, RZ, UR10 ;  /* 0x0000000aff137e24 */ /* 0x000fe2000f8e00ff */
[----:B------:R-:W-:-:S07]  /*30a0*/  MOV R18, UR11 ;  /* 0x0000000b00127c02 */ /* 0x000fce0008000f00 */
.L_x_5762:
[--C-:B------:R-:W-:Y:S02]  /*30b0*/  SHF.R.U64 R17, R23, 0x1, R22.reuse ;  /* 0x0000000117117819 */ /* 0x100fe40000001216 */
[----:B------:R-:W-:-:S03]  /*30c0*/  SHF.R.U32.HI R16, RZ, 0x1, R22 ;  /* 0x00000001ff107819 */ /* 0x000fc60000011616 */
[C---:B------:R-:W-:Y:S01]  /*30d0*/  IMAD.SHL.U32 R14, R17.reuse, 0x8, RZ ;  /* 0x00000008110e7824 */ /* 0x040fe200078e00ff */
[----:B------:R-:W-:-:S04]  /*30e0*/  SHF.L.U64.HI R15, R17, 0x3, R16 ;  /* 0x00000003110f7819 */ /* 0x000fc80000010210 */
[----:B------:R-:W-:-:S04]  /*30f0*/  IADD3 R10, P0, PT, R21, R14, RZ ;  /* 0x0000000e150a7210 */ /* 0x000fc80007f1e0ff */
[----:B------:R-:W-:-:S05]  /*3100*/  IADD3.X R11, PT, PT, R20, R15, RZ, P0, !PT ;  /* 0x0000000f140b7210 */ /* 0x000fca00007fe4ff */
[----:B------:R0:W2:Y:S01]  /*3110*/  LDG.E.64 R8, desc[UR14][R10.64] ;  /* 0x0000000e0a087981 */ /* 0x0000a2000c1e1b00 */
        /* <DEDUP_REMOVED lines=19> */
[----:B------:R-:W-:Y:S01]  /*3250*/  IMAD.U32 R13, RZ, RZ, UR10 ;  /* 0x0000000aff0d7e24 */ /* 0x000fe2000f8e00ff */
[----:B------:R-:W-:-:S07]  /*3260*/  MOV R12, UR11 ;  /* 0x0000000b000c7c02 */ /* 0x000fce0008000f00 */
.L_x_5763:
[--C-:B------:R-:W-:Y:S02]  /*3270*/  SHF.R.U64 R14, R3, 0x1, R4.reuse ;  /* 0x00000001030e7819 */ /* 0x100fe40000001204 */
[----:B------:R-:W-:-:S03]  /*3280*/  SHF.R.U32.HI R15, RZ, 0x1, R4 ;  /* 0x00000001ff0f7819 */ /* 0x000fc60000011604 */
[C---:B------:R-:W-:Y:S01]  /*3290*/  IMAD.SHL.U32 R16, R14.reuse, 0x8, RZ ;  /* 0x000000080e107824 */ /* 0x040fe200078e00ff */
        /* <DEDUP_REMOVED lines=8> */
[----:B--2---:R-:W-:Y:S02]  /*3320*/  ISETP.GE.U32.AND P0, PT, R6, R8, PT ;  /* 0x000000080600720c */ /* 0x004fe40003f06070 */
[----:B------:R-:W-:Y:S02]  /*3330*/  IADD3 R8, P2, P3, R13, 0x8, R16 ;  /* 0x000000080d087810 */ /* 0x000fe40007b5e010 */
[----:B------:R-:W-:Y:S02]  /*3340*/  ISETP.GE.AND.EX P0, PT, R7, R9, PT, P0 ;  /* 0x000000090700720c */ /* 0x000fe40003f06300 */
[----:B------:R-:W-:Y:S02]  /*3350*/  IADD3.X R9, PT, PT, R12, RZ, R17, P2, P3 ;  /* 0x000000ff0c097210 */ /* 0x000fe400017e6411 */
[----:B------:R-:W-:Y:S02]  /*3360*/  SEL R3, R14, R3, !P0 ;  /* 0x000000030e037207 */ /* 0x000fe40004000000 */
[----:B------:R-:W-:-:S02]  /*3370*/  SEL R4, R15, R4, !P0 ;  /* 0x000000040f047207 */ /* 0x000fc40004000000 */
[----:B------:R-:W-:Y:S02]  /*3380*/  ISETP.GT.U32.AND P1, PT, R3, RZ, PT ;  /* 0x000000ff0300720c */ /* 0x000fe40003f24070 */
[----:B------:R-:W-:Y:S02]  /*3390*/  IADD3 R15, P4, PT, R10, 0x8, RZ ;  /* 0x000000080a0f7810 */ /* 0x000fe40007f9e0ff */
[----:B------:R-:W-:Y:S02]  /*33a0*/  ISETP.GT.AND.EX P1, PT, R4, RZ, PT, P1 ;  /* 0x000000ff0400720c */ /* 0x000fe40003f24310 */
[----:B------:R-:W-:Y:S02]  /*33b0*/  IADD3.X R11, PT, PT, RZ, R11, RZ, P4, !PT ;  /* 0x0000000bff0b7210 */ /* 0x000fe400027fe4ff */
        /* <DEDUP_REMOVED lines=8> */
[----:B------:R-:W2:Y:S04]  /*3440*/  LDCU.128 UR4, c[0x0][0x5d0] ;  /* 0x0000ba00ff0477ac */ /* 0x000ea80008000c00 */
[----:B------:R-:W-:-:S05]  /*3450*/  IMAD.X R3, R12, 0x1, ~R18, P0 ;  /* 0x000000010c037824 */ /* 0x000fca00000e0e12 */
        /* <DEDUP_REMOVED lines=9> */
[----:B------:R-:W-:Y:S01]  /*34f0*/  STG.E.64 desc[UR14][R6.64], R2 ;  /* 0x0000000206007986 */ /* 0x000fe2000c101b0e */
[----:B------:R-:W-:-:S05]  /*3500*/  SHF.R.S32.HI R5, RZ, 0x3, R11 ;  /* 0x00000003ff057819 */ /* 0x000fca000001140b */
[----:B------:R-:W-:Y:S04]  /*3510*/  STG.E.64 desc[UR14][R8.64], R4 ;  /* 0x0000000408007986 */ /* 0x000fe8000c101b0e */
[----:B-1----:R-:W-:Y:S01]  /*3520*/  STG.E.64 desc[UR14][R14.64], RZ ;  /* 0x000000ff0e007986 */ /* 0x002fe2000c101b0e */
[----:B------:R-:W-:Y:S05]  /*3530*/  EXIT ;  /* 0x000000000000794d */ /* 0x000fea0003800000 */
.L_x_5757:
[----:B------:R-:W0:Y:S01]  /*3540*/  LDCU UR4, c[0x0][0x380] ;  /* 0x00007000ff0477ac */ /* 0x000e220008000800 */
[----:B------:R-:W-:Y:S01]  /*3550*/  BSSY.RECONVERGENT B0, `(.L_x_5764) ;  /* 0x0000011000007945 */ /* 0x000fe20003800200 */
[----:B0-----:R-:W-:-:S13]  /*3560*/  ISETP.GE.AND P0, PT, R5, UR4, PT ;  /* 0x0000000405007c0c */ /* 0x001fda000bf06270 */
[----:B------:R-:W-:Y:S05]  /*3570*/  @P0 BRA `(.L_x_5765) ;  /* 0x0000000000380947 */ /* 0x000fea0003800000 */
[----:B------:R-:W0:Y:S01]  /*3580*/  LDC.64 R8, c[0x0][0x588] ;  /* 0x00016200ff087b82 */ /* 0x000e220000000a00 */
[----:B------:R-:W1:Y:S01]  /*3590*/  LDCU.128 UR8, c[0x0][0x5d0] ;  /* 0x0000ba00ff0877ac */ /* 0x000e620008000c00 */
[----:B0-----:R-:W2:Y:S06]  /*35a0*/  LDG.E.64 R2, desc[UR14][R8.64] ;  /* 0x0000000e08027981 */ /* 0x001eac000c1e1b00 */
[----:B------:R-:W0:Y:S01]  /*35b0*/  LDC.64 R10, c[0x0][0x580] ;  /* 0x00016000ff0a7b82 */ /* 0x000e220000000a00 */
[----:B------:R-:W-:Y:S01]  /*35c0*/  VIADD R5, R5, 0x80 ;  /* 0x0000008005057836 */ /* 0x000fe20000000000 */
[----:B--2---:R-:W-:-:S02]  /*35d0*/  SHF.L.U32 R6, R2, 0x3, RZ ;  /* 0x0000000302067819 */ /* 0x004fc400000006ff */
[----:B------:R-:W-:Y:S02]  /*35e0*/  SHF.L.U64.HI R0, R2, 0x3, R3 ;  /* 0x0000000302007819 */ /* 0x000fe40000010203 */
[C---:B-1----:R-:W-:Y:S02]  /*35f0*/  IADD3 R2, P0, PT, R6.reuse, UR8, RZ ;  /* 0x0000000806027c10 */ /* 0x042fe4000ff1e0ff */
[----:B------:R-:W-:Y:S02]  /*3600*/  IADD3 R6, P1, PT, R6, UR10, RZ ;  /* 0x0000000a06067c10 */ /* 0x000fe4000ff3e0ff */
[C---:B------:R-:W-:Y:S02]  /*3610*/  IADD3.X R3, PT, PT, R0.reuse, UR9, RZ, P0, !PT ;  /* 0x0000000900037c10 */ /* 0x040fe400087fe4ff */
[----:B------:R-:W-:-:S03]  /*3620*/  IADD3.X R7, PT, PT, R0, UR11, RZ, P1, !PT ;  /* 0x0000000b00077c10 */ /* 0x000fc60008ffe4ff */
[----:B------:R1:W-:Y:S04]  /*3630*/  STG.E.64 desc[UR14][R2.64], RZ ;  /* 0x000000ff02007986 */ /* 0x0003e8000c101b0e */
[----:B------:R1:W-:Y:S04]  /*3640*/  STG.E.64 desc[UR14][R6.64], RZ ;  /* 0x000000ff06007986 */ /* 0x0003e8000c101b0e */
[----:B0-----:R1:W-:Y:S02]  /*3650*/  STG.E.64 desc[UR14][R10.64], RZ ;  /* 0x000000ff0a007986 */ /* 0x0013e4000c101b0e */
.L_x_5765:
[----:B------:R-:W-:Y:S05]  /*3660*/  BSYNC.RECONVERGENT B0 ;  /* 0x0000000000007941 */ /* 0x000fea0003800200 */
.L_x_5764:
[----:B------:R-:W-:-:S13]  /*3670*/  ISETP.GE.AND P0, PT, R5, UR4, PT ;  /* 0x0000000405007c0c */ /* 0x000fda000bf06270 */
[----:B------:R-:W-:Y:S05]  /*3680*/  @P0 EXIT ;  /* 0x000000000000094d */ /* 0x000fea0003800000 */
[----:B-1----:R-:W0:Y:S01]  /*3690*/  LDC.64 R6, c[0x0][0x588] ;  /* 0x00016200ff067b82 */ /* 0x002e220000000a00 */
[----:B------:R-:W1:Y:S01]  /*36a0*/  LDCU.128 UR4, c[0x0][0x5d0] ;  /* 0x0000ba00ff0477ac */ /* 0x000e620008000c00 */
[----:B0-----:R-:W2:Y:S06]  /*36b0*/  LDG.E.64 R2, desc[UR14][R6.64] ;  /* 0x0000000e06027981 */ /* 0x001eac000c1e1b00 */
[----:B------:R-:W0:Y:S01]  /*36c0*/  LDC.64 R8, c[0x0][0x580] ;  /* 0x00016000ff087b82 */ /* 0x000e220000000a00 */
[C---:B--2---:R-:W-:Y:S02]  /*36d0*/  SHF.L.U32 R4, R2.reuse, 0x3, RZ ;  /* 0x0000000302047819 */ /* 0x044fe400000006ff */
[----:B------:R-:W-:-:S02]  /*36e0*/  SHF.L.U64.HI R0, R2, 0x3, R3 ;  /* 0x0000000302007819 */ /* 0x000fc40000010203 */
[C---:B-1----:R-:W-:Y:S02]  /*36f0*/  IADD3 R2, P0, PT, R4.reuse, UR4, RZ ;  /* 0x0000000404027c10 */ /* 0x042fe4000ff1e0ff */
[----:B------:R-:W-:Y:S02]  /*3700*/  IADD3 R4, P1, PT, R4, UR6, RZ ;  /* 0x0000000604047c10 */ /* 0x000fe4000ff3e0ff */
[C---:B------:R-:W-:Y:S02]  /*3710*/  IADD3.X R3, PT, PT, R0.reuse, UR5, RZ, P0, !PT ;  /* 0x0000000500037c10 */ /* 0x040fe400087fe4ff */
[----:B------:R-:W-:-:S03]  /*3720*/  IADD3.X R5, PT, PT, R0, UR7, RZ, P1, !PT ;  /* 0x0000000700057c10 */ /* 0x000fc60008ffe4ff */
[----:B------:R-:W-:Y:S04]  /*3730*/  STG.E.64 desc[UR14][R2.64], RZ ;  /* 0x000000ff02007986 */ /* 0x000fe8000c101b0e */
[----:B------:R-:W-:Y:S04]  /*3740*/  STG.E.64 desc[UR14][R4.64], RZ ;  /* 0x000000ff04007986 */ /* 0x000fe8000c101b0e */
[----:B0-----:R-:W-:Y:S01]  /*3750*/  STG.E.64 desc[UR14][R8.64], RZ ;  /* 0x000000ff08007986 */ /* 0x001fe2000c101b0e */
[----:B------:R-:W-:Y:S05]  /*3760*/  EXIT ;  /* 0x000000000000794d */ /* 0x000fea0003800000 */
.L_x_5735:
[----:B------:R-:W0:Y:S01]  /*3770*/  LDCU.64 UR4, c[0x0][0x590] ;  /* 0x0000b200ff0477ac */ /* 0x000e220008000a00 */
[----:B------:R-:W-:Y:S01]  /*3780*/  VIADD R6, R6, 0xffffffff ;  /* 0xffffffff06067836 */ /* 0x000fe20000000000 */
[----:B0-----:R-:W-:-:S04]  /*3790*/  UISETP.NE.U32.AND UP0, UPT, UR4, URZ, UPT ;  /* 0x000000ff0400728c */ /* 0x001fc8000bf05070 */
[----:B------:R-:W-:-:S09]  /*37a0*/  UISETP.NE.AND.EX UP0, UPT, UR5, URZ, UPT, UP0 ;  /* 0x000000ff0500728c */ /* 0x000fd2000bf05300 */
[----:B------:R-:W-:Y:S05]  /*37b0*/  BRA.U UP0, `(.L_x_5766) ;  /* 0x0000004d00bc7547 */ /* 0x000fea000b800000 */
[----:B------:R-:W0:Y:S01]  /*37c0*/  LDCU.64 UR16, c[0x0][0x598] ;  /* 0x0000b300ff1077ac */ /* 0x000e220008000a00 */
[----:B------:R-:W-:Y:S01]  /*37d0*/  VIMNMX.U32 R7, PT, PT, R6, 0x18, PT ;  /* 0x0000001806077848 */ /* 0x000fe20003fe0000 */
[----:B------:R-:W-:Y:S01]  /*37e0*/  BSSY.RECONVERGENT B0, `(.L_x_5767) ;  /* 0x0000281000007945 */ /* 0x000fe20003800200 */
[----:B------:R-:W1:Y:S02]  /*37f0*/  LDCU UR22, c[0x0][0x380] ;  /* 0x00007000ff1677ac */ /* 0x000e640008000800 */
[----:B------:R-:W-:Y:S01]  /*3800*/  IADD3 R7, PT, PT, R7, 0x1, RZ ;  /* 0x0000000107077810 */ /* 0x000fe20007ffe0ff */
        /* <DEDUP_REMOVED lines=10> */
[----:B------:R-:W0:Y:S01]  /*38b0*/  LDCU.64 UR4, c[0x0][0x390] ;  /* 0x00007200ff0477ac */ /* 0x000e220008000a00 */
[----:B------:R-:W-:Y:S01]  /*38c0*/  MOV R9, R5 ;  /* 0x0000000500097202 */ /* 0x000fe20000000f00 */
[----:B------:R-:W-:Y:S01]  /*38d0*/  IMAD.MOV.U32 R8, RZ, RZ, RZ ;  /* 0x000000ffff087224 */ /* 0x000fe200078e00ff */
[----:B------:R-:W-:Y:S01]  /*38e0*/  ISETP.NE.AND P0, PT, R6, RZ, PT ;  /* 0x000000ff0600720c */ /* 0x000fe20003f05270 */
[----:B------:R-:W1:Y:S01]  /*38f0*/  LDCU UR8, c[0x0][0x38c] ;  /* 0x00007180ff0877ac */ /* 0x000e620008000800 */
[----:B------:R-:W2:Y:S01]  /*3900*/  LDCU.64 UR24, c[0x0][0x4b8] ;  /* 0x00009700ff1877ac */ /* 0x000ea20008000a00 */
[----:B0-----:R-:W-:-:S05]  /*3910*/  IMAD.HI.U32 R10, R5, UR4, R8 ;  /* 0x00000004050a7c27 */ /* 0x001fca000f8e0008 */
[----:B------:R-:W-:-:S05]  /*3920*/  SHF.R.U32.HI R11, RZ, UR5, R10 ;  /* 0x00000005ff0b7c19 */ /* 0x000fca000801160a */
[----:B------:R-:W-:-:S04]  /*3930*/  IMAD.MOV R8, RZ, RZ, -R11 ;  /* 0x000000ffff087224 */ /* 0x000fc800078e0a0b */
[----:B-1----:R-:W-:-:S04]  /*3940*/  IMAD R8, R8, UR8, R5 ;  /* 0x0000000808087c24 */ /* 0x002fc8000f8e0205 */
[C---:B--2---:R-:W-:Y:S02]  /*3950*/  IMAD R9, R8.reuse, UR24, RZ ;  /* 0x0000001808097c24 */ /* 0x044fe4000f8e02ff */
[----:B------:R-:W-:Y:S01]  /*3960*/  IMAD R8, R8, UR25, RZ ;  /* 0x0000001908087c24 */ /* 0x000fe2000f8e02ff */
[----:B------:R-:W-:Y:S06]  /*3970*/  @!P0 BRA `(.L_x_5769) ;  /* 0x0000001000748947 */ /* 0x000fec0003800000 */
[----:B------:R-:W0:Y:S01]  /*3980*/  LDCU.64 UR8, c[0x0][0x398] ;  /* 0x00007300ff0877ac */ /* 0x000e220008000a00 */
[----:B------:R-:W-:Y:S01]  /*3990*/  HFMA2 R10, -RZ, RZ, 0, 0 ;  /* 0x00000000ff0a7431 */ /* 0x000fe200000001ff */
[----:B------:R-:W-:Y:S01]  /*39a0*/  ISETP.NE.AND P0, PT, R7, 0x2, PT ;  /* 0x000000020700780c */ /* 0x000fe20003f05270 */
[----:B------:R-:W1:Y:S01]  /*39b0*/  LDCU UR4, c[0x0][0x3a0] ;  /* 0x00007400ff0477ac */ /* 0x000e620008000800 */
[----:B------:R-:W2:Y:S02]  /*39c0*/  LDCU.64 UR24, c[0x0][0x4c0] ;  /* 0x00009800ff1877ac */ /* 0x000ea40008000a00 */
[----:B0-----:R-:W-:-:S05]  /*39d0*/  IMAD.HI.U32 R12, R11, UR9, R10 ;  /* 0x000000090b0c7c27 */ /* 0x001fca000f8e000a */
[----:B-1----:R-:W-:-:S05]  /*39e0*/  SHF.R.U32.HI R13, RZ, UR4, R12 ;  /* 0x00000004ff0d7c19 */ /* 0x002fca000801160c */
[----:B------:R-:W-:-:S04]  /*39f0*/  IMAD.MOV R10, RZ, RZ, -R13 ;  /* 0x000000ffff0a7224 */ /* 0x000fc800078e0a0d */
[----:B------:R-:W-:-:S04]  /*3a00*/  IMAD R10, R10, UR8, R11 ;  /* 0x000000080a0a7c24 */ /* 0x000fc8000f8e020b */
[C---:B--2---:R-:W-:Y:S02]  /*3a10*/  IMAD R9, R10.reuse, UR24, R9 ;  /* 0x000000180a097c24 */ /* 0x044fe4000f8e0209 */
[----:B------:R-:W-:Y:S01]  /*3a20*/  IMAD R8, R10, UR25, R8 ;  /* 0x000000190a087c24 */ /* 0x000fe2000f8e0208 */
[----:B------:R-:W-:Y:S06]  /*3a30*/  @!P0 BRA `(.L_x_5769) ;  /* 0x0000001000448947 */ /* 0x000fec0003800000 */
[----:B------:R-:W0:Y:S01]  /*3a40*/  LDCU.64 UR4, c[0x0][0x3a8] ;  /* 0x00007500ff0477ac */ /* 0x000e220008000a00 */
[----:B------:R-:W-:Y:S02]  /*3a50*/  MOV R12, RZ ;  /* 0x000000ff000c7202 */ /* 0x000fe40000000f00 */
[----:B------:R-:W-:Y:S01]  /*3a60*/  ISETP.NE.AND P0, PT, R7, 0x3, PT ;  /* 0x000000030700780c */ /* 0x000fe20003f05270 */
[----:B------:R-:W1:Y:S01]  /*3a70*/  LDCU UR8, c[0x0][0x3a4] ;  /* 0x00007480ff0877ac */ /* 0x000e620008000800 */
[----:B------:R-:W2:Y:S01]  /*3a80*/  LDCU.64 UR24, c[0x0][0x4c8] ;  /* 0x00009900ff1877ac */ /* 0x000ea20008000a00 */
[----:B0-----:R-:W-:-:S05]  /*3a90*/  IMAD.HI.U32 R10, R13, UR4, R12 ;  /* 0x000000040d0a7c27 */ /* 0x001fca000f8e000c */
[----:B------:R-:W-:-:S05]  /*3aa0*/  SHF.R.U32.HI R11, RZ, UR5, R10 ;  /* 0x00000005ff0b7c19 */ /* 0x000fca000801160a */
[----:B------:R-:W-:-:S04]  /*3ab0*/  IMAD.MOV R12, RZ, RZ, -R11 ;  /* 0x000000ffff0c7224 */ /* 0x000fc800078e0a0b */
[----:B-1----:R-:W-:-:S04]  /*3ac0*/  IMAD R12, R12, UR8, R13 ;  /* 0x000000080c0c7c24 */ /* 0x002fc8000f8e020d */
        /* <DEDUP_REMOVED lines=16> */
[----:B------:R-:W-:Y:S01]  /*3bd0*/  HFMA2 R12, -RZ, RZ, 0, 0 ;  /* 0x00000000ff0c7431 */ /* 0x000fe200000001ff */
[----:B------:R-:W-:Y:S01]  /*3be0*/  ISETP.NE.AND P0, PT, R7, 0x5, PT ;  /* 0x000000050700780c */ /* 0x000fe20003f05270 */
[----:B------:R-:W1:Y:S01]  /*3bf0*/  LDCU UR8, c[0x0][0x3bc] ;  /* 0x00007780ff0877ac */ /* 0x000e620008000800 */
[----:B------:R-:W2:Y:S02]  /*3c00*/  LDCU.64 UR24, c[0x0][0x4d8] ;  /* 0x00009b00ff1877ac */ /* 0x000ea40008000a00 */
        /* <DEDUP_REMOVED lines=223> */
[----:B------:R-:W-:Y:S01]  /*4a00*/  ISETP.NE.AND P0, PT, R7, 0x18, PT ;  /* 0x000000180700780c */ /* 0x000fe20003f05270 */
[----:B------:R-:W0:Y:S01]  /*4a10*/  LDCU.64 UR8, c[0x0][0x4a0] ;  /* 0x00009400ff0877ac */ /* 0x000e220008000a00 */
[----:B------:R-:W-:Y:S01]  /*4a20*/  MOV R10, RZ ;  /* 0x000000ff000a7202 */ /* 0x000fe20000000f00 */
[----:B------:R-:W1:Y:S10]  /*4a30*/  LDCU UR4, c[0x0][0x4a8] ;  /* 0x00009500ff0477ac */ /* 0x000e740008000800 */
[----:B------:R-:W2:Y:S01]  /*4a40*/  @P0 LDC.64 R16, c[0x0][0x4b0] ;  /* 0x00012c00ff100b82 */ /* 0x000ea20000000a00 */
[----:B0-----:R-:W-:-:S07]  /*4a50*/  IMAD.HI.U32 R12, R11, UR9, R10 ;  /* 0x000000090b0c7c27 */ /* 0x001fce000f8e000a */
[----:B------:R-:W0:Y:S01]  /*4a60*/  @P0 LDC R19, c[0x0][0x4ac] ;  /* 0x00012b00ff130b82 */ /* 0x000e220000000800 */
[----:B-1----:R-:W-:Y:S01]  /*4a70*/  SHF.R.U32.HI R13, RZ, UR4, R12 ;  /* 0x00000004ff0d7c19 */ /* 0x002fe2000801160c */
[----:B------:R-:W1:Y:S01]  /*4a80*/  LDCU.64 UR4, c[0x0][0x570] ;  /* 0x0000ae00ff0477ac */ /* 0x000e620008000a00 */
[----:B------:R-:W-:Y:S02]  /*4a90*/  @P0 IMAD.MOV.U32 R12, RZ, RZ, RZ ;  /* 0x000000ffff0c0224 */ /* 0x000fe400078e00ff */
[----:B------:R-:W-:-:S03]  /*4aa0*/  IADD3 R15, PT, PT, -R13, RZ, RZ ;  /* 0x000000ff0d0f7210 */ /* 0x000fc60007ffe1ff */
[----:B------:R-:W3:Y:S01]  /*4ab0*/  @P0 LDC.64 R20, c[0x0][0x578] ;  /* 0x00015e00ff140b82 */ /* 0x000ee20000000a00 */
[----:B--2---:R-:W-:-:S05]  /*4ac0*/  @P0 IMAD.HI.U32 R10, R13, R16, R12 ;  /* 0x000000100d0a0227 */ /* 0x004fca00078e000c */
[----:B------:R-:W-:Y:S01]  /*4ad0*/  @P0 SHF.R.U32.HI R12, RZ, R17, R10 ;  /* 0x00000011ff0c0219 */ /* 0x000fe2000001160a */
[----:B------:R-:W-:-:S04]  /*4ae0*/  IMAD R10, R15, UR8, R11 ;  /* 0x000000080f0a7c24 */ /* 0x000fc8000f8e020b */
[----:B------:R-:W-:Y:S02]  /*4af0*/  @P0 IMAD.MOV R12, RZ, RZ, -R12 ;  /* 0x000000ffff0c0224 */ /* 0x000fe400078e0a0c */
[----:B-1----:R-:W-:Y:S02]  /*4b00*/  IMAD R9, R10, UR4, R9 ;  /* 0x000000040a097c24 */ /* 0x002fe4000f8e0209 */
[----:B0-----:R-:W-:Y:S02]  /*4b10*/  @P0 IMAD R12, R12, R19, R13 ;  /* 0x000000130c0c0224 */ /* 0x001fe400078e020d */
[----:B------:R-:W-:Y:S02]  /*4b20*/  IMAD R8, R10, UR5, R8 ;  /* 0x000000050a087c24 */ /* 0x000fe4000f8e0208 */
[C---:B---3--:R-:W-:Y:S02]  /*4b30*/  @P0 IMAD R9, R12.reuse, R20, R9 ;  /* 0x000000140c090224 */ /* 0x048fe400078e0209 */
[----:B------:R-:W-:-:S07]  /*4b40*/  @P0 IMAD R8, R12, R21, R8 ;  /* 0x000000150c080224 */ /* 0x000fce00078e0208 */
.L_x_5769:
[----:B------:R-:W0:Y:S02]  /*4b50*/  LDCU.64 UR4, c[0x0][0x588] ;  /* 0x0000b100ff0477ac */ /* 0x000e240008000a00 */
[----:B0-----:R-:W-:-:S04]  /*4b60*/  IADD3 R10, P0, PT, R8, UR4, RZ ;  /* 0x00000004080a7c10 */ /* 0x001fc8000ff1e0ff */
[----:B------:R-:W-:-:S06]  /*4b70*/  IADD3.X R11, PT, PT, RZ, UR5, RZ, P0, !PT ;  /* 0x00000005ff0b7c10 */ /* 0x000fcc00087fe4ff */
[----:B------:R-:W5:Y:S01]  /*4b80*/  LDG.E.64 R10, desc[UR14][R10.64] ;  /* 0x0000000e0a0a7981 */ /* 0x000f62000c1e1b00 */
[----:B------:R-:W-:Y:S01]  /*4b90*/  UISETP.NE.U32.AND UP1, UPT, UR16, URZ, UPT ;  /* 0x000000ff1000728c */ /* 0x000fe2000bf25070 */
[----:B------:R-:W-:Y:S01]  /*4ba0*/  IMAD.MOV.U32 R60, RZ, RZ, RZ ;  /* 0x000000ffff3c7224 */ /* 0x000fe200078e00ff */
[----:B------:R-:W-:Y:S01]  /*4bb0*/  UISETP.GE.U32.AND UP0, UPT, UR16, 0x1, UPT ;  /* 0x000000011000788c */ /* 0x000fe2000bf06070 */
[----:B------:R-:W-:Y:S01]  /*4bc0*/  MOV R59, RZ ;  /* 0x000000ff003b7202 */ /* 0x000fe20000000f00 */
[----:B------:R-:W-:Y:S02]  /*4bd0*/  UISETP.NE.AND.EX UP1, UPT, UR17, URZ, UPT, UP1 ;  /* 0x000000ff1100728c */ /* 0x000fe4000bf25310 */
[----:B------:R-:W-:-:S04]  /*4be0*/  UISETP.GE.AND.EX UP0, UPT, UR17, URZ, UPT, UP0 ;  /* 0x000000ff1100728c */ /* 0x000fc8000bf06300 */
[----:B------:R-:W-:-:S09]  /*4bf0*/  UPLOP3.LUT UP0, UPT, UP1, UP0, UPT, 0x2f, 0xf2 ;  /* 0x0000000000f2789c */ /* 0x000fd20000f00577 */
[----:B------:R-:W-:Y:S05]  /*4c00*/  BRA.U UP0, `(.L_x_5770) ;  /* 0x0000000d00687547 */ /* 0x000fea000b800000 */
[----:B------:R-:W0:Y:S01]  /*4c10*/  LDCU.64 UR8, c[0x0][0x5a8] ;  /* 0x0000b500ff0877ac */ /* 0x000e220008000a00 */
[----:B------:R-:W1:Y:S01]  /*4c20*/  LDC.64 R12, c[0x0][0x5b8] ;  /* 0x00016e00ff0c7b82 */ /* 0x000e620000000a00 */
[----:B------:R-:W-:Y:S02]  /*4c30*/  HFMA2 R59, -RZ, RZ, 0, 0 ;  /* 0x00000000ff3b7431 */ /* 0x000fe400000001ff */
[----:B------:R-:W-:Y:S01]  /*4c40*/  IMAD.MOV.U32 R60, RZ, RZ, RZ ;  /* 0x000000ffff3c7224 */ /* 0x000fe200078e00ff */
        /* <DEDUP_REMOVED lines=11> */
[----:B------:R-:W0:Y:S01]  /*4d00*/  LDCU.64 UR4, c[0x0][0x5b0] ;  /* 0x0000b600ff0477ac */ /* 0x000e220008000a00 */
[----:B-1----:R-:W-:Y:S01]  /*4d10*/  SHF.L.U32 R19, R13, 0x3, RZ ;  /* 0x000000030d137819 */ /* 0x002fe200000006ff */
[C---:B------:R-:W-:Y:S01]  /*4d20*/  IMAD.WIDE.U32 R20, R12.reuse, 0x8, RZ ;  /* 0x000000080c147825 */ /* 0x040fe200078e00ff */
[----:B------:R-:W-:Y:S01]  /*4d30*/  SHF.L.U64.HI R8, R12, 0x6, R13 ;  /* 0x000000060c087819 */ /* 0x000fe2000001020d */
[----:B------:R-:W1:Y:S01]  /*4d40*/  LDCU.64 UR24, c[0x0][0x5a0] ;  /* 0x0000b400ff1877ac */ /* 0x000e620008000a00 */
[----:B------:R-:W-:Y:S01]  /*4d50*/  MOV R59, RZ ;  /* 0x000000ff003b7202 */ /* 0x000fe20000000f00 */
[----:B------:R-:W-:Y:S02]  /*4d60*/  IMAD.MOV.U32 R60, RZ, RZ, RZ ;  /* 0x000000ffff3c7224 */ /* 0x000fe400078e00ff */
[----:B------:R-:W-:Y:S01]  /*4d70*/  IMAD.IADD R58, R21, 0x1, R19 ;  /* 0x00000001153a7824 */ /* 0x000fe200078e0213 */
[----:B0-----:R-:W-:Y:S02]  /*4d80*/  UIADD3 UR8, UP1, UPT, UR4, 0x20, URZ ;  /* 0x0000002004087890 */ /* 0x001fe4000ff3e0ff */
[----:B------:R-:W-:-:S02]  /*4d90*/  ULOP3.LUT UR4, UR6, 0xfffffff8, URZ, 0xc0, !UPT ;  /* 0xfffffff806047892 */ /* 0x000fc4000f8ec0ff */
[----:B------:R-:W-:Y:S01]  /*4da0*/  UIADD3.X UR9, UPT, UPT, URZ, UR5, URZ, UP1, !UPT ;  /* 0x00000005ff097290 */ /* 0x000fe20008ffe4ff */
[C---:B-1----:R-:W-:Y:S01]  /*4db0*/  LEA R56, P0, R14.reuse, UR24, 0x3 ;  /* 0x000000180e387c11 */ /* 0x042fe2000f8018ff */
[----:B------:R-:W-:Y:S01]  /*4dc0*/  ULOP3.LUT UR5, UR7, 0x7fffffff, URZ, 0xc0, !UPT ;  /* 0x7fffffff07057892 */ /* 0x000fe2000f8ec0ff */
[----:B------:R-:W-:Y:S02]  /*4dd0*/  MOV R18, UR8 ;  /* 0x0000000800127c02 */ /* 0x000fe40008000f00 */
[----:B------:R-:W-:Y:S01]  /*4de0*/  LEA.HI.X R57, R14, UR25, R17, 0x3, P0 ;  /* 0x000000190e397c11 */ /* 0x000fe200080f1c11 */
[----:B------:R-:W-:Y:S01]  /*4df0*/  IMAD.U32 R19, RZ, RZ, UR9 ;  /* 0x00000009ff137e24 */ /* 0x000fe2000f8e00ff */
[----:B------:R-:W-:Y:S02]  /*4e00*/  UMOV UR8, UR4 ;  /* 0x0000000400087c82 */ /* 0x000fe40008000000 */
[----:B------:R-:W-:-:S05]  /*4e10*/  UMOV UR9, UR5 ;  /* 0x0000000500097c82 */ /* 0x000fca0008000000 */
.L_x_5772:
[----:B------:R-:W2:Y:S01]  /*4e20*/  LDG.E.64 R48, desc[UR14][R56.64] ;  /* 0x0000000e38307981 */ /* 0x000ea2000c1e1b00 */
[----:B------:R-:W-:-:S03]  /*4e30*/  IADD3 R22, P0, PT, R56, R20, RZ ;  /* 0x0000001438167210 */ /* 0x000fc60007f1e0ff */
[----:B------:R-:W2:Y:S01]  /*4e40*/  LDG.E.64 R46, desc[UR14][R18.64+-0x20] ;  /* 0xffffe00e122e7981 */ /* 0x000ea2000c1e1b00 */
[----:B------:R-:W-:Y:S02]  /*4e50*/  IADD3.X R23, PT, PT, R57, R58, RZ, P0, !PT ;  /* 0x0000003a39177210 */ /* 0x000fe400007fe4ff */
[-C--:B------:R-:W-:Y:S01]  /*4e60*/  IADD3 R24, P0, PT, R22, R20.reuse, RZ ;  /* 0x0000001416187210 */ /* 0x080fe20007f1e0ff */
[----:B------:R-:W3:Y:S04]  /*4e70*/  LDG.E.64 R42, desc[UR14][R18.64+-0x18] ;  /* 0xffffe80e122a7981 */ /* 0x000ee8000c1e1b00 */
[----:B------:R0:W3:Y:S01]  /*4e80*/  LDG.E.64 R44, desc[UR14][R22.64] ;  /* 0x0000000e162c7981 */ /* 0x0000e2000c1e1b00 */
[----:B------:R-:W-:Y:S01]  /*4e90*/  IMAD.X R25, R23, 0x1, R58, P0 ;  /* 0x0000000117197824 */ /* 0x000fe200000e063a */
[----:B------:R-:W-:-:S02]  /*4ea0*/  IADD3 R50, P0, PT, R24, R20, RZ ;  /* 0x0000001418327210 */ /* 0x000fc40007f1e0ff */
[----:B------:R-:W4:Y:S04]  /*4eb0*/  LDG.E.64 R38, desc[UR14][R18.64+-0x10] ;  /* 0xfffff00e12267981 */ /* 0x000f28000c1e1b00 */
[----:B------:R-:W4:Y:S01]  /*4ec0*/  LDG.E.64 R40, desc[UR14][R24.64] ;  /* 0x0000000e18287981 */ /* 0x000f22000c1e1b00 */
[----:B------:R-:W-:Y:S02]  /*4ed0*/  IADD3.X R51, PT, PT, R25, R58, RZ, P0, !PT ;  /* 0x0000003a19337210 */ /* 0x000fe400007fe4ff */
[-C--:B------:R-:W-:Y:S01]  /*4ee0*/  IADD3 R54, P0, PT, R50, R20.reuse, RZ ;  /* 0x0000001432367210 */ /* 0x080fe20007f1e0ff */
[----:B------:R-:W5:Y:S04]  /*4ef0*/  LDG.E.64 R34, desc[UR14][R18.64+-0x8] ;  /* 0xfffff80e12227981 */ /* 0x000f68000c1e1b00 */
[----:B------:R1:W5:Y:S01]  /*4f00*/  LDG.E.64 R36, desc[UR14][R50.64] ;  /* 0x0000000e32247981 */ /* 0x000362000c1e1b00 */
[----:B------:R-:W-:Y:S01]  /*4f10*/  IMAD.X R55, R51, 0x1, R58, P0 ;  /* 0x0000000133377824 */ /* 0x000fe200000e063a */
[----:B0-----:R-:W-:-:S02]  /*4f20*/  IADD3 R22, P0, PT, R54, R20, RZ ;  /* 0x0000001436167210 */ /* 0x001fc40007f1e0ff */
[----:B------:R-:W5:Y:S04]  /*4f30*/  LDG.E.64 R30, desc[UR14][R18.64] ;  /* 0x0000000e121e7981 */ /* 0x000f68000c1e1b00 */
[----:B------:R-:W5:Y:S01]  /*4f40*/  LDG.E.64 R32, desc[UR14][R54.64] ;  /* 0x0000000e36207981 */ /* 0x000f62000c1e1b00 */
[----:B------:R-:W-:Y:S02]  /*4f50*/  IADD3.X R23, PT, PT, R55, R58, RZ, P0, !PT ;  /* 0x0000003a37177210 */ /* 0x000fe400007fe4ff */
[-C--:B------:R-:W-:Y:S01]  /*4f60*/  IADD3 R52, P0, PT, R22, R20.reuse, RZ ;  /* 0x0000001416347210 */ /* 0x080fe20007f1e0ff */
[----:B------:R-:W5:Y:S04]  /*4f70*/  LDG.E.64 R26, desc[UR14][R18.64+0x8] ;  /* 0x0000080e121a7981 */ /* 0x000f68000c1e1b00 */
[----:B------:R-:W5:Y:S01]  /*4f80*/  LDG.E.64 R28, desc[UR14][R22.64] ;  /* 0x0000000e161c7981 */ /* 0x000f62000c1e1b00 */
[----:B------:R-:W-:Y:S01]  /*4f90*/  IMAD.X R53, R23, 0x1, R58, P0 ;  /* 0x0000000117357824 */ /* 0x000fe200000e063a */
[----:B-1----:R-:W-:-:S02]  /*4fa0*/  IADD3 R50, P0, PT, R52, R20, RZ ;  /* 0x0000001434327210 */ /* 0x002fc40007f1e0ff */
[----:B------:R-:W5:Y:S04]  /*4fb0*/  LDG.E.64 R54, desc[UR14][R18.64+0x18] ;  /* 0x0000180e12367981 */ /* 0x000f68000c1e1b00 */
[----:B------:R-:W5:Y:S04]  /*4fc0*/  LDG.E.64 R24, desc[UR14][R52.64] ;  /* 0x0000000e34187981 */ /* 0x000f68000c1e1b00 */
[----:B------:R0:W5:Y:S01]  /*4fd0*/  LDG.E.64 R22, desc[UR14][R18.64+0x10] ;  /* 0x0000100e12167981 */ /* 0x000162000c1e1b00 */
[----:B------:R-:W-:-:S06]  /*4fe0*/  IADD3.X R51, PT, PT, R53, R58, RZ, P0, !PT ;  /* 0x0000003a35337210 */ /* 0x000fcc00007fe4ff */
[----:B------:R-:W5:Y:S01]  /*4ff0*/  LDG.E.64 R50, desc[UR14][R50.64] ;  /* 0x0000000e32327981 */ /* 0x000f62000c1e1b00 */
[----:B------:R-:W-:Y:S01]  /*5000*/  IMAD.MOV.U32 R61, RZ, RZ, R59 ;  /* 0x000000ffff3d7224 */ /* 0x000fe200078e003b */
        /* <DEDUP_REMOVED lines=23> */
[----:B------:R-:W-:Y:S02]  /*5180*/  IMAD R33, R33, R30, RZ ;  /* 0x0000001e21217224 */ /* 0x000fe400078e02ff */
[----:B------:R-:W-:Y:S02]  /*5190*/  IMAD.IADD R35, R35, 0x1, R37 ;  /* 0x0000000123237824 */ /* 0x000fe400078e0225 */
[-C--:B------:R-:W-:Y:S02]  /*51a0*/  IMAD R33, R31, R32.reuse, R33 ;  /* 0x000000201f217224 */ /* 0x080fe400078e0221 */
[----:B------:R-:W-:-:S04]  /*51b0*/  IMAD.WIDE.U32 R30, R30, R32, R34 ;  /* 0x000000201e1e7225 */ /* 0x000fc800078e0022 */
[----:B------:R-:W-:Y:S01]  /*51c0*/  IMAD R29, R29, R26, RZ ;  /* 0x0000001a1d1d7224 */ /* 0x000fe200078e02ff */
        /* <DEDUP_REMOVED lines=10> */
[----:B------:R-:W-:-:S05]  /*5270*/  IMAD.WIDE.U32 R60, R54, R50, R22 ;  /* 0x00000032363c7225 */ /* 0x000fca00078e0016 */
[----:B------:R-:W-:Y:S01]  /*5280*/  IADD3 R59, PT, PT, R61, R27, RZ ;  /* 0x0000001b3d3b7210 */ /* 0x000fe20007ffe0ff */
[----:B------:R-:W-:Y:S06]  /*5290*/  BRA.U UP1, `(.L_x_5772) ;  /* 0xfffffff901e07547 */ /* 0x000fec000b83ffff */
.L_x_5771:
[----:B------:R-:W-:Y:S05]  /*52a0*/  BRA.U !UP0, `(.L_x_5770) ;  /* 0x0000000508c07547 */ /* 0x000fea000b800000 */
[----:B------:R-:W-:Y:S02]  /*52b0*/  UISETP.GE.U32.AND UP1, UPT, UR21, 0x4, UPT ;  /* 0x000000041500788c */ /* 0x000fe4000bf26070 */
[----:B------:R-:W-:Y:S02]  /*52c0*/  UISETP.NE.U32.AND UP0, UPT, UR20, URZ, UPT ;  /* 0x000000ff1400728c */ /* 0x000fe4000bf05070 */
[----:B------:R-:W-:Y:S02]  /*52d0*/  UISETP.GE.U32.AND.EX UP1, UPT, URZ, URZ, UPT, UP1 ;  /* 0x000000ffff00728c */ /* 0x000fe4000bf26110 */
[----:B------:R-:W-:-:S07]  /*52e0*/  UISETP.NE.AND.EX UP0, UPT, URZ, URZ, UPT, UP0 ;  /* 0x000000ffff00728c */ /* 0x000fce000bf05300 */
[----:B------:R-:W-:Y:S05]  /*52f0*/  BRA.U !UP1, `(.L_x_5773) ;  /* 0x0000000109c07547 */ /* 0x000fea000b800000 */
[----:B------:R-:W0:Y:S01]  /*5300*/  LDCU.64 UR8, c[0x0][0x5b0] ;  /* 0x0000b600ff0877ac */ /* 0x000e220008000a00 */
[----:B------:R-:W-:Y:S01]  /*5310*/  MOV R16, R14 ;  /* 0x0000000e00107202 */ /* 0x000fe20000000f00 */
[C---:B-1----:R-:W-:Y:S01]  /*5320*/  IMAD R8, R12.reuse, UR5, RZ ;  /* 0x000000050c087c24 */ /* 0x042fe2000f8e02ff */
[C---:B------:R-:W-:Y:S01]  /*5330*/  SHF.L.U32 R41, R12.reuse, 0x3, RZ ;  /* 0x000000030c297819 */ /* 0x040fe200000006ff */
[----:B------:R-:W1:Y:S02]  /*5340*/  LDCU.64 UR24, c[0x0][0x5a0] ;  /* 0x0000b400ff1877ac */ /* 0x000e640008000a00 */
[----:B------:R-:W-:-:S04]  /*5350*/  IMAD.WIDE.U32 R18, R12, UR4, R16 ;  /* 0x000000040c127c25 */ /* 0x000fc8000f8e0010 */
[----:B------:R-:W-:-:S04]  /*5360*/  IMAD R21, R13, UR4, R8 ;  /* 0x000000040d157c24 */ /* 0x000fc8000f8e0208 */
[----:B------:R-:W-:Y:S01]  /*5370*/  IMAD.IADD R19, R19, 0x1, R21 ;  /* 0x0000000113137824 */ /* 0x000fe200078e0215 */
[----:B0-----:R-:W-:-:S04]  /*5380*/  ULEA UR8, UP1, UR4, UR8, 0x3 ;  /* 0x0000000804087291 */ /* 0x001fc8000f8218ff */
[----:B------:R-:W-:Y:S01]  /*5390*/  ULEA.HI.X UR9, UR4, UR9, UR5, 0x3, UP1 ;  /* 0x0000000904097291 */ /* 0x000fe200088f1c05 */
[----:B-1----:R-:W-:Y:S01]  /*53a0*/  LEA R24, P0, R18, UR24, 0x3 ;  /* 0x0000001812187c11 */ /* 0x002fe2000f8018ff */
[----:B------:R-:W-:-:S03]  /*53b0*/  IMAD.U32 R34, RZ, RZ, UR8 ;  /* 0x00000008ff227e24 */ /* 0x000fc6000f8e00ff */
[----:B------:R-:W-:Y:S02]  /*53c0*/  LEA.HI.X R25, R18, UR25, R19, 0x3, P0 ;  /* 0x0000001912197c11 */ /* 0x000fe400080f1c13 */
[----:B------:R-:W-:Y:S02]  /*53d0*/  MOV R35, UR9 ;  /* 0x0000000900237c02 */ /* 0x000fe40008000f00 */
[----:B------:R-:W-:Y:S01]  /*53e0*/  SHF.L.U64.HI R19, R12, 0x3, R13 ;  /* 0x000000030c137819 */ /* 0x000fe2000001020d */
[----:B------:R-:W2:Y:S01]  /*53f0*/  LDG.E.64 R30, desc[UR14][R24.64] ;  /* 0x0000000e181e7981 */ /* 0x000ea2000c1e1b00 */
[----:B------:R-:W-:-:S03]  /*5400*/  IADD3 R36, P0, PT, R24, R41, RZ ;  /* 0x0000002918247210 */ /* 0x000fc60007f1e0ff */
[----:B------:R-:W2:Y:S02]  /*5410*/  LDG.E.64 R32, desc[UR14][R34.64] ;  /* 0x0000000e22207981 */ /* 0x000ea4000c1e1b00 */
[--C-:B------:R-:W-:Y:S01]  /*5420*/  IMAD.X R37, R25, 0x1, R19.reuse, P0 ;  /* 0x0000000119257824 */ /* 0x100fe200000e0613 */
[----:B------:R-:W-:Y:S01]  /*5430*/  IADD3 R38, P0, PT, R36, R41, RZ ;  /* 0x0000002924267210 */ /* 0x000fe20007f1e0ff */
[----:B------:R-:W3:Y:S04]  /*5440*/  LDG.E.64 R26, desc[UR14][R34.64+0x8] ;  /* 0x0000080e221a7981 */ /* 0x000ee8000c1e1b00 */
[----:B------:R0:W3:Y:S01]  /*5450*/  LDG.E.64 R28, desc[UR14][R36.64] ;  /* 0x0000000e241c7981 */ /* 0x0000e2000c1e1b00 */
[----:B------:R-:W-:Y:S02]  /*5460*/  IADD3.X R39, PT, PT, R37, R19, RZ, P0, !PT ;  /* 0x0000001325277210 */ /* 0x000fe400007fe4ff */
[----:B------:R-:W-:Y:S01]  /*5470*/  IADD3 R40, P0, PT, R38, R41, RZ ;  /* 0x0000002926287210 */ /* 0x000fe20007f1e0ff */
[----:B------:R-:W4:Y:S04]  /*5480*/  LDG.E.64 R20, desc[UR14][R34.64+0x10] ;  /* 0x0000100e22147981 */ /* 0x000f28000c1e1b00 */
[----:B------:R-:W4:Y:S01]  /*5490*/  LDG.E.64 R22, desc[UR14][R38.64] ;  /* 0x0000000e26167981 */ /* 0x000f22000c1e1b00 */
[----:B------:R-:W-:-:S03]  /*54a0*/  IMAD.X R41, R39, 0x1, R19, P0 ;  /* 0x0000000127297824 */ /* 0x000fc600000e0613 */
[----:B------:R-:W5:Y:S04]  /*54b0*/  LDG.E.64 R18, desc[UR14][R34.64+0x18] ;  /* 0x0000180e22127981 */ /* 0x000f68000c1e1b00 */
[----:B------:R-:W5:Y:S01]  /*54c0*/  LDG.E.64 R24, desc[UR14][R40.64] ;  /* 0x0000000e28187981 */ /* 0x000f62000c1e1b00 */
[----:B------:R-:W-:Y:S01]  /*54d0*/  MOV R61, R59 ;  /* 0x0000003b003d7202 */ /* 0x000fe20000000f00 */
        /* <DEDUP_REMOVED lines=9> */
[----:B----4-:R-:W-:Y:S01]  /*5570*/  IMAD R23, R23, R20, RZ ;  /* 0x0000001417177224 */ /* 0x010fe200078e02ff */
[----:B------:R-:W-:-:S03]  /*5580*/  IADD3 R27, PT, PT, R27, R29, RZ ;  /* 0x0000001d1b1b7210 */ /* 0x000fc60007ffe0ff */
[-C--:B------:R-:W-:Y:S02]  /*5590*/  IMAD R23, R21, R22.reuse, R23 ;  /* 0x0000001615177224 */ /* 0x080fe400078e0217 */
[----:B------:R-:W-:-:S04]  /*55a0*/  IMAD.WIDE.U32 R20, R20, R22, R26 ;  /* 0x0000001614147225 */ /* 0x000fc800078e001a */
[----:B-----5:R-:W-:Y:S02]  /*55b0*/  IMAD R25, R25, R18, RZ ;  /* 0x0000001219197224 */ /* 0x020fe400078e02ff */
[----:B------:R-:W-:Y:S02]  /*55c0*/  IMAD.IADD R21, R21, 0x1, R23 ;  /* 0x0000000115157824 */ /* 0x000fe400078e0217 */
[-C--:B------:R-:W-:Y:S02]  /*55d0*/  IMAD R25, R19, R24.reuse, R25 ;  /* 0x0000001813197224 */ /* 0x080fe400078e0219 */
[----:B------:R-:W-:-:S05]  /*55e0*/  IMAD.WIDE.U32 R60, R18, R24, R20 ;  /* 0x00000018123c7225 */ /* 0x000fca00078e0014 */
[----:B------:R-:W-:-:S07]  /*55f0*/  IADD3 R59, PT, PT, R61, R25, RZ ;  /* 0x000000193d3b7210 */ /* 0x000fce0007ffe0ff */
.L_x_5773:
        /* <DEDUP_REMOVED lines=8> */
[----:B------:R-:W-:Y:S01]  /*5680*/  MOV R19, R17 ;  /* 0x0000001100137202 */ /* 0x000fe20000000f00 */
[C---:B-1----:R-:W-:Y:S01]  /*5690*/  IMAD R8, R12.reuse, UR5, RZ ;  /* 0x000000050c087c24 */ /* 0x042fe2000f8e02ff */
[----:B------:R-:W1:Y:S01]  /*56a0*/  LDCU.64 UR24, c[0x0][0x5a0] ;  /* 0x0000b400ff1877ac */ /* 0x000e620008000a00 */
[----:B------:R-:W-:Y:S02]  /*56b0*/  IMAD.MOV.U32 R18, RZ, RZ, R14 ;  /* 0x000000ffff127224 */ /* 0x000fe400078e000e */
[----:B------:R-:W-:Y:S02]  /*56c0*/  IMAD R21, R13, UR4, R8 ;  /* 0x000000040d157c24 */ /* 0x000fe4000f8e0208 */
[----:B------:R-:W-:-:S04]  /*56d0*/  IMAD.WIDE.U32 R18, R12, UR4, R18 ;  /* 0x000000040c127c25 */ /* 0x000fc8000f8e0012 */
[----:B------:R-:W-:Y:S01]  /*56e0*/  IMAD.IADD R19, R19, 0x1, R21 ;  /* 0x0000000113137824 */ /* 0x000fe200078e0215 */
[----:B0-----:R-:W-:-:S04]  /*56f0*/  ULEA UR8, UP1, UR4, UR8, 0x3 ;  /* 0x0000000804087291 */ /* 0x001fc8000f8218ff */
[----:B------:R-:W-:Y:S01]  /*5700*/  ULEA.HI.X UR9, UR4, UR9, UR5, 0x3, UP1 ;  /* 0x0000000904097291 */ /* 0x000fe200088f1c05 */
[C---:B-1----:R-:W-:Y:S02]  /*5710*/  LEA R24, P0, R18.reuse, UR24, 0x3 ;  /* 0x0000001812187c11 */ /* 0x042fe4000f8018ff */
[----:B------:R-:W-:Y:S02]  /*5720*/  MOV R20, UR8 ;  /* 0x0000000800147c02 */ /* 0x000fe40008000f00 */
[----:B------:R-:W-:Y:S01]  /*5730*/  LEA.HI.X R25, R18, UR25, R19, 0x3, P0 ;  /* 0x0000001912197c11 */ /* 0x000fe200080f1c13 */
[----:B------:R-:W-:Y:S01]  /*5740*/  IMAD.U32 R21, RZ, RZ, UR9 ;  /* 0x00000009ff157e24 */ /* 0x000fe2000f8e00ff */
[----:B------:R-:W-:-:S03]  /*5750*/  LEA R18, P0, R12, R24, 0x3 ;  /* 0x000000180c127211 */ /* 0x000fc600078018ff */
[----:B------:R-:W2:Y:S01]  /*5760*/  LDG.E.64 R26, desc[UR14][R24.64] ;  /* 0x0000000e181a7981 */ /* 0x000ea2000c1e1b00 */
[----:B------:R-:W-:-:S03]  /*5770*/  LEA.HI.X R19, R12, R25, R13, 0x3, P0 ;  /* 0x000000190c137211 */ /* 0x000fc600000f1c0d */
[----:B------:R-:W2:Y:S04]  /*5780*/  LDG.E.64 R22, desc[UR14][R20.64] ;  /* 0x0000000e14167981 */ /* 0x000ea8000c1e1b00 */
[----:B------:R-:W3:Y:S04]  /*5790*/  LDG.E.64 R28, desc[UR14][R20.64+0x8] ;  /* 0x0000080e141c7981 */ /* 0x000ee8000c1e1b00 */
[----:B------:R-:W3:Y:S01]  /*57a0*/  LDG.E.64 R18, desc[UR14][R18.64] ;  /* 0x0000000e12127981 */ /* 0x000ee2000c1e1b00 */
[----:B------:R-:W-:Y:S01]  /*57b0*/  MOV R61, R59 ;  /* 0x0000003b003d7202 */ /* 0x000fe20000000f00 */
        /* <DEDUP_REMOVED lines=8> */
[----:B------:R-:W-:-:S05]  /*5840*/  IMAD.WIDE.U32 R60, R28, R18, R60 ;  /* 0x000000121c3c7225 */ /* 0x000fca00078e003c */
[----:B------:R-:W-:-:S07]  /*5850*/  IADD3 R59, PT, PT, R61, R23, RZ ;  /* 0x000000173d3b7210 */ /* 0x000fce0007ffe0ff */
.L_x_5774:
[----:B------:R-:W-:Y:S05]  /*5860*/  BRA.U UP0, `(.L_x_5770) ;  /* 0x0000000100507547 */ /* 0x000fea000b800000 */
[----:B------:R-:W0:Y:S01]  /*5870*/  LDCU.64 UR8, c[0x0][0x5b0] ;  /* 0x0000b600ff0877ac */ /* 0x000e220008000a00 */
[C---:B-1----:R-:W-:Y:S02]  /*5880*/  IMAD R8, R12.reuse, UR5, RZ ;  /* 0x000000050c087c24 */ /* 0x042fe4000f8e02ff */
[----:B------:R-:W-:Y:S01]  /*5890*/  IMAD.MOV.U32 R15, RZ, RZ, R17 ;  /* 0x000000ffff0f7224 */ /* 0x000fe200078e0011 */
[----:B------:R-:W1:Y:S01]  /*58a0*/  LDCU.64 UR24, c[0x0][0x5a0] ;  /* 0x0000b400ff1877ac */ /* 0x000e620008000a00 */
[----:B------:R-:W-:Y:S02]  /*58b0*/  IMAD R13, R13, UR4, R8 ;  /* 0x000000040d0d7c24 */ /* 0x000fe4000f8e0208 */
[----:B------:R-:W-:-:S05]  /*58c0*/  IMAD.WIDE.U32 R14, R12, UR4, R14 ;  /* 0x000000040c0e7c25 */ /* 0x000fca000f8e000e */
[----:B------:R-:W-:Y:S01]  /*58d0*/  IADD3 R13, PT, PT, R15, R13, RZ ;  /* 0x0000000d0f0d7210 */ /* 0x000fe20007ffe0ff */
[----:B0-----:R-:W-:-:S04]  /*58e0*/  ULEA UR8, UP0, UR4, UR8, 0x3 ;  /* 0x0000000804087291 */ /* 0x001fc8000f8018ff */
[----:B------:R-:W-:Y:S01]  /*58f0*/  ULEA.HI.X UR4, UR4, UR9, UR5, 0x3, UP0 ;  /* 0x0000000904047291 */ /* 0x000fe200080f1c05 */
[----:B-1----:R-:W-:Y:S01]  /*5900*/  LEA R16, P0, R14, UR24, 0x3 ;  /* 0x000000180e107c11 */ /* 0x002fe2000f8018ff */
[----:B------:R-:W-:-:S03]  /*5910*/  IMAD.U32 R12, RZ, RZ, UR8 ;  /* 0x00000008ff0c7e24 */ /* 0x000fc6000f8e00ff */
[----:B------:R-:W-:Y:S02]  /*5920*/  LEA.HI.X R17, R14, UR25, R13, 0x3, P0 ;  /* 0x000000190e117c11 */ /* 0x000fe400080f1c0d */
[----:B------:R-:W-:-:S03]  /*5930*/  MOV R13, UR4 ;  /* 0x00000004000d7c02 */ /* 0x000fc60008000f00 */
[----:B------:R-:W2:Y:S04]  /*5940*/  LDG.E.64 R14, desc[UR14][R16.64] ;  /* 0x0000000e100e7981 */ /* 0x000ea8000c1e1b00 */
[----:B------:R-:W2:Y:S01]  /*5950*/  LDG.E.64 R12, desc[UR14][R12.64] ;  /* 0x0000000e0c0c7981 */ /* 0x000ea2000c1e1b00 */
[----:B------:R-:W-:Y:S02]  /*5960*/  IMAD.MOV.U32 R61, RZ, RZ, R59 ;  /* 0x000000ffff3d7224 */ /* 0x000fe400078e003b */
[----:B--2---:R-:W-:Y:S02]  /*5970*/  IMAD R15, R15, R12, RZ ;  /* 0x0000000c0f0f7224 */ /* 0x004fe400078e02ff */
[----:B------:R-:W-:-:S04]  /*5980*/  IMAD.WIDE.U32 R60, R12, R14, R60 ;  /* 0x0000000e0c3c7225 */ /* 0x000fc800078e003c */
[----:B------:R-:W-:-:S05]  /*5990*/  IMAD R15, R13, R14, R15 ;  /* 0x0000000e0d0f7224 */ /* 0x000fca00078e020f */
[----:B------:R-:W-:-:S07]  /*59a0*/  IADD3 R59, PT, PT, R61, R15, RZ ;  /* 0x0000000f3d3b7210 */ /* 0x000fce0007ffe0ff */
.L_x_5770:
[----:B-1----:R-:W0:Y:S01]  /*59b0*/  LDC.64 R12, c[0x0][0x5c8] ;  /* 0x00017200ff0c7b82 */ /* 0x002e220000000a00 */
[----:B------:R-:W-:Y:S01]  /*59c0*/  IMAD.U32 R14, RZ, RZ, UR10 ;  /* 0x0000000aff0e7e24 */ /* 0x000fe2000f8e00ff */
[----:B------:R-:W-:Y:S01]  /*59d0*/  MOV R27, UR10 ;  /* 0x0000000a001b7c02 */ /* 0x000fe20008000f00 */
[----:B------:R-:W-:Y:S01]  /*59e0*/  IMAD.U32 R29, RZ, RZ, UR11 ;  /* 0x0000000bff1d7e24 */ /* 0x000fe2000f8e00ff */
[----:B------:R-:W-:Y:S02]  /*59f0*/  MOV R8, UR11 ;  /* 0x0000000b00087c02 */ /* 0x000fe40008000f00 */
[----:B0-----:R-:W-:-:S04]  /*5a00*/  ISETP.GE.U32.AND P0, PT, R12, 0x1, PT ;  /* 0x000000010c00780c */ /* 0x001fc80003f06070 */
[----:B------:R-:W-:-:S13]  /*5a10*/  ISETP.GE.AND.EX P0, PT, R13, RZ, PT, P0 ;  /* 0x000000ff0d00720c */ /* 0x000fda0003f06300 */
[----:B------:R-:W-:Y:S05]  /*5a20*/  @!P0 BRA `(.L_x_5775) ;  /* 0x0000000000888947 */ /* 0x000fea0003800000 */
[----:B------:R-:W-:Y:S01]  /*5a30*/  BSSY.RECONVERGENT B1, `(.L_x_5775) ;  /* 0x0000021000017945 */ /* 0x000fe20003800200 */
[----:B------:R-:W-:Y:S01]  /*5a40*/  IMAD.U32 R24, RZ, RZ, UR12 ;  /* 0x0000000cff187e24 */ /* 0x000fe2000f8e00ff */
[----:B------:R-:W-:Y:S01]  /*5a50*/  MOV R25, UR13 ;  /* 0x0000000d00197c02 */ /* 0x000fe20008000f00 */
[----:B------:R-:W-:Y:S01]  /*5a60*/  IMAD.U32 R20, RZ, RZ, UR10 ;  /* 0x0000000aff147e24 */ /* 0x000fe2000f8e00ff */
[----:B------:R-:W-:Y:S01]  /*5a70*/  MOV R22, UR11 ;  /* 0x0000000b00167c02 */ /* 0x000fe20008000f00 */
[----:B------:R-:W-:Y:S01]  /*5a80*/  IMAD.U32 R14, RZ, RZ, UR10 ;  /* 0x0000000aff0e7e24 */ /* 0x000fe2000f8e00ff */
[----:B------:R-:W-:-:S07]  /*5a90*/  MOV R8, UR11 ;  /* 0x0000000b00087c02 */ /* 0x000fce0008000f00 */
.L_x_5776:
[--C-:B------:R-:W-:Y:S02]  /*5aa0*/  SHF.R.U64 R18, R24, 0x1, R25.reuse ;  /* 0x0000000118127819 */ /* 0x100fe40000001219 */
[----:B------:R-:W-:-:S03]  /*5ab0*/  SHF.R.U32.HI R23, RZ, 0x1, R25 ;  /* 0x00000001ff177819 */ /* 0x000fc60000011619 */
[C---:B------:R-:W-:Y:S01]  /*5ac0*/  IMAD.SHL.U32 R19, R18.reuse, 0x8, RZ ;  /* 0x0000000812137824 */ /* 0x040fe200078e00ff */
[----:B------:R-:W-:-:S04]  /*5ad0*/  SHF.L.U64.HI R21, R18, 0x3, R23 ;  /* 0x0000000312157819 */ /* 0x000fc80000010217 */
[----:B------:R-:W-:-:S04]  /*5ae0*/  IADD3 R12, P1, PT, R20, R19, RZ ;  /* 0x00000013140c7210 */ /* 0x000fc80007f3e0ff */
[----:B------:R-:W-:-:S05]  /*5af0*/  IADD3.X R13, PT, PT, R22, R21, RZ, P1, !PT ;  /* 0x00000015160d7210 */ /* 0x000fca0000ffe4ff */
[----:B------:R0:W2:Y:S01]  /*5b00*/  LDG.E.64 R16, desc[UR14][R12.64] ;  /* 0x0000000e0c107981 */ /* 0x0000a2000c1e1b00 */
[----:B------:R-:W-:-:S04]  /*5b10*/  LOP3.LUT R15, RZ, R18, RZ, 0x33, !PT ;  /* 0x00000012ff0f7212 */ /* 0x000fc800078e33ff */
[----:B------:R-:W-:Y:S02]  /*5b20*/  IADD3 R15, P2, PT, R24, R15, RZ ;  /* 0x0000000f180f7210 */ /* 0x000fe40007f5e0ff */
[----:B0-----:R-:W-:-:S04]  /*5b30*/  IADD3 R12, P3, PT, R12, 0x8, RZ ;  /* 0x000000080c0c7810 */ /* 0x001fc80007f7e0ff */
[----:B------:R-:W-:Y:S02]  /*5b40*/  IADD3.X R13, PT, PT, RZ, R13, RZ, P3, !PT ;  /* 0x0000000dff0d7210 */ /* 0x000fe40001ffe4ff */
        /* <DEDUP_REMOVED lines=16> */
.L_x_5775:
        /* <DEDUP_REMOVED lines=8> */
.L_x_5778:
[--C-:B------:R-:W-:Y:S02]  /*5cd0*/  SHF.R.U64 R20, R24, 0x1, R25.reuse ;  /* 0x0000000118147819 */ /* 0x100fe40000001219 */
[----:B------:R-:W-:-:S03]  /*5ce0*/  SHF.R.U32.HI R21, RZ, 0x1, R25 ;  /* 0x00000001ff157819 */ /* 0x000fc60000011619 */
[C---:B------:R-:W-:Y:S01]  /*5cf0*/  IMAD.SHL.U32 R18, R20.reuse, 0x8, RZ ;  /* 0x0000000814127824 */ /* 0x040fe200078e00ff */
        /* <DEDUP_REMOVED lines=24> */
.L_x_5777:
[----:B------:R-:W0:Y:S01]  /*5e80*/  LDCU.64 UR8, c[0x0][0x5c0] ;  /* 0x0000b800ff0877ac */ /* 0x000e220008000a00 */
[----:B------:R-:W-:Y:S01]  /*5e90*/  IADD3 R13, P0, PT, -R14, R27, RZ ;  /* 0x0000001b0e0d7210 */ /* 0x000fe20007f1e1ff */
[C---:B-----5:R-:W-:Y:S01]  /*5ea0*/  IMAD.SHL.U32 R16, R10.reuse, 0x8, RZ ;  /* 0x000000080a107824 */ /* 0x060fe200078e00ff */
[----:B------:R-:W-:Y:S01]  /*5eb0*/  SHF.L.U64.HI R15, R10, 0x3, R11 ;  /* 0x000000030a0f7819 */ /* 0x000fe2000001020b */
[----:B------:R-:W1:Y:S01]  /*5ec0*/  LDCU.64 UR4, c[0x0][0x580] ;  /* 0x0000b000ff0477ac */ /* 0x000e620008000a00 */
[----:B------:R-:W-:Y:S02]  /*5ed0*/  IADD3.X R20, PT, PT, ~R8, R29, RZ, P0, !PT ;  /* 0x0000001d08147210 */ /* 0x000fe400007fe5ff */
[----:B------:R-:W-:Y:S01]  /*5ee0*/  IADD3 R5, PT, PT, R5, 0x80, RZ ;  /* 0x0000008005057810 */ /* 0x000fe20007ffe0ff */
[----:B------:R-:W2:Y:S01]  /*5ef0*/  LDCU.128 UR24, c[0x0][0x5d0] ;  /* 0x0000ba00ff1877ac */ /* 0x000ea20008000c00 */
[--C-:B------:R-:W-:Y:S02]  /*5f00*/  SHF.R.S64 R10, R13, 0x3, R20.reuse ;  /* 0x000000030d0a7819 */ /* 0x100fe40000001014 */
[----:B------:R-:W-:-:S02]  /*5f10*/  SHF.R.S32.HI R11, RZ, 0x3, R20 ;  /* 0x00000003ff0b7819 */ /* 0x000fc40000011414 */
[----:B0-----:R-:W-:Y:S02]  /*5f20*/  IADD3 R18, P0, PT, R14, -UR8, RZ ;  /* 0x800000080e127c10 */ /* 0x001fe4000ff1e0ff */
[----:B-1----:R-:W-:Y:S02]  /*5f30*/  IADD3 R14, P3, PT, R9, UR4, RZ ;  /* 0x00000004090e7c10 */ /* 0x002fe4000ff7e0ff */
[----:B------:R-:W-:Y:S02]  /*5f40*/  IADD3.X R9, PT, PT, R8, ~UR9, RZ, P0, !PT ;  /* 0x8000000908097c10 */ /* 0x000fe400087fe4ff */
[C---:B--2---:R-:W-:Y:S02]  /*5f50*/  IADD3 R12, P1, PT, R16.reuse, UR24, RZ ;  /* 0x00000018100c7c10 */ /* 0x044fe4000ff3e0ff */
[----:B------:R-:W-:Y:S02]  /*5f60*/  IADD3 R16, P2, PT, R16, UR26, RZ ;  /* 0x0000001a10107c10 */ /* 0x000fe4000ff5e0ff */
[----:B------:R-:W-:-:S02]  /*5f70*/  IADD3.X R13, PT, PT, R15, UR25, RZ, P1, !PT ;  /* 0x000000190f0d7c10 */ /* 0x000fc40008ffe4ff */
[--C-:B------:R-:W-:Y:S02]  /*5f80*/  SHF.R.S64 R8, R18, 0x3, R9.reuse ;  /* 0x0000000312087819 */ /* 0x100fe40000001009 */
[----:B------:R-:W-:Y:S01]  /*5f90*/  IADD3.X R17, PT, PT, R15, UR27, RZ, P2, !PT ;  /* 0x0000001b0f117c10 */ /* 0x000fe200097fe4ff */
[----:B------:R-:W-:Y:S01]  /*5fa0*/  IMAD.X R15, RZ, RZ, UR5, P3 ;  /* 0x00000005ff0f7e24 */ /* 0x000fe200098e06ff */
[----:B------:R-:W-:Y:S01]  /*5fb0*/  SHF.R.S32.HI R9, RZ, 0x3, R9 ;  /* 0x00000003ff097819 */ /* 0x000fe20000011409 */
[----:B------:R0:W-:Y:S04]  /*5fc0*/  STG.E.64 desc[UR14][R12.64], R10 ;  /* 0x0000000a0c007986 */ /* 0x0001e8000c101b0e */
[----:B------:R0:W-:Y:S04]  /*5fd0*/  STG.E.64 desc[UR14][R16.64], R8 ;  /* 0x0000000810007986 */ /* 0x0001e8000c101b0e */
[----:B------:R0:W-:Y:S02]  /*5fe0*/  STG.E.64 desc[UR14][R14.64], RZ ;  /* 0x000000ff0e007986 */ /* 0x0001e4000c101b0e */
.L_x_5768:
[----:B------:R-:W-:Y:S05]  /*5ff0*/  BSYNC.RECONVERGENT B0 ;  /* 0x0000000000007941 */ /* 0x000fea0003800200 */
.L_x_5767:
[----:B------:R-:W-:-:S13]  /*6000*/  ISETP.GE.AND P0, PT, R5, UR22, PT ;  /* 0x0000001605007c0c */ /* 0x000fda000bf06270 */
[----:B------:R-:W-:Y:S05]  /*6010*/  @P0 EXIT ;  /* 0x000000000000094d */ /* 0x000fea0003800000 */
[----:B------:R-:W1:Y:S01]  /*6020*/  LDCU.64 UR4, c[0x0][0x390] ;  /* 0x00007200ff0477ac */ /* 0x000e620008000a00 */
[----:B0-----:R-:W-:Y:S01]  /*6030*/  MOV R9, R5 ;  /* 0x0000000500097202 */ /* 0x001fe20000000f00 */
[----:B------:R-:W-:Y:S01]  /*6040*/  IMAD.MOV.U32 R8, RZ, RZ, RZ ;  /* 0x000000ffff087224 */ /* 0x000fe200078e00ff */
[----:B------:R-:W-:Y:S01]  /*6050*/  ISETP.NE.AND P0, PT, R6, RZ, PT ;  /* 0x000000ff0600720c */ /* 0x000fe20003f05270 */
[----:B------:R-:W0:Y:S01]  /*6060*/  LDCU UR8, c[0x0][0x38c] ;  /* 0x00007180ff0877ac */ /* 0x000e220008000800 */
[----:B------:R-:W2:Y:S01]  /*6070*/  LDCU.64 UR22, c[0x0][0x4b8] ;  /* 0x00009700ff1677ac */ /* 0x000ea20008000a00 */
[----:B-1----:R-:W-:-:S05]  /*6080*/  IMAD.HI.U32 R8, R5, UR4, R8 ;  /* 0x0000000405087c27 */ /* 0x002fca000f8e0008 */
[----:B------:R-:W-:-:S05]  /*6090*/  SHF.R.U32.HI R9, RZ, UR5, R8 ;  /* 0x00000005ff097c19 */ /* 0x000fca0008011608 */
[----:B------:R-:W-:-:S04]  /*60a0*/  IMAD.MOV R10, RZ, RZ, -R9 ;  /* 0x000000ffff0a7224 */ /* 0x000fc800078e0a09 */
[----:B0-----:R-:W-:-:S04]  /*60b0*/  IMAD R5, R10, UR8, R5 ;  /* 0x000000080a057c24 */ /* 0x001fc8000f8e0205 */
        /* <DEDUP_REMOVED lines=288> */
.L_x_5779:
[----:B------:R-:W0:Y:S02]  /*72c0*/  LDCU.128 UR24, c[0x0][0x580] ;  /* 0x0000b000ff1877ac */ /* 0x000e240008000c00 */
[----:B0-----:R-:W-:-:S04]  /*72d0*/  IADD3 R8, P0, PT, R6, UR26, RZ ;  /* 0x0000001a06087c10 */ /* 0x001fc8000ff1e0ff */
[----:B------:R-:W-:-:S06]  /*72e0*/  IADD3.X R9, PT, PT, RZ, UR27, RZ, P0, !PT ;  /* 0x0000001bff097c10 */ /* 0x000fcc00087fe4ff */
[----:B------:R-:W5:Y:S01]  /*72f0*/  LDG.E.64 R8, desc[UR14][R8.64] ;  /* 0x0000000e08087981 */ /* 0x000f62000c1e1b00 */
[----:B------:R-:W-:Y:S01]  /*7300*/  UISETP.NE.U32.AND UP1, UPT, UR16, URZ, UPT ;  /* 0x000000ff1000728c */ /* 0x000fe2000bf25070 */
[----:B------:R-:W-:Y:S01]  /*7310*/  IADD3 R10, P0, PT, R11, UR24, RZ ;  /* 0x000000180b0a7c10 */ /* 0x000fe2000ff1e0ff */
[----:B------:R-:W-:Y:S01]  /*7320*/  UISETP.GE.U32.AND UP0, UPT, UR16, 0x1, UPT ;  /* 0x000000011000788c */ /* 0x000fe2000bf06070 */
[----:B------:R-:W-:Y:S01]  /*7330*/  CS2R R54, SRZ ;  /* 0x0000000000367805 */ /* 0x000fe2000001ff00 */
[----:B------:R-:W-:Y:S02]  /*7340*/  UISETP.NE.AND.EX UP1, UPT, UR17, URZ, UPT, UP1 ;  /* 0x000000ff1100728c */ /* 0x000fe4000bf25310 */
[----:B------:R-:W-:Y:S01]  /*7350*/  UISETP.GE.AND.EX UP0, UPT, UR17, URZ, UPT, UP0 ;  /* 0x000000ff1100728c */ /* 0x000fe2000bf06300 */
[----:B------:R-:W-:-:S03]  /*7360*/  IMAD.X R11, RZ, RZ, UR25, P0 ;  /* 0x00000019ff0b7e24 */ /* 0x000fc600080e06ff */
        /* <DEDUP_REMOVED lines=13> */
[----:B------:R-:W-:-:S04]  /*7440*/  UMOV UR5, URZ ;  /* 0x000000ff00057c82 */ /* 0x000fc80008000000 */
[----:B------:R-:W-:Y:S01]  /*7450*/  IADD3 R17, PT, PT, R15, R5, RZ ;  /* 0x000000050f117210 */ /* 0x000fe20007ffe0ff */
[----:B------:R-:W-:Y:S06]  /*7460*/  BRA.U !UP0, `(.L_x_5781) ;  /* 0x0000000508647547 */ /* 0x000fec000b800000 */
[----:B------:R-:W0:Y:S01]  /*7470*/  LDCU.64 UR4, c[0x0][0x5b0] ;  /* 0x0000b600ff0477ac */ /* 0x000e220008000a00 */
[C---:B-1----:R-:W-:Y:S01]  /*7480*/  IMAD.WIDE.U32 R20, R12.reuse, 0x8, RZ ;  /* 0x000000080c147825 */ /* 0x042fe200078e00ff */
[----:B------:R-:W-:Y:S02]  /*7490*/  SHF.L.U64.HI R56, R12, 0x6, R13 ;  /* 0x000000060c387819 */ /* 0x000fe4000001020d */
[----:B------:R-:W-:Y:S01]  /*74a0*/  CS2R R54, SRZ ;  /* 0x0000000000367805 */ /* 0x000fe2000001ff00 */
[----:B------:R-:W1:Y:S01]  /*74b0*/  LDCU.64 UR16, c[0x0][0x5a0] ;  /* 0x0000b400ff1077ac */ /* 0x000e620008000a00 */
[----:B------:R-:W-:-:S05]  /*74c0*/  IMAD.SHL.U32 R7, R13, 0x8, RZ ;  /* 0x000000080d077824 */ /* 0x000fca00078e00ff */
[----:B------:R-:W-:Y:S01]  /*74d0*/  IADD3 R58, PT, PT, R21, R7, RZ ;  /* 0x00000007153a7210 */ /* 0x000fe20007ffe0ff */
[----:B0-----:R-:W-:Y:S02]  /*74e0*/  UIADD3 UR8, UP0, UPT, UR4, 0x20, URZ ;  /* 0x0000002004087890 */ /* 0x001fe4000ff1e0ff */
[----:B------:R-:W-:Y:S02]  /*74f0*/  ULOP3.LUT UR4, UR6, 0xfffffff8, URZ, 0xc0, !UPT ;  /* 0xfffffff806047892 */ /* 0x000fe4000f8ec0ff */
[----:B------:R-:W-:Y:S01]  /*7500*/  UIADD3.X UR9, UPT, UPT, URZ, UR5, URZ, UP0, !UPT ;  /* 0x00000005ff097290 */ /* 0x000fe200087fe4ff */
[C---:B-1----:R-:W-:Y:S01]  /*7510*/  LEA R6, P0, R14.reuse, UR16, 0x3 ;  /* 0x000000100e067c11 */ /* 0x042fe2000f8018ff */
[----:B------:R-:W-:Y:S01]  /*7520*/  ULOP3.LUT UR5, UR7, 0x7fffffff, URZ, 0xc0, !UPT ;  /* 0x7fffffff07057892 */ /* 0x000fe2000f8ec0ff */
[----:B------:R-:W-:Y:S02]  /*7530*/  IMAD.U32 R18, RZ, RZ, UR8 ;  /* 0x00000008ff127e24 */ /* 0x000fe4000f8e00ff */
[----:B------:R-:W-:Y:S01]  /*7540*/  LEA.HI.X R5, R14, UR17, R17, 0x3, P0 ;  /* 0x000000110e057c11 */ /* 0x000fe200080f1c11 */
[----:B------:R-:W-:Y:S01]  /*7550*/  UMOV UR7, UR4 ;  /* 0x0000000400077c82 */ /* 0x000fe20008000000 */
[----:B------:R-:W-:-:S02]  /*7560*/  MOV R19, UR9 ;  /* 0x0000000900137c02 */ /* 0x000fc40008000f00 */
[----:B------:R-:W-:-:S05]  /*7570*/  UMOV UR8, UR5 ;  /* 0x0000000500087c82 */ /* 0x000fca0008000000 */
.L_x_5782:
[----:B------:R-:W-:Y:S01]  /*7580*/  IMAD.MOV.U32 R7, RZ, RZ, R5 ;  /* 0x000000ffff077224 */ /* 0x000fe200078e0005 */
        /* <DEDUP_REMOVED lines=10> */
[----:B------:R1:W4:Y:S01]  /*7630*/  LDG.E.64 R44, desc[UR14][R24.64] ;  /* 0x0000000e182c7981 */ /* 0x000322000c1e1b00 */
[----:B------:R-:W-:Y:S02]  /*7640*/  IADD3.X R27, PT, PT, R25, R58, RZ, P0, !PT ;  /* 0x0000003a191b7210 */ /* 0x000fe400007fe4ff */
[-C--:B------:R-:W-:Y:S01]  /*7650*/  IADD3 R28, P0, PT, R26, R20.reuse, RZ ;  /* 0x000000141a1c7210 */ /* 0x080fe20007f1e0ff */
[----:B------:R-:W5:Y:S04]  /*7660*/  LDG.E.64 R38, desc[UR14][R18.64+-0x8] ;  /* 0xfffff80e12267981 */ /* 0x000f68000c1e1b00 */
[----:B------:R-:W5:Y:S01]  /*7670*/  LDG.E.64 R40, desc[UR14][R26.64] ;  /* 0x0000000e1a287981 */ /* 0x000f62000c1e1b00 */
        /* <DEDUP_REMOVED lines=11> */
[----:B------:R-:W5:Y:S01]  /*7730*/  LDG.E.64 R28, desc[UR14][R60.64] ;  /* 0x0000000e3c1c7981 */ /* 0x000f62000c1e1b00 */
[----:B------:R-:W-:-:S03]  /*7740*/  IADD3.X R25, PT, PT, R61, R58, RZ, P0, !PT ;  /* 0x0000003a3d197210 */ /* 0x000fc600007fe4ff */
[----:B------:R0:W5:Y:S04]  /*7750*/  LDG.E.64 R22, desc[UR14][R18.64+0x18] ;  /* 0x0000180e12167981 */ /* 0x000168000c1e1b00 */
[----:B------:R-:W5:Y:S01]  /*7760*/  LDG.E.64 R24, desc[UR14][R24.64] ;  /* 0x0000000e18187981 */ /* 0x000f62000c1e1b00 */
[----:B------:R-:W-:-:S04]  /*7770*/  UIADD3 UR7, UP0, UPT, UR7, -0x8, URZ ;  /* 0xfffffff807077890 */ /* 0x000fc8000ff1e0ff */
[----:B------:R-:W-:Y:S02]  /*7780*/  UIADD3.X UR8, UPT, UPT, UR8, -0x1, URZ, UP0, !UPT ;  /* 0xffffffff08087890 */ /* 0x000fe400087fe4ff */
[----:B------:R-:W-:-:S04]  /*7790*/  UISETP.NE.U32.AND UP0, UPT, UR7, URZ, UPT ;  /* 0x000000ff0700728c */ /* 0x000fc8000bf05070 */
[----:B------:R-:W-:Y:S01]  /*77a0*/  UISETP.NE.AND.EX UP0, UPT, UR8, URZ, UPT, UP0 ;  /* 0x000000ff0800728c */ /* 0x000fe2000bf05300 */
[----:B0-----:R-:W-:Y:S02]  /*77b0*/  IADD3 R18, P1, PT, R18, 0x40, RZ ;  /* 0x0000004012127810 */ /* 0x001fe40007f3e0ff */
[----:B------:R-:W-:Y:S02]  /*77c0*/  LEA R6, P0, R12, R6, 0x6 ;  /* 0x000000060c067211 */ /* 0x000fe400078030ff */
[----:B------:R-:W-:Y:S02]  /*77d0*/  IADD3.X R19, PT, PT, RZ, R19, RZ, P1, !PT ;  /* 0x00000013ff137210 */ /* 0x000fe40000ffe4ff */
[----:B------:R-:W-:Y:S01]  /*77e0*/  IADD3.X R5, PT, PT, R5, R56, RZ, P0, !PT ;  /* 0x0000003805057210 */ /* 0x000fe200007fe4ff */
[----:B--2---:R-:W-:Y:S02]  /*77f0*/  IMAD R7, R53, R50, RZ ;  /* 0x0000003235077224 */ /* 0x004fe400078e02ff */
[----:B------:R-:W-:-:S04]  /*7800*/  IMAD.WIDE.U32 R54, R50, R52, R54 ;  /* 0x0000003432367225 */ /* 0x000fc800078e0036 */
[----:B------:R-:W-:-:S04]  /*7810*/  IMAD R7, R51, R52, R7 ;  /* 0x0000003433077224 */ /* 0x000fc800078e0207 */
[----:B------:R-:W-:Y:S02]  /*7820*/  IMAD.IADD R55, R55, 0x1, R7 ;  /* 0x0000000137377824 */ /* 0x000fe400078e0207 */
[----:B---3--:R-:W-:-:S04]  /*7830*/  IMAD R7, R49, R46, RZ ;  /* 0x0000002e31077224 */ /* 0x008fc800078e02ff */
[-C--:B------:R-:W-:Y:S02]  /*7840*/  IMAD R7, R47, R48.reuse, R7 ;  /* 0x000000302f077224 */ /* 0x080fe400078e0207 */
[----:B------:R-:W-:-:S05]  /*7850*/  IMAD.WIDE.U32 R46, R46, R48, R54 ;  /* 0x000000302e2e7225 */ /* 0x000fca00078e0036 */
[----:B------:R-:W-:Y:S01]  /*7860*/  IADD3 R47, PT, PT, R47, R7, RZ ;  /* 0x000000072f2f7210 */ /* 0x000fe20007ffe0ff */
[----:B----4-:R-:W-:-:S04]  /*7870*/  IMAD R7, R45, R42, RZ ;  /* 0x0000002a2d077224 */ /* 0x010fc800078e02ff */
[-C--:B------:R-:W-:Y:S02]  /*7880*/  IMAD R7, R43, R44.reuse, R7 ;  /* 0x0000002c2b077224 */ /* 0x080fe400078e0207 */
[----:B------:R-:W-:-:S04]  /*7890*/  IMAD.WIDE.U32 R42, R42, R44, R46 ;  /* 0x0000002c2a2a7225 */ /* 0x000fc800078e002e */
[----:B------:R-:W-:Y:S02]  /*78a0*/  IMAD.IADD R43, R43, 0x1, R7 ;  /* 0x000000012b2b7824 */ /* 0x000fe400078e0207 */
[----:B-----5:R-:W-:-:S04]  /*78b0*/  IMAD R7, R41, R38, RZ ;  /* 0x0000002629077224 */ /* 0x020fc800078e02ff */
[-C--:B------:R-:W-:Y:S02]  /*78c0*/  IMAD R7, R39, R40.reuse, R7 ;  /* 0x0000002827077224 */ /* 0x080fe400078e0207 */
[----:B------:R-:W-:-:S05]  /*78d0*/  IMAD.WIDE.U32 R38, R38, R40, R42 ;  /* 0x0000002826267225 */ /* 0x000fca00078e002a */
[----:B------:R-:W-:Y:S01]  /*78e0*/  IADD3 R39, PT, PT, R39, R7, RZ ;  /* 0x0000000727277210 */ /* 0x000fe20007ffe0ff */
        /* <DEDUP_REMOVED lines=15> */
[----:B------:R-:W-:Y:S01]  /*79e0*/  IMAD.IADD R55, R55, 0x1, R25 ;  /* 0x0000000137377824 */ /* 0x000fe200078e0219 */
[----:B------:R-:W-:Y:S06]  /*79f0*/  BRA.U UP0, `(.L_x_5782) ;  /* 0xfffffff900e07547 */ /* 0x000fec000b83ffff */
.L_x_5781:
[----:B------:R-:W-:Y:S05]  /*7a00*/  BRA.U !UP1, `(.L_x_5780) ;  /* 0x0000000509b47547 */ /* 0x000fea000b800000 */
[----:B------:R-:W-:Y:S02]  /*7a10*/  UISETP.GE.U32.AND UP1, UPT, UR21, 0x4, UPT ;  /* 0x000000041500788c */ /* 0x000fe4000bf26070 */
[----:B------:R-:W-:Y:S02]  /*7a20*/  UISETP.NE.U32.AND UP0, UPT, UR20, URZ, UPT ;  /* 0x000000ff1400728c */ /* 0x000fe4000bf05070 */
[----:B------:R-:W-:Y:S02]  /*7a30*/  UISETP.GE.U32.AND.EX UP1, UPT, URZ, URZ, UPT, UP1 ;  /* 0x000000ffff00728c */ /* 0x000fe4000bf26110 */
[----:B------:R-:W-:-:S07]  /*7a40*/  UISETP.NE.AND.EX UP0, UPT, URZ, URZ, UPT, UP0 ;  /* 0x000000ffff00728c */ /* 0x000fce000bf05300 */
[----:B------:R-:W-:Y:S05]  /*7a50*/  BRA.U !UP1, `(.L_x_5783) ;  /* 0x0000000109bc7547 */ /* 0x000fea000b800000 */
[----:B------:R-:W0:Y:S01]  /*7a60*/  LDCU.64 UR8, c[0x0][0x5b0] ;  /* 0x0000b600ff0877ac */ /* 0x000e220008000a00 */
[C---:B-1----:R-:W-:Y:S02]  /*7a70*/  IMAD R18, R12.reuse, UR5, RZ ;  /* 0x000000050c127c24 */ /* 0x042fe4000f8e02ff */
[----:B------:R-:W-:Y:S01]  /*7a80*/  IMAD.MOV.U32 R16, RZ, RZ, R14 ;  /* 0x000000ffff107224 */ /* 0x000fe200078e000e */
[----:B------:R-:W1:Y:S01]  /*7a90*/  LDCU.64 UR16, c[0x0][0x5a0] ;  /* 0x0000b400ff1077ac */ /* 0x000e620008000a00 */
[----:B------:R-:W-:Y:S02]  /*7aa0*/  IMAD R5, R13, UR4, R18 ;  /* 0x000000040d057c24 */ /* 0x000fe4000f8e0212 */
[----:B------:R-:W-:-:S04]  /*7ab0*/  IMAD.WIDE.U32 R6, R12, UR4, R16 ;  /* 0x000000040c067c25 */ /* 0x000fc8000f8e0010 */
[----:B------:R-:W-:Y:S01]  /*7ac0*/  IMAD.SHL.U32 R39, R12, 0x8, RZ ;  /* 0x000000080c277824 */ /* 0x000fe200078e00ff */
[----:B------:R-:W-:Y:S01]  /*7ad0*/  IADD3 R5, PT, PT, R7, R5, RZ ;  /* 0x0000000507057210 */ /* 0x000fe20007ffe0ff */
[----:B0-----:R-:W-:-:S04]  /*7ae0*/  ULEA UR7, UP1, UR4, UR8, 0x3 ;  /* 0x0000000804077291 */ /* 0x001fc8000f8218ff */
[----:B------:R-:W-:Y:S01]  /*7af0*/  ULEA.HI.X UR8, UR4, UR9, UR5, 0x3, UP1 ;  /* 0x0000000904087291 */ /* 0x000fe200088f1c05 */
[C---:B-1----:R-:W-:Y:S02]  /*7b00*/  LEA R22, P0, R6.reuse, UR16, 0x3 ;  /* 0x0000001006167c11 */ /* 0x042fe4000f8018ff */
[----:B------:R-:W-:Y:S02]  /*7b10*/  MOV R28, UR7 ;  /* 0x00000007001c7c02 */ /* 0x000fe40008000f00 */
[----:B------:R-:W-:Y:S01]  /*7b20*/  LEA.HI.X R23, R6, UR17, R5, 0x3, P0 ;  /* 0x0000001106177c11 */ /* 0x000fe200080f1c05 */
[----:B------:R-:W-:Y:S01]  /*7b30*/  IMAD.U32 R29, RZ, RZ, UR8 ;  /* 0x00000008ff1d7e24 */ /* 0x000fe2000f8e00ff */
[----:B------:R-:W-:Y:S02]  /*7b40*/  SHF.L.U64.HI R5, R12, 0x3, R13 ;  /* 0x000000030c057819 */ /* 0x000fe4000001020d */
[----:B------:R-:W-:Y:S01]  /*7b50*/  IADD3 R34, P0, PT, R22, R39, RZ ;  /* 0x0000002716227210 */ /* 0x000fe20007f1e0ff */
[----:B------:R-:W2:Y:S04]  /*7b60*/  LDG.E.64 R32, desc[UR14][R22.64] ;  /* 0x0000000e16207981 */ /* 0x000ea8000c1e1b00 */
[----:B------:R-:W2:Y:S01]  /*7b70*/  LDG.E.64 R30, desc[UR14][R28.64] ;  /* 0x0000000e1c1e7981 */ /* 0x000ea2000c1e1b00 */
[----:B------:R-:W-:-:S02]  /*7b80*/  IADD3.X R35, PT, PT, R23, R5, RZ, P0, !PT ;  /* 0x0000000517237210 */ /* 0x000fc400007fe4ff */
[-C--:B------:R-:W-:Y:S01]  /*7b90*/  IADD3 R36, P0, PT, R34, R39.reuse, RZ ;  /* 0x0000002722247210 */ /* 0x080fe20007f1e0ff */
        /* <DEDUP_REMOVED lines=17> */
[----:B------:R-:W-:-:S05]  /*7cb0*/  IMAD.WIDE.U32 R24, R24, R26, R34 ;  /* 0x0000001a18187225 */ /* 0x000fca00078e0022 */
[----:B------:R-:W-:Y:S01]  /*7cc0*/  IADD3 R25, PT, PT, R25, R5, RZ ;  /* 0x0000000519197210 */ /* 0x000fe20007ffe0ff */
[----:B----4-:R-:W-:Y:S02]  /*7cd0*/  IMAD R5, R21, R18, RZ ;  /* 0x0000001215057224 */ /* 0x010fe400078e02ff */
[----:B-----5:R-:W-:Y:S02]  /*7ce0*/  IMAD R21, R23, R6, RZ ;  /* 0x0000000617157224 */ /* 0x020fe400078e02ff */
[-C--:B------:R-:W-:Y:S02]  /*7cf0*/  IMAD R5, R19, R20.reuse, R5 ;  /* 0x0000001413057224 */ /* 0x080fe400078e0205 */
[----:B------:R-:W-:-:S04]  /*7d00*/  IMAD.WIDE.U32 R18, R18, R20, R24 ;  /* 0x0000001412127225 */ /* 0x000fc800078e0018 */
[----:B------:R-:W-:Y:S02]  /*7d10*/  IMAD.IADD R19, R19, 0x1, R5 ;  /* 0x0000000113137824 */ /* 0x000fe400078e0205 */
[-C--:B------:R-:W-:Y:S02]  /*7d20*/  IMAD R21, R7, R22.reuse, R21 ;  /* 0x0000001607157224 */ /* 0x080fe400078e0215 */
[----:B------:R-:W-:-:S05]  /*7d30*/  IMAD.WIDE.U32 R54, R6, R22, R18 ;  /* 0x0000001606367225 */ /* 0x000fca00078e0012 */
[----:B------:R-:W-:-:S07]  /*7d40*/  IADD3 R55, PT, PT, R55, R21, RZ ;  /* 0x0000001537377210 */ /* 0x000fce0007ffe0ff */
.L_x_5783:
        /* <DEDUP_REMOVED lines=37> */
.L_x_5784:
[----:B------:R-:W-:Y:S05]  /*7fa0*/  BRA.U UP0, `(.L_x_5780) ;  /* 0x00000001004c7547 */ /* 0x000fea000b800000 */
[----:B------:R-:W0:Y:S01]  /*7fb0*/  LDCU.64 UR6, c[0x0][0x5b0] ;  /* 0x0000b600ff0677ac */ /* 0x000e220008000a00 */
[----:B------:R-:W-:Y:S01]  /*7fc0*/  MOV R15, R17 ;  /* 0x00000011000f7202 */ /* 0x000fe20000000f00 */
[C---:B-1----:R-:W-:Y:S01]  /*7fd0*/  IMAD R6, R12.reuse, UR5, RZ ;  /* 0x000000050c067c24 */ /* 0x042fe2000f8e02ff */
[----:B------:R-:W1:Y:S01]  /*7fe0*/  LDCU.64 UR8, c[0x0][0x5a0] ;  /* 0x0000b400ff0877ac */ /* 0x000e620008000a00 */
[----:B------:R-:W-:-:S04]  /*7ff0*/  IMAD.WIDE.U32 R14, R12, UR4, R14 ;  /* 0x000000040c0e7c25 */ /* 0x000fc8000f8e000e */
[----:B------:R-:W-:-:S04]  /*8000*/  IMAD R5, R13, UR4, R6 ;  /* 0x000000040d057c24 */ /* 0x000fc8000f8e0206 */
[----:B------:R-:W-:Y:S01]  /*8010*/  IMAD.IADD R5, R15, 0x1, R5 ;  /* 0x000000010f057824 */ /* 0x000fe200078e0205 */
[----:B0-----:R-:W-:-:S04]  /*8020*/  ULEA UR6, UP0, UR4, UR6, 0x3 ;  /* 0x0000000604067291 */ /* 0x001fc8000f8018ff */
[----:B------:R-:W-:Y:S01]  /*8030*/  ULEA.HI.X UR4, UR4, UR7, UR5, 0x3, UP0 ;  /* 0x0000000704047291 */ /* 0x000fe200080f1c05 */
[C---:B-1----:R-:W-:Y:S02]  /*8040*/  LEA R12, P0, R14.reuse, UR8, 0x3 ;  /* 0x000000080e0c7c11 */ /* 0x042fe4000f8018ff */
[----:B------:R-:W-:Y:S02]  /*8050*/  MOV R6, UR6 ;  /* 0x0000000600067c02 */ /* 0x000fe40008000f00 */
[----:B------:R-:W-:Y:S01]  /*8060*/  LEA.HI.X R13, R14, UR9, R5, 0x3, P0 ;  /* 0x000000090e0d7c11 */ /* 0x000fe200080f1c05 */
[----:B------:R-:W-:-:S05]  /*8070*/  IMAD.U32 R7, RZ, RZ, UR4 ;  /* 0x00000004ff077e24 */ /* 0x000fca000f8e00ff */
[----:B------:R-:W2:Y:S04]  /*8080*/  LDG.E.64 R12, desc[UR14][R12.64] ;  /* 0x0000000e0c0c7981 */ /* 0x000ea8000c1e1b00 */
[----:B------:R-:W2:Y:S02]  /*8090*/  LDG.E.64 R6, desc[UR14][R6.64] ;  /* 0x0000000e06067981 */ /* 0x000ea4000c1e1b00 */
[----:B--2---:R-:W-:Y:S02]  /*80a0*/  IMAD R5, R13, R6, RZ ;  /* 0x000000060d057224 */ /* 0x004fe400078e02ff */
[----:B------:R-:W-:-:S04]  /*80b0*/  IMAD.WIDE.U32 R54, R6, R12, R54 ;  /* 0x0000000c06367225 */ /* 0x000fc800078e0036 */
[----:B------:R-:W-:-:S05]  /*80c0*/  IMAD R5, R7, R12, R5 ;  /* 0x0000000c07057224 */ /* 0x000fca00078e0205 */
[----:B------:R-:W-:-:S07]  /*80d0*/  IADD3 R55, PT, PT, R55, R5, RZ ;  /* 0x0000000537377210 */ /* 0x000fce0007ffe0ff */
.L_x_5780:
        /* <DEDUP_REMOVED lines=8> */
[----:B------:R-:W-:Y:S01]  /*8160*/  BSSY.RECONVERGENT B0, `(.L_x_5785) ;  /* 0x0000021000007945 */ /* 0x000fe20003800200 */
[----:B------:R-:W-:Y:S01]  /*8170*/  IMAD.U32 R22, RZ, RZ, UR12 ;  /* 0x0000000cff167e24 */ /* 0x000fe2000f8e00ff */
[----:B------:R-:W-:Y:S01]  /*8180*/  MOV R23, UR13 ;  /* 0x0000000d00177c02 */ /* 0x000fe20008000f00 */
[----:B------:R-:W-:Y:S01]  /*8190*/  IMAD.U32 R20, RZ, RZ, UR10 ;  /* 0x0000000aff147e24 */ /* 0x000fe2000f8e00ff */
[----:B------:R-:W-:Y:S01]  /*81a0*/  MOV R21, UR11 ;  /* 0x0000000b00157c02 */ /* 0x000fe20008000f00 */
[----:B------:R-:W-:Y:S01]  /*81b0*/  IMAD.U32 R25, RZ, RZ, UR10 ;  /* 0x0000000aff197e24 */ /* 0x000fe2000f8e00ff */
[----:B------:R-:W-:-:S07]  /*81c0*/  MOV R24, UR11 ;  /* 0x0000000b00187c02 */ /* 0x000fce0008000f00 */
.L_x_5786:
[--C-:B------:R-:W-:Y:S02]  /*81d0*/  SHF.R.U64 R18, R22, 0x1, R23.reuse ;  /* 0x0000000116127819 */ /* 0x100fe40000001217 */
[----:B------:R-:W-:-:S03]  /*81e0*/  SHF.R.U32.HI R19, RZ, 0x1, R23 ;  /* 0x00000001ff137819 */ /* 0x000fc60000011617 */
[C---:B------:R-:W-:Y:S01]  /*81f0*/  IMAD.SHL.U32 R16, R18.reuse, 0x8, RZ ;  /* 0x0000000812107824 */ /* 0x040fe200078e00ff */
[----:B------:R-:W-:-:S04]  /*8200*/  SHF.L.U64.HI R17, R18, 0x3, R19 ;  /* 0x0000000312117819 */ /* 0x000fc80000010213 */
[----:B-1----:R-:W-:-:S04]  /*8210*/  IADD3 R12, P0, PT, R20, R16, RZ ;  /* 0x00000010140c7210 */ /* 0x002fc80007f1e0ff */
        /* <DEDUP_REMOVED lines=21> */
[----:B------:R-:W-:Y:S05]  /*8370*/  BSYNC.RECONVERGENT B0 ;  /* 0x0000000000007941 */ /* 0x000fea0003800200 */
.L_x_5785:
[----:B------:R-:W-:Y:S05]  /*8380*/  BRA.U !UP0, `(.L_x_5787) ;  /* 0x0000000108787547 */ /* 0x000fea000b800000 */
[----:B------:R-:W-:Y:S01]  /*8390*/  BSSY.RECONVERGENT B0, `(.L_x_5787) ;  /* 0x000001d000007945 */ /* 0x000fe20003800200 */
[----:B------:R-:W-:Y:S01]  /*83a0*/  IMAD.U32 R14, RZ, RZ, UR10 ;  /* 0x0000000aff0e7e24 */ /* 0x000fe2000f8e00ff */
[----:B------:R-:W-:-:S07]  /*83b0*/  MOV R15, UR11 ;  /* 0x0000000b000f7c02 */ /* 0x000fce0008000f00 */
.L_x_5788:
        /* <DEDUP_REMOVED lines=9> */
[----:B------:R-:W-:-:S05]  /*8450*/  IADD3 R18, P1, PT, R3, R18, RZ ;  /* 0x0000001203127210 */ /* 0x000fca0007f3e0ff */
[----:B------:R-:W-:Y:S01]  /*8460*/  IMAD.X R21, R4, 0x1, R21, P1 ;  /* 0x0000000104157824 */ /* 0x000fe200008e0615 */
[----:B--2---:R-:W-:-:S04]  /*8470*/  ISETP.GE.U32.AND P0, PT, R54, R6, PT ;  /* 0x000000063600720c */ /* 0x004fc80003f06070 */
[----:B------:R-:W-:Y:S02]  /*8480*/  ISETP.GE.AND.EX P0, PT, R55, R7, PT, P0 ;  /* 0x000000073700720c */ /* 0x000fe40003f06300 */
[----:B------:R-:W-:Y:S02]  /*8490*/  IADD3 R7, P4, PT, R12, 0x8, RZ ;  /* 0x000000080c077810 */ /* 0x000fe40007f9e0ff */
[----:B------:R-:W-:Y:S02]  /*84a0*/  SEL R3, R5, R18, !P0 ;  /* 0x0000001205037207 */ /* 0x000fe40004000000 */
[----:B------:R-:W-:Y:S02]  /*84b0*/  SEL R4, R16, R21, !P0 ;  /* 0x0000001510047207 */ /* 0x000fe40004000000 */
[----:B------:R-:W-:Y:S02]  /*84c0*/  ISETP.GT.U32.AND P1, PT, R3, RZ, PT ;  /* 0x000000ff0300720c */ /* 0x000fe40003f24070 */
[----:B------:R-:W-:-:S02]  /*84d0*/  IADD3 R5, P2, P3, R14, 0x8, R19 ;  /* 0x000000080e057810 */ /* 0x000fc40007b5e013 */
[----:B------:R-:W-:Y:S02]  /*84e0*/  ISETP.GT.AND.EX P1, PT, R4, RZ, PT, P1 ;  /* 0x000000ff0400720c */ /* 0x000fe40003f24310 */
[C---:B------:R-:W-:Y:S02]  /*84f0*/  IADD3.X R6, PT, PT, R15.reuse, RZ, R17, P2, P3 ;  /* 0x000000ff0f067210 */ /* 0x040fe400017e6411 */
[----:B------:R-:W-:Y:S02]  /*8500*/  IADD3.X R13, PT, PT, RZ, R13, RZ, P4, !PT ;  /* 0x0000000dff0d7210 */ /* 0x000fe400027fe4ff */
[----:B------:R-:W-:Y:S02]  /*8510*/  SEL R14, R14, R5, !P0 ;  /* 0x000000050e0e7207 */ /* 0x000fe40004000000 */
[----:B------:R-:W-:Y:S02]  /*8520*/  SEL R15, R15, R6, !P0 ;  /* 0x000000060f0f7207 */ /* 0x000fe40004000000 */
[----:B------:R-:W-:-:S02]  /*8530*/  SEL R0, R0, R7, !P0 ;  /* 0x0000000700007207 */ /* 0x000fc40004000000 */
[----:B------:R-:W-:Y:S01]  /*8540*/  SEL R2, R2, R13, !P0 ;  /* 0x0000000d02027207 */ /* 0x000fe20004000000 */
[----:B------:R-:W-:Y:S06]  /*8550*/  @P1 BRA `(.L_x_5788) ;  /* 0xfffffffc00981947 */ /* 0x000fec000383ffff */
[----:B------:R-:W-:Y:S05]  /*8560*/  BSYNC.RECONVERGENT B0 ;  /* 0x0000000000007941 */ /* 0x000fea0003800200 */
.L_x_5787:
[----:B------:R-:W0:Y:S01]  /*8570*/  LDCU.64 UR8, c[0x0][0x5c0] ;  /* 0x0000b800ff0877ac */ /* 0x000e220008000a00 */
[----:B------:R-:W-:Y:S01]  /*8580*/  IADD3 R2, P0, PT, -R25, R14, RZ ;  /* 0x0000000e19027210 */ /* 0x000fe20007f1e1ff */
[C---:B-----5:R-:W-:Y:S01]  /*8590*/  IMAD.SHL.U32 R0, R8.reuse, 0x8, RZ ;  /* 0x0000000808007824 */ /* 0x060fe200078e00ff */
[----:B------:R-:W-:Y:S01]  /*85a0*/  SHF.L.U64.HI R9, R8, 0x3, R9 ;  /* 0x0000000308097819 */ /* 0x000fe20000010209 */
[----:B------:R-:W2:Y:S01]  /*85b0*/  LDCU.128 UR4, c[0x0][0x5d0] ;  /* 0x0000ba00ff0477ac */ /* 0x000ea20008000c00 */
[----:B------:R-:W-:-:S04]  /*85c0*/  IADD3.X R3, PT, PT, ~R24, R15, RZ, P0, !PT ;  /* 0x0000000f18037210 */ /* 0x000fc800007fe5ff */
[--C-:B------:R-:W-:Y:S02]  /*85d0*/  SHF.R.S64 R2, R2, 0x3, R3.reuse ;  /* 0x0000000302027819 */ /* 0x100fe40000001003 */
[----:B------:R-:W-:Y:S02]  /*85e0*/  SHF.R.S32.HI R3, RZ, 0x3, R3 ;  /* 0x00000003ff037819 */ /* 0x000fe40000011403 */
[----:B0-----:R-:W-:Y:S02]  /*85f0*/  IADD3 R6, P1, PT, R25, -UR8, RZ ;  /* 0x8000000819067c10 */ /* 0x001fe4000ff3e0ff */
[----:B--2---:R-:W-:Y:S02]  /*8600*/  IADD3 R4, P0, PT, R0, UR4, RZ ;  /* 0x0000000400047c10 */ /* 0x004fe4000ff1e0ff */
[----:B------:R-:W-:Y:S02]  /*8610*/  IADD3.X R7, PT, PT, R24, ~UR9, RZ, P1, !PT ;  /* 0x8000000918077c10 */ /* 0x000fe40008ffe4ff */
[----:B------:R-:W-:-:S02]  /*8620*/  IADD3 R8, P2, PT, R0, UR6, RZ ;  /* 0x0000000600087c10 */ /* 0x000fc4000ff5e0ff */
[C---:B------:R-:W-:Y:S02]  /*8630*/  IADD3.X R5, PT, PT, R9.reuse, UR5, RZ, P0, !PT ;  /* 0x0000000509057c10 */ /* 0x040fe400087fe4ff */
[--C-:B------:R-:W-:Y:S02]  /*8640*/  SHF.R.S64 R6, R6, 0x3, R7.reuse ;  /* 0x0000000306067819 */ /* 0x100fe40000001007 */
[----:B------:R-:W-:Y:S01]  /*8650*/  IADD3.X R9, PT, PT, R9, UR7, RZ, P2, !PT ;  /* 0x0000000709097c10 */ /* 0x000fe200097fe4ff */
[----:B------:R-:W-:Y:S01]  /*8660*/  STG.E.64 desc[UR14][R4.64], R2 ;  /* 0x0000000204007986 */ /* 0x000fe2000c101b0e */
[----:B------:R-:W-:-:S05]  /*8670*/  SHF.R.S32.HI R7, RZ, 0x3, R7 ;  /* 0x00000003ff077819 */ /* 0x000fca0000011407 */
[----:B------:R-:W-:Y:S04]  /*8680*/  STG.E.64 desc[UR14][R8.64], R6 ;  /* 0x0000000608007986 */ /* 0x000fe8000c101b0e */
[----:B------:R-:W-:Y:S01]  /*8690*/  STG.E.64 desc[UR14][R10.64], RZ ;  /* 0x000000ff0a007986 */ /* 0x000fe2000c101b0e */
[----:B------:R-:W-:Y:S05]  /*86a0*/  EXIT ;  /* 0x000000000000794d */ /* 0x000fea0003800000 */
.L_x_5766:
[----:B------:R-:W0:Y:S02]  /*86b0*/  LDCU.64 UR6, c[0x0][0x5c8] ;  /* 0x0000b900ff0677ac */ /* 0x000e240008000a00 */
[----:B0-----:R-:W-:-:S04]  /*86c0*/  UISETP.GE.U32.AND UP0, UPT, UR6, 0x1, UPT ;  /* 0x000000010600788c */ /* 0x001fc8000bf06070 */
[----:B------:R-:W-:-:S09]  /*86d0*/  UISETP.GE.AND.EX UP0, UPT, UR7, URZ, UPT, UP0 ;  /* 0x000000ff0700728c */ /* 0x000fd2000bf06300 */
[----:B------:R-:W-:Y:S05]  /*86e0*/  BRA.U !UP0, `(.L_x_5789) ;  /* 0x0000003108707547 */ /* 0x000fea000b800000 */
[----:B------:R-:W0:Y:S01]  /*86f0*/  LDCU UR6, c[0x0][0x380] ;  /* 0x00007000ff0677ac */ /* 0x000e220008000800 */
[----:B------:R-:W-:Y:S01]  /*8700*/  VIMNMX.U32 R7, PT, PT, R6, 0x18, PT ;  /* 0x0000001806077848 */ /* 0x000fe20003fe0000 */
[----:B------:R-:W-:Y:S04]  /*8710*/  BSSY.RECONVERGENT B0, `(.L_x_5790) ;  /* 0x0000190000007945 */ /* 0x000fe80003800200 */
        /* <DEDUP_REMOVED lines=8> */
[----:B------:R-:W2:Y:S01]  /*87a0*/  LDCU.64 UR16, c[0x0][0x4b8] ;  /* 0x00009700ff1077ac */ /* 0x000ea20008000a00 */
[----:B0-----:R-:W-:-:S05]  /*87b0*/  IMAD.HI.U32 R10, R5, UR8, R8 ;  /* 0x00000008050a7c27 */ /* 0x001fca000f8e0008 */
[----:B------:R-:W-:-:S04]  /*87c0*/  SHF.R.U32.HI R11, RZ, UR9, R10 ;  /* 0x00000009ff0b7c19 */ /* 0x000fc8000801160a */
[----:B------:R-:W-:-:S05]  /*87d0*/  IADD3 R8, PT, PT, -R11, RZ, RZ ;  /* 0x000000ff0b087210 */ /* 0x000fca0007ffe1ff */
[----:B-1----:R-:W-:-:S04]  /*87e0*/  IMAD R8, R8, UR7, R5 ;  /* 0x0000000708087c24 */ /* 0x002fc8000f8e0205 */
[C---:B--2---:R-:W-:Y:S02]  /*87f0*/  IMAD R9, R8.reuse, UR16, RZ ;  /* 0x0000001008097c24 */ /* 0x044fe4000f8e02ff */
[----:B------:R-:W-:Y:S01]  /*8800*/  IMAD R8, R8, UR17, RZ ;  /* 0x0000001108087c24 */ /* 0x000fe2000f8e02ff */
[----:B------:R-:W-:Y:S06]  /*8810*/  @!P0 BRA `(.L_x_5792) ;  /* 0x0000001000748947 */ /* 0x000fec0003800000 */
[----:B------:R-:W0:Y:S01]  /*8820*/  LDCU.64 UR8, c[0x0][0x398] ;  /* 0x00007300ff0877ac */ /* 0x000e220008000a00 */
[----:B------:R-:W-:Y:S01]  /*8830*/  IMAD.MOV.U32 R10, RZ, RZ, RZ ;  /* 0x000000ffff0a7224 */ /* 0x000fe200078e00ff */
[----:B------:R-:W-:Y:S01]  /*8840*/  ISETP.NE.AND P0, PT, R7, 0x2, PT ;  /* 0x000000020700780c */ /* 0x000fe20003f05270 */
[----:B------:R-:W1:Y:S01]  /*8850*/  LDCU UR7, c[0x0][0x3a0] ;  /* 0x00007400ff0777ac */ /* 0x000e620008000800 */
[----:B------:R-:W2:Y:S01]  /*8860*/  LDCU.64 UR16, c[0x0][0x4c0] ;  /* 0x00009800ff1077ac */ /* 0x000ea20008000a00 */
[----:B0-----:R-:W-:-:S05]  /*8870*/  IMAD.HI.U32 R12, R11, UR9, R10 ;  /* 0x000000090b0c7c27 */ /* 0x001fca000f8e000a */
[----:B-1----:R-:W-:-:S04]  /*8880*/  SHF.R.U32.HI R13, RZ, UR7, R12 ;  /* 0x00000007ff0d7c19 */ /* 0x002fc8000801160c */
[----:B------:R-:W-:-:S05]  /*8890*/  IADD3 R10, PT, PT, -R13, RZ, RZ ;  /* 0x000000ff0d0a7210 */ /* 0x000fca0007ffe1ff */
[----:B------:R-:W-:-:S04]  /*88a0*/  IMAD R10, R10, UR8, R11 ;  /* 0x000000080a0a7c24 */ /* 0x000fc8000f8e020b */
[C---:B--2---:R-:W-:Y:S02]  /*88b0*/  IMAD R9, R10.reuse, UR16, R9 ;  /* 0x000000100a097c24 */ /* 0x044fe4000f8e0209 */
[----:B------:R-:W-:Y:S01]  /*88c0*/  IMAD R8, R10, UR17, R8 ;  /* 0x000000110a087c24 */ /* 0x000fe2000f8e0208 */
[----:B------:R-:W-:Y:S06]  /*88d0*/  @!P0 BRA `(.L_x_5792) ;  /* 0x0000001000448947 */ /* 0x000fec0003800000 */
[----:B------:R-:W0:Y:S01]  /*88e0*/  LDCU.64 UR8, c[0x0][0x3a8] ;  /* 0x00007500ff0877ac */ /* 0x000e220008000a00 */
[----:B------:R-:W-:Y:S01]  /*88f0*/  IMAD.MOV.U32 R12, RZ, RZ, RZ ;  /* 0x000000ffff0c7224 */ /* 0x000fe200078e00ff */
[----:B------:R-:W-:Y:S01]  /*8900*/  ISETP.NE.AND P0, PT, R7, 0x3, PT ;  /* 0x000000030700780c */ /* 0x000fe20003f05270 */
[----:B------:R-:W1:Y:S01]  /*8910*/  LDCU UR7, c[0x0][0x3a4] ;  /* 0x00007480ff0777ac */ /* 0x000e620008000800 */
[----:B------:R-:W2:Y:S01]  /*8920*/  LDCU.64 UR16, c[0x0][0x4c8] ;  /* 0x00009900ff1077ac */ /* 0x000ea20008000a00 */
[----:B0-----:R-:W-:-:S05]  /*8930*/  IMAD.HI.U32 R10, R13, UR8, R12 ;  /* 0x000000080d0a7c27 */ /* 0x001fca000f8e000c */
[----:B------:R-:W-:-:S04]  /*8940*/  SHF.R.U32.HI R11, RZ, UR9, R10 ;  /* 0x00000009ff0b7c19 */ /* 0x000fc8000801160a */
[----:B------:R-:W-:-:S05]  /*8950*/  IADD3 R12, PT, PT, -R11, RZ, RZ ;  /* 0x000000ff0b0c7210 */ /* 0x000fca0007ffe1ff */
[----:B-1----:R-:W-:-:S04]  /*8960*/  IMAD R12, R12, UR7, R13 ;  /* 0x000000070c0c7c24 */ /* 0x002fc8000f8e020d */
        /* <DEDUP_REMOVED lines=243> */
[----:B------:R-:W-:Y:S01]  /*98a0*/  ISETP.NE.AND P0, PT, R7, 0x18, PT ;  /* 0x000000180700780c */ /* 0x000fe20003f05270 */
[----:B------:R-:W0:Y:S01]  /*98b0*/  LDCU.64 UR8, c[0x0][0x4a0] ;  /* 0x00009400ff0877ac */ /* 0x000e220008000a00 */
[----:B------:R-:W-:Y:S01]  /*98c0*/  IMAD.MOV.U32 R10, RZ, RZ, RZ ;  /* 0x000000ffff0a7224 */ /* 0x000fe200078e00ff */
[----:B------:R-:W1:Y:S01]  /*98d0*/  LDCU UR7, c[0x0][0x4a8] ;  /* 0x00009500ff0777ac */ /* 0x000e620008000800 */
[----:B------:R-:W2:Y:S09]  /*98e0*/  LDCU.64 UR16, c[0x0][0x570] ;  /* 0x0000ae00ff1077ac */ /* 0x000eb20008000a00 */
[----:B------:R-:W3:Y:S01]  /*98f0*/  @P0 LDC.64 R16, c[0x0][0x4b0] ;  /* 0x00012c00ff100b82 */ /* 0x000ee20000000a00 */
[----:B0-----:R-:W-:-:S07]  /*9900*/  IMAD.HI.U32 R12, R11, UR9, R10 ;  /* 0x000000090b0c7c27 */ /* 0x001fce000f8e000a */
[----:B------:R-:W0:Y:S01]  /*9910*/  @P0 LDC R19, c[0x0][0x4ac] ;  /* 0x00012b00ff130b82 */ /* 0x000e220000000800 */
[----:B-1----:R-:W-:Y:S02]  /*9920*/  SHF.R.U32.HI R13, RZ, UR7, R12 ;  /* 0x00000007ff0d7c19 */ /* 0x002fe4000801160c */
[----:B------:R-:W-:-:S05]  /*9930*/  @P0 MOV R12, RZ ;  /* 0x000000ff000c0202 */ /* 0x000fca0000000f00 */
[----:B------:R-:W1:Y:S01]  /*9940*/  @P0 LDC.64 R20, c[0x0][0x578] ;  /* 0x00015e00ff140b82 */ /* 0x000e620000000a00 */
[--C-:B------:R-:W-:Y:S02]  /*9950*/  IMAD.MOV R15, RZ, RZ, -R13.reuse ;  /* 0x000000ffff0f7224 */ /* 0x100fe400078e0a0d */
[----:B---3--:R-:W-:-:S05]  /*9960*/  @P0 IMAD.HI.U32 R10, R13, R16, R12 ;  /* 0x000000100d0a0227 */ /* 0x008fca00078e000c */
[----:B------:R-:W-:Y:S01]  /*9970*/  @P0 SHF.R.U32.HI R12, RZ, R17, R10 ;  /* 0x00000011ff0c0219 */ /* 0x000fe2000001160a */
[----:B------:R-:W-:-:S03]  /*9980*/  IMAD R10, R15, UR8, R11 ;  /* 0x000000080f0a7c24 */ /* 0x000fc6000f8e020b */
[----:B------:R-:W-:Y:S01]  /*9990*/  @P0 IADD3 R12, PT, PT, -R12, RZ, RZ ;  /* 0x000000ff0c0c0210 */ /* 0x000fe20007ffe1ff */
[C---:B--2---:R-:W-:Y:S02]  /*99a0*/  IMAD R9, R10.reuse, UR16, R9 ;  /* 0x000000100a097c24 */ /* 0x044fe4000f8e0209 */
[----:B------:R-:W-:Y:S02]  /*99b0*/  IMAD R8, R10, UR17, R8 ;  /* 0x000000110a087c24 */ /* 0x000fe4000f8e0208 */
[----:B0-----:R-:W-:-:S04]  /*99c0*/  @P0 IMAD R12, R19, R12, R13 ;  /* 0x0000000c130c0224 */ /* 0x001fc800078e020d */
[C---:B-1----:R-:W-:Y:S02]  /*99d0*/  @P0 IMAD R9, R12.reuse, R20, R9 ;  /* 0x000000140c090224 */ /* 0x042fe400078e0209 */
[----:B------:R-:W-:-:S07]  /*99e0*/  @P0 IMAD R8, R12, R21, R8 ;  /* 0x000000150c080224 */ /* 0x000fce00078e0208 */
.L_x_5792:
[----:B------:R-:W0:Y:S02]  /*99f0*/  LDCU.64 UR8, c[0x0][0x588] ;  /* 0x0000b100ff0877ac */ /* 0x000e240008000a00 */
[----:B0-----:R-:W-:-:S05]  /*9a00*/  IADD3 R12, P0, PT, R8, UR8, RZ ;  /* 0x00000008080c7c10 */ /* 0x001fca000ff1e0ff */
[----:B------:R-:W-:-:S05]  /*9a10*/  IMAD.X R13, RZ, RZ, UR9, P0 ;  /* 0x00000009ff0d7e24 */ /* 0x000fca00080e06ff */
[----:B------:R-:W2:Y:S02]  /*9a20*/  LDG.E.64 R10, desc[UR14][R12.64] ;  /* 0x0000000e0c0a7981 */ /* 0x000ea4000c1e1b00 */
[C---:B--2---:R-:W-:Y:S02]  /*9a30*/  SHF.L.U32 R15, R10.reuse, 0x3, RZ ;  /* 0x000000030a0f7819 */ /* 0x044fe400000006ff */
[----:B------:R-:W-:Y:S02]  /*9a40*/  SHF.L.U64.HI R8, R10, 0x3, R11 ;  /* 0x000000030a087819 */ /* 0x000fe4000001020b */
[----:B------:R-:W-:-:S04]  /*9a50*/  IADD3 R10, P0, PT, R15, UR4, RZ ;  /* 0x000000040f0a7c10 */ /* 0x000fc8000ff1e0ff */
[----:B------:R-:W-:-:S06]  /*9a60*/  IADD3.X R11, PT, PT, R8, UR5, RZ, P0, !PT ;  /* 0x00000005080b7c10 */ /* 0x000fcc00087fe4ff */
[----:B------:R-:W5:Y:S01]  /*9a70*/  LD.E.64 R10, desc[UR14][R10.64] ;  /* 0x0000000e0a0a7980 */ /* 0x000f62000c101b00 */
[----:B------:R-:W-:Y:S01]  /*9a80*/  BSSY.RECONVERGENT B1, `(.L_x_5793) ;  /* 0x0000021000017945 */ /* 0x000fe20003800200 */
[----:B------:R-:W-:Y:S01]  /*9a90*/  IMAD.U32 R28, RZ, RZ, UR12 ;  /* 0x0000000cff1c7e24 */ /* 0x000fe2000f8e00ff */
[----:B------:R-:W-:Y:S01]  /*9aa0*/  MOV R27, UR13 ;  /* 0x0000000d001b7c02 */ /* 0x000fe20008000f00 */
[----:B------:R-:W-:Y:S01]  /*9ab0*/  IMAD.U32 R24, RZ, RZ, UR10 ;  /* 0x0000000aff187e24 */ /* 0x000fe2000f8e00ff */
[----:B------:R-:W-:Y:S01]  /*9ac0*/  MOV R26, UR11 ;  /* 0x0000000b001a7c02 */ /* 0x000fe20008000f00 */
[----:B------:R-:W-:Y:S01]  /*9ad0*/  IMAD.U32 R16, RZ, RZ, UR10 ;  /* 0x0000000aff107e24 */ /* 0x000fe2000f8e00ff */
[----:B------:R-:W-:-:S07]  /*9ae0*/  MOV R14, UR11 ;  /* 0x0000000b000e7c02 */ /* 0x000fce0008000f00 */
.L_x_5794:
        /* <DEDUP_REMOVED lines=9> */
[----:B--2--5:R-:W-:Y:S02]  /*9b80*/  ISETP.GE.U32.AND P0, PT, R12, R10, PT ;  /* 0x0000000a0c00720c */ /* 0x024fe40003f06070 */
[----:B------:R-:W-:Y:S02]  /*9b90*/  IADD3 R12, P1, PT, R28, R17, RZ ;  /* 0x000000111c0c7210 */ /* 0x000fe40007f3e0ff */
[----:B------:R-:W-:Y:S02]  /*9ba0*/  ISETP.GE.AND.EX P0, PT, R13, R11, PT, P0 ;  /* 0x0000000b0d00720c */ /* 0x000fe40003f06300 */
[----:B------:R-:W-:Y:S01]  /*9bb0*/  IADD3 R17, P3, P4, R16, 0x8, R21 ;  /* 0x0000000810117810 */ /* 0x000fe20007c7e015 */
[----:B------:R-:W-:Y:S01]  /*9bc0*/  IMAD.X R13, R27, 0x1, R20, P1 ;  /* 0x000000011b0d7824 */ /* 0x000fe200008e0614 */
[----:B------:R-:W-:-:S02]  /*9bd0*/  SEL R28, R12, R25, !P0 ;  /* 0x000000190c1c7207 */ /* 0x000fc40004000000 */
[----:B------:R-:W-:Y:S02]  /*9be0*/  IADD3 R12, P2, PT, R18, 0x8, RZ ;  /* 0x00000008120c7810 */ /* 0x000fe40007f5e0ff */
        /* <DEDUP_REMOVED lines=11> */
.L_x_5793:
[----:B------:R-:W-:Y:S01]  /*9ca0*/  BSSY.RECONVERGENT B1, `(.L_x_5795) ;  /* 0x0000021000017945 */ /* 0x000fe20003800200 */
[----:B------:R-:W-:Y:S01]  /*9cb0*/  IMAD.U32 R26, RZ, RZ, UR12 ;  /* 0x0000000cff1a7e24 */ /* 0x000fe2000f8e00ff */
[----:B------:R-:W-:Y:S01]  /*9cc0*/  MOV R31, UR13 ;  /* 0x0000000d001f7c02 */ /* 0x000fe20008000f00 */
[----:B------:R-:W-:Y:S01]  /*9cd0*/  IMAD.U32 R29, RZ, RZ, UR10 ;  /* 0x0000000aff1d7e24 */ /* 0x000fe2000f8e00ff */
[----:B------:R-:W-:Y:S01]  /*9ce0*/  MOV R24, UR11 ;  /* 0x0000000b00187c02 */ /* 0x000fe20008000f00 */
[----:B------:R-:W-:Y:S01]  /*9cf0*/  IMAD.U32 R25, RZ, RZ, UR10 ;  /* 0x0000000aff197e24 */ /* 0x000fe2000f8e00ff */
[----:B------:R-:W-:-:S07]  /*9d00*/  MOV R27, UR11 ;  /* 0x0000000b001b7c02 */ /* 0x000fce0008000f00 */
.L_x_5796:
        /* <DEDUP_REMOVED lines=27> */
.L_x_5795:
[----:B------:R-:W0:Y:S01]  /*9ec0*/  LDCU.128 UR16, c[0x0][0x5d0] ;  /* 0x0000ba00ff1077ac */ /* 0x000e220008000c00 */
[----:B------:R-:W-:Y:S01]  /*9ed0*/  IADD3 R10, P0, PT, R25, -R16, RZ ;  /* 0x80000010190a7210 */ /* 0x000fe20007f1e0ff */
[----:B------:R-:W-:Y:S01]  /*9ee0*/  VIADD R5, R5, 0x80 ;  /* 0x0000008005057836 */ /* 0x000fe20000000000 */
[----:B------:R-:W1:Y:S03]  /*9ef0*/  LDCU.64 UR8, c[0x0][0x5c0] ;  /* 0x0000b800ff0877ac */ /* 0x000e660008000a00 */
[----:B------:R-:W-:Y:S01]  /*9f00*/  IMAD.X R11, R27, 0x1, ~R14, P0 ;  /* 0x000000011b0b7824 */ /* 0x000fe200000e0e0e */
[----:B------:R-:W2:Y:S04]  /*9f10*/  LDCU.64 UR20, c[0x0][0x580] ;  /* 0x0000b000ff1477ac */ /* 0x000ea80008000a00 */
[----:B------:R-:W-:-:S02]  /*9f20*/  SHF.R.S64 R10, R10, 0x3, R11 ;  /* 0x000000030a0a7819 */ /* 0x000fc4000000100b */
[----:B------:R-:W-:Y:S02]  /*9f30*/  SHF.R.S32.HI R11, RZ, 0x3, R11 ;  /* 0x00000003ff0b7819 */ /* 0x000fe4000001140b */
[C---:B0-----:R-:W-:Y:S02]  /*9f40*/  IADD3 R12, P1, PT, R15.reuse, UR16, RZ ;  /* 0x000000100f0c7c10 */ /* 0x041fe4000ff3e0ff */
[----:B------:R-:W-:Y:S02]  /*9f50*/  IADD3 R18, P2, PT, R15, UR18, RZ ;  /* 0x000000120f127c10 */ /* 0x000fe4000ff5e0ff */
[----:B-1----:R-:W-:Y:S02]  /*9f60*/  IADD3 R15, P0, PT, R16, -UR8, RZ ;  /* 0x80000008100f7c10 */ /* 0x002fe4000ff1e0ff */
[----:B------:R-:W-:Y:S02]  /*9f70*/  IADD3.X R13, PT, PT, R8, UR17, RZ, P1, !PT ;  /* 0x00000011080d7c10 */ /* 0x000fe40008ffe4ff */
[----:B------:R-:W-:-:S02]  /*9f80*/  IADD3.X R14, PT, PT, R14, ~UR9, RZ, P0, !PT ;  /* 0x800000090e0e7c10 */ /* 0x000fc400087fe4ff */
[----:B--2---:R-:W-:Y:S01]  /*9f90*/  IADD3 R16, P3, PT, R9, UR20, RZ ;  /* 0x0000001409107c10 */ /* 0x004fe2000ff7e0ff */
[----:B------:R0:W-:Y:S01]  /*9fa0*/  STG.E.64 desc[UR14][R12.64], R10 ;  /* 0x0000000a0c007986 */ /* 0x0001e2000c101b0e */
[----:B------:R-:W-:Y:S02]  /*9fb0*/  IADD3.X R19, PT, PT, R8, UR19, RZ, P2, !PT ;  /* 0x0000001308137c10 */ /* 0x000fe400097fe4ff */
[--C-:B------:R-:W-:Y:S02]  /*9fc0*/  SHF.R.S64 R8, R15, 0x3, R14.reuse ;  /* 0x000000030f087819 */ /* 0x100fe4000000100e */
[----:B------:R-:W-:Y:S02]  /*9fd0*/  SHF.R.S32.HI R9, RZ, 0x3, R14 ;  /* 0x00000003ff097819 */ /* 0x000fe4000001140e */
[----:B------:R-:W-:-:S03]  /*9fe0*/  IADD3.X R17, PT, PT, RZ, UR21, RZ, P3, !PT ;  /* 0x00000015ff117c10 */ /* 0x000fc60009ffe4ff */
[----:B------:R0:W-:Y:S04]  /*9ff0*/  STG.E.64 desc[UR14][R18.64], R8 ;  /* 0x0000000812007986 */ /* 0x0001e8000c101b0e */
[----:B------:R0:W-:Y:S02]  /*a000*/  STG.E.64 desc[UR14][R16.64], RZ ;  /* 0x000000ff10007986 */ /* 0x0001e4000c101b0e */
.L_x_5791:
[----:B------:R-:W-:Y:S05]  /*a010*/  BSYNC.RECONVERGENT B0 ;  /* 0x0000000000007941 */ /* 0x000fea0003800200 */
.L_x_5790:
[----:B------:R-:W-:-:S13]  /*a020*/  ISETP.GE.AND P0, PT, R5, UR6, PT ;  /* 0x0000000605007c0c */ /* 0x000fda000bf06270 */
[----:B------:R-:W-:Y:S05]  /*a030*/  @P0 EXIT ;  /* 0x000000000000094d */ /* 0x000fea0003800000 */
[----:B------:R-:W1:Y:S01]  /*a040*/  LDCU.64 UR6, c[0x0][0x390] ;  /* 0x00007200ff0677ac */ /* 0x000e620008000a00 */
[----:B0-----:R-:W-:Y:S02]  /*a050*/  HFMA2 R8, -RZ, RZ, 0, 0 ;  /* 0x00000000ff087431 */ /* 0x001fe400000001ff */
[----:B------:R-:W-:Y:S01]  /*a060*/  IMAD.MOV.U32 R9, RZ, RZ, R5 ;  /* 0x000000ffff097224 */ /* 0x000fe200078e0005 */
[----:B------:R-:W-:Y:S01]  /*a070*/  ISETP.NE.AND P0, PT, R6, RZ, PT ;  /* 0x000000ff0600720c */ /* 0x000fe20003f05270 */
[----:B------:R-:W0:Y:S01]  /*a080*/  LDCU UR8, c[0x0][0x38c] ;  /* 0x00007180ff0877ac */ /* 0x000e220008000800 */
[----:B------:R-:W2:Y:S01]  /*a090*/  LDCU.64 UR16, c[0x0][0x4b8] ;  /* 0x00009700ff1077ac */ /* 0x000ea20008000a00 */
[----:B-1----:R-:W-:-:S05]  /*a0a0*/  IMAD.HI.U32 R8, R5, UR6, R8 ;  /* 0x0000000605087c27 */ /* 0x002fca000f8e0008 */
[----:B------:R-:W-:-:S04]  /*a0b0*/  SHF.R.U32.HI R9, RZ, UR7, R8 ;  /* 0x00000007ff097c19 */ /* 0x000fc80008011608 */
[----:B------:R-:W-:-:S05]  /*a0c0*/  IADD3 R10, PT, PT, -R9, RZ, RZ ;  /* 0x000000ff090a7210 */ /* 0x000fca0007ffe1ff */
[----:B0-----:R-:W-:-:S04]  /*a0d0*/  IMAD R6, R10, UR8, R5 ;  /* 0x000000080a067c24 */ /* 0x001fc8000f8e0205 */
        /* <DEDUP_REMOVED lines=270> */
[----:B------:R-:W1:Y:S10]  /*b1c0*/  LDCU UR6, c[0x0][0x4a8] ;  /* 0x00009500ff0677ac */ /* 0x000e740008000800 */
[----:B------:R-:W2:Y:S01]  /*b1d0*/  @P0 LDC.64 R14, c[0x0][0x4b0] ;  /* 0x00012c00ff0e0b82 */ /* 0x000ea20000000a00 */
[----:B0-----:R-:W-:-:S07]  /*b1e0*/  IMAD.HI.U32 R10, R9, UR9, R8 ;  /* 0x00000009090a7c27 */ /* 0x001fce000f8e0008 */
[----:B------:R-:W0:Y:S01]  /*b1f0*/  @P0 LDC R12, c[0x0][0x4ac] ;  /* 0x00012b00ff0c0b82 */ /* 0x000e220000000800 */
[----:B-1----:R-:W-:Y:S01]  /*b200*/  SHF.R.U32.HI R11, RZ, UR6, R10 ;  /* 0x00000006ff0b7c19 */ /* 0x002fe2000801160a */
[----:B------:R-:W1:Y:S01]  /*b210*/  LDCU.64 UR6, c[0x0][0x570] ;  /* 0x0000ae00ff0677ac */ /* 0x000e620008000a00 */
[----:B------:R-:W-:-:S05]  /*b220*/  @P0 MOV R10, RZ ;  /* 0x000000ff000a0202 */ /* 0x000fca0000000f00 */
[----:B------:R-:W3:Y:S01]  /*b230*/  @P0 LDC.64 R16, c[0x0][0x578] ;  /* 0x00015e00ff100b82 */ /* 0x000ee20000000a00 */
[--C-:B------:R-:W-:Y:S02]  /*b240*/  IMAD.MOV R13, RZ, RZ, -R11.reuse ;  /* 0x000000ffff0d7224 */ /* 0x100fe400078e0a0b */
[----:B--2---:R-:W-:-:S05]  /*b250*/  @P0 IMAD.HI.U32 R8, R11, R14, R10 ;  /* 0x0000000e0b080227 */ /* 0x004fca00078e000a */
[----:B------:R-:W-:Y:S01]  /*b260*/  @P0 SHF.R.U32.HI R7, RZ, R15, R8 ;  /* 0x0000000fff070219 */ /* 0x000fe20000011608 */
[----:B------:R-:W-:-:S03]  /*b270*/  IMAD R8, R13, UR8, R9 ;  /* 0x000000080d087c24 */ /* 0x000fc6000f8e0209 */
[----:B------:R-:W-:Y:S01]  /*b280*/  @P0 IADD3 R7, PT, PT, -R7, RZ, RZ ;  /* 0x000000ff07070210 */ /* 0x000fe20007ffe1ff */
[C---:B-1----:R-:W-:Y:S02]  /*b290*/  IMAD R5, R8.reuse, UR6, R5 ;  /* 0x0000000608057c24 */ /* 0x042fe4000f8e0205 */
[----:B------:R-:W-:Y:S02]  /*b2a0*/  IMAD R6, R8, UR7, R6 ;  /* 0x0000000708067c24 */ /* 0x000fe4000f8e0206 */
[----:B0-----:R-:W-:-:S04]  /*b2b0*/  @P0 IMAD R10, R12, R7, R11 ;  /* 0x000000070c0a0224 */ /* 0x001fc800078e020b */
[C---:B---3--:R-:W-:Y:S02]  /*b2c0*/  @P0 IMAD R5, R10.reuse, R16, R5 ;  /* 0x000000100a050224 */ /* 0x048fe400078e0205 */
[----:B------:R-:W-:-:S07]  /*b2d0*/  @P0 IMAD R6, R10, R17, R6 ;  /* 0x000000110a060224 */ /* 0x000fce00078e0206 */
.L_x_5797:
[----:B------:R-:W0:Y:S02]  /*b2e0*/  LDCU.128 UR16, c[0x0][0x580] ;  /* 0x0000b000ff1077ac */ /* 0x000e240008000c00 */
        /* <DEDUP_REMOVED lines=8> */
[----:B------:R-:W-:Y:S01]  /*b370*/  IADD3 R6, P0, PT, R5, UR16, RZ ;  /* 0x0000001005067c10 */ /* 0x000fe2000ff1e0ff */
[----:B------:R-:W-:Y:S01]  /*b380*/  BSSY.RECONVERGENT B0, `(.L_x_5798) ;  /* 0x0000022000007945 */ /* 0x000fe20003800200 */
[----:B------:R-:W-:Y:S01]  /*b390*/  IMAD.U32 R24, RZ, RZ, UR12 ;  /* 0x0000000cff187e24 */ /* 0x000fe2000f8e00ff */
[----:B------:R-:W-:Y:S01]  /*b3a0*/  MOV R23, UR10 ;  /* 0x0000000a00177c02 */ /* 0x000fe20008000f00 */
[----:B------:R-:W-:Y:S01]  /*b3b0*/  IMAD.U32 R25, RZ, RZ, UR13 ;  /* 0x0000000dff197e24 */ /* 0x000fe2000f8e00ff */
[----:B------:R-:W-:Y:S01]  /*b3c0*/  IADD3.X R7, PT, PT, RZ, UR17, RZ, P0, !PT ;  /* 0x00000011ff077c10 */ /* 0x000fe200087fe4ff */
[----:B------:R-:W-:Y:S01]  /*b3d0*/  IMAD.U32 R22, RZ, RZ, UR11 ;  /* 0x0000000bff167e24 */ /* 0x000fe2000f8e00ff */
[----:B------:R-:W-:Y:S01]  /*b3e0*/  MOV R21, UR10 ;  /* 0x0000000a00157c02 */ /* 0x000fe20008000f00 */
[----:B------:R-:W-:-:S07]  /*b3f0*/  IMAD.U32 R20, RZ, RZ, UR11 ;  /* 0x0000000bff147e24 */ /* 0x000fce000f8e00ff */
.L_x_5799:
        /* <DEDUP_REMOVED lines=9> */
[----:B------:R-:W-:-:S04]  /*b490*/  IADD3 R5, P1, PT, R24, R5, RZ ;  /* 0x0000000518057210 */ /* 0x000fc80007f3e0ff */
[----:B------:R-:W-:Y:S02]  /*b4a0*/  IADD3.X R11, PT, PT, R25, R11, RZ, P1, !PT ;  /* 0x0000000b190b7210 */ /* 0x000fe40000ffe4ff */
[----:B--2--5:R-:W-:Y:S02]  /*b4b0*/  ISETP.GE.U32.AND P0, PT, R12, R8, PT ;  /* 0x000000080c00720c */ /* 0x024fe40003f06070 */
[----:B------:R-:W-:Y:S02]  /*b4c0*/  IADD3 R12, P2, PT, R14, 0x8, RZ ;  /* 0x000000080e0c7810 */ /* 0x000fe40007f5e0ff */
[----:B------:R-:W-:-:S03]  /*b4d0*/  ISETP.GE.AND.EX P0, PT, R13, R9, PT, P0 ;  /* 0x000000090d00720c */ /* 0x000fc60003f06300 */
[----:B------:R-:W-:Y:S01]  /*b4e0*/  IMAD.X R14, RZ, RZ, R15, P2 ;  /* 0x000000ffff0e7224 */ /* 0x000fe200010e060f */
        /* <DEDUP_REMOVED lines=12> */
.L_x_5798:
[----:B------:R-:W-:Y:S01]  /*b5b0*/  BSSY.RECONVERGENT B0, `(.L_x_5800) ;  /* 0x000001d000007945 */ /* 0x000fe20003800200 */
[----:B------:R-:W-:Y:S01]  /*b5c0*/  MOV R16, UR10 ;  /* 0x0000000a00107c02 */ /* 0x000fe20008000f00 */
[----:B------:R-:W-:-:S07]  /*b5d0*/  IMAD.U32 R18, RZ, RZ, UR11 ;  /* 0x0000000bff127e24 */ /* 0x000fce000f8e00ff */
.L_x_5801:
        /* <DEDUP_REMOVED lines=11> */
[----:B--2---:R-:W-:-:S04]  /*b690*/  ISETP.GE.U32.AND P0, PT, R8, R12, PT ;  /* 0x0000000c0800720c */ /* 0x004fc80003f06070 */
[----:B------:R-:W-:Y:S02]  /*b6a0*/  ISETP.GE.AND.EX P0, PT, R9, R13, PT, P0 ;  /* 0x0000000d0900720c */ /* 0x000fe40003f06300 */
[----:B------:R-:W-:Y:S02]  /*b6b0*/  IADD3 R13, P4, PT, R14, 0x8, RZ ;  /* 0x000000080e0d7810 */ /* 0x000fe40007f9e0ff */
[----:B------:R-:W-:Y:S02]  /*b6c0*/  SEL R3, R5, R24, !P0 ;  /* 0x0000001805037207 */ /* 0x000fe40004000000 */
[----:B------:R-:W-:Y:S01]  /*b6d0*/  SEL R4, R22, R19, !P0 ;  /* 0x0000001316047207 */ /* 0x000fe20004000000 */
[----:B------:R-:W-:Y:S01]  /*b6e0*/  IMAD.X R15, RZ, RZ, R15, P4 ;  /* 0x000000ffff0f7224 */ /* 0x000fe200020e060f */
[----:B------:R-:W-:Y:S02]  /*b6f0*/  ISETP.GT.U32.AND P1, PT, R3, RZ, PT ;  /* 0x000000ff0300720c */ /* 0x000fe40003f24070 */
[----:B------:R-:W-:-:S02]  /*b700*/  IADD3 R5, P2, P3, R16, 0x8, R17 ;  /* 0x0000000810057810 */ /* 0x000fc40007b5e011 */
[----:B------:R-:W-:Y:S02]  /*b710*/  ISETP.GT.AND.EX P1, PT, R4, RZ, PT, P1 ;  /* 0x000000ff0400720c */ /* 0x000fe40003f24310 */
[----:B------:R-:W-:Y:S02]  /*b720*/  IADD3.X R11, PT, PT, R18, RZ, R11, P2, P3 ;  /* 0x000000ff120b7210 */ /* 0x000fe400017e640b */
[----:B------:R-:W-:Y:S02]  /*b730*/  SEL R16, R16, R5, !P0 ;  /* 0x0000000510107207 */ /* 0x000fe40004000000 */
[----:B------:R-:W-:Y:S02]  /*b740*/  SEL R18, R18, R11, !P0 ;  /* 0x0000000b12127207 */ /* 0x000fe40004000000 */
[----:B------:R-:W-:Y:S02]  /*b750*/  SEL R0, R0, R13, !P0 ;  /* 0x0000000d00007207 */ /* 0x000fe40004000000 */
[----:B------:R-:W-:-:S03]  /*b760*/  SEL R2, R2, R15, !P0 ;  /* 0x0000000f02027207 */ /* 0x000fc60004000000 */
[----:B------:R-:W-:Y:S05]  /*b770*/  @P1 BRA `(.L_x_5801) ;  /* 0xfffffffc00981947 */ /* 0x000fea000383ffff */
[----:B------:R-:W-:Y:S05]  /*b780*/  BSYNC.RECONVERGENT B0 ;  /* 0x0000000000007941 */ /* 0x000fea0003800200 */
.L_x_5800:
[----:B------:R-:W0:Y:S01]  /*b790*/  LDCU.64 UR8, c[0x0][0x5c0] ;  /* 0x0000b800ff0877ac */ /* 0x000e220008000a00 */
[----:B------:R-:W-:Y:S01]  /*b7a0*/  IADD3 R2, P0, PT, R16, -R21, RZ ;  /* 0x8000001510027210 */ /* 0x000fe20007f1e0ff */
[----:B------:R-:W1:Y:S03]  /*b7b0*/  LDCU.128 UR4, c[0x0][0x5d0] ;  /* 0x0000ba00ff0477ac */ /* 0x000e660008000c00 */
[----:B------:R-:W-:-:S04]  /*b7c0*/  IADD3.X R3, PT, PT, R18, ~R20, RZ, P0, !PT ;  /* 0x8000001412037210 */ /* 0x000fc800007fe4ff */
[--C-:B------:R-:W-:Y:S02]  /*b7d0*/  SHF.R.S64 R2, R2, 0x3, R3.reuse ;  /* 0x0000000302027819 */ /* 0x100fe40000001003 */
[----:B------:R-:W-:Y:S02]  /*b7e0*/  SHF.R.S32.HI R3, RZ, 0x3, R3 ;  /* 0x00000003ff037819 */ /* 0x000fe40000011403 */
[----:B0-----:R-:W-:Y:S02]  /*b7f0*/  IADD3 R8, P1, PT, R21, -UR8, RZ ;  /* 0x8000000815087c10 */ /* 0x001fe4000ff3e0ff */
[----:B-1----:R-:W-:Y:S02]  /*b800*/  IADD3 R4, P0, PT, R26, UR4, RZ ;  /* 0x000000041a047c10 */ /* 0x002fe4000ff1e0ff */
[----:B------:R-:W-:Y:S02]  /*b810*/  IADD3.X R9, PT, PT, R20, ~UR9, RZ, P1, !PT ;  /* 0x8000000914097c10 */ /* 0x000fe40008ffe4ff */
[----:B------:R-:W-:-:S02]  /*b820*/  IADD3 R12, P2, PT, R26, UR6, RZ ;  /* 0x000000061a0c7c10 */ /* 0x000fc4000ff5e0ff */
[----:B------:R-:W-:Y:S02]  /*b830*/  IADD3.X R5, PT, PT, R10, UR5, RZ, P0, !PT ;  /* 0x000000050a057c10 */ /* 0x000fe400087fe4ff */
[--C-:B------:R-:W-:Y:S02]  /*b840*/  SHF.R.S64 R8, R8, 0x3, R9.reuse ;  /* 0x0000000308087819 */ /* 0x100fe40000001009 */
[----:B------:R-:W-:Y:S01]  /*b850*/  IADD3.X R13, PT, PT, R10, UR7, RZ, P2, !PT ;  /* 0x000000070a0d7c10 */ /* 0x000fe200097fe4ff */
[----:B------:R-:W-:Y:S01]  /*b860*/  STG.E.64 desc[UR14][R4.64], R2 ;  /* 0x0000000204007986 */ /* 0x000fe2000c101b0e */
[----:B------:R-:W-:-:S05]  /*b870*/  SHF.R.S32.HI R9, RZ, 0x3, R9 ;  /* 0x00000003ff097819 */ /* 0x000fca0000011409 */
[----:B------:R-:W-:Y:S04]  /*b880*/  STG.E.64 desc[UR14][R12.64], R8 ;  /* 0x000000080c007986 */ /* 0x000fe8000c101b0e */
[----:B------:R-:W-:Y:S01]  /*b890*/  STG.E.64 desc[UR14][R6.64], RZ ;  /* 0x000000ff06007986 */ /* 0x000fe2000c101b0e */
[----:B------:R-:W-:Y:S05]  /*b8a0*/  EXIT ;  /* 0x000000000000794d */ /* 0x000fea0003800000 */
.L_x_5789:
[----:B------:R-:W0:Y:S01]  /*b8b0*/  LDCU UR4, c[0x0][0x380] ;  /* 0x00007000ff0477ac */ /* 0x000e220008000800 */
[----:B------:R-:W-:Y:S01]  /*b8c0*/  VIMNMX.U32 R0, PT, PT, R6, 0x18, PT ;  /* 0x0000001806007848 */ /* 0x000fe20003fe0000 */
[----:B------:R-:W-:Y:S04]  /*b8d0*/  BSSY.RECONVERGENT B0, `(.L_x_5802) ;  /* 0x000013e000007945 */ /* 0x000fe80003800200 */
[----:B------:R-:W-:Y:S01]  /*b8e0*/  VIADD R0, R0, 0x1 ;  /* 0x0000000100007836 */ /* 0x000fe20000000000 */
[----:B0-----:R-:W-:-:S13]  /*b8f0*/  ISETP.GE.AND P0, PT, R5, UR4, PT ;  /* 0x0000000405007c0c */ /* 0x001fda000bf06270 */
[----:B------:R-:W-:Y:S05]  /*b900*/  @P0 BRA `(.L_x_5803) ;  /* 0x0000001000e80947 */ /* 0x000fea0003800000 */
[----:B------:R-:W0:Y:S01]  /*b910*/  LDCU.64 UR6, c[0x0][0x390] ;  /* 0x00007200ff0677ac */ /* 0x000e220008000a00 */
[----:B------:R-:W-:Y:S01]  /*b920*/  HFMA2 R4, -RZ, RZ, 0, 0 ;  /* 0x00000000ff047431 */ /* 0x000fe200000001ff */
[----:B------:R-:W-:Y:S01]  /*b930*/  ISETP.NE.AND P0, PT, R6, RZ, PT ;  /* 0x000000ff0600720c */ /* 0x000fe20003f05270 */
[----:B------:R-:W1:Y:S01]  /*b940*/  LDCU UR5, c[0x0][0x38c] ;  /* 0x00007180ff0577ac */ /* 0x000e620008000800 */
[----:B------:R-:W2:Y:S02]  /*b950*/  LDCU.64 UR8, c[0x0][0x4b8] ;  /* 0x00009700ff0877ac */ /* 0x000ea40008000a00 */
        /* <DEDUP_REMOVED lines=274> */
[----:B------:R-:W1:Y:S01]  /*ca80*/  LDCU UR5, c[0x0][0x4a8] ;  /* 0x00009500ff0577ac */ /* 0x000e620008000800 */
[----:B------:R-:W2:Y:S09]  /*ca90*/  LDCU.64 UR8, c[0x0][0x570] ;  /* 0x0000ae00ff0877ac */ /* 0x000eb20008000a00 */
[----:B------:R-:W3:Y:S01]  /*caa0*/  @P0 LDC.64 R12, c[0x0][0x4b0] ;  /* 0x00012c00ff0c0b82 */ /* 0x000ee20000000a00 */
[----:B0-----:R-:W-:-:S07]  /*cab0*/  IMAD.HI.U32 R10, R9, UR7, R8 ;  /* 0x00000007090a7c27 */ /* 0x001fce000f8e0008 */
[----:B------:R-:W0:Y:S01]  /*cac0*/  @P0 LDC R7, c[0x0][0x4ac] ;  /* 0x00012b00ff070b82 */ /* 0x000e220000000800 */
[----:B-1----:R-:W-:Y:S01]  /*cad0*/  SHF.R.U32.HI R11, RZ, UR5, R10 ;  /* 0x00000005ff0b7c19 */ /* 0x002fe2000801160a */
[----:B------:R-:W-:-:S03]  /*cae0*/  @P0 IMAD.MOV.U32 R10, RZ, RZ, RZ ;  /* 0x000000ffff0a0224 */ /* 0x000fc600078e00ff */
[----:B------:R-:W-:-:S03]  /*caf0*/  IADD3 R8, PT, PT, -R11, RZ, RZ ;  /* 0x000000ff0b087210 */ /* 0x000fc60007ffe1ff */
[----:B------:R-:W1:Y:S02]  /*cb00*/  @P0 LDC.64 R14, c[0x0][0x578] ;  /* 0x00015e00ff0e0b82 */ /* 0x000e640000000a00 */
[----:B------:R-:W-:Y:S02]  /*cb10*/  IMAD R8, R8, UR6, R9 ;  /* 0x0000000608087c24 */ /* 0x000fe4000f8e0209 */
[----:B---3--:R-:W-:-:S04]  /*cb20*/  @P0 IMAD.HI.U32 R4, R11, R12, R10 ;  /* 0x0000000c0b040227 */ /* 0x008fc800078e000a */
[C---:B--2---:R-:W-:Y:S01]  /*cb30*/  IMAD R3, R8.reuse, UR8, R3 ;  /* 0x0000000808037c24 */ /* 0x044fe2000f8e0203 */
[----:B------:R-:W-:Y:S01]  /*cb40*/  @P0 SHF.R.U32.HI R4, RZ, R13, R4 ;  /* 0x0000000dff040219 */ /* 0x000fe20000011604 */
[----:B------:R-:W-:-:S04]  /*cb50*/  IMAD R2, R8, UR9, R2 ;  /* 0x0000000908027c24 */ /* 0x000fc8000f8e0202 */
[----:B------:R-:W-:-:S04]  /*cb60*/  @P0 IMAD.MOV R10, RZ, RZ, -R4 ;  /* 0x000000ffff0a0224 */ /* 0x000fc800078e0a04 */
[----:B0-----:R-:W-:-:S04]  /*cb70*/  @P0 IMAD R10, R7, R10, R11 ;  /* 0x0000000a070a0224 */ /* 0x001fc800078e020b */
[C---:B-1----:R-:W-:Y:S02]  /*cb80*/  @P0 IMAD R3, R10.reuse, R14, R3 ;  /* 0x0000000e0a030224 */ /* 0x042fe400078e0203 */
[----:B------:R-:W-:-:S07]  /*cb90*/  @P0 IMAD R2, R10, R15, R2 ;  /* 0x0000000f0a020224 */ /* 0x000fce00078e0202 */
.L_x_5804:
[----:B------:R-:W0:Y:S01]  /*cba0*/  LDCU.128 UR8, c[0x0][0x580] ;  /* 0x0000b000ff0877ac */ /* 0x000e220008000c00 */
[----:B------:R-:W1:Y:S01]  /*cbb0*/  LDCU.128 UR16, c[0x0][0x5d0] ;  /* 0x0000ba00ff1077ac */ /* 0x000e620008000c00 */
[----:B0-----:R-:W-:-:S04]  /*cbc0*/  IADD3 R8, P0, PT, R2, UR10, RZ ;  /* 0x0000000a02087c10 */ /* 0x001fc8000ff1e0ff */
[----:B------:R-:W-:-:S06]  /*cbd0*/  IADD3.X R9, PT, PT, RZ, UR11, RZ, P0, !PT ;  /* 0x0000000bff097c10 */ /* 0x000fcc00087fe4ff */
[----:B------:R-:W2:Y:S01]  /*cbe0*/  LDG.E.64 R8, desc[UR14][R8.64] ;  /* 0x0000000e08087981 */ /* 0x000ea2000c1e1b00 */
[----:B------:R-:W-:Y:S01]  /*cbf0*/  IADD3 R12, P0, PT, R3, UR8, RZ ;  /* 0x00000008030c7c10 */ /* 0x000fe2000ff1e0ff */
[----:B------:R-:W-:-:S03]  /*cc00*/  VIADD R5, R5, 0x80 ;  /* 0x0000008005057836 */ /* 0x000fc60000000000 */
[----:B------:R-:W-:Y:S01]  /*cc10*/  IADD3.X R13, PT, PT, RZ, UR9, RZ, P0, !PT ;  /* 0x00000009ff0d7c10 */ /* 0x000fe200087fe4ff */
[C---:B--2---:R-:W-:Y:S01]  /*cc20*/  IMAD.SHL.U32 R10, R8.reuse, 0x8, RZ ;  /* 0x00000008080a7824 */ /* 0x044fe200078e00ff */
[----:B------:R-:W-:-:S04]  /*cc30*/  SHF.L.U64.HI R4, R8, 0x3, R9 ;  /* 0x0000000308047819 */ /* 0x000fc80000010209 */
[C---:B-1----:R-:W-:Y:S02]  /*cc40*/  IADD3 R2, P1, PT, R10.reuse, UR16, RZ ;  /* 0x000000100a027c10 */ /* 0x042fe4000ff3e0ff */
[----:B------:R-:W-:Y:S02]  /*cc50*/  IADD3 R10, P2, PT, R10, UR18, RZ ;  /* 0x000000120a0a7c10 */ /* 0x000fe4000ff5e0ff */
[C---:B------:R-:W-:Y:S02]  /*cc60*/  IADD3.X R3, PT, PT, R4.reuse, UR17, RZ, P1, !PT ;  /* 0x0000001104037c10 */ /* 0x040fe40008ffe4ff */
[----:B------:R-:W-:-:S03]  /*cc70*/  IADD3.X R11, PT, PT, R4, UR19, RZ, P2, !PT ;  /* 0x00000013040b7c10 */ /* 0x000fc600097fe4ff */
[----:B------:R0:W-:Y:S04]  /*cc80*/  STG.E.64 desc[UR14][R2.64], RZ ;  /* 0x000000ff02007986 */ /* 0x0001e8000c101b0e */
[----:B------:R0:W-:Y:S04]  /*cc90*/  STG.E.64 desc[UR14][R10.64], RZ ;  /* 0x000000ff0a007986 */ /* 0x0001e8000c101b0e */
[----:B------:R0:W-:Y:S02]  /*cca0*/  STG.E.64 desc[UR14][R12.64], RZ ;  /* 0x000000ff0c007986 */ /* 0x0001e4000c101b0e */
.L_x_5803:
[----:B------:R-:W-:Y:S05]  /*ccb0*/  BSYNC.RECONVERGENT B0 ;  /* 0x0000000000007941 */ /* 0x000fea0003800200 */
.L_x_5802:
[----:B------:R-:W-:-:S13]  /*ccc0*/  ISETP.GE.AND P0, PT, R5, UR4, PT ;  /* 0x0000000405007c0c */ /* 0x000fda000bf06270 */
[----:B------:R-:W-:Y:S05]  /*ccd0*/  @P0 EXIT ;  /* 0x000000000000094d */ /* 0x000fea0003800000 */
[----:B------:R-:W1:Y:S01]  /*cce0*/  LDCU.64 UR4, c[0x0][0x390] ;  /* 0x00007200ff0477ac */ /* 0x000e620008000a00 */
[----:B------:R-:W-:Y:S01]  /*ccf0*/  HFMA2 R4, -RZ, RZ, 0, 0 ;  /* 0x00000000ff047431 */ /* 0x000fe200000001ff */
[----:B------:R-:W-:Y:S01]  /*cd00*/  ISETP.NE.AND P0, PT, R6, RZ, PT ;  /* 0x000000ff0600720c */ /* 0x000fe20003f05270 */
[----:B------:R-:W2:Y:S01]  /*cd10*/  LDCU UR6, c[0x0][0x38c] ;  /* 0x00007180ff0677ac */ /* 0x000ea20008000800 */
[----:B------:R-:W3:Y:S02]  /*cd20*/  LDCU.64 UR8, c[0x0][0x4b8] ;  /* 0x00009700ff0877ac */ /* 0x000ee40008000a00 */
[----:B-1----:R-:W-:-:S05]  /*cd30*/  IMAD.HI.U32 R7, R5, UR4, R4 ;  /* 0x0000000405077c27 */ /* 0x002fca000f8e0004 */
[----:B------:R-:W-:-:S05]  /*cd40*/  SHF.R.U32.HI R7, RZ, UR5, R7 ;  /* 0x00000005ff077c19 */ /* 0x000fca0008011607 */
[----:B0-----:R-:W-:-:S04]  /*cd50*/  IMAD.MOV R2, RZ, RZ, -R7 ;  /* 0x000000ffff027224 */ /* 0x001fc800078e0a07 */
[----:B--2---:R-:W-:-:S04]  /*cd60*/  IMAD R2, R2, UR6, R5 ;  /* 0x0000000602027c24 */ /* 0x004fc8000f8e0205 */
[C---:B---3--:R-:W-:Y:S02]  /*cd70*/  IMAD R3, R2.reuse, UR8, RZ ;  /* 0x0000000802037c24 */ /* 0x048fe4000f8e02ff */
        /* <DEDUP_REMOVED lines=277> */
[----:B------:R-:W3:Y:S02]  /*ded0*/  @P0 LDC.64 R12, c[0x0][0x578] ;  /* 0x00015e00ff0c0b82 */ /* 0x000ee40000000a00 */
[----:B------:R-:W-:Y:S02]  /*dee0*/  IMAD R6, R6, UR6, R7 ;  /* 0x0000000606067c24 */ /* 0x000fe4000f8e0207 */
[----:B--2---:R-:W-:-:S05]  /*def0*/  @P0 IMAD.HI.U32 R0, R5, R8, R4 ;  /* 0x0000000805000227 */ /* 0x004fca00078e0004 */
[----:B------:R-:W-:Y:S01]  /*df00*/  @P0 SHF.R.U32.HI R0, RZ, R9, R0 ;  /* 0x00000009ff000219 */ /* 0x000fe20000011600 */
[C---:B-1----:R-:W-:Y:S02]  /*df10*/  IMAD R3, R6.reuse, UR4, R3 ;  /* 0x0000000406037c24 */ /* 0x042fe4000f8e0203 */
[----:B------:R-:W-:Y:S02]  /*df20*/  IMAD R2, R6, UR5, R2 ;  /* 0x0000000506027c24 */ /* 0x000fe4000f8e0202 */
[----:B------:R-:W-:-:S04]  /*df30*/  @P0 IMAD.MOV R4, RZ, RZ, -R0 ;  /* 0x000000ffff040224 */ /* 0x000fc800078e0a00 */
[----:B0-----:R-:W-:-:S04]  /*df40*/  @P0 IMAD R4, R11, R4, R5 ;  /* 0x000000040b040224 */ /* 0x001fc800078e0205 */
[C---:B---3--:R-:W-:Y:S02]  /*df50*/  @P0 IMAD R3, R4.reuse, R12, R3 ;  /* 0x0000000c04030224 */ /* 0x048fe400078e0203 */
[----:B------:R-:W-:-:S07]  /*df60*/  @P0 IMAD R2, R4, R13, R2 ;  /* 0x0000000d04020224 */ /* 0x000fce00078e0202 */
.L_x_5805:
[----:B------:R-:W0:Y:S01]  /*df70*/  LDCU.128 UR4, c[0x0][0x580] ;  /* 0x0000b000ff0477ac */ /* 0x000e220008000c00 */
[----:B------:R-:W1:Y:S01]  /*df80*/  LDCU.128 UR8, c[0x0][0x5d0] ;  /* 0x0000ba00ff0877ac */ /* 0x000e620008000c00 */
[----:B0-----:R-:W-:-:S04]  /*df90*/  IADD3 R4, P0, PT, R2, UR6, RZ ;  /* 0x0000000602047c10 */ /* 0x001fc8000ff1e0ff */
[----:B------:R-:W-:-:S06]  /*dfa0*/  IADD3.X R5, PT, PT, RZ, UR7, RZ, P0, !PT ;  /* 0x00000007ff057c10 */ /* 0x000fcc00087fe4ff */
[----:B------:R-:W2:Y:S01]  /*dfb0*/  LDG.E.64 R4, desc[UR14][R4.64] ;  /* 0x0000000e04047981 */ /* 0x000ea2000c1e1b00 */
[----:B------:R-:W-:-:S04]  /*dfc0*/  IADD3 R8, P0, PT, R3, UR4, RZ ;  /* 0x0000000403087c10 */ /* 0x000fc8000ff1e0ff */
[----:B------:R-:W-:Y:S01]  /*dfd0*/  IADD3.X R9, PT, PT, RZ, UR5, RZ, P0, !PT ;  /* 0x00000005ff097c10 */ /* 0x000fe200087fe4ff */
[C---:B--2---:R-:W-:Y:S01]  /*dfe0*/  IMAD.SHL.U32 R6, R4.reuse, 0x8, RZ ;  /* 0x0000000804067824 */ /* 0x044fe200078e00ff */
[----:B------:R-:W-:-:S04]  /*dff0*/  SHF.L.U64.HI R0, R4, 0x3, R5 ;  /* 0x0000000304007819 */ /* 0x000fc80000010205 */
[C---:B-1----:R-:W-:Y:S02]  /*e000*/  IADD3 R2, P1, PT, R6.reuse, UR8, RZ ;  /* 0x0000000806027c10 */ /* 0x042fe4000ff3e0ff */
[----:B------:R-:W-:Y:S02]  /*e010*/  IADD3 R6, P2, PT, R6, UR10, RZ ;  /* 0x0000000a06067c10 */ /* 0x000fe4000ff5e0ff */
[C---:B------:R-:W-:Y:S02]  /*e020*/  IADD3.X R3, PT, PT, R0.reuse, UR9, RZ, P1, !PT ;  /* 0x0000000900037c10 */ /* 0x040fe40008ffe4ff */
[----:B------:R-:W-:-:S03]  /*e030*/  IADD3.X R7, PT, PT, R0, UR11, RZ, P2, !PT ;  /* 0x0000000b00077c10 */ /* 0x000fc600097fe4ff */
[----:B------:R-:W-:Y:S04]  /*e040*/  STG.E.64 desc[UR14][R2.64], RZ ;  /* 0x000000ff02007986 */ /* 0x000fe8000c101b0e */
[----:B------:R-:W-:Y:S04]  /*e050*/  STG.E.64 desc[UR14][R6.64], RZ ;  /* 0x000000ff06007986 */ /* 0x000fe8000c101b0e */
[----:B------:R-:W-:Y:S01]  /*e060*/  STG.E.64 desc[UR14][R8.64], RZ ;  /* 0x000000ff08007986 */ /* 0x000fe2000c101b0e */
[----:B------:R-:W-:Y:S05]  /*e070*/  EXIT ;  /* 0x000000000000794d */ /* 0x000fea0003800000 */
.L_x_5806:
        /* <DEDUP_REMOVED lines=16> */
.L_x_17258:


//--------------------- .text._ZN2at6native27unrolled_elementwise_kernelIZZNS0_73_GLOBAL__N__c8866d80_35_SparseBinaryOpIntersectionKernel_cu_7dd49032_323742_sparse_binary_op_intersection_kernel_implINS2_18CUDAKernelLauncherENS2_36CUDAValueSelectionIntersectionKernelINS2_9LhsProjOpEEElLl0EEEvRNS_6TensorERKS8_SB_RKSt6vectorIlSaIlEERKSt8optionalIS8_ESK_bbENKUlvE3_clEvEUllE_St5arrayIPcLm2EELi4E23TrivialOffsetCalculatorILi1EjESR_NS0_6memory15LoadWithoutCastENSS_16StoreWithoutCastEEEviT_T0_T2_T3_T4_T5_ --------------------------
	.section	.text._ZN2at6native27unrolled_elementwise_kernelIZZNS0_73_GLOBAL__N__c8866d80_35_SparseBinaryOpIntersectionKernel_cu_7dd49032_323742_sparse_binary_op_intersection_kernel_implINS2_18CUDAKernelLauncherENS2_36CUDAValueSelectionIntersectionKernelINS2_9LhsProjOpEEElLl0EEEvRNS_6TensorERKS8_SB_RKSt6vectorIlSaIlEERKSt8optionalIS8_ESK_bbENKUlvE3_clEvEUllE_St5arrayIPcLm2EELi4E23TrivialOffsetCalculatorILi1EjESR_NS0_6memory15LoadWithoutCastENSS_16StoreWithoutCastEEEviT_T0_T2_T3_T4_T5_,"ax",@progbits
	.align	128
        .global         _ZN2at6native27unrolled_elementwise_kernelIZZNS0_73_GLOBAL__N__c8866d80_35_SparseBinaryOpIntersectionKernel_cu_7dd49032_323742_sparse_binary_op_intersection_kernel_implINS2_18CUDAKernelLauncherENS2_36CUDAValueSelectionIntersectionKernelINS2_9LhsProjOpEEElLl0EEEvRNS_6TensorERKS8_SB_RKSt6vectorIlSaIlEERKSt8optionalIS8_ESK_bbENKUlvE3_clEvEUllE_St5arrayIPcLm2EELi4E23TrivialOffsetCalculatorILi1EjESR_NS0_6memory15LoadWithoutCastENSS_16StoreWithoutCastEEEviT_T0_T2_T3_T4_T5_
        .type           _ZN2at6native27unrolled_elementwise_kernelIZZNS0_73_GLOBAL__N__c8866d80_35_SparseBinaryOpIntersectionKernel_cu_7dd49032_323742_sparse_binary_op_intersection_kernel_implINS2_18CUDAKernelLauncherENS2_36CUDAValueSelectionIntersectionKernelINS2_9LhsProjOpEEElLl0EEEvRNS_6TensorERKS8_SB_RKSt6vectorIlSaIlEERKSt8optionalIS8_ESK_bbENKUlvE3_clEvEUllE_St5arrayIPcLm2EELi4E23TrivialOffsetCalculatorILi1EjESR_NS0_6memory15LoadWithoutCastENSS_16StoreWithoutCastEEEviT_T0_T2_T3_T4_T5_,@function
        .size           _ZN2at6native27unrolled_elementwise_kernelIZZNS0_73_GLOBAL__N__c8866d80_35_SparseBinaryOpIntersectionKernel_cu_7dd49032_323742_sparse_binary_op_intersection_kernel_implINS2_18CUDAKernelLauncherENS2_36CUDAValueSelectionIntersectionKernelINS2_9LhsProjOpEEElLl0EEEvRNS_6TensorERKS8_SB_RKSt6vectorIlSaIlEERKSt8optionalIS8_ESK_bbENKUlvE3_clEvEUllE_St5arrayIPcLm2EELi4E23TrivialOffsetCalculatorILi1EjESR_NS0_6memory15LoadWithoutCastENSS_16StoreWithoutCastEEEviT_T0_T2_T3_T4_T5_,(.L_x_17259 - _ZN2at6native27unrolled_elementwise_kernelIZZNS0_73_GLOBAL__N__c8866d80_35_SparseBinaryOpIntersectionKernel_cu_7dd49032_323742_sparse_binary_op_intersection_kernel_implINS2_18CUDAKernelLauncherENS2_36CUDAValueSelectionIntersectionKernelINS2_9LhsProjOpEEElLl0EEEvRNS_6TensorERKS8_SB_RKSt6vectorIlSaIlEERKSt8optionalIS8_ESK_bbENKUlvE3_clEvEUllE_St5arrayIPcLm2EELi4E23TrivialOffsetCalculatorILi1EjESR_NS0_6memory15LoadWithoutCastENSS_16StoreWithoutCastEEEviT_T0_T2_T3_T4_T5_)
        .other          _ZN2at6native27unrolled_elementwise_kernelIZZNS0_73_GLOBAL__N__c8866d80_35_SparseBinaryOpIntersectionKernel_cu_7dd49032_323742_sparse_binary_op_intersection_kernel_implINS2_18CUDAKernelLauncherENS2_36CUDAValueSelectionIntersectionKernelINS2_9LhsProjOpEEElLl0EEEvRNS_6TensorERKS8_SB_RKSt6vectorIlSaIlEERKSt8optionalIS8_ESK_bbENKUlvE3_clEvEUllE_St5arrayIPcLm2EELi4E23TrivialOffsetCalculatorILi1EjESR_NS0_6memory15LoadWithoutCastENSS_16StoreWithoutCastEEEviT_T0_T2_T3_T4_T5_,@"STO_CUDA_ENTRY STV_DEFAULT"
_ZN2at6native27unrolled_elementwise_kernelIZZNS0_73_GLOBAL__N__c8866d80_35_SparseBinaryOpIntersectionKernel_cu_7dd49032_323742_sparse_binary_op_intersection_kernel_implINS2_18CUDAKernelLauncherENS2_36CUDAValueSelectionIntersectionKernelINS2_9LhsProjOpEEElLl0EEEvRNS_6TensorERKS8_SB_RKSt6vectorIlSaIlEERKSt8optionalIS8_ESK_bbENKUlvE3_clEvEUllE_St5arrayIPcLm2EELi4E23TrivialOffsetCalculatorILi1EjESR_NS0_6memory15LoadWithoutCastENSS_16StoreWithoutCastEEEviT_T0_T2_T3_T4_T5_:
.text._ZN2at6native27unrolled_elementwise_kernelIZZNS0_73_GLOBAL__N__c8866d80_35_SparseBinaryOpIntersectionKernel_cu_7dd49032_323742_sparse_binary_op_intersection_kernel_implINS2_18CUDAKernelLauncherENS2_36CUDAValueSelectionIntersectionKernelINS2_9LhsProjOpEEElLl0EEEvRNS_6TensorERKS8_SB_RKSt6vectorIlSaIlEERKSt8optionalIS8_ESK_bbENKUlvE3_clEvEUllE_St5arrayIPcLm2EELi4E23TrivialOffsetCalculatorILi1EjESR_NS0_6memory15LoadWithoutCastENSS_16StoreWithoutCastEEEviT_T0_T2_T3_T4_T5_:
[----:B------:R-:W-:Y:S01]  /*0000*/  LDC R1, c[0x0][0x37c] ;  /* 0x0000df00ff017b82 */ /* 0x000fe20000000800 */
[----:B------:R-:W0:Y:S07]  /*0010*/  S2R R0, SR_CTAID.X ;  /* 0x0000000000007919 */ /* 0x000e2e0000002500 */
[----:B------:R-:W0:Y:S01]  /*0020*/  LDC R3, c[0x0][0x380] ;  /* 0x0000e000ff037b82 */ /* 0x000e220000000800 */
[----:B------:R-:W1:Y:S01]  /*0030*/  LDCU.64 UR8, c[0x0][0x358] ;  /* 0x00006b00ff0877ac */ /* 0x000e620008000a00 */
[----:B------:R-:W-:Y:S01]  /*0040*/  CS2R R30, SRZ ;  /* 0x00000000001e7805 */ /* 0x000fe2000001ff00 */
[----:B------:R-:W2:Y:S01]  /*0050*/  S2R R9, SR_TID.X ;  /* 0x0000000000097919 */ /* 0x000ea20000002100 */
[----:B------:R-:W3:Y:S01]  /*0060*/  LDCU.64 UR4, c[0x0][0x388] ;  /* 0x00007100ff0477ac */ /* 0x000ee20008000a00 */
[----:B------:R-:W4:Y:S01]  /*0070*/  LDCU.64 UR12, c[0x0][0x3c0] ;  /* 0x00007800ff0c77ac */ /* 0x000f220008000a00 */
[----:B------:R-:W4:Y:S01]  /*0080*/  LDCU.64 UR14, c[0x0][0x3b8] ;  /* 0x00007700ff0e77ac */ /* 0x000f220008000a00 */
[----:B0-----:R-:W-:-:S02]  /*0090*/  IMAD R2, R0, -0x200, R3 ;  /* 0xfffffe0000027824 */ /* 0x001fc400078e0203 */
[----:B--2---:R-:W-:-:S03]  /*00a0*/  IMAD.MOV.U32 R3, RZ, RZ, R9 ;  /* 0x000000ffff037224 */ /* 0x004fc600078e0009 */
[----:B------:R-:W-:-:S13]  /*00b0*/  ISETP.GE.AND P0, PT, R9, R2, PT ;  /* 0x000000020900720c */ /* 0x000fda0003f06270 */
[----:B------:R-:W-:Y:S01]  /*00c0*/  @!P0 VIADD R9, R3, 0x80 ;  /* 0x0000008003098836 */ /* 0x000fe20000000000 */
[----:B------:R-:W0:Y:S01]  /*00d0*/  @!P0 LDC.64 R6, c[0x0][0x3e8] ;  /* 0x0000fa00ff068b82 */ /* 0x000e220000000a00 */
[----:B------:R-:W-:-:S03]  /*00e0*/  @!P0 IMAD R11, R0, 0x200, R3 ;  /* 0x00000200000b8824 */ /* 0x000fc600078e0203 */
[----:B------:R-:W-:-:S13]  /*00f0*/  ISETP.GE.AND P1, PT, R9, R2, PT ;  /* 0x000000020900720c */ /* 0x000fda0003f26270 */
[----:B------:R-:W-:Y:S01]  /*0100*/  @!P1 IMAD R13, R0, 0x200, R9 ;  /* 0x00000200000d9824 */ /* 0x000fe200078e0209 */
[----:B------:R-:W2:Y:S01]  /*0110*/  @!P1 LDC.64 R14, c[0x0][0x3e8] ;  /* 0x0000fa00ff0e9b82 */ /* 0x000ea20000000a00 */
[----:B------:R-:W-:-:S05]  /*0120*/  @!P1 VIADD R9, R9, 0x80 ;  /* 0x0000008009099836 */ /* 0x000fca0000000000 */
[----:B------:R-:W-:Y:S01]  /*0130*/  ISETP.GE.AND P3, PT, R9, R2, PT ;  /* 0x000000020900720c */ /* 0x000fe20003f66270 */
[----:B0-----:R-:W-:Y:S01]  /*0140*/  @!P0 IMAD.WIDE.U32 R6, R11, 0x8, R6 ;  /* 0x000000080b068825 */ /* 0x001fe200078e0006 */
[----:B------:R-:W-:-:S11]  /*0150*/  CS2R R10, SRZ ;  /* 0x00000000000a7805 */ /* 0x000fd6000001ff00 */
[----:B------:R-:W-:Y:S01]  /*0160*/  @!P3 IMAD R19, R0, 0x200, R9 ;  /* 0x000002000013b824 */ /* 0x000fe200078e0209 */
[----:B------:R-:W0:Y:S01]  /*0170*/  @!P3 LDC.64 R4, c[0x0][0x3e8] ;  /* 0x0000fa00ff04bb82 */ /* 0x000e220000000a00 */
[----:B------:R-:W-:Y:S02]  /*0180*/  @!P3 VIADD R9, R9, 0x80 ;  /* 0x000000800909b836 */ /* 0x000fe40000000000 */
[----:B--2---:R-:W-:Y:S01]  /*0190*/  @!P1 IMAD.WIDE.U32 R14, R13, 0x8, R14 ;  /* 0x000000080d0e9825 */ /* 0x004fe200078e000e */
[----:B---3--:R-:W-:Y:S02]  /*01a0*/  UISETP.NE.U32.AND UP0, UPT, UR4, URZ, UPT ;  /* 0x000000ff0400728c */ /* 0x008fe4000bf05070 */
[----:B------:R-:W-:Y:S02]  /*01b0*/  ISETP.GE.AND P2, PT, R9, R2, PT ;  /* 0x000000020900720c */ /* 0x000fe40003f46270 */
[----:B------:R-:W-:Y:S01]  /*01c0*/  CS2R R12, SRZ ;  /* 0x00000000000c7805 */ /* 0x000fe2000001ff00 */
[----:B-1----:R-:W5:Y:S01]  /*01d0*/  @!P1 LDG.E.64 R30, desc[UR8][R14.64] ;  /* 0x000000080e1e9981 */ /* 0x002f62000c1e1b00 */
[----:B0-----:R-:W-:-:S09]  /*01e0*/  @!P3 IMAD.WIDE.U32 R18, R19, 0x8, R4 ;  /* 0x000000081312b825 */ /* 0x001fd200078e0004 */
[----:B------:R-:W0:Y:S01]  /*01f0*/  @!P2 LDC.64 R16, c[0x0][0x3e8] ;  /* 0x0000fa00ff10ab82 */ /* 0x000e220000000a00 */
[----:B------:R-:W-:Y:S01]  /*0200*/  UISETP.NE.AND.EX UP0, UPT, UR5, URZ, UPT, UP0 ;  /* 0x000000ff0500728c */ /* 0x000fe2000bf05300 */
[----:B------:R-:W-:Y:S01]  /*0210*/  BSSY.RECONVERGENT B0, `(.L_x_5807) ;  /* 0x0000870000007945 */ /* 0x000fe20003800200 */
[----:B------:R-:W-:Y:S01]  /*0220*/  @!P2 IMAD R9, R0, 0x200, R9 ;  /* 0x000002000009a824 */ /* 0x000fe200078e0209 */
[----:B------:R-:W5:Y:S04]  /*0230*/  @!P3 LDG.E.64 R10, desc[UR8][R18.64] ;  /* 0x00000008120ab981 */ /* 0x000f68000c1e1b00 */
[----:B------:R1:W5:Y:S01]  /*0240*/  @!P0 LDG.E.64 R12, desc[UR8][R6.64] ;  /* 0x00000008060c8981 */ /* 0x000362000c1e1b00 */
[----:B0-----:R-:W-:Y:S01]  /*0250*/  @!P2 IMAD.WIDE.U32 R16, R9, 0x8, R16 ;  /* 0x000000080910a825 */ /* 0x001fe200078e0010 */
[----:B------:R-:W-:-:S06]  /*0260*/  CS2R R8, SRZ ;  /* 0x0000000000087805 */ /* 0x000fcc000001ff00 */
[----:B------:R0:W5:Y:S01]  /*0270*/  @!P2 LDG.E.64 R8, desc[UR8][R16.64] ;  /* 0x000000081008a981 */ /* 0x000162000c1e1b00 */
[----:B----4-:R-:W-:Y:S02]  /*0280*/  IMAD.U32 R4, RZ, RZ, UR12 ;  /* 0x0000000cff047e24 */ /* 0x010fe4000f8e00ff */
[----:B------:R-:W-:Y:S02]  /*0290*/  IMAD.U32 R5, RZ, RZ, UR13 ;  /* 0x0000000dff057e24 */ /* 0x000fe4000f8e00ff */
[----:B-1----:R-:W-:Y:S02]  /*02a0*/  IMAD.U32 R6, RZ, RZ, UR14 ;  /* 0x0000000eff067e24 */ /* 0x002fe4000f8e00ff */
[----:B------:R-:W-:Y:S01]  /*02b0*/  IMAD.U32 R7, RZ, RZ, UR15 ;  /* 0x0000000fff077e24 */ /* 0x000fe2000f8e00ff */
[----:B------:R-:W-:Y:S06]  /*02c0*/  BRA.U UP0, `(.L_x_5808) ;  /* 0x0000006900b47547 */ /* 0x000fec000b800000 */
[----:B------:R-:W1:Y:S02]  /*02d0*/  LDCU.64 UR10, c[0x0][0x390] ;  /* 0x00007200ff0a77ac */ /* 0x000e640008000a00 */
[----:B-1----:R-:W-:-:S04]  /*02e0*/  UISETP.NE.U32.AND UP0, UPT, UR10, URZ, UPT ;  /* 0x000000ff0a00728c */ /* 0x002fc8000bf05070 */
[----:B------:R-:W-:-:S09]  /*02f0*/  UISETP.NE.AND.EX UP0, UPT, UR11, URZ, UPT, UP0 ;  /* 0x000000ff0b00728c */ /* 0x000fd2000bf05300 */
[----:B------:R-:W-:Y:S05]  /*0300*/  BRA.U UP0, `(.L_x_5809) ;  /* 0x0000001900587547 */ /* 0x000fea000b800000 */
[----:B------:R-:W1:Y:S02]  /*0310*/  LDCU.64 UR4, c[0x0][0x3c0] ;  /* 0x00007800ff0477ac */ /* 0x000e640008000a00 */
[----:B-1----:R-:W-:-:S04]  /*0320*/  UISETP.GE.U32.AND UP0, UPT, UR4, 0x1, UPT ;  /* 0x000000010400788c */ /* 0x002fc8000bf06070 */
[----:B------:R-:W-:-:S09]  /*0330*/  UISETP.GE.AND.EX UP0, UPT, UR5, URZ, UPT, UP0 ;  /* 0x000000ff0500728c */ /* 0x000fd2000bf06300 */
[----:B------:R-:W-:Y:S05]  /*0340*/  BRA.U !UP0, `(.L_x_5810) ;  /* 0x0000001508607547 */ /* 0x000fea000b800000 */
[----:B------:R-:W-:Y:S01]  /*0350*/  ISETP.GE.AND P0, PT, R3, R2, PT ;  /* 0x000000020300720c */ /* 0x000fe20003f06270 */
[----:B------:R-:W-:-:S12]  /*0360*/  BSSY.RECONVERGENT B1, `(.L_x_5811) ;  /* 0x0000054000017945 */ /* 0x000fd80003800200 */
[----:B------:R-:W-:Y:S05]  /*0370*/  @P0 BRA `(.L_x_5812) ;  /* 0x0000000400480947 */ /* 0x000fea0003800000 */
[----:B------:R-:W-:Y:S02]  /*0380*/  IMAD.U32 R26, RZ, RZ, UR12 ;  /* 0x0000000cff1a7e24 */ /* 0x000fe4000f8e00ff */
[----:B------:R-:W-:Y:S02]  /*0390*/  IMAD.U32 R27, RZ, RZ, UR13 ;  /* 0x0000000dff1b7e24 */ /* 0x000fe4000f8e00ff */
[----:B------:R-:W-:Y:S02]  /*03a0*/  IMAD.U32 R18, RZ, RZ, UR14 ;  /* 0x0000000eff127e24 */ /* 0x000fe4000f8e00ff */
[----:B0-----:R-:W-:Y:S02]  /*03b0*/  IMAD.U32 R16, RZ, RZ, UR15 ;  /* 0x0000000fff107e24 */ /* 0x001fe4000f8e00ff */
[----:B------:R-:W-:Y:S02]  /*03c0*/  IMAD.U32 R24, RZ, RZ, UR14 ;  /* 0x0000000eff187e24 */ /* 0x000fe4000f8e00ff */
[----:B------:R-:W-:-:S07]  /*03d0*/  IMAD.U32 R25, RZ, RZ, UR15 ;  /* 0x0000000fff197e24 */ /* 0x000fce000f8e00ff */
.L_x_5813:
        /* <DEDUP_REMOVED lines=25> */
[----:B------:R-:W-:Y:S02]  /*0570*/  IMAD.U32 R24, RZ, RZ, UR12 ;  /* 0x0000000cff187e24 */ /* 0x000fe4000f8e00ff */
[----:B------:R-:W-:Y:S02]  /*0580*/  IMAD.U32 R25, RZ, RZ, UR13 ;  /* 0x0000000dff197e24 */ /* 0x000fe4000f8e00ff */
[----:B------:R-:W-:Y:S02]  /*0590*/  IMAD.U32 R19, RZ, RZ, UR14 ;  /* 0x0000000eff137e24 */ /* 0x000fe4000f8e00ff */
[----:B------:R-:W-:Y:S02]  /*05a0*/  IMAD.U32 R17, RZ, RZ, UR15 ;  /* 0x0000000fff117e24 */ /* 0x000fe4000f8e00ff */
[----:B------:R-:W-:Y:S02]  /*05b0*/  IMAD.U32 R21, RZ, RZ, UR14 ;  /* 0x0000000eff157e24 */ /* 0x000fe4000f8e00ff */
[----:B------:R-:W-:-:S07]  /*05c0*/  IMAD.U32 R20, RZ, RZ, UR15 ;  /* 0x0000000fff147e24 */ /* 0x000fce000f8e00ff */
.L_x_5814:
        /* <DEDUP_REMOVED lines=9> */
[----:B--2---:R-:W-:Y:S02]  /*0660*/  ISETP.GT.U32.AND P0, PT, R22, RZ, PT ;  /* 0x000000ff1600720c */ /* 0x004fe40003f04070 */
[----:B------:R-:W-:Y:S02]  /*0670*/  LOP3.LUT R22, RZ, R32, RZ, 0x33, !PT ;  /* 0x00000020ff167212 */ /* 0x000fe400078e33ff */
[----:B------:R-:W-:-:S03]  /*0680*/  ISETP.GT.AND.EX P0, PT, R23, RZ, PT, P0 ;  /* 0x000000ff1700720c */ /* 0x000fc60003f04300 */
[----:B------:R-:W-:Y:S01]  /*0690*/  IMAD.X R25, R25, 0x1, R22, P1 ;  /* 0x0000000119197824 */ /* 0x000fe200008e0616 */
[----:B------:R-:W-:Y:S02]  /*06a0*/  SEL R24, R29, R24, P0 ;  /* 0x000000181d187207 */ /* 0x000fe40000000000 */
[----:B------:R-:W-:Y:S02]  /*06b0*/  IADD3 R22, P3, P4, R19, 0x8, R26 ;  /* 0x0000000813167810 */ /* 0x000fe40007c7e01a */
[----:B------:R-:W-:Y:S02]  /*06c0*/  SEL R25, R32, R25, P0 ;  /* 0x0000001920197207 */ /* 0x000fe40000000000 */
[----:B------:R-:W-:Y:S02]  /*06d0*/  ISETP.GT.U32.AND P1, PT, R24, RZ, PT ;  /* 0x000000ff1800720c */ /* 0x000fe40003f24070 */
[----:B------:R-:W-:Y:S02]  /*06e0*/  IADD3 R26, P2, PT, R14, 0x8, RZ ;  /* 0x000000080e1a7810 */ /* 0x000fe40007f5e0ff */
[----:B------:R-:W-:-:S02]  /*06f0*/  ISETP.GT.AND.EX P1, PT, R25, RZ, PT, P1 ;  /* 0x000000ff1900720c */ /* 0x000fc40003f24310 */
[----:B------:R-:W-:Y:S01]  /*0700*/  IADD3.X R14, PT, PT, R17, RZ, R28, P3, P4 ;  /* 0x000000ff110e7210 */ /* 0x000fe20001fe841c */
[----:B------:R-:W-:Y:S01]  /*0710*/  IMAD.X R15, RZ, RZ, R15, P2 ;  /* 0x000000ffff0f7224 */ /* 0x000fe200010e060f */
[----:B------:R-:W-:Y:S02]  /*0720*/  SEL R19, R19, R22, P0 ;  /* 0x0000001613137207 */ /* 0x000fe40000000000 */
[----:B------:R-:W-:Y:S02]  /*0730*/  SEL R17, R17, R14, P0 ;  /* 0x0000000e11117207 */ /* 0x000fe40000000000 */
[----:B------:R-:W-:Y:S02]  /*0740*/  SEL R21, R21, R26, P0 ;  /* 0x0000001a15157207 */ /* 0x000fe40000000000 */
[----:B------:R-:W-:-:S03]  /*0750*/  SEL R20, R20, R15, P0 ;  /* 0x0000000f14147207 */ /* 0x000fc60000000000 */
[----:B------:R-:W-:Y:S05]  /*0760*/  @P1 BRA `(.L_x_5814) ;  /* 0xfffffffc00981947 */ /* 0x000fea000383ffff */
[----:B------:R-:W0:Y:S01]  /*0770*/  LDCU.64 UR6, c[0x0][0x3b8] ;  /* 0x00007700ff0677ac */ /* 0x000e220008000a00 */
[----:B------:R-:W-:Y:S01]  /*0780*/  IADD3 R20, P0, PT, R19, -R18, RZ ;  /* 0x8000001213147210 */ /* 0x000fe20007f1e0ff */
[C---:B-----5:R-:W-:Y:S01]  /*0790*/  IMAD.SHL.U32 R14, R12.reuse, 0x8, RZ ;  /* 0x000000080c0e7824 */ /* 0x060fe200078e00ff */
[----:B------:R-:W-:Y:S01]  /*07a0*/  SHF.L.U64.HI R15, R12, 0x3, R13 ;  /* 0x000000030c0f7819 */ /* 0x000fe2000001020d */
[----:B------:R-:W1:Y:S02]  /*07b0*/  LDCU.64 UR4, c[0x0][0x3c8] ;  /* 0x00007900ff0477ac */ /* 0x000e640008000a00 */
[----:B------:R-:W-:Y:S01]  /*07c0*/  IMAD.X R17, R17, 0x1, ~R16, P0 ;  /* 0x0000000111117824 */ /* 0x000fe200000e0e10 */
[----:B------:R-:W2:Y:S01]  /*07d0*/  LDCU.64 UR10, c[0x0][0x3d0] ;  /* 0x00007a00ff0a77ac */ /* 0x000ea20008000a00 */
[----:B0-----:R-:W-:-:S04]  /*07e0*/  IADD3 R18, P1, PT, R18, -UR6, RZ ;  /* 0x8000000612127c10 */ /* 0x001fc8000ff3e0ff */
[----:B------:R-:W-:Y:S02]  /*07f0*/  IADD3.X R19, PT, PT, R16, ~UR7, RZ, P1, !PT ;  /* 0x8000000710137c10 */ /* 0x000fe40008ffe4ff */
[C---:B-1----:R-:W-:Y:S02]  /*0800*/  IADD3 R12, P0, PT, R14.reuse, UR4, RZ ;  /* 0x000000040e0c7c10 */ /* 0x042fe4000ff1e0ff */
[----:B--2---:R-:W-:Y:S02]  /*0810*/  IADD3 R14, P1, PT, R14, UR10, RZ ;  /* 0x0000000a0e0e7c10 */ /* 0x004fe4000ff3e0ff */
[--C-:B------:R-:W-:Y:S02]  /*0820*/  SHF.R.S64 R16, R20, 0x3, R17.reuse ;  /* 0x0000000314107819 */ /* 0x100fe40000001011 */
[----:B------:R-:W-:Y:S02]  /*0830*/  SHF.R.S32.HI R17, RZ, 0x3, R17 ;  /* 0x00000003ff117819 */ /* 0x000fe40000011411 */
[----:B------:R-:W-:-:S02]  /*0840*/  IADD3.X R13, PT, PT, R15, UR5, RZ, P0, !PT ;  /* 0x000000050f0d7c10 */ /* 0x000fc400087fe4ff */
[--C-:B------:R-:W-:Y:S02]  /*0850*/  SHF.R.S64 R18, R18, 0x3, R19.reuse ;  /* 0x0000000312127819 */ /* 0x100fe40000001013 */
[----:B------:R-:W-:Y:S01]  /*0860*/  IADD3.X R15, PT, PT, R15, UR11, RZ, P1, !PT ;  /* 0x0000000b0f0f7c10 */ /* 0x000fe20008ffe4ff */
[----:B------:R1:W-:Y:S01]  /*0870*/  STG.E.64 desc[UR8][R12.64], R16 ;  /* 0x000000100c007986 */ /* 0x0003e2000c101b08 */
[----:B------:R-:W-:-:S05]  /*0880*/  SHF.R.S32.HI R19, RZ, 0x3, R19 ;  /* 0x00000003ff137819 */ /* 0x000fca0000011413 */
[----:B------:R1:W-:Y:S02]  /*0890*/  STG.E.64 desc[UR8][R14.64], R18 ;  /* 0x000000120e007986 */ /* 0x0003e4000c101b08 */
.L_x_5812:
[----:B------:R-:W-:Y:S05]  /*08a0*/  BSYNC.RECONVERGENT B1 ;  /* 0x0000000000017941 */ /* 0x000fea0003800200 */
.L_x_5811:
[----:B-1---5:R-:W-:Y:S01]  /*08b0*/  VIADD R13, R3, 0x80 ;  /* 0x00000080030d7836 */ /* 0x022fe20000000000 */
[----:B------:R-:W-:Y:S04]  /*08c0*/  BSSY.RECONVERGENT B1, `(.L_x_5815) ;  /* 0x0000055000017945 */ /* 0x000fe80003800200 */
[----:B------:R-:W-:-:S13]  /*08d0*/  ISETP.GE.AND P0, PT, R13, R2, PT ;  /* 0x000000020d00720c */ /* 0x000fda0003f06270 */
[----:B------:R-:W-:Y:S05]  /*08e0*/  @P0 BRA `(.L_x_5816) ;  /* 0x0000000400480947 */ /* 0x000fea0003800000 */
[----:B------:R-:W-:Y:S02]  /*08f0*/  IMAD.U32 R24, RZ, RZ, UR12 ;  /* 0x0000000cff187e24 */ /* 0x000fe4000f8e00ff */
[----:B------:R-:W-:Y:S02]  /*0900*/  IMAD.U32 R25, RZ, RZ, UR13 ;  /* 0x0000000dff197e24 */ /* 0x000fe4000f8e00ff */
[----:B0-----:R-:W-:Y:S02]  /*0910*/  IMAD.U32 R16, RZ, RZ, UR14 ;  /* 0x0000000eff107e24 */ /* 0x001fe4000f8e00ff */
[----:B------:R-:W-:Y:S02]  /*0920*/  IMAD.U32 R14, RZ, RZ, UR15 ;  /* 0x0000000fff0e7e24 */ /* 0x000fe4000f8e00ff */
[----:B------:R-:W-:Y:S02]  /*0930*/  IMAD.U32 R22, RZ, RZ, UR14 ;  /* 0x0000000eff167e24 */ /* 0x000fe4000f8e00ff */
[----:B------:R-:W-:-:S07]  /*0940*/  IMAD.U32 R23, RZ, RZ, UR15 ;  /* 0x0000000fff177e24 */ /* 0x000fce000f8e00ff */
.L_x_5817:
        /* <DEDUP_REMOVED lines=31> */
.L_x_5818:
        /* <DEDUP_REMOVED lines=28> */
[C---:B------:R-:W-:Y:S01]  /*0d00*/  IMAD.SHL.U32 R18, R30.reuse, 0x8, RZ ;  /* 0x000000081e127824 */ /* 0x040fe200078e00ff */
[----:B------:R-:W-:Y:S01]  /*0d10*/  SHF.L.U64.HI R30, R30, 0x3, R31 ;  /* 0x000000031e1e7819 */ /* 0x000fe2000001021f */
[----:B------:R-:W1:Y:S02]  /*0d20*/  LDCU.64 UR4, c[0x0][0x3c8] ;  /* 0x00007900ff0477ac */ /* 0x000e640008000a00 */
[----:B------:R-:W-:Y:S01]  /*0d30*/  IMAD.X R20, R15, 0x1, ~R14, P0 ;  /* 0x000000010f147824 */ /* 0x000fe200000e0e0e */
[----:B------:R-:W2:Y:S04]  /*0d40*/  LDCU.64 UR10, c[0x0][0x3d0] ;  /* 0x00007a00ff0a77ac */ /* 0x000ea80008000a00 */
[----:B------:R-:W-:-:S02]  /*0d50*/  SHF.R.S32.HI R15, RZ, 0x3, R20 ;  /* 0x00000003ff0f7819 */ /* 0x000fc40000011414 */
[----:B0-----:R-:W-:-:S04]  /*0d60*/  IADD3 R16, P1, PT, R16, -UR6, RZ ;  /* 0x8000000610107c10 */ /* 0x001fc8000ff3e0ff */
[----:B------:R-:W-:Y:S02]  /*0d70*/  IADD3.X R17, PT, PT, R14, ~UR7, RZ, P1, !PT ;  /* 0x800000070e117c10 */ /* 0x000fe40008ffe4ff */
[C---:B-1----:R-:W-:Y:S02]  /*0d80*/  IADD3 R12, P0, PT, R18.reuse, UR4, RZ ;  /* 0x00000004120c7c10 */ /* 0x042fe4000ff1e0ff */
[----:B--2---:R-:W-:Y:S02]  /*0d90*/  IADD3 R18, P1, PT, R18, UR10, RZ ;  /* 0x0000000a12127c10 */ /* 0x004fe4000ff3e0ff */
[----:B------:R-:W-:Y:S02]  /*0da0*/  SHF.R.S64 R14, R13, 0x3, R20 ;  /* 0x000000030d0e7819 */ /* 0x000fe40000001014 */
[----:B------:R-:W-:Y:S02]  /*0db0*/  IADD3.X R13, PT, PT, R30, UR5, RZ, P0, !PT ;  /* 0x000000051e0d7c10 */ /* 0x000fe400087fe4ff */
[----:B------:R-:W-:-:S02]  /*0dc0*/  SHF.R.S64 R16, R16, 0x3, R17 ;  /* 0x0000000310107819 */ /* 0x000fc40000001011 */
[----:B------:R-:W-:Y:S01]  /*0dd0*/  IADD3.X R19, PT, PT, R30, UR11, RZ, P1, !PT ;  /* 0x0000000b1e137c10 */ /* 0x000fe20008ffe4ff */
[----:B------:R1:W-:Y:S01]  /*0de0*/  STG.E.64 desc[UR8][R12.64], R14 ;  /* 0x0000000e0c007986 */ /* 0x0003e2000c101b08 */
[----:B------:R-:W-:-:S05]  /*0df0*/  SHF.R.S32.HI R17, RZ, 0x3, R17 ;  /* 0x00000003ff117819 */ /* 0x000fca0000011411 */
[----:B------:R1:W-:Y:S02]  /*0e00*/  STG.E.64 desc[UR8][R18.64], R16 ;  /* 0x0000001012007986 */ /* 0x0003e4000c101b08 */
.L_x_5816:
[----:B------:R-:W-:Y:S05]  /*0e10*/  BSYNC.RECONVERGENT B1 ;  /* 0x0000000000017941 */ /* 0x000fea0003800200 */
.L_x_5815:
[----:B-1----:R-:W-:Y:S01]  /*0e20*/  VIADD R13, R3, 0x100 ;  /* 0x00000100030d7836 */ /* 0x002fe20000000000 */
        /* <DEDUP_REMOVED lines=9> */
.L_x_5821:
        /* <DEDUP_REMOVED lines=31> */
.L_x_5822:
        /* <DEDUP_REMOVED lines=26> */
[----:B------:R-:W0:Y:S01]  /*1250*/  LDCU.64 UR6, c[0x0][0x3b8] ;  /* 0x00007700ff0677ac */ /* 0x000e220008000a00 */
[----:B------:R-:W-:Y:S02]  /*1260*/  IADD3 R13, P0, PT, R28, -R16, RZ ;  /* 0x800000101c0d7210 */ /* 0x000fe40007f1e0ff */
[----:B------:R-:W-:Y:S01]  /*1270*/  SHF.L.U64.HI R17, R10, 0x3, R11 ;  /* 0x000000030a117819 */ /* 0x000fe2000001020b */
[----:B------:R-:W1:Y:S02]  /*1280*/  LDCU.64 UR4, c[0x0][0x3c8] ;  /* 0x00007900ff0477ac */ /* 0x000e640008000a00 */
[----:B------:R-:W-:Y:S01]  /*1290*/  IMAD.X R20, R15, 0x1, ~R14, P0 ;  /* 0x000000010f147824 */ /* 0x000fe200000e0e0e */
[----:B------:R-:W2:Y:S04]  /*12a0*/  LDCU.64 UR10, c[0x0][0x3d0] ;  /* 0x00007a00ff0a77ac */ /* 0x000ea80008000a00 */
[----:B------:R-:W-:-:S02]  /*12b0*/  SHF.R.S32.HI R11, RZ, 0x3, R20 ;  /* 0x00000003ff0b7819 */ /* 0x000fc40000011414 */
[----:B0-----:R-:W-:Y:S01]  /*12c0*/  IADD3 R18, P1, PT, R16, -UR6, RZ ;  /* 0x8000000610127c10 */ /* 0x001fe2000ff3e0ff */
[----:B------:R-:W-:Y:S01]  /*12d0*/  IMAD.SHL.U32 R16, R10, 0x8, RZ ;  /* 0x000000080a107824 */ /* 0x000fe200078e00ff */
[----:B------:R-:W-:Y:S02]  /*12e0*/  SHF.R.S64 R10, R13, 0x3, R20 ;  /* 0x000000030d0a7819 */ /* 0x000fe40000001014 */
[----:B------:R-:W-:Y:S02]  /*12f0*/  IADD3.X R15, PT, PT, R14, ~UR7, RZ, P1, !PT ;  /* 0x800000070e0f7c10 */ /* 0x000fe40008ffe4ff */
[C---:B-1----:R-:W-:Y:S02]  /*1300*/  IADD3 R12, P0, PT, R16.reuse, UR4, RZ ;  /* 0x00000004100c7c10 */ /* 0x042fe4000ff1e0ff */
[----:B--2---:R-:W-:Y:S02]  /*1310*/  IADD3 R16, P1, PT, R16, UR10, RZ ;  /* 0x0000000a10107c10 */ /* 0x004fe4000ff3e0ff */
[----:B------:R-:W-:-:S02]  /*1320*/  IADD3.X R13, PT, PT, R17, UR5, RZ, P0, !PT ;  /* 0x00000005110d7c10 */ /* 0x000fc400087fe4ff */
[--C-:B------:R-:W-:Y:S02]  /*1330*/  SHF.R.S64 R14, R18, 0x3, R15.reuse ;  /* 0x00000003120e7819 */ /* 0x100fe4000000100f */
[----:B------:R-:W-:Y:S01]  /*1340*/  IADD3.X R17, PT, PT, R17, UR11, RZ, P1, !PT ;  /* 0x0000000b11117c10 */ /* 0x000fe20008ffe4ff */
[----:B------:R1:W-:Y:S01]  /*1350*/  STG.E.64 desc[UR8][R12.64], R10 ;  /* 0x0000000a0c007986 */ /* 0x0003e2000c101b08 */
[----:B------:R-:W-:-:S05]  /*1360*/  SHF.R.S32.HI R15, RZ, 0x3, R15 ;  /* 0x00000003ff0f7819 */ /* 0x000fca000001140f */
[----:B------:R1:W-:Y:S02]  /*1370*/  STG.E.64 desc[UR8][R16.64], R14 ;  /* 0x0000000e10007986 */ /* 0x0003e4000c101b08 */
.L_x_5820:
[----:B------:R-:W-:Y:S05]  /*1380*/  BSYNC.RECONVERGENT B1 ;  /* 0x0000000000017941 */ /* 0x000fea0003800200 */
.L_x_5819:
[----:B-1----:R-:W-:-:S05]  /*1390*/  VIADD R11, R3, 0x180 ;  /* 0x00000180030b7836 */ /* 0x002fca0000000000 */
[----:B------:R-:W-:-:S13]  /*13a0*/  ISETP.GE.AND P0, PT, R11, R2, PT ;  /* 0x000000020b00720c */ /* 0x000fda0003f06270 */
[----:B------:R-:W-:Y:S05]  /*13b0*/  @P0 BRA `(.L_x_5823) ;  /* 0x0000007400540947 */ /* 0x000fea0003800000 */
[----:B------:R-:W-:Y:S02]  /*13c0*/  IMAD.U32 R23, RZ, RZ, UR12 ;  /* 0x0000000cff177e24 */ /* 0x000fe4000f8e00ff */
[----:B------:R-:W-:Y:S02]  /*13d0*/  IMAD.U32 R22, RZ, RZ, UR13 ;  /* 0x0000000dff167e24 */ /* 0x000fe4000f8e00ff */
[----:B------:R-:W-:Y:S02]  /*13e0*/  IMAD.U32 R13, RZ, RZ, UR14 ;  /* 0x0000000eff0d7e24 */ /* 0x000fe4000f8e00ff */
[----:B------:R-:W-:Y:S02]  /*13f0*/  IMAD.U32 R12, RZ, RZ, UR15 ;  /* 0x0000000fff0c7e24 */ /* 0x000fe4000f8e00ff */
[----:B------:R-:W-:Y:S02]  /*1400*/  IMAD.U32 R21, RZ, RZ, UR14 ;  /* 0x0000000eff157e24 */ /* 0x000fe4000f8e00ff */
[----:B------:R-:W-:-:S07]  /*1410*/  IMAD.U32 R20, RZ, RZ, UR15 ;  /* 0x0000000fff147e24 */ /* 0x000fce000f8e00ff */
.L_x_5824:
[--C-:B------:R-:W-:Y:S02]  /*1420*/  SHF.R.U64 R19, R23, 0x1, R22.reuse ;  /* 0x0000000117137819 */ /* 0x100fe40000001216 */
[----:B------:R-:W-:-:S03]  /*1430*/  SHF.R.U32.HI R18, RZ, 0x1, R22 ;  /* 0x00000001ff127819 */ /* 0x000fc60000011616 */
[C---:B0-----:R-:W-:Y:S01]  /*1440*/  IMAD.SHL.U32 R16, R19.reuse, 0x8, RZ ;  /* 0x0000000813107824 */ /* 0x041fe200078e00ff */
        /* <DEDUP_REMOVED lines=22> */
[----:B------:R-:W-:Y:S01]  /*15b0*/  BSSY.RECONVERGENT B1, `(.L_x_5825) ;  /* 0x000001d000017945 */ /* 0x000fe20003800200 */
[----:B------:R-:W-:Y:S02]  /*15c0*/  IMAD.U32 R22, RZ, RZ, UR14 ;  /* 0x0000000eff167e24 */ /* 0x000fe4000f8e00ff */
[----:B------:R-:W-:-:S07]  /*15d0*/  IMAD.U32 R23, RZ, RZ, UR15 ;  /* 0x0000000fff177e24 */ /* 0x000fce000f8e00ff */
.L_x_5826:
        /* <DEDUP_REMOVED lines=27> */
.L_x_5825:
        /* <DEDUP_REMOVED lines=20> */
.L_x_5810:
        /* <DEDUP_REMOVED lines=9> */
[----:B------:R-:W1:Y:S01]  /*1960*/  LDCU.64 UR4, c[0x0][0x3c8] ;  /* 0x00007900ff0477ac */ /* 0x000e620008000a00 */
[C---:B-----5:R-:W-:Y:S01]  /*1970*/  IMAD.SHL.U32 R4, R12.reuse, 0x8, RZ ;  /* 0x000000080c047824 */ /* 0x060fe200078e00ff */
[----:B------:R-:W-:Y:S01]  /*1980*/  SHF.L.U64.HI R12, R12, 0x3, R13 ;  /* 0x000000030c0c7819 */ /* 0x000fe2000001020d */
[----:B------:R-:W2:Y:S03]  /*1990*/  LDCU.64 UR6, c[0x0][0x3d0] ;  /* 0x00007a00ff0677ac */ /* 0x000ea60008000a00 */
[C---:B-1----:R-:W-:Y:S02]  /*19a0*/  IADD3 R6, P2, PT, R4.reuse, UR4, RZ ;  /* 0x0000000404067c10 */ /* 0x042fe4000ff5e0ff */
[----:B--2---:R-:W-:Y:S02]  /*19b0*/  IADD3 R4, P3, PT, R4, UR6, RZ ;  /* 0x0000000604047c10 */ /* 0x004fe4000ff7e0ff */
[----:B------:R-:W-:-:S02]  /*19c0*/  IADD3.X R7, PT, PT, R12, UR5, RZ, P2, !PT ;  /* 0x000000050c077c10 */ /* 0x000fc400097fe4ff */
[----:B------:R-:W-:-:S03]  /*19d0*/  IADD3.X R5, PT, PT, R12, UR7, RZ, P3, !PT ;  /* 0x000000070c057c10 */ /* 0x000fc60009ffe4ff */
[----:B------:R1:W-:Y:S04]  /*19e0*/  STG.E.64 desc[UR8][R6.64], RZ ;  /* 0x000000ff06007986 */ /* 0x0003e8000c101b08 */
[----:B------:R1:W-:Y:S02]  /*19f0*/  STG.E.64 desc[UR8][R4.64], RZ ;  /* 0x000000ff04007986 */ /* 0x0003e4000c101b08 */
.L_x_5828:
[----:B------:R-:W-:Y:S05]  /*1a00*/  BSYNC.RECONVERGENT B1 ;  /* 0x0000000000017941 */ /* 0x000fea0003800200 */
.L_x_5827:
[----:B------:R-:W-:Y:S04]  /*1a10*/  BSSY.RECONVERGENT B1, `(.L_x_5829) ;  /* 0x000000c000017945 */ /* 0x000fe80003800200 */
[----:B------:R-:W-:Y:S05]  /*1a20*/  @P4 BRA `(.L_x_5830) ;  /* 0x0000000000284947 */ /* 0x000fea0003800000 */
[----:B------:R-:W2:Y:S01]  /*1a30*/  LDCU.64 UR4, c[0x0][0x3c8] ;  /* 0x00007900ff0477ac */ /* 0x000ea20008000a00 */
[C---:B-1---5:R-:W-:Y:S01]  /*1a40*/  IMAD.SHL.U32 R4, R30.reuse, 0x8, RZ ;  /* 0x000000081e047824 */ /* 0x062fe200078e00ff */
[----:B------:R-:W-:Y:S01]  /*1a50*/  SHF.L.U64.HI R30, R30, 0x3, R31 ;  /* 0x000000031e1e7819 */ /* 0x000fe2000001021f */
[----:B------:R-:W1:Y:S03]  /*1a60*/  LDCU.64 UR6, c[0x0][0x3d0] ;  /* 0x00007a00ff0677ac */ /* 0x000e660008000a00 */
[C---:B--2---:R-:W-:Y:S02]  /*1a70*/  IADD3 R6, P2, PT, R4.reuse, UR4, RZ ;  /* 0x0000000404067c10 */ /* 0x044fe4000ff5e0ff */
[----:B-1----:R-:W-:Y:S02]  /*1a80*/  IADD3 R4, P3, PT, R4, UR6, RZ ;  /* 0x0000000604047c10 */ /* 0x002fe4000ff7e0ff */
[----:B------:R-:W-:-:S02]  /*1a90*/  IADD3.X R7, PT, PT, R30, UR5, RZ, P2, !PT ;  /* 0x000000051e077c10 */ /* 0x000fc400097fe4ff */
[----:B------:R-:W-:-:S03]  /*1aa0*/  IADD3.X R5, PT, PT, R30, UR7, RZ, P3, !PT ;  /* 0x000000071e057c10 */ /* 0x000fc60009ffe4ff */
[----:B------:R2:W-:Y:S04]  /*1ab0*/  STG.E.64 desc[UR8][R6.64], RZ ;  /* 0x000000ff06007986 */ /* 0x0005e8000c101b08 */
[----:B------:R2:W-:Y:S02]  /*1ac0*/  STG.E.64 desc[UR8][R4.64], RZ ;  /* 0x000000ff04007986 */ /* 0x0005e4000c101b08 */
.L_x_5830:
[----:B------:R-:W-:Y:S05]  /*1ad0*/  BSYNC.RECONVERGENT B1 ;  /* 0x0000000000017941 */ /* 0x000fea0003800200 */
.L_x_5829:
[----:B------:R-:W-:Y:S04]  /*1ae0*/  BSSY.RECONVERGENT B1, `(.L_x_5831) ;  /* 0x000000c000017945 */ /* 0x000fe80003800200 */
[----:B------:R-:W-:Y:S05]  /*1af0*/  @P0 BRA `(.L_x_5832) ;  /* 0x0000000000280947 */ /* 0x000fea0003800000 */
[----:B------:R-:W3:Y:S01]  /*1b00*/  LDCU.64 UR4, c[0x0][0x3c8] ;  /* 0x00007900ff0477ac */ /* 0x000ee20008000a00 */
[C---:B-12--5:R-:W-:Y:S01]  /*1b10*/  IMAD.SHL.U32 R4, R10.reuse, 0x8, RZ ;  /* 0x000000080a047824 */ /* 0x066fe200078e00ff */
[----:B------:R-:W-:Y:S01]  /*1b20*/  SHF.L.U64.HI R10, R10, 0x3, R11 ;  /* 0x000000030a0a7819 */ /* 0x000fe2000001020b */
[----:B------:R-:W1:Y:S03]  /*1b30*/  LDCU.64 UR6, c[0x0][0x3d0] ;  /* 0x00007a00ff0677ac */ /* 0x000e660008000a00 */
[C---:B---3--:R-:W-:Y:S02]  /*1b40*/  IADD3 R6, P0, PT, R4.reuse, UR4, RZ ;  /* 0x0000000404067c10 */ /* 0x048fe4000ff1e0ff */
[----:B-1----:R-:W-:Y:S02]  /*1b50*/  IADD3 R4, P2, PT, R4, UR6, RZ ;  /* 0x0000000604047c10 */ /* 0x002fe4000ff5e0ff */
[----:B------:R-:W-:-:S02]  /*1b60*/  IADD3.X R7, PT, PT, R10, UR5, RZ, P0, !PT ;  /* 0x000000050a077c10 */ /* 0x000fc400087fe4ff */
[----:B------:R-:W-:-:S03]  /*1b70*/  IADD3.X R5, PT, PT, R10, UR7, RZ, P2, !PT ;  /* 0x000000070a057c10 */ /* 0x000fc600097fe4ff */
[----:B------:R3:W-:Y:S04]  /*1b80*/  STG.E.64 desc[UR8][R6.64], RZ ;  /* 0x000000ff06007986 */ /* 0x0007e8000c101b08 */
[----:B------:R3:W-:Y:S02]  /*1b90*/  STG.E.64 desc[UR8][R4.64], RZ ;  /* 0x000000ff04007986 */ /* 0x0007e4000c101b08 */
.L_x_5832:
[----:B------:R-:W-:Y:S05]  /*1ba0*/  BSYNC.RECONVERGENT B1 ;  /* 0x0000000000017941 */ /* 0x000fea0003800200 */
.L_x_5831:
[----:B------:R-:W-:Y:S05]  /*1bb0*/  @P1 BRA `(.L_x_5823) ;  /* 0x0000006c00541947 */ /* 0x000fea0003800000 */
[----:B------:R-:W4:Y:S01]  /*1bc0*/  LDCU.64 UR4, c[0x0][0x3c8] ;  /* 0x00007900ff0477ac */ /* 0x000f220008000a00 */
[C---:B-123-5:R-:W-:Y:S01]  /*1bd0*/  IMAD.SHL.U32 R4, R8.reuse, 0x8, RZ ;  /* 0x0000000808047824 */ /* 0x06efe200078e00ff */
[----:B------:R-:W-:Y:S01]  /*1be0*/  SHF.L.U64.HI R8, R8, 0x3, R9 ;  /* 0x0000000308087819 */ /* 0x000fe20000010209 */
[----:B------:R-:W1:Y:S03]  /*1bf0*/  LDCU.64 UR6, c[0x0][0x3d0] ;  /* 0x00007a00ff0677ac */ /* 0x000e660008000a00 */
[C---:B----4-:R-:W-:Y:S02]  /*1c00*/  IADD3 R6, P0, PT, R4.reuse, UR4, RZ ;  /* 0x0000000404067c10 */ /* 0x050fe4000ff1e0ff */
[----:B-1----:R-:W-:Y:S02]  /*1c10*/  IADD3 R4, P1, PT, R4, UR6, RZ ;  /* 0x0000000604047c10 */ /* 0x002fe4000ff3e0ff */
[----:B------:R-:W-:-:S02]  /*1c20*/  IADD3.X R7, PT, PT, R8, UR5, RZ, P0, !PT ;  /* 0x0000000508077c10 */ /* 0x000fc400087fe4ff */
[----:B------:R-:W-:-:S03]  /*1c30*/  IADD3.X R5, PT, PT, R8, UR7, RZ, P1, !PT ;  /* 0x0000000708057c10 */ /* 0x000fc60008ffe4ff */
[----:B------:R4:W-:Y:S04]  /*1c40*/  STG.E.64 desc[UR8][R6.64], RZ ;  /* 0x000000ff06007986 */ /* 0x0009e8000c101b08 */
[----:B------:R4:W-:Y:S01]  /*1c50*/  STG.E.64 desc[UR8][R4.64], RZ ;  /* 0x000000ff04007986 */ /* 0x0009e2000c101b08 */
[----:B------:R-:W-:Y:S05]  /*1c60*/  BRA `(.L_x_5823) ;  /* 0x0000006c00287947 */ /* 0x000fea0003800000 */
.L_x_5809:
[----:B------:R-:W-:Y:S01]  /*1c70*/  ISETP.GE.AND P0, PT, R3, R2, PT ;  /* 0x000000020300720c */ /* 0x000fe20003f06270 */
[----:B------:R-:W-:-:S12]  /*1c80*/  BSSY.RECONVERGENT B1, `(.L_x_5833) ;  /* 0x000014c000017945 */ /* 0x000fd80003800200 */
[----:B------:R-:W-:Y:S05]  /*1c90*/  @P0 BRA `(.L_x_5834) ;  /* 0x0000001400280947 */ /* 0x000fea0003800000 */
[----:B------:R-:W1:Y:S01]  /*1ca0*/  LDCU.64 UR6, c[0x0][0x3a0] ;  /* 0x00007400ff0677ac */ /* 0x000e620008000a00 */
[----:B------:R-:W-:Y:S01]  /*1cb0*/  CS2R R24, SRZ ;  /* 0x0000000000187805 */ /* 0x000fe2000001ff00 */
[----:B------:R-:W-:-:S04]  /*1cc0*/  UISETP.GE.U32.AND UP0, UPT, UR10, 0x1, UPT ;  /* 0x000000010a00788c */ /* 0x000fc8000bf06070 */
[----:B------:R-:W-:Y:S01]  /*1cd0*/  UISETP.GE.AND.EX UP0, UPT, UR11, URZ, UPT, UP0 ;  /* 0x000000ff0b00728c */ /* 0x000fe2000bf06300 */
[----:B-1---5:R-:W-:-:S04]  /*1ce0*/  IMAD R15, R13, UR6, RZ ;  /* 0x000000060d0f7c24 */ /* 0x022fc8000f8e02ff */
[----:B0-----:R-:W-:-:S04]  /*1cf0*/  IMAD R17, R12, UR7, R15 ;  /* 0x000000070c117c24 */ /* 0x001fc8000f8e020f */
[----:B------:R-:W-:Y:S05]  /*1d00*/  BRA.U !UP0, `(.L_x_5835) ;  /* 0x0000000d088c7547 */ /* 0x000fea000b800000 */
[----:B------:R-:W-:Y:S01]  /*1d10*/  UISETP.GE.U32.AND UP1, UPT, UR10, 0x8, UPT ;  /* 0x000000080a00788c */ /* 0x000fe2000bf26070 */
[----:B------:R-:W-:Y:S01]  /*1d20*/  IMAD.WIDE.U32 R14, R12, UR6, RZ ;  /* 0x000000060c0e7c25 */ /* 0x000fe2000f8e00ff */
[----:B------:R-:W-:Y:S01]  /*1d30*/  ULOP3.LUT UR13, UR10, 0x7, URZ, 0xc0, !UPT ;  /* 0x000000070a0d7892 */ /* 0x000fe2000f8ec0ff */
[----:B------:R-:W-:Y:S01]  /*1d40*/  CS2R R24, SRZ ;  /* 0x0000000000187805 */ /* 0x000fe2000001ff00 */
[----:B------:R-:W-:Y:S01]  /*1d50*/  UISETP.GE.U32.AND.EX UP1, UPT, UR11, URZ, UPT, UP1 ;  /* 0x000000ff0b00728c */ /* 0x000fe2000bf26110 */
[----:B------:R-:W-:Y:S01]  /*1d60*/  IMAD.IADD R19, R15, 0x1, R17 ;  /* 0x000000010f137824 */ /* 0x000fe200078e0211 */
[----:B------:R-:W-:Y:S01]  /*1d70*/  UISETP.NE.U32.AND UP0, UPT, UR13, URZ, UPT ;  /* 0x000000ff0d00728c */ /* 0x000fe2000bf05070 */
[----:B------:R-:W-:Y:S01]  /*1d80*/  UMOV UR4, URZ ;  /* 0x000000ff00047c82 */ /* 0x000fe20008000000 */
[----:B------:R-:W-:Y:S02]  /*1d90*/  UMOV UR5, URZ ;  /* 0x000000ff00057c82 */ /* 0x000fe40008000000 */
[----:B------:R-:W-:-:S03]  /*1da0*/  UISETP.NE.AND.EX UP0, UPT, URZ, URZ, UPT, UP0 ;  /* 0x000000ffff00728c */ /* 0x000fc6000bf05300 */
[----:B------:R-:W-:Y:S08]  /*1db0*/  BRA.U !UP1, `(.L_x_5836) ;  /* 0x00000005096c7547 */ /* 0x000ff0000b800000 */
[----:B------:R-:W0:Y:S01]  /*1dc0*/  LDCU.64 UR4, c[0x0][0x398] ;  /* 0x00007300ff0477ac */ /* 0x000e220008000a00 */
[----:B------:R-:W1:Y:S01]  /*1dd0*/  LDC.64 R16, c[0x0][0x3b0] ;  /* 0x0000ec00ff107b82 */ /* 0x000e620000000a00 */
[----:B------:R-:W-:Y:S01]  /*1de0*/  CS2R R24, SRZ ;  /* 0x0000000000187805 */ /* 0x000fe2000001ff00 */
[----:B------:R-:W2:Y:S01]  /*1df0*/  LDCU.64 UR6, c[0x0][0x3a8] ;  /* 0x00007500ff0677ac */ /* 0x000ea20008000a00 */
[C---:B0-----:R-:W-:Y:S01]  /*1e00*/  LEA R35, P0, R14.reuse, UR4, 0x3 ;  /* 0x000000040e237c11 */ /* 0x041fe2000f8018ff */
[----:B------:R-:W-:Y:S02]  /*1e10*/  ULOP3.LUT UR4, UR10, 0xfffffff8, URZ, 0xc0, !UPT ;  /* 0xfffffff80a047892 */ /* 0x000fe4000f8ec0ff */
[----:B--2---:R-:W-:Y:S01]  /*1e20*/  UIADD3 UR6, UP1, UPT, UR6, 0x20, URZ ;  /* 0x0000002006067890 */ /* 0x004fe2000ff3e0ff */
[----:B------:R-:W-:Y:S01]  /*1e30*/  LEA.HI.X R32, R14, UR5, R19, 0x3, P0 ;  /* 0x000000050e207c11 */ /* 0x000fe200080f1c13 */
[----:B------:R-:W-:Y:S01]  /*1e40*/  ULOP3.LUT UR5, UR11, 0x7fffffff, URZ, 0xc0, !UPT ;  /* 0x7fffffff0b057892 */ /* 0x000fe2000f8ec0ff */
[C-C-:B-1----:R-:W-:Y:S01]  /*1e50*/  SHF.L.U64.HI R33, R16.reuse, 0x3, R17.reuse ;  /* 0x0000000310217819 */ /* 0x142fe20000010211 */
[----:B------:R-:W-:Y:S01]  /*1e60*/  UIADD3.X UR7, UPT, UPT, URZ, UR7, URZ, UP1, !UPT ;  /* 0x00000007ff077290 */ /* 0x000fe20008ffe4ff */
[C---:B------:R-:W-:Y:S01]  /*1e70*/  SHF.L.U64.HI R17, R16.reuse, 0x6, R17 ;  /* 0x0000000610117819 */ /* 0x040fe20000010211 */
[----:B------:R-:W-:-:S02]  /*1e80*/  IMAD.SHL.U32 R34, R16, 0x8, RZ ;  /* 0x0000000810227824 */ /* 0x000fc400078e00ff */
[----:B------:R-:W-:Y:S01]  /*1e90*/  IMAD.U32 R18, RZ, RZ, UR6 ;  /* 0x00000006ff127e24 */ /* 0x000fe2000f8e00ff */
[----:B------:R-:W-:Y:S01]  /*1ea0*/  UMOV UR6, UR4 ;  /* 0x0000000400067c82 */ /* 0x000fe20008000000 */
[----:B------:R-:W-:Y:S01]  /*1eb0*/  IMAD.U32 R19, RZ, RZ, UR7 ;  /* 0x00000007ff137e24 */ /* 0x000fe2000f8e00ff */
[----:B------:R-:W-:-:S06]  /*1ec0*/  UMOV UR7, UR5 ;  /* 0x0000000500077c82 */ /* 0x000fcc0008000000 */
.L_x_5837:
[----:B------:R-:W-:Y:S01]  /*1ed0*/  IMAD.MOV.U32 R26, RZ, RZ, R35 ;  /* 0x000000ffff1a7224 */ /* 0x000fe200078e0023 */
[----:B------:R-:W2:Y:S01]  /*1ee0*/  LDG.E.64 R22, desc[UR8][R18.64+-0x20] ;  /* 0xffffe00812167981 */ /* 0x000ea2000c1e1b00 */
[----:B------:R-:W-:-:S05]  /*1ef0*/  IMAD.MOV.U32 R27, RZ, RZ, R32 ;  /* 0x000000ffff1b7224 */ /* 0x000fca00078e0020 */
[----:B------:R-:W2:Y:S01]  /*1f00*/  LDG.E.64 R20, desc[UR8][R26.64] ;  /* 0x000000081a147981 */ /* 0x000ea2000c1e1b00 */
[----:B------:R-:W-:-:S05]  /*1f10*/  IADD3 R28, P0, PT, R35, R34, RZ ;  /* 0x00000022231c7210 */ /* 0x000fca0007f1e0ff */
[----:B------:R-:W-:Y:S02]  /*1f20*/  IMAD.X R29, R32, 0x1, R33, P0 ;  /* 0x00000001201d7824 */ /* 0x000fe400000e0621 */
[----:B--2---:R-:W-:Y:S02]  /*1f30*/  IMAD R21, R21, R22, RZ ;  /* 0x0000001615157224 */ /* 0x004fe400078e02ff */
[----:B------:R-:W-:-:S04]  /*1f40*/  IMAD.WIDE.U32 R24, R22, R20, R24 ;  /* 0x0000001416187225 */ /* 0x000fc800078e0018 */
[----:B------:R-:W-:Y:S02]  /*1f50*/  IMAD R37, R23, R20, R21 ;  /* 0x0000001417257224 */ /* 0x000fe400078e0215 */
[----:B------:R-:W2:Y:S04]  /*1f60*/  LDG.E.64 R20, desc[UR8][R28.64] ;  /* 0x000000081c147981 */ /* 0x000ea8000c1e1b00 */
[----:B------:R-:W2:Y:S01]  /*1f70*/  LDG.E.64 R22, desc[UR8][R18.64+-0x18] ;  /* 0xffffe80812167981 */ /* 0x000ea2000c1e1b00 */
[----:B------:R-:W-:Y:S01]  /*1f80*/  IADD3 R26, P0, PT, R28, R34, RZ ;  /* 0x000000221c1a7210 */ /* 0x000fe20007f1e0ff */
[----:B------:R-:W-:-:S04]  /*1f90*/  IMAD.IADD R25, R25, 0x1, R37 ;  /* 0x0000000119197824 */ /* 0x000fc800078e0225 */
        /* <DEDUP_REMOVED lines=32> */
[----:B------:R-:W-:Y:S01]  /*21a0*/  IMAD.X R27, R37, 0x1, R33, P0 ;  /* 0x00000001251b7824 */ /* 0x000fe200000e0621 */
[----:B------:R-:W-:Y:S01]  /*21b0*/  IADD3 R28, P0, PT, R26, R34, RZ ;  /* 0x000000221a1c7210 */ /* 0x000fe20007f1e0ff */
[----:B------:R-:W3:Y:S01]  /*21c0*/  LDG.E.64 R36, desc[UR8][R18.64+0x18] ;  /* 0x0000180812247981 */ /* 0x000ee2000c1e1b00 */
[----:B--2---:R-:W-:Y:S02]  /*21d0*/  IMAD R29, R21, R22, RZ ;  /* 0x00000016151d7224 */ /* 0x004fe400078e02ff */
[----:B------:R-:W-:-:S04]  /*21e0*/  IMAD.WIDE.U32 R24, R22, R20, R24 ;  /* 0x0000001416187225 */ /* 0x000fc800078e0018 */
[----:B------:R-:W-:Y:S02]  /*21f0*/  IMAD R29, R23, R20, R29 ;  /* 0x00000014171d7224 */ /* 0x000fe400078e021d */
[----:B------:R-:W2:Y:S04]  /*2200*/  LDG.E.64 R22, desc[UR8][R26.64] ;  /* 0x000000081a167981 */ /* 0x000ea8000c1e1b00 */
[----:B------:R0:W2:Y:S01]  /*2210*/  LDG.E.64 R20, desc[UR8][R18.64+0x10] ;  /* 0x0000100812147981 */ /* 0x0000a2000c1e1b00 */
[----:B------:R-:W-:Y:S02]  /*2220*/  IMAD.IADD R25, R25, 0x1, R29 ;  /* 0x0000000119197824 */ /* 0x000fe400078e021d */
[----:B------:R-:W-:-:S06]  /*2230*/  IMAD.X R29, R27, 0x1, R33, P0 ;  /* 0x000000011b1d7824 */ /* 0x000fcc00000e0621 */
[----:B------:R-:W3:Y:S01]  /*2240*/  LDG.E.64 R28, desc[UR8][R28.64] ;  /* 0x000000081c1c7981 */ /* 0x000ee2000c1e1b00 */
        /* <DEDUP_REMOVED lines=8> */
[----:B--2---:R-:W-:-:S04]  /*22d0*/  IMAD R23, R23, R20, RZ ;  /* 0x0000001417177224 */ /* 0x004fc800078e02ff */
[-C--:B------:R-:W-:Y:S02]  /*22e0*/  IMAD R21, R21, R22.reuse, R23 ;  /* 0x0000001615157224 */ /* 0x080fe400078e0217 */
[----:B------:R-:W-:-:S04]  /*22f0*/  IMAD.WIDE.U32 R22, R20, R22, R24 ;  /* 0x0000001614167225 */ /* 0x000fc800078e0018 */
[----:B------:R-:W-:Y:S02]  /*2300*/  IMAD.IADD R23, R23, 0x1, R21 ;  /* 0x0000000117177824 */ /* 0x000fe400078e0215 */
[----:B---3--:R-:W-:Y:S02]  /*2310*/  IMAD R21, R29, R36, RZ ;  /* 0x000000241d157224 */ /* 0x008fe400078e02ff */
[----:B------:R-:W-:-:S04]  /*2320*/  IMAD.WIDE.U32 R22, R36, R28, R22 ;  /* 0x0000001c24167225 */ /* 0x000fc800078e0016 */
[----:B------:R-:W-:Y:S02]  /*2330*/  IMAD R21, R37, R28, R21 ;  /* 0x0000001c25157224 */ /* 0x000fe400078e0215 */
[----:B------:R-:W-:Y:S02]  /*2340*/  IMAD.MOV.U32 R24, RZ, RZ, R22 ;  /* 0x000000ffff187224 */ /* 0x000fe400078e0016 */
[----:B------:R-:W-:Y:S01]  /*2350*/  IMAD.IADD R25, R23, 0x1, R21 ;  /* 0x0000000117197824 */ /* 0x000fe200078e0215 */
[----:B------:R-:W-:Y:S06]  /*2360*/  BRA.U UP1, `(.L_x_5837) ;  /* 0xfffffff901d87547 */ /* 0x000fec000b83ffff */
.L_x_5836:
[----:B------:R-:W-:Y:S05]  /*2370*/  BRA.U !UP0, `(.L_x_5835) ;  /* 0x0000000508f07547 */ /* 0x000fea000b800000 */
[----:B------:R-:W0:Y:S01]  /*2380*/  LDC.64 R16, c[0x0][0x3b0] ;  /* 0x0000ec00ff107b82 */ /* 0x000e220000000a00 */
[----:B------:R-:W-:Y:S02]  /*2390*/  UISETP.GE.U32.AND UP1, UPT, UR13, 0x4, UPT ;  /* 0x000000040d00788c */ /* 0x000fe4000bf26070 */
[----:B------:R-:W-:Y:S02]  /*23a0*/  ULOP3.LUT UR12, UR10, 0x3, URZ, 0xc0, !UPT ;  /* 0x000000030a0c7892 */ /* 0x000fe4000f8ec0ff */
[----:B------:R-:W-:Y:S02]  /*23b0*/  UISETP.GE.U32.AND.EX UP1, UPT, URZ, URZ, UPT, UP1 ;  /* 0x000000ffff00728c */ /* 0x000fe4000bf26110 */
[----:B------:R-:W-:-:S04]  /*23c0*/  UISETP.NE.U32.AND UP0, UPT, UR12, URZ, UPT ;  /* 0x000000ff0c00728c */ /* 0x000fc8000bf05070 */
[----:B------:R-:W-:-:S03]  /*23d0*/  UISETP.NE.AND.EX UP0, UPT, URZ, URZ, UPT, UP0 ;  /* 0x000000ffff00728c */ /* 0x000fc6000bf05300 */
[----:B------:R-:W-:Y:S08]  /*23e0*/  BRA.U !UP1, `(.L_x_5838) ;  /* 0x0000000109d07547 */ /* 0x000ff0000b800000 */
[----:B------:R-:W1:Y:S01]  /*23f0*/  LDCU.64 UR16, c[0x0][0x3a0] ;  /* 0x00007400ff1077ac */ /* 0x000e620008000a00 */
[----:B0-----:R-:W-:Y:S01]  /*2400*/  IMAD R18, R16, UR5, RZ ;  /* 0x0000000510127c24 */ /* 0x001fe2000f8e02ff */
[----:B------:R-:W0:Y:S03]  /*2410*/  LDCU.64 UR6, c[0x0][0x3a8] ;  /* 0x00007500ff0677ac */ /* 0x000e260008000a00 */
[----:B------:R-:W-:Y:S02]  /*2420*/  IMAD R21, R17, UR4, R18 ;  /* 0x0000000411157c24 */ /* 0x000fe4000f8e0212 */
[----:B------:R-:W-:Y:S01]  /*2430*/  IMAD.MOV.U32 R18, RZ, RZ, R14 ;  /* 0x000000ffff127224 */ /* 0x000fe200078e000e */
[----:B------:R-:W2:Y:S01]  /*2440*/  LDCU.64 UR14, c[0x0][0x398] ;  /* 0x00007300ff0e77ac */ /* 0x000ea20008000a00 */
[----:B-1----:R-:W-:-:S04]  /*2450*/  IMAD R19, R13, UR16, RZ ;  /* 0x000000100d137c24 */ /* 0x002fc8000f8e02ff */
[----:B------:R-:W-:Y:S01]  /*2460*/  IMAD R19, R12, UR17, R19 ;  /* 0x000000110c137c24 */ /* 0x000fe2000f8e0213 */
[----:B0-----:R-:W-:-:S03]  /*2470*/  ULEA UR6, UP1, UR4, UR6, 0x3 ;  /* 0x0000000604067291 */ /* 0x001fc6000f8218ff */
[----:B------:R-:W-:Y:S01]  /*2480*/  IMAD.IADD R19, R15, 0x1, R19 ;  /* 0x000000010f137824 */ /* 0x000fe200078e0213 */
[----:B------:R-:W-:Y:S02]  /*2490*/  ULEA.HI.X UR7, UR4, UR7, UR5, 0x3, UP1 ;  /* 0x0000000704077291 */ /* 0x000fe400088f1c05 */
[----:B------:R-:W-:Y:S02]  /*24a0*/  IMAD.U32 R28, RZ, RZ, UR6 ;  /* 0x00000006ff1c7e24 */ /* 0x000fe4000f8e00ff */
[----:B------:R-:W-:-:S04]  /*24b0*/  IMAD.WIDE.U32 R18, R16, UR4, R18 ;  /* 0x0000000410127c25 */ /* 0x000fc8000f8e0012 */
[----:B------:R-:W-:Y:S01]  /*24c0*/  IMAD.IADD R19, R19, 0x1, R21 ;  /* 0x0000000113137824 */ /* 0x000fe200078e0215 */
[----:B--2---:R-:W-:Y:S01]  /*24d0*/  LEA R32, P0, R18, UR14, 0x3 ;  /* 0x0000000e12207c11 */ /* 0x004fe2000f8018ff */
[----:B------:R-:W-:-:S03]  /*24e0*/  IMAD.U32 R29, RZ, RZ, UR7 ;  /* 0x00000007ff1d7e24 */ /* 0x000fc6000f8e00ff */
[----:B------:R-:W-:Y:S02]  /*24f0*/  LEA.HI.X R33, R18, UR15, R19, 0x3, P0 ;  /* 0x0000000f12217c11 */ /* 0x000fe400080f1c13 */
[----:B------:R-:W2:Y:S04]  /*2500*/  LDG.E.64 R26, desc[UR8][R28.64] ;  /* 0x000000081c1a7981 */ /* 0x000ea8000c1e1b00 */
[----:B------:R-:W2:Y:S01]  /*2510*/  LDG.E.64 R18, desc[UR8][R32.64] ;  /* 0x0000000820127981 */ /* 0x000ea2000c1e1b00 */
[----:B------:R-:W-:-:S04]  /*2520*/  IMAD.WIDE.U32 R20, R16, 0x8, RZ ;  /* 0x0000000810147825 */ /* 0x000fc800078e00ff */
[----:B------:R-:W-:Y:S01]  /*2530*/  IMAD.SHL.U32 R23, R17, 0x8, RZ ;  /* 0x0000000811177824 */ /* 0x000fe200078e00ff */
[----:B------:R-:W-:-:S03]  /*2540*/  IADD3 R22, P0, PT, R32, R20, RZ ;  /* 0x0000001420167210 */ /* 0x000fc60007f1e0ff */
[----:B------:R-:W-:-:S04]  /*2550*/  IMAD.IADD R21, R21, 0x1, R23 ;  /* 0x0000000115157824 */ /* 0x000fc800078e0217 */
[----:B------:R-:W-:Y:S02]  /*2560*/  IMAD.X R23, R21, 0x1, R33, P0 ;  /* 0x0000000115177824 */ /* 0x000fe400000e0621 */
[----:B------:R-:W3:Y:S01]  /*2570*/  LDG.E.64 R32, desc[UR8][R28.64+0x10] ;  /* 0x000010081c207981 */ /* 0x000ee2000c1e1b00 */
[----:B--2---:R-:W-:Y:S02]  /*2580*/  IMAD R19, R19, R26, RZ ;  /* 0x0000001a13137224 */ /* 0x004fe400078e02ff */
[----:B------:R-:W-:-:S04]  /*2590*/  IMAD.WIDE.U32 R24, R26, R18, R24 ;  /* 0x000000121a187225 */ /* 0x000fc800078e0018 */
[----:B------:R-:W-:Y:S02]  /*25a0*/  IMAD R35, R27, R18, R19 ;  /* 0x000000121b237224 */ /* 0x000fe400078e0213 */
[----:B------:R-:W2:Y:S04]  /*25b0*/  LDG.E.64 R18, desc[UR8][R22.64] ;  /* 0x0000000816127981 */ /* 0x000ea8000c1e1b00 */
[----:B------:R-:W2:Y:S01]  /*25c0*/  LDG.E.64 R26, desc[UR8][R28.64+0x8] ;  /* 0x000008081c1a7981 */ /* 0x000ea2000c1e1b00 */
[----:B------:R-:W-:-:S03]  /*25d0*/  IMAD.IADD R25, R25, 0x1, R35 ;  /* 0x0000000119197824 */ /* 0x000fc600078e0223 */
[----:B------:R-:W4:Y:S01]  /*25e0*/  LDG.E.64 R34, desc[UR8][R28.64+0x18] ;  /* 0x000018081c227981 */ /* 0x000f22000c1e1b00 */
[----:B--2---:R-:W-:-:S04]  /*25f0*/  IMAD R19, R19, R26, RZ ;  /* 0x0000001a13137224 */ /* 0x004fc800078e02ff */
[-C--:B------:R-:W-:Y:S02]  /*2600*/  IMAD R27, R27, R18.reuse, R19 ;  /* 0x000000121b1b7224 */ /* 0x080fe400078e0213 */
[----:B------:R-:W-:Y:S01]  /*2610*/  IMAD.WIDE.U32 R18, R26, R18, R24 ;  /* 0x000000121a127225 */ /* 0x000fe200078e0018 */
[----:B------:R-:W-:-:S05]  /*2620*/  IADD3 R24, P0, PT, R22, R20, RZ ;  /* 0x0000001416187210 */ /* 0x000fca0007f1e0ff */
[----:B------:R-:W-:Y:S01]  /*2630*/  IMAD.X R25, R23, 0x1, R21, P0 ;  /* 0x0000000117197824 */ /* 0x000fe200000e0615 */
[----:B------:R-:W-:-:S04]  /*2640*/  IADD3 R20, P0, PT, R24, R20, RZ ;  /* 0x0000001418147210 */ /* 0x000fc80007f1e0ff */
[----:B------:R-:W3:Y:S01]  /*2650*/  LDG.E.64 R22, desc[UR8][R24.64] ;  /* 0x0000000818167981 */ /* 0x000ee2000c1e1b00 */
[----:B------:R-:W-:-:S06]  /*2660*/  IMAD.X R21, R25, 0x1, R21, P0 ;  /* 0x0000000119157824 */ /* 0x000fcc00000e0615 */
[----:B------:R-:W4:Y:S01]  /*2670*/  LDG.E.64 R20, desc[UR8][R20.64] ;  /* 0x0000000814147981 */ /* 0x000f22000c1e1b00 */
[----:B------:R-:W-:Y:S01]  /*2680*/  IMAD.IADD R19, R19, 0x1, R27 ;  /* 0x0000000113137824 */ /* 0x000fe200078e021b */
[----:B------:R-:W-:-:S04]  /*2690*/  UIADD3 UR4, UP1, UPT, UR4, 0x4, URZ ;  /* 0x0000000404047890 */ /* 0x000fc8000ff3e0ff */
[----:B------:R-:W-:Y:S01]  /*26a0*/  UIADD3.X UR5, UPT, UPT, URZ, UR5, URZ, UP1, !UPT ;  /* 0x00000005ff057290 */ /* 0x000fe20008ffe4ff */
[----:B---3--:R-:W-:Y:S02]  /*26b0*/  IMAD R23, R23, R32, RZ ;  /* 0x0000002017177224 */ /* 0x008fe400078e02ff */
[----:B------:R-:W-:-:S04]  /*26c0*/  IMAD.WIDE.U32 R18, R32, R22, R18 ;  /* 0x0000001620127225 */ /* 0x000fc800078e0012 */
[----:B------:R-:W-:Y:S02]  /*26d0*/  IMAD R23, R33, R22, R23 ;  /* 0x0000001621177224 */ /* 0x000fe400078e0217 */
[----:B----4-:R-:W-:Y:S02]  /*26e0*/  IMAD R27, R21, R34, RZ ;  /* 0x00000022151b7224 */ /* 0x010fe400078e02ff */
[----:B------:R-:W-:Y:S02]  /*26f0*/  IMAD.IADD R19, R19, 0x1, R23 ;  /* 0x0000000113137824 */ /* 0x000fe400078e0217 */
[-C--:B------:R-:W-:Y:S02]  /*2700*/  IMAD R27, R35, R20.reuse, R27 ;  /* 0x00000014231b7224 */ /* 0x080fe400078e021b */
[----:B------:R-:W-:-:S04]  /*2710*/  IMAD.WIDE.U32 R24, R34, R20, R18 ;  /* 0x0000001422187225 */ /* 0x000fc800078e0012 */
[----:B------:R-:W-:-:S07]  /*2720*/  IMAD.IADD R25, R25, 0x1, R27 ;  /* 0x0000000119197824 */ /* 0x000fce00078e021b */
.L_x_5838:
[----:B------:R-:W-:Y:S05]  /*2730*/  BRA.U !UP0, `(.L_x_5835) ;  /* 0x0000000508007547 */ /* 0x000fea000b800000 */
[----:B------:R-:W-:Y:S02]  /*2740*/  UIADD3 UR12, UP0, UPT, UR12, -0x1, URZ ;  /* 0xffffffff0c0c7890 */ /* 0x000fe4000ff1e0ff */
[----:B------:R-:W-:Y:S02]  /*2750*/  ULOP3.LUT UR6, UR10, 0x1, URZ, 0xc0, !UPT ;  /* 0x000000010a067892 */ /* 0x000fe4000f8ec0ff */
[----:B------:R-:W-:Y:S02]  /*2760*/  UIADD3.X UR7, UPT, UPT, URZ, -0x1, URZ, UP0, !UPT ;  /* 0xffffffffff077890 */ /* 0x000fe400087fe4ff */
[----:B------:R-:W-:Y:S02]  /*2770*/  UISETP.NE.U32.AND UP1, UPT, UR12, URZ, UPT ;  /* 0x000000ff0c00728c */ /* 0x000fe4000bf25070 */
[----:B------:R-:W-:Y:S02]  /*2780*/  UISETP.NE.U32.AND UP0, UPT, UR6, 0x1, UPT ;  /* 0x000000010600788c */ /* 0x000fe4000bf05070 */
[----:B------:R-:W-:-:S02]  /*2790*/  UISETP.NE.AND.EX UP1, UPT, UR7, URZ, UPT, UP1 ;  /* 0x000000ff0700728c */ /* 0x000fc4000bf25310 */
[----:B------:R-:W-:-:S07]  /*27a0*/  UISETP.NE.U32.AND.EX UP0, UPT, URZ, URZ, UPT, UP0 ;  /* 0x000000ffff00728c */ /* 0x000fce000bf05100 */
[----:B------:R-:W-:Y:S05]  /*27b0*/  BRA.U !UP1, `(.L_x_5839) ;  /* 0x0000000109847547 */ /* 0x000fea000b800000 */
[----:B------:R-:W1:Y:S01]  /*27c0*/  LDCU.64 UR14, c[0x0][0x3a0] ;  /* 0x00007400ff0e77ac */ /* 0x000e620008000a00 */
[----:B0-----:R-:W-:Y:S02]  /*27d0*/  IMAD R18, R16, UR5, RZ ;  /* 0x0000000510127c24 */ /* 0x001fe4000f8e02ff */
[----:B------:R-:W-:Y:S01]  /*27e0*/  IMAD.MOV.U32 R20, RZ, RZ, R14 ;  /* 0x000000ffff147224 */ /* 0x000fe200078e000e */
[----:B------:R-:W0:Y:S01]  /*27f0*/  LDCU.64 UR6, c[0x0][0x3a8] ;  /* 0x00007500ff0677ac */ /* 0x000e220008000a00 */
[----:B------:R-:W2:Y:S01]  /*2800*/  LDCU.64 UR12, c[0x0][0x398] ;  /* 0x00007300ff0c77ac */ /* 0x000ea20008000a00 */
[----:B-1----:R-:W-:-:S04]  /*2810*/  IMAD R19, R13, UR14, RZ ;  /* 0x0000000e0d137c24 */ /* 0x002fc8000f8e02ff */
[----:B------:R-:W-:Y:S01]  /*2820*/  IMAD R19, R12, UR15, R19 ;  /* 0x0000000f0c137c24 */ /* 0x000fe2000f8e0213 */
[----:B0-----:R-:W-:-:S03]  /*2830*/  ULEA UR6, UP1, UR4, UR6, 0x3 ;  /* 0x0000000604067291 */ /* 0x001fc6000f8218ff */
[----:B------:R-:W-:Y:S01]  /*2840*/  IMAD.IADD R21, R15, 0x1, R19 ;  /* 0x000000010f157824 */ /* 0x000fe200078e0213 */
[----:B------:R-:W-:Y:S02]  /*2850*/  ULEA.HI.X UR7, UR4, UR7, UR5, 0x3, UP1 ;  /* 0x0000000704077291 */ /* 0x000fe400088f1c05 */
[----:B------:R-:W-:Y:S02]  /*2860*/  IMAD R19, R17, UR4, R18 ;  /* 0x0000000411137c24 */ /* 0x000fe4000f8e0212 */
[----:B------:R-:W-:-:S04]  /*2870*/  IMAD.WIDE.U32 R20, R16, UR4, R20 ;  /* 0x0000000410147c25 */ /* 0x000fc8000f8e0014 */
[----:B------:R-:W-:Y:S01]  /*2880*/  IMAD.IADD R19, R21, 0x1, R19 ;  /* 0x0000000115137824 */ /* 0x000fe200078e0213 */
[C---:B--2---:R-:W-:Y:S01]  /*2890*/  LEA R18, P0, R20.reuse, UR12, 0x3 ;  /* 0x0000000c14127c11 */ /* 0x044fe2000f8018ff */
[----:B------:R-:W-:Y:S02]  /*28a0*/  IMAD.U32 R26, RZ, RZ, UR6 ;  /* 0x00000006ff1a7e24 */ /* 0x000fe4000f8e00ff */
[----:B------:R-:W-:Y:S01]  /*28b0*/  IMAD.U32 R27, RZ, RZ, UR7 ;  /* 0x00000007ff1b7e24 */ /* 0x000fe2000f8e00ff */
[----:B------:R-:W-:Y:S02]  /*28c0*/  LEA.HI.X R19, R20, UR13, R19, 0x3, P0 ;  /* 0x0000000d14137c11 */ /* 0x000fe400080f1c13 */
[C---:B------:R-:W-:Y:S02]  /*28d0*/  LEA R28, P0, R16.reuse, R18, 0x3 ;  /* 0x00000012101c7211 */ /* 0x040fe400078018ff */
[----:B------:R-:W2:Y:S02]  /*28e0*/  LDG.E.64 R20, desc[UR8][R26.64] ;  /* 0x000000081a147981 */ /* 0x000ea4000c1e1b00 */
[----:B------:R-:W-:-:S02]  /*28f0*/  LEA.HI.X R29, R16, R19, R17, 0x3, P0 ;  /* 0x00000013101d7211 */ /* 0x000fc400000f1c11 */
[----:B------:R-:W2:Y:S04]  /*2900*/  LDG.E.64 R22, desc[UR8][R18.64] ;  /* 0x0000000812167981 */ /* 0x000ea8000c1e1b00 */
        /* <DEDUP_REMOVED lines=12> */
.L_x_5839:
[----:B------:R-:W-:Y:S05]  /*29d0*/  BRA.U UP0, `(.L_x_5835) ;  /* 0x0000000100587547 */ /* 0x000fea000b800000 */
[----:B------:R-:W1:Y:S01]  /*29e0*/  LDCU.64 UR14, c[0x0][0x3a0] ;  /* 0x00007400ff0e77ac */ /* 0x000e620008000a00 */
[----:B0-----:R-:W-:Y:S01]  /*29f0*/  IMAD R18, R16, UR5, RZ ;  /* 0x0000000510127c24 */ /* 0x001fe2000f8e02ff */
[----:B------:R-:W0:Y:S01]  /*2a00*/  LDCU.64 UR6, c[0x0][0x3a8] ;  /* 0x00007500ff0677ac */ /* 0x000e220008000a00 */
[----:B------:R-:W2:Y:S01]  /*2a10*/  LDCU.64 UR12, c[0x0][0x398] ;  /* 0x00007300ff0c77ac */ /* 0x000ea20008000a00 */
[----:B-1----:R-:W-:-:S04]  /*2a20*/  IMAD R19, R13, UR14, RZ ;  /* 0x0000000e0d137c24 */ /* 0x002fc8000f8e02ff */
[----:B------:R-:W-:Y:S01]  /*2a30*/  IMAD R19, R12, UR15, R19 ;  /* 0x0000000f0c137c24 */ /* 0x000fe2000f8e0213 */
[----:B0-----:R-:W-:-:S03]  /*2a40*/  ULEA UR6, UP0, UR4, UR6, 0x3 ;  /* 0x0000000604067291 */ /* 0x001fc6000f8018ff */
[----:B------:R-:W-:Y:S02]  /*2a50*/  IMAD.IADD R15, R15, 0x1, R19 ;  /* 0x000000010f0f7824 */ /* 0x000fe400078e0213 */
[----:B------:R-:W-:Y:S02]  /*2a60*/  IMAD R19, R17, UR4, R18 ;  /* 0x0000000411137c24 */ /* 0x000fe4000f8e0212 */
[----:B------:R-:W-:Y:S01]  /*2a70*/  IMAD.WIDE.U32 R16, R16, UR4, R14 ;  /* 0x0000000410107c25 */ /* 0x000fe2000f8e000e */
[----:B------:R-:W-:-:S03]  /*2a80*/  ULEA.HI.X UR4, UR4, UR7, UR5, 0x3, UP0 ;  /* 0x0000000704047291 */ /* 0x000fc600080f1c05 */
[----:B------:R-:W-:Y:S01]  /*2a90*/  IMAD.IADD R17, R17, 0x1, R19 ;  /* 0x0000000111117824 */ /* 0x000fe200078e0213 */
[C---:B--2---:R-:W-:Y:S01]  /*2aa0*/  LEA R18, P0, R16.reuse, UR12, 0x3 ;  /* 0x0000000c10127c11 */ /* 0x044fe2000f8018ff */
[----:B------:R-:W-:Y:S02]  /*2ab0*/  IMAD.U32 R14, RZ, RZ, UR6 ;  /* 0x00000006ff0e7e24 */ /* 0x000fe4000f8e00ff */
[----:B------:R-:W-:Y:S01]  /*2ac0*/  IMAD.U32 R15, RZ, RZ, UR4 ;  /* 0x00000004ff0f7e24 */ /* 0x000fe2000f8e00ff */
[----:B------:R-:W-:-:S05]  /*2ad0*/  LEA.HI.X R19, R16, UR13, R17, 0x3, P0 ;  /* 0x0000000d10137c11 */ /* 0x000fca00080f1c11 */
[----:B------:R-:W2:Y:S04]  /*2ae0*/  LDG.E.64 R14, desc[UR8][R14.64] ;  /* 0x000000080e0e7981 */ /* 0x000ea8000c1e1b00 */
[----:B------:R-:W2:Y:S02]  /*2af0*/  LDG.E.64 R16, desc[UR8][R18.64] ;  /* 0x0000000812107981 */ /* 0x000ea4000c1e1b00 */
[----:B--2---:R-:W-:Y:S02]  /*2b00*/  IMAD R17, R17, R14, RZ ;  /* 0x0000000e11117224 */ /* 0x004fe400078e02ff */
[----:B------:R-:W-:-:S04]  /*2b10*/  IMAD.WIDE.U32 R24, R14, R16, R24 ;  /* 0x000000100e187225 */ /* 0x000fc800078e0018 */
[----:B------:R-:W-:-:S04]  /*2b20*/  IMAD R17, R15, R16, R17 ;  /* 0x000000100f117224 */ /* 0x000fc800078e0211 */
[----:B------:R-:W-:-:S07]  /*2b30*/  IMAD.IADD R25, R25, 0x1, R17 ;  /* 0x0000000119197824 */ /* 0x000fce00078e0211 */
.L_x_5835:
[----:B------:R-:W1:Y:S08]  /*2b40*/  LDC.64 R14, c[0x0][0x3c0] ;  /* 0x0000f000ff0e7b82 */ /* 0x000e700000000a00 */
[----:B------:R-:W2:Y:S08]  /*2b50*/  LDC R20, c[0x0][0x3b8] ;  /* 0x0000ee00ff147b82 */ /* 0x000eb00000000800 */
[----:B------:R-:W3:Y:S01]  /*2b60*/  LDC R21, c[0x0][0x3bc] ;  /* 0x0000ef00ff157b82 */ /* 0x000ee20000000800 */
[----:B-1----:R-:W-:-:S04]  /*2b70*/  ISETP.GE.U32.AND P0, PT, R14, 0x1, PT ;  /* 0x000000010e00780c */ /* 0x002fc80003f06070 */
[----:B------:R-:W-:Y:S01]  /*2b80*/  ISETP.GE.AND.EX P0, PT, R15, RZ, PT, P0 ;  /* 0x000000ff0f00720c */ /* 0x000fe20003f06300 */
[----:B--2---:R-:W-:Y:S02]  /*2b90*/  IMAD.MOV.U32 R19, RZ, RZ, R20 ;  /* 0x000000ffff137224 */ /* 0x004fe400078e0014 */
[----:B---3--:R-:W-:-:S10]  /*2ba0*/  IMAD.MOV.U32 R18, RZ, RZ, R21 ;  /* 0x000000ffff127224 */ /* 0x008fd400078e0015 */
[----:B------:R-:W-:Y:S05]  /*2bb0*/  @!P0 BRA `(.L_x_5840) ;  /* 0x00000000008c8947 */ /* 0x000fea0003800000 */
[----:B------:R-:W1:Y:S01]  /*2bc0*/  LDCU.64 UR4, c[0x0][0x3c0] ;  /* 0x00007800ff0477ac */ /* 0x000e620008000a00 */
[----:B------:R-:W-:Y:S01]  /*2bd0*/  BSSY.RECONVERGENT B2, `(.L_x_5840) ;  /* 0x0000021000027945 */ /* 0x000fe20003800200 */
[--C-:B------:R-:W-:Y:S02]  /*2be0*/  IMAD.MOV.U32 R19, RZ, RZ, R20.reuse ;  /* 0x000000ffff137224 */ /* 0x100fe400078e0014 */
[--C-:B------:R-:W-:Y:S02]  /*2bf0*/  IMAD.MOV.U32 R18, RZ, RZ, R21.reuse ;  /* 0x000000ffff127224 */ /* 0x100fe400078e0015 */
[----:B------:R-:W-:Y:S02]  /*2c00*/  IMAD.MOV.U32 R22, RZ, RZ, R20 ;  /* 0x000000ffff167224 */ /* 0x000fe400078e0014 */
[----:B------:R-:W-:Y:S02]  /*2c10*/  IMAD.MOV.U32 R23, RZ, RZ, R21 ;  /* 0x000000ffff177224 */ /* 0x000fe400078e0015 */
[----:B-1----:R-:W-:-:S02]  /*2c20*/  IMAD.U32 R27, RZ, RZ, UR4 ;  /* 0x00000004ff1b7e24 */ /* 0x002fc4000f8e00ff */
[----:B------:R-:W-:-:S07]  /*2c30*/  IMAD.U32 R26, RZ, RZ, UR5 ;  /* 0x00000005ff1a7e24 */ /* 0x000fce000f8e00ff */
.L_x_5841:
[--C-:B------:R-:W-:Y:S02]  /*2c40*/  SHF.R.U64 R34, R27, 0x1, R26.reuse ;  /* 0x000000011b227819 */ /* 0x100fe4000000121a */
[----:B------:R-:W-:-:S03]  /*2c50*/  SHF.R.U32.HI R29, RZ, 0x1, R26 ;  /* 0x00000001ff1d7819 */ /* 0x000fc6000001161a */
[C---:B------:R-:W-:Y:S01]  /*2c60*/  IMAD.SHL.U32 R32, R34.reuse, 0x8, RZ ;  /* 0x0000000822207824 */ /* 0x040fe200078e00ff */
[----:B------:R-:W-:-:S04]  /*2c70*/  SHF.L.U64.HI R28, R34, 0x3, R29 ;  /* 0x00000003221c7819 */ /* 0x000fc8000001021d */
[----:B------:R-:W-:-:S05]  /*2c80*/  IADD3 R14, P1, PT, R22, R32, RZ ;  /* 0x00000020160e7210 */ /* 0x000fca0007f3e0ff */
[----:B------:R-:W-:-:S05]  /*2c90*/  IMAD.X R15, R23, 0x1, R28, P1 ;  /* 0x00000001170f7824 */ /* 0x000fca00008e061c */
[----:B0-----:R-:W2:Y:S02]  /*2ca0*/  LDG.E.64 R16, desc[UR8][R14.64] ;  /* 0x000000080e107981 */ /* 0x001ea4000c1e1b00 */
[----:B--2---:R-:W-:Y:S02]  /*2cb0*/  ISETP.GE.U32.AND P1, PT, R16, R24, PT ;  /* 0x000000181000720c */ /* 0x004fe40003f26070 */
[----:B------:R-:W-:Y:S02]  /*2cc0*/  LOP3.LUT R16, RZ, R34, RZ, 0x33, !PT ;  /* 0x00000022ff107212 */ /* 0x000fe400078e33ff */
[----:B------:R-:W-:Y:S02]  /*2cd0*/  ISETP.GE.AND.EX P1, PT, R17, R25, PT, P1 ;  /* 0x000000191100720c */ /* 0x000fe40003f26310 */
[----:B------:R-:W-:Y:S02]  /*2ce0*/  IADD3 R27, P2, PT, R27, R16, RZ ;  /* 0x000000101b1b7210 */ /* 0x000fe40007f5e0ff */
[----:B------:R-:W-:-:S02]  /*2cf0*/  LOP3.LUT R17, RZ, R29, RZ, 0x33, !PT ;  /* 0x0000001dff117212 */ /* 0x000fc400078e33ff */
[----:B------:R-:W-:Y:S02]  /*2d00*/  SEL R27, R27, R34, !P1 ;  /* 0x000000221b1b7207 */ /* 0x000fe40004800000 */
[----:B------:R-:W-:Y:S01]  /*2d10*/  IADD3 R16, P4, P5, R19, 0x8, R32 ;  /* 0x0000000813107810 */ /* 0x000fe20007d9e020 */
[----:B------:R-:W-:Y:S01]  /*2d20*/  IMAD.X R26, R26, 0x1, R17, P2 ;  /* 0x000000011a1a7824 */ /* 0x000fe200010e0611 */
[----:B------:R-:W-:Y:S02]  /*2d30*/  ISETP.GT.U32.AND P2, PT, R27, RZ, PT ;  /* 0x000000ff1b00720c */ /* 0x000fe40003f44070 */
[----:B------:R-:W-:Y:S02]  /*2d40*/  IADD3.X R17, PT, PT, R18, RZ, R28, P4, P5 ;  /* 0x000000ff12117210 */ /* 0x000fe400027ea41c */
[----:B------:R-:W-:Y:S02]  /*2d50*/  SEL R26, R26, R29, !P1 ;  /* 0x0000001d1a1a7207 */ /* 0x000fe40004800000 */
[----:B------:R-:W-:-:S02]  /*2d60*/  IADD3 R29, P3, PT, R14, 0x8, RZ ;  /* 0x000000080e1d7810 */ /* 0x000fc40007f7e0ff */
[----:B------:R-:W-:Y:S02]  /*2d70*/  ISETP.GT.AND.EX P2, PT, R26, RZ, PT, P2 ;  /* 0x000000ff1a00720c */ /* 0x000fe40003f44320 */
[----:B------:R-:W-:Y:S01]  /*2d80*/  SEL R19, R16, R19, !P1 ;  /* 0x0000001310137207 */ /* 0x000fe20004800000 */
[----:B------:R-:W-:Y:S01]  /*2d90*/  IMAD.X R14, RZ, RZ, R15, P3 ;  /* 0x000000ffff0e7224 */ /* 0x000fe200018e060f */
[----:B------:R-:W-:Y:S02]  /*2da0*/  SEL R18, R17, R18, !P1 ;  /* 0x0000001211127207 */ /* 0x000fe40004800000 */
[----:B------:R-:W-:Y:S02]  /*2db0*/  SEL R22, R29, R22, !P1 ;  /* 0x000000161d167207 */ /* 0x000fe40004800000 */
[----:B------:R-:W-:-:S05]  /*2dc0*/  SEL R23, R14, R23, !P1 ;  /* 0x000000170e177207 */ /* 0x000fca0004800000 */
[----:B------:R-:W-:Y:S05]  /*2dd0*/  @P2 BRA `(.L_x_5841) ;  /* 0xfffffffc00982947 */ /* 0x000fea000383ffff */
[----:B------:R-:W-:Y:S05]  /*2de0*/  BSYNC.RECONVERGENT B2 ;  /* 0x0000000000027941 */ /* 0x000fea0003800200 */
.L_x_5840:
[----:B------:R-:W-:Y:S05]  /*2df0*/  @!P0 BRA `(.L_x_5842) ;  /* 0x0000000000848947 */ /* 0x000fea0003800000 */
[----:B------:R-:W1:Y:S01]  /*2e00*/  LDCU.64 UR4, c[0x0][0x3c0] ;  /* 0x00007800ff0477ac */ /* 0x000e620008000a00 */
[----:B------:R-:W-:Y:S01]  /*2e10*/  BSSY.RECONVERGENT B2, `(.L_x_5842) ;  /* 0x000001f000027945 */ /* 0x000fe20003800200 */
[----:B------:R-:W-:Y:S02]  /*2e20*/  IMAD.MOV.U32 R23, RZ, RZ, R20 ;  /* 0x000000ffff177224 */ /* 0x000fe400078e0014 */
[----:B------:R-:W-:Y:S02]  /*2e30*/  IMAD.MOV.U32 R26, RZ, RZ, R21 ;  /* 0x000000ffff1a7224 */ /* 0x000fe400078e0015 */
[----:B-1----:R-:W-:Y:S02]  /*2e40*/  IMAD.U32 R27, RZ, RZ, UR4 ;  /* 0x00000004ff1b7e24 */ /* 0x002fe4000f8e00ff */
[----:B------:R-:W-:-:S07]  /*2e50*/  IMAD.U32 R22, RZ, RZ, UR5 ;  /* 0x00000005ff167e24 */ /* 0x000fce000f8e00ff */
.L_x_5843:
[--C-:B------:R-:W-:Y:S02]  /*2e60*/  SHF.R.U64 R34, R27, 0x1, R22.reuse ;  /* 0x000000011b227819 */ /* 0x100fe40000001216 */
[----:B------:R-:W-:-:S03]  /*2e70*/  SHF.R.U32.HI R29, RZ, 0x1, R22 ;  /* 0x00000001ff1d7819 */ /* 0x000fc60000011616 */
[C---:B------:R-:W-:Y:S01]  /*2e80*/  IMAD.SHL.U32 R32, R34.reuse, 0x8, RZ ;  /* 0x0000000822207824 */ /* 0x040fe200078e00ff */
[----:B------:R-:W-:-:S04]  /*2e90*/  SHF.L.U64.HI R28, R34, 0x3, R29 ;  /* 0x00000003221c7819 */ /* 0x000fc8000001021d */
[----:B------:R-:W-:-:S05]  /*2ea0*/  IADD3 R14, P0, PT, R23, R32, RZ ;  /* 0x00000020170e7210 */ /* 0x000fca0007f1e0ff */
[----:B------:R-:W-:-:S05]  /*2eb0*/  IMAD.X R15, R26, 0x1, R28, P0 ;  /* 0x000000011a0f7824 */ /* 0x000fca00000e061c */
[----:B0-----:R0:W2:Y:S02]  /*2ec0*/  LDG.E.64 R16, desc[UR8][R14.64] ;  /* 0x000000080e107981 */ /* 0x0010a4000c1e1b00 */
[----:B0-----:R-:W-:-:S05]  /*2ed0*/  IADD3 R14, P2, PT, R14, 0x8, RZ ;  /* 0x000000080e0e7810 */ /* 0x001fca0007f5e0ff */
[----:B------:R-:W-:Y:S01]  /*2ee0*/  IMAD.X R15, RZ, RZ, R15, P2 ;  /* 0x000000ffff0f7224 */ /* 0x000fe200010e060f */
[----:B--2---:R-:W-:Y:S02]  /*2ef0*/  ISETP.GE.U32.AND P0, PT, R24, R16, PT ;  /* 0x000000101800720c */ /* 0x004fe40003f06070 */
[----:B------:R-:W-:Y:S02]  /*2f00*/  LOP3.LUT R16, RZ, R34, RZ, 0x33, !PT ;  /* 0x00000022ff107212 */ /* 0x000fe400078e33ff */
[----:B------:R-:W-:Y:S02]  /*2f10*/  ISETP.GE.AND.EX P0, PT, R25, R17, PT, P0 ;  /* 0x000000111900720c */ /* 0x000fe40003f06300 */
[----:B------:R-:W-:Y:S02]  /*2f20*/  IADD3 R27, P1, PT, R27, R16, RZ ;  /* 0x000000101b1b7210 */ /* 0x000fe40007f3e0ff */
[----:B------:R-:W-:Y:S02]  /*2f30*/  LOP3.LUT R17, RZ, R29, RZ, 0x33, !PT ;  /* 0x0000001dff117212 */ /* 0x000fe400078e33ff */
[----:B------:R-:W-:-:S02]  /*2f40*/  SEL R27, R34, R27, !P0 ;  /* 0x0000001b221b7207 */ /* 0x000fc40004000000 */
[----:B------:R-:W-:Y:S01]  /*2f50*/  SEL R23, R23, R14, !P0 ;  /* 0x0000000e17177207 */ /* 0x000fe20004000000 */
[----:B------:R-:W-:Y:S01]  /*2f60*/  IMAD.X R22, R22, 0x1, R17, P1 ;  /* 0x0000000116167824 */ /* 0x000fe200008e0611 */
[----:B------:R-:W-:Y:S02]  /*2f70*/  ISETP.GT.U32.AND P1, PT, R27, RZ, PT ;  /* 0x000000ff1b00720c */ /* 0x000fe40003f24070 */
[----:B------:R-:W-:Y:S02]  /*2f80*/  IADD3 R17, P3, P4, R20, 0x8, R32 ;  /* 0x0000000814117810 */ /* 0x000fe40007c7e020 */
[----:B------:R-:W-:Y:S02]  /*2f90*/  SEL R22, R29, R22, !P0 ;  /* 0x000000161d167207 */ /* 0x000fe40004000000 */
[----:B------:R-:W-:Y:S02]  /*2fa0*/  IADD3.X R28, PT, PT, R21, RZ, R28, P3, P4 ;  /* 0x000000ff151c7210 */ /* 0x000fe40001fe841c */
[----:B------:R-:W-:-:S02]  /*2fb0*/  ISETP.GT.AND.EX P1, PT, R22, RZ, PT, P1 ;  /* 0x000000ff1600720c */ /* 0x000fc40003f24310 */
[----:B------:R-:W-:Y:S02]  /*2fc0*/  SEL R20, R20, R17, !P0 ;  /* 0x0000001114147207 */ /* 0x000fe40004000000 */
[----:B------:R-:W-:Y:S02]  /*2fd0*/  SEL R21, R21, R28, !P0 ;  /* 0x0000001c15157207 */ /* 0x000fe40004000000 */
[----:B------:R-:W-:-:S07]  /*2fe0*/  SEL R26, R26, R15, !P0 ;  /* 0x0000000f1a1a7207 */ /* 0x000fce0004000000 */
[----:B------:R-:W-:Y:S05]  /*2ff0*/  @P1 BRA `(.L_x_5843) ;  /* 0xfffffffc00981947 */ /* 0x000fea000383ffff */
[----:B------:R-:W-:Y:S05]  /*3000*/  BSYNC.RECONVERGENT B2 ;  /* 0x0000000000027941 */ /* 0x000fea0003800200 */
.L_x_5842:
[----:B------:R-:W1:Y:S01]  /*3010*/  LDCU.64 UR6, c[0x0][0x3b8] ;  /* 0x00007700ff0677ac */ /* 0x000e620008000a00 */
[----:B0-----:R-:W-:Y:S01]  /*3020*/  IADD3 R16, P0, PT, -R19, R20, RZ ;  /* 0x0000001413107210 */ /* 0x001fe20007f1e1ff */
[C---:B------:R-:W-:Y:S01]  /*3030*/  IMAD.SHL.U32 R14, R12.reuse, 0x8, RZ ;  /* 0x000000080c0e7824 */ /* 0x040fe200078e00ff */
[----:B------:R-:W-:Y:S01]  /*3040*/  SHF.L.U64.HI R15, R12, 0x3, R13 ;  /* 0x000000030c0f7819 */ /* 0x000fe2000001020d */
[----:B------:R-:W0:Y:S02]  /*3050*/  LDCU.64 UR4, c[0x0][0x3c8] ;  /* 0x00007900ff0477ac */ /* 0x000e240008000a00 */
[----:B------:R-:W-:Y:S01]  /*3060*/  IMAD.X R21, R21, 0x1, ~R18, P0 ;  /* 0x0000000115157824 */ /* 0x000fe200000e0e12 */
[----:B------:R-:W2:Y:S04]  /*3070*/  LDCU.64 UR12, c[0x0][0x3d0] ;  /* 0x00007a00ff0c77ac */ /* 0x000ea80008000a00 */
[----:B------:R-:W-:-:S02]  /*3080*/  SHF.R.S64 R16, R16, 0x3, R21 ;  /* 0x0000000310107819 */ /* 0x000fc40000001015 */
[----:B------:R-:W-:Y:S02]  /*3090*/  SHF.R.S32.HI R17, RZ, 0x3, R21 ;  /* 0x00000003ff117819 */ /* 0x000fe40000011415 */
[----:B-1----:R-:W-:-:S04]  /*30a0*/  IADD3 R19, P1, PT, R19, -UR6, RZ ;  /* 0x8000000613137c10 */ /* 0x002fc8000ff3e0ff */
[----:B------:R-:W-:Y:S02]  /*30b0*/  IADD3.X R20, PT, PT, R18, ~UR7, RZ, P1, !PT ;  /* 0x8000000712147c10 */ /* 0x000fe40008ffe4ff */
[C---:B0-----:R-:W-:Y:S02]  /*30c0*/  IADD3 R12, P0, PT, R14.reuse, UR4, RZ ;  /* 0x000000040e0c7c10 */ /* 0x041fe4000ff1e0ff */
[----:B--2---:R-:W-:Y:S02]  /*30d0*/  IADD3 R14, P1, PT, R14, UR12, RZ ;  /* 0x0000000c0e0e7c10 */ /* 0x004fe4000ff3e0ff */
[----:B------:R-:W-:Y:S02]  /*30e0*/  IADD3.X R13, PT, PT, R15, UR5, RZ, P0, !PT ;  /* 0x000000050f0d7c10 */ /* 0x000fe400087fe4ff */
[--C-:B------:R-:W-:Y:S02]  /*30f0*/  SHF.R.S64 R18, R19, 0x3, R20.reuse ;  /* 0x0000000313127819 */ /* 0x100fe40000001014 */
[----:B------:R-:W-:Y:S01]  /*3100*/  IADD3.X R15, PT, PT, R15, UR13, RZ, P1, !PT ;  /* 0x0000000d0f0f7c10 */ /* 0x000fe20008ffe4ff */
[----:B------:R1:W-:Y:S01]  /*3110*/  STG.E.64 desc[UR8][R12.64], R16 ;  /* 0x000000100c007986 */ /* 0x0003e2000c101b08 */
[----:B------:R-:W-:-:S05]  /*3120*/  SHF.R.S32.HI R19, RZ, 0x3, R20 ;  /* 0x00000003ff137819 */ /* 0x000fca0000011414 */
[----:B------:R1:W-:Y:S02]  /*3130*/  STG.E.64 desc[UR8][R14.64], R18 ;  /* 0x000000120e007986 */ /* 0x0003e4000c101b08 */
.L_x_5834:
[----:B------:R-:W-:Y:S05]  /*3140*/  BSYNC.RECONVERGENT B1 ;  /* 0x0000000000017941 */ /* 0x000fea0003800200 */
.L_x_5833:
[----:B-1---5:R-:W-:Y:S01]  /*3150*/  VIADD R13, R3, 0x80 ;  /* 0x00000080030d7836 */ /* 0x022fe20000000000 */
[----:B------:R-:W-:Y:S04]  /*3160*/  BSSY.RECONVERGENT B1, `(.L_x_5844) ;  /* 0x0000143000017945 */ /* 0x000fe80003800200 */
[----:B------:R-:W-:-:S13]  /*3170*/  ISETP.GE.AND P0, PT, R13, R2, PT ;  /* 0x000000020d00720c */ /* 0x000fda0003f06270 */
[----:B------:R-:W-:Y:S05]  /*3180*/  @P0 BRA `(.L_x_5845) ;  /* 0x0000001400000947 */ /* 0x000fea0003800000 */
[----:B------:R-:W1:Y:S01]  /*3190*/  LDCU UR11, c[0x0][0x394] ;  /* 0x00007280ff0b77ac */ /* 0x000e620008000800 */
[----:B------:R-:W-:Y:S01]  /*31a0*/  CS2R R28, SRZ ;  /* 0x00000000001c7805 */ /* 0x000fe2000001ff00 */
[----:B------:R-:W2:Y:S01]  /*31b0*/  LDCU.64 UR6, c[0x0][0x3a0] ;  /* 0x00007400ff0677ac */ /* 0x000ea20008000a00 */
[----:B------:R-:W-:-:S04]  /*31c0*/  UISETP.GE.U32.AND UP0, UPT, UR10, 0x1, UPT ;  /* 0x000000010a00788c */ /* 0x000fc8000bf06070 */
[----:B-1----:R-:W-:Y:S01]  /*31d0*/  UISETP.GE.AND.EX UP0, UPT, UR11, URZ, UPT, UP0 ;  /* 0x000000ff0b00728c */ /* 0x002fe2000bf06300 */
[----:B--2---:R-:W-:-:S04]  /*31e0*/  IMAD R13, R31, UR6, RZ ;  /* 0x000000061f0d7c24 */ /* 0x004fc8000f8e02ff */
[----:B------:R-:W-:-:S04]  /*31f0*/  IMAD R15, R30, UR7, R13 ;  /* 0x000000071e0f7c24 */ /* 0x000fc8000f8e020d */
        /* <DEDUP_REMOVED lines=12> */
[----:B------:R-:W1:Y:S01]  /*32c0*/  LDCU.64 UR4, c[0x0][0x3a8] ;  /* 0x00007500ff0477ac */ /* 0x000e620008000a00 */
[----:B0-----:R-:W0:Y:S01]  /*32d0*/  LDC.64 R16, c[0x0][0x3b0] ;  /* 0x0000ec00ff107b82 */ /* 0x001e220000000a00 */
[----:B------:R-:W-:Y:S01]  /*32e0*/  CS2R R28, SRZ ;  /* 0x00000000001c7805 */ /* 0x000fe2000001ff00 */
[----:B------:R-:W2:Y:S01]  /*32f0*/  LDCU.64 UR12, c[0x0][0x398] ;  /* 0x00007300ff0c77ac */ /* 0x000ea20008000a00 */
[----:B-1----:R-:W-:Y:S02]  /*3300*/  UIADD3 UR6, UP1, UPT, UR4, 0x20, URZ ;  /* 0x0000002004067890 */ /* 0x002fe4000ff3e0ff */
[----:B------:R-:W-:Y:S02]  /*3310*/  ULOP3.LUT UR4, UR10, 0xfffffff8, URZ, 0xc0, !UPT ;  /* 0xfffffff80a047892 */ /* 0x000fe4000f8ec0ff */
[----:B------:R-:W-:Y:S01]  /*3320*/  UIADD3.X UR7, UPT, UPT, URZ, UR5, URZ, UP1, !UPT ;  /* 0x00000005ff077290 */ /* 0x000fe20008ffe4ff */
[----:B--2---:R-:W-:Y:S01]  /*3330*/  LEA R35, P0, R12, UR12, 0x3 ;  /* 0x0000000c0c237c11 */ /* 0x004fe2000f8018ff */
[----:B------:R-:W-:Y:S01]  /*3340*/  ULOP3.LUT UR5, UR11, 0x7fffffff, URZ, 0xc0, !UPT ;  /* 0x7fffffff0b057892 */ /* 0x000fe2000f8ec0ff */
[C---:B0-----:R-:W-:Y:S01]  /*3350*/  SHF.L.U64.HI R33, R16.reuse, 0x3, R17 ;  /* 0x0000000310217819 */ /* 0x041fe20000010211 */
[----:B------:R-:W-:Y:S01]  /*3360*/  IMAD.SHL.U32 R34, R16, 0x8, RZ ;  /* 0x0000000810227824 */ /* 0x000fe200078e00ff */
[----:B------:R-:W-:Y:S01]  /*3370*/  LEA.HI.X R32, R12, UR13, R15, 0x3, P0 ;  /* 0x0000000d0c207c11 */ /* 0x000fe200080f1c0f */
[----:B------:R-:W-:Y:S01]  /*3380*/  IMAD.U32 R18, RZ, RZ, UR6 ;  /* 0x00000006ff127e24 */ /* 0x000fe2000f8e00ff */
[----:B------:R-:W-:Y:S01]  /*3390*/  SHF.L.U64.HI R17, R16, 0x6, R17 ;  /* 0x0000000610117819 */ /* 0x000fe20000010211 */
[----:B------:R-:W-:Y:S01]  /*33a0*/  IMAD.U32 R19, RZ, RZ, UR7 ;  /* 0x00000007ff137e24 */ /* 0x000fe2000f8e00ff */
[----:B------:R-:W-:Y:S01]  /*33b0*/  UMOV UR6, UR4 ;  /* 0x0000000400067c82 */ /* 0x000fe20008000000 */
[----:B------:R-:W-:-:S05]  /*33c0*/  UMOV UR7, UR5 ;  /* 0x0000000500077c82 */ /* 0x000fca0008000000 */
.L_x_5848:
        /* <DEDUP_REMOVED lines=44> */
[----:B------:R-:W-:Y:S02]  /*3690*/  IMAD.IADD R29, R29, 0x1, R25 ;  /* 0x000000011d1d7824 */ /* 0x000fe400078e0219 */
[----:B--2---:R-:W-:Y:S02]  /*36a0*/  IMAD R21, R21, R22, RZ ;  /* 0x0000001615157224 */ /* 0x004fe400078e02ff */
[----:B------:R-:W-:-:S04]  /*36b0*/  IMAD.WIDE.U32 R28, R22, R20, R28 ;  /* 0x00000014161c7225 */ /* 0x000fc800078e001c */
[----:B------:R-:W-:Y:S01]  /*36c0*/  IMAD R23, R23, R20, R21 ;  /* 0x0000001417177224 */ /* 0x000fe200078e0215 */
[----:B------:R-:W-:-:S05]  /*36d0*/  IADD3 R20, P0, PT, R26, R34, RZ ;  /* 0x000000221a147210 */ /* 0x000fca0007f1e0ff */
[----:B------:R-:W-:Y:S01]  /*36e0*/  IMAD.X R21, R27, 0x1, R33, P0 ;  /* 0x000000011b157824 */ /* 0x000fe200000e0621 */
[----:B------:R-:W-:Y:S01]  /*36f0*/  IADD3 R22, P0, PT, R20, R34, RZ ;  /* 0x0000002214167210 */ /* 0x000fe20007f1e0ff */
[----:B------:R0:W2:Y:S01]  /*3700*/  LDG.E.64 R26, desc[UR8][R18.64+0x10] ;  /* 0x00001008121a7981 */ /* 0x0000a2000c1e1b00 */
[----:B------:R-:W-:-:S03]  /*3710*/  IMAD.IADD R29, R29, 0x1, R23 ;  /* 0x000000011d1d7824 */ /* 0x000fc600078e0217 */
[----:B------:R-:W2:Y:S01]  /*3720*/  LDG.E.64 R24, desc[UR8][R20.64] ;  /* 0x0000000814187981 */ /* 0x000ea2000c1e1b00 */
        /* <DEDUP_REMOVED lines=16> */
[----:B------:R-:W-:-:S04]  /*3830*/  IMAD R21, R37, R22, R21 ;  /* 0x0000001625157224 */ /* 0x000fc800078e0215 */
[----:B------:R-:W-:Y:S01]  /*3840*/  IMAD.IADD R29, R29, 0x1, R21 ;  /* 0x000000011d1d7824 */ /* 0x000fe200078e0215 */
[----:B------:R-:W-:Y:S06]  /*3850*/  BRA.U UP1, `(.L_x_5848) ;  /* 0xfffffff901dc7547 */ /* 0x000fec000b83ffff */
.L_x_5847:
[----:B------:R-:W-:Y:S05]  /*3860*/  BRA.U !UP0, `(.L_x_5846) ;  /* 0x0000000508c87547 */ /* 0x000fea000b800000 */
[----:B0-----:R-:W0:Y:S01]  /*3870*/  LDC.64 R16, c[0x0][0x3b0] ;  /* 0x0000ec00ff107b82 */ /* 0x001e220000000a00 */
[----:B------:R-:W-:Y:S02]  /*3880*/  UISETP.GE.U32.AND UP1, UPT, UR14, 0x4, UPT ;  /* 0x000000040e00788c */ /* 0x000fe4000bf26070 */
[----:B------:R-:W-:Y:S02]  /*3890*/  ULOP3.LUT UR11, UR10, 0x3, URZ, 0xc0, !UPT ;  /* 0x000000030a0b7892 */ /* 0x000fe4000f8ec0ff */
[----:B------:R-:W-:Y:S02]  /*38a0*/  UISETP.GE.U32.AND.EX UP1, UPT, URZ, URZ, UPT, UP1 ;  /* 0x000000ffff00728c */ /* 0x000fe4000bf26110 */
[----:B------:R-:W-:-:S04]  /*38b0*/  UISETP.NE.U32.AND UP0, UPT, UR11, URZ, UPT ;  /* 0x000000ff0b00728c */ /* 0x000fc8000bf05070 */
[----:B------:R-:W-:-:S03]  /*38c0*/  UISETP.NE.AND.EX UP0, UPT, URZ, URZ, UPT, UP0 ;  /* 0x000000ffff00728c */ /* 0x000fc6000bf05300 */
[----:B------:R-:W-:Y:S08]  /*38d0*/  BRA.U !UP1, `(.L_x_5849) ;  /* 0x0000000109c07547 */ /* 0x000ff0000b800000 */
[----:B------:R-:W1:Y:S01]  /*38e0*/  LDCU.64 UR6, c[0x0][0x3a8] ;  /* 0x00007500ff0677ac */ /* 0x000e620008000a00 */
[C---:B0-----:R-:W-:Y:S02]  /*38f0*/  IMAD R20, R16.reuse, UR5, RZ ;  /* 0x0000000510147c24 */ /* 0x041fe4000f8e02ff */
[----:B------:R-:W-:Y:S01]  /*3900*/  IMAD.MOV.U32 R14, RZ, RZ, R12 ;  /* 0x000000ffff0e7224 */ /* 0x000fe200078e000c */
[----:B------:R-:W0:Y:S01]  /*3910*/  LDCU.64 UR12, c[0x0][0x398] ;  /* 0x00007300ff0c77ac */ /* 0x000e220008000a00 */
[----:B------:R-:W-:Y:S02]  /*3920*/  IMAD R21, R17, UR4, R20 ;  /* 0x0000000411157c24 */ /* 0x000fe4000f8e0214 */
[----:B------:R-:W-:-:S04]  /*3930*/  IMAD.WIDE.U32 R18, R16, UR4, R14 ;  /* 0x0000000410127c25 */ /* 0x000fc8000f8e000e */
[----:B------:R-:W-:Y:S02]  /*3940*/  IMAD.IADD R19, R19, 0x1, R21 ;  /* 0x0000000113137824 */ /* 0x000fe400078e0215 */
[----:B------:R-:W-:Y:S01]  /*3950*/  IMAD.SHL.U32 R37, R17, 0x8, RZ ;  /* 0x0000000811257824 */ /* 0x000fe200078e00ff */
[----:B-1----:R-:W-:-:S04]  /*3960*/  ULEA UR6, UP1, UR4, UR6, 0x3 ;  /* 0x0000000604067291 */ /* 0x002fc8000f8218ff */
[----:B------:R-:W-:Y:S01]  /*3970*/  ULEA.HI.X UR7, UR4, UR7, UR5, 0x3, UP1 ;  /* 0x0000000704077291 */ /* 0x000fe200088f1c05 */
[----:B0-----:R-:W-:Y:S01]  /*3980*/  LEA R22, P0, R18, UR12, 0x3 ;  /* 0x0000000c12167c11 */ /* 0x001fe2000f8018ff */
[----:B------:R-:W-:-:S03]  /*3990*/  IMAD.U32 R34, RZ, RZ, UR6 ;  /* 0x00000006ff227e24 */ /* 0x000fc6000f8e00ff */
[----:B------:R-:W-:Y:S01]  /*39a0*/  LEA.HI.X R23, R18, UR13, R19, 0x3, P0 ;  /* 0x0000000d12177c11 */ /* 0x000fe200080f1c13 */
[----:B------:R-:W-:-:S04]  /*39b0*/  IMAD.WIDE.U32 R18, R16, 0x8, RZ ;  /* 0x0000000810127825 */ /* 0x000fc800078e00ff */
[----:B------:R-:W-:Y:S01]  /*39c0*/  IMAD.U32 R35, RZ, RZ, UR7 ;  /* 0x00000007ff237e24 */ /* 0x000fe2000f8e00ff */
[----:B------:R-:W-:Y:S01]  /*39d0*/  IADD3 R20, P0, PT, R22, R18, RZ ;  /* 0x0000001216147210 */ /* 0x000fe20007f1e0ff */
[----:B------:R-:W2:Y:S01]  /*39e0*/  LDG.E.64 R26, desc[UR8][R22.64] ;  /* 0x00000008161a7981 */ /* 0x000ea2000c1e1b00 */
[----:B------:R-:W-:-:S03]  /*39f0*/  IMAD.IADD R37, R19, 0x1, R37 ;  /* 0x0000000113257824 */ /* 0x000fc600078e0225 */
[----:B------:R-:W2:Y:S01]  /*3a00*/  LDG.E.64 R32, desc[UR8][R34.64] ;  /* 0x0000000822207981 */ /* 0x000ea2000c1e1b00 */
[----:B------:R-:W-:-:S03]  /*3a10*/  IMAD.X R21, R23, 0x1, R37, P0 ;  /* 0x0000000117157824 */ /* 0x000fc600000e0625 */
[----:B------:R-:W3:Y:S04]  /*3a20*/  LDG.E.64 R24, desc[UR8][R34.64+0x8] ;  /* 0x0000080822187981 */ /* 0x000ee8000c1e1b00 */
[----:B------:R-:W3:Y:S01]  /*3a30*/  LDG.E.64 R22, desc[UR8][R20.64] ;  /* 0x0000000814167981 */ /* 0x000ee2000c1e1b00 */
[----:B--2---:R-:W-:Y:S02]  /*3a40*/  IMAD R19, R27, R32, RZ ;  /* 0x000000201b137224 */ /* 0x004fe400078e02ff */
[----:B------:R-:W-:-:S04]  /*3a50*/  IMAD.WIDE.U32 R28, R32, R26, R28 ;  /* 0x0000001a201c7225 */ /* 0x000fc800078e001c */
[----:B------:R-:W-:Y:S01]  /*3a60*/  IMAD R19, R33, R26, R19 ;  /* 0x0000001a21137224 */ /* 0x000fe200078e0213 */
[----:B------:R-:W-:Y:S01]  /*3a70*/  IADD3 R26, P0, PT, R20, R18, RZ ;  /* 0x00000012141a7210 */ /* 0x000fe20007f1e0ff */
[----:B------:R-:W2:Y:S02]  /*3a80*/  LDG.E.64 R32, desc[UR8][R34.64+0x18] ;  /* 0x0000180822207981 */ /* 0x000ea4000c1e1b00 */
[----:B------:R-:W-:Y:S02]  /*3a90*/  IMAD.IADD R29, R29, 0x1, R19 ;  /* 0x000000011d1d7824 */ /* 0x000fe400078e0213 */
[----:B---3--:R-:W-:Y:S02]  /*3aa0*/  IMAD R19, R23, R24, RZ ;  /* 0x0000001817137224 */ /* 0x008fe400078e02ff */
[----:B------:R-:W-:Y:S01]  /*3ab0*/  IMAD.X R27, R21, 0x1, R37, P0 ;  /* 0x00000001151b7824 */ /* 0x000fe200000e0625 */
[----:B------:R-:W-:Y:S01]  /*3ac0*/  IADD3 R18, P1, PT, R26, R18, RZ ;  /* 0x000000121a127210 */ /* 0x000fe20007f3e0ff */
[----:B------:R-:W-:-:S02]  /*3ad0*/  IMAD R25, R25, R22, R19 ;  /* 0x0000001619197224 */ /* 0x000fc400078e0213 */
[----:B------:R-:W-:Y:S01]  /*3ae0*/  IMAD.WIDE.U32 R22, R24, R22, R28 ;  /* 0x0000001618167225 */ /* 0x000fe200078e001c */
[----:B------:R-:W3:Y:S04]  /*3af0*/  LDG.E.64 R20, desc[UR8][R26.64] ;  /* 0x000000081a147981 */ /* 0x000ee8000c1e1b00 */
[----:B------:R-:W3:Y:S01]  /*3b00*/  LDG.E.64 R28, desc[UR8][R34.64+0x10] ;  /* 0x00001008221c7981 */ /* 0x000ee2000c1e1b00 */
[----:B------:R-:W-:-:S06]  /*3b10*/  IMAD.X R19, R27, 0x1, R37, P1 ;  /* 0x000000011b137824 */ /* 0x000fcc00008e0625 */
[----:B------:R-:W2:Y:S01]  /*3b20*/  LDG.E.64 R18, desc[UR8][R18.64] ;  /* 0x0000000812127981 */ /* 0x000ea2000c1e1b00 */
[----:B------:R-:W-:Y:S01]  /*3b30*/  IMAD.IADD R23, R23, 0x1, R25 ;  /* 0x0000000117177824 */ /* 0x000fe200078e0219 */
[----:B------:R-:W-:-:S04]  /*3b40*/  UIADD3 UR4, UP1, UPT, UR4, 0x4, URZ ;  /* 0x0000000404047890 */ /* 0x000fc8000ff3e0ff */
[----:B------:R-:W-:Y:S01]  /*3b50*/  UIADD3.X UR5, UPT, UPT, URZ, UR5, URZ, UP1, !UPT ;  /* 0x00000005ff057290 */ /* 0x000fe20008ffe4ff */
[----:B---3--:R-:W-:-:S04]  /*3b60*/  IMAD R21, R21, R28, RZ ;  /* 0x0000001c15157224 */ /* 0x008fc800078e02ff */
[-C--:B------:R-:W-:Y:S02]  /*3b70*/  IMAD R25, R29, R20.reuse, R21 ;  /* 0x000000141d197224 */ /* 0x080fe400078e0215 */
[----:B------:R-:W-:-:S04]  /*3b80*/  IMAD.WIDE.U32 R20, R28, R20, R22 ;  /* 0x000000141c147225 */ /* 0x000fc800078e0016 */
[----:B--2---:R-:W-:Y:S02]  /*3b90*/  IMAD R23, R19, R32, RZ ;  /* 0x0000002013177224 */ /* 0x004fe400078e02ff */
[----:B------:R-:W-:Y:S02]  /*3ba0*/  IMAD.IADD R21, R21, 0x1, R25 ;  /* 0x0000000115157824 */ /* 0x000fe400078e0219 */
[-C--:B------:R-:W-:Y:S02]  /*3bb0*/  IMAD R23, R33, R18.reuse, R23 ;  /* 0x0000001221177224 */ /* 0x080fe400078e0217 */
[----:B------:R-:W-:-:S04]  /*3bc0*/  IMAD.WIDE.U32 R28, R32, R18, R20 ;  /* 0x00000012201c7225 */ /* 0x000fc800078e0014 */
[----:B------:R-:W-:-:S07]  /*3bd0*/  IMAD.IADD R29, R29, 0x1, R23 ;  /* 0x000000011d1d7824 */ /* 0x000fce00078e0217 */
.L_x_5849:
        /* <DEDUP_REMOVED lines=10> */
[C---:B0-----:R-:W-:Y:S02]  /*3c80*/  IMAD R18, R16.reuse, UR5, RZ ;  /* 0x0000000510127c24 */ /* 0x041fe4000f8e02ff */
[----:B------:R-:W-:Y:S01]  /*3c90*/  IMAD.MOV.U32 R20, RZ, RZ, R12 ;  /* 0x000000ffff147224 */ /* 0x000fe200078e000c */
[----:B------:R-:W0:Y:S01]  /*3ca0*/  LDCU.64 UR12, c[0x0][0x398] ;  /* 0x00007300ff0c77ac */ /* 0x000e220008000a00 */
[----:B------:R-:W-:Y:S02]  /*3cb0*/  IMAD.MOV.U32 R21, RZ, RZ, R15 ;  /* 0x000000ffff157224 */ /* 0x000fe400078e000f */
[----:B------:R-:W-:Y:S02]  /*3cc0*/  IMAD R19, R17, UR4, R18 ;  /* 0x0000000411137c24 */ /* 0x000fe4000f8e0212 */
[----:B------:R-:W-:-:S04]  /*3cd0*/  IMAD.WIDE.U32 R20, R16, UR4, R20 ;  /* 0x0000000410147c25 */ /* 0x000fc8000f8e0014 */
[----:B------:R-:W-:Y:S01]  /*3ce0*/  IMAD.IADD R19, R21, 0x1, R19 ;  /* 0x0000000115137824 */ /* 0x000fe200078e0213 */
[----:B-1----:R-:W-:-:S04]  /*3cf0*/  ULEA UR6, UP1, UR4, UR6, 0x3 ;  /* 0x0000000604067291 */ /* 0x002fc8000f8218ff */
[----:B------:R-:W-:Y:S01]  /*3d00*/  ULEA.HI.X UR7, UR4, UR7, UR5, 0x3, UP1 ;  /* 0x0000000704077291 */ /* 0x000fe200088f1c05 */
[----:B0-----:R-:W-:Y:S01]  /*3d10*/  LEA R18, P0, R20, UR12, 0x3 ;  /* 0x0000000c14127c11 */ /* 0x001fe2000f8018ff */
[----:B------:R-:W-:-:S03]  /*3d20*/  IMAD.U32 R24, RZ, RZ, UR6 ;  /* 0x00000006ff187e24 */ /* 0x000fc6000f8e00ff */
        /* <DEDUP_REMOVED lines=18> */
.L_x_5850:
[----:B------:R-:W-:Y:S05]  /*3e50*/  BRA.U UP0, `(.L_x_5846) ;  /* 0x00000001004c7547 */ /* 0x000fea000b800000 */
[----:B------:R-:W1:Y:S01]  /*3e60*/  LDCU.64 UR6, c[0x0][0x3a8] ;  /* 0x00007500ff0677ac */ /* 0x000e620008000a00 */
[C---:B0-----:R-:W-:Y:S02]  /*3e70*/  IMAD R14, R16.reuse, UR5, RZ ;  /* 0x00000005100e7c24 */ /* 0x041fe4000f8e02ff */
[----:B------:R-:W-:Y:S01]  /*3e80*/  IMAD.MOV.U32 R13, RZ, RZ, R15 ;  /* 0x000000ffff0d7224 */ /* 0x000fe200078e000f */
[----:B------:R-:W0:Y:S01]  /*3e90*/  LDCU.64 UR12, c[0x0][0x398] ;  /* 0x00007300ff0c77ac */ /* 0x000e220008000a00 */
        /* <DEDUP_REMOVED lines=8> */
[----:B------:R-:W-:-:S05]  /*3f20*/  IMAD.U32 R17, RZ, RZ, UR4 ;  /* 0x00000004ff117e24 */ /* 0x000fca000f8e00ff */
[----:B------:R-:W2:Y:S04]  /*3f30*/  LDG.E.64 R14, desc[UR8][R14.64] ;  /* 0x000000080e0e7981 */ /* 0x000ea8000c1e1b00 */
[----:B------:R-:W2:Y:S02]  /*3f40*/  LDG.E.64 R12, desc[UR8][R16.64] ;  /* 0x00000008100c7981 */ /* 0x000ea4000c1e1b00 */
[----:B--2---:R-:W-:Y:S02]  /*3f50*/  IMAD R19, R15, R12, RZ ;  /* 0x0000000c0f137224 */ /* 0x004fe400078e02ff */
[----:B------:R-:W-:-:S04]  /*3f60*/  IMAD.WIDE.U32 R28, R12, R14, R28 ;  /* 0x0000000e0c1c7225 */ /* 0x000fc800078e001c */
[----:B------:R-:W-:-:S04]  /*3f70*/  IMAD R19, R13, R14, R19 ;  /* 0x0000000e0d137224 */ /* 0x000fc800078e0213 */
[----:B------:R-:W-:-:S07]  /*3f80*/  IMAD.IADD R29, R29, 0x1, R19 ;  /* 0x000000011d1d7824 */ /* 0x000fce00078e0213 */
.L_x_5846:
[----:B------:R-:W1:Y:S08]  /*3f90*/  LDC.64 R12, c[0x0][0x3c0] ;  /* 0x0000f000ff0c7b82 */ /* 0x000e700000000a00 */
[----:B------:R-:W0:Y:S08]  /*3fa0*/  LDC R18, c[0x0][0x3b8] ;  /* 0x0000ee00ff127b82 */ /* 0x000e300000000800 */
[----:B------:R-:W2:Y:S01]  /*3fb0*/  LDC R19, c[0x0][0x3bc] ;  /* 0x0000ef00ff137b82 */ /* 0x000ea20000000800 */
[----:B-1----:R-:W-:-:S04]  /*3fc0*/  ISETP.GE.U32.AND P0, PT, R12, 0x1, PT ;  /* 0x000000010c00780c */ /* 0x002fc80003f06070 */
[----:B------:R-:W-:Y:S01]  /*3fd0*/  ISETP.GE.AND.EX P0, PT, R13, RZ, PT, P0 ;  /* 0x000000ff0d00720c */ /* 0x000fe20003f06300 */
[----:B0-----:R-:W-:Y:S02]  /*3fe0*/  IMAD.MOV.U32 R17, RZ, RZ, R18 ;  /* 0x000000ffff117224 */ /* 0x001fe400078e0012 */
[----:B--2---:R-:W-:-:S10]  /*3ff0*/  IMAD.MOV.U32 R16, RZ, RZ, R19 ;  /* 0x000000ffff107224 */ /* 0x004fd400078e0013 */
        /* <DEDUP_REMOVED lines=9> */
.L_x_5852:
[--C-:B------:R-:W-:Y:S02]  /*4090*/  SHF.R.U64 R26, R23, 0x1, R22.reuse ;  /* 0x00000001171a7819 */ /* 0x100fe40000001216 */
[----:B------:R-:W-:-:S03]  /*40a0*/  SHF.R.U32.HI R27, RZ, 0x1, R22 ;  /* 0x00000001ff1b7819 */ /* 0x000fc60000011616 */
[C---:B------:R-:W-:Y:S01]  /*40b0*/  IMAD.SHL.U32 R25, R26.reuse, 0x8, RZ ;  /* 0x000000081a197824 */ /* 0x040fe200078e00ff */
[----:B------:R-:W-:-:S04]  /*40c0*/  SHF.L.U64.HI R24, R26, 0x3, R27 ;  /* 0x000000031a187819 */ /* 0x000fc8000001021b */
[----:B------:R-:W-:-:S05]  /*40d0*/  IADD3 R12, P1, PT, R20, R25, RZ ;  /* 0x00000019140c7210 */ /* 0x000fca0007f3e0ff */
[----:B------:R-:W-:-:S05]  /*40e0*/  IMAD.X R13, R21, 0x1, R24, P1 ;  /* 0x00000001150d7824 */ /* 0x000fca00008e0618 */
[----:B------:R-:W2:Y:S02]  /*40f0*/  LDG.E.64 R14, desc[UR8][R12.64] ;  /* 0x000000080c0e7981 */ /* 0x000ea4000c1e1b00 */
        /* <DEDUP_REMOVED lines=9> */
[----:B------:R-:W-:Y:S02]  /*4190*/  IADD3 R25, P3, PT, R12, 0x8, RZ ;  /* 0x000000080c197810 */ /* 0x000fe40007f7e0ff */
[----:B------:R-:W-:Y:S02]  /*41a0*/  SEL R22, R22, R27, !P1 ;  /* 0x0000001b16167207 */ /* 0x000fe40004800000 */
[----:B------:R-:W-:Y:S01]  /*41b0*/  IADD3.X R15, PT, PT, R16, RZ, R24, P4, P5 ;  /* 0x000000ff100f7210 */ /* 0x000fe200027ea418 */
[----:B------:R-:W-:Y:S01]  /*41c0*/  IMAD.X R12, RZ, RZ, R13, P3 ;  /* 0x000000ffff0c7224 */ /* 0x000fe200018e060d */
[----:B------:R-:W-:-:S02]  /*41d0*/  ISETP.GT.AND.EX P2, PT, R22, RZ, PT, P2 ;  /* 0x000000ff1600720c */ /* 0x000fc40003f44320 */
[----:B------:R-:W-:Y:S02]  /*41e0*/  SEL R17, R14, R17, !P1 ;  /* 0x000000110e117207 */ /* 0x000fe40004800000 */
[----:B------:R-:W-:Y:S02]  /*41f0*/  SEL R16, R15, R16, !P1 ;  /* 0x000000100f107207 */ /* 0x000fe40004800000 */
[----:B------:R-:W-:Y:S02]  /*4200*/  SEL R20, R25, R20, !P1 ;  /* 0x0000001419147207 */ /* 0x000fe40004800000 */
[----:B------:R-:W-:-:S05]  /*4210*/  SEL R21, R12, R21, !P1 ;  /* 0x000000150c157207 */ /* 0x000fca0004800000 */
[----:B------:R-:W-:Y:S05]  /*4220*/  @P2 BRA `(.L_x_5852) ;  /* 0xfffffffc00982947 */ /* 0x000fea000383ffff */
[----:B------:R-:W-:Y:S05]  /*4230*/  BSYNC.RECONVERGENT B2 ;  /* 0x0000000000027941 */ /* 0x000fea0003800200 */
.L_x_5851:
[----:B------:R-:W-:Y:S05]  /*4240*/  @!P0 BRA `(.L_x_5853) ;  /* 0x0000000000848947 */ /* 0x000fea0003800000 */
[----:B------:R-:W0:Y:S01]  /*4250*/  LDCU.64 UR4, c[0x0][0x3c0] ;  /* 0x00007800ff0477ac */ /* 0x000e220008000a00 */
[----:B------:R-:W-:Y:S01]  /*4260*/  BSSY.RECONVERGENT B2, `(.L_x_5853) ;  /* 0x000001f000027945 */ /* 0x000fe20003800200 */
[----:B------:R-:W-:Y:S02]  /*4270*/  IMAD.MOV.U32 R22, RZ, RZ, R18 ;  /* 0x000000ffff167224 */ /* 0x000fe400078e0012 */
[----:B------:R-:W-:Y:S02]  /*4280*/  IMAD.MOV.U32 R23, RZ, RZ, R19 ;  /* 0x000000ffff177224 */ /* 0x000fe400078e0013 */
[----:B0-----:R-:W-:Y:S02]  /*4290*/  IMAD.U32 R21, RZ, RZ, UR4 ;  /* 0x00000004ff157e24 */ /* 0x001fe4000f8e00ff */
[----:B------:R-:W-:-:S07]  /*42a0*/  IMAD.U32 R20, RZ, RZ, UR5 ;  /* 0x00000005ff147e24 */ /* 0x000fce000f8e00ff */
.L_x_5854:
        /* <DEDUP_REMOVED lines=10> */
[----:B------:R-:W-:Y:S02]  /*4350*/  LOP3.LUT R15, RZ, R27, RZ, 0x33, !PT ;  /* 0x0000001bff0f7212 */ /* 0x000fe400078e33ff */
[----:B------:R-:W-:-:S04]  /*4360*/  IADD3 R21, P1, PT, R21, R14, RZ ;  /* 0x0000000e15157210 */ /* 0x000fc80007f3e0ff */
[----:B------:R-:W-:Y:S01]  /*4370*/  SEL R21, R26, R21, !P0 ;  /* 0x000000151a157207 */ /* 0x000fe20004000000 */
[----:B------:R-:W-:Y:S01]  /*4380*/  IMAD.X R20, R20, 0x1, R15, P1 ;  /* 0x0000000114147824 */ /* 0x000fe200008e060f */
[----:B------:R-:W-:Y:S02]  /*4390*/  IADD3 R15, P3, P4, R18, 0x8, R25 ;  /* 0x00000008120f7810 */ /* 0x000fe40007c7e019 */
[----:B------:R-:W-:Y:S02]  /*43a0*/  ISETP.GT.U32.AND P1, PT, R21, RZ, PT ;  /* 0x000000ff1500720c */ /* 0x000fe40003f24070 */
[----:B------:R-:W-:Y:S02]  /*43b0*/  SEL R20, R27, R20, !P0 ;  /* 0x000000141b147207 */ /* 0x000fe40004000000 */
        /* <DEDUP_REMOVED lines=10> */
.L_x_5853:
        /* <DEDUP_REMOVED lines=14> */
[--C-:B------:R-:W-:Y:S02]  /*4540*/  SHF.R.S64 R16, R17, 0x3, R20.reuse ;  /* 0x0000000311107819 */ /* 0x100fe40000001014 */
[----:B------:R-:W-:Y:S01]  /*4550*/  IADD3.X R19, PT, PT, R30, UR13, RZ, P1, !PT ;  /* 0x0000000d1e137c10 */ /* 0x000fe20008ffe4ff */
[----:B------:R1:W-:Y:S01]  /*4560*/  STG.E.64 desc[UR8][R12.64], R14 ;  /* 0x0000000e0c007986 */ /* 0x0003e2000c101b08 */
[----:B------:R-:W-:-:S05]  /*4570*/  SHF.R.S32.HI R17, RZ, 0x3, R20 ;  /* 0x00000003ff117819 */ /* 0x000fca0000011414 */
[----:B------:R1:W-:Y:S02]  /*4580*/  STG.E.64 desc[UR8][R18.64], R16 ;  /* 0x0000001012007986 */ /* 0x0003e4000c101b08 */
.L_x_5845:
[----:B------:R-:W-:Y:S05]  /*4590*/  BSYNC.RECONVERGENT B1 ;  /* 0x0000000000017941 */ /* 0x000fea0003800200 */
.L_x_5844:
[----:B-1----:R-:W-:Y:S01]  /*45a0*/  VIADD R13, R3, 0x100 ;  /* 0x00000100030d7836 */ /* 0x002fe20000000000 */
        /* <DEDUP_REMOVED lines=31> */
[C-C-:B0-----:R-:W-:Y:S01]  /*47a0*/  SHF.L.U64.HI R34, R16.reuse, 0x3, R17.reuse ;  /* 0x0000000310227819 */ /* 0x141fe20000010211 */
[----:B------:R-:W-:Y:S01]  /*47b0*/  IMAD.U32 R18, RZ, RZ, UR6 ;  /* 0x00000006ff127e24 */ /* 0x000fe2000f8e00ff */
[C---:B------:R-:W-:Y:S01]  /*47c0*/  SHF.L.U64.HI R36, R16.reuse, 0x6, R17 ;  /* 0x0000000610247819 */ /* 0x040fe20000010211 */
[----:B------:R-:W-:Y:S01]  /*47d0*/  IMAD.SHL.U32 R17, R16, 0x8, RZ ;  /* 0x0000000810117824 */ /* 0x000fe200078e00ff */
[----:B------:R-:W-:Y:S01]  /*47e0*/  LEA.HI.X R33, R12, UR13, R15, 0x3, P0 ;  /* 0x0000000d0c217c11 */ /* 0x000fe200080f1c0f */
[----:B------:R-:W-:Y:S01]  /*47f0*/  IMAD.U32 R19, RZ, RZ, UR7 ;  /* 0x00000007ff137e24 */ /* 0x000fe2000f8e00ff */
[----:B------:R-:W-:Y:S01]  /*4800*/  UMOV UR6, UR4 ;  /* 0x0000000400067c82 */ /* 0x000fe20008000000 */
[----:B------:R-:W-:-:S05]  /*4810*/  UMOV UR7, UR5 ;  /* 0x0000000500077c82 */ /* 0x000fca0008000000 */
.L_x_5859:
[----:B------:R-:W-:Y:S01]  /*4820*/  IADD3 R24, P0, PT, R32, R17, RZ ;  /* 0x0000001120187210 */ /* 0x000fe20007f1e0ff */
[----:B------:R-:W2:Y:S04]  /*4830*/  LDG.E.64 R20, desc[UR8][R32.64] ;  /* 0x0000000820147981 */ /* 0x000ea8000c1e1b00 */
[----:B------:R-:W2:Y:S01]  /*4840*/  LDG.E.64 R22, desc[UR8][R18.64+-0x20] ;  /* 0xffffe00812167981 */ /* 0x000ea2000c1e1b00 */
[----:B------:R-:W-:-:S03]  /*4850*/  IMAD.X R25, R33, 0x1, R34, P0 ;  /* 0x0000000121197824 */ /* 0x000fc600000e0622 */
[----:B------:R-:W3:Y:S04]  /*4860*/  LDG.E.64 R28, desc[UR8][R18.64+-0x18] ;  /* 0xffffe808121c7981 */ /* 0x000ee8000c1e1b00 */
[----:B------:R-:W3:Y:S01]  /*4870*/  LDG.E.64 R26, desc[UR8][R24.64] ;  /* 0x00000008181a7981 */ /* 0x000ee2000c1e1b00 */
[----:B--2---:R-:W-:Y:S02]  /*4880*/  IMAD R21, R21, R22, RZ ;  /* 0x0000001615157224 */ /* 0x004fe400078e02ff */
[----:B------:R-:W-:-:S04]  /*4890*/  IMAD.WIDE.U32 R30, R22, R20, R30 ;  /* 0x00000014161e7225 */ /* 0x000fc800078e001e */
[----:B------:R-:W-:Y:S01]  /*48a0*/  IMAD R21, R23, R20, R21 ;  /* 0x0000001417157224 */ /* 0x000fe200078e0215 */
[-C--:B------:R-:W-:Y:S01]  /*48b0*/  IADD3 R20, P0, PT, R24, R17.reuse, RZ ;  /* 0x0000001118147210 */ /* 0x080fe20007f1e0ff */
[----:B---3--:R-:W-:Y:S02]  /*48c0*/  IMAD R23, R27, R28, RZ ;  /* 0x0000001c1b177224 */ /* 0x008fe400078e02ff */
[----:B------:R-:W-:Y:S02]  /*48d0*/  IMAD.IADD R31, R31, 0x1, R21 ;  /* 0x000000011f1f7824 */ /* 0x000fe400078e0215 */
[----:B------:R-:W-:Y:S01]  /*48e0*/  IMAD.X R21, R25, 0x1, R34, P0 ;  /* 0x0000000119157824 */ /* 0x000fe200000e0622 */
[----:B------:R-:W-:Y:S01]  /*48f0*/  IADD3 R24, P0, PT, R20, R17, RZ ;  /* 0x0000001114187210 */ /* 0x000fe20007f1e0ff */
[-C--:B------:R-:W-:Y:S02]  /*4900*/  IMAD R25, R29, R26.reuse, R23 ;  /* 0x0000001a1d197224 */ /* 0x080fe400078e0217 */
[----:B------:R-:W-:Y:S01]  /*4910*/  IMAD.WIDE.U32 R26, R28, R26, R30 ;  /* 0x0000001a1c1a7225 */ /* 0x000fe200078e001e */
[----:B------:R-:W2:Y:S03]  /*4920*/  LDG.E.64 R22, desc[UR8][R20.64] ;  /* 0x0000000814167981 */ /* 0x000ea6000c1e1b00 */
[----:B------:R-:W-:Y:S01]  /*4930*/  IMAD.IADD R27, R27, 0x1, R25 ;  /* 0x000000011b1b7824 */ /* 0x000fe200078e0219 */
[----:B------:R-:W2:Y:S01]  /*4940*/  LDG.E.64 R28, desc[UR8][R18.64+-0x10] ;  /* 0xfffff008121c7981 */ /* 0x000ea2000c1e1b00 */
[----:B------:R-:W-:-:S05]  /*4950*/  IMAD.X R25, R21, 0x1, R34, P0 ;  /* 0x0000000115197824 */ /* 0x000fca00000e0622 */
        /* <DEDUP_REMOVED lines=24> */
[----:B------:R-:W-:Y:S02]  /*4ae0*/  IMAD.X R25, R29, 0x1, R34, P0 ;  /* 0x000000011d197824 */ /* 0x000fe400000e0622 */
[-C--:B------:R-:W-:Y:S02]  /*4af0*/  IMAD R27, R23, R30.reuse, R27 ;  /* 0x0000001e171b7224 */ /* 0x080fe400078e021b */
[----:B------:R-:W-:Y:S01]  /*4b00*/  IMAD.WIDE.U32 R22, R22, R30, R20 ;  /* 0x0000001e16167225 */ /* 0x000fe200078e0014 */
[----:B------:R-:W-:Y:S01]  /*4b10*/  IADD3 R20, P0, PT, R24, R17, RZ ;  /* 0x0000001118147210 */ /* 0x000fe20007f1e0ff */
[----:B------:R-:W2:Y:S04]  /*4b20*/  LDG.E.64 R30, desc[UR8][R18.64+0x10] ;  /* 0x00001008121e7981 */ /* 0x000ea8000c1e1b00 */
[----:B------:R-:W2:Y:S01]  /*4b30*/  LDG.E.64 R28, desc[UR8][R24.64] ;  /* 0x00000008181c7981 */ /* 0x000ea2000c1e1b00 */
[----:B------:R-:W-:-:S06]  /*4b40*/  IMAD.X R21, R25, 0x1, R34, P0 ;  /* 0x0000000119157824 */ /* 0x000fcc00000e0622 */
[----:B------:R-:W3:Y:S04]  /*4b50*/  LDG.E.64 R20, desc[UR8][R20.64] ;  /* 0x0000000814147981 */ /* 0x000ee8000c1e1b00 */
[----:B------:R0:W3:Y:S01]  /*4b60*/  LDG.E.64 R24, desc[UR8][R18.64+0x18] ;  /* 0x0000180812187981 */ /* 0x0000e2000c1e1b00 */
[----:B------:R-:W-:Y:S01]  /*4b70*/  UIADD3 UR6, UP1, UPT, UR6, -0x8, URZ ;  /* 0xfffffff806067890 */ /* 0x000fe2000ff3e0ff */
[----:B------:R-:W-:-:S03]  /*4b80*/  IMAD.IADD R23, R23, 0x1, R27 ;  /* 0x0000000117177824 */ /* 0x000fc600078e021b */
        /* <DEDUP_REMOVED lines=11> */
[----:B---3--:R-:W-:Y:S02]  /*4c40*/  IMAD R29, R21, R24, RZ ;  /* 0x00000018151d7224 */ /* 0x008fe400078e02ff */
[----:B------:R-:W-:-:S04]  /*4c50*/  IMAD.WIDE.U32 R30, R24, R20, R22 ;  /* 0x00000014181e7225 */ /* 0x000fc800078e0016 */
[----:B------:R-:W-:-:S04]  /*4c60*/  IMAD R29, R25, R20, R29 ;  /* 0x00000014191d7224 */ /* 0x000fc800078e021d */
[----:B------:R-:W-:Y:S01]  /*4c70*/  IMAD.IADD R31, R31, 0x1, R29 ;  /* 0x000000011f1f7824 */ /* 0x000fe200078e021d */
[----:B------:R-:W-:Y:S06]  /*4c80*/  BRA.U UP1, `(.L_x_5859) ;  /* 0xfffffff901e47547 */ /* 0x000fec000b83ffff */
.L_x_5858:
[----:B------:R-:W-:Y:S05]  /*4c90*/  BRA.U !UP0, `(.L_x_5857) ;  /* 0x0000000508c87547 */ /* 0x000fea000b800000 */
[----:B------:R-:W1:Y:S01]  /*4ca0*/  LDC.64 R18, c[0x0][0x3b0] ;  /* 0x0000ec00ff127b82 */ /* 0x000e620000000a00 */
[----:B------:R-:W-:Y:S02]  /*4cb0*/  UISETP.GE.U32.AND UP1, UPT, UR14, 0x4, UPT ;  /* 0x000000040e00788c */ /* 0x000fe4000bf26070 */
[----:B------:R-:W-:Y:S02]  /*4cc0*/  ULOP3.LUT UR11, UR10, 0x3, URZ, 0xc0, !UPT ;  /* 0x000000030a0b7892 */ /* 0x000fe4000f8ec0ff */
[----:B------:R-:W-:Y:S02]  /*4cd0*/  UISETP.GE.U32.AND.EX UP1, UPT, URZ, URZ, UPT, UP1 ;  /* 0x000000ffff00728c */ /* 0x000fe4000bf26110 */
[----:B------:R-:W-:-:S04]  /*4ce0*/  UISETP.NE.U32.AND UP0, UPT, UR11, URZ, UPT ;  /* 0x000000ff0b00728c */ /* 0x000fc8000bf05070 */
[----:B------:R-:W-:-:S03]  /*4cf0*/  UISETP.NE.AND.EX UP0, UPT, URZ, URZ, UPT, UP0 ;  /* 0x000000ffff00728c */ /* 0x000fc6000bf05300 */
[----:B------:R-:W-:Y:S08]  /*4d00*/  BRA.U !UP1, `(.L_x_5860) ;  /* 0x0000000109c07547 */ /* 0x000ff0000b800000 */
[----:B------:R-:W2:Y:S01]  /*4d10*/  LDCU.64 UR6, c[0x0][0x3a8] ;  /* 0x00007500ff0677ac */ /* 0x000ea20008000a00 */
[C---:B-1----:R-:W-:Y:S02]  /*4d20*/  IMAD R20, R18.reuse, UR5, RZ ;  /* 0x0000000512147c24 */ /* 0x042fe4000f8e02ff */
[----:B------:R-:W-:Y:S01]  /*4d30*/  IMAD.MOV.U32 R14, RZ, RZ, R12 ;  /* 0x000000ffff0e7224 */ /* 0x000fe200078e000c */
[----:B------:R-:W1:Y:S01]  /*4d40*/  LDCU.64 UR12, c[0x0][0x398] ;  /* 0x00007300ff0c77ac */ /* 0x000e620008000a00 */
[----:B------:R-:W-:Y:S02]  /*4d50*/  IMAD R21, R19, UR4, R20 ;  /* 0x0000000413157c24 */ /* 0x000fe4000f8e0214 */
[----:B0-----:R-:W-:-:S04]  /*4d60*/  IMAD.WIDE.U32 R16, R18, UR4, R14 ;  /* 0x0000000412107c25 */ /* 0x001fc8000f8e000e */
[----:B------:R-:W-:Y:S01]  /*4d70*/  IMAD.IADD R17, R17, 0x1, R21 ;  /* 0x0000000111117824 */ /* 0x000fe200078e0215 */
[----:B--2---:R-:W-:-:S04]  /*4d80*/  ULEA UR6, UP1, UR4, UR6, 0x3 ;  /* 0x0000000604067291 */ /* 0x004fc8000f8218ff */
[----:B------:R-:W-:Y:S01]  /*4d90*/  ULEA.HI.X UR7, UR4, UR7, UR5, 0x3, UP1 ;  /* 0x0000000704077291 */ /* 0x000fe200088f1c05 */
[----:B-1----:R-:W-:Y:S01]  /*4da0*/  LEA R32, P0, R16, UR12, 0x3 ;  /* 0x0000000c10207c11 */ /* 0x002fe2000f8018ff */
[----:B------:R-:W-:-:S03]  /*4db0*/  IMAD.U32 R20, RZ, RZ, UR6 ;  /* 0x00000006ff147e24 */ /* 0x000fc6000f8e00ff */
[----:B------:R-:W-:Y:S01]  /*4dc0*/  LEA.HI.X R33, R16, UR13, R17, 0x3, P0 ;  /* 0x0000000d10217c11 */ /* 0x000fe200080f1c11 */
[----:B------:R-:W-:-:S04]  /*4dd0*/  IMAD.U32 R21, RZ, RZ, UR7 ;  /* 0x00000007ff157e24 */ /* 0x000fc8000f8e00ff */
[----:B------:R-:W2:Y:S04]  /*4de0*/  LDG.E.64 R24, desc[UR8][R32.64] ;  /* 0x0000000820187981 */ /* 0x000ea8000c1e1b00 */
[----:B------:R-:W2:Y:S01]  /*4df0*/  LDG.E.64 R26, desc[UR8][R20.64] ;  /* 0x00000008141a7981 */ /* 0x000ea2000c1e1b00 */
[----:B------:R-:W-:-:S03]  /*4e00*/  IMAD.WIDE.U32 R16, R18, 0x8, RZ ;  /* 0x0000000812107825 */ /* 0x000fc600078e00ff */
[----:B------:R-:W3:Y:S01]  /*4e10*/  LDG.E.64 R36, desc[UR8][R20.64+0x10] ;  /* 0x0000100814247981 */ /* 0x000ee2000c1e1b00 */
[----:B------:R-:W-:Y:S01]  /*4e20*/  IMAD.SHL.U32 R23, R19, 0x8, RZ ;  /* 0x0000000813177824 */ /* 0x000fe200078e00ff */
[----:B------:R-:W-:-:S03]  /*4e30*/  IADD3 R22, P0, PT, R32, R16, RZ ;  /* 0x0000001020167210 */ /* 0x000fc60007f1e0ff */
[----:B------:R-:W-:-:S04]  /*4e40*/  IMAD.IADD R17, R17, 0x1, R23 ;  /* 0x0000000111117824 */ /* 0x000fc800078e0217 */
[----:B------:R-:W-:Y:S02]  /*4e50*/  IMAD.X R23, R33, 0x1, R17, P0 ;  /* 0x0000000121177824 */ /* 0x000fe400000e0611 */
[----:B--2---:R-:W-:Y:S02]  /*4e60*/  IMAD R35, R25, R26, RZ ;  /* 0x0000001a19237224 */ /* 0x004fe400078e02ff */
[----:B------:R-:W-:Y:S01]  /*4e70*/  IMAD.WIDE.U32 R28, R26, R24, R30 ;  /* 0x000000181a1c7225 */ /* 0x000fe200078e001e */
[----:B------:R-:W-:-:S03]  /*4e80*/  IADD3 R30, P0, PT, R22, R16, RZ ;  /* 0x00000010161e7210 */ /* 0x000fc60007f1e0ff */
[----:B------:R-:W-:Y:S02]  /*4e90*/  IMAD R35, R27, R24, R35 ;  /* 0x000000181b237224 */ /* 0x000fe400078e0223 */
[----:B------:R-:W2:Y:S04]  /*4ea0*/  LDG.E.64 R26, desc[UR8][R20.64+0x8] ;  /* 0x00000808141a7981 */ /* 0x000ea8000c1e1b00 */
[----:B------:R-:W2:Y:S01]  /*4eb0*/  LDG.E.64 R24, desc[UR8][R22.64] ;  /* 0x0000000816187981 */ /* 0x000ea2000c1e1b00 */
[----:B------:R-:W-:Y:S01]  /*4ec0*/  IMAD.X R31, R23, 0x1, R17, P0 ;  /* 0x00000001171f7824 */ /* 0x000fe200000e0611 */
[----:B------:R-:W-:-:S04]  /*4ed0*/  IADD3 R16, P0, PT, R30, R16, RZ ;  /* 0x000000101e107210 */ /* 0x000fc80007f1e0ff */
[----:B------:R-:W3:Y:S01]  /*4ee0*/  LDG.E.64 R32, desc[UR8][R30.64] ;  /* 0x000000081e207981 */ /* 0x000ee2000c1e1b00 */
[----:B------:R-:W-:-:S03]  /*4ef0*/  IMAD.X R17, R31, 0x1, R17, P0 ;  /* 0x000000011f117824 */ /* 0x000fc600000e0611 */
[----:B------:R-:W4:Y:S04]  /*4f00*/  LDG.E.64 R22, desc[UR8][R20.64+0x18] ;  /* 0x0000180814167981 */ /* 0x000f28000c1e1b00 */
[----:B------:R-:W4:Y:S01]  /*4f10*/  LDG.E.64 R16, desc[UR8][R16.64] ;  /* 0x0000000810107981 */ /* 0x000f22000c1e1b00 */
[----:B------:R-:W-:Y:S01]  /*4f20*/  IMAD.IADD R29, R29, 0x1, R35 ;  /* 0x000000011d1d7824 */ /* 0x000fe200078e0223 */
[----:B------:R-:W-:-:S04]  /*4f30*/  UIADD3 UR4, UP1, UPT, UR4, 0x4, URZ ;  /* 0x0000000404047890 */ /* 0x000fc8000ff3e0ff */
[----:B------:R-:W-:Y:S01]  /*4f40*/  UIADD3.X UR5, UPT, UPT, URZ, UR5, URZ, UP1, !UPT ;  /* 0x00000005ff057290 */ /* 0x000fe20008ffe4ff */
[----:B--2---:R-:W-:-:S04]  /*4f50*/  IMAD R25, R25, R26, RZ ;  /* 0x0000001a19197224 */ /* 0x004fc800078e02ff */
[-C--:B------:R-:W-:Y:S02]  /*4f60*/  IMAD R27, R27, R24.reuse, R25 ;  /* 0x000000181b1b7224 */ /* 0x080fe400078e0219 */
[----:B------:R-:W-:-:S04]  /*4f70*/  IMAD.WIDE.U32 R24, R26, R24, R28 ;  /* 0x000000181a187225 */ /* 0x000fc800078e001c */
[----:B------:R-:W-:Y:S02]  /*4f80*/  IMAD.IADD R25, R25, 0x1, R27 ;  /* 0x0000000119197824 */ /* 0x000fe400078e021b */
        /* <DEDUP_REMOVED lines=8> */
.L_x_5860:
        /* <DEDUP_REMOVED lines=9> */
[----:B------:R-:W2:Y:S01]  /*50a0*/  LDCU.64 UR6, c[0x0][0x3a8] ;  /* 0x00007500ff0677ac */ /* 0x000ea20008000a00 */
[C---:B01----:R-:W-:Y:S02]  /*50b0*/  IMAD R16, R18.reuse, UR5, RZ ;  /* 0x0000000512107c24 */ /* 0x043fe4000f8e02ff */
[----:B------:R-:W-:Y:S01]  /*50c0*/  IMAD.MOV.U32 R22, RZ, RZ, R12 ;  /* 0x000000ffff167224 */ /* 0x000fe200078e000c */
[----:B------:R-:W0:Y:S01]  /*50d0*/  LDCU.64 UR12, c[0x0][0x398] ;  /* 0x00007300ff0c77ac */ /* 0x000e220008000a00 */
[----:B------:R-:W-:Y:S02]  /*50e0*/  IMAD.MOV.U32 R23, RZ, RZ, R15 ;  /* 0x000000ffff177224 */ /* 0x000fe400078e000f */
[----:B------:R-:W-:Y:S02]  /*50f0*/  IMAD R17, R19, UR4, R16 ;  /* 0x0000000413117c24 */ /* 0x000fe4000f8e0210 */
[----:B------:R-:W-:-:S04]  /*5100*/  IMAD.WIDE.U32 R22, R18, UR4, R22 ;  /* 0x0000000412167c25 */ /* 0x000fc8000f8e0016 */
[----:B------:R-:W-:Y:S01]  /*5110*/  IMAD.IADD R21, R23, 0x1, R17 ;  /* 0x0000000117157824 */ /* 0x000fe200078e0211 */
[----:B--2---:R-:W-:-:S04]  /*5120*/  ULEA UR6, UP1, UR4, UR6, 0x3 ;  /* 0x0000000604067291 */ /* 0x004fc8000f8218ff */
        /* <DEDUP_REMOVED lines=21> */
.L_x_5861:
[----:B------:R-:W-:Y:S05]  /*5280*/  BRA.U UP0, `(.L_x_5857) ;  /* 0x00000001004c7547 */ /* 0x000fea000b800000 */
[----:B------:R-:W2:Y:S01]  /*5290*/  LDCU.64 UR6, c[0x0][0x3a8] ;  /* 0x00007500ff0677ac */ /* 0x000ea20008000a00 */
[C---:B01----:R-:W-:Y:S02]  /*52a0*/  IMAD R16, R18.reuse, UR5, RZ ;  /* 0x0000000512107c24 */ /* 0x043fe4000f8e02ff */
[----:B------:R-:W-:Y:S01]  /*52b0*/  IMAD.MOV.U32 R14, RZ, RZ, R12 ;  /* 0x000000ffff0e7224 */ /* 0x000fe200078e000c */
[----:B------:R-:W0:Y:S01]  /*52c0*/  LDCU.64 UR12, c[0x0][0x398] ;  /* 0x00007300ff0c77ac */ /* 0x000e220008000a00 */
        /* <DEDUP_REMOVED lines=8> */
[----:B------:R-:W-:-:S04]  /*5350*/  IMAD.U32 R13, RZ, RZ, UR4 ;  /* 0x00000004ff0d7e24 */ /* 0x000fc8000f8e00ff */
[----:B------:R-:W2:Y:S04]  /*5360*/  LDG.E.64 R14, desc[UR8][R16.64] ;  /* 0x00000008100e7981 */ /* 0x000ea8000c1e1b00 */
[----:B------:R-:W2:Y:S02]  /*5370*/  LDG.E.64 R12, desc[UR8][R12.64] ;  /* 0x000000080c0c7981 */ /* 0x000ea4000c1e1b00 */
[----:B--2---:R-:W-:Y:S02]  /*5380*/  IMAD R15, R15, R12, RZ ;  /* 0x0000000c0f0f7224 */ /* 0x004fe400078e02ff */
[----:B------:R-:W-:-:S04]  /*5390*/  IMAD.WIDE.U32 R30, R12, R14, R30 ;  /* 0x0000000e0c1e7225 */ /* 0x000fc800078e001e */
[----:B------:R-:W-:-:S04]  /*53a0*/  IMAD R15, R13, R14, R15 ;  /* 0x0000000e0d0f7224 */ /* 0x000fc800078e020f */
[----:B------:R-:W-:-:S07]  /*53b0*/  IMAD.IADD R31, R31, 0x1, R15 ;  /* 0x000000011f1f7824 */ /* 0x000fce00078e020f */
.L_x_5857:
[----:B------:R-:W2:Y:S08]  /*53c0*/  LDC.64 R12, c[0x0][0x3c0] ;  /* 0x0000f000ff0c7b82 */ /* 0x000eb00000000a00 */
[----:B-1----:R-:W0:Y:S08]  /*53d0*/  LDC R18, c[0x0][0x3b8] ;  /* 0x0000ee00ff127b82 */ /* 0x002e300000000800 */
[----:B------:R-:W1:Y:S01]  /*53e0*/  LDC R19, c[0x0][0x3bc] ;  /* 0x0000ef00ff137b82 */ /* 0x000e620000000800 */
[----:B--2---:R-:W-:-:S04]  /*53f0*/  ISETP.GE.U32.AND P0, PT, R12, 0x1, PT ;  /* 0x000000010c00780c */ /* 0x004fc80003f06070 */
[----:B------:R-:W-:Y:S01]  /*5400*/  ISETP.GE.AND.EX P0, PT, R13, RZ, PT, P0 ;  /* 0x000000ff0d00720c */ /* 0x000fe20003f06300 */
[----:B0-----:R-:W-:Y:S02]  /*5410*/  IMAD.MOV.U32 R17, RZ, RZ, R18 ;  /* 0x000000ffff117224 */ /* 0x001fe400078e0012 */
[----:B-1----:R-:W-:-:S10]  /*5420*/  IMAD.MOV.U32 R16, RZ, RZ, R19 ;  /* 0x000000ffff107224 */ /* 0x002fd400078e0013 */
        /* <DEDUP_REMOVED lines=9> */
.L_x_5863:
[--C-:B------:R-:W-:Y:S02]  /*54c0*/  SHF.R.U64 R27, R22, 0x1, R23.reuse ;  /* 0x00000001161b7819 */ /* 0x100fe40000001217 */
[----:B------:R-:W-:-:S03]  /*54d0*/  SHF.R.U32.HI R28, RZ, 0x1, R23 ;  /* 0x00000001ff1c7819 */ /* 0x000fc60000011617 */
[C---:B------:R-:W-:Y:S01]  /*54e0*/  IMAD.SHL.U32 R24, R27.reuse, 0x8, RZ ;  /* 0x000000081b187824 */ /* 0x040fe200078e00ff */
[----:B------:R-:W-:-:S04]  /*54f0*/  SHF.L.U64.HI R26, R27, 0x3, R28 ;  /* 0x000000031b1a7819 */ /* 0x000fc8000001021c */
[----:B------:R-:W-:-:S05]  /*5500*/  IADD3 R12, P1, PT, R20, R24, RZ ;  /* 0x00000018140c7210 */ /* 0x000fca0007f3e0ff */
[----:B------:R-:W-:-:S05]  /*5510*/  IMAD.X R13, R21, 0x1, R26, P1 ;  /* 0x00000001150d7824 */ /* 0x000fca00008e061a */
[----:B------:R0:W2:Y:S01]  /*5520*/  LDG.E.64 R14, desc[UR8][R12.64] ;  /* 0x000000080c0e7981 */ /* 0x0000a2000c1e1b00 */
[----:B------:R-:W-:-:S04]  /*5530*/  LOP3.LUT R25, RZ, R27, RZ, 0x33, !PT ;  /* 0x0000001bff197212 */ /* 0x000fc800078e33ff */
[----:B------:R-:W-:Y:S02]  /*5540*/  IADD3 R22, P2, PT, R22, R25, RZ ;  /* 0x0000001916167210 */ /* 0x000fe40007f5e0ff */
[----:B------:R-:W-:-:S05]  /*5550*/  IADD3 R25, P3, PT, R12, 0x8, RZ ;  /* 0x000000080c197810 */ /* 0x000fca0007f7e0ff */
[----:B0-----:R-:W-:Y:S01]  /*5560*/  IMAD.X R12, RZ, RZ, R13, P3 ;  /* 0x000000ffff0c7224 */ /* 0x001fe200018e060d */
        /* <DEDUP_REMOVED lines=16> */
.L_x_5862:
[----:B------:R-:W-:Y:S05]  /*5670*/  @!P0 BRA `(.L_x_5864) ;  /* 0x0000000000848947 */ /* 0x000fea0003800000 */
[----:B------:R-:W0:Y:S01]  /*5680*/  LDCU.64 UR4, c[0x0][0x3c0] ;  /* 0x00007800ff0477ac */ /* 0x000e220008000a00 */
[----:B------:R-:W-:Y:S01]  /*5690*/  BSSY.RECONVERGENT B2, `(.L_x_5864) ;  /* 0x000001f000027945 */ /* 0x000fe20003800200 */
[----:B------:R-:W-:Y:S02]  /*56a0*/  IMAD.MOV.U32 R20, RZ, RZ, R18 ;  /* 0x000000ffff147224 */ /* 0x000fe400078e0012 */
[----:B------:R-:W-:Y:S02]  /*56b0*/  IMAD.MOV.U32 R28, RZ, RZ, R19 ;  /* 0x000000ffff1c7224 */ /* 0x000fe400078e0013 */
[----:B0-----:R-:W-:Y:S02]  /*56c0*/  IMAD.U32 R22, RZ, RZ, UR4 ;  /* 0x00000004ff167e24 */ /* 0x001fe4000f8e00ff */
[----:B------:R-:W-:-:S07]  /*56d0*/  IMAD.U32 R21, RZ, RZ, UR5 ;  /* 0x00000005ff157e24 */ /* 0x000fce000f8e00ff */
.L_x_5865:
        /* <DEDUP_REMOVED lines=13> */
[----:B------:R-:W-:Y:S02]  /*57b0*/  ISETP.GE.AND.EX P0, PT, R31, R15, PT, P0 ;  /* 0x0000000f1f00720c */ /* 0x000fe40003f06300 */
[----:B------:R-:W-:Y:S01]  /*57c0*/  IADD3 R15, P3, P4, R18, 0x8, R25 ;  /* 0x00000008120f7810 */ /* 0x000fe20007c7e019 */
[----:B------:R-:W-:Y:S01]  /*57d0*/  IMAD.X R21, R21, 0x1, R14, P1 ;  /* 0x0000000115157824 */ /* 0x000fe200008e060e */
[----:B------:R-:W-:Y:S02]  /*57e0*/  SEL R22, R27, R22, !P0 ;  /* 0x000000161b167207 */ /* 0x000fe40004000000 */
[----:B------:R-:W-:-:S02]  /*57f0*/  IADD3.X R12, PT, PT, R19, RZ, R24, P3, P4 ;  /* 0x000000ff130c7210 */ /* 0x000fc40001fe8418 */
[----:B------:R-:W-:Y:S02]  /*5800*/  SEL R21, R26, R21, !P0 ;  /* 0x000000151a157207 */ /* 0x000fe40004000000 */
[----:B------:R-:W-:Y:S02]  /*5810*/  ISETP.GT.U32.AND P1, PT, R22, RZ, PT ;  /* 0x000000ff1600720c */ /* 0x000fe40003f24070 */
[----:B------:R-:W-:Y:S02]  /*5820*/  SEL R18, R18, R15, !P0 ;  /* 0x0000000f12127207 */ /* 0x000fe40004000000 */
[----:B------:R-:W-:Y:S02]  /*5830*/  ISETP.GT.AND.EX P1, PT, R21, RZ, PT, P1 ;  /* 0x000000ff1500720c */ /* 0x000fe40003f24310 */
[----:B------:R-:W-:Y:S02]  /*5840*/  SEL R19, R19, R12, !P0 ;  /* 0x0000000c13137207 */ /* 0x000fe40004000000 */
[----:B------:R-:W-:-:S02]  /*5850*/  SEL R20, R20, R23, !P0 ;  /* 0x0000001714147207 */ /* 0x000fc40004000000 */
[----:B------:R-:W-:-:S07]  /*5860*/  SEL R28, R28, R13, !P0 ;  /* 0x0000000d1c1c7207 */ /* 0x000fce0004000000 */
[----:B------:R-:W-:Y:S05]  /*5870*/  @P1 BRA `(.L_x_5865) ;  /* 0xfffffffc00981947 */ /* 0x000fea000383ffff */
[----:B------:R-:W-:Y:S05]  /*5880*/  BSYNC.RECONVERGENT B2 ;  /* 0x0000000000027941 */ /* 0x000fea0003800200 */
.L_x_5864:
[----:B------:R-:W0:Y:S01]  /*5890*/  LDCU.64 UR6, c[0x0][0x3b8] ;  /* 0x00007700ff0677ac */ /* 0x000e220008000a00 */
[----:B------:R-:W-:Y:S01]  /*58a0*/  IADD3 R18, P0, PT, -R17, R18, RZ ;  /* 0x0000001211127210 */ /* 0x000fe20007f1e1ff */
[C---:B------:R-:W-:Y:S01]  /*58b0*/  IMAD.SHL.U32 R15, R10.reuse, 0x8, RZ ;  /* 0x000000080a0f7824 */ /* 0x040fe200078e00ff */
[----:B------:R-:W1:Y:S03]  /*58c0*/  LDCU.64 UR4, c[0x0][0x3c8] ;  /* 0x00007900ff0477ac */ /* 0x000e660008000a00 */
[----:B------:R-:W-:Y:S01]  /*58d0*/  IMAD.X R19, R19, 0x1, ~R16, P0 ;  /* 0x0000000113137824 */ /* 0x000fe200000e0e10 */
[----:B------:R-:W2:Y:S01]  /*58e0*/  LDCU.64 UR12, c[0x0][0x3d0] ;  /* 0x00007a00ff0c77ac */ /* 0x000ea20008000a00 */
[----:B0-----:R-:W-:Y:S02]  /*58f0*/  IADD3 R12, P1, PT, R17, -UR6, RZ ;  /* 0x80000006110c7c10 */ /* 0x001fe4000ff3e0ff */
[----:B------:R-:W-:-:S02]  /*5900*/  SHF.L.U64.HI R17, R10, 0x3, R11 ;  /* 0x000000030a117819 */ /* 0x000fc4000001020b */
        /* <DEDUP_REMOVED lines=11> */
.L_x_5856:
[----:B------:R-:W-:Y:S05]  /*59c0*/  BSYNC.RECONVERGENT B1 ;  /* 0x0000000000017941 */ /* 0x000fea0003800200 */
.L_x_5855:
[----:B-1----:R-:W-:-:S05]  /*59d0*/  VIADD R11, R3, 0x180 ;  /* 0x00000180030b7836 */ /* 0x002fca0000000000 */
        /* <DEDUP_REMOVED lines=10> */
[----:B------:R-:W1:Y:S01]  /*5a80*/  LDC.64 R10, c[0x0][0x3b0] ;  /* 0x0000ec00ff0a7b82 */ /* 0x000e620000000a00 */
        /* <DEDUP_REMOVED lines=11> */
[----:B------:R-:W2:Y:S01]  /*5b40*/  LDCU.64 UR4, c[0x0][0x3a8] ;  /* 0x00007500ff0477ac */ /* 0x000ea20008000a00 */
[C---:B-1----:R-:W-:Y:S01]  /*5b50*/  IMAD.WIDE.U32 R18, R10.reuse, 0x8, RZ ;  /* 0x000000080a127825 */ /* 0x042fe200078e00ff */
[----:B------:R-:W-:Y:S02]  /*5b60*/  SHF.L.U64.HI R34, R10, 0x6, R11 ;  /* 0x000000060a227819 */ /* 0x000fe4000001020b */
[----:B------:R-:W-:Y:S01]  /*5b70*/  CS2R R28, SRZ ;  /* 0x00000000001c7805 */ /* 0x000fe2000001ff00 */
[----:B------:R-:W1:Y:S01]  /*5b80*/  LDCU.64 UR12, c[0x0][0x398] ;  /* 0x00007300ff0c77ac */ /* 0x000e620008000a00 */
[----:B------:R-:W-:-:S04]  /*5b90*/  IMAD.SHL.U32 R35, R11, 0x8, RZ ;  /* 0x000000080b237824 */ /* 0x000fc800078e00ff */
[----:B------:R-:W-:Y:S01]  /*5ba0*/  IMAD.IADD R35, R19, 0x1, R35 ;  /* 0x0000000113237824 */ /* 0x000fe200078e0223 */
[----:B--2---:R-:W-:Y:S02]  /*5bb0*/  UIADD3 UR6, UP1, UPT, UR4, 0x20, URZ ;  /* 0x0000002004067890 */ /* 0x004fe4000ff3e0ff */
[----:B------:R-:W-:Y:S02]  /*5bc0*/  ULOP3.LUT UR4, UR10, 0xfffffff8, URZ, 0xc0, !UPT ;  /* 0xfffffff80a047892 */ /* 0x000fe4000f8ec0ff */
[----:B------:R-:W-:Y:S01]  /*5bd0*/  UIADD3.X UR7, UPT, UPT, URZ, UR5, URZ, UP1, !UPT ;  /* 0x00000005ff077290 */ /* 0x000fe20008ffe4ff */
[C---:B-1----:R-:W-:Y:S01]  /*5be0*/  LEA R32, P0, R12.reuse, UR12, 0x3 ;  /* 0x0000000c0c207c11 */ /* 0x042fe2000f8018ff */
[----:B------:R-:W-:Y:S01]  /*5bf0*/  ULOP3.LUT UR5, UR11, 0x7fffffff, URZ, 0xc0, !UPT ;  /* 0x7fffffff0b057892 */ /* 0x000fe2000f8ec0ff */
[----:B0-----:R-:W-:Y:S02]  /*5c00*/  IMAD.U32 R16, RZ, RZ, UR6 ;  /* 0x00000006ff107e24 */ /* 0x001fe4000f8e00ff */
[----:B------:R-:W-:Y:S01]  /*5c10*/  LEA.HI.X R33, R12, UR13, R15, 0x3, P0 ;  /* 0x0000000d0c217c11 */ /* 0x000fe200080f1c0f */
[----:B------:R-:W-:Y:S01]  /*5c20*/  IMAD.U32 R17, RZ, RZ, UR7 ;  /* 0x00000007ff117e24 */ /* 0x000fe2000f8e00ff */
[----:B------:R-:W-:-:S02]  /*5c30*/  UMOV UR6, UR4 ;  /* 0x0000000400067c82 */ /* 0x000fc40008000000 */
[----:B------:R-:W-:-:S05]  /*5c40*/  UMOV UR7, UR5 ;  /* 0x0000000500077c82 */ /* 0x000fca0008000000 */
.L_x_5868:
[----:B------:R-:W-:Y:S01]  /*5c50*/  IADD3 R22, P0, PT, R32, R18, RZ ;  /* 0x0000001220167210 */ /* 0x000fe20007f1e0ff */
[----:B------:R-:W2:Y:S04]  /*5c60*/  LDG.E.64 R20, desc[UR8][R32.64] ;  /* 0x0000000820147981 */ /* 0x000ea8000c1e1b00 */
[----:B------:R-:W2:Y:S01]  /*5c70*/  LDG.E.64 R30, desc[UR8][R16.64+-0x20] ;  /* 0xffffe008101e7981 */ /* 0x000ea2000c1e1b00 */
[----:B------:R-:W-:-:S03]  /*5c80*/  IMAD.X R23, R33, 0x1, R35, P0 ;  /* 0x0000000121177824 */ /* 0x000fc600000e0623 */
[----:B------:R-:W3:Y:S04]  /*5c90*/  LDG.E.64 R26, desc[UR8][R16.64+-0x18] ;  /* 0xffffe808101a7981 */ /* 0x000ee8000c1e1b00 */
[----:B------:R-:W3:Y:S04]  /*5ca0*/  LDG.E.64 R24, desc[UR8][R22.64] ;  /* 0x0000000816187981 */ /* 0x000ee8000c1e1b00 */
[----:B------:R-:W4:Y:S01]  /*5cb0*/  LDG.E.64 R36, desc[UR8][R16.64+-0x8] ;  /* 0xfffff80810247981 */ /* 0x000f22000c1e1b00 */
[----:B--2---:R-:W-:Y:S02]  /*5cc0*/  IMAD R21, R21, R30, RZ ;  /* 0x0000001e15157224 */ /* 0x004fe400078e02ff */
[----:B------:R-:W-:-:S04]  /*5cd0*/  IMAD.WIDE.U32 R28, R30, R20, R28 ;  /* 0x000000141e1c7225 */ /* 0x000fc800078e001c */
[----:B------:R-:W-:Y:S01]  /*5ce0*/  IMAD R21, R31, R20, R21 ;  /* 0x000000141f157224 */ /* 0x000fe200078e0215 */
[----:B------:R-:W-:Y:S01]  /*5cf0*/  IADD3 R20, P0, PT, R22, R18, RZ ;  /* 0x0000001216147210 */ /* 0x000fe20007f1e0ff */
[----:B---3--:R-:W-:Y:S02]  /*5d00*/  IMAD R25, R25, R26, RZ ;  /* 0x0000001a19197224 */ /* 0x008fe400078e02ff */
[----:B------:R-:W-:Y:S02]  /*5d10*/  IMAD.IADD R29, R29, 0x1, R21 ;  /* 0x000000011d1d7824 */ /* 0x000fe400078e0215 */
[----:B------:R-:W-:Y:S02]  /*5d20*/  IMAD.X R21, R23, 0x1, R35, P0 ;  /* 0x0000000117157824 */ /* 0x000fe400000e0623 */
[-C--:B------:R-:W-:Y:S02]  /*5d30*/  IMAD R27, R27, R24.reuse, R25 ;  /* 0x000000181b1b7224 */ /* 0x080fe400078e0219 */
[----:B------:R-:W-:Y:S01]  /*5d40*/  IMAD.WIDE.U32 R24, R26, R24, R28 ;  /* 0x000000181a187225 */ /* 0x000fe200078e001c */
[----:B------:R-:W-:Y:S01]  /*5d50*/  IADD3 R26, P0, PT, R20, R18, RZ ;  /* 0x00000012141a7210 */ /* 0x000fe20007f1e0ff */
[----:B------:R-:W2:Y:S02]  /*5d60*/  LDG.E.64 R28, desc[UR8][R16.64+-0x10] ;  /* 0xfffff008101c7981 */ /* 0x000ea4000c1e1b00 */
[----:B------:R-:W-:-:S02]  /*5d70*/  IMAD.IADD R25, R25, 0x1, R27 ;  /* 0x0000000119197824 */ /* 0x000fc400078e021b */
[----:B------:R0:W2:Y:S01]  /*5d80*/  LDG.E.64 R22, desc[UR8][R20.64] ;  /* 0x0000000814167981 */ /* 0x0000a2000c1e1b00 */
[----:B------:R-:W-:-:S05]  /*5d90*/  IMAD.X R27, R21, 0x1, R35, P0 ;  /* 0x00000001151b7824 */ /* 0x000fca00000e0623 */
[----:B------:R-:W4:Y:S01]  /*5da0*/  LDG.E.64 R30, desc[UR8][R26.64] ;  /* 0x000000081a1e7981 */ /* 0x000f22000c1e1b00 */
[----:B0-----:R-:W-:-:S05]  /*5db0*/  IADD3 R20, P0, PT, R26, R18, RZ ;  /* 0x000000121a147210 */ /* 0x001fca0007f1e0ff */
[----:B------:R-:W-:Y:S02]  /*5dc0*/  IMAD.X R21, R27, 0x1, R35, P0 ;  /* 0x000000011b157824 */ /* 0x000fe400000e0623 */
[----:B------:R-:W3:Y:S01]  /*5dd0*/  LDG.E.64 R26, desc[UR8][R16.64] ;  /* 0x00000008101a7981 */ /* 0x000ee2000c1e1b00 */
[----:B--2---:R-:W-:Y:S02]  /*5de0*/  IMAD R23, R23, R28, RZ ;  /* 0x0000001c17177224 */ /* 0x004fe400078e02ff */
[----:B------:R-:W-:-:S04]  /*5df0*/  IMAD.WIDE.U32 R24, R28, R22, R24 ;  /* 0x000000161c187225 */ /* 0x000fc800078e0018 */
[----:B------:R-:W-:Y:S02]  /*5e00*/  IMAD R23, R29, R22, R23 ;  /* 0x000000161d177224 */ /* 0x000fe400078e0217 */
[----:B----4-:R-:W-:Y:S02]  /*5e10*/  IMAD R29, R31, R36, RZ ;  /* 0x000000241f1d7224 */ /* 0x010fe400078e02ff */
[----:B------:R-:W-:Y:S01]  /*5e20*/  IMAD.IADD R25, R25, 0x1, R23 ;  /* 0x0000000119197824 */ /* 0x000fe200078e0217 */
[----:B------:R-:W-:Y:S01]  /*5e30*/  IADD3 R28, P0, PT, R20, R18, RZ ;  /* 0x00000012141c7210 */ /* 0x000fe20007f1e0ff */
[-C--:B------:R-:W-:Y:S01]  /*5e40*/  IMAD R29, R37, R30.reuse, R29 ;  /* 0x0000001e251d7224 */ /* 0x080fe200078e021d */
[----:B------:R0:W3:Y:S01]  /*5e50*/  LDG.E.64 R22, desc[UR8][R20.64] ;  /* 0x0000000814167981 */ /* 0x0000e2000c1e1b00 */
[----:B------:R-:W-:-:S03]  /*5e60*/  IMAD.WIDE.U32 R24, R36, R30, R24 ;  /* 0x0000001e24187225 */ /* 0x000fc600078e0018 */
[----:B------:R-:W2:Y:S01]  /*5e70*/  LDG.E.64 R36, desc[UR8][R16.64+0x8] ;  /* 0x0000080810247981 */ /* 0x000ea2000c1e1b00 */
[----:B------:R-:W-:Y:S02]  /*5e80*/  IMAD.IADD R25, R25, 0x1, R29 ;  /* 0x0000000119197824 */ /* 0x000fe400078e021d */
[----:B------:R-:W-:-:S05]  /*5e90*/  IMAD.X R29, R21, 0x1, R35, P0 ;  /* 0x00000001151d7824 */ /* 0x000fca00000e0623 */
[----:B------:R-:W2:Y:S01]  /*5ea0*/  LDG.E.64 R30, desc[UR8][R28.64] ;  /* 0x000000081c1e7981 */ /* 0x000ea2000c1e1b00 */
[----:B0-----:R-:W-:-:S05]  /*5eb0*/  IADD3 R20, P0, PT, R28, R18, RZ ;  /* 0x000000121c147210 */ /* 0x001fca0007f1e0ff */
[----:B------:R-:W-:-:S05]  /*5ec0*/  IMAD.X R21, R29, 0x1, R35, P0 ;  /* 0x000000011d157824 */ /* 0x000fca00000e0623 */
[----:B------:R-:W4:Y:S01]  /*5ed0*/  LDG.E.64 R28, desc[UR8][R20.64] ;  /* 0x00000008141c7981 */ /* 0x000f22000c1e1b00 */
[----:B---3--:R-:W-:Y:S02]  /*5ee0*/  IMAD R23, R23, R26, RZ ;  /* 0x0000001a17177224 */ /* 0x008fe400078e02ff */
[----:B------:R-:W-:-:S04]  /*5ef0*/  IMAD.WIDE.U32 R24, R26, R22, R24 ;  /* 0x000000161a187225 */ /* 0x000fc800078e0018 */
[----:B------:R-:W-:Y:S01]  /*5f00*/  IMAD R23, R27, R22, R23 ;  /* 0x000000161b177224 */ /* 0x000fe200078e0217 */
[----:B------:R-:W-:-:S03]  /*5f10*/  IADD3 R22, P0, PT, R20, R18, RZ ;  /* 0x0000001214167210 */ /* 0x000fc60007f1e0ff */
[----:B------:R-:W-:Y:S02]  /*5f20*/  IMAD.IADD R25, R25, 0x1, R23 ;  /* 0x0000000119197824 */ /* 0x000fe400078e0217 */
[----:B--2---:R-:W-:Y:S02]  /*5f30*/  IMAD R27, R31, R36, RZ ;  /* 0x000000241f1b7224 */ /* 0x004fe400078e02ff */
[----:B------:R-:W-:-:S04]  /*5f40*/  IMAD.WIDE.U32 R24, R36, R30, R24 ;  /* 0x0000001e24187225 */ /* 0x000fc800078e0018 */
[----:B------:R-:W-:Y:S02]  /*5f50*/  IMAD R27, R37, R30, R27 ;  /* 0x0000001e251b7224 */ /* 0x000fe400078e021b */
[----:B------:R-:W4:Y:S01]  /*5f60*/  LDG.E.64 R30, desc[UR8][R16.64+0x10] ;  /* 0x00001008101e7981 */ /* 0x000f22000c1e1b00 */
[----:B------:R-:W-:-:S03]  /*5f70*/  IMAD.X R23, R21, 0x1, R35, P0 ;  /* 0x0000000115177824 */ /* 0x000fc600000e0623 */
[----:B------:R0:W2:Y:S04]  /*5f80*/  LDG.E.64 R36, desc[UR8][R16.64+0x18] ;  /* 0x0000180810247981 */ /* 0x0000a8000c1e1b00 */
[----:B------:R-:W2:Y:S01]  /*5f90*/  LDG.E.64 R22, desc[UR8][R22.64] ;  /* 0x0000000816167981 */ /* 0x000ea2000c1e1b00 */
        /* <DEDUP_REMOVED lines=9> */
[----:B----4-:R-:W-:Y:S02]  /*6030*/  IMAD R27, R29, R30, RZ ;  /* 0x0000001e1d1b7224 */ /* 0x010fe400078e02ff */
[----:B------:R-:W-:-:S04]  /*6040*/  IMAD.WIDE.U32 R24, R30, R28, R24 ;  /* 0x0000001c1e187225 */ /* 0x000fc800078e0018 */
[----:B------:R-:W-:Y:S02]  /*6050*/  IMAD R27, R31, R28, R27 ;  /* 0x0000001c1f1b7224 */ /* 0x000fe400078e021b */
[----:B--2---:R-:W-:Y:S02]  /*6060*/  IMAD R29, R23, R36, RZ ;  /* 0x00000024171d7224 */ /* 0x004fe400078e02ff */
[----:B------:R-:W-:Y:S02]  /*6070*/  IMAD.IADD R21, R25, 0x1, R27 ;  /* 0x0000000119157824 */ /* 0x000fe400078e021b */
[----:B------:R-:W-:Y:S02]  /*6080*/  IMAD.MOV.U32 R20, RZ, RZ, R24 ;  /* 0x000000ffff147224 */ /* 0x000fe400078e0018 */
[-C--:B------:R-:W-:Y:S02]  /*6090*/  IMAD R23, R37, R22.reuse, R29 ;  /* 0x0000001625177224 */ /* 0x080fe400078e021d */
[----:B------:R-:W-:-:S04]  /*60a0*/  IMAD.WIDE.U32 R28, R36, R22, R20 ;  /* 0x00000016241c7225 */ /* 0x000fc800078e0014 */
[----:B------:R-:W-:Y:S01]  /*60b0*/  IMAD.IADD R29, R29, 0x1, R23 ;  /* 0x000000011d1d7824 */ /* 0x000fe200078e0217 */
[----:B------:R-:W-:Y:S06]  /*60c0*/  BRA.U UP1, `(.L_x_5868) ;  /* 0xfffffff901e07547 */ /* 0x000fec000b83ffff */
.L_x_5867:
[----:B------:R-:W-:Y:S05]  /*60d0*/  BRA.U !UP0, `(.L_x_5866) ;  /* 0x0000000508c07547 */ /* 0x000fea000b800000 */
        /* <DEDUP_REMOVED lines=21> */
[C---:B------:R-:W-:Y:S01]  /*6230*/  IMAD.SHL.U32 R33, R10.reuse, 0x8, RZ ;  /* 0x000000080a217824 */ /* 0x040fe200078e00ff */
[----:B------:R-:W-:Y:S02]  /*6240*/  SHF.L.U64.HI R35, R10, 0x3, R11 ;  /* 0x000000030a237819 */ /* 0x000fe4000001020b */
[----:B------:R-:W3:Y:S02]  /*6250*/  LDG.E.64 R20, desc[UR8][R26.64+0x8] ;  /* 0x000008081a147981 */ /* 0x000ee4000c1e1b00 */
[----:B------:R-:W-:-:S05]  /*6260*/  IADD3 R30, P0, PT, R36, R33, RZ ;  /* 0x00000021241e7210 */ /* 0x000fca0007f1e0ff */
[----:B------:R-:W-:Y:S01]  /*6270*/  IMAD.X R31, R37, 0x1, R35, P0 ;  /* 0x00000001251f7824 */ /* 0x000fe200000e0623 */
[----:B------:R-:W-:-:S04]  /*6280*/  IADD3 R24, P0, PT, R30, R33, RZ ;  /* 0x000000211e187210 */ /* 0x000fc80007f1e0ff */
[----:B------:R-:W3:Y:S01]  /*6290*/  LDG.E.64 R22, desc[UR8][R30.64] ;  /* 0x000000081e167981 */ /* 0x000ee2000c1e1b00 */
[----:B------:R-:W-:-:S03]  /*62a0*/  IMAD.X R25, R31, 0x1, R35, P0 ;  /* 0x000000011f197824 */ /* 0x000fc600000e0623 */
[----:B------:R-:W4:Y:S01]  /*62b0*/  LDG.E.64 R30, desc[UR8][R26.64+0x18] ;  /* 0x000018081a1e7981 */ /* 0x000f22000c1e1b00 */
[----:B--2---:R-:W-:Y:S02]  /*62c0*/  IMAD R17, R17, R18, RZ ;  /* 0x0000001211117224 */ /* 0x004fe400078e02ff */
[----:B------:R-:W-:-:S04]  /*62d0*/  IMAD.WIDE.U32 R28, R18, R16, R28 ;  /* 0x00000010121c7225 */ /* 0x000fc800078e001c */
[----:B------:R-:W-:Y:S01]  /*62e0*/  IMAD R37, R19, R16, R17 ;  /* 0x0000001013257224 */ /* 0x000fe200078e0211 */
[----:B------:R-:W-:Y:S01]  /*62f0*/  IADD3 R16, P0, PT, R24, R33, RZ ;  /* 0x0000002118107210 */ /* 0x000fe20007f1e0ff */
[----:B------:R-:W2:Y:S04]  /*6300*/  LDG.E.64 R18, desc[UR8][R24.64] ;  /* 0x0000000818127981 */ /* 0x000ea8000c1e1b00 */
[----:B------:R-:W2:Y:S01]  /*6310*/  LDG.E.64 R32, desc[UR8][R26.64+0x10] ;  /* 0x000010081a207981 */ /* 0x000ea2000c1e1b00 */
[----:B------:R-:W-:-:S06]  /*6320*/  IMAD.X R17, R25, 0x1, R35, P0 ;  /* 0x0000000119117824 */ /* 0x000fcc00000e0623 */
[----:B------:R-:W4:Y:S01]  /*6330*/  LDG.E.64 R16, desc[UR8][R16.64] ;  /* 0x0000000810107981 */ /* 0x000f22000c1e1b00 */
[----:B---3--:R-:W-:Y:S02]  /*6340*/  IMAD R23, R23, R20, RZ ;  /* 0x0000001417177224 */ /* 0x008fe400078e02ff */
[----:B------:R-:W-:Y:S02]  /*6350*/  IMAD.IADD R29, R29, 0x1, R37 ;  /* 0x000000011d1d7824 */ /* 0x000fe400078e0225 */
[-C--:B------:R-:W-:Y:S02]  /*6360*/  IMAD R23, R21, R22.reuse, R23 ;  /* 0x0000001615177224 */ /* 0x080fe400078e0217 */
[----:B------:R-:W-:-:S04]  /*6370*/  IMAD.WIDE.U32 R20, R20, R22, R28 ;  /* 0x0000001614147225 */ /* 0x000fc800078e001c */
[----:B------:R-:W-:Y:S01]  /*6380*/  IMAD.IADD R21, R21, 0x1, R23 ;  /* 0x0000000115157824 */ /* 0x000fe200078e0217 */
[----:B------:R-:W-:-:S04]  /*6390*/  UIADD3 UR4, UP1, UPT, UR4, 0x4, URZ ;  /* 0x0000000404047890 */ /* 0x000fc8000ff3e0ff */
[----:B------:R-:W-:Y:S01]  /*63a0*/  UIADD3.X UR5, UPT, UPT, URZ, UR5, URZ, UP1, !UPT ;  /* 0x00000005ff057290 */ /* 0x000fe20008ffe4ff */
        /* <DEDUP_REMOVED lines=8> */
.L_x_5869:
        /* <DEDUP_REMOVED lines=10> */
[C---:B-1----:R-:W-:Y:S02]  /*64d0*/  IMAD R18, R10.reuse, UR5, RZ ;  /* 0x000000050a127c24 */ /* 0x042fe4000f8e02ff */
[----:B0-----:R-:W-:Y:S01]  /*64e0*/  IMAD.MOV.U32 R16, RZ, RZ, R12 ;  /* 0x000000ffff107224 */ /* 0x001fe200078e000c */
        /* <DEDUP_REMOVED lines=27> */
.L_x_5870:
[----:B------:R-:W-:Y:S05]  /*66a0*/  BRA.U UP0, `(.L_x_5866) ;  /* 0x00000001004c7547 */ /* 0x000fea000b800000 */
[----:B------:R-:W2:Y:S01]  /*66b0*/  LDCU.64 UR6, c[0x0][0x3a8] ;  /* 0x00007500ff0677ac */ /* 0x000ea20008000a00 */
[C---:B-1----:R-:W-:Y:S02]  /*66c0*/  IMAD R14, R10.reuse, UR5, RZ ;  /* 0x000000050a0e7c24 */ /* 0x042fe4000f8e02ff */
[----:B------:R-:W-:Y:S01]  /*66d0*/  IMAD.MOV.U32 R13, RZ, RZ, R15 ;  /* 0x000000ffff0d7224 */ /* 0x000fe200078e000f */
[----:B------:R-:W1:Y:S01]  /*66e0*/  LDCU.64 UR12, c[0x0][0x398] ;  /* 0x00007300ff0c77ac */ /* 0x000e620008000a00 */
[----:B------:R-:W-:Y:S02]  /*66f0*/  IMAD R11, R11, UR4, R14 ;  /* 0x000000040b0b7c24 */ /* 0x000fe4000f8e020e */
[----:B------:R-:W-:-:S04]  /*6700*/  IMAD.WIDE.U32 R12, R10, UR4, R12 ;  /* 0x000000040a0c7c25 */ /* 0x000fc8000f8e000c */
        /* <DEDUP_REMOVED lines=13> */
.L_x_5866:
[----:B-1----:R-:W1:Y:S08]  /*67e0*/  LDC.64 R10, c[0x0][0x3c0] ;  /* 0x0000f000ff0a7b82 */ /* 0x002e700000000a00 */
[----:B------:R-:W2:Y:S08]  /*67f0*/  LDC R15, c[0x0][0x3bc] ;  /* 0x0000ef00ff0f7b82 */ /* 0x000eb00000000800 */
[----:B0-----:R-:W0:Y:S01]  /*6800*/  LDC R17, c[0x0][0x3b8] ;  /* 0x0000ee00ff117b82 */ /* 0x001e220000000800 */
[----:B-1----:R-:W-:-:S04]  /*6810*/  ISETP.GE.U32.AND P0, PT, R10, 0x1, PT ;  /* 0x000000010a00780c */ /* 0x002fc80003f06070 */
[----:B------:R-:W-:Y:S01]  /*6820*/  ISETP.GE.AND.EX P0, PT, R11, RZ, PT, P0 ;  /* 0x000000ff0b00720c */ /* 0x000fe20003f06300 */
[----:B--2---:R-:W-:Y:S02]  /*6830*/  IMAD.MOV.U32 R14, RZ, RZ, R15 ;  /* 0x000000ffff0e7224 */ /* 0x004fe400078e000f */
[----:B0-----:R-:W-:-:S10]  /*6840*/  IMAD.MOV.U32 R16, RZ, RZ, R17 ;  /* 0x000000ffff107224 */ /* 0x001fd400078e0011 */
        /* <DEDUP_REMOVED lines=9> */
.L_x_5872:
        /* <DEDUP_REMOVED lines=27> */
.L_x_5871:
[----:B------:R-:W-:Y:S05]  /*6a90*/  @!P0 BRA `(.L_x_5873) ;  /* 0x0000000000708947 */ /* 0x000fea0003800000 */
[----:B------:R-:W-:Y:S01]  /*6aa0*/  BSSY.RECONVERGENT B1, `(.L_x_5873) ;  /* 0x000001b000017945 */ /* 0x000fe20003800200 */
.L_x_5874:
        /* <DEDUP_REMOVED lines=27> */
.L_x_5873:
        /* <DEDUP_REMOVED lines=18> */
[----:B------:R1:W-:Y:S01]  /*6d80*/  STG.E.64 desc[UR8][R10.64], R6 ;  /* 0x000000060a007986 */ /* 0x0003e2000c101b08 */
[----:B------:R-:W-:Y:S05]  /*6d90*/  BRA `(.L_x_5823) ;  /* 0x0000001800dc7947 */ /* 0x000fea0003800000 */
.L_x_5808:
[----:B------:R-:W1:Y:S02]  /*6da0*/  LDCU.64 UR4, c[0x0][0x3c0] ;  /* 0x00007800ff0477ac */ /* 0x000e640008000a00 */
[----:B-1----:R-:W-:-:S04]  /*6db0*/  UISETP.GE.U32.AND UP0, UPT, UR4, 0x1, UPT ;  /* 0x000000010400788c */ /* 0x002fc8000bf06070 */
[----:B------:R-:W-:-:S09]  /*6dc0*/  UISETP.GE.AND.EX UP0, UPT, UR5, URZ, UPT, UP0 ;  /* 0x000000ff0500728c */ /* 0x000fd2000bf06300 */
[----:B------:R-:W-:Y:S05]  /*6dd0*/  BRA.U !UP0, `(.L_x_5875) ;  /* 0x0000001508e87547 */ /* 0x000fea000b800000 */
[----:B------:R-:W-:Y:S01]  /*6de0*/  ISETP.GE.AND P0, PT, R3, R2, PT ;  /* 0x000000020300720c */ /* 0x000fe20003f06270 */
[----:B------:R-:W-:-:S12]  /*6df0*/  BSSY.RECONVERGENT B1, `(.L_x_5876) ;  /* 0x000005d000017945 */ /* 0x000fd80003800200 */
[----:B------:R-:W-:Y:S05]  /*6e00*/  @P0 BRA `(.L_x_5877) ;  /* 0x00000004006c0947 */ /* 0x000fea0003800000 */
[----:B------:R-:W1:Y:S01]  /*6e10*/  LDCU.64 UR4, c[0x0][0x388] ;  /* 0x00007100ff0477ac */ /* 0x000e620008000a00 */
[C---:B-----5:R-:W-:Y:S01]  /*6e20*/  IMAD.SHL.U32 R19, R12.reuse, 0x8, RZ ;  /* 0x000000080c137824 */ /* 0x060fe200078e00ff */
[----:B------:R-:W-:-:S04]  /*6e30*/  SHF.L.U64.HI R18, R12, 0x3, R13 ;  /* 0x000000030c127819 */ /* 0x000fc8000001020d */
[----:B-1----:R-:W-:-:S04]  /*6e40*/  IADD3 R12, P0, PT, R19, UR4, RZ ;  /* 0x00000004130c7c10 */ /* 0x002fc8000ff1e0ff */
[----:B------:R-:W-:-:S06]  /*6e50*/  IADD3.X R13, PT, PT, R18, UR5, RZ, P0, !PT ;  /* 0x00000005120d7c10 */ /* 0x000fcc00087fe4ff */
[----:B------:R-:W5:Y:S01]  /*6e60*/  LDG.E.64 R12, desc[UR8][R12.64] ;  /* 0x000000080c0c7981 */ /* 0x000f62000c1e1b00 */
[----:B------:R-:W1:Y:S01]  /*6e70*/  LDC R22, c[0x0][0x3bc] ;  /* 0x0000ef00ff167b82 */ /* 0x000e620000000800 */
[----:B------:R-:W-:Y:S07]  /*6e80*/  BSSY.RECONVERGENT B2, `(.L_x_5878) ;  /* 0x0000024000027945 */ /* 0x000fee0003800200 */
[----:B------:R-:W2:Y:S08]  /*6e90*/  LDC R24, c[0x0][0x3b8] ;  /* 0x0000ee00ff187b82 */ /* 0x000eb00000000800 */
[----:B------:R-:W0:Y:S08]  /*6ea0*/  LDC R26, c[0x0][0x3c4] ;  /* 0x0000f100ff1a7b82 */ /* 0x000e300000000800 */
[----:B------:R-:W3:Y:S01]  /*6eb0*/  LDC R23, c[0x0][0x3c0] ;  /* 0x0000f000ff177b82 */ /* 0x000ee20000000800 */
[----:B-1----:R-:W-:-:S02]  /*6ec0*/  IMAD.MOV.U32 R20, RZ, RZ, R22 ;  /* 0x000000ffff147224 */ /* 0x002fc400078e0016 */
[----:B------:R-:W-:Y:S02]  /*6ed0*/  IMAD.MOV.U32 R27, RZ, RZ, R22 ;  /* 0x000000ffff1b7224 */ /* 0x000fe400078e0016 */
[--C-:B--2---:R-:W-:Y:S02]  /*6ee0*/  IMAD.MOV.U32 R21, RZ, RZ, R24.reuse ;  /* 0x000000ffff157224 */ /* 0x104fe400078e0018 */
[----:B------:R-:W-:Y:S02]  /*6ef0*/  IMAD.MOV.U32 R25, RZ, RZ, R24 ;  /* 0x000000ffff197224 */ /* 0x000fe400078e0018 */
[----:B0-----:R-:W-:Y:S02]  /*6f00*/  IMAD.MOV.U32 R16, RZ, RZ, R26 ;  /* 0x000000ffff107224 */ /* 0x001fe400078e001a */
[----:B---3--:R-:W-:-:S07]  /*6f10*/  IMAD.MOV.U32 R17, RZ, RZ, R23 ;  /* 0x000000ffff117224 */ /* 0x008fce00078e0017 */
.L_x_5879:
[C-C-:B------:R-:W-:Y:S02]  /*6f20*/  SHF.R.U64 R28, R17.reuse, 0x1, R16.reuse ;  /* 0x00000001111c7819 */ /* 0x140fe40000001210 */
[----:B------:R-:W-:Y:S02]  /*6f30*/  SHF.R.U32.HI R29, RZ, 0x1, R16 ;  /* 0x00000001ff1d7819 */ /* 0x000fe40000011610 */
[----:B------:R-:W-:Y:S01]  /*6f40*/  LOP3.LUT R14, RZ, R28, RZ, 0x33, !PT ;  /* 0x0000001cff0e7212 */ /* 0x000fe200078e33ff */
[C---:B------:R-:W-:Y:S01]  /*6f50*/  IMAD.SHL.U32 R32, R28.reuse, 0x8, RZ ;  /* 0x000000081c207824 */ /* 0x040fe200078e00ff */
[----:B------:R-:W-:Y:S02]  /*6f60*/  SHF.L.U64.HI R33, R28, 0x3, R29 ;  /* 0x000000031c217819 */ /* 0x000fe4000001021d */
[----:B------:R-:W-:Y:S02]  /*6f70*/  IADD3 R35, P1, PT, R17, R14, RZ ;  /* 0x0000000e11237210 */ /* 0x000fe40007f3e0ff */
[----:B------:R-:W-:-:S02]  /*6f80*/  IADD3 R14, P0, PT, R25, R32, RZ ;  /* 0x00000020190e7210 */ /* 0x000fc40007f1e0ff */
[----:B------:R-:W-:-:S03]  /*6f90*/  LOP3.LUT R17, RZ, R29, RZ, 0x33, !PT ;  /* 0x0000001dff117212 */ /* 0x000fc600078e33ff */
[----:B------:R-:W-:Y:S02]  /*6fa0*/  IMAD.X R15, R27, 0x1, R33, P0 ;  /* 0x000000011b0f7824 */ /* 0x000fe400000e0621 */
[----:B------:R-:W-:-:S03]  /*6fb0*/  IMAD.X R34, R16, 0x1, R17, P1 ;  /* 0x0000000110227824 */ /* 0x000fc600008e0611 */
[----:B------:R-:W2:Y:S01]  /*6fc0*/  LDG.E.64 R16, desc[UR8][R14.64] ;  /* 0x000000080e107981 */ /* 0x000ea2000c1e1b00 */
[----:B------:R-:W-:-:S04]  /*6fd0*/  IADD3 R32, P3, P4, R21, 0x8, R32 ;  /* 0x0000000815207810 */ /* 0x000fc80007c7e020 */
[----:B------:R-:W-:Y:S02]  /*6fe0*/  IADD3.X R33, PT, PT, R20, RZ, R33, P3, P4 ;  /* 0x000000ff14217210 */ /* 0x000fe40001fe8421 */
[----:B--2--5:R-:W-:-:S04]  /*6ff0*/  ISETP.GE.U32.AND P0, PT, R16, R12, PT ;  /* 0x0000000c1000720c */ /* 0x024fc80003f06070 */
[----:B------:R-:W-:-:S04]  /*7000*/  ISETP.GE.AND.EX P0, PT, R17, R13, PT, P0 ;  /* 0x0000000d1100720c */ /* 0x000fc80003f06300 */
[----:B------:R-:W-:Y:S02]  /*7010*/  SEL R17, R35, R28, !P0 ;  /* 0x0000001c23117207 */ /* 0x000fe40004000000 */
[----:B------:R-:W-:Y:S02]  /*7020*/  SEL R16, R34, R29, !P0 ;  /* 0x0000001d22107207 */ /* 0x000fe40004000000 */
[----:B------:R-:W-:Y:S02]  /*7030*/  ISETP.GT.U32.AND P1, PT, R17, RZ, PT ;  /* 0x000000ff1100720c */ /* 0x000fe40003f24070 */
[----:B------:R-:W-:Y:S02]  /*7040*/  IADD3 R28, P2, PT, R14, 0x8, RZ ;  /* 0x000000080e1c7810 */ /* 0x000fe40007f5e0ff */
[----:B------:R-:W-:Y:S02]  /*7050*/  ISETP.GT.AND.EX P1, PT, R16, RZ, PT, P1 ;  /* 0x000000ff1000720c */ /* 0x000fe40003f24310 */
[----:B------:R-:W-:Y:S01]  /*7060*/  SEL R21, R32, R21, !P0 ;  /* 0x0000001520157207 */ /* 0x000fe20004000000 */
[----:B------:R-:W-:Y:S01]  /*7070*/  IMAD.X R34, RZ, RZ, R15, P2 ;  /* 0x000000ffff227224 */ /* 0x000fe200010e060f */
[----:B------:R-:W-:-:S02]  /*7080*/  SEL R20, R33, R20, !P0 ;  /* 0x0000001421147207 */ /* 0x000fc40004000000 */
[----:B------:R-:W-:Y:S02]  /*7090*/  SEL R25, R28, R25, !P0 ;  /* 0x000000191c197207 */ /* 0x000fe40004000000 */
[----:B------:R-:W-:-:S05]  /*70a0*/  SEL R27, R34, R27, !P0 ;  /* 0x0000001b221b7207 */ /* 0x000fca0004000000 */
[----:B------:R-:W-:Y:S05]  /*70b0*/  @P1 BRA `(.L_x_5879) ;  /* 0xfffffffc00981947 */ /* 0x000fea000383ffff */
[----:B------:R-:W-:Y:S05]  /*70c0*/  BSYNC.RECONVERGENT B2 ;  /* 0x0000000000027941 */ /* 0x000fea0003800200 */
.L_x_5878:
[----:B------:R-:W-:Y:S01]  /*70d0*/  BSSY.RECONVERGENT B2, `(.L_x_5880) ;  /* 0x000001d000027945 */ /* 0x000fe20003800200 */
[----:B------:R-:W-:Y:S02]  /*70e0*/  IMAD.MOV.U32 R25, RZ, RZ, R24 ;  /* 0x000000ffff197224 */ /* 0x000fe400078e0018 */
[----:B------:R-:W-:-:S07]  /*70f0*/  IMAD.MOV.U32 R27, RZ, RZ, R22 ;  /* 0x000000ffff1b7224 */ /* 0x000fce00078e0016 */
.L_x_5881:
[--C-:B------:R-:W-:Y:S02]  /*7100*/  SHF.R.U64 R34, R23, 0x1, R26.reuse ;  /* 0x0000000117227819 */ /* 0x100fe4000000121a */
[----:B------:R-:W-:-:S03]  /*7110*/  SHF.R.U32.HI R29, RZ, 0x1, R26 ;  /* 0x00000001ff1d7819 */ /* 0x000fc6000001161a */
[C---:B------:R-:W-:Y:S01]  /*7120*/  IMAD.SHL.U32 R32, R34.reuse, 0x8, RZ ;  /* 0x0000000822207824 */ /* 0x040fe200078e00ff */
[----:B------:R-:W-:-:S04]  /*7130*/  SHF.L.U64.HI R28, R34, 0x3, R29 ;  /* 0x00000003221c7819 */ /* 0x000fc8000001021d */
[----:B------:R-:W-:-:S05]  /*7140*/  IADD3 R14, P0, PT, R25, R32, RZ ;  /* 0x00000020190e7210 */ /* 0x000fca0007f1e0ff */
[----:B------:R-:W-:-:S05]  /*7150*/  IMAD.X R15, R27, 0x1, R28, P0 ;  /* 0x000000011b0f7824 */ /* 0x000fca00000e061c */
[----:B------:R0:W2:Y:S02]  /*7160*/  LDG.E.64 R16, desc[UR8][R14.64] ;  /* 0x000000080e107981 */ /* 0x0000a4000c1e1b00 */
[----:B0-----:R-:W-:Y:S02]  /*7170*/  IADD3 R14, P2, PT, R14, 0x8, RZ ;  /* 0x000000080e0e7810 */ /* 0x001fe40007f5e0ff */
[----:B--2---:R-:W-:Y:S02]  /*7180*/  ISETP.GE.U32.AND P0, PT, R12, R16, PT ;  /* 0x000000100c00720c */ /* 0x004fe40003f06070 */
[----:B------:R-:W-:Y:S02]  /*7190*/  LOP3.LUT R16, RZ, R34, RZ, 0x33, !PT ;  /* 0x00000022ff107212 */ /* 0x000fe400078e33ff */
[----:B------:R-:W-:Y:S02]  /*71a0*/  ISETP.GE.AND.EX P0, PT, R13, R17, PT, P0 ;  /* 0x000000110d00720c */ /* 0x000fe40003f06300 */
[----:B------:R-:W-:Y:S01]  /*71b0*/  IADD3 R23, P1, PT, R23, R16, RZ ;  /* 0x0000001017177210 */ /* 0x000fe20007f3e0ff */
[----:B------:R-:W-:Y:S01]  /*71c0*/  IMAD.X R16, RZ, RZ, R15, P2 ;  /* 0x000000ffff107224 */ /* 0x000fe200010e060f */
[----:B------:R-:W-:-:S02]  /*71d0*/  LOP3.LUT R17, RZ, R29, RZ, 0x33, !PT ;  /* 0x0000001dff117212 */ /* 0x000fc400078e33ff */
[----:B------:R-:W-:Y:S02]  /*71e0*/  SEL R23, R34, R23, !P0 ;  /* 0x0000001722177207 */ /* 0x000fe40004000000 */
[----:B------:R-:W-:Y:S01]  /*71f0*/  SEL R25, R25, R14, !P0 ;  /* 0x0000000e19197207 */ /* 0x000fe20004000000 */
[----:B------:R-:W-:Y:S01]  /*7200*/  IMAD.X R26, R26, 0x1, R17, P1 ;  /* 0x000000011a1a7824 */ /* 0x000fe200008e0611 */
[----:B------:R-:W-:Y:S02]  /*7210*/  ISETP.GT.U32.AND P1, PT, R23, RZ, PT ;  /* 0x000000ff1700720c */ /* 0x000fe40003f24070 */
[----:B------:R-:W-:Y:S02]  /*7220*/  IADD3 R17, P3, P4, R24, 0x8, R32 ;  /* 0x0000000818117810 */ /* 0x000fe40007c7e020 */
[----:B------:R-:W-:Y:S02]  /*7230*/  SEL R26, R29, R26, !P0 ;  /* 0x0000001a1d1a7207 */ /* 0x000fe40004000000 */
[----:B------:R-:W-:-:S02]  /*7240*/  IADD3.X R29, PT, PT, R22, RZ, R28, P3, P4 ;  /* 0x000000ff161d7210 */ /* 0x000fc40001fe841c */
[----:B------:R-:W-:Y:S02]  /*7250*/  ISETP.GT.AND.EX P1, PT, R26, RZ, PT, P1 ;  /* 0x000000ff1a00720c */ /* 0x000fe40003f24310 */
[----:B------:R-:W-:Y:S02]  /*7260*/  SEL R24, R24, R17, !P0 ;  /* 0x0000001118187207 */ /* 0x000fe40004000000 */
[----:B------:R-:W-:Y:S02]  /*7270*/  SEL R22, R22, R29, !P0 ;  /* 0x0000001d16167207 */ /* 0x000fe40004000000 */
[----:B------:R-:W-:-:S07]  /*7280*/  SEL R27, R27, R16, !P0 ;  /* 0x000000101b1b7207 */ /* 0x000fce0004000000 */
[----:B------:R-:W-:Y:S05]  /*7290*/  @P1 BRA `(.L_x_5881) ;  /* 0xfffffffc00981947 */ /* 0x000fea000383ffff */
[----:B------:R-:W-:Y:S05]  /*72a0*/  BSYNC.RECONVERGENT B2 ;  /* 0x0000000000027941 */ /* 0x000fea0003800200 */
.L_x_5880:
        /* <DEDUP_REMOVED lines=17> */
.L_x_5877:
[----:B------:R-:W-:Y:S05]  /*73c0*/  BSYNC.RECONVERGENT B1 ;  /* 0x0000000000017941 */ /* 0x000fea0003800200 */
.L_x_5876:
[----:B-1---5:R-:W-:Y:S01]  /*73d0*/  VIADD R13, R3, 0x80 ;  /* 0x00000080030d7836 */ /* 0x022fe20000000000 */
[----:B------:R-:W1:Y:S01]  /*73e0*/  LDCU.64 UR12, c[0x0][0x388] ;  /* 0x00007100ff0c77ac */ /* 0x000e620008000a00 */
[----:B------:R-:W-:Y:S03]  /*73f0*/  BSSY.RECONVERGENT B1, `(.L_x_5882) ;  /* 0x000005f000017945 */ /* 0x000fe60003800200 */
[----:B------:R-:W-:Y:S01]  /*7400*/  ISETP.GE.AND P0, PT, R13, R2, PT ;  /* 0x000000020d00720c */ /* 0x000fe20003f06270 */
[----:B------:R-:W2:Y:S01]  /*7410*/  LDCU.64 UR14, c[0x0][0x3b8] ;  /* 0x00007700ff0e77ac */ /* 0x000ea20008000a00 */
[----:B------:R-:W3:Y:S11]  /*7420*/  LDCU.64 UR16, c[0x0][0x3c0] ;  /* 0x00007800ff1077ac */ /* 0x000ef60008000a00 */
[----:B------:R-:W-:Y:S05]  /*7430*/  @P0 BRA `(.L_x_5883) ;  /* 0x0000000400680947 */ /* 0x000fea0003800000 */
[C---:B------:R-:W-:Y:S01]  /*7440*/  IMAD.SHL.U32 R18, R30.reuse, 0x8, RZ ;  /* 0x000000081e127824 */ /* 0x040fe200078e00ff */
[----:B------:R-:W-:-:S04]  /*7450*/  SHF.L.U64.HI R30, R30, 0x3, R31 ;  /* 0x000000031e1e7819 */ /* 0x000fc8000001021f */
[----:B-1----:R-:W-:-:S04]  /*7460*/  IADD3 R12, P0, PT, R18, UR12, RZ ;  /* 0x0000000c120c7c10 */ /* 0x002fc8000ff1e0ff */
[----:B------:R-:W-:-:S06]  /*7470*/  IADD3.X R13, PT, PT, R30, UR13, RZ, P0, !PT ;  /* 0x0000000d1e0d7c10 */ /* 0x000fcc00087fe4ff */
[----:B------:R-:W5:Y:S01]  /*7480*/  LDG.E.64 R12, desc[UR8][R12.64] ;  /* 0x000000080c0c7981 */ /* 0x000f62000c1e1b00 */
[----:B------:R-:W-:Y:S01]  /*7490*/  BSSY.RECONVERGENT B2, `(.L_x_5884) ;  /* 0x0000021000027945 */ /* 0x000fe20003800200 */
[----:B---3--:R-:W-:Y:S02]  /*74a0*/  IMAD.U32 R32, RZ, RZ, UR16 ;  /* 0x00000010ff207e24 */ /* 0x008fe4000f8e00ff */
[----:B------:R-:W-:Y:S02]  /*74b0*/  IMAD.U32 R29, RZ, RZ, UR17 ;  /* 0x00000011ff1d7e24 */ /* 0x000fe4000f8e00ff */
[----:B--2---:R-:W-:Y:S02]  /*74c0*/  IMAD.U32 R20, RZ, RZ, UR14 ;  /* 0x0000000eff147e24 */ /* 0x004fe4000f8e00ff */
[----:B------:R-:W-:Y:S02]  /*74d0*/  IMAD.U32 R19, RZ, RZ, UR15 ;  /* 0x0000000fff137e24 */ /* 0x000fe4000f8e00ff */
[----:B------:R-:W-:-:S02]  /*74e0*/  IMAD.U32 R27, RZ, RZ, UR14 ;  /* 0x0000000eff1b7e24 */ /* 0x000fc4000f8e00ff */
[----:B------:R-:W-:-:S07]  /*74f0*/  IMAD.U32 R28, RZ, RZ, UR15 ;  /* 0x0000000fff1c7e24 */ /* 0x000fce000f8e00ff */
.L_x_5885:
        /* <DEDUP_REMOVED lines=27> */
.L_x_5884:
[----:B------:R-:W-:Y:S01]  /*76b0*/  BSSY.RECONVERGENT B2, `(.L_x_5886) ;  /* 0x0000021000027945 */ /* 0x000fe20003800200 */
[----:B------:R-:W-:Y:S02]  /*76c0*/  IMAD.U32 R25, RZ, RZ, UR16 ;  /* 0x00000010ff197e24 */ /* 0x000fe4000f8e00ff */
[----:B------:R-:W-:Y:S02]  /*76d0*/  IMAD.U32 R26, RZ, RZ, UR17 ;  /* 0x00000011ff1a7e24 */ /* 0x000fe4000f8e00ff */
[----:B------:R-:W-:Y:S02]  /*76e0*/  IMAD.U32 R21, RZ, RZ, UR14 ;  /* 0x0000000eff157e24 */ /* 0x000fe4000f8e00ff */
[----:B------:R-:W-:Y:S02]  /*76f0*/  IMAD.U32 R22, RZ, RZ, UR15 ;  /* 0x0000000fff167e24 */ /* 0x000fe4000f8e00ff */
[----:B------:R-:W-:Y:S02]  /*7700*/  IMAD.U32 R24, RZ, RZ, UR14 ;  /* 0x0000000eff187e24 */ /* 0x000fe4000f8e00ff */
[----:B------:R-:W-:-:S07]  /*7710*/  IMAD.U32 R23, RZ, RZ, UR15 ;  /* 0x0000000fff177e24 */ /* 0x000fce000f8e00ff */
.L_x_5887:
        /* <DEDUP_REMOVED lines=11> */
[----:B------:R-:W-:-:S02]  /*77d0*/  IADD3 R25, P1, PT, R25, R16, RZ ;  /* 0x0000001019197210 */ /* 0x000fc40007f3e0ff */
[----:B------:R-:W-:Y:S02]  /*77e0*/  IADD3 R16, P3, P4, R21, 0x8, R27 ;  /* 0x0000000815107810 */ /* 0x000fe40007c7e01b */
[----:B------:R-:W-:Y:S01]  /*77f0*/  SEL R25, R32, R25, !P0 ;  /* 0x0000001920197207 */ /* 0x000fe20004000000 */
[----:B------:R-:W-:Y:S01]  /*7800*/  IMAD.X R26, R26, 0x1, R17, P1 ;  /* 0x000000011a1a7824 */ /* 0x000fe200008e0611 */
[----:B------:R-:W-:Y:S02]  /*7810*/  IADD3 R27, P2, PT, R14, 0x8, RZ ;  /* 0x000000080e1b7810 */ /* 0x000fe40007f5e0ff */
[----:B------:R-:W-:Y:S02]  /*7820*/  ISETP.GT.U32.AND P1, PT, R25, RZ, PT ;  /* 0x000000ff1900720c */ /* 0x000fe40003f24070 */
[----:B------:R-:W-:Y:S01]  /*7830*/  SEL R26, R29, R26, !P0 ;  /* 0x0000001a1d1a7207 */ /* 0x000fe20004000000 */
[----:B------:R-:W-:Y:S01]  /*7840*/  IMAD.X R14, RZ, RZ, R15, P2 ;  /* 0x000000ffff0e7224 */ /* 0x000fe200010e060f */
[----:B------:R-:W-:-:S02]  /*7850*/  IADD3.X R17, PT, PT, R22, RZ, R28, P3, P4 ;  /* 0x000000ff16117210 */ /* 0x000fc40001fe841c */
[----:B------:R-:W-:Y:S02]  /*7860*/  ISETP.GT.AND.EX P1, PT, R26, RZ, PT, P1 ;  /* 0x000000ff1a00720c */ /* 0x000fe40003f24310 */
[----:B------:R-:W-:Y:S02]  /*7870*/  SEL R21, R21, R16, !P0 ;  /* 0x0000001015157207 */ /* 0x000fe40004000000 */
[----:B------:R-:W-:Y:S02]  /*7880*/  SEL R22, R22, R17, !P0 ;  /* 0x0000001116167207 */ /* 0x000fe40004000000 */
[----:B------:R-:W-:Y:S02]  /*7890*/  SEL R24, R24, R27, !P0 ;  /* 0x0000001b18187207 */ /* 0x000fe40004000000 */
[----:B------:R-:W-:-:S05]  /*78a0*/  SEL R23, R23, R14, !P0 ;  /* 0x0000000e17177207 */ /* 0x000fca0004000000 */
[----:B------:R-:W-:Y:S05]  /*78b0*/  @P1 BRA `(.L_x_5887) ;  /* 0xfffffffc00981947 */ /* 0x000fea000383ffff */
[----:B------:R-:W-:Y:S05]  /*78c0*/  BSYNC.RECONVERGENT B2 ;  /* 0x0000000000027941 */ /* 0x000fea0003800200 */
.L_x_5886:
        /* <DEDUP_REMOVED lines=17> */
.L_x_5883:
[----:B-123--:R-:W-:Y:S05]  /*79e0*/  BSYNC.RECONVERGENT B1 ;  /* 0x0000000000017941 */ /* 0x00efea0003800200 */
.L_x_5882:
[----:B----4-:R-:W-:Y:S01]  /*79f0*/  VIADD R13, R3, 0x100 ;  /* 0x00000100030d7836 */ /* 0x010fe20000000000 */
[----:B------:R-:W-:Y:S04]  /*7a00*/  BSSY.RECONVERGENT B1, `(.L_x_5888) ;  /* 0x000005d000017945 */ /* 0x000fe80003800200 */
[----:B------:R-:W-:-:S13]  /*7a10*/  ISETP.GE.AND P0, PT, R13, R2, PT ;  /* 0x000000020d00720c */ /* 0x000fda0003f06270 */
[----:B------:R-:W-:Y:S05]  /*7a20*/  @P0 BRA `(.L_x_5889) ;  /* 0x0000000400680947 */ /* 0x000fea0003800000 */
[C---:B------:R-:W-:Y:S01]  /*7a30*/  IMAD.SHL.U32 R13, R10.reuse, 0x8, RZ ;  /* 0x000000080a0d7824 */ /* 0x040fe200078e00ff */
[----:B------:R-:W-:-:S04]  /*7a40*/  SHF.L.U64.HI R12, R10, 0x3, R11 ;  /* 0x000000030a0c7819 */ /* 0x000fc8000001020b */
[----:B------:R-:W-:-:S04]  /*7a50*/  IADD3 R10, P0, PT, R13, UR12, RZ ;  /* 0x0000000c0d0a7c10 */ /* 0x000fc8000ff1e0ff */
[----:B------:R-:W-:-:S06]  /*7a60*/  IADD3.X R11, PT, PT, R12, UR13, RZ, P0, !PT ;  /* 0x0000000d0c0b7c10 */ /* 0x000fcc00087fe4ff */
[----:B------:R-:W5:Y:S01]  /*7a70*/  LDG.E.64 R10, desc[UR8][R10.64] ;  /* 0x000000080a0a7981 */ /* 0x000f62000c1e1b00 */
[----:B------:R-:W-:Y:S01]  /*7a80*/  BSSY.RECONVERGENT B2, `(.L_x_5890) ;  /* 0x0000021000027945 */ /* 0x000fe20003800200 */
[----:B------:R-:W-:Y:S02]  /*7a90*/  IMAD.U32 R29, RZ, RZ, UR16 ;  /* 0x00000010ff1d7e24 */ /* 0x000fe4000f8e00ff */
[----:B------:R-:W-:Y:S02]  /*7aa0*/  IMAD.U32 R28, RZ, RZ, UR17 ;  /* 0x00000011ff1c7e24 */ /* 0x000fe4000f8e00ff */
[----:B------:R-:W-:Y:S02]  /*7ab0*/  IMAD.U32 R19, RZ, RZ, UR14 ;  /* 0x0000000eff137e24 */ /* 0x000fe4000f8e00ff */
[----:B------:R-:W-:Y:S02]  /*7ac0*/  IMAD.U32 R18, RZ, RZ, UR15 ;  /* 0x0000000fff127e24 */ /* 0x000fe4000f8e00ff */
[----:B------:R-:W-:-:S02]  /*7ad0*/  IMAD.U32 R27, RZ, RZ, UR14 ;  /* 0x0000000eff1b7e24 */ /* 0x000fc4000f8e00ff */
[----:B------:R-:W-:-:S07]  /*7ae0*/  IMAD.U32 R26, RZ, RZ, UR15 ;  /* 0x0000000fff1a7e24 */ /* 0x000fce000f8e00ff */
.L_x_5891:
        /* <DEDUP_REMOVED lines=27> */
.L_x_5890:
[----:B------:R-:W-:Y:S01]  /*7ca0*/  BSSY.RECONVERGENT B2, `(.L_x_5892) ;  /* 0x0000021000027945 */ /* 0x000fe20003800200 */
[----:B------:R-:W-:Y:S02]  /*7cb0*/  IMAD.U32 R29, RZ, RZ, UR16 ;  /* 0x00000010ff1d7e24 */ /* 0x000fe4000f8e00ff */
[----:B------:R-:W-:Y:S02]  /*7cc0*/  IMAD.U32 R31, RZ, RZ, UR17 ;  /* 0x00000011ff1f7e24 */ /* 0x000fe4000f8e00ff */
[----:B------:R-:W-:Y:S02]  /*7cd0*/  IMAD.U32 R30, RZ, RZ, UR14 ;  /* 0x0000000eff1e7e24 */ /* 0x000fe4000f8e00ff */
[----:B------:R-:W-:Y:S02]  /*7ce0*/  IMAD.U32 R21, RZ, RZ, UR15 ;  /* 0x0000000fff157e24 */ /* 0x000fe4000f8e00ff */
[----:B------:R-:W-:Y:S02]  /*7cf0*/  IMAD.U32 R28, RZ, RZ, UR14 ;  /* 0x0000000eff1c7e24 */ /* 0x000fe4000f8e00ff */
[----:B------:R-:W-:-:S07]  /*7d00*/  IMAD.U32 R27, RZ, RZ, UR15 ;  /* 0x0000000fff1b7e24 */ /* 0x000fce000f8e00ff */
.L_x_5893:
        /* <DEDUP_REMOVED lines=27> */
.L_x_5892:
        /* <DEDUP_REMOVED lines=17> */
.L_x_5889:
[----:B------:R-:W-:Y:S05]  /*7fd0*/  BSYNC.RECONVERGENT B1 ;  /* 0x0000000000017941 */ /* 0x000fea0003800200 */
.L_x_5888:
[----:B-1----:R-:W-:-:S05]  /*7fe0*/  VIADD R11, R3, 0x180 ;  /* 0x00000180030b7836 */ /* 0x002fca0000000000 */
        /* <DEDUP_REMOVED lines=14> */
.L_x_5895:
        /* <DEDUP_REMOVED lines=27> */
.L_x_5894:
[----:B------:R-:W-:Y:S01]  /*8280*/  BSSY.RECONVERGENT B1, `(.L_x_5896) ;  /* 0x000001d000017945 */ /* 0x000fe20003800200 */
[----:B------:R-:W-:Y:S02]  /*8290*/  IMAD.U32 R18, RZ, RZ, UR14 ;  /* 0x0000000eff127e24 */ /* 0x000fe4000f8e00ff */
[----:B------:R-:W-:-:S07]  /*82a0*/  IMAD.U32 R19, RZ, RZ, UR15 ;  /* 0x0000000fff137e24 */ /* 0x000fce000f8e00ff */
.L_x_5897:
        /* <DEDUP_REMOVED lines=27> */
.L_x_5896:
        /* <DEDUP_REMOVED lines=18> */
.L_x_5875:
        /* <DEDUP_REMOVED lines=19> */
.L_x_5899:
[----:B------:R-:W-:Y:S05]  /*86b0*/  BSYNC.RECONVERGENT B1 ;  /* 0x0000000000017941 */ /* 0x000fea0003800200 */
.L_x_5898:
        /* <DEDUP_REMOVED lines=12> */
.L_x_5901:
[----:B------:R-:W-:Y:S05]  /*8780*/  BSYNC.RECONVERGENT B1 ;  /* 0x0000000000017941 */ /* 0x000fea0003800200 */
.L_x_5900:
        /* <DEDUP_REMOVED lines=12> */
.L_x_5903:
[----:B------:R-:W-:Y:S05]  /*8850*/  BSYNC.RECONVERGENT B1 ;  /* 0x0000000000017941 */ /* 0x000fea0003800200 */
.L_x_5902:
        /* <DEDUP_REMOVED lines=10> */
[----:B------:R1:W-:Y:S02]  /*8900*/  STG.E.64 desc[UR8][R4.64], RZ ;  /* 0x000000ff04007986 */ /* 0x0003e4000c101b08 */
.L_x_5823:
[----:B------:R-:W-:Y:S05]  /*8910*/  BSYNC.RECONVERGENT B0 ;  /* 0x0000000000007941 */ /* 0x000fea0003800200 */
.L_x_5807:
[----:B------:R-:W-:Y:S01]  /*8920*/  ISETP.GE.AND P0, PT, R3, R2, PT ;  /* 0x000000020300720c */ /* 0x000fe20003f06270 */
[----:B------:R-:W-:Y:S04]  /*8930*/  BSSY.RECONVERGENT B0, `(.L_x_5904) ;  /* 0x0000017000007945 */ /* 0x000fe80003800200 */
[----:B------:R-:W-:Y:S08]  /*8940*/  BSSY.RELIABLE B1, `(.L_x_5905) ;  /* 0x000000f000017945 */ /* 0x000ff00003800100 */
[----:B------:R-:W-:Y:S05]  /*8950*/  @P0 BRA `(.L_x_5906) ;  /* 0x0000000000340947 */ /* 0x000fea0003800000 */
[----:B01234-:R-:W0:Y:S01]  /*8960*/  LDC.64 R4, c[0x0][0x3e0] ;  /* 0x0000f800ff047b82 */ /* 0x01fe220000000a00 */
[----:B------:R-:W-:Y:S02]  /*8970*/  IMAD R7, R0, 0x200, R3 ;  /* 0x0000020000077824 */ /* 0x000fe400078e0203 */
[----:B------:R-:W-:-:S05]  /*8980*/  VIADD R3, R3, 0x80 ;  /* 0x0000008003037836 */ /* 0x000fca0000000000 */
[----:B------:R-:W-:-:S13]  /*8990*/  ISETP.GE.AND P0, PT, R3, R2, PT ;  /* 0x000000020300720c */ /* 0x000fda0003f06270 */
[----:B------:R-:W-:Y:S05]  /*89a0*/  @P0 BREAK.RELIABLE B1 ;  /* 0x0000000000010942 */ /* 0x000fea0003800100 */
[----:B0-----:R-:W-:-:S05]  /*89b0*/  IMAD.WIDE.U32 R4, R7, 0x8, R4 ;  /* 0x0000000807047825 */ /* 0x001fca00078e0004 */
[----:B------:R0:W-:Y:S01]  /*89c0*/  STG.E.64 desc[UR8][R4.64], RZ ;  /* 0x000000ff04007986 */ /* 0x0001e2000c101b08 */
[----:B------:R-:W-:Y:S05]  /*89d0*/  @P0 BRA `(.L_x_5907) ;  /* 0x0000000000300947 */ /* 0x000fea0003800000 */
[----:B0-----:R-:W0:Y:S01]  /*89e0*/  LDC.64 R4, c[0x0][0x3e0] ;  /* 0x0000f800ff047b82 */ /* 0x001e220000000a00 */
[----:B------:R-:W-:Y:S02]  /*89f0*/  IMAD R7, R0, 0x200, R3 ;  /* 0x0000020000077824 */ /* 0x000fe400078e0203 */
[----:B------:R-:W-:Y:S02]  /*8a00*/  VIADD R3, R3, 0x80 ;  /* 0x0000008003037836 */ /* 0x000fe40000000000 */
[----:B0-----:R-:W-:-:S05]  /*8a10*/  IMAD.WIDE.U32 R4, R7, 0x8, R4 ;  /* 0x0000000807047825 */ /* 0x001fca00078e0004 */
[----:B------:R0:W-:Y:S02]  /*8a20*/  STG.E.64 desc[UR8][R4.64], RZ ;  /* 0x000000ff04007986 */ /* 0x0001e4000c101b08 */
.L_x_5906:
[----:B------:R-:W-:Y:S05]  /*8a30*/  BSYNC.RELIABLE B1 ;  /* 0x0000000000017941 */ /* 0x000fea0003800100 */
.L_x_5905:
[----:B------:R-:W-:-:S13]  /*8a40*/  ISETP.GE.AND P0, PT, R3, R2, PT ;  /* 0x000000020300720c */ /* 0x000fda0003f06270 */
[----:B01234-:R-:W0:Y:S01]  /*8a50*/  @!P0 LDC.64 R4, c[0x0][0x3e0] ;  /* 0x0000f800ff048b82 */ /* 0x01fe220000000a00 */
[----:B------:R-:W-:Y:S02]  /*8a60*/  @!P0 IMAD R7, R0, 0x200, R3 ;  /* 0x0000020000078824 */ /* 0x000fe400078e0203 */
[----:B------:R-:W-:Y:S02]  /*8a70*/  @!P0 VIADD R3, R3, 0x80 ;  /* 0x0000008003038836 */ /* 0x000fe40000000000 */
[----:B0-----:R-:W-:-:S05]  /*8a80*/  @!P0 IMAD.WIDE.U32 R4, R7, 0x8, R4 ;  /* 0x0000000807048825 */ /* 0x001fca00078e0004 */
[----:B------:R1:W-:Y:S02]  /*8a90*/  @!P0 STG.E.64 desc[UR8][R4.64], RZ ;  /* 0x000000ff04008986 */ /* 0x0003e4000c101b08 */
.L_x_5907:
[----:B------:R-:W-:Y:S05]  /*8aa0*/  BSYNC.RECONVERGENT B0 ;  /* 0x0000000000007941 */ /* 0x000fea0003800200 */
.L_x_5904:
[----:B------:R-:W-:Y:S05]  /*8ab0*/  WARPSYNC.ALL ;  /* 0x0000000000007948 */ /* 0x000fea0003800000 */
[----:B------:R-:W-:-:S13]  /*8ac0*/  ISETP.GE.AND P0, PT, R3, R2, PT ;  /* 0x000000020300720c */ /* 0x000fda0003f06270 */
[----:B------:R-:W-:Y:S05]  /*8ad0*/  @P0 EXIT ;  /* 0x000000000000094d */ /* 0x000fea0003800000 */
[----:B01----:R-:W0:Y:S01]  /*8ae0*/  LDC.64 R4, c[0x0][0x3e0] ;  /* 0x0000f800ff047b82 */ /* 0x003e220000000a00 */
[----:B------:R-:W-:-:S04]  /*8af0*/  IMAD R3, R0, 0x200, R3 ;  /* 0x0000020000037824 */ /* 0x000fc800078e0203 */
[----:B0-----:R-:W-:-:S05]  /*8b00*/  IMAD.WIDE.U32 R2, R3, 0x8, R4 ;  /* 0x0000000803027825 */ /* 0x001fca00078e0004 */
[----:B------:R-:W-:Y:S01]  /*8b10*/  STG.E.64 desc[UR8][R2.64], RZ ;  /* 0x000000ff02007986 */ /* 0x000fe2000c101b08 */
[----:B------:R-:W-:Y:S05]  /*8b20*/  EXIT ;  /* 0x000000000000794d */ /* 0x000fea0003800000 */
.L_x_5908:
        /* <DEDUP_REMOVED lines=13> */
.L_x_17259:


//--------------------- .text._ZN2at6native29vectorized_elementwise_kernelILi2EZZNS0_73_GLOBAL__N__c8866d80_35_SparseBinaryOpIntersectionKernel_cu_7dd49032_323742_sparse_binary_op_intersection_kernel_implINS2_18CUDAKernelLauncherENS2_36CUDAValueSelectionIntersectionKernelINS2_9LhsProjOpEEElLl0EEEvRNS_6TensorERKS8_SB_RKSt6vectorIlSaIlEERKSt8optionalIS8_ESK_bbENKUlvE3_clEvEUllE_St5arrayIPcLm2EEEEviT0_T1_ --------------------------
	.section	.text._ZN2at6native29vectorized_elementwise_kernelILi2EZZNS0_73_GLOBAL__N__c8866d80_35_SparseBinaryOpIntersectionKernel_cu_7dd49032_323742_sparse_binary_op_intersection_kernel_implINS2_18CUDAKernelLauncherENS2_36CUDAValueSelectionIntersectionKernelINS2_9LhsProjOpEEElLl0EEEvRNS_6TensorERKS8_SB_RKSt6vectorIlSaIlEERKSt8optionalIS8_ESK_bbENKUlvE3_clEvEUllE_St5arrayIPcLm2EEEEviT0_T1_,"ax",@progbits
	.align	128
        .global         _ZN2at6native29vectorized_elementwise_kernelILi2EZZNS0_73_GLOBAL__N__c8866d80_35_SparseBinaryOpIntersectionKernel_cu_7dd49032_323742_sparse_binary_op_intersection_kernel_implINS2_18CUDAKernelLauncherENS2_36CUDAValueSelectionIntersectionKernelINS2_9LhsProjOpEEElLl0EEEvRNS_6TensorERKS8_SB_RKSt6vectorIlSaIlEERKSt8optionalIS8_ESK_bbENKUlvE3_clEvEUllE_St5arrayIPcLm2EEEEviT0_T1_
        .type           _ZN2at6native29vectorized_elementwise_kernelILi2EZZNS0_73_GLOBAL__N__c8866d80_35_SparseBinaryOpIntersectionKernel_cu_7dd49032_323742_sparse_binary_op_intersection_kernel_implINS2_18CUDAKernelLauncherENS2_36CUDAValueSelectionIntersectionKernelINS2_9LhsProjOpEEElLl0EEEvRNS_6TensorERKS8_SB_RKSt6vectorIlSaIlEERKSt8optionalIS8_ESK_bbENKUlvE3_clEvEUllE_St5arrayIPcLm2EEEEviT0_T1_,@function
        .size           _ZN2at6native29vectorized_elementwise_kernelILi2EZZNS0_73_GLOBAL__N__c8866d80_35_SparseBinaryOpIntersectionKernel_cu_7dd49032_323742_sparse_binary_op_intersection_kernel_implINS2_18CUDAKernelLauncherENS2_36CUDAValueSelectionIntersectionKernelINS2_9LhsProjOpEEElLl0EEEvRNS_6TensorERKS8_SB_RKSt6vectorIlSaIlEERKSt8optionalIS8_ESK_bbENKUlvE3_clEvEUllE_St5arrayIPcLm2EEEEviT0_T1_,(.L_x_17260 - _ZN2at6native29vectorized_elementwise_kernelILi2EZZNS0_73_GLOBAL__N__c8866d80_35_SparseBinaryOpIntersectionKernel_cu_7dd49032_323742_sparse_binary_op_intersection_kernel_implINS2_18CUDAKernelLauncherENS2_36CUDAValueSelectionIntersectionKernelINS2_9LhsProjOpEEElLl0EEEvRNS_6TensorERKS8_SB_RKSt6vectorIlSaIlEERKSt8optionalIS8_ESK_bbENKUlvE3_clEvEUllE_St5arrayIPcLm2EEEEviT0_T1_)
        .other          _ZN2at6native29vectorized_elementwise_kernelILi2EZZNS0_73_GLOBAL__N__c8866d80_35_SparseBinaryOpIntersectionKernel_cu_7dd49032_323742_sparse_binary_op_intersection_kernel_implINS2_18CUDAKernelLauncherENS2_36CUDAValueSelectionIntersectionKernelINS2_9LhsProjOpEEElLl0EEEvRNS_6TensorERKS8_SB_RKSt6vectorIlSaIlEERKSt8optionalIS8_ESK_bbENKUlvE3_clEvEUllE_St5arrayIPcLm2EEEEviT0_T1_,@"STO_CUDA_ENTRY STV_DEFAULT"
_ZN2at6native29vectorized_elementwise_kernelILi2EZZNS0_73_GLOBAL__N__c8866d80_35_SparseBinaryOpIntersectionKernel_cu_7dd49032_323742_sparse_binary_op_intersection_kernel_implINS2_18CUDAKernelLauncherENS2_36CUDAValueSelectionIntersectionKernelINS2_9LhsProjOpEEElLl0EEEvRNS_6TensorERKS8_SB_RKSt6vectorIlSaIlEERKSt8optionalIS8_ESK_bbENKUlvE3_clEvEUllE_St5arrayIPcLm2EEEEviT0_T1_:
.text._ZN2at6native29vectorized_elementwise_kernelILi2EZZNS0_73_GLOBAL__N__c8866d80_35_SparseBinaryOpIntersectionKernel_cu_7dd49032_323742_sparse_binary_op_intersection_kernel_implINS2_18CUDAKernelLauncherENS2_36CUDAValueSelectionIntersectionKernelINS2_9LhsProjOpEEElLl0EEEvRNS_6TensorERKS8_SB_RKSt6vectorIlSaIlEERKSt8optionalIS8_ESK_bbENKUlvE3_clEvEUllE_St5arrayIPcLm2EEEEviT0_T1_:
[----:B------:R-:W-:Y:S08]  /*0000*/  LDC R1, c[0x0][0x37c] ;  /* 0x0000df00ff017b82 */ /* 0x000ff00000000800 */
[----:B------:R-:W0:Y:S01]  /*0010*/  S2UR UR6, SR_CTAID.X ;  /* 0x00000000000679c3 */ /* 0x000e220000002500 */
[----:B------:R-:W1:Y:S01]  /*0020*/  LDCU UR7, c[0x0][0x380] ;  /* 0x00007000ff0777ac */ /* 0x000e620008000800 */
[----:B------:R-:W2:Y:S01]  /*0030*/  LDCU.64 UR14, c[0x0][0x3c0] ;  /* 0x00007800ff0e77ac */ /* 0x000ea20008000a00 */
[----:B------:R-:W3:Y:S01]  /*0040*/  LDCU.64 UR10, c[0x0][0x358] ;  /* 0x00006b00ff0a77ac */ /* 0x000ee20008000a00 */
[----:B--2---:R-:W-:Y:S01]  /*0050*/  IMAD.U32 R5, RZ, RZ, UR14 ;  /* 0x0000000eff057e24 */ /* 0x004fe2000f8e00ff */
[----:B0-----:R-:W-:Y:S01]  /*0060*/  USHF.L.U32 UR6, UR6, 0xa, URZ ;  /* 0x0000000a06067899 */ /* 0x001fe200080006ff */
[----:B------:R-:W-:-:S03]  /*0070*/  IMAD.U32 R4, RZ, RZ, UR15 ;  /* 0x0000000fff047e24 */ /* 0x000fc6000f8e00ff */
[----:B-1----:R-:W-:-:S04]  /*0080*/  UIADD3 UR7, UPT, UPT, -UR6, UR7, URZ ;  /* 0x0000000706077290 */ /* 0x002fc8000fffe1ff */
[----:B------:R-:W-:-:S09]  /*0090*/  UISETP.GT.U32.AND UP0, UPT, UR7, 0x3ff, UPT ;  /* 0x000003ff0700788c */ /* 0x000fd2000bf04070 */
[----:B---3--:R-:W-:Y:S05]  /*00a0*/  BRA.U UP0, `(.L_x_5909) ;  /* 0x000000ad00d47547 */ /* 0x008fea000b800000 */
[----:B------:R-:W0:Y:S01]  /*00b0*/  S2R R22, SR_TID.X ;  /* 0x0000000000167919 */ /* 0x000e220000002100 */
[----:B------:R-:W-:Y:S02]  /*00c0*/  CS2R R34, SRZ ;  /* 0x0000000000227805 */ /* 0x000fe4000001ff00 */
[----:B------:R-:W-:Y:S02]  /*00d0*/  CS2R R42, SRZ ;  /* 0x00000000002a7805 */ /* 0x000fe4000001ff00 */
[----:B------:R-:W-:Y:S02]  /*00e0*/  CS2R R36, SRZ ;  /* 0x0000000000247805 */ /* 0x000fe4000001ff00 */
[----:B------:R-:W-:Y:S01]  /*00f0*/  CS2R R38, SRZ ;  /* 0x0000000000267805 */ /* 0x000fe2000001ff00 */
[----:B------:R-:W1:Y:S01]  /*0100*/  LDCU UR16, c[0x0][0x390] ;  /* 0x00007200ff1077ac */ /* 0x000e620008000800 */
[----:B------:R-:W2:Y:S01]  /*0110*/  LDCU.64 UR4, c[0x0][0x3b8] ;  /* 0x00007700ff0477ac */ /* 0x000ea20008000a00 */
[----:B0-----:R-:W-:Y:S01]  /*0120*/  ISETP.GE.U32.AND P6, PT, R22, UR7, PT ;  /* 0x0000000716007c0c */ /* 0x001fe2000bfc6070 */
[----:B------:R-:W-:-:S12]  /*0130*/  IMAD.MOV.U32 R0, RZ, RZ, R22 ;  /* 0x000000ffff007224 */ /* 0x000fd800078e0016 */
[C---:B------:R-:W-:Y:S01]  /*0140*/  @!P6 VIADD R22, R0.reuse, 0x80 ;  /* 0x000000800016e836 */ /* 0x040fe20000000000 */
[----:B------:R-:W0:Y:S01]  /*0150*/  @!P6 LDC.64 R12, c[0x0][0x3e8] ;  /* 0x0000fa00ff0ceb82 */ /* 0x000e220000000a00 */
[----:B------:R-:W-:-:S03]  /*0160*/  @!P6 VIADD R3, R0, UR6 ;  /* 0x000000060003ec36 */ /* 0x000fc60008000000 */
[----:B------:R-:W-:-:S13]  /*0170*/  ISETP.GE.U32.AND P5, PT, R22, UR7, PT ;  /* 0x0000000716007c0c */ /* 0x000fda000bfa6070 */
[C---:B------:R-:W-:Y:S01]  /*0180*/  @!P5 VIADD R21, R22.reuse, UR6 ;  /* 0x000000061615dc36 */ /* 0x040fe20008000000 */
[----:B------:R-:W3:Y:S01]  /*0190*/  @!P5 LDC.64 R16, c[0x0][0x3e8] ;  /* 0x0000fa00ff10db82 */ /* 0x000ee20000000a00 */
[----:B------:R-:W-:-:S05]  /*01a0*/  @!P5 VIADD R22, R22, 0x80 ;  /* 0x000000801616d836 */ /* 0x000fca0000000000 */
[----:B------:R-:W-:Y:S01]  /*01b0*/  ISETP.GE.U32.AND P4, PT, R22, UR7, PT ;  /* 0x0000000716007c0c */ /* 0x000fe2000bf86070 */
[----:B0-----:R-:W-:-:S05]  /*01c0*/  @!P6 IMAD.WIDE.U32 R12, R3, 0x8, R12 ;  /* 0x00000008030ce825 */ /* 0x001fca00078e000c */
[----:B------:R0:W5:Y:S07]  /*01d0*/  @!P6 LDG.E.64 R34, desc[UR10][R12.64] ;  /* 0x0000000a0c22e981 */ /* 0x00016e000c1e1b00 */
[C---:B------:R-:W-:Y:S01]  /*01e0*/  @!P4 VIADD R23, R22.reuse, UR6 ;  /* 0x000000061617cc36 */ /* 0x040fe20008000000 */
[----:B------:R-:W4:Y:S01]  /*01f0*/  @!P4 LDC.64 R18, c[0x0][0x3e8] ;  /* 0x0000fa00ff12cb82 */ /* 0x000f220000000a00 */
[----:B------:R-:W-:-:S05]  /*0200*/  @!P4 VIADD R22, R22, 0x80 ;  /* 0x000000801616c836 */ /* 0x000fca0000000000 */
[----:B------:R-:W-:-:S13]  /*0210*/  ISETP.GE.U32.AND P3, PT, R22, UR7, PT ;  /* 0x0000000716007c0c */ /* 0x000fda000bf66070 */
[C---:B------:R-:W-:Y:S01]  /*0220*/  @!P3 VIADD R25, R22.reuse, UR6 ;  /* 0x000000061619bc36 */ /* 0x040fe20008000000 */
[----:B------:R-:W1:Y:S01]  /*0230*/  @!P3 LDC.64 R14, c[0x0][0x3e8] ;  /* 0x0000fa00ff0ebb82 */ /* 0x000e620000000a00 */
[----:B------:R-:W-:-:S05]  /*0240*/  @!P3 VIADD R22, R22, 0x80 ;  /* 0x000000801616b836 */ /* 0x000fca0000000000 */
[----:B------:R-:W-:-:S13]  /*0250*/  ISETP.GE.U32.AND P2, PT, R22, UR7, PT ;  /* 0x0000000716007c0c */ /* 0x000fda000bf46070 */
[C---:B------:R-:W-:Y:S01]  /*0260*/  @!P2 VIADD R27, R22.reuse, UR6 ;  /* 0x00000006161bac36 */ /* 0x040fe20008000000 */
[----:B------:R-:W-:Y:S01]  /*0270*/  @!P2 IADD3 R22, PT, PT, R22, 0x80, RZ ;  /* 0x000000801616a810 */ /* 0x000fe20007ffe0ff */
[----:B------:R-:W2:Y:S03]  /*0280*/  @!P2 LDC.64 R10, c[0x0][0x3e8] ;  /* 0x0000fa00ff0aab82 */ /* 0x000ea60000000a00 */
[----:B------:R-:W-:-:S13]  /*0290*/  ISETP.GE.U32.AND P1, PT, R22, UR7, PT ;  /* 0x0000000716007c0c */ /* 0x000fda000bf26070 */
[C---:B------:R-:W-:Y:S01]  /*02a0*/  @!P1 VIADD R29, R22.reuse, UR6 ;  /* 0x00000006161d9c36 */ /* 0x040fe20008000000 */
[----:B------:R-:W2:Y:S01]  /*02b0*/  @!P1 LDC.64 R8, c[0x0][0x3e8] ;  /* 0x0000fa00ff089b82 */ /* 0x000ea20000000a00 */
[----:B------:R-:W-:-:S05]  /*02c0*/  @!P1 VIADD R22, R22, 0x80 ;  /* 0x0000008016169836 */ /* 0x000fca0000000000 */
[----:B------:R-:W-:-:S13]  /*02d0*/  ISETP.GE.U32.AND P0, PT, R22, UR7, PT ;  /* 0x0000000716007c0c */ /* 0x000fda000bf06070 */
[C---:B------:R-:W-:Y:S01]  /*02e0*/  @!P0 VIADD R31, R22.reuse, UR6 ;  /* 0x00000006161f8c36 */ /* 0x040fe20008000000 */
[----:B------:R-:W2:Y:S01]  /*02f0*/  @!P0 LDC.64 R6, c[0x0][0x3e8] ;  /* 0x0000fa00ff068b82 */ /* 0x000ea20000000a00 */
[----:B------:R-:W-:-:S05]  /*0300*/  @!P0 VIADD R22, R22, 0x80 ;  /* 0x0000008016168836 */ /* 0x000fca0000000000 */
[----:B------:R-:W-:-:S13]  /*0310*/  ISETP.GE.U32.AND P6, PT, R22, UR7, PT ;  /* 0x0000000716007c0c */ /* 0x000fda000bfc6070 */
[----:B------:R-:W2:Y:S01]  /*0320*/  @!P6 LDC.64 R2, c[0x0][0x3e8] ;  /* 0x0000fa00ff02eb82 */ /* 0x000ea20000000a00 */
[----:B---3--:R-:W-:-:S04]  /*0330*/  @!P5 IMAD.WIDE.U32 R16, R21, 0x8, R16 ;  /* 0x000000081510d825 */ /* 0x008fc800078e0010 */
[----:B----4-:R-:W-:Y:S01]  /*0340*/  @!P4 IMAD.WIDE.U32 R20, R23, 0x8, R18 ;  /* 0x000000081714c825 */ /* 0x010fe200078e0012 */
[----:B0-----:R-:W-:Y:S01]  /*0350*/  CS2R R12, SRZ ;  /* 0x00000000000c7805 */ /* 0x001fe2000001ff00 */
[----:B------:R0:W5:Y:S02]  /*0360*/  @!P5 LDG.E.64 R42, desc[UR10][R16.64] ;  /* 0x0000000a102ad981 */ /* 0x000164000c1e1b00 */
[----:B------:R-:W-:Y:S02]  /*0370*/  @!P6 VIADD R19, R22, UR6 ;  /* 0x000000061613ec36 */ /* 0x000fe40008000000 */
[----:B-1----:R-:W-:Y:S01]  /*0380*/  @!P3 IMAD.WIDE.U32 R14, R25, 0x8, R14 ;  /* 0x00000008190eb825 */ /* 0x002fe200078e000e */
[----:B------:R0:W5:Y:S03]  /*0390*/  @!P4 LDG.E.64 R36, desc[UR10][R20.64] ;  /* 0x0000000a1424c981 */ /* 0x000166000c1e1b00 */
[----:B--2---:R-:W-:Y:S01]  /*03a0*/  @!P2 IMAD.WIDE.U32 R22, R27, 0x8, R10 ;  /* 0x000000081b16a825 */ /* 0x004fe200078e000a */
[----:B------:R0:W5:Y:S03]  /*03b0*/  @!P3 LDG.E.64 R12, desc[UR10][R14.64] ;  /* 0x0000000a0e0cb981 */ /* 0x000166000c1e1b00 */
[----:B------:R-:W-:Y:S01]  /*03c0*/  @!P1 IMAD.WIDE.U32 R24, R29, 0x8, R8 ;  /* 0x000000081d189825 */ /* 0x000fe200078e0008 */
[----:B------:R-:W-:Y:S01]  /*03d0*/  CS2R R8, SRZ ;  /* 0x0000000000087805 */ /* 0x000fe2000001ff00 */
[----:B------:R0:W5:Y:S02]  /*03e0*/  @!P2 LDG.E.64 R38, desc[UR10][R22.64] ;  /* 0x0000000a1626a981 */ /* 0x000164000c1e1b00 */
[----:B------:R-:W-:Y:S01]  /*03f0*/  @!P0 IMAD.WIDE.U32 R26, R31, 0x8, R6 ;  /* 0x000000081f1a8825 */ /* 0x000fe200078e0006 */
[----:B------:R-:W-:-:S02]  /*0400*/  CS2R R6, SRZ ;  /* 0x0000000000067805 */ /* 0x000fc4000001ff00 */
[----:B------:R0:W5:Y:S01]  /*0410*/  @!P1 LDG.E.64 R8, desc[UR10][R24.64] ;  /* 0x0000000a18089981 */ /* 0x000162000c1e1b00 */
[----:B------:R-:W-:-:S05]  /*0420*/  @!P6 IMAD.WIDE.U32 R18, R19, 0x8, R2 ;  /* 0x000000081312e825 */ /* 0x000fca00078e0002 */
[----:B------:R0:W5:Y:S01]  /*0430*/  @!P6 LDG.E.64 R6, desc[UR10][R18.64] ;  /* 0x0000000a1206e981 */ /* 0x000162000c1e1b00 */
[----:B------:R-:W-:Y:S01]  /*0440*/  CS2R R10, SRZ ;  /* 0x00000000000a7805 */ /* 0x000fe2000001ff00 */
[----:B------:R-:W-:-:S05]  /*0450*/  ULOP3.LUT UR8, UR16, 0x3, URZ, 0xc0, !UPT ;  /* 0x0000000310087892 */ /* 0x000fca000f8ec0ff */
[----:B------:R0:W5:Y:S01]  /*0460*/  @!P0 LDG.E.64 R10, desc[UR10][R26.64] ;  /* 0x0000000a1a0a8981 */ /* 0x000162000c1e1b00 */
[----:B------:R-:W-:Y:S01]  /*0470*/  ISETP.GE.U32.AND P0, PT, R0, UR7, PT ;  /* 0x0000000700007c0c */ /* 0x000fe2000bf06070 */
[----:B------:R-:W-:Y:S01]  /*0480*/  UIADD3 UR8, UP0, UPT, UR8, -0x1, URZ ;  /* 0xffffffff08087890 */ /* 0x000fe2000ff1e0ff */
[----:B------:R-:W-:Y:S01]  /*0490*/  IMAD.U32 R2, RZ, RZ, UR4 ;  /* 0x00000004ff027e24 */ /* 0x000fe2000f8e00ff */
[----:B------:R-:W-:Y:S01]  /*04a0*/  BSSY.RECONVERGENT B0, `(.L_x_5910) ;  /* 0x0000149000007945 */ /* 0x000fe20003800200 */
[----:B------:R-:W-:Y:S01]  /*04b0*/  IMAD.U32 R3, RZ, RZ, UR5 ;  /* 0x00000005ff037e24 */ /* 0x000fe2000f8e00ff */
[----:B------:R-:W-:-:S08]  /*04c0*/  UIADD3.X UR17, UPT, UPT, URZ, -0x1, URZ, UP0, !UPT ;  /* 0xffffffffff117890 */ /* 0x000fd000087fe4ff */
[----:B0-----:R-:W-:Y:S05]  /*04d0*/  @P0 BRA `(.L_x_5911) ;  /* 0x0000001400140947 */ /* 0x001fea0003800000 */
        /* <DEDUP_REMOVED lines=8> */
.L_x_5912:
[----:B------:R-:W0:Y:S01]  /*0560*/  LDCU UR9, c[0x0][0x394] ;  /* 0x00007280ff0977ac */ /* 0x000e220008000800 */
[----:B------:R-:W-:Y:S01]  /*0570*/  CS2R R14, SRZ ;  /* 0x00000000000e7805 */ /* 0x000fe2000001ff00 */
[----:B------:R-:W-:-:S04]  /*0580*/  UISETP.NE.U32.AND UP0, UPT, UR16, URZ, UPT ;  /* 0x000000ff1000728c */ /* 0x000fc8000bf05070 */
[----:B0-----:R-:W-:-:S09]  /*0590*/  UISETP.NE.AND.EX UP0, UPT, UR9, URZ, UPT, UP0 ;  /* 0x000000ff0900728c */ /* 0x001fd2000bf05300 */
[----:B------:R-:W-:Y:S05]  /*05a0*/  BRA.U !UP0, `(.L_x_5913) ;  /* 0x0000000d08707547 */ /* 0x000fea000b800000 */
[----:B------:R-:W0:Y:S01]  /*05b0*/  LDCU.64 UR12, c[0x0][0x3a0] ;  /* 0x00007400ff0c77ac */ /* 0x000e220008000a00 */
[----:B------:R-:W-:-:S04]  /*05c0*/  UISETP.GE.U32.AND UP0, UPT, UR16, 0x1, UPT ;  /* 0x000000011000788c */ /* 0x000fc8000bf06070 */
[----:B------:R-:W-:Y:S01]  /*05d0*/  UISETP.GE.AND.EX UP0, UPT, UR9, URZ, UPT, UP0 ;  /* 0x000000ff0900728c */ /* 0x000fe2000bf06300 */
[----:B0----5:R-:W-:-:S04]  /*05e0*/  IMAD R17, R35, UR12, RZ ;  /* 0x0000000c23117c24 */ /* 0x021fc8000f8e02ff */
        /* <DEDUP_REMOVED lines=14> */
[----:B------:R-:W-:Y:S01]  /*06d0*/  CS2R R14, SRZ ;  /* 0x00000000000e7805 */ /* 0x000fe2000001ff00 */
[----:B------:R-:W1:Y:S01]  /*06e0*/  LDCU.64 UR20, c[0x0][0x398] ;  /* 0x00007300ff1477ac */ /* 0x000e620008000a00 */
[----:B------:R-:W2:Y:S01]  /*06f0*/  LDCU.64 UR22, c[0x0][0x3b0] ;  /* 0x00007600ff1677ac */ /* 0x000ea20008000a00 */
[----:B------:R-:W-:Y:S02]  /*0700*/  ULOP3.LUT UR4, UR16, 0xfffffff8, URZ, 0xc0, !UPT ;  /* 0xfffffff810047892 */ /* 0x000fe4000f8ec0ff */
[----:B------:R-:W-:Y:S02]  /*0710*/  ULOP3.LUT UR5, UR9, 0x7fffffff, URZ, 0xc0, !UPT ;  /* 0x7fffffff09057892 */ /* 0x000fe4000f8ec0ff */
[----:B0-----:R-:W-:-:S04]  /*0720*/  UIADD3 UR12, UP1, UPT, UR12, 0x20, URZ ;  /* 0x000000200c0c7890 */ /* 0x001fc8000ff3e0ff */
[----:B------:R-:W-:Y:S01]  /*0730*/  UIADD3.X UR13, UPT, UPT, URZ, UR13, URZ, UP1, !UPT ;  /* 0x0000000dff0d7290 */ /* 0x000fe20008ffe4ff */
[C---:B-1----:R-:W-:Y:S01]  /*0740*/  LEA R40, P0, R16.reuse, UR20, 0x3 ;  /* 0x0000001410287c11 */ /* 0x042fe2000f8018ff */
[----:B------:R-:W-:Y:S01]  /*0750*/  IMAD.U32 R22, RZ, RZ, UR12 ;  /* 0x0000000cff167e24 */ /* 0x000fe2000f8e00ff */
[----:B------:R-:W-:Y:S01]  /*0760*/  UMOV UR12, UR4 ;  /* 0x00000004000c7c82 */ /* 0x000fe20008000000 */
[----:B--2---:R-:W-:Y:S01]  /*0770*/  USHF.L.U64.HI UR19, UR22, 0x3, UR23 ;  /* 0x0000000316137899 */ /* 0x004fe20008010217 */
[----:B------:R-:W-:Y:S01]  /*0780*/  LEA.HI.X R41, R16, UR21, R19, 0x3, P0 ;  /* 0x0000001510297c11 */ /* 0x000fe200080f1c13 */
[----:B------:R-:W-:Y:S01]  /*0790*/  IMAD.U32 R23, RZ, RZ, UR13 ;  /* 0x0000000dff177e24 */ /* 0x000fe2000f8e00ff */
[----:B------:R-:W-:Y:S02]  /*07a0*/  USHF.L.U32 UR18, UR22, 0x3, URZ ;  /* 0x0000000316127899 */ /* 0x000fe400080006ff */
[----:B------:R-:W-:Y:S01]  /*07b0*/  USHF.L.U64.HI UR9, UR22, 0x6, UR23 ;  /* 0x0000000616097899 */ /* 0x000fe20008010217 */
[----:B------:R-:W-:-:S11]  /*07c0*/  UMOV UR13, UR5 ;  /* 0x00000005000d7c82 */ /* 0x000fd60008000000 */
.L_x_5915:
[----:B------:R-:W2:Y:S04]  /*07d0*/  LDG.E.64 R28, desc[UR10][R40.64] ;  /* 0x0000000a281c7981 */ /* 0x000ea8000c1e1b00 */
[----:B------:R-:W2:Y:S01]  /*07e0*/  LDG.E.64 R30, desc[UR10][R22.64+-0x20] ;  /* 0xffffe00a161e7981 */ /* 0x000ea2000c1e1b00 */
[----:B------:R-:W-:-:S03]  /*07f0*/  IADD3 R32, P0, PT, R40, UR18, RZ ;  /* 0x0000001228207c10 */ /* 0x000fc6000ff1e0ff */
[----:B------:R-:W3:Y:S01]  /*0800*/  LDG.E.64 R24, desc[UR10][R22.64+-0x18] ;  /* 0xffffe80a16187981 */ /* 0x000ee2000c1e1b00 */
[----:B------:R-:W-:Y:S02]  /*0810*/  IADD3.X R33, PT, PT, R41, UR19, RZ, P0, !PT ;  /* 0x0000001329217c10 */ /* 0x000fe400087fe4ff */
[----:B------:R-:W-:-:S03]  /*0820*/  IADD3 R20, P0, PT, R32, UR18, RZ ;  /* 0x0000001220147c10 */ /* 0x000fc6000ff1e0ff */
[----:B------:R-:W3:Y:S01]  /*0830*/  LDG.E.64 R26, desc[UR10][R32.64] ;  /* 0x0000000a201a7981 */ /* 0x000ee2000c1e1b00 */
[----:B------:R-:W-:Y:S01]  /*0840*/  IADD3.X R21, PT, PT, R33, UR19, RZ, P0, !PT ;  /* 0x0000001321157c10 */ /* 0x000fe200087fe4ff */
[----:B--2---:R-:W-:Y:S02]  /*0850*/  IMAD R29, R29, R30, RZ ;  /* 0x0000001e1d1d7224 */ /* 0x004fe400078e02ff */
[----:B------:R-:W-:-:S04]  /*0860*/  IMAD.WIDE.U32 R14, R30, R28, R14 ;  /* 0x0000001c1e0e7225 */ /* 0x000fc800078e000e */
[----:B------:R-:W-:Y:S02]  /*0870*/  IMAD R45, R31, R28, R29 ;  /* 0x0000001c1f2d7224 */ /* 0x000fe400078e021d */
[----:B------:R0:W2:Y:S04]  /*0880*/  LDG.E.64 R28, desc[UR10][R20.64] ;  /* 0x0000000a141c7981 */ /* 0x0000a8000c1e1b00 */
[----:B------:R-:W2:Y:S01]  /*0890*/  LDG.E.64 R30, desc[UR10][R22.64+-0x10] ;  /* 0xfffff00a161e7981 */ /* 0x000ea2000c1e1b00 */
[----:B------:R-:W-:Y:S01]  /*08a0*/  IADD3 R15, PT, PT, R15, R45, RZ ;  /* 0x0000002d0f0f7210 */ /* 0x000fe20007ffe0ff */
[----:B---3--:R-:W-:Y:S01]  /*08b0*/  IMAD R27, R27, R24, RZ ;  /* 0x000000181b1b7224 */ /* 0x008fe200078e02ff */
[----:B------:R-:W-:Y:S01]  /*08c0*/  IADD3 R32, P0, PT, R20, UR18, RZ ;  /* 0x0000001214207c10 */ /* 0x000fe2000ff1e0ff */
[----:B------:R-:W3:Y:S02]  /*08d0*/  LDG.E.64 R44, desc[UR10][R22.64+-0x8] ;  /* 0xfffff80a162c7981 */ /* 0x000ee4000c1e1b00 */
[----:B------:R-:W-:-:S02]  /*08e0*/  IMAD R25, R25, R26, R27 ;  /* 0x0000001a19197224 */ /* 0x000fc400078e021b */
[----:B------:R-:W-:Y:S01]  /*08f0*/  IMAD.WIDE.U32 R14, R24, R26, R14 ;  /* 0x0000001a180e7225 */ /* 0x000fe200078e000e */
[----:B------:R-:W-:-:S03]  /*0900*/  IADD3.X R33, PT, PT, R21, UR19, RZ, P0, !PT ;  /* 0x0000001315217c10 */ /* 0x000fc600087fe4ff */
[----:B------:R-:W-:Y:S01]  /*0910*/  IMAD.IADD R15, R15, 0x1, R25 ;  /* 0x000000010f0f7824 */ /* 0x000fe200078e0219 */
[----:B0-----:R-:W-:Y:S01]  /*0920*/  IADD3 R20, P0, PT, R32, UR18, RZ ;  /* 0x0000001220147c10 */ /* 0x001fe2000ff1e0ff */
[----:B------:R-:W3:Y:S01]  /*0930*/  LDG.E.64 R26, desc[UR10][R32.64] ;  /* 0x0000000a201a7981 */ /* 0x000ee2000c1e1b00 */
[----:B--2---:R-:W-:Y:S02]  /*0940*/  IMAD R21, R29, R30, RZ ;  /* 0x0000001e1d157224 */ /* 0x004fe400078e02ff */
[----:B------:R-:W-:-:S04]  /*0950*/  IMAD.WIDE.U32 R14, R30, R28, R14 ;  /* 0x0000001c1e0e7225 */ /* 0x000fc800078e000e */
[----:B------:R-:W-:Y:S02]  /*0960*/  IMAD R21, R31, R28, R21 ;  /* 0x0000001c1f157224 */ /* 0x000fe400078e0215 */
[----:B------:R-:W2:Y:S02]  /*0970*/  LDG.E.64 R28, desc[UR10][R22.64] ;  /* 0x0000000a161c7981 */ /* 0x000ea4000c1e1b00 */
[----:B------:R-:W-:Y:S01]  /*0980*/  IMAD.IADD R15, R15, 0x1, R21 ;  /* 0x000000010f0f7824 */ /* 0x000fe200078e0215 */
[----:B------:R-:W-:Y:S02]  /*0990*/  IADD3.X R21, PT, PT, R33, UR19, RZ, P0, !PT ;  /* 0x0000001321157c10 */ /* 0x000fe400087fe4ff */
[----:B------:R-:W-:Y:S01]  /*09a0*/  IADD3 R24, P0, PT, R20, UR18, RZ ;  /* 0x0000001214187c10 */ /* 0x000fe2000ff1e0ff */
[----:B------:R-:W4:Y:S03]  /*09b0*/  LDG.E.64 R32, desc[UR10][R22.64+0x8] ;  /* 0x0000080a16207981 */ /* 0x000f26000c1e1b00 */
[----:B------:R-:W-:-:S02]  /*09c0*/  IADD3.X R25, PT, PT, R21, UR19, RZ, P0, !PT ;  /* 0x0000001315197c10 */ /* 0x000fc400087fe4ff */
[----:B------:R-:W2:Y:S04]  /*09d0*/  LDG.E.64 R20, desc[UR10][R20.64] ;  /* 0x0000000a14147981 */ /* 0x000ea8000c1e1b00 */
[----:B------:R-:W4:Y:S01]  /*09e0*/  LDG.E.64 R30, desc[UR10][R24.64] ;  /* 0x0000000a181e7981 */ /* 0x000f22000c1e1b00 */
[----:B---3--:R-:W-:Y:S02]  /*09f0*/  IMAD R27, R27, R44, RZ ;  /* 0x0000002c1b1b7224 */ /* 0x008fe400078e02ff */
[----:B------:R-:W-:-:S04]  /*0a00*/  IMAD.WIDE.U32 R14, R44, R26, R14 ;  /* 0x0000001a2c0e7225 */ /* 0x000fc800078e000e */
[----:B------:R-:W-:-:S04]  /*0a10*/  IMAD R27, R45, R26, R27 ;  /* 0x0000001a2d1b7224 */ /* 0x000fc800078e021b */
[----:B------:R-:W-:Y:S02]  /*0a20*/  IMAD.IADD R15, R15, 0x1, R27 ;  /* 0x000000010f0f7824 */ /* 0x000fe400078e021b */
[----:B--2---:R-:W-:Y:S02]  /*0a30*/  IMAD R27, R21, R28, RZ ;  /* 0x0000001c151b7224 */ /* 0x004fe400078e02ff */
[----:B------:R-:W-:-:S04]  /*0a40*/  IMAD.WIDE.U32 R14, R28, R20, R14 ;  /* 0x000000141c0e7225 */ /* 0x000fc800078e000e */
[----:B------:R-:W-:Y:S01]  /*0a50*/  IMAD R27, R29, R20, R27 ;  /* 0x000000141d1b7224 */ /* 0x000fe200078e021b */
[----:B------:R-:W-:Y:S01]  /*0a60*/  IADD3 R20, P0, PT, R24, UR18, RZ ;  /* 0x0000001218147c10 */ /* 0x000fe2000ff1e0ff */
[----:B----4-:R-:W-:Y:S02]  /*0a70*/  IMAD R29, R31, R32, RZ ;  /* 0x000000201f1d7224 */ /* 0x010fe400078e02ff */
[----:B------:R-:W-:Y:S01]  /*0a80*/  IMAD.IADD R15, R15, 0x1, R27 ;  /* 0x000000010f0f7824 */ /* 0x000fe200078e021b */
[----:B------:R-:W-:Y:S01]  /*0a90*/  IADD3.X R21, PT, PT, R25, UR19, RZ, P0, !PT ;  /* 0x0000001319157c10 */ /* 0x000fe200087fe4ff */
[-C--:B------:R-:W-:Y:S02]  /*0aa0*/  IMAD R24, R33, R30.reuse, R29 ;  /* 0x0000001e21187224 */ /* 0x080fe400078e021d */
[----:B------:R-:W-:Y:S01]  /*0ab0*/  IMAD.WIDE.U32 R14, R32, R30, R14 ;  /* 0x0000001e200e7225 */ /* 0x000fe200078e000e */
[----:B------:R-:W2:Y:S01]  /*0ac0*/  LDG.E.64 R28, desc[UR10][R22.64+0x10] ;  /* 0x0000100a161c7981 */ /* 0x000ea2000c1e1b00 */
[----:B------:R-:W-:-:S03]  /*0ad0*/  IADD3 R30, P0, PT, R20, UR18, RZ ;  /* 0x00000012141e7c10 */ /* 0x000fc6000ff1e0ff */
[----:B------:R-:W2:Y:S01]  /*0ae0*/  LDG.E.64 R26, desc[UR10][R20.64] ;  /* 0x0000000a141a7981 */ /* 0x000ea2000c1e1b00 */
[----:B------:R-:W-:-:S03]  /*0af0*/  IADD3.X R31, PT, PT, R21, UR19, RZ, P0, !PT ;  /* 0x00000013151f7c10 */ /* 0x000fc600087fe4ff */
[----:B------:R0:W3:Y:S04]  /*0b00*/  LDG.E.64 R32, desc[UR10][R22.64+0x18] ;  /* 0x0000180a16207981 */ /* 0x0000e8000c1e1b00 */
[----:B------:R-:W3:Y:S01]  /*0b10*/  LDG.E.64 R30, desc[UR10][R30.64] ;  /* 0x0000000a1e1e7981 */ /* 0x000ee2000c1e1b00 */
[----:B------:R-:W-:Y:S01]  /*0b20*/  UIADD3 UR12, UP1, UPT, UR12, -0x8, URZ ;  /* 0xfffffff80c0c7890 */ /* 0x000fe2000ff3e0ff */
[----:B------:R-:W-:-:S03]  /*0b30*/  IMAD.IADD R15, R15, 0x1, R24 ;  /* 0x000000010f0f7824 */ /* 0x000fc600078e0218 */
[----:B------:R-:W-:Y:S02]  /*0b40*/  UIADD3.X UR13, UPT, UPT, UR13, -0x1, URZ, UP1, !UPT ;  /* 0xffffffff0d0d7890 */ /* 0x000fe40008ffe4ff */
[----:B------:R-:W-:-:S04]  /*0b50*/  UISETP.NE.U32.AND UP1, UPT, UR12, URZ, UPT ;  /* 0x000000ff0c00728c */ /* 0x000fc8000bf25070 */
[----:B------:R-:W-:Y:S01]  /*0b60*/  UISETP.NE.AND.EX UP1, UPT, UR13, URZ, UPT, UP1 ;  /* 0x000000ff0d00728c */ /* 0x000fe2000bf25310 */
[----:B0-----:R-:W-:-:S05]  /*0b70*/  IADD3 R22, P1, PT, R22, 0x40, RZ ;  /* 0x0000004016167810 */ /* 0x001fca0007f3e0ff */
[----:B------:R-:W-:Y:S02]  /*0b80*/  IMAD.X R23, RZ, RZ, R23, P1 ;  /* 0x000000ffff177224 */ /* 0x000fe400008e0617 */
[----:B--2---:R-:W-:Y:S02]  /*0b90*/  IMAD R25, R27, R28, RZ ;  /* 0x0000001c1b197224 */ /* 0x004fe400078e02ff */
[----:B------:R-:W-:-:S04]  /*0ba0*/  IMAD.WIDE.U32 R14, R28, R26, R14 ;  /* 0x0000001a1c0e7225 */ /* 0x000fc800078e000e */
[----:B------:R-:W-:Y:S02]  /*0bb0*/  IMAD R25, R29, R26, R25 ;  /* 0x0000001a1d197224 */ /* 0x000fe400078e0219 */
[----:B---3--:R-:W-:Y:S02]  /*0bc0*/  IMAD R21, R31, R32, RZ ;  /* 0x000000201f157224 */ /* 0x008fe400078e02ff */
[----:B------:R-:W-:Y:S02]  /*0bd0*/  IMAD.IADD R15, R15, 0x1, R25 ;  /* 0x000000010f0f7824 */ /* 0x000fe400078e0219 */
[----:B------:R-:W-:Y:S02]  /*0be0*/  IMAD.U32 R25, RZ, RZ, UR22 ;  /* 0x00000016ff197e24 */ /* 0x000fe4000f8e00ff */
[-C--:B------:R-:W-:Y:S02]  /*0bf0*/  IMAD R21, R33, R30.reuse, R21 ;  /* 0x0000001e21157224 */ /* 0x080fe400078e0215 */
[----:B------:R-:W-:Y:S01]  /*0c00*/  IMAD.WIDE.U32 R14, R32, R30, R14 ;  /* 0x0000001e200e7225 */ /* 0x000fe200078e000e */
[----:B------:R-:W-:-:S03]  /*0c10*/  LEA R40, P0, R25, R40, 0x6 ;  /* 0x0000002819287211 */ /* 0x000fc600078030ff */
[----:B------:R-:W-:Y:S01]  /*0c20*/  IMAD.IADD R15, R15, 0x1, R21 ;  /* 0x000000010f0f7824 */ /* 0x000fe200078e0215 */
[----:B------:R-:W-:Y:S01]  /*0c30*/  IADD3.X R41, PT, PT, R41, UR9, RZ, P0, !PT ;  /* 0x0000000929297c10 */ /* 0x000fe200087fe4ff */
[----:B------:R-:W-:Y:S08]  /*0c40*/  BRA.U UP1, `(.L_x_5915) ;  /* 0xfffffff901e07547 */ /* 0x000ff0000b83ffff */
.L_x_5914:
        /* <DEDUP_REMOVED lines=9> */
[C---:B0-----:R-:W-:Y:S01]  /*0ce0*/  IMAD R22, R20.reuse, UR5, RZ ;  /* 0x0000000514167c24 */ /* 0x041fe2000f8e02ff */
[C---:B------:R-:W-:Y:S01]  /*0cf0*/  SHF.L.U32 R26, R21.reuse, 0x3, RZ ;  /* 0x00000003151a7819 */ /* 0x040fe200000006ff */
[----:B------:R-:W-:Y:S01]  /*0d00*/  IMAD.MOV.U32 R18, RZ, RZ, R16 ;  /* 0x000000ffff127224 */ /* 0x000fe200078e0010 */
[----:B------:R-:W0:Y:S01]  /*0d10*/  LDCU.64 UR18, c[0x0][0x398] ;  /* 0x00007300ff1277ac */ /* 0x000e220008000a00 */
[----:B------:R-:W-:Y:S02]  /*0d20*/  IMAD R23, R21, UR4, R22 ;  /* 0x0000000415177c24 */ /* 0x000fe4000f8e0216 */
[----:B------:R-:W-:-:S04]  /*0d30*/  IMAD.WIDE.U32 R24, R20, UR4, R18 ;  /* 0x0000000414187c25 */ /* 0x000fc8000f8e0012 */
[----:B------:R-:W-:Y:S02]  /*0d40*/  IMAD.IADD R25, R25, 0x1, R23 ;  /* 0x0000000119197824 */ /* 0x000fe400078e0217 */
[----:B------:R-:W-:-:S04]  /*0d50*/  IMAD.HI.U32 R45, R20, 0x8, RZ ;  /* 0x00000008142d7827 */ /* 0x000fc800078e00ff */
[----:B------:R-:W-:Y:S01]  /*0d60*/  IMAD.SHL.U32 R41, R20, 0x8, RZ ;  /* 0x0000000814297824 */ /* 0x000fe200078e00ff */
[----:B-1----:R-:W-:Y:S01]  /*0d70*/  ULEA UR9, UP1, UR4, UR12, 0x3 ;  /* 0x0000000c04097291 */ /* 0x002fe2000f8218ff */
[----:B------:R-:W-:-:S03]  /*0d80*/  IMAD.IADD R45, R45, 0x1, R26 ;  /* 0x000000012d2d7824 */ /* 0x000fc600078e021a */
[----:B------:R-:W-:Y:S01]  /*0d90*/  ULEA.HI.X UR12, UR4, UR13, UR5, 0x3, UP1 ;  /* 0x0000000d040c7291 */ /* 0x000fe200088f1c05 */
[----:B0-----:R-:W-:Y:S01]  /*0da0*/  LEA R30, P0, R24, UR18, 0x3 ;  /* 0x00000012181e7c11 */ /* 0x001fe2000f8018ff */
[----:B------:R-:W-:-:S03]  /*0db0*/  IMAD.U32 R22, RZ, RZ, UR9 ;  /* 0x00000009ff167e24 */ /* 0x000fc6000f8e00ff */
[----:B------:R-:W-:Y:S01]  /*0dc0*/  LEA.HI.X R31, R24, UR19, R25, 0x3, P0 ;  /* 0x00000013181f7c11 */ /* 0x000fe200080f1c19 */
[----:B------:R-:W-:Y:S01]  /*0dd0*/  IMAD.U32 R23, RZ, RZ, UR12 ;  /* 0x0000000cff177e24 */ /* 0x000fe2000f8e00ff */
[----:B------:R-:W-:-:S03]  /*0de0*/  IADD3 R28, P0, PT, R30, R41, RZ ;  /* 0x000000291e1c7210 */ /* 0x000fc60007f1e0ff */
        /* <DEDUP_REMOVED lines=16> */
[----:B------:R-:W3:Y:S01]  /*0ef0*/  LDG.E.64 R32, desc[UR10][R22.64+0x10] ;  /* 0x0000100a16207981 */ /* 0x000ee2000c1e1b00 */
[----:B------:R-:W-:-:S03]  /*0f00*/  IMAD.X R29, R25, 0x1, R45, P0 ;  /* 0x00000001191d7824 */ /* 0x000fc600000e062d */
[----:B------:R-:W3:Y:S04]  /*0f10*/  LDG.E.64 R30, desc[UR10][R24.64] ;  /* 0x0000000a181e7981 */ /* 0x000ee8000c1e1b00 */
[----:B------:R-:W2:Y:S01]  /*0f20*/  LDG.E.64 R28, desc[UR10][R28.64] ;  /* 0x0000000a1c1c7981 */ /* 0x000ea2000c1e1b00 */
[----:B------:R-:W-:Y:S01]  /*0f30*/  IMAD.IADD R15, R15, 0x1, R26 ;  /* 0x000000010f0f7824 */ /* 0x000fe200078e021a */
[----:B------:R-:W-:-:S04]  /*0f40*/  UIADD3 UR4, UP1, UPT, UR4, 0x4, URZ ;  /* 0x0000000404047890 */ /* 0x000fc8000ff3e0ff */
[----:B------:R-:W-:Y:S01]  /*0f50*/  UIADD3.X UR5, UPT, UPT, URZ, UR5, URZ, UP1, !UPT ;  /* 0x00000005ff057290 */ /* 0x000fe20008ffe4ff */
[----:B---3--:R-:W-:Y:S02]  /*0f60*/  IMAD R27, R31, R32, RZ ;  /* 0x000000201f1b7224 */ /* 0x008fe400078e02ff */
[----:B------:R-:W-:-:S04]  /*0f70*/  IMAD.WIDE.U32 R14, R32, R30, R14 ;  /* 0x0000001e200e7225 */ /* 0x000fc800078e000e */
[----:B------:R-:W-:Y:S02]  /*0f80*/  IMAD R27, R33, R30, R27 ;  /* 0x0000001e211b7224 */ /* 0x000fe400078e021b */
[----:B--2---:R-:W-:Y:S02]  /*0f90*/  IMAD R31, R29, R40, RZ ;  /* 0x000000281d1f7224 */ /* 0x004fe400078e02ff */
[----:B------:R-:W-:Y:S02]  /*0fa0*/  IMAD.IADD R15, R15, 0x1, R27 ;  /* 0x000000010f0f7824 */ /* 0x000fe400078e021b */
[-C--:B------:R-:W-:Y:S02]  /*0fb0*/  IMAD R31, R41, R28.reuse, R31 ;  /* 0x0000001c291f7224 */ /* 0x080fe400078e021f */
[----:B------:R-:W-:-:S04]  /*0fc0*/  IMAD.WIDE.U32 R14, R40, R28, R14 ;  /* 0x0000001c280e7225 */ /* 0x000fc800078e000e */
[----:B------:R-:W-:-:S07]  /*0fd0*/  IMAD.IADD R15, R15, 0x1, R31 ;  /* 0x000000010f0f7824 */ /* 0x000fce00078e021f */
.L_x_5916:
        /* <DEDUP_REMOVED lines=9> */
[C---:B0-----:R-:W-:Y:S01]  /*1070*/  IMAD R24, R20.reuse, UR5, RZ ;  /* 0x0000000514187c24 */ /* 0x041fe2000f8e02ff */
        /* <DEDUP_REMOVED lines=27> */
.L_x_5917:
        /* <DEDUP_REMOVED lines=20> */
.L_x_5913:
[----:B------:R-:W1:Y:S08]  /*1370*/  LDC.64 R16, c[0x0][0x3c0] ;  /* 0x0000f000ff107b82 */ /* 0x000e700000000a00 */
[----:B------:R-:W0:Y:S08]  /*1380*/  LDC R22, c[0x0][0x3bc] ;  /* 0x0000ef00ff167b82 */ /* 0x000e300000000800 */
[----:B------:R-:W2:Y:S01]  /*1390*/  LDC R23, c[0x0][0x3b8] ;  /* 0x0000ee00ff177b82 */ /* 0x000ea20000000800 */
[----:B-1----:R-:W-:-:S04]  /*13a0*/  ISETP.GE.U32.AND P0, PT, R16, 0x1, PT ;  /* 0x000000011000780c */ /* 0x002fc80003f06070 */
[----:B------:R-:W-:Y:S02]  /*13b0*/  ISETP.GE.AND.EX P0, PT, R17, RZ, PT, P0 ;  /* 0x000000ff1100720c */ /* 0x000fe40003f06300 */
[----:B0-----:R-:W-:Y:S01]  /*13c0*/  MOV R21, R22 ;  /* 0x0000001600157202 */ /* 0x001fe20000000f00 */
[----:B--2---:R-:W-:-:S10]  /*13d0*/  IMAD.MOV.U32 R20, RZ, RZ, R23 ;  /* 0x000000ffff147224 */ /* 0x004fd400078e0017 */
[----:B------:R-:W-:Y:S05]  /*13e0*/  @!P0 BRA `(.L_x_5918) ;  /* 0x0000000000808947 */ /* 0x000fea0003800000 */
[----:B------:R-:W-:Y:S01]  /*13f0*/  BSSY.RECONVERGENT B1, `(.L_x_5918) ;  /* 0x000001f000017945 */ /* 0x000fe20003800200 */
[----:B------:R-:W-:Y:S02]  /*1400*/  IMAD.U32 R27, RZ, RZ, UR14 ;  /* 0x0000000eff1b7e24 */ /* 0x000fe4000f8e00ff */
[----:B------:R-:W-:Y:S02]  /*1410*/  IMAD.U32 R26, RZ, RZ, UR15 ;  /* 0x0000000fff1a7e24 */ /* 0x000fe4000f8e00ff */
[----:B------:R-:W-:Y:S02]  /*1420*/  IMAD.MOV.U32 R24, RZ, RZ, R23 ;  /* 0x000000ffff187224 */ /* 0x000fe400078e0017 */
[----:B------:R-:W-:-:S07]  /*1430*/  IMAD.MOV.U32 R25, RZ, RZ, R22 ;  /* 0x000000ffff197224 */ /* 0x000fce00078e0016 */
.L_x_5919:
[--C-:B------:R-:W-:Y:S02]  /*1440*/  SHF.R.U64 R30, R27, 0x1, R26.reuse ;  /* 0x000000011b1e7819 */ /* 0x100fe4000000121a */
[----:B------:R-:W-:-:S03]  /*1450*/  SHF.R.U32.HI R31, RZ, 0x1, R26 ;  /* 0x00000001ff1f7819 */ /* 0x000fc6000001161a */
[C---:B------:R-:W-:Y:S01]  /*1460*/  IMAD.SHL.U32 R29, R30.reuse, 0x8, RZ ;  /* 0x000000081e1d7824 */ /* 0x040fe200078e00ff */
[----:B------:R-:W-:-:S04]  /*1470*/  SHF.L.U64.HI R28, R30, 0x3, R31 ;  /* 0x000000031e1c7819 */ /* 0x000fc8000001021f */
[----:B------:R-:W-:-:S05]  /*1480*/  IADD3 R16, P1, PT, R24, R29, RZ ;  /* 0x0000001d18107210 */ /* 0x000fca0007f3e0ff */
[----:B------:R-:W-:-:S05]  /*1490*/  IMAD.X R17, R25, 0x1, R28, P1 ;  /* 0x0000000119117824 */ /* 0x000fca00008e061c */
[----:B------:R-:W2:Y:S02]  /*14a0*/  LDG.E.64 R18, desc[UR10][R16.64] ;  /* 0x0000000a10127981 */ /* 0x000ea4000c1e1b00 */
[----:B--2--5:R-:W-:Y:S02]  /*14b0*/  ISETP.GE.U32.AND P1, PT, R18, R14, PT ;  /* 0x0000000e1200720c */ /* 0x024fe40003f26070 */
[----:B------:R-:W-:Y:S02]  /*14c0*/  LOP3.LUT R18, RZ, R30, RZ, 0x33, !PT ;  /* 0x0000001eff127212 */ /* 0x000fe400078e33ff */
[----:B------:R-:W-:Y:S02]  /*14d0*/  ISETP.GE.AND.EX P1, PT, R19, R15, PT, P1 ;  /* 0x0000000f1300720c */ /* 0x000fe40003f26310 */
[----:B------:R-:W-:Y:S02]  /*14e0*/  IADD3 R27, P2, PT, R27, R18, RZ ;  /* 0x000000121b1b7210 */ /* 0x000fe40007f5e0ff */
[----:B------:R-:W-:-:S02]  /*14f0*/  LOP3.LUT R19, RZ, R31, RZ, 0x33, !PT ;  /* 0x0000001fff137212 */ /* 0x000fc400078e33ff */
[----:B------:R-:W-:-:S03]  /*1500*/  SEL R27, R27, R30, !P1 ;  /* 0x0000001e1b1b7207 */ /* 0x000fc60004800000 */
[----:B------:R-:W-:Y:S01]  /*1510*/  IMAD.X R26, R26, 0x1, R19, P2 ;  /* 0x000000011a1a7824 */ /* 0x000fe200010e0613 */
[----:B------:R-:W-:Y:S02]  /*1520*/  ISETP.GT.U32.AND P2, PT, R27, RZ, PT ;  /* 0x000000ff1b00720c */ /* 0x000fe40003f44070 */
[----:B------:R-:W-:Y:S02]  /*1530*/  IADD3 R19, P4, P5, R20, 0x8, R29 ;  /* 0x0000000814137810 */ /* 0x000fe40007d9e01d */
[----:B------:R-:W-:Y:S02]  /*1540*/  SEL R26, R26, R31, !P1 ;  /* 0x0000001f1a1a7207 */ /* 0x000fe40004800000 */
[----:B------:R-:W-:Y:S02]  /*1550*/  IADD3 R29, P3, PT, R16, 0x8, RZ ;  /* 0x00000008101d7810 */ /* 0x000fe40007f7e0ff */
[----:B------:R-:W-:Y:S02]  /*1560*/  ISETP.GT.AND.EX P2, PT, R26, RZ, PT, P2 ;  /* 0x000000ff1a00720c */ /* 0x000fe40003f44320 */
[----:B------:R-:W-:Y:S01]  /*1570*/  IADD3.X R28, PT, PT, R21, RZ, R28, P4, P5 ;  /* 0x000000ff151c7210 */ /* 0x000fe200027ea41c */
[----:B------:R-:W-:Y:S01]  /*1580*/  IMAD.X R16, RZ, RZ, R17, P3 ;  /* 0x000000ffff107224 */ /* 0x000fe200018e0611 */
[----:B------:R-:W-:-:S02]  /*1590*/  SEL R20, R19, R20, !P1 ;  /* 0x0000001413147207 */ /* 0x000fc40004800000 */
[----:B------:R-:W-:Y:S02]  /*15a0*/  SEL R21, R28, R21, !P1 ;  /* 0x000000151c157207 */ /* 0x000fe40004800000 */
[----:B------:R-:W-:Y:S02]  /*15b0*/  SEL R24, R29, R24, !P1 ;  /* 0x000000181d187207 */ /* 0x000fe40004800000 */
[----:B------:R-:W-:-:S03]  /*15c0*/  SEL R25, R16, R25, !P1 ;  /* 0x0000001910197207 */ /* 0x000fc60004800000 */
[----:B------:R-:W-:Y:S05]  /*15d0*/  @P2 BRA `(.L_x_5919) ;  /* 0xfffffffc00982947 */ /* 0x000fea000383ffff */
[----:B------:R-:W-:Y:S05]  /*15e0*/  BSYNC.RECONVERGENT B1 ;  /* 0x0000000000017941 */ /* 0x000fea0003800200 */
.L_x_5918:
[----:B------:R-:W-:Y:S05]  /*15f0*/  @!P0 BRA `(.L_x_5920) ;  /* 0x0000000000808947 */ /* 0x000fea0003800000 */
[----:B------:R-:W-:Y:S01]  /*1600*/  BSSY.RECONVERGENT B1, `(.L_x_5920) ;  /* 0x000001f000017945 */ /* 0x000fe20003800200 */
[----:B------:R-:W-:Y:S01]  /*1610*/  IMAD.MOV.U32 R24, RZ, RZ, R23 ;  /* 0x000000ffff187224 */ /* 0x000fe200078e0017 */
[----:B------:R-:W-:Y:S01]  /*1620*/  MOV R26, UR14 ;  /* 0x0000000e001a7c02 */ /* 0x000fe20008000f00 */
[----:B------:R-:W-:Y:S02]  /*1630*/  IMAD.MOV.U32 R25, RZ, RZ, R22 ;  /* 0x000000ffff197224 */ /* 0x000fe400078e0016 */
[----:B------:R-:W-:-:S07]  /*1640*/  IMAD.U32 R27, RZ, RZ, UR15 ;  /* 0x0000000fff1b7e24 */ /* 0x000fce000f8e00ff */
.L_x_5921:
        /* <DEDUP_REMOVED lines=11> */
[----:B--2--5:R-:W-:Y:S02]  /*1700*/  ISETP.GE.U32.AND P0, PT, R14, R18, PT ;  /* 0x000000120e00720c */ /* 0x024fe40003f06070 */
        /* <DEDUP_REMOVED lines=15> */
.L_x_5920:
[----:B------:R-:W0:Y:S01]  /*1800*/  LDCU.64 UR12, c[0x0][0x3b8] ;  /* 0x00007700ff0c77ac */ /* 0x000e220008000a00 */
[----:B-----5:R-:W-:Y:S01]  /*1810*/  IADD3 R14, P0, PT, -R20, R23, RZ ;  /* 0x00000017140e7210 */ /* 0x020fe20007f1e1ff */
[----:B------:R-:W1:Y:S04]  /*1820*/  LDCU.64 UR4, c[0x0][0x3c8] ;  /* 0x00007900ff0477ac */ /* 0x000e680008000a00 */
[----:B------:R-:W-:Y:S01]  /*1830*/  IMAD.X R15, R22, 0x1, ~R21, P0 ;  /* 0x00000001160f7824 */ /* 0x000fe200000e0e15 */
[----:B------:R-:W2:Y:S04]  /*1840*/  LDCU.64 UR18, c[0x0][0x3d0] ;  /* 0x00007a00ff1277ac */ /* 0x000ea80008000a00 */
[----:B------:R-:W-:-:S02]  /*1850*/  SHF.R.S64 R14, R14, 0x3, R15 ;  /* 0x000000030e0e7819 */ /* 0x000fc4000000100f */
[----:B------:R-:W-:Y:S02]  /*1860*/  SHF.R.S32.HI R15, RZ, 0x3, R15 ;  /* 0x00000003ff0f7819 */ /* 0x000fe4000001140f */
[----:B0-----:R-:W-:Y:S01]  /*1870*/  IADD3 R18, P1, PT, R20, -UR12, RZ ;  /* 0x8000000c14127c10 */ /* 0x001fe2000ff3e0ff */
[C---:B------:R-:W-:Y:S01]  /*1880*/  IMAD.SHL.U32 R20, R34.reuse, 0x8, RZ ;  /* 0x0000000822147824 */ /* 0x040fe200078e00ff */
[----:B------:R-:W-:Y:S02]  /*1890*/  SHF.L.U64.HI R34, R34, 0x3, R35 ;  /* 0x0000000322227819 */ /* 0x000fe40000010223 */
[----:B------:R-:W-:Y:S02]  /*18a0*/  IADD3.X R19, PT, PT, R21, ~UR13, RZ, P1, !PT ;  /* 0x8000000d15137c10 */ /* 0x000fe40008ffe4ff */
[C---:B-1----:R-:W-:Y:S02]  /*18b0*/  IADD3 R16, P0, PT, R20.reuse, UR4, RZ ;  /* 0x0000000414107c10 */ /* 0x042fe4000ff1e0ff */
[----:B--2---:R-:W-:-:S02]  /*18c0*/  IADD3 R20, P1, PT, R20, UR18, RZ ;  /* 0x0000001214147c10 */ /* 0x004fc4000ff3e0ff */
[----:B------:R-:W-:Y:S02]  /*18d0*/  IADD3.X R17, PT, PT, R34, UR5, RZ, P0, !PT ;  /* 0x0000000522117c10 */ /* 0x000fe400087fe4ff */
[--C-:B------:R-:W-:Y:S02]  /*18e0*/  SHF.R.S64 R18, R18, 0x3, R19.reuse ;  /* 0x0000000312127819 */ /* 0x100fe40000001013 */
[----:B------:R-:W-:Y:S01]  /*18f0*/  IADD3.X R21, PT, PT, R34, UR19, RZ, P1, !PT ;  /* 0x0000001322157c10 */ /* 0x000fe20008ffe4ff */
[----:B------:R0:W-:Y:S01]  /*1900*/  STG.E.64 desc[UR10][R16.64], R14 ;  /* 0x0000000e10007986 */ /* 0x0001e2000c101b0a */
[----:B------:R-:W-:-:S05]  /*1910*/  SHF.R.S32.HI R19, RZ, 0x3, R19 ;  /* 0x00000003ff137819 */ /* 0x000fca0000011413 */
[----:B------:R0:W-:Y:S02]  /*1920*/  STG.E.64 desc[UR10][R20.64], R18 ;  /* 0x0000001214007986 */ /* 0x0001e4000c101b0a */
.L_x_5911:
[----:B------:R-:W-:Y:S05]  /*1930*/  BSYNC.RECONVERGENT B0 ;  /* 0x0000000000007941 */ /* 0x000fea0003800200 */
.L_x_5910:
[----:B------:R-:W1:Y:S01]  /*1940*/  LDCU UR18, c[0x0][0x394] ;  /* 0x00007280ff1277ac */ /* 0x000e620008000800 */
[----:B------:R-:W-:Y:S01]  /*1950*/  VIADD R40, R0, 0x80 ;  /* 0x0000008000287836 */ /* 0x000fe20000000000 */
[----:B------:R-:W-:Y:S01]  /*1960*/  BSSY.RECONVERGENT B0, `(.L_x_5922) ;  /* 0x000014a000007945 */ /* 0x000fe20003800200 */
[----:B------:R-:W-:-:S03]  /*1970*/  UIADD3 UR19, UP0, UPT, UR16, -0x1, URZ ;  /* 0xffffffff10137890 */ /* 0x000fc6000ff1e0ff */
[----:B------:R-:W-:Y:S01]  /*1980*/  ISETP.GE.U32.AND P0, PT, R40, UR7, PT ;  /* 0x0000000728007c0c */ /* 0x000fe2000bf06070 */
[----:B-1----:R-:W-:-:S12]  /*1990*/  UIADD3.X UR20, UPT, UPT, UR18, -0x1, URZ, UP0, !UPT ;  /* 0xffffffff12147890 */ /* 0x002fd800087fe4ff */
[----:B------:R-:W-:Y:S05]  /*19a0*/  @P0 BRA `(.L_x_5923) ;  /* 0x0000001400140947 */ /* 0x000fea0003800000 */
[----:B------:R-:W1:Y:S02]  /*19b0*/  LDCU.64 UR4, c[0x0][0x388] ;  /* 0x00007100ff0477ac */ /* 0x000e640008000a00 */
[----:B-1----:R-:W-:-:S04]  /*19c0*/  UISETP.NE.U32.AND UP0, UPT, UR4, URZ, UPT ;  /* 0x000000ff0400728c */ /* 0x002fc8000bf05070 */
[----:B------:R-:W-:-:S09]  /*19d0*/  UISETP.NE.AND.EX UP0, UPT, UR5, URZ, UPT, UP0 ;  /* 0x000000ff0500728c */ /* 0x000fd2000bf05300 */
[----:B------:R-:W-:Y:S05]  /*19e0*/  BRA.U !UP0, `(.L_x_5924) ;  /* 0x0000000108107547 */ /* 0x000fea000b800000 */
[----:B0----5:R-:W-:-:S04]  /*19f0*/  LEA R14, P0, R42, UR4, 0x3 ;  /* 0x000000042a0e7c11 */ /* 0x021fc8000f8018ff */
[----:B------:R-:W-:-:S06]  /*1a00*/  LEA.HI.X R15, R42, UR5, R43, 0x3, P0 ;  /* 0x000000052a0f7c11 */ /* 0x000fcc00080f1c2b */
[----:B------:R-:W5:Y:S01]  /*1a10*/  LDG.E.64 R14, desc[UR10][R14.64] ;  /* 0x0000000a0e0e7981 */ /* 0x000f62000c1e1b00 */
[----:B------:R-:W-:Y:S05]  /*1a20*/  BRA `(.L_x_5925) ;  /* 0x0000000c007c7947 */ /* 0x000fea0003800000 */
.L_x_5924:
[----:B------:R-:W-:Y:S01]  /*1a30*/  UISETP.NE.U32.AND UP0, UPT, UR16, URZ, UPT ;  /* 0x000000ff1000728c */ /* 0x000fe2000bf05070 */
[----:B0-----:R-:W-:-:S03]  /*1a40*/  CS2R R14, SRZ ;  /* 0x00000000000e7805 */ /* 0x001fc6000001ff00 */
        /* <DEDUP_REMOVED lines=23> */
[----:B0-----:R-:W-:Y:S02]  /*1bc0*/  UIADD3 UR9, UP1, UPT, UR4, 0x20, URZ ;  /* 0x0000002004097890 */ /* 0x001fe4000ff3e0ff */
[----:B------:R-:W-:Y:S02]  /*1bd0*/  ULOP3.LUT UR4, UR16, 0xfffffff8, URZ, 0xc0, !UPT ;  /* 0xfffffff810047892 */ /* 0x000fe4000f8ec0ff */
[----:B------:R-:W-:Y:S01]  /*1be0*/  UIADD3.X UR12, UPT, UPT, URZ, UR5, URZ, UP1, !UPT ;  /* 0x00000005ff0c7290 */ /* 0x000fe20008ffe4ff */
[C---:B-1----:R-:W-:Y:S01]  /*1bf0*/  LEA R34, P0, R16.reuse, UR22, 0x3 ;  /* 0x0000001610227c11 */ /* 0x042fe2000f8018ff */
[----:B------:R-:W-:Y:S01]  /*1c00*/  ULOP3.LUT UR5, UR18, 0x7fffffff, URZ, 0xc0, !UPT ;  /* 0x7fffffff12057892 */ /* 0x000fe2000f8ec0ff */
[----:B------:R-:W-:Y:S01]  /*1c10*/  IMAD.U32 R20, RZ, RZ, UR9 ;  /* 0x00000009ff147e24 */ /* 0x000fe2000f8e00ff */
[----:B--2---:R-:W-:Y:S01]  /*1c20*/  USHF.L.U64.HI UR21, UR24, 0x3, UR25 ;  /* 0x0000000318157899 */ /* 0x004fe20008010219 */
[----:B------:R-:W-:Y:S01]  /*1c30*/  LEA.HI.X R35, R16, UR23, R19, 0x3, P0 ;  /* 0x0000001710237c11 */ /* 0x000fe200080f1c13 */
[----:B------:R-:W-:Y:S01]  /*1c40*/  IMAD.U32 R21, RZ, RZ, UR12 ;  /* 0x0000000cff157e24 */ /* 0x000fe2000f8e00ff */
[----:B------:R-:W-:-:S02]  /*1c50*/  USHF.L.U32 UR22, UR24, 0x3, URZ ;  /* 0x0000000318167899 */ /* 0x000fc400080006ff */
[----:B------:R-:W-:Y:S01]  /*1c60*/  USHF.L.U64.HI UR13, UR24, 0x6, UR25 ;  /* 0x00000006180d7899 */ /* 0x000fe20008010219 */
[----:B------:R-:W-:Y:S01]  /*1c70*/  UMOV UR9, UR4 ;  /* 0x0000000400097c82 */ /* 0x000fe20008000000 */
[----:B------:R-:W-:-:S10]  /*1c80*/  UMOV UR12, UR5 ;  /* 0x00000005000c7c82 */ /* 0x000fd40008000000 */
.L_x_5927:
[----:B------:R-:W2:Y:S04]  /*1c90*/  LDG.E.64 R24, desc[UR10][R34.64] ;  /* 0x0000000a22187981 */ /* 0x000ea8000c1e1b00 */
[----:B------:R-:W2:Y:S01]  /*1ca0*/  LDG.E.64 R26, desc[UR10][R20.64+-0x20] ;  /* 0xffffe00a141a7981 */ /* 0x000ea2000c1e1b00 */
[----:B------:R-:W-:-:S03]  /*1cb0*/  IADD3 R32, P0, PT, R34, UR22, RZ ;  /* 0x0000001622207c10 */ /* 0x000fc6000ff1e0ff */
[----:B------:R-:W3:Y:S01]  /*1cc0*/  LDG.E.64 R28, desc[UR10][R20.64+-0x18] ;  /* 0xffffe80a141c7981 */ /* 0x000ee2000c1e1b00 */
[----:B------:R-:W-:-:S05]  /*1cd0*/  IADD3.X R33, PT, PT, R35, UR21, RZ, P0, !PT ;  /* 0x0000001523217c10 */ /* 0x000fca00087fe4ff */
[----:B------:R-:W3:Y:S01]  /*1ce0*/  LDG.E.64 R22, desc[UR10][R32.64] ;  /* 0x0000000a20167981 */ /* 0x000ee2000c1e1b00 */
[----:B------:R-:W-:-:S04]  /*1cf0*/  IADD3 R30, P0, PT, R32, UR22, RZ ;  /* 0x00000016201e7c10 */ /* 0x000fc8000ff1e0ff */
[----:B------:R-:W-:Y:S01]  /*1d00*/  IADD3.X R31, PT, PT, R33, UR21, RZ, P0, !PT ;  /* 0x00000015211f7c10 */ /* 0x000fe200087fe4ff */
[----:B--2---:R-:W-:Y:S01]  /*1d10*/  IMAD R25, R25, R26, RZ ;  /* 0x0000001a19197224 */ /* 0x004fe200078e02ff */
[----:B------:R-:W2:Y:S01]  /*1d20*/  LDG.E.64 R32, desc[UR10][R20.64+-0x8] ;  /* 0xfffff80a14207981 */ /* 0x000ea2000c1e1b00 */
[----:B------:R-:W-:-:S04]  /*1d30*/  IMAD.WIDE.U32 R14, R26, R24, R14 ;  /* 0x000000181a0e7225 */ /* 0x000fc800078e000e */
[----:B------:R-:W-:Y:S02]  /*1d40*/  IMAD R41, R27, R24, R25 ;  /* 0x000000181b297224 */ /* 0x000fe400078e0219 */
[----:B------:R-:W4:Y:S04]  /*1d50*/  LDG.E.64 R24, desc[UR10][R30.64] ;  /* 0x0000000a1e187981 */ /* 0x000f28000c1e1b00 */
[----:B------:R-:W4:Y:S01]  /*1d60*/  LDG.E.64 R26, desc[UR10][R20.64+-0x10] ;  /* 0xfffff00a141a7981 */ /* 0x000f22000c1e1b00 */
[----:B------:R-:W-:Y:S01]  /*1d70*/  IADD3 R44, P0, PT, R30, UR22, RZ ;  /* 0x000000161e2c7c10 */ /* 0x000fe2000ff1e0ff */
[----:B---3--:R-:W-:Y:S01]  /*1d80*/  IMAD R23, R23, R28, RZ ;  /* 0x0000001c17177224 */ /* 0x008fe200078e02ff */
[----:B------:R-:W-:Y:S02]  /*1d90*/  IADD3 R15, PT, PT, R15, R41, RZ ;  /* 0x000000290f0f7210 */ /* 0x000fe40007ffe0ff */
[----:B------:R-:W-:Y:S01]  /*1da0*/  IADD3.X R45, PT, PT, R31, UR21, RZ, P0, !PT ;  /* 0x000000151f2d7c10 */ /* 0x000fe200087fe4ff */
[----:B------:R-:W-:-:S02]  /*1db0*/  IMAD R29, R29, R22, R23 ;  /* 0x000000161d1d7224 */ /* 0x000fc400078e0217 */
[----:B------:R-:W-:Y:S02]  /*1dc0*/  IMAD.WIDE.U32 R22, R28, R22, R14 ;  /* 0x000000161c167225 */ /* 0x000fe400078e000e */
[----:B------:R-:W2:Y:S01]  /*1dd0*/  LDG.E.64 R14, desc[UR10][R44.64] ;  /* 0x0000000a2c0e7981 */ /* 0x000ea2000c1e1b00 */
[----:B------:R-:W-:Y:S01]  /*1de0*/  IADD3 R28, P0, PT, R44, UR22, RZ ;  /* 0x000000162c1c7c10 */ /* 0x000fe2000ff1e0ff */
[----:B------:R-:W-:-:S03]  /*1df0*/  IMAD.IADD R23, R23, 0x1, R29 ;  /* 0x0000000117177824 */ /* 0x000fc600078e021d */
[----:B------:R-:W-:Y:S01]  /*1e00*/  IADD3.X R29, PT, PT, R45, UR21, RZ, P0, !PT ;  /* 0x000000152d1d7c10 */ /* 0x000fe200087fe4ff */
[----:B----4-:R-:W-:Y:S02]  /*1e10*/  IMAD R31, R25, R26, RZ ;  /* 0x0000001a191f7224 */ /* 0x010fe400078e02ff */
[----:B------:R-:W-:-:S04]  /*1e20*/  IMAD.WIDE.U32 R22, R26, R24, R22 ;  /* 0x000000181a167225 */ /* 0x000fc800078e0016 */
[----:B------:R-:W-:Y:S02]  /*1e30*/  IMAD R31, R27, R24, R31 ;  /* 0x000000181b1f7224 */ /* 0x000fe400078e021f */
[----:B------:R0:W3:Y:S04]  /*1e40*/  LDG.E.64 R24, desc[UR10][R28.64] ;  /* 0x0000000a1c187981 */ /* 0x0000e8000c1e1b00 */
[----:B------:R-:W3:Y:S01]  /*1e50*/  LDG.E.64 R26, desc[UR10][R20.64] ;  /* 0x0000000a141a7981 */ /* 0x000ee2000c1e1b00 */
[----:B--2---:R-:W-:Y:S01]  /*1e60*/  IMAD R15, R15, R32, RZ ;  /* 0x000000200f0f7224 */ /* 0x004fe200078e02ff */
[----:B------:R-:W-:Y:S01]  /*1e70*/  IADD3 R30, P0, PT, R28, UR22, RZ ;  /* 0x000000161c1e7c10 */ /* 0x000fe2000ff1e0ff */
[----:B------:R-:W-:Y:S02]  /*1e80*/  IMAD.IADD R23, R23, 0x1, R31 ;  /* 0x0000000117177824 */ /* 0x000fe400078e021f */
[-C--:B------:R-:W-:Y:S01]  /*1e90*/  IMAD R15, R33, R14.reuse, R15 ;  /* 0x0000000e210f7224 */ /* 0x080fe200078e020f */
[----:B------:R-:W-:Y:S01]  /*1ea0*/  IADD3.X R31, PT, PT, R29, UR21, RZ, P0, !PT ;  /* 0x000000151d1f7c10 */ /* 0x000fe200087fe4ff */
[----:B------:R-:W-:Y:S01]  /*1eb0*/  IMAD.WIDE.U32 R22, R32, R14, R22 ;  /* 0x0000000e20167225 */ /* 0x000fe200078e0016 */
[----:B------:R-:W-:Y:S01]  /*1ec0*/  IADD3 R44, P0, PT, R30, UR22, RZ ;  /* 0x000000161e2c7c10 */ /* 0x000fe2000ff1e0ff */
[----:B------:R-:W2:Y:S02]  /*1ed0*/  LDG.E.64 R32, desc[UR10][R20.64+0x8] ;  /* 0x0000080a14207981 */ /* 0x000ea4000c1e1b00 */
[----:B------:R-:W-:-:S02]  /*1ee0*/  IMAD.IADD R23, R23, 0x1, R15 ;  /* 0x0000000117177824 */ /* 0x000fc400078e020f */
[----:B------:R-:W2:Y:S01]  /*1ef0*/  LDG.E.64 R14, desc[UR10][R30.64] ;  /* 0x0000000a1e0e7981 */ /* 0x000ea2000c1e1b00 */
[----:B------:R-:W-:Y:S02]  /*1f00*/  IADD3.X R45, PT, PT, R31, UR21, RZ, P0, !PT ;  /* 0x000000151f2d7c10 */ /* 0x000fe400087fe4ff */
[----:B0-----:R-:W-:-:S04]  /*1f10*/  IADD3 R28, P0, PT, R44, UR22, RZ ;  /* 0x000000162c1c7c10 */ /* 0x001fc8000ff1e0ff */
[----:B------:R-:W-:Y:S01]  /*1f20*/  IADD3.X R29, PT, PT, R45, UR21, RZ, P0, !PT ;  /* 0x000000152d1d7c10 */ /* 0x000fe200087fe4ff */
[----:B------:R-:W4:Y:S05]  /*1f30*/  LDG.E.64 R30, desc[UR10][R20.64+0x18] ;  /* 0x0000180a141e7981 */ /* 0x000f2a000c1e1b00 */
[----:B------:R-:W4:Y:S01]  /*1f40*/  LDG.E.64 R28, desc[UR10][R28.64] ;  /* 0x0000000a1c1c7981 */ /* 0x000f22000c1e1b00 */
[----:B---3--:R-:W-:Y:S02]  /*1f50*/  IMAD R41, R25, R26, RZ ;  /* 0x0000001a19297224 */ /* 0x008fe400078e02ff */
[----:B------:R-:W-:-:S04]  /*1f60*/  IMAD.WIDE.U32 R22, R26, R24, R22 ;  /* 0x000000181a167225 */ /* 0x000fc800078e0016 */
[----:B------:R-:W-:Y:S02]  /*1f70*/  IMAD R41, R27, R24, R41 ;  /* 0x000000181b297224 */ /* 0x000fe400078e0229 */
[----:B------:R-:W3:Y:S04]  /*1f80*/  LDG.E.64 R24, desc[UR10][R44.64] ;  /* 0x0000000a2c187981 */ /* 0x000ee8000c1e1b00 */
[----:B------:R0:W3:Y:S01]  /*1f90*/  LDG.E.64 R26, desc[UR10][R20.64+0x10] ;  /* 0x0000100a141a7981 */ /* 0x0000e2000c1e1b00 */
[----:B--2---:R-:W-:Y:S02]  /*1fa0*/  IMAD R15, R15, R32, RZ ;  /* 0x000000200f0f7224 */ /* 0x004fe400078e02ff */
[----:B------:R-:W-:Y:S02]  /*1fb0*/  IMAD.IADD R23, R23, 0x1, R41 ;  /* 0x0000000117177824 */ /* 0x000fe400078e0229 */
[-C--:B------:R-:W-:Y:S01]  /*1fc0*/  IMAD R33, R33, R14.reuse, R15 ;  /* 0x0000000e21217224 */ /* 0x080fe200078e020f */
[----:B------:R-:W-:Y:S01]  /*1fd0*/  UIADD3 UR9, UP1, UPT, UR9, -0x8, URZ ;  /* 0xfffffff809097890 */ /* 0x000fe2000ff3e0ff */
[----:B------:R-:W-:-:S03]  /*1fe0*/  IMAD.WIDE.U32 R14, R32, R14, R22 ;  /* 0x0000000e200e7225 */ /* 0x000fc600078e0016 */
[----:B------:R-:W-:Y:S01]  /*1ff0*/  UIADD3.X UR12, UPT, UPT, UR12, -0x1, URZ, UP1, !UPT ;  /* 0xffffffff0c0c7890 */ /* 0x000fe20008ffe4ff */
[----:B------:R-:W-:Y:S01]  /*2000*/  IMAD.IADD R15, R15, 0x1, R33 ;  /* 0x000000010f0f7824 */ /* 0x000fe200078e0221 */
[----:B------:R-:W-:-:S04]  /*2010*/  UISETP.NE.U32.AND UP1, UPT, UR9, URZ, UPT ;  /* 0x000000ff0900728c */ /* 0x000fc8000bf25070 */
[----:B------:R-:W-:Y:S01]  /*2020*/  UISETP.NE.AND.EX UP1, UPT, UR12, URZ, UPT, UP1 ;  /* 0x000000ff0c00728c */ /* 0x000fe2000bf25310 */
[----:B0-----:R-:W-:-:S05]  /*2030*/  IADD3 R20, P1, PT, R20, 0x40, RZ ;  /* 0x0000004014147810 */ /* 0x001fca0007f3e0ff */
[----:B------:R-:W-:Y:S02]  /*2040*/  IMAD.X R21, RZ, RZ, R21, P1 ;  /* 0x000000ffff157224 */ /* 0x000fe400008e0615 */
[----:B---3--:R-:W-:Y:S02]  /*2050*/  IMAD R23, R25, R26, RZ ;  /* 0x0000001a19177224 */ /* 0x008fe400078e02ff */
[----:B------:R-:W-:-:S04]  /*2060*/  IMAD.WIDE.U32 R14, R26, R24, R14 ;  /* 0x000000181a0e7225 */ /* 0x000fc800078e000e */
[----:B------:R-:W-:Y:S02]  /*2070*/  IMAD R23, R27, R24, R23 ;  /* 0x000000181b177224 */ /* 0x000fe400078e0217 */
[----:B------:R-:W-:Y:S02]  /*2080*/  IMAD.U32 R25, RZ, RZ, UR24 ;  /* 0x00000018ff197e24 */ /* 0x000fe4000f8e00ff */
[----:B------:R-:W-:Y:S02]  /*2090*/  IMAD.IADD R15, R15, 0x1, R23 ;  /* 0x000000010f0f7824 */ /* 0x000fe400078e0217 */
[----:B----4-:R-:W-:Y:S01]  /*20a0*/  IMAD R23, R29, R30, RZ ;  /* 0x0000001e1d177224 */ /* 0x010fe200078e02ff */
[----:B------:R-:W-:Y:S01]  /*20b0*/  LEA R34, P0, R25, R34, 0x6 ;  /* 0x0000002219227211 */ /* 0x000fe200078030ff */
[----:B------:R-:W-:-:S04]  /*20c0*/  IMAD.WIDE.U32 R14, R30, R28, R14 ;  /* 0x0000001c1e0e7225 */ /* 0x000fc800078e000e */
[----:B------:R-:W-:Y:S01]  /*20d0*/  IMAD R23, R31, R28, R23 ;  /* 0x0000001c1f177224 */ /* 0x000fe200078e0217 */
[----:B------:R-:W-:-:S03]  /*20e0*/  IADD3.X R35, PT, PT, R35, UR13, RZ, P0, !PT ;  /* 0x0000000d23237c10 */ /* 0x000fc600087fe4ff */
[----:B------:R-:W-:Y:S01]  /*20f0*/  IMAD.IADD R15, R15, 0x1, R23 ;  /* 0x000000010f0f7824 */ /* 0x000fe200078e0217 */
[----:B------:R-:W-:Y:S06]  /*2100*/  BRA.U UP1, `(.L_x_5927) ;  /* 0xfffffff901e07547 */ /* 0x000fec000b83ffff */
.L_x_5926:
        /* <DEDUP_REMOVED lines=14> */
[----:B------:R-:W-:Y:S01]  /*21f0*/  IMAD.SHL.U32 R41, R21, 0x8, RZ ;  /* 0x0000000815297824 */ /* 0x000fe200078e00ff */
[----:B------:R-:W-:Y:S01]  /*2200*/  IADD3 R27, PT, PT, R27, R23, RZ ;  /* 0x000000171b1b7210 */ /* 0x000fe20007ffe0ff */
[----:B------:R-:W-:-:S04]  /*2210*/  IMAD.WIDE.U32 R22, R20, 0x8, RZ ;  /* 0x0000000814167825 */ /* 0x000fc800078e00ff */
[----:B------:R-:W-:Y:S01]  /*2220*/  IMAD.IADD R41, R23, 0x1, R41 ;  /* 0x0000000117297824 */ /* 0x000fe200078e0229 */
[----:B-1----:R-:W-:-:S04]  /*2230*/  ULEA UR9, UP1, UR4, UR12, 0x3 ;  /* 0x0000000c04097291 */ /* 0x002fc8000f8218ff */
        /* <DEDUP_REMOVED lines=15> */
[----:B---3--:R-:W-:Y:S02]  /*2330*/  IMAD R31, R33, R34, RZ ;  /* 0x00000022211f7224 */ /* 0x008fe400078e02ff */
[----:B------:R-:W-:Y:S02]  /*2340*/  IMAD.IADD R15, R15, 0x1, R23 ;  /* 0x000000010f0f7824 */ /* 0x000fe400078e0217 */
[----:B------:R-:W-:Y:S01]  /*2350*/  IMAD.X R29, R27, 0x1, R41, P0 ;  /* 0x000000011b1d7824 */ /* 0x000fe200000e0629 */
[----:B------:R-:W-:Y:S01]  /*2360*/  IADD3 R22, P1, PT, R28, R22, RZ ;  /* 0x000000161c167210 */ /* 0x000fe20007f3e0ff */
[-C--:B------:R-:W-:Y:S02]  /*2370*/  IMAD R31, R35, R32.reuse, R31 ;  /* 0x00000020231f7224 */ /* 0x080fe400078e021f */
[----:B------:R-:W-:Y:S01]  /*2380*/  IMAD.WIDE.U32 R14, R34, R32, R14 ;  /* 0x00000020220e7225 */ /* 0x000fe200078e000e */
[----:B------:R-:W2:Y:S04]  /*2390*/  LDG.E.64 R26, desc[UR10][R28.64] ;  /* 0x0000000a1c1a7981 */ /* 0x000ea8000c1e1b00 */
[----:B------:R-:W2:Y:S01]  /*23a0*/  LDG.E.64 R32, desc[UR10][R24.64+0x10] ;  /* 0x0000100a18207981 */ /* 0x000ea2000c1e1b00 */
[----:B------:R-:W-:-:S03]  /*23b0*/  IMAD.X R23, R29, 0x1, R41, P1 ;  /* 0x000000011d177824 */ /* 0x000fc600008e0629 */
[----:B------:R-:W3:Y:S04]  /*23c0*/  LDG.E.64 R34, desc[UR10][R24.64+0x18] ;  /* 0x0000180a18227981 */ /* 0x000ee8000c1e1b00 */
[----:B------:R-:W3:Y:S01]  /*23d0*/  LDG.E.64 R22, desc[UR10][R22.64] ;  /* 0x0000000a16167981 */ /* 0x000ee2000c1e1b00 */
[----:B------:R-:W-:Y:S01]  /*23e0*/  IMAD.IADD R15, R15, 0x1, R31 ;  /* 0x000000010f0f7824 */ /* 0x000fe200078e021f */
        /* <DEDUP_REMOVED lines=10> */
.L_x_5928:
        /* <DEDUP_REMOVED lines=37> */
.L_x_5929:
        /* <DEDUP_REMOVED lines=20> */
.L_x_5925:
[----:B------:R-:W1:Y:S08]  /*2820*/  LDC.64 R16, c[0x0][0x3c0] ;  /* 0x0000f000ff107b82 */ /* 0x000e700000000a00 */
[----:B0-----:R-:W0:Y:S08]  /*2830*/  LDC R21, c[0x0][0x3bc] ;  /* 0x0000ef00ff157b82 */ /* 0x001e300000000800 */
[----:B------:R-:W2:Y:S01]  /*2840*/  LDC R23, c[0x0][0x3b8] ;  /* 0x0000ee00ff177b82 */ /* 0x000ea20000000800 */
[----:B-1----:R-:W-:-:S04]  /*2850*/  ISETP.GE.U32.AND P0, PT, R16, 0x1, PT ;  /* 0x000000011000780c */ /* 0x002fc80003f06070 */
[----:B------:R-:W-:Y:S01]  /*2860*/  ISETP.GE.AND.EX P0, PT, R17, RZ, PT, P0 ;  /* 0x000000ff1100720c */ /* 0x000fe20003f06300 */
[----:B0-----:R-:W-:Y:S01]  /*2870*/  IMAD.MOV.U32 R20, RZ, RZ, R21 ;  /* 0x000000ffff147224 */ /* 0x001fe200078e0015 */
[----:B--2---:R-:W-:-:S11]  /*2880*/  MOV R22, R23 ;  /* 0x0000001700167202 */ /* 0x004fd60000000f00 */
[----:B------:R-:W-:Y:S05]  /*2890*/  @!P0 BRA `(.L_x_5930) ;  /* 0x0000000000888947 */ /* 0x000fea0003800000 */
[----:B------:R-:W-:Y:S01]  /*28a0*/  BSSY.RECONVERGENT B1, `(.L_x_5930) ;  /* 0x0000021000017945 */ /* 0x000fe20003800200 */
[----:B------:R-:W-:Y:S02]  /*28b0*/  IMAD.U32 R27, RZ, RZ, UR14 ;  /* 0x0000000eff1b7e24 */ /* 0x000fe4000f8e00ff */
[----:B------:R-:W-:Y:S02]  /*28c0*/  IMAD.U32 R26, RZ, RZ, UR15 ;  /* 0x0000000fff1a7e24 */ /* 0x000fe4000f8e00ff */
[----:B------:R-:W-:Y:S02]  /*28d0*/  IMAD.MOV.U32 R22, RZ, RZ, R23 ;  /* 0x000000ffff167224 */ /* 0x000fe400078e0017 */
[----:B------:R-:W-:Y:S02]  /*28e0*/  IMAD.MOV.U32 R20, RZ, RZ, R21 ;  /* 0x000000ffff147224 */ /* 0x000fe400078e0015 */
[----:B------:R-:W-:Y:S02]  /*28f0*/  IMAD.MOV.U32 R24, RZ, RZ, R23 ;  /* 0x000000ffff187224 */ /* 0x000fe400078e0017 */
[----:B------:R-:W-:-:S07]  /*2900*/  IMAD.MOV.U32 R25, RZ, RZ, R21 ;  /* 0x000000ffff197224 */ /* 0x000fce00078e0015 */
.L_x_5931:
        /* <DEDUP_REMOVED lines=27> */
.L_x_5930:
[----:B------:R-:W-:Y:S05]  /*2ac0*/  @!P0 BRA `(.L_x_5932) ;  /* 0x0000000000808947 */ /* 0x000fea0003800000 */
[----:B------:R-:W-:Y:S01]  /*2ad0*/  BSSY.RECONVERGENT B1, `(.L_x_5932) ;  /* 0x000001f000017945 */ /* 0x000fe20003800200 */
[----:B------:R-:W-:Y:S01]  /*2ae0*/  IMAD.MOV.U32 R24, RZ, RZ, R23 ;  /* 0x000000ffff187224 */ /* 0x000fe200078e0017 */
[----:B------:R-:W-:Y:S01]  /*2af0*/  MOV R25, R21 ;  /* 0x0000001500197202 */ /* 0x000fe20000000f00 */
[----:B------:R-:W-:Y:S02]  /*2b00*/  IMAD.U32 R31, RZ, RZ, UR14 ;  /* 0x0000000eff1f7e24 */ /* 0x000fe4000f8e00ff */
[----:B------:R-:W-:-:S07]  /*2b10*/  IMAD.U32 R32, RZ, RZ, UR15 ;  /* 0x0000000fff207e24 */ /* 0x000fce000f8e00ff */
.L_x_5933:
        /* <DEDUP_REMOVED lines=8> */
[----:B--2--5:R-:W-:Y:S02]  /*2ba0*/  ISETP.GE.U32.AND P0, PT, R14, R18, PT ;  /* 0x000000120e00720c */ /* 0x024fe40003f06070 */
[----:B------:R-:W-:Y:S02]  /*2bb0*/  IADD3 R18, P1, PT, R31, R26, RZ ;  /* 0x0000001a1f127210 */ /* 0x000fe40007f3e0ff */
        /* <DEDUP_REMOVED lines=17> */
.L_x_5932:
[----:B------:R-:W0:Y:S01]  /*2cd0*/  LDCU.64 UR12, c[0x0][0x3b8] ;  /* 0x00007700ff0c77ac */ /* 0x000e220008000a00 */
[----:B-----5:R-:W-:Y:S01]  /*2ce0*/  IADD3 R15, P0, PT, -R22, R23, RZ ;  /* 0x00000017160f7210 */ /* 0x020fe20007f1e1ff */
[C---:B------:R-:W-:Y:S01]  /*2cf0*/  IMAD.SHL.U32 R14, R42.reuse, 0x8, RZ ;  /* 0x000000082a0e7824 */ /* 0x040fe200078e00ff */
[----:B------:R-:W-:Y:S01]  /*2d00*/  SHF.L.U64.HI R42, R42, 0x3, R43 ;  /* 0x000000032a2a7819 */ /* 0x000fe2000001022b */
[----:B------:R-:W1:Y:S01]  /*2d10*/  LDCU.64 UR4, c[0x0][0x3c8] ;  /* 0x00007900ff0477ac */ /* 0x000e620008000a00 */
[----:B------:R-:W2:Y:S01]  /*2d20*/  LDCU.64 UR22, c[0x0][0x3d0] ;  /* 0x00007a00ff1677ac */ /* 0x000ea20008000a00 */
[----:B0-----:R-:W-:Y:S01]  /*2d30*/  IADD3 R18, P1, PT, R22, -UR12, RZ ;  /* 0x8000000c16127c10 */ /* 0x001fe2000ff3e0ff */
[----:B------:R-:W-:-:S03]  /*2d40*/  IMAD.X R22, R21, 0x1, ~R20, P0 ;  /* 0x0000000115167824 */ /* 0x000fc600000e0e14 */
        /* <DEDUP_REMOVED lines=11> */
.L_x_5923:
[----:B------:R-:W-:Y:S05]  /*2e00*/  BSYNC.RECONVERGENT B0 ;  /* 0x0000000000007941 */ /* 0x000fea0003800200 */
.L_x_5922:
[----:B01----:R-:W-:Y:S01]  /*2e10*/  VIADD R14, R0, 0x100 ;  /* 0x00000100000e7836 */ /* 0x003fe20000000000 */
[----:B------:R-:W-:Y:S04]  /*2e20*/  BSSY.RECONVERGENT B0, `(.L_x_5934) ;  /* 0x000014b000007945 */ /* 0x000fe80003800200 */
[----:B------:R-:W-:-:S13]  /*2e30*/  ISETP.GE.U32.AND P0, PT, R14, UR7, PT ;  /* 0x000000070e007c0c */ /* 0x000fda000bf06070 */
[----:B------:R-:W-:Y:S05]  /*2e40*/  @P0 BRA `(.L_x_5935) ;  /* 0x0000001400200947 */ /* 0x000fea0003800000 */
        /* <DEDUP_REMOVED lines=8> */
.L_x_5936:
[----:B------:R-:W-:Y:S01]  /*2ed0*/  UISETP.NE.U32.AND UP0, UPT, UR16, URZ, UPT ;  /* 0x000000ff1000728c */ /* 0x000fe2000bf05070 */
[----:B------:R-:W-:-:S03]  /*2ee0*/  CS2R R20, SRZ ;  /* 0x0000000000147805 */ /* 0x000fc6000001ff00 */
        /* <DEDUP_REMOVED lines=8> */
[----:B------:R-:W-:Y:S01]  /*2f70*/  UIADD3 UR5, UP0, UPT, UR16, -0x1, URZ ;  /* 0xffffffff10057890 */ /* 0x000fe2000ff1e0ff */
[----:B------:R-:W-:Y:S01]  /*2f80*/  IMAD.WIDE.U32 R14, R36, UR12, RZ ;  /* 0x0000000c240e7c25 */ /* 0x000fe2000f8e00ff */
[----:B------:R-:W-:Y:S01]  /*2f90*/  ULOP3.LUT UR24, UR16, 0x7, URZ, 0xc0, !UPT ;  /* 0x0000000710187892 */ /* 0x000fe2000f8ec0ff */
[----:B------:R-:W-:Y:S01]  /*2fa0*/  CS2R R20, SRZ ;  /* 0x0000000000147805 */ /* 0x000fe2000001ff00 */
[----:B------:R-:W-:Y:S01]  /*2fb0*/  UIADD3.X UR9, UPT, UPT, UR18, -0x1, URZ, UP0, !UPT ;  /* 0xffffffff12097890 */ /* 0x000fe200087fe4ff */
[----:B------:R-:W-:Y:S01]  /*2fc0*/  IMAD.IADD R17, R15, 0x1, R17 ;  /* 0x000000010f117824 */ /* 0x000fe200078e0211 */
[----:B------:R-:W-:Y:S02]  /*2fd0*/  UISETP.GE.U32.AND UP1, UPT, UR5, 0x7, UPT ;  /* 0x000000070500788c */ /* 0x000fe4000bf26070 */
[----:B------:R-:W-:Y:S02]  /*2fe0*/  UISETP.NE.U32.AND UP0, UPT, UR24, URZ, UPT ;  /* 0x000000ff1800728c */ /* 0x000fe4000bf05070 */
[----:B------:R-:W-:Y:S01]  /*2ff0*/  UISETP.GE.U32.AND.EX UP1, UPT, UR9, URZ, UPT, UP1 ;  /* 0x000000ff0900728c */ /* 0x000fe2000bf26110 */
[----:B------:R-:W-:Y:S01]  /*3000*/  UMOV UR4, URZ ;  /* 0x000000ff00047c82 */ /* 0x000fe20008000000 */
[----:B------:R-:W-:Y:S01]  /*3010*/  UISETP.NE.AND.EX UP0, UPT, URZ, URZ, UPT, UP0 ;  /* 0x000000ffff00728c */ /* 0x000fe2000bf05300 */
[----:B------:R-:W-:-:S06]  /*3020*/  UMOV UR5, URZ ;  /* 0x000000ff00057c82 */ /* 0x000fcc0008000000 */
[----:B------:R-:W-:Y:S05]  /*3030*/  BRA.U !UP1, `(.L_x_5938) ;  /* 0x0000000509687547 */ /* 0x000fea000b800000 */
        /* <DEDUP_REMOVED lines=12> */
[----:B------:R-:W-:Y:S01]  /*3100*/  USHF.L.U32 UR20, UR22, 0x3, URZ ;  /* 0x0000000316147899 */ /* 0x000fe200080006ff */
[----:B------:R-:W-:Y:S01]  /*3110*/  MOV R19, UR12 ;  /* 0x0000000c00137c02 */ /* 0x000fe20008000f00 */
[----:B------:R-:W-:Y:S01]  /*3120*/  USHF.L.U64.HI UR13, UR22, 0x6, UR23 ;  /* 0x00000006160d7899 */ /* 0x000fe20008010217 */
[----:B------:R-:W-:Y:S01]  /*3130*/  UMOV UR9, UR4 ;  /* 0x0000000400097c82 */ /* 0x000fe20008000000 */
[----:B------:R-:W-:-:S10]  /*3140*/  UMOV UR12, UR5 ;  /* 0x00000005000c7c82 */ /* 0x000fd40008000000 */
.L_x_5939:
[----:B------:R-:W-:Y:S01]  /*3150*/  IMAD.MOV.U32 R43, RZ, RZ, R41 ;  /* 0x000000ffff2b7224 */ /* 0x000fe200078e0029 */
[----:B------:R-:W-:Y:S01]  /*3160*/  IADD3 R34, P0, PT, R42, UR20, RZ ;  /* 0x000000142a227c10 */ /* 0x000fe2000ff1e0ff */
[----:B------:R-:W2:Y:S04]  /*3170*/  LDG.E.64 R30, desc[UR10][R18.64+-0x20] ;  /* 0xffffe00a121e7981 */ /* 0x000ea8000c1e1b00 */
[----:B------:R-:W2:Y:S01]  /*3180*/  LDG.E.64 R26, desc[UR10][R42.64] ;  /* 0x0000000a2a1a7981 */ /* 0x000ea2000c1e1b00 */
[----:B------:R-:W-:-:S03]  /*3190*/  IADD3.X R35, PT, PT, R41, UR19, RZ, P0, !PT ;  /* 0x0000001329237c10 */ /* 0x000fc600087fe4ff */
[----:B------:R-:W3:Y:S04]  /*31a0*/  LDG.E.64 R22, desc[UR10][R18.64+-0x18] ;  /* 0xffffe80a12167981 */ /* 0x000ee8000c1e1b00 */
[----:B------:R-:W3:Y:S01]  /*31b0*/  LDG.E.64 R32, desc[UR10][R34.64] ;  /* 0x0000000a22207981 */ /* 0x000ee2000c1e1b00 */
[----:B------:R-:W-:-:S04]  /*31c0*/  IADD3 R28, P0, PT, R34, UR20, RZ ;  /* 0x00000014221c7c10 */ /* 0x000fc8000ff1e0ff */
[----:B------:R-:W-:Y:S02]  /*31d0*/  IADD3.X R29, PT, PT, R35, UR19, RZ, P0, !PT ;  /* 0x00000013231d7c10 */ /* 0x000fe400087fe4ff */
[----:B------:R-:W-:Y:S01]  /*31e0*/  IADD3 R44, P0, PT, R28, UR20, RZ ;  /* 0x000000141c2c7c10 */ /* 0x000fe2000ff1e0ff */
[----:B------:R-:W4:Y:S03]  /*31f0*/  LDG.E.64 R34, desc[UR10][R18.64+-0x10] ;  /* 0xfffff00a12227981 */ /* 0x000f26000c1e1b00 */
[----:B------:R-:W-:Y:S01]  /*3200*/  IADD3.X R45, PT, PT, R29, UR19, RZ, P0, !PT ;  /* 0x000000131d2d7c10 */ /* 0x000fe200087fe4ff */
[----:B--2---:R-:W-:Y:S02]  /*3210*/  IMAD R27, R27, R30, RZ ;  /* 0x0000001e1b1b7224 */ /* 0x004fe400078e02ff */
[-C--:B------:R-:W-:Y:S02]  /*3220*/  IMAD.WIDE.U32 R24, R30, R26.reuse, R20 ;  /* 0x0000001a1e187225 */ /* 0x080fe400078e0014 */
[----:B------:R-:W4:Y:S02]  /*3230*/  LDG.E.64 R20, desc[UR10][R28.64] ;  /* 0x0000000a1c147981 */ /* 0x000f24000c1e1b00 */
[----:B------:R-:W-:-:S02]  /*3240*/  IMAD R27, R31, R26, R27 ;  /* 0x0000001a1f1b7224 */ /* 0x000fc400078e021b */
[----:B---3--:R-:W-:Y:S01]  /*3250*/  IMAD R43, R33, R22, RZ ;  /* 0x00000016212b7224 */ /* 0x008fe200078e02ff */
[----:B------:R-:W2:Y:S01]  /*3260*/  LDG.E.64 R30, desc[UR10][R18.64] ;  /* 0x0000000a121e7981 */ /* 0x000ea2000c1e1b00 */
[----:B------:R-:W-:Y:S02]  /*3270*/  IMAD.IADD R25, R25, 0x1, R27 ;  /* 0x0000000119197824 */ /* 0x000fe400078e021b */
[-C--:B------:R-:W-:Y:S02]  /*3280*/  IMAD R43, R23, R32.reuse, R43 ;  /* 0x00000020172b7224 */ /* 0x080fe400078e022b */
[----:B------:R-:W-:Y:S01]  /*3290*/  IMAD.WIDE.U32 R32, R22, R32, R24 ;  /* 0x0000002016207225 */ /* 0x000fe200078e0018 */
[----:B------:R-:W-:Y:S01]  /*32a0*/  IADD3 R26, P0, PT, R44, UR20, RZ ;  /* 0x000000142c1a7c10 */ /* 0x000fe2000ff1e0ff */
[----:B------:R-:W3:Y:S04]  /*32b0*/  LDG.E.64 R22, desc[UR10][R18.64+-0x8] ;  /* 0xfffff80a12167981 */ /* 0x000ee8000c1e1b00 */
[----:B------:R-:W3:Y:S01]  /*32c0*/  LDG.E.64 R24, desc[UR10][R44.64] ;  /* 0x0000000a2c187981 */ /* 0x000ee2000c1e1b00 */
[----:B------:R-:W-:-:S05]  /*32d0*/  IADD3.X R27, PT, PT, R45, UR19, RZ, P0, !PT ;  /* 0x000000132d1b7c10 */ /* 0x000fca00087fe4ff */
[----:B------:R0:W2:Y:S01]  /*32e0*/  LDG.E.64 R28, desc[UR10][R26.64] ;  /* 0x0000000a1a1c7981 */ /* 0x0000a2000c1e1b00 */
[----:B------:R-:W-:-:S03]  /*32f0*/  IMAD.IADD R33, R33, 0x1, R43 ;  /* 0x0000000121217824 */ /* 0x000fc600078e022b */
[----:B------:R-:W5:Y:S01]  /*3300*/  LDG.E.64 R44, desc[UR10][R18.64+0x18] ;  /* 0x0000180a122c7981 */ /* 0x000f62000c1e1b00 */
[----:B----4-:R-:W-:-:S04]  /*3310*/  IMAD R21, R21, R34, RZ ;  /* 0x0000002215157224 */ /* 0x010fc800078e02ff */
[-C--:B------:R-:W-:Y:S02]  /*3320*/  IMAD R35, R35, R20.reuse, R21 ;  /* 0x0000001423237224 */ /* 0x080fe400078e0215 */
[----:B------:R-:W-:Y:S01]  /*3330*/  IMAD.WIDE.U32 R20, R34, R20, R32 ;  /* 0x0000001422147225 */ /* 0x000fe200078e0020 */
[----:B------:R-:W-:-:S03]  /*3340*/  IADD3 R32, P0, PT, R26, UR20, RZ ;  /* 0x000000141a207c10 */ /* 0x000fc6000ff1e0ff */
[----:B------:R-:W-:Y:S01]  /*3350*/  IMAD.IADD R21, R21, 0x1, R35 ;  /* 0x0000000115157824 */ /* 0x000fe200078e0223 */
[----:B------:R-:W-:Y:S01]  /*3360*/  IADD3.X R33, PT, PT, R27, UR19, RZ, P0, !PT ;  /* 0x000000131b217c10 */ /* 0x000fe200087fe4ff */
[----:B---3--:R-:W-:Y:S01]  /*3370*/  IMAD R25, R25, R22, RZ ;  /* 0x0000001619197224 */ /* 0x008fe200078e02ff */
[----:B0-----:R-:W-:Y:S01]  /*3380*/  IADD3 R26, P0, PT, R32, UR20, RZ ;  /* 0x00000014201a7c10 */ /* 0x001fe2000ff1e0ff */
[----:B------:R-:W-:-:S04]  /*3390*/  IMAD.WIDE.U32 R20, R22, R24, R20 ;  /* 0x0000001816147225 */ /* 0x000fc800078e0014 */
[----:B------:R-:W-:Y:S02]  /*33a0*/  IMAD R27, R23, R24, R25 ;  /* 0x00000018171b7224 */ /* 0x000fe400078e0219 */
[----:B------:R-:W3:Y:S04]  /*33b0*/  LDG.E.64 R24, desc[UR10][R18.64+0x8] ;  /* 0x0000080a12187981 */ /* 0x000ee8000c1e1b00 */
[----:B------:R0:W3:Y:S01]  /*33c0*/  LDG.E.64 R22, desc[UR10][R32.64] ;  /* 0x0000000a20167981 */ /* 0x0000e2000c1e1b00 */
[----:B------:R-:W-:Y:S01]  /*33d0*/  IMAD.IADD R21, R21, 0x1, R27 ;  /* 0x0000000115157824 */ /* 0x000fe200078e021b */
[----:B------:R-:W-:Y:S01]  /*33e0*/  IADD3.X R27, PT, PT, R33, UR19, RZ, P0, !PT ;  /* 0x00000013211b7c10 */ /* 0x000fe200087fe4ff */
[----:B--2---:R-:W-:Y:S02]  /*33f0*/  IMAD R35, R29, R30, RZ ;  /* 0x0000001e1d237224 */ /* 0x004fe400078e02ff */
[----:B------:R-:W-:-:S04]  /*3400*/  IMAD.WIDE.U32 R20, R30, R28, R20 ;  /* 0x0000001c1e147225 */ /* 0x000fc800078e0014 */
[----:B------:R-:W-:Y:S01]  /*3410*/  IMAD R35, R31, R28, R35 ;  /* 0x0000001c1f237224 */ /* 0x000fe200078e0223 */
[----:B0-----:R-:W-:Y:S01]  /*3420*/  IADD3 R32, P0, PT, R26, UR20, RZ ;  /* 0x000000141a207c10 */ /* 0x001fe2000ff1e0ff */
[----:B------:R0:W2:Y:S04]  /*3430*/  LDG.E.64 R30, desc[UR10][R18.64+0x10] ;  /* 0x0000100a121e7981 */ /* 0x0000a8000c1e1b00 */
[----:B------:R-:W2:Y:S01]  /*3440*/  LDG.E.64 R28, desc[UR10][R26.64] ;  /* 0x0000000a1a1c7981 */ /* 0x000ea2000c1e1b00 */
[----:B------:R-:W-:-:S06]  /*3450*/  IADD3.X R33, PT, PT, R27, UR19, RZ, P0, !PT ;  /* 0x000000131b217c10 */ /* 0x000fcc00087fe4ff */
[----:B------:R-:W5:Y:S01]  /*3460*/  LDG.E.64 R32, desc[UR10][R32.64] ;  /* 0x0000000a20207981 */ /* 0x000f62000c1e1b00 */
[----:B------:R-:W-:Y:S01]  /*3470*/  IMAD.IADD R21, R21, 0x1, R35 ;  /* 0x0000000115157824 */ /* 0x000fe200078e0223 */
[----:B------:R-:W-:-:S04]  /*3480*/  UIADD3 UR9, UP1, UPT, UR9, -0x8, URZ ;  /* 0xfffffff809097890 */ /* 0x000fc8000ff3e0ff */
[----:B------:R-:W-:Y:S02]  /*3490*/  UIADD3.X UR12, UPT, UPT, UR12, -0x1, URZ, UP1, !UPT ;  /* 0xffffffff0c0c7890 */ /* 0x000fe40008ffe4ff */
[----:B------:R-:W-:-:S04]  /*34a0*/  UISETP.NE.U32.AND UP1, UPT, UR9, URZ, UPT ;  /* 0x000000ff0900728c */ /* 0x000fc8000bf25070 */
[----:B------:R-:W-:Y:S01]  /*34b0*/  UISETP.NE.AND.EX UP1, UPT, UR12, URZ, UPT, UP1 ;  /* 0x000000ff0c00728c */ /* 0x000fe2000bf25310 */
[----:B0-----:R-:W-:-:S05]  /*34c0*/  IADD3 R18, P1, PT, R18, 0x40, RZ ;  /* 0x0000004012127810 */ /* 0x001fca0007f3e0ff */
[----:B------:R-:W-:Y:S02]  /*34d0*/  IMAD.X R19, RZ, RZ, R19, P1 ;  /* 0x000000ffff137224 */ /* 0x000fe400008e0613 */
[----:B---3--:R-:W-:Y:S02]  /*34e0*/  IMAD R23, R23, R24, RZ ;  /* 0x0000001817177224 */ /* 0x008fe400078e02ff */
[----:B------:R-:W-:-:S04]  /*34f0*/  IMAD.WIDE.U32 R20, R24, R22, R20 ;  /* 0x0000001618147225 */ /* 0x000fc800078e0014 */
[----:B------:R-:W-:-:S04]  /*3500*/  IMAD R23, R25, R22, R23 ;  /* 0x0000001619177224 */ /* 0x000fc800078e0217 */
[----:B------:R-:W-:Y:S02]  /*3510*/  IMAD.IADD R21, R21, 0x1, R23 ;  /* 0x0000000115157824 */ /* 0x000fe400078e0217 */
[----:B--2---:R-:W-:Y:S02]  /*3520*/  IMAD R23, R29, R30, RZ ;  /* 0x0000001e1d177224 */ /* 0x004fe400078e02ff */
[----:B------:R-:W-:-:S04]  /*3530*/  IMAD.WIDE.U32 R20, R30, R28, R20 ;  /* 0x0000001c1e147225 */ /* 0x000fc800078e0014 */
[----:B------:R-:W-:Y:S02]  /*3540*/  IMAD R23, R31, R28, R23 ;  /* 0x0000001c1f177224 */ /* 0x000fe400078e0217 */
[----:B------:R-:W-:Y:S02]  /*3550*/  IMAD.U32 R25, RZ, RZ, UR22 ;  /* 0x00000016ff197e24 */ /* 0x000fe4000f8e00ff */
[----:B------:R-:W-:Y:S02]  /*3560*/  IMAD.IADD R21, R21, 0x1, R23 ;  /* 0x0000000115157824 */ /* 0x000fe400078e0217 */
[----:B-----5:R-:W-:Y:S01]  /*3570*/  IMAD R23, R33, R44, RZ ;  /* 0x0000002c21177224 */ /* 0x020fe200078e02ff */
[----:B------:R-:W-:Y:S01]  /*3580*/  LEA R42, P0, R25, R42, 0x6 ;  /* 0x0000002a192a7211 */ /* 0x000fe200078030ff */
[----:B------:R-:W-:-:S04]  /*3590*/  IMAD.WIDE.U32 R20, R44, R32, R20 ;  /* 0x000000202c147225 */ /* 0x000fc800078e0014 */
[----:B------:R-:W-:Y:S01]  /*35a0*/  IMAD R23, R45, R32, R23 ;  /* 0x000000202d177224 */ /* 0x000fe200078e0217 */
[----:B------:R-:W-:-:S03]  /*35b0*/  IADD3.X R41, PT, PT, R41, UR13, RZ, P0, !PT ;  /* 0x0000000d29297c10 */ /* 0x000fc600087fe4ff */
[----:B------:R-:W-:Y:S01]  /*35c0*/  IMAD.IADD R21, R21, 0x1, R23 ;  /* 0x0000000115157824 */ /* 0x000fe200078e0217 */
[----:B------:R-:W-:Y:S06]  /*35d0*/  BRA.U UP1, `(.L_x_5939) ;  /* 0xfffffff901dc7547 */ /* 0x000fec000b83ffff */
.L_x_5938:
        /* <DEDUP_REMOVED lines=9> */
[----:B------:R-:W-:Y:S01]  /*3670*/  MOV R16, R14 ;  /* 0x0000000e00107202 */ /* 0x000fe20000000f00 */
[C---:B0-----:R-:W-:Y:S01]  /*3680*/  IMAD R24, R18.reuse, UR5, RZ ;  /* 0x0000000512187c24 */ /* 0x041fe2000f8e02ff */
[----:B------:R-:W0:Y:S03]  /*3690*/  LDCU.64 UR20, c[0x0][0x398] ;  /* 0x00007300ff1477ac */ /* 0x000e260008000a00 */
[----:B------:R-:W-:-:S04]  /*36a0*/  IMAD.WIDE.U32 R22, R18, UR4, R16 ;  /* 0x0000000412167c25 */ /* 0x000fc8000f8e0010 */
[----:B------:R-:W-:-:S04]  /*36b0*/  IMAD R25, R19, UR4, R24 ;  /* 0x0000000413197c24 */ /* 0x000fc8000f8e0218 */
[----:B------:R-:W-:Y:S01]  /*36c0*/  IMAD.IADD R23, R23, 0x1, R25 ;  /* 0x0000000117177824 */ /* 0x000fe200078e0219 */
[----:B-1----:R-:W-:-:S04]  /*36d0*/  ULEA UR9, UP1, UR4, UR12, 0x3 ;  /* 0x0000000c04097291 */ /* 0x002fc8000f8218ff */
[----:B------:R-:W-:Y:S01]  /*36e0*/  ULEA.HI.X UR12, UR4, UR13, UR5, 0x3, UP1 ;  /* 0x0000000d040c7291 */ /* 0x000fe200088f1c05 */
[----:B0-----:R-:W-:Y:S01]  /*36f0*/  LEA R26, P0, R22, UR20, 0x3 ;  /* 0x00000014161a7c11 */ /* 0x001fe2000f8018ff */
[----:B------:R-:W-:-:S03]  /*3700*/  IMAD.U32 R34, RZ, RZ, UR9 ;  /* 0x00000009ff227e24 */ /* 0x000fc6000f8e00ff */
[----:B------:R-:W-:Y:S01]  /*3710*/  LEA.HI.X R27, R22, UR21, R23, 0x3, P0 ;  /* 0x00000015161b7c11 */ /* 0x000fe200080f1c17 */
[----:B------:R-:W-:-:S04]  /*3720*/  IMAD.U32 R35, RZ, RZ, UR12 ;  /* 0x0000000cff237e24 */ /* 0x000fc8000f8e00ff */
[----:B------:R0:W2:Y:S04]  /*3730*/  LDG.E.64 R22, desc[UR10][R26.64] ;  /* 0x0000000a1a167981 */ /* 0x0000a8000c1e1b00 */
[----:B------:R-:W2:Y:S01]  /*3740*/  LDG.E.64 R24, desc[UR10][R34.64] ;  /* 0x0000000a22187981 */ /* 0x000ea2000c1e1b00 */
[----:B------:R-:W-:-:S03]  /*3750*/  IMAD.WIDE.U32 R28, R18, 0x8, RZ ;  /* 0x00000008121c7825 */ /* 0x000fc600078e00ff */
[----:B------:R-:W3:Y:S01]  /*3760*/  LDG.E.64 R44, desc[UR10][R34.64+0x18] ;  /* 0x0000180a222c7981 */ /* 0x000ee2000c1e1b00 */
[----:B------:R-:W-:Y:S01]  /*3770*/  IMAD.SHL.U32 R31, R19, 0x8, RZ ;  /* 0x00000008131f7824 */ /* 0x000fe200078e00ff */
[----:B------:R-:W-:-:S03]  /*3780*/  IADD3 R42, P0, PT, R26, R28, RZ ;  /* 0x0000001c1a2a7210 */ /* 0x000fc60007f1e0ff */
[----:B------:R-:W-:Y:S02]  /*3790*/  IMAD.IADD R29, R29, 0x1, R31 ;  /* 0x000000011d1d7824 */ /* 0x000fe400078e021f */
[----:B------:R-:W4:Y:S02]  /*37a0*/  LDG.E.64 R30, desc[UR10][R34.64+0x10] ;  /* 0x0000100a221e7981 */ /* 0x000f24000c1e1b00 */
[----:B------:R-:W-:Y:S01]  /*37b0*/  IMAD.X R43, R27, 0x1, R29, P0 ;  /* 0x000000011b2b7824 */ /* 0x000fe200000e061d */
[----:B0-----:R-:W-:-:S05]  /*37c0*/  IADD3 R26, P0, PT, R42, R28, RZ ;  /* 0x0000001c2a1a7210 */ /* 0x001fca0007f1e0ff */
[----:B------:R-:W-:Y:S01]  /*37d0*/  IMAD.X R27, R43, 0x1, R29, P0 ;  /* 0x000000012b1b7824 */ /* 0x000fe200000e061d */
[----:B------:R-:W-:-:S04]  /*37e0*/  IADD3 R28, P0, PT, R26, R28, RZ ;  /* 0x0000001c1a1c7210 */ /* 0x000fc80007f1e0ff */
[----:B------:R-:W4:Y:S01]  /*37f0*/  LDG.E.64 R32, desc[UR10][R26.64] ;  /* 0x0000000a1a207981 */ /* 0x000f22000c1e1b00 */
[----:B------:R-:W-:-:S06]  /*3800*/  IMAD.X R29, R27, 0x1, R29, P0 ;  /* 0x000000011b1d7824 */ /* 0x000fcc00000e061d */
[----:B------:R-:W3:Y:S01]  /*3810*/  LDG.E.64 R28, desc[UR10][R28.64] ;  /* 0x0000000a1c1c7981 */ /* 0x000ee2000c1e1b00 */
[----:B--2---:R-:W-:Y:S02]  /*3820*/  IMAD R41, R23, R24, RZ ;  /* 0x0000001817297224 */ /* 0x004fe400078e02ff */
[----:B------:R-:W-:-:S04]  /*3830*/  IMAD.WIDE.U32 R20, R24, R22, R20 ;  /* 0x0000001618147225 */ /* 0x000fc800078e0014 */
[----:B------:R-:W-:Y:S02]  /*3840*/  IMAD R41, R25, R22, R41 ;  /* 0x0000001619297224 */ /* 0x000fe400078e0229 */
[----:B------:R-:W2:Y:S04]  /*3850*/  LDG.E.64 R22, desc[UR10][R34.64+0x8] ;  /* 0x0000080a22167981 */ /* 0x000ea8000c1e1b00 */
[----:B------:R-:W2:Y:S01]  /*3860*/  LDG.E.64 R24, desc[UR10][R42.64] ;  /* 0x0000000a2a187981 */ /* 0x000ea2000c1e1b00 */
[----:B------:R-:W-:Y:S01]  /*3870*/  IMAD.IADD R21, R21, 0x1, R41 ;  /* 0x0000000115157824 */ /* 0x000fe200078e0229 */
[----:B------:R-:W-:-:S04]  /*3880*/  UIADD3 UR4, UP1, UPT, UR4, 0x4, URZ ;  /* 0x0000000404047890 */ /* 0x000fc8000ff3e0ff */
[----:B------:R-:W-:Y:S01]  /*3890*/  UIADD3.X UR5, UPT, UPT, URZ, UR5, URZ, UP1, !UPT ;  /* 0x00000005ff057290 */ /* 0x000fe20008ffe4ff */
[----:B--2---:R-:W-:Y:S02]  /*38a0*/  IMAD R25, R25, R22, RZ ;  /* 0x0000001619197224 */ /* 0x004fe400078e02ff */
[----:B------:R-:W-:-:S04]  /*38b0*/  IMAD.WIDE.U32 R20, R22, R24, R20 ;  /* 0x0000001816147225 */ /* 0x000fc800078e0014 */
[----:B------:R-:W-:Y:S02]  /*38c0*/  IMAD R25, R23, R24, R25 ;  /* 0x0000001817197224 */ /* 0x000fe400078e0219 */
[----:B----4-:R-:W-:Y:S02]  /*38d0*/  IMAD R23, R33, R30, RZ ;  /* 0x0000001e21177224 */ /* 0x010fe400078e02ff */
[----:B------:R-:W-:Y:S02]  /*38e0*/  IMAD.IADD R21, R21, 0x1, R25 ;  /* 0x0000000115157824 */ /* 0x000fe400078e0219 */
[-C--:B------:R-:W-:Y:S02]  /*38f0*/  IMAD R23, R31, R32.reuse, R23 ;  /* 0x000000201f177224 */ /* 0x080fe400078e0217 */
[----:B------:R-:W-:-:S04]  /*3900*/  IMAD.WIDE.U32 R30, R30, R32, R20 ;  /* 0x000000201e1e7225 */ /* 0x000fc800078e0014 */
[----:B---3--:R-:W-:Y:S01]  /*3910*/  IMAD R21, R29, R44, RZ ;  /* 0x0000002c1d157224 */ /* 0x008fe200078e02ff */
[----:B------:R-:W-:-:S03]  /*3920*/  IADD3 R31, PT, PT, R31, R23, RZ ;  /* 0x000000171f1f7210 */ /* 0x000fc60007ffe0ff */
[-C--:B------:R-:W-:Y:S02]  /*3930*/  IMAD R23, R45, R28.reuse, R21 ;  /* 0x0000001c2d177224 */ /* 0x080fe400078e0215 */
[----:B------:R-:W-:-:S04]  /*3940*/  IMAD.WIDE.U32 R20, R44, R28, R30 ;  /* 0x0000001c2c147225 */ /* 0x000fc800078e001e */
[----:B------:R-:W-:-:S07]  /*3950*/  IMAD.IADD R21, R21, 0x1, R23 ;  /* 0x0000000115157824 */ /* 0x000fce00078e0217 */
.L_x_5940:
        /* <DEDUP_REMOVED lines=37> */
.L_x_5941:
        /* <DEDUP_REMOVED lines=10> */
[C---:B0-----:R-:W-:Y:S02]  /*3c50*/  LEA R18, P0, R16.reuse, UR20, 0x3 ;  /* 0x0000001410127c11 */ /* 0x041fe4000f8018ff */
[----:B------:R-:W-:Y:S02]  /*3c60*/  MOV R14, UR9 ;  /* 0x00000009000e7c02 */ /* 0x000fe40008000f00 */
        /* <DEDUP_REMOVED lines=8> */
.L_x_5937:
[----:B------:R-:W1:Y:S08]  /*3cf0*/  LDC.64 R14, c[0x0][0x3c0] ;  /* 0x0000f000ff0e7b82 */ /* 0x000e700000000a00 */
[----:B------:R-:W2:Y:S08]  /*3d00*/  LDC R23, c[0x0][0x3b8] ;  /* 0x0000ee00ff177b82 */ /* 0x000eb00000000800 */
[----:B0-----:R-:W0:Y:S01]  /*3d10*/  LDC R19, c[0x0][0x3bc] ;  /* 0x0000ef00ff137b82 */ /* 0x001e220000000800 */
[----:B-1----:R-:W-:-:S04]  /*3d20*/  ISETP.GE.U32.AND P0, PT, R14, 0x1, PT ;  /* 0x000000010e00780c */ /* 0x002fc80003f06070 */
[----:B------:R-:W-:Y:S01]  /*3d30*/  ISETP.GE.AND.EX P0, PT, R15, RZ, PT, P0 ;  /* 0x000000ff0f00720c */ /* 0x000fe20003f06300 */
[----:B--2---:R-:W-:Y:S02]  /*3d40*/  IMAD.MOV.U32 R22, RZ, RZ, R23 ;  /* 0x000000ffff167224 */ /* 0x004fe400078e0017 */
[----:B0-----:R-:W-:-:S10]  /*3d50*/  IMAD.MOV.U32 R18, RZ, RZ, R19 ;  /* 0x000000ffff127224 */ /* 0x001fd400078e0013 */
        /* <DEDUP_REMOVED lines=8> */
.L_x_5943:
        /* <DEDUP_REMOVED lines=8> */
[----:B------:R-:W-:Y:S02]  /*3e60*/  IADD3 R27, P4, P5, R22, 0x8, R27 ;  /* 0x00000008161b7810 */ /* 0x000fe40007d9e01b */
[----:B--2--5:R-:W-:Y:S02]  /*3e70*/  ISETP.GE.U32.AND P1, PT, R16, R20, PT ;  /* 0x000000141000720c */ /* 0x024fe40003f26070 */
[----:B------:R-:W-:Y:S02]  /*3e80*/  IADD3 R16, P2, PT, R31, R26, RZ ;  /* 0x0000001a1f107210 */ /* 0x000fe40007f5e0ff */
[----:B------:R-:W-:Y:S02]  /*3e90*/  LOP3.LUT R26, RZ, R30, RZ, 0x33, !PT ;  /* 0x0000001eff1a7212 */ /* 0x000fe400078e33ff */
[----:B------:R-:W-:-:S03]  /*3ea0*/  ISETP.GE.AND.EX P1, PT, R17, R21, PT, P1 ;  /* 0x000000151100720c */ /* 0x000fc60003f26310 */
[----:B------:R-:W-:Y:S01]  /*3eb0*/  IMAD.X R17, R32, 0x1, R26, P2 ;  /* 0x0000000120117824 */ /* 0x000fe200010e061a */
[----:B------:R-:W-:Y:S02]  /*3ec0*/  SEL R31, R16, R29, !P1 ;  /* 0x0000001d101f7207 */ /* 0x000fe40004800000 */
[----:B------:R-:W-:Y:S02]  /*3ed0*/  IADD3 R29, P3, PT, R14, 0x8, RZ ;  /* 0x000000080e1d7810 */ /* 0x000fe40007f7e0ff */
[----:B------:R-:W-:Y:S02]  /*3ee0*/  SEL R32, R17, R30, !P1 ;  /* 0x0000001e11207207 */ /* 0x000fe40004800000 */
[----:B------:R-:W-:Y:S01]  /*3ef0*/  ISETP.GT.U32.AND P2, PT, R31, RZ, PT ;  /* 0x000000ff1f00720c */ /* 0x000fe20003f44070 */
[----:B------:R-:W-:Y:S01]  /*3f00*/  IMAD.X R14, RZ, RZ, R15, P3 ;  /* 0x000000ffff0e7224 */ /* 0x000fe200018e060f */
        /* <DEDUP_REMOVED lines=8> */
.L_x_5942:
[----:B------:R-:W-:Y:S05]  /*3f90*/  @!P0 BRA `(.L_x_5944) ;  /* 0x0000000000808947 */ /* 0x000fea0003800000 */
[----:B------:R-:W-:Y:S01]  /*3fa0*/  BSSY.RECONVERGENT B1, `(.L_x_5944) ;  /* 0x000001f000017945 */ /* 0x000fe20003800200 */
[----:B------:R-:W-:Y:S02]  /*3fb0*/  IMAD.MOV.U32 R29, RZ, RZ, R23 ;  /* 0x000000ffff1d7224 */ /* 0x000fe400078e0017 */
[----:B------:R-:W-:Y:S02]  /*3fc0*/  IMAD.MOV.U32 R31, RZ, RZ, R19 ;  /* 0x000000ffff1f7224 */ /* 0x000fe400078e0013 */
[----:B------:R-:W-:Y:S02]  /*3fd0*/  IMAD.U32 R33, RZ, RZ, UR14 ;  /* 0x0000000eff217e24 */ /* 0x000fe4000f8e00ff */
[----:B------:R-:W-:-:S07]  /*3fe0*/  IMAD.U32 R32, RZ, RZ, UR15 ;  /* 0x0000000fff207e24 */ /* 0x000fce000f8e00ff */
.L_x_5945:
        /* <DEDUP_REMOVED lines=27> */
.L_x_5944:
        /* <DEDUP_REMOVED lines=19> */
.L_x_5935:
[----:B------:R-:W-:Y:S05]  /*42d0*/  BSYNC.RECONVERGENT B0 ;  /* 0x0000000000007941 */ /* 0x000fea0003800200 */
.L_x_5934:
[----:B0-----:R-:W-:Y:S01]  /*42e0*/  VIADD R14, R0, 0x180 ;  /* 0x00000180000e7836 */ /* 0x001fe20000000000 */
        /* <DEDUP_REMOVED lines=11> */
.L_x_5948:
        /* <DEDUP_REMOVED lines=20> */
[----:B------:R-:W-:Y:S01]  /*44e0*/  UMOV UR5, URZ ;  /* 0x000000ff00057c82 */ /* 0x000fe20008000000 */
[----:B------:R-:W-:Y:S01]  /*44f0*/  UISETP.NE.AND.EX UP0, UPT, URZ, URZ, UPT, UP2 ;  /* 0x000000ffff00728c */ /* 0x000fe2000bf05320 */
[----:B------:R-:W0:Y:S05]  /*4500*/  LDCU.64 UR22, c[0x0][0x3b0] ;  /* 0x00007600ff1677ac */ /* 0x000e2a0008000a00 */
[----:B------:R-:W-:Y:S05]  /*4510*/  BRA.U !UP1, `(.L_x_5950) ;  /* 0x0000000509687547 */ /* 0x000fea000b800000 */
[----:B------:R-:W1:Y:S01]  /*4520*/  LDCU.64 UR4, c[0x0][0x3a8] ;  /* 0x00007500ff0477ac */ /* 0x000e620008000a00 */
[----:B------:R-:W-:Y:S01]  /*4530*/  CS2R R26, SRZ ;  /* 0x00000000001a7805 */ /* 0x000fe2000001ff00 */
[----:B------:R-:W2:Y:S01]  /*4540*/  LDCU.64 UR24, c[0x0][0x398] ;  /* 0x00007300ff1877ac */ /* 0x000ea20008000a00 */
[----:B0-----:R-:W-:Y:S02]  /*4550*/  USHF.L.U32 UR9, UR23, 0x3, URZ ;  /* 0x0000000317097899 */ /* 0x001fe400080006ff */
[----:B------:R-:W-:-:S04]  /*4560*/  UIMAD.WIDE.U32 UR20, UR22, 0x8, URZ ;  /* 0x00000008161478a5 */ /* 0x000fc8000f8e00ff */
[----:B------:R-:W-:Y:S02]  /*4570*/  UIADD3 UR13, UPT, UPT, UR21, UR9, URZ ;  /* 0x00000009150d7290 */ /* 0x000fe4000fffe0ff */
[----:B-1----:R-:W-:Y:S02]  /*4580*/  UIADD3 UR12, UP1, UPT, UR4, 0x20, URZ ;  /* 0x00000020040c7890 */ /* 0x002fe4000ff3e0ff */
[----:B------:R-:W-:Y:S02]  /*4590*/  ULOP3.LUT UR4, UR16, 0xfffffff8, URZ, 0xc0, !UPT ;  /* 0xfffffff810047892 */ /* 0x000fe4000f8ec0ff */
[----:B------:R-:W-:Y:S01]  /*45a0*/  UIADD3.X UR19, UPT, UPT, URZ, UR5, URZ, UP1, !UPT ;  /* 0x00000005ff137290 */ /* 0x000fe20008ffe4ff */
[C---:B--2---:R-:W-:Y:S01]  /*45b0*/  LEA R42, P0, R16.reuse, UR24, 0x3 ;  /* 0x00000018102a7c11 */ /* 0x044fe2000f8018ff */
[----:B------:R-:W-:Y:S01]  /*45c0*/  ULOP3.LUT UR5, UR18, 0x7fffffff, URZ, 0xc0, !UPT ;  /* 0x7fffffff12057892 */ /* 0x000fe2000f8ec0ff */
[----:B------:R-:W-:Y:S01]  /*45d0*/  IMAD.U32 R20, RZ, RZ, UR12 ;  /* 0x0000000cff147e24 */ /* 0x000fe2000f8e00ff */
[----:B------:R-:W-:Y:S01]  /*45e0*/  USHF.L.U64.HI UR24, UR22, 0x6, UR23 ;  /* 0x0000000616187899 */ /* 0x000fe20008010217 */
[----:B------:R-:W-:Y:S01]  /*45f0*/  LEA.HI.X R41, R16, UR25, R19, 0x3, P0 ;  /* 0x0000001910297c11 */ /* 0x000fe200080f1c13 */
[----:B------:R-:W-:Y:S01]  /*4600*/  IMAD.U32 R21, RZ, RZ, UR19 ;  /* 0x00000013ff157e24 */ /* 0x000fe2000f8e00ff */
[----:B------:R-:W-:-:S02]  /*4610*/  UMOV UR9, UR4 ;  /* 0x0000000400097c82 */ /* 0x000fc40008000000 */
[----:B------:R-:W-:-:S07]  /*4620*/  UMOV UR12, UR5 ;  /* 0x00000005000c7c82 */ /* 0x000fce0008000000 */
.L_x_5951:
[----:B------:R-:W-:Y:S01]  /*4630*/  IMAD.MOV.U32 R43, RZ, RZ, R41 ;  /* 0x000000ffff2b7224 */ /* 0x000fe200078e0029 */
[----:B------:R-:W2:Y:S04]  /*4640*/  LDG.E.64 R30, desc[UR10][R20.64+-0x20] ;  /* 0xffffe00a141e7981 */ /* 0x000ea8000c1e1b00 */
[----:B------:R-:W2:Y:S01]  /*4650*/  LDG.E.64 R28, desc[UR10][R42.64] ;  /* 0x0000000a2a1c7981 */ /* 0x000ea2000c1e1b00 */
[----:B------:R-:W-:-:S03]  /*4660*/  IADD3 R44, P0, PT, R42, UR20, RZ ;  /* 0x000000142a2c7c10 */ /* 0x000fc6000ff1e0ff */
[----:B------:R-:W3:Y:S01]  /*4670*/  LDG.E.64 R34, desc[UR10][R20.64+-0x18] ;  /* 0xffffe80a14227981 */ /* 0x000ee2000c1e1b00 */
[----:B------:R-:W-:-:S03]  /*4680*/  IADD3.X R45, PT, PT, R41, UR13, RZ, P0, !PT ;  /* 0x0000000d292d7c10 */ /* 0x000fc600087fe4ff */
[----:B------:R-:W4:Y:S04]  /*4690*/  LDG.E.64 R24, desc[UR10][R20.64+-0x10] ;  /* 0xfffff00a14187981 */ /* 0x000f28000c1e1b00 */
[----:B------:R-:W3:Y:S01]  /*46a0*/  LDG.E.64 R32, desc[UR10][R44.64] ;  /* 0x0000000a2c207981 */ /* 0x000ee2000c1e1b00 */
[----:B------:R-:W-:-:S04]  /*46b0*/  IADD3 R36, P0, PT, R44, UR20, RZ ;  /* 0x000000142c247c10 */ /* 0x000fc8000ff1e0ff */
[----:B------:R-:W-:-:S05]  /*46c0*/  IADD3.X R37, PT, PT, R45, UR13, RZ, P0, !PT ;  /* 0x0000000d2d257c10 */ /* 0x000fca00087fe4ff */
[----:B------:R-:W4:Y:S01]  /*46d0*/  LDG.E.64 R22, desc[UR10][R36.64] ;  /* 0x0000000a24167981 */ /* 0x000f22000c1e1b00 */
[----:B------:R-:W-:-:S04]  /*46e0*/  IADD3 R14, P0, PT, R36, UR20, RZ ;  /* 0x00000014240e7c10 */ /* 0x000fc8000ff1e0ff */
[----:B------:R-:W-:Y:S02]  /*46f0*/  IADD3.X R15, PT, PT, R37, UR13, RZ, P0, !PT ;  /* 0x0000000d250f7c10 */ /* 0x000fe400087fe4ff */
[----:B------:R-:W5:Y:S01]  /*4700*/  LDG.E.64 R36, desc[UR10][R20.64] ;  /* 0x0000000a14247981 */ /* 0x000f62000c1e1b00 */
[----:B--2---:R-:W-:Y:S02]  /*4710*/  IMAD R29, R29, R30, RZ ;  /* 0x0000001e1d1d7224 */ /* 0x004fe400078e02ff */
[----:B------:R-:W-:-:S04]  /*4720*/  IMAD.WIDE.U32 R26, R30, R28, R26 ;  /* 0x0000001c1e1a7225 */ /* 0x000fc800078e001a */
[----:B------:R-:W-:Y:S02]  /*4730*/  IMAD R43, R31, R28, R29 ;  /* 0x0000001c1f2b7224 */ /* 0x000fe400078e021d */
[----:B------:R-:W2:Y:S04]  /*4740*/  LDG.E.64 R28, desc[UR10][R14.64] ;  /* 0x0000000a0e1c7981 */ /* 0x000ea8000c1e1b00 */
[----:B------:R-:W2:Y:S01]  /*4750*/  LDG.E.64 R30, desc[UR10][R20.64+-0x8] ;  /* 0xfffff80a141e7981 */ /* 0x000ea2000c1e1b00 */
[----:B------:R-:W-:Y:S02]  /*4760*/  IMAD.IADD R27, R27, 0x1, R43 ;  /* 0x000000011b1b7824 */ /* 0x000fe400078e022b */
[----:B---3--:R-:W-:Y:S02]  /*4770*/  IMAD R33, R33, R34, RZ ;  /* 0x0000002221217224 */ /* 0x008fe400078e02ff */
[----:B------:R-:W-:-:S04]  /*4780*/  IMAD.WIDE.U32 R26, R34, R32, R26 ;  /* 0x00000020221a7225 */ /* 0x000fc800078e001a */
[----:B------:R-:W-:Y:S01]  /*4790*/  IMAD R33, R35, R32, R33 ;  /* 0x0000002023217224 */ /* 0x000fe200078e0221 */
[----:B------:R-:W-:-:S03]  /*47a0*/  IADD3 R32, P0, PT, R14, UR20, RZ ;  /* 0x000000140e207c10 */ /* 0x000fc6000ff1e0ff */
[----:B------:R-:W-:Y:S01]  /*47b0*/  IMAD.IADD R27, R27, 0x1, R33 ;  /* 0x000000011b1b7824 */ /* 0x000fe200078e0221 */
[----:B------:R-:W-:Y:S01]  /*47c0*/  IADD3.X R33, PT, PT, R15, UR13, RZ, P0, !PT ;  /* 0x0000000d0f217c10 */ /* 0x000fe200087fe4ff */
[----:B----4-:R-:W-:Y:S01]  /*47d0*/  IMAD R23, R23, R24, RZ ;  /* 0x0000001817177224 */ /* 0x010fe200078e02ff */
[----:B------:R-:W-:-:S03]  /*47e0*/  IADD3 R34, P0, PT, R32, UR20, RZ ;  /* 0x0000001420227c10 */ /* 0x000fc6000ff1e0ff */
[----:B------:R0:W5:Y:S01]  /*47f0*/  LDG.E.64 R14, desc[UR10][R32.64] ;  /* 0x0000000a200e7981 */ /* 0x000162000c1e1b00 */
[-C--:B------:R-:W-:Y:S01]  /*4800*/  IMAD R23, R25, R22.reuse, R23 ;  /* 0x0000001619177224 */ /* 0x080fe200078e0217 */
[----:B------:R-:W-:Y:S01]  /*4810*/  IADD3.X R35, PT, PT, R33, UR13, RZ, P0, !PT ;  /* 0x0000000d21237c10 */ /* 0x000fe200087fe4ff */
[----:B------:R-:W-:Y:S01]  /*4820*/  IMAD.WIDE.U32 R26, R24, R22, R26 ;  /* 0x00000016181a7225 */ /* 0x000fe200078e001a */
[----:B------:R-:W-:Y:S01]  /*4830*/  IADD3 R44, P0, PT, R34, UR20, RZ ;  /* 0x00000014222c7c10 */ /* 0x000fe2000ff1e0ff */
[----:B------:R-:W3:Y:S02]  /*4840*/  LDG.E.64 R24, desc[UR10][R20.64+0x8] ;  /* 0x0000080a14187981 */ /* 0x000ee4000c1e1b00 */
[----:B------:R-:W-:Y:S02]  /*4850*/  IMAD.IADD R27, R27, 0x1, R23 ;  /* 0x000000011b1b7824 */ /* 0x000fe400078e0217 */
[----:B------:R-:W3:Y:S01]  /*4860*/  LDG.E.64 R22, desc[UR10][R34.64] ;  /* 0x0000000a22167981 */ /* 0x000ee2000c1e1b00 */
[----:B------:R-:W-:-:S02]  /*4870*/  IADD3.X R45, PT, PT, R35, UR13, RZ, P0, !PT ;  /* 0x0000000d232d7c10 */ /* 0x000fc400087fe4ff */
[----:B0-----:R-:W-:-:S04]  /*4880*/  IADD3 R32, P0, PT, R44, UR20, RZ ;  /* 0x000000142c207c10 */ /* 0x001fc8000ff1e0ff */
[----:B------:R-:W-:Y:S01]  /*4890*/  IADD3.X R33, PT, PT, R45, UR13, RZ, P0, !PT ;  /* 0x0000000d2d217c10 */ /* 0x000fe200087fe4ff */
[----:B------:R-:W4:Y:S05]  /*48a0*/  LDG.E.64 R34, desc[UR10][R20.64+0x18] ;  /* 0x0000180a14227981 */ /* 0x000f2a000c1e1b00 */
[----:B------:R-:W4:Y:S01]  /*48b0*/  LDG.E.64 R32, desc[UR10][R32.64] ;  /* 0x0000000a20207981 */ /* 0x000f22000c1e1b00 */
[----:B--2---:R-:W-:Y:S02]  /*48c0*/  IMAD R43, R29, R30, RZ ;  /* 0x0000001e1d2b7224 */ /* 0x004fe400078e02ff */
[----:B------:R-:W-:-:S04]  /*48d0*/  IMAD.WIDE.U32 R26, R30, R28, R26 ;  /* 0x0000001c1e1a7225 */ /* 0x000fc800078e001a */
[----:B------:R-:W-:Y:S02]  /*48e0*/  IMAD R43, R31, R28, R43 ;  /* 0x0000001c1f2b7224 */ /* 0x000fe400078e022b */
[----:B------:R-:W2:Y:S04]  /*48f0*/  LDG.E.64 R28, desc[UR10][R44.64] ;  /* 0x0000000a2c1c7981 */ /* 0x000ea8000c1e1b00 */
[----:B------:R0:W2:Y:S01]  /*4900*/  LDG.E.64 R30, desc[UR10][R20.64+0x10] ;  /* 0x0000100a141e7981 */ /* 0x0000a2000c1e1b00 */
[----:B------:R-:W-:Y:S01]  /*4910*/  IADD3 R27, PT, PT, R27, R43, RZ ;  /* 0x0000002b1b1b7210 */ /* 0x000fe20007ffe0ff */
[----:B-----5:R-:W-:-:S04]  /*4920*/  IMAD R15, R15, R36, RZ ;  /* 0x000000240f0f7224 */ /* 0x020fc800078e02ff */
[-C--:B------:R-:W-:Y:S02]  /*4930*/  IMAD R37, R37, R14.reuse, R15 ;  /* 0x0000000e25257224 */ /* 0x080fe400078e020f */
[----:B------:R-:W-:-:S04]  /*4940*/  IMAD.WIDE.U32 R14, R36, R14, R26 ;  /* 0x0000000e240e7225 */ /* 0x000fc800078e001a */
[----:B------:R-:W-:Y:S02]  /*4950*/  IMAD.IADD R15, R15, 0x1, R37 ;  /* 0x000000010f0f7824 */ /* 0x000fe400078e0225 */
[----:B---3--:R-:W-:Y:S02]  /*4960*/  IMAD R23, R23, R24, RZ ;  /* 0x0000001817177224 */ /* 0x008fe400078e02ff */
[----:B------:R-:W-:Y:S01]  /*4970*/  IMAD.WIDE.U32 R14, R24, R22, R14 ;  /* 0x00000016180e7225 */ /* 0x000fe200078e000e */
[----:B------:R-:W-:-:S03]  /*4980*/  UIADD3 UR9, UP1, UPT, UR9, -0x8, URZ ;  /* 0xfffffff809097890 */ /* 0x000fc6000ff3e0ff */
[----:B------:R-:W-:Y:S01]  /*4990*/  IMAD R23, R25, R22, R23 ;  /* 0x0000001619177224 */ /* 0x000fe200078e0217 */
[----:B------:R-:W-:-:S03]  /*49a0*/  UIADD3.X UR12, UPT, UPT, UR12, -0x1, URZ, UP1, !UPT ;  /* 0xffffffff0c0c7890 */ /* 0x000fc60008ffe4ff */
[----:B------:R-:W-:Y:S01]  /*49b0*/  IMAD.IADD R15, R15, 0x1, R23 ;  /* 0x000000010f0f7824 */ /* 0x000fe200078e0217 */
[----:B------:R-:W-:Y:S01]  /*49c0*/  UISETP.NE.U32.AND UP1, UPT, UR9, URZ, UPT ;  /* 0x000000ff0900728c */ /* 0x000fe2000bf25070 */
[----:B------:R-:W-:-:S03]  /*49d0*/  IMAD.U32 R25, RZ, RZ, UR22 ;  /* 0x00000016ff197e24 */ /* 0x000fc6000f8e00ff */
[----:B------:R-:W-:Y:S01]  /*49e0*/  UISETP.NE.AND.EX UP1, UPT, UR12, URZ, UPT, UP1 ;  /* 0x000000ff0c00728c */ /* 0x000fe2000bf25310 */
[----:B0-----:R-:W-:Y:S02]  /*49f0*/  IADD3 R20, P1, PT, R20, 0x40, RZ ;  /* 0x0000004014147810 */ /* 0x001fe40007f3e0ff */
[----:B------:R-:W-:-:S03]  /*4a00*/  LEA R42, P0, R25, R42, 0x6 ;  /* 0x0000002a192a7211 */ /* 0x000fc600078030ff */
[----:B------:R-:W-:Y:S01]  /*4a10*/  IMAD.X R21, RZ, RZ, R21, P1 ;  /* 0x000000ffff157224 */ /* 0x000fe200008e0615 */
[----:B------:R-:W-:Y:S01]  /*4a20*/  IADD3.X R41, PT, PT, R41, UR24, RZ, P0, !PT ;  /* 0x0000001829297c10 */ /* 0x000fe200087fe4ff */
        /* <DEDUP_REMOVED lines=8> */
[----:B------:R-:W-:Y:S06]  /*4ab0*/  BRA.U UP1, `(.L_x_5951) ;  /* 0xfffffff901dc7547 */ /* 0x000fec000b83ffff */
.L_x_5950:
[----:B------:R-:W-:Y:S05]  /*4ac0*/  BRA.U !UP0, `(.L_x_5949) ;  /* 0x0000000508d07547 */ /* 0x000fea000b800000 */
[----:B------:R-:W-:Y:S02]  /*4ad0*/  UISETP.GE.U32.AND UP1, UPT, UR26, 0x4, UPT ;  /* 0x000000041a00788c */ /* 0x000fe4000bf26070 */
[----:B------:R-:W-:Y:S02]  /*4ae0*/  ULOP3.LUT UR9, UR16, 0x3, URZ, 0xc0, !UPT ;  /* 0x0000000310097892 */ /* 0x000fe4000f8ec0ff */
[----:B------:R-:W-:Y:S02]  /*4af0*/  UISETP.GE.U32.AND.EX UP1, UPT, URZ, URZ, UPT, UP1 ;  /* 0x000000ffff00728c */ /* 0x000fe4000bf26110 */
[----:B------:R-:W-:-:S04]  /*4b00*/  UISETP.NE.U32.AND UP0, UPT, UR9, URZ, UPT ;  /* 0x000000ff0900728c */ /* 0x000fc8000bf05070 */
[----:B------:R-:W-:-:S03]  /*4b10*/  UISETP.NE.AND.EX UP0, UPT, URZ, URZ, UPT, UP0 ;  /* 0x000000ffff00728c */ /* 0x000fc6000bf05300 */
[----:B------:R-:W-:Y:S08]  /*4b20*/  BRA.U !UP1, `(.L_x_5952) ;  /* 0x0000000109c07547 */ /* 0x000ff0000b800000 */
[----:B------:R-:W1:Y:S01]  /*4b30*/  LDCU.64 UR20, c[0x0][0x3a8] ;  /* 0x00007500ff1477ac */ /* 0x000e620008000a00 */
[----:B------:R-:W-:Y:S02]  /*4b40*/  IMAD.U32 R15, RZ, RZ, UR4 ;  /* 0x00000004ff0f7e24 */ /* 0x000fe4000f8e00ff */
[----:B------:R-:W-:Y:S01]  /*4b50*/  IMAD.MOV.U32 R18, RZ, RZ, R16 ;  /* 0x000000ffff127224 */ /* 0x000fe200078e0010 */
[----:B------:R-:W2:Y:S03]  /*4b60*/  LDCU.64 UR24, c[0x0][0x398] ;  /* 0x00007300ff1877ac */ /* 0x000ea60008000a00 */
[----:B0-----:R-:W-:Y:S01]  /*4b70*/  IMAD.WIDE.U32 R14, R15, UR22, R18 ;  /* 0x000000160f0e7c25 */ /* 0x001fe2000f8e0012 */
[----:B------:R-:W-:-:S04]  /*4b80*/  UIMAD UR12, UR5, UR22, URZ ;  /* 0x00000016050c72a4 */ /* 0x000fc8000f8e02ff */
[----:B------:R-:W-:Y:S02]  /*4b90*/  UIMAD UR13, UR4, UR23, UR12 ;  /* 0x00000017040d72a4 */ /* 0x000fe4000f8e020c */
[----:B-1----:R-:W-:-:S04]  /*4ba0*/  ULEA UR9, UP1, UR4, UR20, 0x3 ;  /* 0x0000001404097291 */ /* 0x002fc8000f8218ff */
[----:B------:R-:W-:Y:S01]  /*4bb0*/  VIADD R15, R15, UR13 ;  /* 0x0000000d0f0f7c36 */ /* 0x000fe20008000000 */
[----:B------:R-:W-:Y:S02]  /*4bc0*/  USHF.L.U32 UR13, UR22, 0x3, URZ ;  /* 0x00000003160d7899 */ /* 0x000fe400080006ff */
[----:B------:R-:W-:Y:S01]  /*4bd0*/  ULEA.HI.X UR12, UR4, UR21, UR5, 0x3, UP1 ;  /* 0x00000015040c7291 */ /* 0x000fe200088f1c05 */
[C---:B--2---:R-:W-:Y:S01]  /*4be0*/  LEA R42, P0, R14.reuse, UR24, 0x3 ;  /* 0x000000180e2a7c11 */ /* 0x044fe2000f8018ff */
[----:B------:R-:W-:Y:S01]  /*4bf0*/  IMAD.U32 R36, RZ, RZ, UR9 ;  /* 0x00000009ff247e24 */ /* 0x000fe2000f8e00ff */
[----:B------:R-:W-:Y:S02]  /*4c00*/  USHF.L.U64.HI UR9, UR22, 0x3, UR23 ;  /* 0x0000000316097899 */ /* 0x000fe40008010217 */
[----:B------:R-:W-:Y:S02]  /*4c10*/  LEA.HI.X R43, R14, UR25, R15, 0x3, P0 ;  /* 0x000000190e2b7c11 */ /* 0x000fe400080f1c0f */
[----:B------:R-:W-:-:S02]  /*4c20*/  MOV R37, UR12 ;  /* 0x0000000c00257c02 */ /* 0x000fc40008000f00 */
[----:B------:R-:W-:Y:S01]  /*4c30*/  IADD3 R44, P0, PT, R42, UR13, RZ ;  /* 0x0000000d2a2c7c10 */ /* 0x000fe2000ff1e0ff */
[----:B------:R-:W2:Y:S04]  /*4c40*/  LDG.E.64 R14, desc[UR10][R42.64] ;  /* 0x0000000a2a0e7981 */ /* 0x000ea8000c1e1b00 */
[----:B------:R-:W2:Y:S01]  /*4c50*/  LDG.E.64 R20, desc[UR10][R36.64] ;  /* 0x0000000a24147981 */ /* 0x000ea2000c1e1b00 */
[----:B------:R-:W-:Y:S02]  /*4c60*/  IADD3.X R45, PT, PT, R43, UR9, RZ, P0, !PT ;  /* 0x000000092b2d7c10 */ /* 0x000fe400087fe4ff */
[----:B------:R-:W-:Y:S01]  /*4c70*/  IADD3 R28, P0, PT, R44, UR13, RZ ;  /* 0x0000000d2c1c7c10 */ /* 0x000fe2000ff1e0ff */
[----:B------:R-:W3:Y:S04]  /*4c80*/  LDG.E.64 R22, desc[UR10][R36.64+0x8] ;  /* 0x0000080a24167981 */ /* 0x000ee8000c1e1b00 */
[----:B------:R-:W3:Y:S01]  /*4c90*/  LDG.E.64 R24, desc[UR10][R44.64] ;  /* 0x0000000a2c187981 */ /* 0x000ee2000c1e1b00 */
[----:B------:R-:W-:-:S02]  /*4ca0*/  IADD3.X R29, PT, PT, R45, UR9, RZ, P0, !PT ;  /* 0x000000092d1d7c10 */ /* 0x000fc400087fe4ff */
[----:B------:R-:W-:Y:S01]  /*4cb0*/  IADD3 R30, P0, PT, R28, UR13, RZ ;  /* 0x0000000d1c1e7c10 */ /* 0x000fe2000ff1e0ff */
[----:B------:R-:W4:Y:S04]  /*4cc0*/  LDG.E.64 R32, desc[UR10][R36.64+0x10] ;  /* 0x0000100a24207981 */ /* 0x000f28000c1e1b00 */
[----:B------:R-:W4:Y:S01]  /*4cd0*/  LDG.E.64 R34, desc[UR10][R28.64] ;  /* 0x0000000a1c227981 */ /* 0x000f22000c1e1b00 */
[----:B------:R-:W-:-:S03]  /*4ce0*/  IADD3.X R31, PT, PT, R29, UR9, RZ, P0, !PT ;  /* 0x000000091d1f7c10 */ /* 0x000fc600087fe4ff */
[----:B------:R-:W5:Y:S04]  /*4cf0*/  LDG.E.64 R42, desc[UR10][R36.64+0x18] ;  /* 0x0000180a242a7981 */ /* 0x000f68000c1e1b00 */
[----:B------:R-:W5:Y:S01]  /*4d00*/  LDG.E.64 R30, desc[UR10][R30.64] ;  /* 0x0000000a1e1e7981 */ /* 0x000f62000c1e1b00 */
[----:B------:R-:W-:-:S04]  /*4d10*/  UIADD3 UR4, UP1, UPT, UR4, 0x4, URZ ;  /* 0x0000000404047890 */ /* 0x000fc8000ff3e0ff */
[----:B------:R-:W-:Y:S01]  /*4d20*/  UIADD3.X UR5, UPT, UPT, URZ, UR5, URZ, UP1, !UPT ;  /* 0x00000005ff057290 */ /* 0x000fe20008ffe4ff */
        /* <DEDUP_REMOVED lines=12> */
[----:B------:R-:W-:Y:S02]  /*4df0*/  IMAD.IADD R33, R33, 0x1, R15 ;  /* 0x0000000121217824 */ /* 0x000fe400078e020f */
[-C--:B------:R-:W-:Y:S02]  /*4e00*/  IMAD R21, R43, R30.reuse, R21 ;  /* 0x0000001e2b157224 */ /* 0x080fe400078e0215 */
[----:B------:R-:W-:-:S04]  /*4e10*/  IMAD.WIDE.U32 R26, R42, R30, R32 ;  /* 0x0000001e2a1a7225 */ /* 0x000fc800078e0020 */
[----:B------:R-:W-:-:S07]  /*4e20*/  IMAD.IADD R27, R27, 0x1, R21 ;  /* 0x000000011b1b7824 */ /* 0x000fce00078e0215 */
.L_x_5952:
        /* <DEDUP_REMOVED lines=8> */
[----:B------:R-:W-:Y:S02]  /*4eb0*/  IMAD.U32 R21, RZ, RZ, UR4 ;  /* 0x00000004ff157e24 */ /* 0x000fe4000f8e00ff */
[----:B------:R-:W-:Y:S01]  /*4ec0*/  IMAD.MOV.U32 R14, RZ, RZ, R16 ;  /* 0x000000ffff0e7224 */ /* 0x000fe200078e0010 */
[----:B------:R-:W2:Y:S01]  /*4ed0*/  LDCU.64 UR20, c[0x0][0x398] ;  /* 0x00007300ff1477ac */ /* 0x000ea20008000a00 */
[----:B------:R-:W-:Y:S02]  /*4ee0*/  IMAD.MOV.U32 R15, RZ, RZ, R19 ;  /* 0x000000ffff0f7224 */ /* 0x000fe400078e0013 */
[----:B0-----:R-:W-:Y:S01]  /*4ef0*/  IMAD.U32 R25, RZ, RZ, UR22 ;  /* 0x00000016ff197e24 */ /* 0x001fe2000f8e00ff */
[----:B------:R-:W-:Y:S02]  /*4f00*/  UIMAD UR9, UR5, UR22, URZ ;  /* 0x00000016050972a4 */ /* 0x000fe4000f8e02ff */
[----:B------:R-:W-:-:S02]  /*4f10*/  IMAD.WIDE.U32 R14, R21, UR22, R14 ;  /* 0x00000016150e7c25 */ /* 0x000fc4000f8e000e */
[----:B------:R-:W-:Y:S02]  /*4f20*/  UIMAD UR9, UR4, UR23, UR9 ;  /* 0x00000017040972a4 */ /* 0x000fe4000f8e0209 */
[----:B------:R-:W-:Y:S02]  /*4f30*/  IMAD.U32 R23, RZ, RZ, UR22 ;  /* 0x00000016ff177e24 */ /* 0x000fe4000f8e00ff */
[----:B------:R-:W-:Y:S01]  /*4f40*/  IMAD.U32 R22, RZ, RZ, UR23 ;  /* 0x00000017ff167e24 */ /* 0x000fe2000f8e00ff */
[----:B-1----:R-:W-:Y:S01]  /*4f50*/  ULEA UR12, UP1, UR4, UR12, 0x3 ;  /* 0x0000000c040c7291 */ /* 0x002fe2000f8218ff */
[----:B------:R-:W-:-:S03]  /*4f60*/  VIADD R15, R15, UR9 ;  /* 0x000000090f0f7c36 */ /* 0x000fc60008000000 */
[----:B------:R-:W-:Y:S01]  /*4f70*/  ULEA.HI.X UR13, UR4, UR13, UR5, 0x3, UP1 ;  /* 0x0000000d040d7291 */ /* 0x000fe200088f1c05 */
[----:B--2---:R-:W-:Y:S01]  /*4f80*/  LEA R28, P0, R14, UR20, 0x3 ;  /* 0x000000140e1c7c11 */ /* 0x004fe2000f8018ff */
[----:B------:R-:W-:-:S03]  /*4f90*/  IMAD.U32 R30, RZ, RZ, UR12 ;  /* 0x0000000cff1e7e24 */ /* 0x000fc6000f8e00ff */
[----:B------:R-:W-:Y:S02]  /*4fa0*/  LEA.HI.X R29, R14, UR21, R15, 0x3, P0 ;  /* 0x000000150e1d7c11 */ /* 0x000fe400080f1c0f */
[----:B------:R-:W-:Y:S02]  /*4fb0*/  MOV R31, UR13 ;  /* 0x0000000d001f7c02 */ /* 0x000fe40008000f00 */
[----:B------:R-:W-:Y:S01]  /*4fc0*/  LEA R24, P0, R25, R28, 0x3 ;  /* 0x0000001c19187211 */ /* 0x000fe200078018ff */
        /* <DEDUP_REMOVED lines=15> */
.L_x_5953:
[----:B------:R-:W-:Y:S05]  /*50c0*/  BRA.U UP0, `(.L_x_5949) ;  /* 0x0000000100507547 */ /* 0x000fea000b800000 */
[----:B------:R-:W1:Y:S01]  /*50d0*/  LDCU.64 UR20, c[0x0][0x3a8] ;  /* 0x00007500ff1477ac */ /* 0x000e620008000a00 */
[----:B------:R-:W-:Y:S02]  /*50e0*/  IMAD.U32 R15, RZ, RZ, UR4 ;  /* 0x00000004ff0f7e24 */ /* 0x000fe4000f8e00ff */
[----:B------:R-:W-:Y:S01]  /*50f0*/  IMAD.MOV.U32 R17, RZ, RZ, R19 ;  /* 0x000000ffff117224 */ /* 0x000fe200078e0013 */
[----:B------:R-:W2:Y:S01]  /*5100*/  LDCU.64 UR24, c[0x0][0x398] ;  /* 0x00007300ff1877ac */ /* 0x000ea20008000a00 */
[----:B0-----:R-:W-:Y:S01]  /*5110*/  IMAD.WIDE.U32 R16, R15, UR22, R16 ;  /* 0x000000160f107c25 */ /* 0x001fe2000f8e0010 */
[----:B------:R-:W-:-:S04]  /*5120*/  UIMAD UR9, UR5, UR22, URZ ;  /* 0x00000016050972a4 */ /* 0x000fc8000f8e02ff */
[----:B------:R-:W-:Y:S02]  /*5130*/  UIMAD UR12, UR4, UR23, UR9 ;  /* 0x00000017040c72a4 */ /* 0x000fe4000f8e0209 */
[----:B-1----:R-:W-:-:S04]  /*5140*/  ULEA UR9, UP0, UR4, UR20, 0x3 ;  /* 0x0000001404097291 */ /* 0x002fc8000f8018ff */
[----:B------:R-:W-:Y:S01]  /*5150*/  VIADD R15, R17, UR12 ;  /* 0x0000000c110f7c36 */ /* 0x000fe20008000000 */
[----:B------:R-:W-:Y:S01]  /*5160*/  ULEA.HI.X UR4, UR4, UR21, UR5, 0x3, UP0 ;  /* 0x0000001504047291 */ /* 0x000fe200080f1c05 */
[----:B--2---:R-:W-:Y:S01]  /*5170*/  LEA R18, P0, R16, UR24, 0x3 ;  /* 0x0000001810127c11 */ /* 0x004fe2000f8018ff */
        /* <DEDUP_REMOVED lines=9> */
.L_x_5949:
[----:B------:R-:W1:Y:S08]  /*5210*/  LDC.64 R14, c[0x0][0x3c0] ;  /* 0x0000f000ff0e7b82 */ /* 0x000e700000000a00 */
[----:B------:R-:W2:Y:S08]  /*5220*/  LDC R17, c[0x0][0x3bc] ;  /* 0x0000ef00ff117b82 */ /* 0x000eb00000000800 */
[----:B------:R-:W3:Y:S01]  /*5230*/  LDC R21, c[0x0][0x3b8] ;  /* 0x0000ee00ff157b82 */ /* 0x000ee20000000800 */
[----:B-1----:R-:W-:-:S04]  /*5240*/  ISETP.GE.U32.AND P0, PT, R14, 0x1, PT ;  /* 0x000000010e00780c */ /* 0x002fc80003f06070 */
[----:B------:R-:W-:Y:S02]  /*5250*/  ISETP.GE.AND.EX P0, PT, R15, RZ, PT, P0 ;  /* 0x000000ff0f00720c */ /* 0x000fe40003f06300 */
[----:B--2---:R-:W-:Y:S01]  /*5260*/  MOV R16, R17 ;  /* 0x0000001100107202 */ /* 0x004fe20000000f00 */
[----:B---3--:R-:W-:-:S10]  /*5270*/  IMAD.MOV.U32 R20, RZ, RZ, R21 ;  /* 0x000000ffff147224 */ /* 0x008fd400078e0015 */
        /* <DEDUP_REMOVED lines=8> */
.L_x_5955:
        /* <DEDUP_REMOVED lines=9> */
[----:B-1----:R-:W-:-:S04]  /*5390*/  IADD3 R14, P3, PT, R14, 0x8, RZ ;  /* 0x000000080e0e7810 */ /* 0x002fc80007f7e0ff */
        /* <DEDUP_REMOVED lines=16> */
[----:B0-----:R-:W-:Y:S05]  /*54a0*/  BSYNC.RECONVERGENT B1 ;  /* 0x0000000000017941 */ /* 0x001fea0003800200 */
.L_x_5954:
[----:B------:R-:W-:Y:S05]  /*54b0*/  @!P0 BRA `(.L_x_5956) ;  /* 0x0000000000808947 */ /* 0x000fea0003800000 */
[----:B------:R-:W-:Y:S01]  /*54c0*/  BSSY.RECONVERGENT B1, `(.L_x_5956) ;  /* 0x000001f000017945 */ /* 0x000fe20003800200 */
[----:B------:R-:W-:Y:S02]  /*54d0*/  IMAD.MOV.U32 R29, RZ, RZ, R21 ;  /* 0x000000ffff1d7224 */ /* 0x000fe400078e0015 */
[----:B------:R-:W-:Y:S02]  /*54e0*/  IMAD.MOV.U32 R31, RZ, RZ, R17 ;  /* 0x000000ffff1f7224 */ /* 0x000fe400078e0011 */
[----:B------:R-:W-:Y:S02]  /*54f0*/  IMAD.U32 R33, RZ, RZ, UR14 ;  /* 0x0000000eff217e24 */ /* 0x000fe4000f8e00ff */
[----:B------:R-:W-:-:S07]  /*5500*/  IMAD.U32 R32, RZ, RZ, UR15 ;  /* 0x0000000fff207e24 */ /* 0x000fce000f8e00ff */
.L_x_5957:
        /* <DEDUP_REMOVED lines=26> */
[----:B0-----:R-:W-:Y:S05]  /*56b0*/  BSYNC.RECONVERGENT B1 ;  /* 0x0000000000017941 */ /* 0x001fea0003800200 */
.L_x_5956:
[----:B------:R-:W1:Y:S01]  /*56c0*/  LDCU.64 UR12, c[0x0][0x3b8] ;  /* 0x00007700ff0c77ac */ /* 0x000e620008000a00 */
        /* <DEDUP_REMOVED lines=8> */
[----:B-1----:R-:W-:-:S04]  /*5750*/  IADD3 R20, P1, PT, R20, -UR12, RZ ;  /* 0x8000000c14147c10 */ /* 0x002fc8000ff3e0ff */
[----:B------:R-:W-:Y:S02]  /*5760*/  IADD3.X R17, PT, PT, R16, ~UR13, RZ, P1, !PT ;  /* 0x8000000d10117c10 */ /* 0x000fe40008ffe4ff */
[C---:B--2---:R-:W-:Y:S02]  /*5770*/  IADD3 R14, P0, PT, R18.reuse, UR4, RZ ;  /* 0x00000004120e7c10 */ /* 0x044fe4000ff1e0ff */
[----:B---3--:R-:W-:Y:S02]  /*5780*/  IADD3 R18, P1, PT, R18, UR20, RZ ;  /* 0x0000001412127c10 */ /* 0x008fe4000ff3e0ff */
[C---:B------:R-:W-:Y:S02]  /*5790*/  IADD3.X R15, PT, PT, R19.reuse, UR5, RZ, P0, !PT ;  /* 0x00000005130f7c10 */ /* 0x040fe400087fe4ff */
[--C-:B------:R-:W-:Y:S02]  /*57a0*/  SHF.R.S64 R16, R20, 0x3, R17.reuse ;  /* 0x0000000314107819 */ /* 0x100fe40000001011 */
[----:B------:R-:W-:Y:S01]  /*57b0*/  IADD3.X R19, PT, PT, R19, UR21, RZ, P1, !PT ;  /* 0x0000001513137c10 */ /* 0x000fe20008ffe4ff */
[----:B------:R1:W-:Y:S01]  /*57c0*/  STG.E.64 desc[UR10][R14.64], R12 ;  /* 0x0000000c0e007986 */ /* 0x0003e2000c101b0a */
[----:B------:R-:W-:-:S05]  /*57d0*/  SHF.R.S32.HI R17, RZ, 0x3, R17 ;  /* 0x00000003ff117819 */ /* 0x000fca0000011411 */
[----:B------:R1:W-:Y:S02]  /*57e0*/  STG.E.64 desc[UR10][R18.64], R16 ;  /* 0x0000001012007986 */ /* 0x0003e4000c101b0a */
.L_x_5947:
[----:B0-----:R-:W-:Y:S05]  /*57f0*/  BSYNC.RECONVERGENT B0 ;  /* 0x0000000000007941 */ /* 0x001fea0003800200 */
.L_x_5946:
[----:B-1---5:R-:W-:Y:S01]  /*5800*/  IADD3 R12, PT, PT, R0, 0x200, RZ ;  /* 0x00000200000c7810 */ /* 0x022fe20007ffe0ff */
[----:B------:R-:W-:Y:S03]  /*5810*/  BSSY.RECONVERGENT B0, `(.L_x_5958) ;  /* 0x0000150000007945 */ /* 0x000fe60003800200 */
[----:B------:R-:W-:-:S13]  /*5820*/  ISETP.GE.U32.AND P0, PT, R12, UR7, PT ;  /* 0x000000070c007c0c */ /* 0x000fda000bf06070 */
[----:B------:R-:W-:Y:S05]  /*5830*/  @P0 BRA `(.L_x_5959) ;  /* 0x0000001400340947 */ /* 0x000fea0003800000 */
[----:B------:R-:W0:Y:S02]  /*5840*/  LDCU.64 UR4, c[0x0][0x388] ;  /* 0x00007100ff0477ac */ /* 0x000e240008000a00 */
[----:B0-----:R-:W-:-:S04]  /*5850*/  UISETP.NE.U32.AND UP0, UPT, UR4, URZ, UPT ;  /* 0x000000ff0400728c */ /* 0x001fc8000bf05070 */
[----:B------:R-:W-:-:S09]  /*5860*/  UISETP.NE.AND.EX UP0, UPT, UR5, URZ, UPT, UP0 ;  /* 0x000000ff0500728c */ /* 0x000fd2000bf05300 */
[----:B------:R-:W-:Y:S05]  /*5870*/  BRA.U !UP0, `(.L_x_5960) ;  /* 0x0000000108107547 */ /* 0x000fea000b800000 */
[----:B------:R-:W-:-:S04]  /*5880*/  LEA R12, P0, R38, UR4, 0x3 ;  /* 0x00000004260c7c11 */ /* 0x000fc8000f8018ff */
[----:B------:R-:W-:-:S06]  /*5890*/  LEA.HI.X R13, R38, UR5, R39, 0x3, P0 ;  /* 0x00000005260d7c11 */ /* 0x000fcc00080f1c27 */
[----:B------:R-:W5:Y:S01]  /*58a0*/  LDG.E.64 R12, desc[UR10][R12.64] ;  /* 0x0000000a0c0c7981 */ /* 0x000f62000c1e1b00 */
[----:B------:R-:W-:Y:S05]  /*58b0*/  BRA `(.L_x_5961) ;  /* 0x0000000c009c7947 */ /* 0x000fea0003800000 */
.L_x_5960:
[----:B------:R-:W-:Y:S01]  /*58c0*/  UISETP.NE.U32.AND UP0, UPT, UR16, URZ, UPT ;  /* 0x000000ff1000728c */ /* 0x000fe2000bf05070 */
[----:B------:R-:W-:-:S03]  /*58d0*/  CS2R R12, SRZ ;  /* 0x00000000000c7805 */ /* 0x000fc6000001ff00 */
[----:B------:R-:W-:-:S09]  /*58e0*/  UISETP.NE.AND.EX UP0, UPT, UR18, URZ, UPT, UP0 ;  /* 0x000000ff1200728c */ /* 0x000fd2000bf05300 */
[----:B------:R-:W-:Y:S05]  /*58f0*/  BRA.U !UP0, `(.L_x_5961) ;  /* 0x0000000d088c7547 */ /* 0x000fea000b800000 */
[----:B------:R-:W0:Y:S01]  /*5900*/  LDCU.64 UR12, c[0x0][0x3a0] ;  /* 0x00007400ff0c77ac */ /* 0x000e220008000a00 */
[----:B------:R-:W-:-:S04]  /*5910*/  UISETP.GE.U32.AND UP0, UPT, UR16, 0x1, UPT ;  /* 0x000000011000788c */ /* 0x000fc8000bf06070 */
[----:B------:R-:W-:Y:S01]  /*5920*/  UISETP.GE.AND.EX UP0, UPT, UR18, URZ, UPT, UP0 ;  /* 0x000000ff1200728c */ /* 0x000fe2000bf06300 */
[----:B0-----:R-:W-:-:S04]  /*5930*/  IMAD R15, R39, UR12, RZ ;  /* 0x0000000c270f7c24 */ /* 0x001fc8000f8e02ff */
        /* <DEDUP_REMOVED lines=33> */
.L_x_5963:
[----:B------:R-:W-:Y:S01]  /*5b50*/  IMAD.MOV.U32 R43, RZ, RZ, R41 ;  /* 0x000000ffff2b7224 */ /* 0x000fe200078e0029 */
        /* <DEDUP_REMOVED lines=10> */
[----:B------:R-:W5:Y:S01]  /*5c00*/  LDG.E.64 R30, desc[UR10][R44.64] ;  /* 0x0000000a2c1e7981 */ /* 0x000f62000c1e1b00 */
[----:B------:R-:W-:-:S03]  /*5c10*/  IADD3.X R33, PT, PT, R45, UR13, RZ, P0, !PT ;  /* 0x0000000d2d217c10 */ /* 0x000fc600087fe4ff */
[----:B------:R-:W5:Y:S04]  /*5c20*/  LDG.E.64 R28, desc[UR10][R18.64+-0x10] ;  /* 0xfffff00a121c7981 */ /* 0x000f68000c1e1b00 */
[----:B------:R5:W4:Y:S04]  /*5c30*/  LDG.E.64 R34, desc[UR10][R32.64] ;  /* 0x0000000a20227981 */ /* 0x000b28000c1e1b00 */
[----:B------:R-:W4:Y:S01]  /*5c40*/  LDG.E.64 R44, desc[UR10][R18.64+0x18] ;  /* 0x0000180a122c7981 */ /* 0x000f22000c1e1b00 */
[----:B--2---:R-:W-:Y:S02]  /*5c50*/  IMAD R21, R21, R22, RZ ;  /* 0x0000001615157224 */ /* 0x004fe400078e02ff */
[----:B------:R-:W-:-:S04]  /*5c60*/  IMAD.WIDE.U32 R12, R22, R20, R12 ;  /* 0x00000014160c7225 */ /* 0x000fc800078e000c */
[----:B------:R-:W-:Y:S01]  /*5c70*/  IMAD R21, R23, R20, R21 ;  /* 0x0000001417157224 */ /* 0x000fe200078e0215 */
[----:B------:R-:W-:Y:S01]  /*5c80*/  IADD3 R20, P0, PT, R32, UR20, RZ ;  /* 0x0000001420147c10 */ /* 0x000fe2000ff1e0ff */
[----:B---3--:R-:W-:Y:S02]  /*5c90*/  IMAD R27, R27, R24, RZ ;  /* 0x000000181b1b7224 */ /* 0x008fe400078e02ff */
[----:B------:R-:W-:Y:S01]  /*5ca0*/  IMAD.IADD R13, R13, 0x1, R21 ;  /* 0x000000010d0d7824 */ /* 0x000fe200078e0215 */
[----:B------:R-:W-:Y:S01]  /*5cb0*/  IADD3.X R21, PT, PT, R33, UR13, RZ, P0, !PT ;  /* 0x0000000d21157c10 */ /* 0x000fe200087fe4ff */
[-C--:B------:R-:W-:Y:S02]  /*5cc0*/  IMAD R27, R25, R26.reuse, R27 ;  /* 0x0000001a191b7224 */ /* 0x080fe400078e021b */
[----:B------:R-:W-:Y:S01]  /*5cd0*/  IMAD.WIDE.U32 R12, R24, R26, R12 ;  /* 0x0000001a180c7225 */ /* 0x000fe200078e000c */
[----:B------:R-:W-:Y:S01]  /*5ce0*/  IADD3 R26, P0, PT, R20, UR20, RZ ;  /* 0x00000014141a7c10 */ /* 0x000fe2000ff1e0ff */
[----:B------:R-:W2:Y:S02]  /*5cf0*/  LDG.E.64 R24, desc[UR10][R18.64] ;  /* 0x0000000a12187981 */ /* 0x000ea4000c1e1b00 */
[----:B------:R-:W-:-:S02]  /*5d00*/  IMAD.IADD R13, R13, 0x1, R27 ;  /* 0x000000010d0d7824 */ /* 0x000fc400078e021b */
[----:B------:R4:W2:Y:S01]  /*5d10*/  LDG.E.64 R22, desc[UR10][R20.64] ;  /* 0x0000000a14167981 */ /* 0x0008a2000c1e1b00 */
[----:B-----5:R-:W-:Y:S01]  /*5d20*/  IMAD R33, R31, R28, RZ ;  /* 0x0000001c1f217224 */ /* 0x020fe200078e02ff */
[----:B------:R-:W-:Y:S01]  /*5d30*/  IADD3.X R27, PT, PT, R21, UR13, RZ, P0, !PT ;  /* 0x0000000d151b7c10 */ /* 0x000fe200087fe4ff */
[----:B------:R-:W-:Y:S01]  /*5d40*/  IMAD.WIDE.U32 R12, R28, R30, R12 ;  /* 0x0000001e1c0c7225 */ /* 0x000fe200078e000c */
[----:B------:R-:W-:-:S03]  /*5d50*/  IADD3 R32, P0, PT, R26, UR20, RZ ;  /* 0x000000141a207c10 */ /* 0x000fc6000ff1e0ff */
[----:B------:R-:W-:Y:S02]  /*5d60*/  IMAD R33, R29, R30, R33 ;  /* 0x0000001e1d217224 */ /* 0x000fe400078e0221 */
[----:B------:R-:W3:Y:S01]  /*5d70*/  LDG.E.64 R30, desc[UR10][R18.64+0x8] ;  /* 0x0000080a121e7981 */ /* 0x000ee2000c1e1b00 */
[----:B----4-:R-:W-:Y:S02]  /*5d80*/  IMAD R21, R35, R36, RZ ;  /* 0x0000002423157224 */ /* 0x010fe400078e02ff */
[----:B------:R-:W-:Y:S01]  /*5d90*/  IMAD.IADD R13, R13, 0x1, R33 ;  /* 0x000000010d0d7824 */ /* 0x000fe200078e0221 */
[----:B------:R0:W3:Y:S01]  /*5da0*/  LDG.E.64 R28, desc[UR10][R26.64] ;  /* 0x0000000a1a1c7981 */ /* 0x0000e2000c1e1b00 */
[----:B------:R-:W-:Y:S01]  /*5db0*/  IADD3.X R33, PT, PT, R27, UR13, RZ, P0, !PT ;  /* 0x0000000d1b217c10 */ /* 0x000fe200087fe4ff */
[-C--:B------:R-:W-:Y:S02]  /*5dc0*/  IMAD R37, R37, R34.reuse, R21 ;  /* 0x0000002225257224 */ /* 0x080fe400078e0215 */
[----:B------:R-:W-:-:S02]  /*5dd0*/  IMAD.WIDE.U32 R12, R36, R34, R12 ;  /* 0x00000022240c7225 */ /* 0x000fc400078e000c */
[----:B------:R1:W4:Y:S04]  /*5de0*/  LDG.E.64 R34, desc[UR10][R18.64+0x10] ;  /* 0x0000100a12227981 */ /* 0x000328000c1e1b00 */
[----:B------:R-:W4:Y:S01]  /*5df0*/  LDG.E.64 R20, desc[UR10][R32.64] ;  /* 0x0000000a20147981 */ /* 0x000f22000c1e1b00 */
[----:B0-----:R-:W-:-:S04]  /*5e00*/  IADD3 R26, P0, PT, R32, UR20, RZ ;  /* 0x00000014201a7c10 */ /* 0x001fc8000ff1e0ff */
[----:B------:R-:W-:-:S06]  /*5e10*/  IADD3.X R27, PT, PT, R33, UR13, RZ, P0, !PT ;  /* 0x0000000d211b7c10 */ /* 0x000fcc00087fe4ff */
[----:B------:R-:W5:Y:S01]  /*5e20*/  LDG.E.64 R26, desc[UR10][R26.64] ;  /* 0x0000000a1a1a7981 */ /* 0x000f62000c1e1b00 */
[----:B------:R-:W-:Y:S01]  /*5e30*/  IMAD.IADD R13, R13, 0x1, R37 ;  /* 0x000000010d0d7824 */ /* 0x000fe200078e0225 */
[----:B------:R-:W-:-:S04]  /*5e40*/  UIADD3 UR9, UP1, UPT, UR9, -0x8, URZ ;  /* 0xfffffff809097890 */ /* 0x000fc8000ff3e0ff */
[----:B------:R-:W-:Y:S02]  /*5e50*/  UIADD3.X UR12, UPT, UPT, UR12, -0x1, URZ, UP1, !UPT ;  /* 0xffffffff0c0c7890 */ /* 0x000fe40008ffe4ff */
[----:B------:R-:W-:-:S04]  /*5e60*/  UISETP.NE.U32.AND UP1, UPT, UR9, URZ, UPT ;  /* 0x000000ff0900728c */ /* 0x000fc8000bf25070 */
[----:B------:R-:W-:Y:S01]  /*5e70*/  UISETP.NE.AND.EX UP1, UPT, UR12, URZ, UPT, UP1 ;  /* 0x000000ff0c00728c */ /* 0x000fe2000bf25310 */
[----:B-1----:R-:W-:-:S05]  /*5e80*/  IADD3 R18, P1, PT, R18, 0x40, RZ ;  /* 0x0000004012127810 */ /* 0x002fca0007f3e0ff */
[----:B------:R-:W-:Y:S02]  /*5e90*/  IMAD.X R19, RZ, RZ, R19, P1 ;  /* 0x000000ffff137224 */ /* 0x000fe400008e0613 */
[----:B--2---:R-:W-:Y:S02]  /*5ea0*/  IMAD R23, R23, R24, RZ ;  /* 0x0000001817177224 */ /* 0x004fe400078e02ff */
[----:B------:R-:W-:-:S04]  /*5eb0*/  IMAD.WIDE.U32 R12, R24, R22, R12 ;  /* 0x00000016180c7225 */ /* 0x000fc800078e000c */
[----:B------:R-:W-:-:S04]  /*5ec0*/  IMAD R23, R25, R22, R23 ;  /* 0x0000001619177224 */ /* 0x000fc800078e0217 */
        /* <DEDUP_REMOVED lines=8> */
[----:B------:R-:W-:Y:S01]  /*5f50*/  IMAD.U32 R25, RZ, RZ, UR22 ;  /* 0x00000016ff197e24 */ /* 0x000fe2000f8e00ff */
[----:B------:R-:W-:Y:S01]  /*5f60*/  IADD3 R21, PT, PT, R21, R23, RZ ;  /* 0x0000001715157210 */ /* 0x000fe20007ffe0ff */
[----:B-----5:R-:W-:-:S03]  /*5f70*/  IMAD R13, R27, R44, RZ ;  /* 0x0000002c1b0d7224 */ /* 0x020fc600078e02ff */
[----:B------:R-:W-:Y:S01]  /*5f80*/  LEA R42, P0, R25, R42, 0x6 ;  /* 0x0000002a192a7211 */ /* 0x000fe200078030ff */
[-C--:B------:R-:W-:Y:S02]  /*5f90*/  IMAD R23, R45, R26.reuse, R13 ;  /* 0x0000001a2d177224 */ /* 0x080fe400078e020d */
[----:B------:R-:W-:Y:S01]  /*5fa0*/  IMAD.WIDE.U32 R12, R44, R26, R20 ;  /* 0x0000001a2c0c7225 */ /* 0x000fe200078e0014 */
[----:B------:R-:W-:-:S03]  /*5fb0*/  IADD3.X R41, PT, PT, R41, UR24, RZ, P0, !PT ;  /* 0x0000001829297c10 */ /* 0x000fc600087fe4ff */
[----:B------:R-:W-:Y:S01]  /*5fc0*/  IMAD.IADD R13, R13, 0x1, R23 ;  /* 0x000000010d0d7824 */ /* 0x000fe200078e0217 */
[----:B------:R-:W-:Y:S06]  /*5fd0*/  BRA.U UP1, `(.L_x_5963) ;  /* 0xfffffff901dc7547 */ /* 0x000fec000b83ffff */
.L_x_5962:
        /* <DEDUP_REMOVED lines=21> */
[----:B------:R-:W-:Y:S01]  /*6130*/  LEA.HI.X R31, R18, UR25, R19, 0x3, P0 ;  /* 0x00000019121f7c11 */ /* 0x000fe200080f1c13 */
[----:B------:R-:W-:Y:S01]  /*6140*/  IMAD.U32 R33, RZ, RZ, UR12 ;  /* 0x0000000cff217e24 */ /* 0x000fe2000f8e00ff */
[----:B------:R-:W-:-:S03]  /*6150*/  IADD3 R36, P0, PT, R30, UR13, RZ ;  /* 0x0000000d1e247c10 */ /* 0x000fc6000ff1e0ff */
[----:B------:R-:W2:Y:S01]  /*6160*/  LDG.E.64 R24, desc[UR10][R30.64] ;  /* 0x0000000a1e187981 */ /* 0x000ea2000c1e1b00 */
[----:B------:R-:W-:-:S03]  /*6170*/  IADD3.X R37, PT, PT, R31, UR9, RZ, P0, !PT ;  /* 0x000000091f257c10 */ /* 0x000fc600087fe4ff */
[----:B------:R-:W2:Y:S01]  /*6180*/  LDG.E.64 R22, desc[UR10][R32.64] ;  /* 0x0000000a20167981 */ /* 0x000ea2000c1e1b00 */
[----:B------:R-:W-:-:S03]  /*6190*/  IADD3 R42, P0, PT, R36, UR13, RZ ;  /* 0x0000000d242a7c10 */ /* 0x000fc6000ff1e0ff */
[----:B------:R-:W3:Y:S01]  /*61a0*/  LDG.E.64 R18, desc[UR10][R32.64+0x8] ;  /* 0x0000080a20127981 */ /* 0x000ee2000c1e1b00 */
[----:B------:R-:W-:-:S03]  /*61b0*/  IADD3.X R43, PT, PT, R37, UR9, RZ, P0, !PT ;  /* 0x00000009252b7c10 */ /* 0x000fc600087fe4ff */
[----:B------:R-:W3:Y:S01]  /*61c0*/  LDG.E.64 R20, desc[UR10][R36.64] ;  /* 0x0000000a24147981 */ /* 0x000ee2000c1e1b00 */
[----:B------:R-:W-:-:S03]  /*61d0*/  IADD3 R34, P0, PT, R42, UR13, RZ ;  /* 0x0000000d2a227c10 */ /* 0x000fc6000ff1e0ff */
        /* <DEDUP_REMOVED lines=23> */
.L_x_5964:
        /* <DEDUP_REMOVED lines=11> */
[----:B------:R-:W-:Y:S01]  /*6400*/  IMAD.MOV.U32 R19, RZ, RZ, R17 ;  /* 0x000000ffff137224 */ /* 0x000fe200078e0011 */
[----:B0-----:R-:W-:Y:S02]  /*6410*/  UIMAD UR9, UR5, UR22, URZ ;  /* 0x00000016050972a4 */ /* 0x001fe4000f8e02ff */
[----:B------:R-:W-:Y:S02]  /*6420*/  IMAD.WIDE.U32 R18, R21, UR22, R18 ;  /* 0x0000001615127c25 */ /* 0x000fe4000f8e0012 */
[----:B------:R-:W-:-:S02]  /*6430*/  UIMAD UR9, UR4, UR23, UR9 ;  /* 0x00000017040972a4 */ /* 0x000fc4000f8e0209 */
[----:B------:R-:W-:Y:S01]  /*6440*/  IMAD.U32 R21, RZ, RZ, UR22 ;  /* 0x00000016ff157e24 */ /* 0x000fe2000f8e00ff */
[----:B-1----:R-:W-:-:S03]  /*6450*/  ULEA UR12, UP1, UR4, UR12, 0x3 ;  /* 0x0000000c040c7291 */ /* 0x002fc6000f8218ff */
[----:B------:R-:W-:Y:S01]  /*6460*/  VIADD R19, R19, UR9 ;  /* 0x0000000913137c36 */ /* 0x000fe20008000000 */
[----:B------:R-:W-:Y:S01]  /*6470*/  ULEA.HI.X UR13, UR4, UR13, UR5, 0x3, UP1 ;  /* 0x0000000d040d7291 */ /* 0x000fe200088f1c05 */
[----:B--2---:R-:W-:Y:S01]  /*6480*/  LEA R26, P0, R18, UR20, 0x3 ;  /* 0x00000014121a7c11 */ /* 0x004fe2000f8018ff */
[----:B------:R-:W-:-:S03]  /*6490*/  IMAD.U32 R28, RZ, RZ, UR12 ;  /* 0x0000000cff1c7e24 */ /* 0x000fc6000f8e00ff */
[----:B------:R-:W-:Y:S01]  /*64a0*/  LEA.HI.X R27, R18, UR21, R19, 0x3, P0 ;  /* 0x00000015121b7c11 */ /* 0x000fe200080f1c13 */
[----:B------:R-:W-:Y:S01]  /*64b0*/  IMAD.U32 R29, RZ, RZ, UR13 ;  /* 0x0000000dff1d7e24 */ /* 0x000fe2000f8e00ff */
[----:B------:R-:W-:Y:S01]  /*64c0*/  LEA R20, P0, R21, R26, 0x3 ;  /* 0x0000001a15147211 */ /* 0x000fe200078018ff */
[----:B------:R-:W-:Y:S02]  /*64d0*/  IMAD.U32 R19, RZ, RZ, UR22 ;  /* 0x00000016ff137e24 */ /* 0x000fe4000f8e00ff */
[----:B------:R-:W-:Y:S01]  /*64e0*/  IMAD.U32 R18, RZ, RZ, UR23 ;  /* 0x00000017ff127e24 */ /* 0x000fe2000f8e00ff */
        /* <DEDUP_REMOVED lines=15> */
.L_x_5965:
[----:B------:R-:W-:Y:S05]  /*65e0*/  BRA.U UP0, `(.L_x_5961) ;  /* 0x0000000100507547 */ /* 0x000fea000b800000 */
        /* <DEDUP_REMOVED lines=20> */
.L_x_5961:
        /* <DEDUP_REMOVED lines=8> */
[----:B------:R-:W-:Y:S01]  /*67b0*/  BSSY.RECONVERGENT B1, `(.L_x_5966) ;  /* 0x0000021000017945 */ /* 0x000fe20003800200 */
[----:B------:R-:W-:Y:S01]  /*67c0*/  IMAD.U32 R31, RZ, RZ, UR14 ;  /* 0x0000000eff1f7e24 */ /* 0x000fe2000f8e00ff */
[----:B------:R-:W-:Y:S01]  /*67d0*/  MOV R30, UR15 ;  /* 0x0000000f001e7c02 */ /* 0x000fe20008000f00 */
[----:B------:R-:W-:Y:S02]  /*67e0*/  IMAD.MOV.U32 R20, RZ, RZ, R21 ;  /* 0x000000ffff147224 */ /* 0x000fe400078e0015 */
[----:B------:R-:W-:Y:S02]  /*67f0*/  IMAD.MOV.U32 R18, RZ, RZ, R19 ;  /* 0x000000ffff127224 */ /* 0x000fe400078e0013 */
[----:B------:R-:W-:Y:S02]  /*6800*/  IMAD.MOV.U32 R26, RZ, RZ, R21 ;  /* 0x000000ffff1a7224 */ /* 0x000fe400078e0015 */
[----:B------:R-:W-:-:S07]  /*6810*/  IMAD.MOV.U32 R28, RZ, RZ, R19 ;  /* 0x000000ffff1c7224 */ /* 0x000fce00078e0013 */
.L_x_5967:
        /* <DEDUP_REMOVED lines=9> */
[----:B-1----:R-:W-:-:S05]  /*68b0*/  IADD3 R14, P3, PT, R14, 0x8, RZ ;  /* 0x000000080e0e7810 */ /* 0x002fca0007f7e0ff */
        /* <DEDUP_REMOVED lines=17> */
.L_x_5966:
[----:B------:R-:W-:Y:S05]  /*69d0*/  @!P0 BRA `(.L_x_5968) ;  /* 0x0000000000808947 */ /* 0x000fea0003800000 */
[----:B------:R-:W-:Y:S01]  /*69e0*/  BSSY.RECONVERGENT B1, `(.L_x_5968) ;  /* 0x000001f000017945 */ /* 0x000fe20003800200 */
[----:B------:R-:W-:Y:S01]  /*69f0*/  IMAD.MOV.U32 R27, RZ, RZ, R21 ;  /* 0x000000ffff1b7224 */ /* 0x000fe200078e0015 */
[----:B------:R-:W-:Y:S01]  /*6a00*/  MOV R31, UR14 ;  /* 0x0000000e001f7c02 */ /* 0x000fe20008000f00 */
[----:B------:R-:W-:Y:S02]  /*6a10*/  IMAD.MOV.U32 R29, RZ, RZ, R19 ;  /* 0x000000ffff1d7224 */ /* 0x000fe400078e0013 */
[----:B------:R-:W-:-:S07]  /*6a20*/  IMAD.U32 R30, RZ, RZ, UR15 ;  /* 0x0000000fff1e7e24 */ /* 0x000fce000f8e00ff */
.L_x_5969:
        /* <DEDUP_REMOVED lines=27> */
.L_x_5968:
[----:B------:R-:W1:Y:S01]  /*6be0*/  LDCU.64 UR12, c[0x0][0x3b8] ;  /* 0x00007700ff0c77ac */ /* 0x000e620008000a00 */
[----:B-----5:R-:W-:Y:S01]  /*6bf0*/  IADD3 R13, P0, PT, -R20, R21, RZ ;  /* 0x00000015140d7210 */ /* 0x020fe20007f1e1ff */
[C---:B------:R-:W-:Y:S01]  /*6c00*/  IMAD.SHL.U32 R12, R38.reuse, 0x8, RZ ;  /* 0x00000008260c7824 */ /* 0x040fe200078e00ff */
[----:B------:R-:W-:Y:S01]  /*6c10*/  SHF.L.U64.HI R38, R38, 0x3, R39 ;  /* 0x0000000326267819 */ /* 0x000fe20000010227 */
[----:B------:R-:W2:Y:S01]  /*6c20*/  LDCU.64 UR4, c[0x0][0x3c8] ;  /* 0x00007900ff0477ac */ /* 0x000ea20008000a00 */
[----:B------:R-:W3:Y:S01]  /*6c30*/  LDCU.64 UR20, c[0x0][0x3d0] ;  /* 0x00007a00ff1477ac */ /* 0x000ee20008000a00 */
[----:B-1----:R-:W-:Y:S01]  /*6c40*/  IADD3 R16, P1, PT, R20, -UR12, RZ ;  /* 0x8000000c14107c10 */ /* 0x002fe2000ff3e0ff */
[----:B------:R-:W-:-:S03]  /*6c50*/  IMAD.X R20, R19, 0x1, ~R18, P0 ;  /* 0x0000000113147824 */ /* 0x000fc600000e0e12 */
[----:B------:R-:W-:Y:S02]  /*6c60*/  IADD3.X R17, PT, PT, R18, ~UR13, RZ, P1, !PT ;  /* 0x8000000d12117c10 */ /* 0x000fe40008ffe4ff */
[C---:B--2---:R-:W-:Y:S02]  /*6c70*/  IADD3 R14, P0, PT, R12.reuse, UR4, RZ ;  /* 0x000000040c0e7c10 */ /* 0x044fe4000ff1e0ff */
[----:B---3--:R-:W-:Y:S02]  /*6c80*/  IADD3 R18, P1, PT, R12, UR20, RZ ;  /* 0x000000140c127c10 */ /* 0x008fe4000ff3e0ff */
        /* <DEDUP_REMOVED lines=8> */
.L_x_5959:
[----:B0-----:R-:W-:Y:S05]  /*6d10*/  BSYNC.RECONVERGENT B0 ;  /* 0x0000000000007941 */ /* 0x001fea0003800200 */
.L_x_5958:
[----:B-1----:R-:W-:Y:S01]  /*6d20*/  VIADD R12, R0, 0x280 ;  /* 0x00000280000c7836 */ /* 0x002fe20000000000 */
[----:B------:R-:W-:Y:S04]  /*6d30*/  BSSY.RECONVERGENT B0, `(.L_x_5970) ;  /* 0x0000150000007945 */ /* 0x000fe80003800200 */
        /* <DEDUP_REMOVED lines=10> */
.L_x_5972:
        /* <DEDUP_REMOVED lines=38> */
[----:B------:R-:W-:Y:S01]  /*7040*/  UMOV UR9, UR4 ;  /* 0x0000000400097c82 */ /* 0x000fe20008000000 */
[----:B------:R-:W-:-:S02]  /*7050*/  MOV R17, UR19 ;  /* 0x0000001300117c02 */ /* 0x000fc40008000f00 */
[----:B------:R-:W-:-:S07]  /*7060*/  UMOV UR12, UR5 ;  /* 0x00000005000c7c82 */ /* 0x000fce0008000000 */
.L_x_5975:
[----:B------:R-:W-:Y:S01]  /*7070*/  IMAD.MOV.U32 R43, RZ, RZ, R41 ;  /* 0x000000ffff2b7224 */ /* 0x000fe200078e0029 */
[----:B------:R-:W2:Y:S04]  /*7080*/  LDG.E.64 R20, desc[UR10][R16.64+-0x20] ;  /* 0xffffe00a10147981 */ /* 0x000ea8000c1e1b00 */
[----:B------:R-:W2:Y:S01]  /*7090*/  LDG.E.64 R18, desc[UR10][R42.64] ;  /* 0x0000000a2a127981 */ /* 0x000ea2000c1e1b00 */
[----:B------:R-:W-:-:S03]  /*70a0*/  IADD3 R34, P0, PT, R42, UR20, RZ ;  /* 0x000000142a227c10 */ /* 0x000fc6000ff1e0ff */
[----:B------:R-:W3:Y:S01]  /*70b0*/  LDG.E.64 R26, desc[UR10][R16.64+-0x18] ;  /* 0xffffe80a101a7981 */ /* 0x000ee2000c1e1b00 */
[----:B------:R-:W-:-:S03]  /*70c0*/  IADD3.X R35, PT, PT, R41, UR13, RZ, P0, !PT ;  /* 0x0000000d29237c10 */ /* 0x000fc600087fe4ff */
[----:B------:R-:W4:Y:S04]  /*70d0*/  LDG.E.64 R32, desc[UR10][R16.64+-0x10] ;  /* 0xfffff00a10207981 */ /* 0x000f28000c1e1b00 */
[----:B------:R0:W3:Y:S01]  /*70e0*/  LDG.E.64 R24, desc[UR10][R34.64] ;  /* 0x0000000a22187981 */ /* 0x0000e2000c1e1b00 */
[----:B------:R-:W-:-:S03]  /*70f0*/  IADD3 R36, P0, PT, R34, UR20, RZ ;  /* 0x0000001422247c10 */ /* 0x000fc6000ff1e0ff */
[----:B------:R-:W5:Y:S01]  /*7100*/  LDG.E.64 R38, desc[UR10][R16.64+-0x8] ;  /* 0xfffff80a10267981 */ /* 0x000f62000c1e1b00 */
[----:B------:R-:W-:-:S05]  /*7110*/  IADD3.X R37, PT, PT, R35, UR13, RZ, P0, !PT ;  /* 0x0000000d23257c10 */ /* 0x000fca00087fe4ff */
[----:B------:R1:W4:Y:S01]  /*7120*/  LDG.E.64 R30, desc[UR10][R36.64] ;  /* 0x0000000a241e7981 */ /* 0x000322000c1e1b00 */
[----:B------:R-:W-:-:S04]  /*7130*/  IADD3 R44, P0, PT, R36, UR20, RZ ;  /* 0x00000014242c7c10 */ /* 0x000fc8000ff1e0ff */
[----:B------:R-:W-:Y:S02]  /*7140*/  IADD3.X R45, PT, PT, R37, UR13, RZ, P0, !PT ;  /* 0x0000000d252d7c10 */ /* 0x000fe400087fe4ff */
[----:B0-----:R-:W-:-:S04]  /*7150*/  IADD3 R34, P0, PT, R44, UR20, RZ ;  /* 0x000000142c227c10 */ /* 0x001fc8000ff1e0ff */
[----:B------:R-:W-:Y:S02]  /*7160*/  IADD3.X R35, PT, PT, R45, UR13, RZ, P0, !PT ;  /* 0x0000000d2d237c10 */ /* 0x000fe400087fe4ff */
[----:B-1----:R-:W-:-:S04]  /*7170*/  IADD3 R36, P0, PT, R34, UR20, RZ ;  /* 0x0000001422247c10 */ /* 0x002fc8000ff1e0ff */
[----:B------:R-:W-:Y:S01]  /*7180*/  IADD3.X R37, PT, PT, R35, UR13, RZ, P0, !PT ;  /* 0x0000000d23257c10 */ /* 0x000fe200087fe4ff */
[----:B--2---:R-:W-:Y:S02]  /*7190*/  IMAD R19, R19, R20, RZ ;  /* 0x0000001413137224 */ /* 0x004fe400078e02ff */
[-C--:B------:R-:W-:Y:S02]  /*71a0*/  IMAD.WIDE.U32 R28, R20, R18.reuse, R22 ;  /* 0x00000012141c7225 */ /* 0x080fe400078e0016 */
[----:B------:R-:W2:Y:S02]  /*71b0*/  LDG.E.64 R22, desc[UR10][R16.64] ;  /* 0x0000000a10167981 */ /* 0x000ea4000c1e1b00 */
[----:B------:R-:W-:Y:S02]  /*71c0*/  IMAD R21, R21, R18, R19 ;  /* 0x0000001215157224 */ /* 0x000fe400078e0213 */
[----:B------:R0:W5:Y:S02]  /*71d0*/  LDG.E.64 R18, desc[UR10][R44.64] ;  /* 0x0000000a2c127981 */ /* 0x000164000c1e1b00 */
[----:B------:R-:W-:-:S02]  /*71e0*/  IMAD.IADD R29, R29, 0x1, R21 ;  /* 0x000000011d1d7824 */ /* 0x000fc400078e0215 */
[----:B---3--:R-:W-:Y:S01]  /*71f0*/  IMAD R25, R25, R26, RZ ;  /* 0x0000001a19197224 */ /* 0x008fe200078e02ff */
[----:B------:R1:W2:Y:S01]  /*7200*/  LDG.E.64 R20, desc[UR10][R34.64] ;  /* 0x0000000a22147981 */ /* 0x0002a2000c1e1b00 */
[----:B------:R-:W-:-:S04]  /*7210*/  IMAD.WIDE.U32 R28, R26, R24, R28 ;  /* 0x000000181a1c7225 */ /* 0x000fc800078e001c */
[----:B------:R-:W-:Y:S01]  /*7220*/  IMAD R25, R27, R24, R25 ;  /* 0x000000181b197224 */ /* 0x000fe200078e0219 */
[----:B0-----:R-:W-:Y:S01]  /*7230*/  IADD3 R44, P0, PT, R36, UR20, RZ ;  /* 0x00000014242c7c10 */ /* 0x001fe2000ff1e0ff */
[----:B------:R-:W3:Y:S02]  /*7240*/  LDG.E.64 R26, desc[UR10][R16.64+0x8] ;  /* 0x0000080a101a7981 */ /* 0x000ee4000c1e1b00 */
[----:B------:R-:W-:Y:S02]  /*7250*/  IMAD.IADD R29, R29, 0x1, R25 ;  /* 0x000000011d1d7824 */ /* 0x000fe400078e0219 */
[----:B------:R-:W3:Y:S01]  /*7260*/  LDG.E.64 R24, desc[UR10][R36.64] ;  /* 0x0000000a24187981 */ /* 0x000ee2000c1e1b00 */
[----:B----4-:R-:W-:Y:S01]  /*7270*/  IMAD R43, R31, R32, RZ ;  /* 0x000000201f2b7224 */ /* 0x010fe200078e02ff */
[----:B------:R-:W-:Y:S01]  /*7280*/  IADD3.X R45, PT, PT, R37, UR13, RZ, P0, !PT ;  /* 0x0000000d252d7c10 */ /* 0x000fe200087fe4ff */
[----:B------:R-:W-:Y:S01]  /*7290*/  IMAD.WIDE.U32 R28, R32, R30, R28 ;  /* 0x0000001e201c7225 */ /* 0x000fe200078e001c */
[----:B-1----:R-:W-:-:S03]  /*72a0*/  IADD3 R34, P0, PT, R44, UR20, RZ ;  /* 0x000000142c227c10 */ /* 0x002fc6000ff1e0ff */
[----:B------:R-:W-:Y:S02]  /*72b0*/  IMAD R43, R33, R30, R43 ;  /* 0x0000001e212b7224 */ /* 0x000fe400078e022b */
[----:B------:R-:W4:Y:S04]  /*72c0*/  LDG.E.64 R30, desc[UR10][R44.64] ;  /* 0x0000000a2c1e7981 */ /* 0x000f28000c1e1b00 */
[----:B------:R-:W4:Y:S01]  /*72d0*/  LDG.E.64 R32, desc[UR10][R16.64+0x10] ;  /* 0x0000100a10207981 */ /* 0x000f22000c1e1b00 */
[----:B------:R-:W-:-:S03]  /*72e0*/  IADD3.X R35, PT, PT, R45, UR13, RZ, P0, !PT ;  /* 0x0000000d2d237c10 */ /* 0x000fc600087fe4ff */
[----:B------:R0:W4:Y:S04]  /*72f0*/  LDG.E.64 R36, desc[UR10][R16.64+0x18] ;  /* 0x0000180a10247981 */ /* 0x000128000c1e1b00 */
[----:B------:R-:W4:Y:S01]  /*7300*/  LDG.E.64 R34, desc[UR10][R34.64] ;  /* 0x0000000a22227981 */ /* 0x000f22000c1e1b00 */
[----:B------:R-:W-:Y:S01]  /*7310*/  IMAD.IADD R29, R29, 0x1, R43 ;  /* 0x000000011d1d7824 */ /* 0x000fe200078e022b */
[----:B------:R-:W-:-:S04]  /*7320*/  UIADD3 UR9, UP1, UPT, UR9, -0x8, URZ ;  /* 0xfffffff809097890 */ /* 0x000fc8000ff3e0ff */
[----:B------:R-:W-:Y:S02]  /*7330*/  UIADD3.X UR12, UPT, UPT, UR12, -0x1, URZ, UP1, !UPT ;  /* 0xffffffff0c0c7890 */ /* 0x000fe40008ffe4ff */
[----:B------:R-:W-:-:S04]  /*7340*/  UISETP.NE.U32.AND UP1, UPT, UR9, URZ, UPT ;  /* 0x000000ff0900728c */ /* 0x000fc8000bf25070 */
[----:B------:R-:W-:Y:S01]  /*7350*/  UISETP.NE.AND.EX UP1, UPT, UR12, URZ, UPT, UP1 ;  /* 0x000000ff0c00728c */ /* 0x000fe2000bf25310 */
[----:B0-----:R-:W-:-:S05]  /*7360*/  IADD3 R16, P1, PT, R16, 0x40, RZ ;  /* 0x0000004010107810 */ /* 0x001fca0007f3e0ff */
[----:B------:R-:W-:Y:S02]  /*7370*/  IMAD.X R17, RZ, RZ, R17, P1 ;  /* 0x000000ffff117224 */ /* 0x000fe400008e0611 */
[----:B-----5:R-:W-:-:S04]  /*7380*/  IMAD R19, R19, R38, RZ ;  /* 0x0000002613137224 */ /* 0x020fc800078e02ff */
[-C--:B------:R-:W-:Y:S02]  /*7390*/  IMAD R39, R39, R18.reuse, R19 ;  /* 0x0000001227277224 */ /* 0x080fe400078e0213 */
[----:B------:R-:W-:-:S04]  /*73a0*/  IMAD.WIDE.U32 R18, R38, R18, R28 ;  /* 0x0000001226127225 */ /* 0x000fc800078e001c */
[----:B------:R-:W-:Y:S02]  /*73b0*/  IMAD.IADD R19, R19, 0x1, R39 ;  /* 0x0000000113137824 */ /* 0x000fe400078e0227 */
[----:B--2---:R-:W-:Y:S02]  /*73c0*/  IMAD R21, R21, R22, RZ ;  /* 0x0000001615157224 */ /* 0x004fe400078e02ff */
[----:B------:R-:W-:-:S04]  /*73d0*/  IMAD.WIDE.U32 R18, R22, R20, R18 ;  /* 0x0000001416127225 */ /* 0x000fc800078e0012 */
[----:B------:R-:W-:-:S04]  /*73e0*/  IMAD R21, R23, R20, R21 ;  /* 0x0000001417157224 */ /* 0x000fc800078e0215 */
[----:B------:R-:W-:Y:S02]  /*73f0*/  IMAD.IADD R19, R19, 0x1, R21 ;  /* 0x0000000113137824 */ /* 0x000fe400078e0215 */
[----:B---3--:R-:W-:Y:S02]  /*7400*/  IMAD R21, R25, R26, RZ ;  /* 0x0000001a19157224 */ /* 0x008fe400078e02ff */
[----:B------:R-:W-:-:S04]  /*7410*/  IMAD.WIDE.U32 R18, R26, R24, R18 ;  /* 0x000000181a127225 */ /* 0x000fc800078e0012 */
[----:B------:R-:W-:-:S04]  /*7420*/  IMAD R21, R27, R24, R21 ;  /* 0x000000181b157224 */ /* 0x000fc800078e0215 */
[----:B------:R-:W-:Y:S02]  /*7430*/  IMAD.IADD R19, R19, 0x1, R21 ;  /* 0x0000000113137824 */ /* 0x000fe400078e0215 */
[----:B----4-:R-:W-:-:S04]  /*7440*/  IMAD R21, R31, R32, RZ ;  /* 0x000000201f157224 */ /* 0x010fc800078e02ff */
[-C--:B------:R-:W-:Y:S02]  /*7450*/  IMAD R21, R33, R30.reuse, R21 ;  /* 0x0000001e21157224 */ /* 0x080fe400078e0215 */
[----:B------:R-:W-:-:S04]  /*7460*/  IMAD.WIDE.U32 R30, R32, R30, R18 ;  /* 0x0000001e201e7225 */ /* 0x000fc800078e0012 */
[----:B------:R-:W-:Y:S02]  /*7470*/  IMAD.IADD R31, R31, 0x1, R21 ;  /* 0x000000011f1f7824 */ /* 0x000fe400078e0215 */
[----:B------:R-:W-:Y:S02]  /*7480*/  IMAD R19, R35, R36, RZ ;  /* 0x0000002423137224 */ /* 0x000fe400078e02ff */
[----:B------:R-:W-:Y:S02]  /*7490*/  IMAD.U32 R21, RZ, RZ, UR22 ;  /* 0x00000016ff157e24 */ /* 0x000fe4000f8e00ff */
[-C--:B------:R-:W-:Y:S02]  /*74a0*/  IMAD R19, R37, R34.reuse, R19 ;  /* 0x0000002225137224 */ /* 0x080fe400078e0213 */
[----:B------:R-:W-:Y:S01]  /*74b0*/  IMAD.WIDE.U32 R22, R36, R34, R30 ;  /* 0x0000002224167225 */ /* 0x000fe200078e001e */
[----:B------:R-:W-:-:S04]  /*74c0*/  LEA R42, P0, R21, R42, 0x6 ;  /* 0x0000002a152a7211 */ /* 0x000fc800078030ff */
[----:B------:R-:W-:Y:S02]  /*74d0*/  IADD3 R23, PT, PT, R23, R19, RZ ;  /* 0x0000001317177210 */ /* 0x000fe40007ffe0ff */
[----:B------:R-:W-:Y:S01]  /*74e0*/  IADD3.X R41, PT, PT, R41, UR24, RZ, P0, !PT ;  /* 0x0000001829297c10 */ /* 0x000fe200087fe4ff */
[----:B------:R-:W-:Y:S06]  /*74f0*/  BRA.U UP1, `(.L_x_5975) ;  /* 0xfffffff901dc7547 */ /* 0x000fec000b83ffff */
.L_x_5974:
        /* <DEDUP_REMOVED lines=55> */
.L_x_5976:
        /* <DEDUP_REMOVED lines=9> */
[----:B------:R-:W-:Y:S01]  /*7900*/  IMAD.U32 R19, RZ, RZ, UR4 ;  /* 0x00000004ff137e24 */ /* 0x000fe2000f8e00ff */
[----:B------:R-:W2:Y:S01]  /*7910*/  LDCU.64 UR20, c[0x0][0x398] ;  /* 0x00007300ff1477ac */ /* 0x000ea20008000a00 */
[----:B------:R-:W-:Y:S01]  /*7920*/  IMAD.MOV.U32 R17, RZ, RZ, R15 ;  /* 0x000000ffff117224 */ /* 0x000fe200078e000f */
[----:B0-----:R-:W-:Y:S02]  /*7930*/  UIMAD UR9, UR5, UR22, URZ ;  /* 0x00000016050972a4 */ /* 0x001fe4000f8e02ff */
[----:B------:R-:W-:Y:S02]  /*7940*/  IMAD.WIDE.U32 R16, R19, UR22, R16 ;  /* 0x0000001613107c25 */ /* 0x000fe4000f8e0010 */
[----:B------:R-:W-:Y:S02]  /*7950*/  UIMAD UR9, UR4, UR23, UR9 ;  /* 0x00000017040972a4 */ /* 0x000fe4000f8e0209 */
        /* <DEDUP_REMOVED lines=26> */
.L_x_5977:
[----:B------:R-:W-:Y:S05]  /*7b00*/  BRA.U UP0, `(.L_x_5973) ;  /* 0x0000000100507547 */ /* 0x000fea000b800000 */
[----:B------:R-:W1:Y:S01]  /*7b10*/  LDCU.64 UR20, c[0x0][0x3a8] ;  /* 0x00007500ff1477ac */ /* 0x000e620008000a00 */
[----:B------:R-:W-:Y:S01]  /*7b20*/  MOV R14, R12 ;  /* 0x0000000c000e7202 */ /* 0x000fe20000000f00 */
[----:B------:R-:W-:Y:S01]  /*7b30*/  IMAD.U32 R13, RZ, RZ, UR4 ;  /* 0x00000004ff0d7e24 */ /* 0x000fe2000f8e00ff */
        /* <DEDUP_REMOVED lines=17> */
.L_x_5973:
        /* <DEDUP_REMOVED lines=10> */
[----:B------:R-:W-:Y:S01]  /*7cf0*/  MOV R26, R19 ;  /* 0x00000013001a7202 */ /* 0x000fe20000000f00 */
[----:B------:R-:W-:Y:S02]  /*7d00*/  IMAD.U32 R30, RZ, RZ, UR15 ;  /* 0x0000000fff1e7e24 */ /* 0x000fe4000f8e00ff */
[----:B------:R-:W-:Y:S02]  /*7d10*/  IMAD.MOV.U32 R18, RZ, RZ, R19 ;  /* 0x000000ffff127224 */ /* 0x000fe400078e0013 */
[--C-:B------:R-:W-:Y:S02]  /*7d20*/  IMAD.MOV.U32 R16, RZ, RZ, R17.reuse ;  /* 0x000000ffff107224 */ /* 0x100fe400078e0011 */
[----:B------:R-:W-:-:S07]  /*7d30*/  IMAD.MOV.U32 R28, RZ, RZ, R17 ;  /* 0x000000ffff1c7224 */ /* 0x000fce00078e0011 */
.L_x_5979:
        /* <DEDUP_REMOVED lines=27> */
.L_x_5978:
[----:B------:R-:W-:Y:S05]  /*7ef0*/  @!P0 BRA `(.L_x_5980) ;  /* 0x0000000000808947 */ /* 0x000fea0003800000 */
[----:B------:R-:W-:Y:S01]  /*7f00*/  BSSY.RECONVERGENT B1, `(.L_x_5980) ;  /* 0x000001f000017945 */ /* 0x000fe20003800200 */
[----:B------:R-:W-:Y:S02]  /*7f10*/  IMAD.MOV.U32 R27, RZ, RZ, R19 ;  /* 0x000000ffff1b7224 */ /* 0x000fe400078e0013 */
[----:B------:R-:W-:Y:S02]  /*7f20*/  IMAD.MOV.U32 R29, RZ, RZ, R17 ;  /* 0x000000ffff1d7224 */ /* 0x000fe400078e0011 */
[----:B------:R-:W-:Y:S02]  /*7f30*/  IMAD.U32 R31, RZ, RZ, UR14 ;  /* 0x0000000eff1f7e24 */ /* 0x000fe4000f8e00ff */
[----:B------:R-:W-:-:S07]  /*7f40*/  IMAD.U32 R30, RZ, RZ, UR15 ;  /* 0x0000000fff1e7e24 */ /* 0x000fce000f8e00ff */
.L_x_5981:
        /* <DEDUP_REMOVED lines=27> */
.L_x_5980:
[----:B------:R-:W1:Y:S01]  /*8100*/  LDCU.64 UR12, c[0x0][0x3b8] ;  /* 0x00007700ff0c77ac */ /* 0x000e620008000a00 */
[----:B------:R-:W-:Y:S01]  /*8110*/  IADD3 R19, P0, PT, -R18, R19, RZ ;  /* 0x0000001312137210 */ /* 0x000fe20007f1e1ff */
[----:B------:R-:W-:Y:S01]  /*8120*/  IMAD.SHL.U32 R13, R8, 0x8, RZ ;  /* 0x00000008080d7824 */ /* 0x000fe200078e00ff */
[----:B------:R-:W2:Y:S03]  /*8130*/  LDCU.64 UR4, c[0x0][0x3c8] ;  /* 0x00007900ff0477ac */ /* 0x000ea60008000a00 */
[----:B------:R-:W-:Y:S01]  /*8140*/  IMAD.X R20, R17, 0x1, ~R16, P0 ;  /* 0x0000000111147824 */ /* 0x000fe200000e0e10 */
[----:B------:R-:W3:Y:S01]  /*8150*/  LDCU.64 UR20, c[0x0][0x3d0] ;  /* 0x00007a00ff1477ac */ /* 0x000ee20008000a00 */
[----:B-1----:R-:W-:Y:S02]  /*8160*/  IADD3 R14, P1, PT, R18, -UR12, RZ ;  /* 0x8000000c120e7c10 */ /* 0x002fe4000ff3e0ff */
[----:B------:R-:W-:-:S02]  /*8170*/  SHF.L.U64.HI R18, R8, 0x3, R9 ;  /* 0x0000000308127819 */ /* 0x000fc40000010209 */
        /* <DEDUP_REMOVED lines=11> */
.L_x_5971:
[----:B0-----:R-:W-:Y:S05]  /*8230*/  BSYNC.RECONVERGENT B0 ;  /* 0x0000000000007941 */ /* 0x001fea0003800200 */
.L_x_5970:
        /* <DEDUP_REMOVED lines=12> */
.L_x_5984:
        /* <DEDUP_REMOVED lines=41> */
.L_x_5987:
[----:B------:R-:W2:Y:S01]  /*8590*/  LDG.E.64 R26, desc[UR10][R38.64] ;  /* 0x0000000a261a7981 */ /* 0x000ea2000c1e1b00 */
[----:B------:R-:W-:-:S03]  /*85a0*/  IADD3 R30, P0, PT, R38, UR20, RZ ;  /* 0x00000014261e7c10 */ /* 0x000fc6000ff1e0ff */
[----:B------:R-:W2:Y:S01]  /*85b0*/  LDG.E.64 R28, desc[UR10][R14.64+-0x20] ;  /* 0xffffe00a0e1c7981 */ /* 0x000ea2000c1e1b00 */
[----:B------:R-:W-:Y:S02]  /*85c0*/  IADD3.X R31, PT, PT, R39, UR13, RZ, P0, !PT ;  /* 0x0000000d271f7c10 */ /* 0x000fe400087fe4ff */
[----:B------:R-:W-:Y:S01]  /*85d0*/  IADD3 R44, P0, PT, R30, UR20, RZ ;  /* 0x000000141e2c7c10 */ /* 0x000fe2000ff1e0ff */
[----:B-----5:R-:W3:Y:S04]  /*85e0*/  LDG.E.64 R22, desc[UR10][R14.64+-0x18] ;  /* 0xffffe80a0e167981 */ /* 0x020ee8000c1e1b00 */
[----:B------:R-:W3:Y:S01]  /*85f0*/  LDG.E.64 R36, desc[UR10][R30.64] ;  /* 0x0000000a1e247981 */ /* 0x000ee2000c1e1b00 */
[----:B------:R-:W-:-:S03]  /*8600*/  IADD3.X R45, PT, PT, R31, UR13, RZ, P0, !PT ;  /* 0x0000000d1f2d7c10 */ /* 0x000fc600087fe4ff */
[----:B------:R-:W4:Y:S04]  /*8610*/  LDG.E.64 R18, desc[UR10][R14.64+-0x10] ;  /* 0xfffff00a0e127981 */ /* 0x000f28000c1e1b00 */
[----:B------:R0:W4:Y:S01]  /*8620*/  LDG.E.64 R16, desc[UR10][R44.64] ;  /* 0x0000000a2c107981 */ /* 0x000122000c1e1b00 */
[----:B------:R-:W-:-:S03]  /*8630*/  IADD3 R42, P0, PT, R44, UR20, RZ ;  /* 0x000000142c2a7c10 */ /* 0x000fc6000ff1e0ff */
[----:B------:R-:W4:Y:S01]  /*8640*/  LDG.E.64 R32, desc[UR10][R14.64+-0x8] ;  /* 0xfffff80a0e207981 */ /* 0x000f22000c1e1b00 */
[----:B------:R-:W-:Y:S02]  /*8650*/  IADD3.X R43, PT, PT, R45, UR13, RZ, P0, !PT ;  /* 0x0000000d2d2b7c10 */ /* 0x000fe400087fe4ff */
[----:B------:R-:W-:-:S03]  /*8660*/  IADD3 R24, P0, PT, R42, UR20, RZ ;  /* 0x000000142a187c10 */ /* 0x000fc6000ff1e0ff */
[----:B------:R1:W4:Y:S01]  /*8670*/  LDG.E.64 R34, desc[UR10][R42.64] ;  /* 0x0000000a2a227981 */ /* 0x000322000c1e1b00 */
[----:B------:R-:W-:Y:S02]  /*8680*/  IADD3.X R25, PT, PT, R43, UR13, RZ, P0, !PT ;  /* 0x0000000d2b197c10 */ /* 0x000fe400087fe4ff */
[----:B0-----:R-:W-:-:S03]  /*8690*/  IADD3 R44, P0, PT, R24, UR20, RZ ;  /* 0x00000014182c7c10 */ /* 0x001fc6000ff1e0ff */
[----:B------:R-:W4:Y:S01]  /*86a0*/  LDG.E.64 R30, desc[UR10][R24.64] ;  /* 0x0000000a181e7981 */ /* 0x000f22000c1e1b00 */
[----:B------:R-:W-:Y:S02]  /*86b0*/  IADD3.X R45, PT, PT, R25, UR13, RZ, P0, !PT ;  /* 0x0000000d192d7c10 */ /* 0x000fe400087fe4ff */
[----:B-1----:R-:W-:Y:S01]  /*86c0*/  IADD3 R42, P0, PT, R44, UR20, RZ ;  /* 0x000000142c2a7c10 */ /* 0x002fe2000ff1e0ff */
[----:B------:R-:W4:Y:S03]  /*86d0*/  LDG.E.64 R24, desc[UR10][R14.64+0x8] ;  /* 0x0000080a0e187981 */ /* 0x000f26000c1e1b00 */
[----:B------:R-:W-:Y:S01]  /*86e0*/  IADD3.X R43, PT, PT, R45, UR13, RZ, P0, !PT ;  /* 0x0000000d2d2b7c10 */ /* 0x000fe200087fe4ff */
[----:B--2---:R-:W-:Y:S02]  /*86f0*/  IMAD R27, R27, R28, RZ ;  /* 0x0000001c1b1b7224 */ /* 0x004fe400078e02ff */
[----:B------:R-:W-:-:S04]  /*8700*/  IMAD.WIDE.U32 R20, R28, R26, R20 ;  /* 0x0000001a1c147225 */ /* 0x000fc800078e0014 */
[----:B------:R-:W-:Y:S02]  /*8710*/  IMAD R27, R29, R26, R27 ;  /* 0x0000001a1d1b7224 */ /* 0x000fe400078e021b */
[----:B------:R-:W2:Y:S02]  /*8720*/  LDG.E.64 R28, desc[UR10][R14.64] ;  /* 0x0000000a0e1c7981 */ /* 0x000ea4000c1e1b00 */
[----:B------:R-:W-:Y:S02]  /*8730*/  IMAD.IADD R21, R21, 0x1, R27 ;  /* 0x0000000115157824 */ /* 0x000fe400078e021b */
[----:B---3--:R-:W-:-:S04]  /*8740*/  IMAD R27, R37, R22, RZ ;  /* 0x00000016251b7224 */ /* 0x008fc800078e02ff */
[-C--:B------:R-:W-:Y:S02]  /*8750*/  IMAD R23, R23, R36.reuse, R27 ;  /* 0x0000002417177224 */ /* 0x080fe400078e021b */
[----:B------:R-:W-:Y:S01]  /*8760*/  IMAD.WIDE.U32 R36, R22, R36, R20 ;  /* 0x0000002416247225 */ /* 0x000fe200078e0014 */
[----:B------:R-:W3:Y:S03]  /*8770*/  LDG.E.64 R26, desc[UR10][R44.64] ;  /* 0x0000000a2c1a7981 */ /* 0x000ee6000c1e1b00 */
[----:B------:R-:W-:Y:S01]  /*8780*/  IMAD.IADD R37, R37, 0x1, R23 ;  /* 0x0000000125257824 */ /* 0x000fe200078e0217 */
[----:B------:R-:W3:Y:S01]  /*8790*/  LDG.E.64 R20, desc[UR10][R14.64+0x10] ;  /* 0x0000100a0e147981 */ /* 0x000ee2000c1e1b00 */
[----:B----4-:R-:W-:Y:S02]  /*87a0*/  IMAD R41, R17, R18, RZ ;  /* 0x0000001211297224 */ /* 0x010fe400078e02ff */
[-C--:B------:R-:W-:Y:S01]  /*87b0*/  IMAD.WIDE.U32 R36, R18, R16.reuse, R36 ;  /* 0x0000001012247225 */ /* 0x080fe200078e0024 */
[----:B------:R-:W4:Y:S03]  /*87c0*/  LDG.E.64 R22, desc[UR10][R42.64] ;  /* 0x0000000a2a167981 */ /* 0x000f26000c1e1b00 */
[----:B------:R-:W-:Y:S01]  /*87d0*/  IMAD R41, R19, R16, R41 ;  /* 0x0000001013297224 */ /* 0x000fe200078e0229 */
[----:B------:R-:W-:Y:S01]  /*87e0*/  IADD3 R16, P0, PT, R42, UR20, RZ ;  /* 0x000000142a107c10 */ /* 0x000fe2000ff1e0ff */
[----:B------:R0:W4:Y:S03]  /*87f0*/  LDG.E.64 R18, desc[UR10][R14.64+0x18] ;  /* 0x0000180a0e127981 */ /* 0x000126000c1e1b00 */
[----:B------:R-:W-:-:S06]  /*8800*/  IADD3.X R17, PT, PT, R43, UR13, RZ, P0, !PT ;  /* 0x0000000d2b117c10 */ /* 0x000fcc00087fe4ff */
[----:B------:R-:W4:Y:S01]  /*8810*/  LDG.E.64 R16, desc[UR10][R16.64] ;  /* 0x0000000a10107981 */ /* 0x000f22000c1e1b00 */
[----:B------:R-:W-:Y:S01]  /*8820*/  IADD3 R37, PT, PT, R37, R41, RZ ;  /* 0x0000002925257210 */ /* 0x000fe20007ffe0ff */
[----:B------:R-:W-:-:S04]  /*8830*/  IMAD R35, R35, R32, RZ ;  /* 0x0000002023237224 */ /* 0x000fc800078e02ff */
[-C--:B------:R-:W-:Y:S02]  /*8840*/  IMAD R35, R33, R34.reuse, R35 ;  /* 0x0000002221237224 */ /* 0x080fe400078e0223 */
[----:B------:R-:W-:-:S04]  /*8850*/  IMAD.WIDE.U32 R32, R32, R34, R36 ;  /* 0x0000002220207225 */ /* 0x000fc800078e0024 */
[----:B------:R-:W-:Y:S01]  /*8860*/  IMAD.IADD R33, R33, 0x1, R35 ;  /* 0x0000000121217824 */ /* 0x000fe200078e0223 */
[----:B------:R-:W-:-:S04]  /*8870*/  UIADD3 UR9, UP1, UPT, UR9, -0x8, URZ ;  /* 0xfffffff809097890 */ /* 0x000fc8000ff3e0ff */
[----:B------:R-:W-:Y:S02]  /*8880*/  UIADD3.X UR12, UPT, UPT, UR12, -0x1, URZ, UP1, !UPT ;  /* 0xffffffff0c0c7890 */ /* 0x000fe40008ffe4ff */
[----:B------:R-:W-:-:S04]  /*8890*/  UISETP.NE.U32.AND UP1, UPT, UR9, URZ, UPT ;  /* 0x000000ff0900728c */ /* 0x000fc8000bf25070 */
[----:B------:R-:W-:Y:S01]  /*88a0*/  UISETP.NE.AND.EX UP1, UPT, UR12, URZ, UPT, UP1 ;  /* 0x000000ff0c00728c */ /* 0x000fe2000bf25310 */
[----:B0-----:R-:W-:-:S05]  /*88b0*/  IADD3 R14, P1, PT, R14, 0x40, RZ ;  /* 0x000000400e0e7810 */ /* 0x001fca0007f3e0ff */
[----:B------:R-:W-:Y:S02]  /*88c0*/  IMAD.X R15, RZ, RZ, R15, P1 ;  /* 0x000000ffff0f7224 */ /* 0x000fe400008e060f */
[----:B--2---:R-:W-:-:S04]  /*88d0*/  IMAD R31, R31, R28, RZ ;  /* 0x0000001c1f1f7224 */ /* 0x004fc800078e02ff */
[-C--:B------:R-:W-:Y:S02]  /*88e0*/  IMAD R31, R29, R30.reuse, R31 ;  /* 0x0000001e1d1f7224 */ /* 0x080fe400078e021f */
[----:B------:R-:W-:-:S04]  /*88f0*/  IMAD.WIDE.U32 R28, R28, R30, R32 ;  /* 0x0000001e1c1c7225 */ /* 0x000fc800078e0020 */
[----:B------:R-:W-:Y:S02]  /*8900*/  IMAD.IADD R29, R29, 0x1, R31 ;  /* 0x000000011d1d7824 */ /* 0x000fe400078e021f */
[----:B---3--:R-:W-:-:S04]  /*8910*/  IMAD R27, R27, R24, RZ ;  /* 0x000000181b1b7224 */ /* 0x008fc800078e02ff */
[-C--:B------:R-:W-:Y:S02]  /*8920*/  IMAD R27, R25, R26.reuse, R27 ;  /* 0x0000001a191b7224 */ /* 0x080fe400078e021b */
[----:B------:R-:W-:-:S04]  /*8930*/  IMAD.WIDE.U32 R24, R24, R26, R28 ;  /* 0x0000001a18187225 */ /* 0x000fc800078e001c */
[----:B----4-:R-:W-:Y:S02]  /*8940*/  IMAD R23, R23, R20, RZ ;  /* 0x0000001417177224 */ /* 0x010fe400078e02ff */
[----:B------:R-:W-:Y:S02]  /*8950*/  IMAD.IADD R25, R25, 0x1, R27 ;  /* 0x0000000119197824 */ /* 0x000fe400078e021b */
[-C--:B------:R-:W-:Y:S02]  /*8960*/  IMAD R23, R21, R22.reuse, R23 ;  /* 0x0000001615177224 */ /* 0x080fe400078e0217 */
[----:B------:R-:W-:-:S04]  /*8970*/  IMAD.WIDE.U32 R20, R20, R22, R24 ;  /* 0x0000001614147225 */ /* 0x000fc800078e0018 */
[----:B------:R-:W-:Y:S02]  /*8980*/  IMAD.IADD R21, R21, 0x1, R23 ;  /* 0x0000000115157824 */ /* 0x000fe400078e0217 */
[----:B------:R-:W-:Y:S02]  /*8990*/  IMAD.U32 R23, RZ, RZ, UR22 ;  /* 0x00000016ff177e24 */ /* 0x000fe4000f8e00ff */
[----:B------:R-:W-:Y:S02]  /*89a0*/  IMAD R17, R17, R18, RZ ;  /* 0x0000001211117224 */ /* 0x000fe400078e02ff */
[----:B------:R-:W-:Y:S01]  /*89b0*/  IMAD.WIDE.U32 R20, R18, R16, R20 ;  /* 0x0000001012147225 */ /* 0x000fe200078e0014 */
[----:B------:R-:W-:-:S03]  /*89c0*/  LEA R38, P0, R23, R38, 0x6 ;  /* 0x0000002617267211 */ /* 0x000fc600078030ff */
[----:B------:R-:W-:Y:S01]  /*89d0*/  IMAD R17, R19, R16, R17 ;  /* 0x0000001013117224 */ /* 0x000fe200078e0211 */
[----:B------:R-:W-:-:S03]  /*89e0*/  IADD3.X R39, PT, PT, R39, UR24, RZ, P0, !PT ;  /* 0x0000001827277c10 */ /* 0x000fc600087fe4ff */
[----:B------:R-:W-:Y:S01]  /*89f0*/  IMAD.IADD R21, R21, 0x1, R17 ;  /* 0x0000000115157824 */ /* 0x000fe200078e0211 */
[----:B------:R-:W-:Y:S06]  /*8a00*/  BRA.U UP1, `(.L_x_5987) ;  /* 0xfffffff901e07547 */ /* 0x000fec000b83ffff */
.L_x_5986:
        /* <DEDUP_REMOVED lines=18> */
[C---:B--2---:R-:W-:Y:S02]  /*8b30*/  LEA R28, P0, R14.reuse, UR24, 0x3 ;  /* 0x000000180e1c7c11 */ /* 0x044fe4000f8018ff */
[----:B------:R-:W-:Y:S01]  /*8b40*/  MOV R32, UR9 ;  /* 0x0000000900207c02 */ /* 0x000fe20008000f00 */
[----:B------:R-:W-:Y:S01]  /*8b50*/  USHF.L.U64.HI UR9, UR22, 0x3, UR23 ;  /* 0x0000000316097899 */ /* 0x000fe20008010217 */
[----:B------:R-:W-:Y:S01]  /*8b60*/  LEA.HI.X R29, R14, UR25, R15, 0x3, P0 ;  /* 0x000000190e1d7c11 */ /* 0x000fe200080f1c0f */
[----:B------:R-:W-:Y:S01]  /*8b70*/  IMAD.U32 R33, RZ, RZ, UR12 ;  /* 0x0000000cff217e24 */ /* 0x000fe2000f8e00ff */
[----:B------:R-:W-:-:S03]  /*8b80*/  IADD3 R34, P0, PT, R28, UR13, RZ ;  /* 0x0000000d1c227c10 */ /* 0x000fc6000ff1e0ff */
[----:B------:R-:W2:Y:S01]  /*8b90*/  LDG.E.64 R16, desc[UR10][R28.64] ;  /* 0x0000000a1c107981 */ /* 0x000ea2000c1e1b00 */
[----:B------:R-:W-:-:S03]  /*8ba0*/  IADD3.X R35, PT, PT, R29, UR9, RZ, P0, !PT ;  /* 0x000000091d237c10 */ /* 0x000fc600087fe4ff */
[----:B------:R-:W2:Y:S01]  /*8bb0*/  LDG.E.64 R14, desc[UR10][R32.64] ;  /* 0x0000000a200e7981 */ /* 0x000ea2000c1e1b00 */
[----:B------:R-:W-:-:S03]  /*8bc0*/  IADD3 R36, P0, PT, R34, UR13, RZ ;  /* 0x0000000d22247c10 */ /* 0x000fc6000ff1e0ff */
[----:B------:R-:W3:Y:S04]  /*8bd0*/  LDG.E.64 R18, desc[UR10][R32.64+0x8] ;  /* 0x0000080a20127981 */ /* 0x000ee8000c1e1b00 */
[----:B-----5:R-:W3:Y:S01]  /*8be0*/  LDG.E.64 R22, desc[UR10][R34.64] ;  /* 0x0000000a22167981 */ /* 0x020ee2000c1e1b00 */
[----:B------:R-:W-:Y:S02]  /*8bf0*/  IADD3.X R37, PT, PT, R35, UR9, RZ, P0, !PT ;  /* 0x0000000923257c10 */ /* 0x000fe400087fe4ff */
[----:B------:R-:W-:Y:S01]  /*8c00*/  IADD3 R30, P0, PT, R36, UR13, RZ ;  /* 0x0000000d241e7c10 */ /* 0x000fe2000ff1e0ff */
[----:B------:R-:W4:Y:S04]  /*8c10*/  LDG.E.64 R24, desc[UR10][R32.64+0x10] ;  /* 0x0000100a20187981 */ /* 0x000f28000c1e1b00 */
[----:B------:R-:W4:Y:S01]  /*8c20*/  LDG.E.64 R26, desc[UR10][R36.64] ;  /* 0x0000000a241a7981 */ /* 0x000f22000c1e1b00 */
[----:B------:R-:W-:-:S03]  /*8c30*/  IADD3.X R31, PT, PT, R37, UR9, RZ, P0, !PT ;  /* 0x00000009251f7c10 */ /* 0x000fc600087fe4ff */
[----:B------:R-:W4:Y:S04]  /*8c40*/  LDG.E.64 R28, desc[UR10][R32.64+0x18] ;  /* 0x0000180a201c7981 */ /* 0x000f28000c1e1b00 */
[----:B------:R-:W4:Y:S01]  /*8c50*/  LDG.E.64 R30, desc[UR10][R30.64] ;  /* 0x0000000a1e1e7981 */ /* 0x000f22000c1e1b00 */
        /* <DEDUP_REMOVED lines=9> */
[----:B------:R-:W-:Y:S02]  /*8cf0*/  IMAD.IADD R19, R19, 0x1, R15 ;  /* 0x0000000113137824 */ /* 0x000fe400078e020f */
[----:B----4-:R-:W-:-:S04]  /*8d00*/  IMAD R15, R27, R24, RZ ;  /* 0x000000181b0f7224 */ /* 0x010fc800078e02ff */
[-C--:B------:R-:W-:Y:S02]  /*8d10*/  IMAD R15, R25, R26.reuse, R15 ;  /* 0x0000001a190f7224 */ /* 0x080fe400078e020f */
[----:B------:R-:W-:-:S04]  /*8d20*/  IMAD.WIDE.U32 R24, R24, R26, R18 ;  /* 0x0000001a18187225 */ /* 0x000fc800078e0012 */
[----:B------:R-:W-:Y:S02]  /*8d30*/  IMAD R17, R31, R28, RZ ;  /* 0x0000001c1f117224 */ /* 0x000fe400078e02ff */
[----:B------:R-:W-:Y:S02]  /*8d40*/  IMAD.IADD R25, R25, 0x1, R15 ;  /* 0x0000000119197824 */ /* 0x000fe400078e020f */
[-C--:B------:R-:W-:Y:S02]  /*8d50*/  IMAD R17, R29, R30.reuse, R17 ;  /* 0x0000001e1d117224 */ /* 0x080fe400078e0211 */
[----:B------:R-:W-:-:S04]  /*8d60*/  IMAD.WIDE.U32 R20, R28, R30, R24 ;  /* 0x0000001e1c147225 */ /* 0x000fc800078e0018 */
[----:B------:R-:W-:-:S07]  /*8d70*/  IMAD.IADD R21, R21, 0x1, R17 ;  /* 0x0000000115157824 */ /* 0x000fce00078e0211 */
.L_x_5988:
        /* <DEDUP_REMOVED lines=12> */
[----:B0----5:R-:W-:Y:S01]  /*8e40*/  IMAD.U32 R23, RZ, RZ, UR22 ;  /* 0x00000016ff177e24 */ /* 0x021fe2000f8e00ff */
[----:B------:R-:W-:Y:S02]  /*8e50*/  UIMAD UR9, UR5, UR22, URZ ;  /* 0x00000016050972a4 */ /* 0x000fe4000f8e02ff */
[----:B------:R-:W-:-:S02]  /*8e60*/  IMAD.WIDE.U32 R14, R17, UR22, R14 ;  /* 0x00000016110e7c25 */ /* 0x000fc4000f8e000e */
[----:B------:R-:W-:Y:S02]  /*8e70*/  UIMAD UR9, UR4, UR23, UR9 ;  /* 0x00000017040972a4 */ /* 0x000fe4000f8e0209 */
[----:B-1----:R-:W-:-:S04]  /*8e80*/  ULEA UR12, UP1, UR4, UR12, 0x3 ;  /* 0x0000000c040c7291 */ /* 0x002fc8000f8218ff */
[----:B------:R-:W-:Y:S01]  /*8e90*/  VIADD R15, R15, UR9 ;  /* 0x000000090f0f7c36 */ /* 0x000fe20008000000 */
[----:B------:R-:W-:Y:S01]  /*8ea0*/  ULEA.HI.X UR13, UR4, UR13, UR5, 0x3, UP1 ;  /* 0x0000000d040d7291 */ /* 0x000fe200088f1c05 */
[C---:B--2---:R-:W-:Y:S02]  /*8eb0*/  LEA R26, P0, R14.reuse, UR20, 0x3 ;  /* 0x000000140e1a7c11 */ /* 0x044fe4000f8018ff */
[----:B------:R-:W-:Y:S02]  /*8ec0*/  MOV R24, UR12 ;  /* 0x0000000c00187c02 */ /* 0x000fe40008000f00 */
        /* <DEDUP_REMOVED lines=20> */
.L_x_5989:
        /* <DEDUP_REMOVED lines=19> */
[----:B------:R-:W-:-:S05]  /*9140*/  IMAD R13, R9, R12, R13 ;  /* 0x0000000c090d7224 */ /* 0x000fca00078e020d */
[----:B------:R-:W-:-:S07]  /*9150*/  IADD3 R21, PT, PT, R21, R13, RZ ;  /* 0x0000000d15157210 */ /* 0x000fce0007ffe0ff */
.L_x_5985:
        /* <DEDUP_REMOVED lines=15> */
.L_x_5991:
[--C-:B------:R-:W-:Y:S02]  /*9250*/  SHF.R.U64 R27, R29, 0x1, R28.reuse ;  /* 0x000000011d1b7819 */ /* 0x100fe4000000121c */
[----:B-----5:R-:W-:-:S03]  /*9260*/  SHF.R.U32.HI R22, RZ, 0x1, R28 ;  /* 0x00000001ff167819 */ /* 0x020fc6000001161c */
        /* <DEDUP_REMOVED lines=24> */
[----:B0-----:R-:W-:Y:S05]  /*93f0*/  BSYNC.RECONVERGENT B1 ;  /* 0x0000000000017941 */ /* 0x001fea0003800200 */
.L_x_5990:
[----:B------:R-:W-:Y:S05]  /*9400*/  @!P0 BRA `(.L_x_5992) ;  /* 0x0000000000808947 */ /* 0x000fea0003800000 */
[----:B------:R-:W-:Y:S01]  /*9410*/  BSSY.RECONVERGENT B1, `(.L_x_5992) ;  /* 0x000001f000017945 */ /* 0x000fe20003800200 */
[----:B------:R-:W-:Y:S02]  /*9420*/  IMAD.MOV.U32 R25, RZ, RZ, R17 ;  /* 0x000000ffff197224 */ /* 0x000fe400078e0011 */
[----:B------:R-:W-:Y:S02]  /*9430*/  IMAD.MOV.U32 R27, RZ, RZ, R15 ;  /* 0x000000ffff1b7224 */ /* 0x000fe400078e000f */
[----:B------:R-:W-:Y:S02]  /*9440*/  IMAD.U32 R29, RZ, RZ, UR14 ;  /* 0x0000000eff1d7e24 */ /* 0x000fe4000f8e00ff */
[----:B------:R-:W-:-:S07]  /*9450*/  IMAD.U32 R28, RZ, RZ, UR15 ;  /* 0x0000000fff1c7e24 */ /* 0x000fce000f8e00ff */
.L_x_5993:
[--C-:B-----5:R-:W-:Y:S02]  /*9460*/  SHF.R.U64 R23, R29, 0x1, R28.reuse ;  /* 0x000000011d177819 */ /* 0x120fe4000000121c */
        /* <DEDUP_REMOVED lines=26> */
.L_x_5992:
[----:B------:R-:W1:Y:S01]  /*9610*/  LDCU.64 UR12, c[0x0][0x3b8] ;  /* 0x00007700ff0c77ac */ /* 0x000e620008000a00 */
[----:B------:R-:W-:Y:S01]  /*9620*/  IADD3 R9, P0, PT, -R16, R17, RZ ;  /* 0x0000001110097210 */ /* 0x000fe20007f1e1ff */
[----:B------:R-:W-:Y:S01]  /*9630*/  IMAD.SHL.U32 R8, R10, 0x8, RZ ;  /* 0x000000080a087824 */ /* 0x000fe200078e00ff */
[----:B------:R-:W2:Y:S02]  /*9640*/  LDCU.64 UR4, c[0x0][0x3c8] ;  /* 0x00007900ff0477ac */ /* 0x000ea40008000a00 */
[----:B------:R-:W-:Y:S01]  /*9650*/  IADD3.X R18, PT, PT, ~R14, R15, RZ, P0, !PT ;  /* 0x0000000f0e127210 */ /* 0x000fe200007fe5ff */
[----:B------:R-:W3:Y:S01]  /*9660*/  LDCU.64 UR20, c[0x0][0x3d0] ;  /* 0x00007a00ff1477ac */ /* 0x000ee20008000a00 */
[----:B-1----:R-:W-:Y:S02]  /*9670*/  IADD3 R12, P1, PT, R16, -UR12, RZ ;  /* 0x8000000c100c7c10 */ /* 0x002fe4000ff3e0ff */
[----:B------:R-:W-:Y:S02]  /*9680*/  SHF.L.U64.HI R16, R10, 0x3, R11 ;  /* 0x000000030a107819 */ /* 0x000fe4000001020b */
[----:B------:R-:W-:-:S02]  /*9690*/  IADD3.X R13, PT, PT, R14, ~UR13, RZ, P1, !PT ;  /* 0x8000000d0e0d7c10 */ /* 0x000fc40008ffe4ff */
[C---:B--2---:R-:W-:Y:S02]  /*96a0*/  IADD3 R10, P0, PT, R8.reuse, UR4, RZ ;  /* 0x00000004080a7c10 */ /* 0x044fe4000ff1e0ff */
[----:B---3--:R-:W-:Y:S02]  /*96b0*/  IADD3 R14, P1, PT, R8, UR20, RZ ;  /* 0x00000014080e7c10 */ /* 0x008fe4000ff3e0ff */
[--C-:B------:R-:W-:Y:S02]  /*96c0*/  SHF.R.S64 R8, R9, 0x3, R18.reuse ;  /* 0x0000000309087819 */ /* 0x100fe40000001012 */
[----:B------:R-:W-:Y:S02]  /*96d0*/  SHF.R.S32.HI R9, RZ, 0x3, R18 ;  /* 0x00000003ff097819 */ /* 0x000fe40000011412 */
[----:B------:R-:W-:Y:S02]  /*96e0*/  IADD3.X R11, PT, PT, R16, UR5, RZ, P0, !PT ;  /* 0x00000005100b7c10 */ /* 0x000fe400087fe4ff */
[----:B------:R-:W-:-:S02]  /*96f0*/  SHF.R.S64 R12, R12, 0x3, R13 ;  /* 0x000000030c0c7819 */ /* 0x000fc4000000100d */
[----:B------:R-:W-:Y:S01]  /*9700*/  IADD3.X R15, PT, PT, R16, UR21, RZ, P1, !PT ;  /* 0x00000015100f7c10 */ /* 0x000fe20008ffe4ff */
[----:B------:R1:W-:Y:S01]  /*9710*/  STG.E.64 desc[UR10][R10.64], R8 ;  /* 0x000000080a007986 */ /* 0x0003e2000c101b0a */
[----:B------:R-:W-:-:S05]  /*9720*/  SHF.R.S32.HI R13, RZ, 0x3, R13 ;  /* 0x00000003ff0d7819 */ /* 0x000fca000001140d */
[----:B------:R1:W-:Y:S02]  /*9730*/  STG.E.64 desc[UR10][R14.64], R12 ;  /* 0x0000000c0e007986 */ /* 0x0003e4000c101b0a */
.L_x_5983:
[----:B0-----:R-:W-:Y:S05]  /*9740*/  BSYNC.RECONVERGENT B0 ;  /* 0x0000000000007941 */ /* 0x001fea0003800200 */
.L_x_5982:
        /* <DEDUP_REMOVED lines=12> */
.L_x_5996:
        /* <DEDUP_REMOVED lines=41> */
.L_x_5999:
[----:B------:R-:W-:Y:S01]  /*9aa0*/  IMAD.MOV.U32 R43, RZ, RZ, R41 ;  /* 0x000000ffff2b7224 */ /* 0x000fe200078e0029 */
[----:B------:R-:W2:Y:S04]  /*9ab0*/  LDG.E.64 R30, desc[UR10][R14.64+-0x20] ;  /* 0xffffe00a0e1e7981 */ /* 0x000ea8000c1e1b00 */
[----:B------:R-:W2:Y:S01]  /*9ac0*/  LDG.E.64 R32, desc[UR10][R42.64] ;  /* 0x0000000a2a207981 */ /* 0x000ea2000c1e1b00 */
[----:B------:R-:W-:-:S03]  /*9ad0*/  IADD3 R24, P0, PT, R42, UR20, RZ ;  /* 0x000000142a187c10 */ /* 0x000fc6000ff1e0ff */
[----:B------:R-:W3:Y:S01]  /*9ae0*/  LDG.E.64 R18, desc[UR10][R14.64+-0x18] ;  /* 0xffffe80a0e127981 */ /* 0x000ee2000c1e1b00 */
[----:B------:R-:W-:-:S03]  /*9af0*/  IADD3.X R25, PT, PT, R41, UR13, RZ, P0, !PT ;  /* 0x0000000d29197c10 */ /* 0x000fc600087fe4ff */
[----:B-----5:R-:W4:Y:S04]  /*9b00*/  LDG.E.64 R20, desc[UR10][R14.64+-0x10] ;  /* 0xfffff00a0e147981 */ /* 0x020f28000c1e1b00 */
[----:B------:R-:W3:Y:S01]  /*9b10*/  LDG.E.64 R22, desc[UR10][R24.64] ;  /* 0x0000000a18167981 */ /* 0x000ee2000c1e1b00 */
[----:B------:R-:W-:-:S03]  /*9b20*/  IADD3 R44, P0, PT, R24, UR20, RZ ;  /* 0x00000014182c7c10 */ /* 0x000fc6000ff1e0ff */
[----:B------:R-:W4:Y:S01]  /*9b30*/  LDG.E.64 R28, desc[UR10][R14.64+-0x8] ;  /* 0xfffff80a0e1c7981 */ /* 0x000f22000c1e1b00 */
[----:B------:R-:W-:Y:S02]  /*9b40*/  IADD3.X R45, PT, PT, R25, UR13, RZ, P0, !PT ;  /* 0x0000000d192d7c10 */ /* 0x000fe400087fe4ff */
[----:B------:R-:W-:-:S03]  /*9b50*/  IADD3 R26, P0, PT, R44, UR20, RZ ;  /* 0x000000142c1a7c10 */ /* 0x000fc6000ff1e0ff */
[----:B------:R0:W4:Y:S01]  /*9b60*/  LDG.E.64 R8, desc[UR10][R44.64] ;  /* 0x0000000a2c087981 */ /* 0x000122000c1e1b00 */
[----:B------:R-:W-:Y:S02]  /*9b70*/  IADD3.X R27, PT, PT, R45, UR13, RZ, P0, !PT ;  /* 0x0000000d2d1b7c10 */ /* 0x000fe400087fe4ff */
[----:B------:R-:W-:Y:S01]  /*9b80*/  IADD3 R36, P0, PT, R26, UR20, RZ ;  /* 0x000000141a247c10 */ /* 0x000fe2000ff1e0ff */
[----:B------:R-:W4:Y:S04]  /*9b90*/  LDG.E.64 R24, desc[UR10][R14.64] ;  /* 0x0000000a0e187981 */ /* 0x000f28000c1e1b00 */
[----:B------:R-:W4:Y:S01]  /*9ba0*/  LDG.E.64 R16, desc[UR10][R26.64] ;  /* 0x0000000a1a107981 */ /* 0x000f22000c1e1b00 */
[----:B------:R-:W-:Y:S02]  /*9bb0*/  IADD3.X R37, PT, PT, R27, UR13, RZ, P0, !PT ;  /* 0x0000000d1b257c10 */ /* 0x000fe400087fe4ff */
[----:B------:R-:W-:-:S03]  /*9bc0*/  IADD3 R38, P0, PT, R36, UR20, RZ ;  /* 0x0000001424267c10 */ /* 0x000fc6000ff1e0ff */
[----:B------:R3:W4:Y:S01]  /*9bd0*/  LDG.E.64 R26, desc[UR10][R36.64] ;  /* 0x0000000a241a7981 */ /* 0x000722000c1e1b00 */
[----:B------:R-:W-:Y:S02]  /*9be0*/  IADD3.X R39, PT, PT, R37, UR13, RZ, P0, !PT ;  /* 0x0000000d25277c10 */ /* 0x000fe400087fe4ff */
[----:B0-----:R-:W-:-:S04]  /*9bf0*/  IADD3 R44, P0, PT, R38, UR20, RZ ;  /* 0x00000014262c7c10 */ /* 0x001fc8000ff1e0ff */
[----:B------:R-:W-:Y:S01]  /*9c00*/  IADD3.X R45, PT, PT, R39, UR13, RZ, P0, !PT ;  /* 0x0000000d272d7c10 */ /* 0x000fe200087fe4ff */
[----:B--2---:R-:W-:Y:S02]  /*9c10*/  IMAD R33, R33, R30, RZ ;  /* 0x0000001e21217224 */ /* 0x004fe400078e02ff */
[----:B------:R-:W-:-:S04]  /*9c20*/  IMAD.WIDE.U32 R34, R30, R32, R34 ;  /* 0x000000201e227225 */ /* 0x000fc800078e0022 */
[----:B------:R-:W-:Y:S02]  /*9c30*/  IMAD R33, R31, R32, R33 ;  /* 0x000000201f217224 */ /* 0x000fe400078e0221 */
[----:B------:R0:W2:Y:S02]  /*9c40*/  LDG.E.64 R30, desc[UR10][R38.64] ;  /* 0x0000000a261e7981 */ /* 0x0000a4000c1e1b00 */
[----:B------:R-:W-:Y:S02]  /*9c50*/  IMAD.IADD R35, R35, 0x1, R33 ;  /* 0x0000000123237824 */ /* 0x000fe400078e0221 */
[----:B------:R-:W2:Y:S01]  /*9c60*/  LDG.E.64 R32, desc[UR10][R14.64+0x8] ;  /* 0x0000080a0e207981 */ /* 0x000ea2000c1e1b00 */
[----:B---3--:R-:W-:-:S04]  /*9c70*/  IMAD R37, R23, R18, RZ ;  /* 0x0000001217257224 */ /* 0x008fc800078e02ff */
[-C--:B------:R-:W-:Y:S01]  /*9c80*/  IMAD R37, R19, R22.reuse, R37 ;  /* 0x0000001613257224 */ /* 0x080fe200078e0225 */
[----:B0-----:R-:W-:Y:S01]  /*9c90*/  IADD3 R38, P0, PT, R44, UR20, RZ ;  /* 0x000000142c267c10 */ /* 0x001fe2000ff1e0ff */
[----:B------:R-:W-:Y:S02]  /*9ca0*/  IMAD.WIDE.U32 R18, R18, R22, R34 ;  /* 0x0000001612127225 */ /* 0x000fe400078e0022 */
[----:B------:R-:W3:Y:S04]  /*9cb0*/  LDG.E.64 R22, desc[UR10][R44.64] ;  /* 0x0000000a2c167981 */ /* 0x000ee8000c1e1b00 */
[----:B------:R-:W3:Y:S01]  /*9cc0*/  LDG.E.64 R34, desc[UR10][R14.64+0x10] ;  /* 0x0000100a0e227981 */ /* 0x000ee2000c1e1b00 */
[----:B------:R-:W-:-:S03]  /*9cd0*/  IADD3.X R39, PT, PT, R45, UR13, RZ, P0, !PT ;  /* 0x0000000d2d277c10 */ /* 0x000fc600087fe4ff */
[----:B------:R0:W3:Y:S04]  /*9ce0*/  LDG.E.64 R44, desc[UR10][R14.64+0x18] ;  /* 0x0000180a0e2c7981 */ /* 0x0000e8000c1e1b00 */
[----:B------:R-:W3:Y:S01]  /*9cf0*/  LDG.E.64 R38, desc[UR10][R38.64] ;  /* 0x0000000a26267981 */ /* 0x000ee2000c1e1b00 */
[----:B----4-:R-:W-:Y:S02]  /*9d00*/  IMAD R9, R9, R20, RZ ;  /* 0x0000001409097224 */ /* 0x010fe400078e02ff */
[----:B------:R-:W-:Y:S02]  /*9d10*/  IMAD.IADD R19, R19, 0x1, R37 ;  /* 0x0000000113137824 */ /* 0x000fe400078e0225 */
[-C--:B------:R-:W-:Y:S02]  /*9d20*/  IMAD R21, R21, R8.reuse, R9 ;  /* 0x0000000815157224 */ /* 0x080fe400078e0209 */
[----:B------:R-:W-:-:S04]  /*9d30*/  IMAD.WIDE.U32 R8, R20, R8, R18 ;  /* 0x0000000814087225 */ /* 0x000fc800078e0012 */
[----:B------:R-:W-:Y:S02]  /*9d40*/  IMAD.IADD R9, R9, 0x1, R21 ;  /* 0x0000000109097824 */ /* 0x000fe400078e0215 */
[----:B------:R-:W-:Y:S02]  /*9d50*/  IMAD R17, R17, R28, RZ ;  /* 0x0000001c11117224 */ /* 0x000fe400078e02ff */
[----:B------:R-:W-:-:S04]  /*9d60*/  IMAD.WIDE.U32 R8, R28, R16, R8 ;  /* 0x000000101c087225 */ /* 0x000fc800078e0008 */
[----:B------:R-:W-:-:S04]  /*9d70*/  IMAD R17, R29, R16, R17 ;  /* 0x000000101d117224 */ /* 0x000fc800078e0211 */
[----:B------:R-:W-:Y:S02]  /*9d80*/  IMAD.IADD R9, R9, 0x1, R17 ;  /* 0x0000000109097824 */ /* 0x000fe400078e0211 */
[----:B------:R-:W-:Y:S02]  /*9d90*/  IMAD R17, R27, R24, RZ ;  /* 0x000000181b117224 */ /* 0x000fe400078e02ff */
[----:B------:R-:W-:-:S04]  /*9da0*/  IMAD.WIDE.U32 R8, R24, R26, R8 ;  /* 0x0000001a18087225 */ /* 0x000fc800078e0008 */
[----:B------:R-:W-:-:S04]  /*9db0*/  IMAD R17, R25, R26, R17 ;  /* 0x0000001a19117224 */ /* 0x000fc800078e0211 */
        /* <DEDUP_REMOVED lines=9> */
[----:B------:R-:W-:-:S05]  /*9e50*/  IMAD.WIDE.U32 R30, R32, R30, R8 ;  /* 0x0000001e201e7225 */ /* 0x000fca00078e0008 */
[----:B------:R-:W-:Y:S01]  /*9e60*/  IADD3 R31, PT, PT, R31, R17, RZ ;  /* 0x000000111f1f7210 */ /* 0x000fe20007ffe0ff */
[----:B---3--:R-:W-:-:S04]  /*9e70*/  IMAD R9, R23, R34, RZ ;  /* 0x0000002217097224 */ /* 0x008fc800078e02ff */
        /* <DEDUP_REMOVED lines=11> */
.L_x_5998:
        /* <DEDUP_REMOVED lines=26> */
[----:B------:R-:W-:-:S03]  /*a0d0*/  IADD3.X R31, PT, PT, R25, UR9, RZ, P0, !PT ;  /* 0x00000009191f7c10 */ /* 0x000fc600087fe4ff */
[----:B-----5:R-:W3:Y:S01]  /*a0e0*/  LDG.E.64 R20, desc[UR10][R28.64+0x8] ;  /* 0x0000080a1c147981 */ /* 0x020ee2000c1e1b00 */
[----:B------:R-:W-:-:S03]  /*a0f0*/  IADD3 R32, P0, PT, R30, UR13, RZ ;  /* 0x0000000d1e207c10 */ /* 0x000fc6000ff1e0ff */
[----:B------:R0:W3:Y:S01]  /*a100*/  LDG.E.64 R22, desc[UR10][R30.64] ;  /* 0x0000000a1e167981 */ /* 0x0000e2000c1e1b00 */
        /* <DEDUP_REMOVED lines=18> */
[----:B------:R-:W-:Y:S02]  /*a230*/  IMAD R15, R27, R24, RZ ;  /* 0x000000181b0f7224 */ /* 0x000fe400078e02ff */
[-C--:B------:R-:W-:Y:S02]  /*a240*/  IMAD R9, R17, R18.reuse, R9 ;  /* 0x0000001211097224 */ /* 0x080fe400078e0209 */
[----:B------:R-:W-:-:S04]  /*a250*/  IMAD.WIDE.U32 R16, R16, R18, R20 ;  /* 0x0000001210107225 */ /* 0x000fc800078e0014 */
[----:B------:R-:W-:Y:S02]  /*a260*/  IMAD.IADD R17, R17, 0x1, R9 ;  /* 0x0000000111117824 */ /* 0x000fe400078e0209 */
[-C--:B------:R-:W-:Y:S02]  /*a270*/  IMAD R15, R25, R26.reuse, R15 ;  /* 0x0000001a190f7224 */ /* 0x080fe400078e020f */
[----:B------:R-:W-:-:S04]  /*a280*/  IMAD.WIDE.U32 R34, R24, R26, R16 ;  /* 0x0000001a18227225 */ /* 0x000fc800078e0010 */
[----:B------:R-:W-:-:S07]  /*a290*/  IMAD.IADD R35, R35, 0x1, R15 ;  /* 0x0000000123237824 */ /* 0x000fce00078e020f */
.L_x_6000:
        /* <DEDUP_REMOVED lines=8> */
[----:B------:R-:W-:Y:S01]  /*a320*/  IMAD.U32 R15, RZ, RZ, UR4 ;  /* 0x00000004ff0f7e24 */ /* 0x000fe2000f8e00ff */
[----:B0----5:R-:W-:Y:S01]  /*a330*/  MOV R22, UR23 ;  /* 0x0000001700167c02 */ /* 0x021fe20008000f00 */
[----:B------:R-:W-:Y:S01]  /*a340*/  IMAD.MOV.U32 R8, RZ, RZ, R10 ;  /* 0x000000ffff087224 */ /* 0x000fe200078e000a */
[----:B------:R-:W0:Y:S01]  /*a350*/  LDCU.64 UR20, c[0x0][0x398] ;  /* 0x00007300ff1477ac */ /* 0x000e220008000a00 */
[----:B------:R-:W-:Y:S02]  /*a360*/  IMAD.MOV.U32 R9, RZ, RZ, R13 ;  /* 0x000000ffff097224 */ /* 0x000fe400078e000d */
[----:B------:R-:W-:Y:S01]  /*a370*/  IMAD.U32 R17, RZ, RZ, UR22 ;  /* 0x00000016ff117e24 */ /* 0x000fe2000f8e00ff */
[----:B------:R-:W-:Y:S02]  /*a380*/  UIMAD UR9, UR5, UR22, URZ ;  /* 0x00000016050972a4 */ /* 0x000fe4000f8e02ff */
[----:B------:R-:W-:-:S02]  /*a390*/  IMAD.WIDE.U32 R8, R15, UR22, R8 ;  /* 0x000000160f087c25 */ /* 0x000fc4000f8e0008 */
[----:B------:R-:W-:Y:S02]  /*a3a0*/  UIMAD UR9, UR4, UR23, UR9 ;  /* 0x00000017040972a4 */ /* 0x000fe4000f8e0209 */
[----:B-1----:R-:W-:-:S04]  /*a3b0*/  ULEA UR12, UP1, UR4, UR12, 0x3 ;  /* 0x0000000c040c7291 */ /* 0x002fc8000f8218ff */
[----:B------:R-:W-:Y:S01]  /*a3c0*/  VIADD R9, R9, UR9 ;  /* 0x0000000909097c36 */ /* 0x000fe20008000000 */
[----:B------:R-:W-:Y:S01]  /*a3d0*/  ULEA.HI.X UR13, UR4, UR13, UR5, 0x3, UP1 ;  /* 0x0000000d040d7291 */ /* 0x000fe200088f1c05 */
[----:B0-----:R-:W-:Y:S01]  /*a3e0*/  LEA R18, P0, R8, UR20, 0x3 ;  /* 0x0000001408127c11 */ /* 0x001fe2000f8018ff */
[----:B------:R-:W-:-:S03]  /*a3f0*/  IMAD.U32 R14, RZ, RZ, UR12 ;  /* 0x0000000cff0e7e24 */ /* 0x000fc6000f8e00ff */
[----:B------:R-:W-:Y:S01]  /*a400*/  LEA.HI.X R19, R8, UR21, R9, 0x3, P0 ;  /* 0x0000001508137c11 */ /* 0x000fe200080f1c09 */
[----:B------:R-:W-:Y:S01]  /*a410*/  IMAD.U32 R15, RZ, RZ, UR13 ;  /* 0x0000000dff0f7e24 */ /* 0x000fe2000f8e00ff */
[----:B------:R-:W-:Y:S01]  /*a420*/  LEA R8, P0, R17, R18, 0x3 ;  /* 0x0000001211087211 */ /* 0x000fe200078018ff */
[----:B------:R-:W-:Y:S02]  /*a430*/  IMAD.U32 R9, RZ, RZ, UR22 ;  /* 0x00000016ff097e24 */ /* 0x000fe4000f8e00ff */
        /* <DEDUP_REMOVED lines=15> */
.L_x_6001:
        /* <DEDUP_REMOVED lines=21> */
.L_x_5997:
        /* <DEDUP_REMOVED lines=9> */
[----:B------:R-:W-:Y:S01]  /*a710*/  MOV R25, UR14 ;  /* 0x0000000e00197c02 */ /* 0x000fe20008000f00 */
[----:B------:R-:W-:Y:S02]  /*a720*/  IMAD.U32 R24, RZ, RZ, UR15 ;  /* 0x0000000fff187e24 */ /* 0x000fe4000f8e00ff */
[----:B------:R-:W-:Y:S02]  /*a730*/  IMAD.MOV.U32 R12, RZ, RZ, R13 ;  /* 0x000000ffff0c7224 */ /* 0x000fe400078e000d */
[----:B------:R-:W-:Y:S02]  /*a740*/  IMAD.MOV.U32 R10, RZ, RZ, R11 ;  /* 0x000000ffff0a7224 */ /* 0x000fe400078e000b */
[----:B-----5:R-:W-:Y:S02]  /*a750*/  IMAD.MOV.U32 R20, RZ, RZ, R13 ;  /* 0x000000ffff147224 */ /* 0x020fe400078e000d */
[----:B------:R-:W-:-:S07]  /*a760*/  IMAD.MOV.U32 R22, RZ, RZ, R11 ;  /* 0x000000ffff167224 */ /* 0x000fce00078e000b */
.L_x_6003:
        /* <DEDUP_REMOVED lines=27> */
.L_x_6002:
[----:B------:R-:W-:Y:S05]  /*a920*/  @!P0 BRA `(.L_x_6004) ;  /* 0x0000000000708947 */ /* 0x000fea0003800000 */
[----:B------:R-:W-:Y:S01]  /*a930*/  BSSY.RECONVERGENT B1, `(.L_x_6004) ;  /* 0x000001b000017945 */ /* 0x000fe20003800200 */
.L_x_6005:
[--C-:B-----5:R-:W-:Y:S02]  /*a940*/  SHF.R.U64 R22, R5, 0x1, R4.reuse ;  /* 0x0000000105167819 */ /* 0x120fe40000001204 */
        /* <DEDUP_REMOVED lines=13> */
[----:B------:R-:W-:Y:S02]  /*aa20*/  IADD3 R15, P2, PT, R8, 0x8, RZ ;  /* 0x00000008080f7810 */ /* 0x000fe40007f5e0ff */
[----:B------:R-:W-:Y:S02]  /*aa30*/  SEL R5, R22, R5, !P0 ;  /* 0x0000000516057207 */ /* 0x000fe40004000000 */
[----:B------:R-:W-:Y:S01]  /*aa40*/  SEL R4, R19, R4, !P0 ;  /* 0x0000000413047207 */ /* 0x000fe20004000000 */
[----:B------:R-:W-:Y:S01]  /*aa50*/  IMAD.X R16, RZ, RZ, R9, P2 ;  /* 0x000000ffff107224 */ /* 0x000fe200010e0609 */
[----:B------:R-:W-:-:S02]  /*aa60*/  ISETP.GT.U32.AND P1, PT, R5, RZ, PT ;  /* 0x000000ff0500720c */ /* 0x000fc40003f24070 */
[----:B------:R-:W-:Y:S02]  /*aa70*/  IADD3.X R8, PT, PT, R11, RZ, R20, P3, P4 ;  /* 0x000000ff0b087210 */ /* 0x000fe40001fe8414 */
[----:B------:R-:W-:Y:S02]  /*aa80*/  ISETP.GT.AND.EX P1, PT, R4, RZ, PT, P1 ;  /* 0x000000ff0400720c */ /* 0x000fe40003f24310 */
[----:B------:R-:W-:Y:S02]  /*aa90*/  SEL R13, R13, R14, !P0 ;  /* 0x0000000e0d0d7207 */ /* 0x000fe40004000000 */
[----:B------:R-:W-:Y:S02]  /*aaa0*/  SEL R11, R11, R8, !P0 ;  /* 0x000000080b0b7207 */ /* 0x000fe40004000000 */
[----:B------:R-:W-:Y:S02]  /*aab0*/  SEL R2, R2, R15, !P0 ;  /* 0x0000000f02027207 */ /* 0x000fe40004000000 */
[----:B------:R-:W-:-:S05]  /*aac0*/  SEL R3, R3, R16, !P0 ;  /* 0x0000001003037207 */ /* 0x000fca0004000000 */
[----:B------:R-:W-:Y:S05]  /*aad0*/  @P1 BRA `(.L_x_6005) ;  /* 0xfffffffc00981947 */ /* 0x000fea000383ffff */
[----:B0-----:R-:W-:Y:S05]  /*aae0*/  BSYNC.RECONVERGENT B1 ;  /* 0x0000000000017941 */ /* 0x001fea0003800200 */
.L_x_6004:
[----:B------:R-:W1:Y:S01]  /*aaf0*/  LDCU.64 UR12, c[0x0][0x3b8] ;  /* 0x00007700ff0c77ac */ /* 0x000e620008000a00 */
[----:B------:R-:W-:Y:S01]  /*ab00*/  IADD3 R2, P0, PT, -R12, R13, RZ ;  /* 0x0000000d0c027210 */ /* 0x000fe20007f1e1ff */
[C---:B------:R-:W-:Y:S01]  /*ab10*/  IMAD.SHL.U32 R8, R6.reuse, 0x8, RZ ;  /* 0x0000000806087824 */ /* 0x040fe200078e00ff */
        /* <DEDUP_REMOVED lines=11> */
[----:B------:R-:W-:Y:S02]  /*abd0*/  IADD3.X R9, PT, PT, R6, UR21, RZ, P1, !PT ;  /* 0x0000001506097c10 */ /* 0x000fe40008ffe4ff */
[--C-:B------:R-:W-:Y:S01]  /*abe0*/  SHF.R.S64 R6, R12, 0x3, R7.reuse ;  /* 0x000000030c067819 */ /* 0x100fe20000001007 */
[----:B------:R1:W-:Y:S01]  /*abf0*/  STG.E.64 desc[UR10][R4.64], R2 ;  /* 0x0000000204007986 */ /* 0x0003e2000c101b0a */
[----:B------:R-:W-:-:S05]  /*ac00*/  SHF.R.S32.HI R7, RZ, 0x3, R7 ;  /* 0x00000003ff077819 */ /* 0x000fca0000011407 */
[----:B------:R1:W-:Y:S02]  /*ac10*/  STG.E.64 desc[UR10][R8.64], R6 ;  /* 0x0000000608007986 */ /* 0x0003e4000c101b0a */
.L_x_5995:
[----:B0-----:R-:W-:Y:S05]  /*ac20*/  BSYNC.RECONVERGENT B0 ;  /* 0x0000000000007941 */ /* 0x001fea0003800200 */
.L_x_5994:
[----:B------:R-:W-:Y:S01]  /*ac30*/  ISETP.GE.U32.AND P0, PT, R0, UR7, PT ;  /* 0x0000000700007c0c */ /* 0x000fe2000bf06070 */
[----:B------:R-:W-:Y:S04]  /*ac40*/  BSSY.RECONVERGENT B0, `(.L_x_6006) ;  /* 0x0000033000007945 */ /* 0x000fe80003800200 */
[----:B------:R-:W-:Y:S08]  /*ac50*/  BSSY.RELIABLE B1, `(.L_x_6007) ;  /* 0x000002b000017945 */ /* 0x000ff00003800100 */
[----:B------:R-:W-:Y:S05]  /*ac60*/  @P0 BRA `(.L_x_6008) ;  /* 0x0000000000300947 */ /* 0x000fea0003800000 */
[----:B-1----:R-:W0:Y:S01]  /*ac70*/  LDC.64 R2, c[0x0][0x3e0] ;  /* 0x0000f800ff027b82 */ /* 0x002e220000000a00 */
[----:B------:R-:W-:Y:S02]  /*ac80*/  VIADD R5, R0, UR6 ;  /* 0x0000000600057c36 */ /* 0x000fe40008000000 */
[----:B------:R-:W-:-:S05]  /*ac90*/  IMAD.MOV.U32 R0, RZ, RZ, R40 ;  /* 0x000000ffff007224 */ /* 0x000fca00078e0028 */
[----:B------:R-:W-:Y:S01]  /*aca0*/  ISETP.GE.U32.AND P0, PT, R0, UR7, PT ;  /* 0x0000000700007c0c */ /* 0x000fe2000bf06070 */
[----:B0-----:R-:W-:-:S05]  /*acb0*/  IMAD.WIDE.U32 R2, R5, 0x8, R2 ;  /* 0x0000000805027825 */ /* 0x001fca00078e0002 */
[----:B------:R0:W-:Y:S07]  /*acc0*/  STG.E.64 desc[UR10][R2.64], RZ ;  /* 0x000000ff02007986 */ /* 0x0001ee000c101b0a */
[----:B------:R-:W-:Y:S05]  /*acd0*/  @P0 BRA `(.L_x_6009) ;  /* 0x0000000000300947 */ /* 0x000fea0003800000 */
[----:B0-----:R-:W0:Y:S01]  /*ace0*/  LDC.64 R2, c[0x0][0x3e0] ;  /* 0x0000f800ff027b82 */ /* 0x001e220000000a00 */
[C---:B------:R-:W-:Y:S02]  /*acf0*/  VIADD R5, R0.reuse, UR6 ;  /* 0x0000000600057c36 */ /* 0x040fe40008000000 */
[----:B------:R-:W-:Y:S02]  /*ad00*/  VIADD R0, R0, 0x80 ;  /* 0x0000008000007836 */ /* 0x000fe40000000000 */
[----:B0-----:R-:W-:-:S05]  /*ad10*/  IMAD.WIDE.U32 R2, R5, 0x8, R2 ;  /* 0x0000000805027825 */ /* 0x001fca00078e0002 */
[----:B------:R0:W-:Y:S02]  /*ad20*/  STG.E.64 desc[UR10][R2.64], RZ ;  /* 0x000000ff02007986 */ /* 0x0001e4000c101b0a */
.L_x_6008:
[----:B------:R-:W-:-:S13]  /*ad30*/  ISETP.GE.U32.AND P0, PT, R0, UR7, PT ;  /* 0x0000000700007c0c */ /* 0x000fda000bf06070 */
[----:B------:R-:W-:Y:S05]  /*ad40*/  @P0 BRA `(.L_x_6010) ;  /* 0x0000000000300947 */ /* 0x000fea0003800000 */
[----:B01----:R-:W0:Y:S01]  /*ad50*/  LDC.64 R2, c[0x0][0x3e0] ;  /* 0x0000f800ff027b82 */ /* 0x003e220000000a00 */
[C---:B------:R-:W-:Y:S02]  /*ad60*/  VIADD R5, R0.reuse, UR6 ;  /* 0x0000000600057c36 */ /* 0x040fe40008000000 */
[----:B------:R-:W-:Y:S02]  /*ad70*/  VIADD R0, R0, 0x80 ;  /* 0x0000008000007836 */ /* 0x000fe40000000000 */
[----:B0-----:R-:W-:-:S05]  /*ad80*/  IMAD.WIDE.U32 R2, R5, 0x8, R2 ;  /* 0x0000000805027825 */ /* 0x001fca00078e0002 */
[----:B------:R1:W-:Y:S02]  /*ad90*/  STG.E.64 desc[UR10][R2.64], RZ ;  /* 0x000000ff02007986 */ /* 0x0003e4000c101b0a */
.L_x_6009:
[----:B------:R-:W-:-:S13]  /*ada0*/  ISETP.GE.U32.AND P0, PT, R0, UR7, PT ;  /* 0x0000000700007c0c */ /* 0x000fda000bf06070 */
[----:B------:R-:W-:Y:S05]  /*adb0*/  @P0 BRA `(.L_x_6011) ;  /* 0x0000000000300947 */ /* 0x000fea0003800000 */
[----:B01----:R-:W0:Y:S01]  /*adc0*/  LDC.64 R2, c[0x0][0x3e0] ;  /* 0x0000f800ff027b82 */ /* 0x003e220000000a00 */
[C---:B------:R-:W-:Y:S01]  /*add0*/  IADD3 R5, PT, PT, R0.reuse, UR6, RZ ;  /* 0x0000000600057c10 */ /* 0x040fe2000fffe0ff */
[----:B------:R-:W-:-:S04]  /*ade0*/  VIADD R0, R0, 0x80 ;  /* 0x0000008000007836 */ /* 0x000fc80000000000 */
[----:B0-----:R-:W-:-:S05]  /*adf0*/  IMAD.WIDE.U32 R2, R5, 0x8, R2 ;  /* 0x0000000805027825 */ /* 0x001fca00078e0002 */
[----:B------:R2:W-:Y:S02]  /*ae00*/  STG.E.64 desc[UR10][R2.64], RZ ;  /* 0x000000ff02007986 */ /* 0x0005e4000c101b0a */
.L_x_6010:
[----:B------:R-:W-:-:S13]  /*ae10*/  ISETP.GE.U32.AND P0, PT, R0, UR7, PT ;  /* 0x0000000700007c0c */ /* 0x000fda000bf06070 */
[----:B------:R-:W-:Y:S05]  /*ae20*/  @P0 BRA `(.L_x_6012) ;  /* 0x0000000000340947 */ /* 0x000fea0003800000 */
[----:B012---:R-:W0:Y:S01]  /*ae30*/  LDC.64 R2, c[0x0][0x3e0] ;  /* 0x0000f800ff027b82 */ /* 0x007e220000000a00 */
[C---:B------:R-:W-:Y:S02]  /*ae40*/  VIADD R5, R0.reuse, UR6 ;  /* 0x0000000600057c36 */ /* 0x040fe40008000000 */
[----:B------:R-:W-:Y:S02]  /*ae50*/  VIADD R0, R0, 0x80 ;  /* 0x0000008000007836 */ /* 0x000fe40000000000 */
[----:B0-----:R-:W-:-:S05]  /*ae60*/  IMAD.WIDE.U32 R2, R5, 0x8, R2 ;  /* 0x0000000805027825 */ /* 0x001fca00078e0002 */
[----:B------:R2:W-:Y:S02]  /*ae70*/  STG.E.64 desc[UR10][R2.64], RZ ;  /* 0x000000ff02007986 */ /* 0x0005e4000c101b0a */
.L_x_6011:
[----:B------:R-:W-:-:S13]  /*ae80*/  ISETP.GE.U32.AND P0, PT, R0, UR7, PT ;  /* 0x0000000700007c0c */ /* 0x000fda000bf06070 */
[----:B------:R-:W-:Y:S05]  /*ae90*/  @P0 BREAK.RELIABLE B1 ;  /* 0x0000000000010942 */ /* 0x000fea0003800100 */
[----:B------:R-:W-:Y:S05]  /*aea0*/  @P0 BRA `(.L_x_6013) ;  /* 0x0000000000300947 */ /* 0x000fea0003800000 */
[----:B012---:R-:W0:Y:S01]  /*aeb0*/  LDC.64 R2, c[0x0][0x3e0] ;  /* 0x0000f800ff027b82 */ /* 0x007e220000000a00 */
[C---:B------:R-:W-:Y:S02]  /*aec0*/  VIADD R5, R0.reuse, UR6 ;  /* 0x0000000600057c36 */ /* 0x040fe40008000000 */
[----:B------:R-:W-:Y:S02]  /*aed0*/  VIADD R0, R0, 0x80 ;  /* 0x0000008000007836 */ /* 0x000fe40000000000 */
[----:B0-----:R-:W-:-:S05]  /*aee0*/  IMAD.WIDE.U32 R2, R5, 0x8, R2 ;  /* 0x0000000805027825 */ /* 0x001fca00078e0002 */
[----:B------:R3:W-:Y:S02]  /*aef0*/  STG.E.64 desc[UR10][R2.64], RZ ;  /* 0x000000ff02007986 */ /* 0x0007e4000c101b0a */
.L_x_6012:
[----:B------:R-:W-:Y:S05]  /*af00*/  BSYNC.RELIABLE B1 ;  /* 0x0000000000017941 */ /* 0x000fea0003800100 */
.L_x_6007:
[----:B------:R-:W-:-:S13]  /*af10*/  ISETP.GE.U32.AND P0, PT, R0, UR7, PT ;  /* 0x0000000700007c0c */ /* 0x000fda000bf06070 */
[----:B0123--:R-:W0:Y:S01]  /*af20*/  @!P0 LDC.64 R2, c[0x0][0x3e0] ;  /* 0x0000f800ff028b82 */ /* 0x00fe220000000a00 */
[C---:B------:R-:W-:Y:S02]  /*af30*/  @!P0 VIADD R5, R0.reuse, UR6 ;  /* 0x0000000600058c36 */ /* 0x040fe40008000000 */
[----:B------:R-:W-:Y:S02]  /*af40*/  @!P0 VIADD R0, R0, 0x80 ;  /* 0x0000008000008836 */ /* 0x000fe40000000000 */
[----:B0-----:R-:W-:-:S05]  /*af50*/  @!P0 IMAD.WIDE.U32 R2, R5, 0x8, R2 ;  /* 0x0000000805028825 */ /* 0x001fca00078e0002 */
[----:B------:R3:W-:Y:S02]  /*af60*/  @!P0 STG.E.64 desc[UR10][R2.64], RZ ;  /* 0x000000ff02008986 */ /* 0x0007e4000c101b0a */
.L_x_6013:
[----:B------:R-:W-:Y:S05]  /*af70*/  BSYNC.RECONVERGENT B0 ;  /* 0x0000000000007941 */ /* 0x000fea0003800200 */
.L_x_6006:
[----:B------:R-:W-:Y:S05]  /*af80*/  WARPSYNC.ALL ;  /* 0x0000000000007948 */ /* 0x000fea0003800000 */
[----:B------:R-:W-:-:S13]  /*af90*/  ISETP.GE.U32.AND P0, PT, R0, UR7, PT ;  /* 0x0000000700007c0c */ /* 0x000fda000bf06070 */
[----:B------:R-:W-:Y:S05]  /*afa0*/  @P0 EXIT ;  /* 0x000000000000094d */ /* 0x000fea0003800000 */
[----:B0123--:R-:W0:Y:S01]  /*afb0*/  LDC.64 R2, c[0x0][0x3e0] ;  /* 0x0000f800ff027b82 */ /* 0x00fe220000000a00 */
[----:B------:R-:W-:-:S04]  /*afc0*/  VIADD R5, R0, UR6 ;  /* 0x0000000600057c36 */ /* 0x000fc80008000000 */
[----:B0-----:R-:W-:-:S05]  /*afd0*/  IMAD.WIDE.U32 R2, R5, 0x8, R2 ;  /* 0x0000000805027825 */ /* 0x001fca00078e0002 */
[----:B------:R-:W-:Y:S01]  /*afe0*/  STG.E.64 desc[UR10][R2.64], RZ ;  /* 0x000000ff02007986 */ /* 0x000fe2000c101b0a */
[----:B------:R-:W-:Y:S05]  /*aff0*/  EXIT ;  /* 0x000000000000794d */ /* 0x000fea0003800000 */
.L_x_5909:
[----:B------:R-:W0:Y:S01]  /*b000*/  S2R R3, SR_TID.X ;  /* 0x0000000000037919 */ /* 0x000e220000002100 */
[----:B------:R-:W1:Y:S01]  /*b010*/  LDCU.64 UR4, c[0x0][0x3e8] ;  /* 0x00007d00ff0477ac */ /* 0x000e620008000a00 */
[----:B------:R-:W2:Y:S01]  /*b020*/  LDCU.64 UR8, c[0x0][0x3b8] ;  /* 0x00007700ff0877ac */ /* 0x000ea20008000a00 */
[----:B-1----:R-:W-:-:S06]  /*b030*/  UIMAD.WIDE.U32 UR4, UR6, 0x8, UR4 ;  /* 0x00000008060478a5 */ /* 0x002fcc000f8e0004 */
[----:B------:R-:W-:Y:S02]  /*b040*/  IMAD.U32 R6, RZ, RZ, UR4 ;  /* 0x00000004ff067e24 */ /* 0x000fe4000f8e00ff */
[----:B------:R-:W-:-:S03]  /*b050*/  IMAD.U32 R7, RZ, RZ, UR5 ;  /* 0x00000005ff077e24 */ /* 0x000fc6000f8e00ff */
[----:B------:R-:W1:Y:S01]  /*b060*/  LDCU.64 UR4, c[0x0][0x388] ;  /* 0x00007100ff0477ac */ /* 0x000e620008000a00 */
[----:B0-----:R-:W-:-:S05]  /*b070*/  IMAD.WIDE.U32 R6, R3, 0x10, R6 ;  /* 0x0000001003067825 */ /* 0x001fca00078e0006 */
[----:B------:R0:W5:Y:S04]  /*b080*/  LDG.E.128 R24, desc[UR10][R6.64] ;  /* 0x0000000a06187981 */ /* 0x000168000c1e1d00 */
[----:B------:R0:W5:Y:S04]  /*b090*/  LDG.E.128 R20, desc[UR10][R6.64+0x800] ;  /* 0x0008000a06147981 */ /* 0x000168000c1e1d00 */
[----:B------:R0:W5:Y:S04]  /*b0a0*/  LDG.E.128 R16, desc[UR10][R6.64+0x1000] ;  /* 0x0010000a06107981 */ /* 0x000168000c1e1d00 */
[----:B------:R0:W5:Y:S01]  /*b0b0*/  LDG.E.128 R12, desc[UR10][R6.64+0x1800] ;  /* 0x0018000a060c7981 */ /* 0x000162000c1e1d00 */
[----:B-1----:R-:W-:Y:S01]  /*b0c0*/  UISETP.NE.U32.AND UP0, UPT, UR4, URZ, UPT ;  /* 0x000000ff0400728c */ /* 0x002fe2000bf05070 */
[----:B--2---:R-:W-:Y:S01]  /*b0d0*/  MOV R3, UR8 ;  /* 0x0000000800037c02 */ /* 0x004fe20008000f00 */
[----:B------:R-:W-:-:S02]  /*b0e0*/  IMAD.U32 R2, RZ, RZ, UR9 ;  /* 0x00000009ff027e24 */ /* 0x000fc4000f8e00ff */
[----:B------:R-:W-:-:S09]  /*b0f0*/  UISETP.NE.AND.EX UP0, UPT, UR5, URZ, UPT, UP0 ;  /* 0x000000ff0500728c */ /* 0x000fd2000bf05300 */
[----:B0-----:R-:W-:Y:S05]  /*b100*/  BRA.U UP0, `(.L_x_6014) ;  /* 0x0000009d00b07547 */ /* 0x001fea000b800000 */
[----:B------:R-:W0:Y:S01]  /*b110*/  LDCU.64 UR8, c[0x0][0x390] ;  /* 0x00007200ff0877ac */ /* 0x000e220008000a00 */
[----:B------:R-:W-:Y:S01]  /*b120*/  CS2R R40, SRZ ;  /* 0x0000000000287805 */ /* 0x000fe2000001ff00 */
[----:B0-----:R-:W-:Y:S02]  /*b130*/  UISETP.NE.U32.AND UP0, UPT, UR8, URZ, UPT ;  /* 0x000000ff0800728c */ /* 0x001fe4000bf05070 */
[----:B------:R-:W-:Y:S02]  /*b140*/  UISETP.GE.U32.AND UP1, UPT, UR8, 0x1, UPT ;  /* 0x000000010800788c */ /* 0x000fe4000bf26070 */
[----:B------:R-:W-:Y:S02]  /*b150*/  UISETP.NE.AND.EX UP0, UPT, UR9, URZ, UPT, UP0 ;  /* 0x000000ff0900728c */ /* 0x000fe4000bf05300 */
[----:B------:R-:W-:Y:S02]  /*b160*/  UISETP.GE.AND.EX UP1, UPT, UR9, URZ, UPT, UP1 ;  /* 0x000000ff0900728c */ /* 0x000fe4000bf26310 */
[----:B------:R-:W-:-:S02]  /*b170*/  ULOP3.LUT UR18, UR8, 0x3, URZ, 0xc0, !UPT ;  /* 0x0000000308127892 */ /* 0x000fc4000f8ec0ff */
[----:B------:R-:W-:Y:S02]  /*b180*/  UPLOP3.LUT UP0, UPT, UP0, UP1, UPT, 0x2f, 0xf2 ;  /* 0x0000000000f2789c */ /* 0x000fe40000702577 */
[----:B------:R-:W-:Y:S02]  /*b190*/  UIADD3 UR19, UP2, UPT, UR18, -0x1, URZ ;  /* 0xffffffff12137890 */ /* 0x000fe4000ff5e0ff */
[----:B------:R-:W-:Y:S02]  /*b1a0*/  ULOP3.LUT UR20, UR8, 0x7, URZ, 0xc0, !UPT ;  /* 0x0000000708147892 */ /* 0x000fe4000f8ec0ff */
[----:B------:R-:W-:-:S03]  /*b1b0*/  UIADD3.X UR21, UPT, UPT, URZ, -0x1, URZ, UP2, !UPT ;  /* 0xffffffffff157890 */ /* 0x000fc600097fe4ff */
[----:B------:R-:W-:Y:S09]  /*b1c0*/  BRA.U UP0, `(.L_x_6015) ;  /* 0x0000000d006c7547 */ /* 0x000ff2000b800000 */
[----:B------:R-:W0:Y:S01]  /*b1d0*/  LDCU.64 UR12, c[0x0][0x3a0] ;  /* 0x00007400ff0c77ac */ /* 0x000e220008000a00 */
[----:B------:R-:W1:Y:S01]  /*b1e0*/  LDC.64 R6, c[0x0][0x3b0] ;  /* 0x0000ec00ff067b82 */ /* 0x000e620000000a00 */
[----:B------:R-:W-:Y:S01]  /*b1f0*/  CS2R R40, SRZ ;  /* 0x0000000000287805 */ /* 0x000fe2000001ff00 */
[----:B------:R-:W-:Y:S02]  /*b200*/  UISETP.GE.U32.AND UP2, UPT, UR8, 0x8, UPT ;  /* 0x000000080800788c */ /* 0x000fe4000bf46070 */
[----:B------:R-:W-:Y:S02]  /*b210*/  UISETP.NE.U32.AND UP1, UPT, UR20, URZ, UPT ;  /* 0x000000ff1400728c */ /* 0x000fe4000bf25070 */
[----:B------:R-:W-:Y:S01]  /*b220*/  UISETP.GE.U32.AND.EX UP2, UPT, UR9, URZ, UPT, UP2 ;  /* 0x000000ff0900728c */ /* 0x000fe2000bf46120 */
        /* <DEDUP_REMOVED lines=9> */
[----:B------:R-:W2:Y:S01]  /*b2c0*/  LDC R33, c[0x0][0x3b4] ;  /* 0x0000ed00ff217b82 */ /* 0x000ea20000000800 */
[----:B-1----:R-:W-:Y:S01]  /*b2d0*/  IMAD.WIDE.U32 R30, R6, 0x8, RZ ;  /* 0x00000008061e7825 */ /* 0x002fe200078e00ff */
[----:B------:R-:W-:Y:S01]  /*b2e0*/  CS2R R40, SRZ ;  /* 0x0000000000287805 */ /* 0x000fe2000001ff00 */
[----:B------:R-:W1:Y:S02]  /*b2f0*/  LDCU.64 UR14, c[0x0][0x398] ;  /* 0x00007300ff0e77ac */ /* 0x000e640008000a00 */
[----:B------:R-:W-:Y:S01]  /*b300*/  IMAD.SHL.U32 R29, R7, 0x8, RZ ;  /* 0x00000008071d7824 */ /* 0x000fe200078e00ff */
[----:B------:R-:W-:Y:S02]  /*b310*/  ULOP3.LUT UR4, UR8, 0xfffffff8, URZ, 0xc0, !UPT ;  /* 0xfffffff808047892 */ /* 0x000fe4000f8ec0ff */
[----:B------:R-:W-:Y:S01]  /*b320*/  ULOP3.LUT UR5, UR9, 0x7fffffff, URZ, 0xc0, !UPT ;  /* 0x7fffffff09057892 */ /* 0x000fe2000f8ec0ff */
[----:B------:R-:W-:-:S04]  /*b330*/  IMAD.IADD R42, R31, 0x1, R29 ;  /* 0x000000011f2a7824 */ /* 0x000fc800078e021d */
[----:B------:R-:W-:Y:S02]  /*b340*/  UMOV UR7, UR4 ;  /* 0x0000000400077c82 */ /* 0x000fe40008000000 */
[----:B------:R-:W-:Y:S01]  /*b350*/  UMOV UR8, UR5 ;  /* 0x0000000500087c82 */ /* 0x000fe20008000000 */
[----:B0-----:R-:W-:-:S04]  /*b360*/  UIADD3 UR12, UP2, UPT, UR12, 0x20, URZ ;  /* 0x000000200c0c7890 */ /* 0x001fc8000ff5e0ff */
[----:B------:R-:W-:Y:S01]  /*b370*/  UIADD3.X UR13, UPT, UPT, URZ, UR13, URZ, UP2, !UPT ;  /* 0x0000000dff0d7290 */ /* 0x000fe200097fe4ff */
[----:B-1----:R-:W-:Y:S01]  /*b380*/  LEA R0, P0, R8, UR14, 0x3 ;  /* 0x0000000e08007c11 */ /* 0x002fe2000f8018ff */
[----:B------:R-:W-:Y:S01]  /*b390*/  IMAD.U32 R28, RZ, RZ, UR12 ;  /* 0x0000000cff1c7e24 */ /* 0x000fe2000f8e00ff */
[----:B--2---:R-:W-:Y:S02]  /*b3a0*/  SHF.L.U64.HI R44, R6, 0x6, R33 ;  /* 0x00000006062c7819 */ /* 0x004fe40000010221 */
[----:B------:R-:W-:Y:S01]  /*b3b0*/  LEA.HI.X R7, R8, UR15, R11, 0x3, P0 ;  /* 0x0000000f08077c11 */ /* 0x000fe200080f1c0b */
[----:B------:R-:W-:-:S08]  /*b3c0*/  IMAD.U32 R29, RZ, RZ, UR13 ;  /* 0x0000000dff1d7e24 */ /* 0x000fd0000f8e00ff */
.L_x_6017:
        /* <DEDUP_REMOVED lines=12> */
[----:B------:R-:W-:-:S03]  /*b490*/  IMAD.IADD R41, R41, 0x1, R43 ;  /* 0x0000000129297824 */ /* 0x000fc600078e022b */
[----:B------:R-:W-:Y:S01]  /*b4a0*/  IADD3.X R39, PT, PT, R37, R42, RZ, P0, !PT ;  /* 0x0000002a25277210 */ /* 0x000fe200007fe4ff */
        /* <DEDUP_REMOVED lines=20> */
[----:B------:R-:W3:Y:S01]  /*b5f0*/  LDG.E.64 R32, desc[UR10][R38.64] ;  /* 0x0000000a26207981 */ /* 0x000ee2000c1e1b00 */
[----:B------:R-:W-:Y:S01]  /*b600*/  IADD3 R34, P0, PT, R38, R30, RZ ;  /* 0x0000001e26227210 */ /* 0x000fe20007f1e0ff */
[----:B------:R-:W-:-:S04]  /*b610*/  IMAD.IADD R41, R41, 0x1, R35 ;  /* 0x0000000129297824 */ /* 0x000fc800078e0223 */
[----:B------:R-:W-:Y:S02]  /*b620*/  IMAD.X R35, R39, 0x1, R42, P0 ;  /* 0x0000000127237824 */ /* 0x000fe400000e062a */
[----:B---3--:R-:W-:Y:S02]  /*b630*/  IMAD R33, R33, R36, RZ ;  /* 0x0000002421217224 */ /* 0x008fe400078e02ff */
        /* <DEDUP_REMOVED lines=9> */
[----:B------:R-:W-:Y:S01]  /*b6d0*/  IMAD.WIDE.U32 R40, R36, R32, R40 ;  /* 0x0000002024287225 */ /* 0x000fe200078e0028 */
[----:B------:R-:W-:-:S03]  /*b6e0*/  IADD3 R36, P0, PT, R38, R30, RZ ;  /* 0x0000001e26247210 */ /* 0x000fc60007f1e0ff */
[----:B------:R-:W-:Y:S02]  /*b6f0*/  IMAD R37, R37, R32, R33 ;  /* 0x0000002025257224 */ /* 0x000fe400078e0221 */
[----:B------:R-:W3:Y:S02]  /*b700*/  LDG.E.64 R32, desc[UR10][R38.64] ;  /* 0x0000000a26207981 */ /* 0x000ee4000c1e1b00 */
[----:B------:R-:W-:Y:S02]  /*b710*/  IMAD.IADD R41, R41, 0x1, R37 ;  /* 0x0000000129297824 */ /* 0x000fe400078e0225 */
[----:B------:R-:W-:-:S06]  /*b720*/  IMAD.X R37, R39, 0x1, R42, P0 ;  /* 0x0000000127257824 */ /* 0x000fcc00000e062a */
[----:B------:R-:W2:Y:S04]  /*b730*/  LDG.E.64 R36, desc[UR10][R36.64] ;  /* 0x0000000a24247981 */ /* 0x000ea8000c1e1b00 */
[----:B------:R0:W2:Y:S01]  /*b740*/  LDG.E.64 R38, desc[UR10][R28.64+0x18] ;  /* 0x0000180a1c267981 */ /* 0x0000a2000c1e1b00 */
        /* <DEDUP_REMOVED lines=8> */
[----:B---3--:R-:W-:-:S04]  /*b7d0*/  IMAD R33, R33, R34, RZ ;  /* 0x0000002221217224 */ /* 0x008fc800078e02ff */
[-C--:B------:R-:W-:Y:S02]  /*b7e0*/  IMAD R33, R35, R32.reuse, R33 ;  /* 0x0000002023217224 */ /* 0x080fe400078e0221 */
[----:B------:R-:W-:-:S05]  /*b7f0*/  IMAD.WIDE.U32 R34, R34, R32, R40 ;  /* 0x0000002022227225 */ /* 0x000fca00078e0028 */
[----:B------:R-:W-:Y:S01]  /*b800*/  IADD3 R35, PT, PT, R35, R33, RZ ;  /* 0x0000002123237210 */ /* 0x000fe20007ffe0ff */
[----:B--2---:R-:W-:Y:S02]  /*b810*/  IMAD R33, R37, R38, RZ ;  /* 0x0000002625217224 */ /* 0x004fe400078e02ff */
[----:B------:R-:W-:-:S04]  /*b820*/  IMAD.WIDE.U32 R40, R38, R36, R34 ;  /* 0x0000002426287225 */ /* 0x000fc800078e0022 */
[----:B------:R-:W-:-:S04]  /*b830*/  IMAD R33, R39, R36, R33 ;  /* 0x0000002427217224 */ /* 0x000fc800078e0221 */
[----:B------:R-:W-:Y:S01]  /*b840*/  IMAD.IADD R41, R41, 0x1, R33 ;  /* 0x0000000129297824 */ /* 0x000fe200078e0221 */
[----:B------:R-:W-:Y:S06]  /*b850*/  BRA.U UP2, `(.L_x_6017) ;  /* 0xfffffff902dc7547 */ /* 0x000fec000b83ffff */
.L_x_6016:
[----:B------:R-:W-:Y:S05]  /*b860*/  BRA.U !UP1, `(.L_x_6015) ;  /* 0x0000000509c47547 */ /* 0x000fea000b800000 */
[----:B------:R-:W-:Y:S02]  /*b870*/  UISETP.GE.U32.AND UP2, UPT, UR20, 0x4, UPT ;  /* 0x000000041400788c */ /* 0x000fe4000bf46070 */
[----:B------:R-:W-:Y:S02]  /*b880*/  UISETP.NE.U32.AND UP1, UPT, UR18, URZ, UPT ;  /* 0x000000ff1200728c */ /* 0x000fe4000bf25070 */
[----:B------:R-:W-:Y:S02]  /*b890*/  UISETP.GE.U32.AND.EX UP2, UPT, URZ, URZ, UPT, UP2 ;  /* 0x000000ffff00728c */ /* 0x000fe4000bf46120 */
[----:B------:R-:W-:-:S07]  /*b8a0*/  UISETP.NE.AND.EX UP1, UPT, URZ, URZ, UPT, UP1 ;  /* 0x000000ffff00728c */ /* 0x000fce000bf25310 */
[----:B------:R-:W-:Y:S05]  /*b8b0*/  BRA.U !UP2, `(.L_x_6018) ;  /* 0x000000010ac07547 */ /* 0x000fea000b800000 */
[----:B------:R-:W0:Y:S01]  /*b8c0*/  LDC R43, c[0x0][0x3b4] ;  /* 0x0000ed00ff2b7b82 */ /* 0x000e220000000800 */
[----:B------:R-:W2:Y:S01]  /*b8d0*/  LDCU.64 UR8, c[0x0][0x3a8] ;  /* 0x00007500ff0877ac */ /* 0x000ea20008000a00 */
[C---:B-1----:R-:W-:Y:S02]  /*b8e0*/  IMAD R0, R6.reuse, UR5, RZ ;  /* 0x0000000506007c24 */ /* 0x042fe4000f8e02ff */
[----:B------:R-:W-:Y:S01]  /*b8f0*/  IMAD.MOV.U32 R10, RZ, RZ, R8 ;  /* 0x000000ffff0a7224 */ /* 0x000fe200078e0008 */
[----:B------:R-:W1:Y:S03]  /*b900*/  LDCU.64 UR12, c[0x0][0x398] ;  /* 0x00007300ff0c77ac */ /* 0x000e660008000a00 */
[----:B------:R-:W-:Y:S01]  /*b910*/  IMAD.WIDE.U32 R30, R6, UR4, R10 ;  /* 0x00000004061e7c25 */ /* 0x000fe2000f8e000a */
[----:B--2---:R-:W-:-:S04]  /*b920*/  ULEA UR7, UP2, UR4, UR8, 0x3 ;  /* 0x0000000804077291 */ /* 0x004fc8000f8418ff */
[----:B------:R-:W-:Y:S02]  /*b930*/  ULEA.HI.X UR8, UR4, UR9, UR5, 0x3, UP2 ;  /* 0x0000000904087291 */ /* 0x000fe400090f1c05 */
[----:B0-----:R-:W-:Y:S01]  /*b940*/  IMAD R7, R43, UR4, R0 ;  /* 0x000000042b077c24 */ /* 0x001fe2000f8e0200 */
[----:B-1----:R-:W-:Y:S01]  /*b950*/  LEA R38, P0, R30, UR12, 0x3 ;  /* 0x0000000c1e267c11 */ /* 0x002fe2000f8018ff */
[----:B------:R-:W-:Y:S02]  /*b960*/  IMAD.U32 R28, RZ, RZ, UR7 ;  /* 0x00000007ff1c7e24 */ /* 0x000fe4000f8e00ff */
[----:B------:R-:W-:Y:S02]  /*b970*/  IMAD.IADD R7, R31, 0x1, R7 ;  /* 0x000000011f077824 */ /* 0x000fe400078e0207 */
[----:B------:R-:W-:-:S03]  /*b980*/  IMAD.U32 R29, RZ, RZ, UR8 ;  /* 0x00000008ff1d7e24 */ /* 0x000fc6000f8e00ff */
[----:B------:R-:W-:Y:S02]  /*b990*/  LEA.HI.X R39, R30, UR13, R7, 0x3, P0 ;  /* 0x0000000d1e277c11 */ /* 0x000fe400080f1c07 */
[----:B------:R-:W2:Y:S04]  /*b9a0*/  LDG.E.64 R34, desc[UR10][R28.64] ;  /* 0x0000000a1c227981 */ /* 0x000ea8000c1e1b00 */
[----:B------:R-:W2:Y:S01]  /*b9b0*/  LDG.E.64 R32, desc[UR10][R38.64] ;  /* 0x0000000a26207981 */ /* 0x000ea2000c1e1b00 */
[C---:B------:R-:W-:Y:S01]  /*b9c0*/  IMAD.SHL.U32 R37, R6.reuse, 0x8, RZ ;  /* 0x0000000806257824 */ /* 0x040fe200078e00ff */
[----:B------:R-:W-:Y:S02]  /*b9d0*/  SHF.L.U64.HI R7, R6, 0x3, R43 ;  /* 0x0000000306077819 */ /* 0x000fe4000001022b */
[----:B------:R-:W3:Y:S02]  /*b9e0*/  LDG.E.64 R42, desc[UR10][R28.64+0x8] ;  /* 0x0000080a1c2a7981 */ /* 0x000ee4000c1e1b00 */
[----:B------:R-:W-:-:S05]  /*b9f0*/  IADD3 R44, P0, PT, R38, R37, RZ ;  /* 0x00000025262c7210 */ /* 0x000fca0007f1e0ff */
[----:B------:R-:W-:Y:S02]  /*ba00*/  IMAD.X R45, R39, 0x1, R7, P0 ;  /* 0x00000001272d7824 */ /* 0x000fe400000e0607 */
[----:B--2---:R-:W-:Y:S02]  /*ba10*/  IMAD R33, R33, R34, RZ ;  /* 0x0000002221217224 */ /* 0x004fe400078e02ff */
[-C--:B------:R-:W-:Y:S01]  /*ba20*/  IMAD.WIDE.U32 R30, R34, R32.reuse, R40 ;  /* 0x00000020221e7225 */ /* 0x080fe200078e0028 */
[-C--:B------:R-:W-:Y:S01]  /*ba30*/  IADD3 R34, P0, PT, R44, R37.reuse, RZ ;  /* 0x000000252c227210 */ /* 0x080fe20007f1e0ff */
[----:B------:R-:W2:Y:S02]  /*ba40*/  LDG.E.64 R40, desc[UR10][R28.64+0x10] ;  /* 0x0000100a1c287981 */ /* 0x000ea4000c1e1b00 */
[----:B------:R-:W-:Y:S02]  /*ba50*/  IMAD R0, R35, R32, R33 ;  /* 0x0000002023007224 */ /* 0x000fe400078e0221 */
[----:B------:R-:W3:Y:S01]  /*ba60*/  LDG.E.64 R32, desc[UR10][R44.64] ;  /* 0x0000000a2c207981 */ /* 0x000ee2000c1e1b00 */
[----:B------:R-:W-:Y:S01]  /*ba70*/  IMAD.X R35, R45, 0x1, R7, P0 ;  /* 0x000000012d237824 */ /* 0x000fe200000e0607 */
[----:B------:R-:W-:-:S04]  /*ba80*/  IADD3 R36, P0, PT, R34, R37, RZ ;  /* 0x0000002522247210 */ /* 0x000fc80007f1e0ff */
[----:B------:R-:W2:Y:S01]  /*ba90*/  LDG.E.64 R38, desc[UR10][R34.64] ;  /* 0x0000000a22267981 */ /* 0x000ea2000c1e1b00 */
[----:B------:R-:W-:-:S06]  /*baa0*/  IADD3.X R37, PT, PT, R35, R7, RZ, P0, !PT ;  /* 0x0000000723257210 */ /* 0x000fcc00007fe4ff */
[----:B------:R-:W4:Y:S04]  /*bab0*/  LDG.E.64 R36, desc[UR10][R36.64] ;  /* 0x0000000a24247981 */ /* 0x000f28000c1e1b00 */
[----:B------:R-:W4:Y:S01]  /*bac0*/  LDG.E.64 R34, desc[UR10][R28.64+0x18] ;  /* 0x0000180a1c227981 */ /* 0x000f22000c1e1b00 */
[----:B------:R-:W-:Y:S01]  /*bad0*/  IMAD.IADD R31, R31, 0x1, R0 ;  /* 0x000000011f1f7824 */ /* 0x000fe200078e0200 */
[----:B------:R-:W-:-:S04]  /*bae0*/  UIADD3 UR4, UP2, UPT, UR4, 0x4, URZ ;  /* 0x0000000404047890 */ /* 0x000fc8000ff5e0ff */
[----:B------:R-:W-:Y:S01]  /*baf0*/  UIADD3.X UR5, UPT, UPT, URZ, UR5, URZ, UP2, !UPT ;  /* 0x00000005ff057290 */ /* 0x000fe200097fe4ff */
[----:B---3--:R-:W-:Y:S02]  /*bb00*/  IMAD R7, R33, R42, RZ ;  /* 0x0000002a21077224 */ /* 0x008fe400078e02ff */
[----:B------:R-:W-:-:S04]  /*bb10*/  IMAD.WIDE.U32 R30, R42, R32, R30 ;  /* 0x000000202a1e7225 */ /* 0x000fc800078e001e */
[----:B------:R-:W-:-:S04]  /*bb20*/  IMAD R7, R43, R32, R7 ;  /* 0x000000202b077224 */ /* 0x000fc800078e0207 */
[----:B------:R-:W-:Y:S02]  /*bb30*/  IMAD.IADD R31, R31, 0x1, R7 ;  /* 0x000000011f1f7824 */ /* 0x000fe400078e0207 */
        /* <DEDUP_REMOVED lines=8> */
.L_x_6018:
[----:B------:R-:W-:Y:S05]  /*bbc0*/  BRA.U !UP1, `(.L_x_6015) ;  /* 0x0000000109ec7547 */ /* 0x000fea000b800000 */
[----:B------:R-:W0:Y:S01]  /*bbd0*/  LDCU UR7, c[0x0][0x390] ;  /* 0x00007200ff0777ac */ /* 0x000e220008000800 */
[----:B------:R-:W-:-:S04]  /*bbe0*/  UISETP.NE.U32.AND UP2, UPT, UR19, URZ, UPT ;  /* 0x000000ff1300728c */ /* 0x000fc8000bf45070 */
[----:B------:R-:W-:Y:S02]  /*bbf0*/  UISETP.NE.AND.EX UP2, UPT, UR21, URZ, UPT, UP2 ;  /* 0x000000ff1500728c */ /* 0x000fe4000bf45320 */
[----:B0-----:R-:W-:-:S04]  /*bc00*/  ULOP3.LUT UR7, UR7, 0x1, URZ, 0xc0, !UPT ;  /* 0x0000000107077892 */ /* 0x001fc8000f8ec0ff */
[----:B------:R-:W-:-:S04]  /*bc10*/  UISETP.NE.U32.AND UP1, UPT, UR7, 0x1, UPT ;  /* 0x000000010700788c */ /* 0x000fc8000bf25070 */
[----:B------:R-:W-:Y:S01]  /*bc20*/  UISETP.NE.U32.AND.EX UP1, UPT, URZ, URZ, UPT, UP1 ;  /* 0x000000ffff00728c */ /* 0x000fe2000bf25110 */
[----:B------:R-:W-:Y:S10]  /*bc30*/  BRA.U !UP2, `(.L_x_6019) ;  /* 0x000000010a7c7547 */ /* 0x000ff4000b800000 */
[----:B------:R-:W0:Y:S01]  /*bc40*/  LDC R33, c[0x0][0x3b4] ;  /* 0x0000ed00ff217b82 */ /* 0x000e220000000800 */
[----:B------:R-:W2:Y:S01]  /*bc50*/  LDCU.64 UR8, c[0x0][0x3a8] ;  /* 0x00007500ff0877ac */ /* 0x000ea20008000a00 */
[C---:B-1----:R-:W-:Y:S02]  /*bc60*/  IMAD R0, R6.reuse, UR5, RZ ;  /* 0x0000000506007c24 */ /* 0x042fe4000f8e02ff */
[----:B------:R-:W-:Y:S01]  /*bc70*/  IMAD.MOV.U32 R28, RZ, RZ, R8 ;  /* 0x000000ffff1c7224 */ /* 0x000fe200078e0008 */
[----:B------:R-:W1:Y:S01]  /*bc80*/  LDCU.64 UR12, c[0x0][0x398] ;  /* 0x00007300ff0c77ac */ /* 0x000e620008000a00 */
[----:B------:R-:W-:Y:S02]  /*bc90*/  IMAD.MOV.U32 R29, RZ, RZ, R11 ;  /* 0x000000ffff1d7224 */ /* 0x000fe400078e000b */
        /* <DEDUP_REMOVED lines=25> */
.L_x_6019:
[----:B------:R-:W-:Y:S05]  /*be30*/  BRA.U UP1, `(.L_x_6015) ;  /* 0x0000000101507547 */ /* 0x000fea000b800000 */
[----:B-1----:R-:W0:Y:S01]  /*be40*/  LDC R7, c[0x0][0x3b4] ;  /* 0x0000ed00ff077b82 */ /* 0x002e220000000800 */
[----:B------:R-:W1:Y:S01]  /*be50*/  LDCU.64 UR8, c[0x0][0x3a8] ;  /* 0x00007500ff0877ac */ /* 0x000e620008000a00 */
[C---:B------:R-:W-:Y:S02]  /*be60*/  IMAD R0, R6.reuse, UR5, RZ ;  /* 0x0000000506007c24 */ /* 0x040fe4000f8e02ff */
[----:B------:R-:W-:Y:S01]  /*be70*/  IMAD.MOV.U32 R9, RZ, RZ, R11 ;  /* 0x000000ffff097224 */ /* 0x000fe200078e000b */
[----:B------:R-:W2:Y:S01]  /*be80*/  LDCU.64 UR12, c[0x0][0x398] ;  /* 0x00007300ff0c77ac */ /* 0x000ea20008000a00 */
[----:B------:R-:W-:Y:S01]  /*be90*/  IMAD.WIDE.U32 R8, R6, UR4, R8 ;  /* 0x0000000406087c25 */ /* 0x000fe2000f8e0008 */
[----:B-1----:R-:W-:Y:S02]  /*bea0*/  ULEA UR7, UP1, UR4, UR8, 0x3 ;  /* 0x0000000804077291 */ /* 0x002fe4000f8218ff */
[----:B--2---:R-:W-:Y:S01]  /*beb0*/  LEA R10, P0, R8, UR12, 0x3 ;  /* 0x0000000c080a7c11 */ /* 0x004fe2000f8018ff */
[----:B0-----:R-:W-:Y:S01]  /*bec0*/  IMAD R7, R7, UR4, R0 ;  /* 0x0000000407077c24 */ /* 0x001fe2000f8e0200 */
[----:B------:R-:W-:-:S02]  /*bed0*/  ULEA.HI.X UR4, UR4, UR9, UR5, 0x3, UP1 ;  /* 0x0000000904047291 */ /* 0x000fc400088f1c05 */
[----:B------:R-:W-:Y:S02]  /*bee0*/  IMAD.U32 R6, RZ, RZ, UR7 ;  /* 0x00000007ff067e24 */ /* 0x000fe4000f8e00ff */
[----:B------:R-:W-:Y:S02]  /*bef0*/  IMAD.IADD R9, R9, 0x1, R7 ;  /* 0x0000000109097824 */ /* 0x000fe400078e0207 */
[----:B------:R-:W-:-:S03]  /*bf00*/  IMAD.U32 R7, RZ, RZ, UR4 ;  /* 0x00000004ff077e24 */ /* 0x000fc6000f8e00ff */
[----:B------:R-:W-:-:S03]  /*bf10*/  LEA.HI.X R11, R8, UR13, R9, 0x3, P0 ;  /* 0x0000000d080b7c11 */ /* 0x000fc600080f1c09 */
[----:B------:R-:W2:Y:S04]  /*bf20*/  LDG.E.64 R6, desc[UR10][R6.64] ;  /* 0x0000000a06067981 */ /* 0x000ea8000c1e1b00 */
[----:B------:R-:W2:Y:S02]  /*bf30*/  LDG.E.64 R8, desc[UR10][R10.64] ;  /* 0x0000000a0a087981 */ /* 0x000ea4000c1e1b00 */
[----:B--2---:R-:W-:Y:S02]  /*bf40*/  IMAD R9, R9, R6, RZ ;  /* 0x0000000609097224 */ /* 0x004fe400078e02ff */
[----:B------:R-:W-:-:S04]  /*bf50*/  IMAD.WIDE.U32 R40, R6, R8, R40 ;  /* 0x0000000806287225 */ /* 0x000fc800078e0028 */
[----:B------:R-:W-:-:S04]  /*bf60*/  IMAD R9, R7, R8, R9 ;  /* 0x0000000807097224 */ /* 0x000fc800078e0209 */
[----:B------:R-:W-:-:S07]  /*bf70*/  IMAD.IADD R41, R41, 0x1, R9 ;  /* 0x0000000129297824 */ /* 0x000fce00078e0209 */
.L_x_6015:
[----:B------:R-:W0:Y:S01]  /*bf80*/  LDCU.64 UR4, c[0x0][0x3c0] ;  /* 0x00007800ff0477ac */ /* 0x000e220008000a00 */
[----:B------:R-:W2:Y:S01]  /*bf90*/  LDCU.64 UR8, c[0x0][0x3b8] ;  /* 0x00007700ff0877ac */ /* 0x000ea20008000a00 */
[----:B0-----:R-:W-:-:S04]  /*bfa0*/  UISETP.GE.U32.AND UP1, UPT, UR4, 0x1, UPT ;  /* 0x000000010400788c */ /* 0x001fc8000bf26070 */
[----:B------:R-:W-:Y:S01]  /*bfb0*/  UISETP.GE.AND.EX UP1, UPT, UR5, URZ, UPT, UP1 ;  /* 0x000000ff0500728c */ /* 0x000fe2000bf26310 */
[----:B--2---:R-:W-:Y:S02]  /*bfc0*/  IMAD.U32 R10, RZ, RZ, UR8 ;  /* 0x00000008ff0a7e24 */ /* 0x004fe4000f8e00ff */
[----:B------:R-:W-:Y:S02]  /*bfd0*/  IMAD.U32 R29, RZ, RZ, UR8 ;  /* 0x00000008ff1d7e24 */ /* 0x000fe4000f8e00ff */
[----:B------:R-:W-:Y:S02]  /*bfe0*/  IMAD.U32 R11, RZ, RZ, UR9 ;  /* 0x00000009ff0b7e24 */ /* 0x000fe4000f8e00ff */
[----:B------:R-:W-:Y:S02]  /*bff0*/  IMAD.U32 R0, RZ, RZ, UR9 ;  /* 0x00000009ff007e24 */ /* 0x000fe4000f8e00ff */
[----:B------:R-:W-:Y:S05]  /*c000*/  BRA.U !UP1, `(.L_x_6020) ;  /* 0x00000001098c7547 */ /* 0x000fea000b800000 */
[----:B------:R-:W0:Y:S01]  /*c010*/  LDCU.64 UR4, c[0x0][0x3c0] ;  /* 0x00007800ff0477ac */ /* 0x000e220008000a00 */
[----:B------:R-:W-:Y:S01]  /*c020*/  BSSY.RECONVERGENT B0, `(.L_x_6020) ;  /* 0x0000021000007945 */ /* 0x000fe20003800200 */
[----:B------:R-:W-:Y:S02]  /*c030*/  IMAD.U32 R10, RZ, RZ, UR8 ;  /* 0x00000008ff0a7e24 */ /* 0x000fe4000f8e00ff */
[----:B------:R-:W-:Y:S02]  /*c040*/  IMAD.U32 R0, RZ, RZ, UR9 ;  /* 0x00000009ff007e24 */ /* 0x000fe4000f8e00ff */
[----:B------:R-:W-:Y:S02]  /*c050*/  IMAD.U32 R28, RZ, RZ, UR8 ;  /* 0x00000008ff1c7e24 */ /* 0x000fe4000f8e00ff */
[----:B------:R-:W-:Y:S01]  /*c060*/  IMAD.U32 R30, RZ, RZ, UR9 ;  /* 0x00000009ff1e7e24 */ /* 0x000fe2000f8e00ff */
[----:B0-----:R-:W-:Y:S01]  /*c070*/  MOV R34, UR4 ;  /* 0x0000000400227c02 */ /* 0x001fe20008000f00 */
[----:B------:R-:W-:-:S07]  /*c080*/  IMAD.U32 R36, RZ, RZ, UR5 ;  /* 0x00000005ff247e24 */ /* 0x000fce000f8e00ff */
.L_x_6021:
[--C-:B------:R-:W-:Y:S02]  /*c090*/  SHF.R.U64 R37, R34, 0x1, R36.reuse ;  /* 0x0000000122257819 */ /* 0x100fe40000001224 */
[----:B------:R-:W-:-:S03]  /*c0a0*/  SHF.R.U32.HI R32, RZ, 0x1, R36 ;  /* 0x00000001ff207819 */ /* 0x000fc60000011624 */
[C---:B------:R-:W-:Y:S01]  /*c0b0*/  IMAD.SHL.U32 R33, R37.reuse, 0x8, RZ ;  /* 0x0000000825217824 */ /* 0x040fe200078e00ff */
[----:B------:R-:W-:-:S04]  /*c0c0*/  SHF.L.U64.HI R35, R37, 0x3, R32 ;  /* 0x0000000325237819 */ /* 0x000fc80000010220 */
[----:B-1----:R-:W-:-:S05]  /*c0d0*/  IADD3 R6, P0, PT, R28, R33, RZ ;  /* 0x000000211c067210 */ /* 0x002fca0007f1e0ff */
[----:B------:R-:W-:-:S05]  /*c0e0*/  IMAD.X R7, R30, 0x1, R35, P0 ;  /* 0x000000011e077824 */ /* 0x000fca00000e0623 */
[----:B------:R-:W2:Y:S01]  /*c0f0*/  LDG.E.64 R8, desc[UR10][R6.64] ;  /* 0x0000000a06087981 */ /* 0x000ea2000c1e1b00 */
[----:B------:R-:W-:Y:S02]  /*c100*/  LOP3.LUT R31, RZ, R37, RZ, 0x33, !PT ;  /* 0x00000025ff1f7212 */ /* 0x000fe400078e33ff */
[----:B--2---:R-:W-:Y:S02]  /*c110*/  ISETP.GE.U32.AND P0, PT, R8, R40, PT ;  /* 0x000000280800720c */ /* 0x004fe40003f06070 */
        /* <DEDUP_REMOVED lines=18> */
.L_x_6020:
[----:B------:R-:W-:Y:S05]  /*c240*/  BRA.U !UP1, `(.L_x_6022) ;  /* 0x00000001098c7547 */ /* 0x000fea000b800000 */
[----:B------:R-:W0:Y:S01]  /*c250*/  LDCU.64 UR4, c[0x0][0x3c0] ;  /* 0x00007800ff0477ac */ /* 0x000e220008000a00 */
[----:B------:R-:W-:Y:S01]  /*c260*/  BSSY.RECONVERGENT B0, `(.L_x_6022) ;  /* 0x0000021000007945 */ /* 0x000fe20003800200 */
[----:B------:R-:W-:Y:S01]  /*c270*/  IMAD.U32 R29, RZ, RZ, UR8 ;  /* 0x00000008ff1d7e24 */ /* 0x000fe2000f8e00ff */
[----:B------:R-:W-:Y:S01]  /*c280*/  MOV R30, UR8 ;  /* 0x00000008001e7c02 */ /* 0x000fe20008000f00 */
[----:B------:R-:W-:Y:S02]  /*c290*/  IMAD.U32 R11, RZ, RZ, UR9 ;  /* 0x00000009ff0b7e24 */ /* 0x000fe4000f8e00ff */
[----:B------:R-:W-:Y:S02]  /*c2a0*/  IMAD.U32 R28, RZ, RZ, UR9 ;  /* 0x00000009ff1c7e24 */ /* 0x000fe4000f8e00ff */
[----:B0-----:R-:W-:Y:S02]  /*c2b0*/  IMAD.U32 R36, RZ, RZ, UR4 ;  /* 0x00000004ff247e24 */ /* 0x001fe4000f8e00ff */
[----:B------:R-:W-:-:S07]  /*c2c0*/  IMAD.U32 R37, RZ, RZ, UR5 ;  /* 0x00000005ff257e24 */ /* 0x000fce000f8e00ff */
.L_x_6023:
        /* <DEDUP_REMOVED lines=27> */
.L_x_6022:
[----:B------:R-:W1:Y:S01]  /*c480*/  LDCU.64 UR8, c[0x0][0x3b8] ;  /* 0x00007700ff0877ac */ /* 0x000e620008000a00 */
[----:B------:R-:W-:Y:S02]  /*c490*/  IADD3 R8, P0, PT, -R10, R29, RZ ;  /* 0x0000001d0a087210 */ /* 0x000fe40007f1e1ff */
[C---:B-----5:R-:W-:Y:S01]  /*c4a0*/  SHF.L.U64.HI R25, R24.reuse, 0x3, R25 ;  /* 0x0000000318197819 */ /* 0x060fe20000010219 */
[----:B------:R-:W0:Y:S01]  /*c4b0*/  LDCU.64 UR4, c[0x0][0x3c8] ;  /* 0x00007900ff0477ac */ /* 0x000e220008000a00 */
[----:B------:R-:W-:Y:S02]  /*c4c0*/  IMAD.SHL.U32 R24, R24, 0x8, RZ ;  /* 0x0000000818187824 */ /* 0x000fe400078e00ff */
[----:B------:R-:W-:Y:S01]  /*c4d0*/  IMAD.X R11, R11, 0x1, ~R0, P0 ;  /* 0x000000010b0b7824 */ /* 0x000fe200000e0e00 */
[----:B------:R-:W2:Y:S04]  /*c4e0*/  LDCU.64 UR14, c[0x0][0x3d0] ;  /* 0x00007a00ff0e77ac */ /* 0x000ea80008000a00 */
[--C-:B------:R-:W-:Y:S01]  /*c4f0*/  SHF.R.S64 R8, R8, 0x3, R11.reuse ;  /* 0x0000000308087819 */ /* 0x100fe2000000100b */
[----:B------:R-:W3:Y:S01]  /*c500*/  LDCU.64 UR12, c[0x0][0x390] ;  /* 0x00007200ff0c77ac */ /* 0x000ee20008000a00 */
[----:B------:R-:W-:-:S02]  /*c510*/  SHF.R.S32.HI R9, RZ, 0x3, R11 ;  /* 0x00000003ff097819 */ /* 0x000fc4000001140b */
[----:B-1----:R-:W-:-:S04]  /*c520*/  IADD3 R6, P1, PT, R10, -UR8, RZ ;  /* 0x800000080a067c10 */ /* 0x002fc8000ff3e0ff */
[----:B------:R-:W-:Y:S02]  /*c530*/  IADD3.X R7, PT, PT, R0, ~UR9, RZ, P1, !PT ;  /* 0x8000000900077c10 */ /* 0x000fe40008ffe4ff */
[C---:B0-----:R-:W-:Y:S02]  /*c540*/  IADD3 R10, P0, PT, R24.reuse, UR4, RZ ;  /* 0x00000004180a7c10 */ /* 0x041fe4000ff1e0ff */
[----:B--2---:R-:W-:Y:S02]  /*c550*/  IADD3 R28, P1, PT, R24, UR14, RZ ;  /* 0x0000000e181c7c10 */ /* 0x004fe4000ff3e0ff */
[C---:B------:R-:W-:Y:S02]  /*c560*/  IADD3.X R11, PT, PT, R25.reuse, UR5, RZ, P0, !PT ;  /* 0x00000005190b7c10 */ /* 0x040fe400087fe4ff */
[----:B------:R-:W-:Y:S01]  /*c570*/  IADD3.X R29, PT, PT, R25, UR15, RZ, P1, !PT ;  /* 0x0000000f191d7c10 */ /* 0x000fe20008ffe4ff */
[----:B---3--:R-:W-:Y:S01]  /*c580*/  UIADD3 UR4, UP2, UPT, UR12, -0x1, URZ ;  /* 0xffffffff0c047890 */ /* 0x008fe2000ff5e0ff */
[--C-:B------:R-:W-:Y:S01]  /*c590*/  SHF.R.S64 R24, R6, 0x3, R7.reuse ;  /* 0x0000000306187819 */ /* 0x100fe20000001007 */
[----:B------:R0:W-:Y:S01]  /*c5a0*/  STG.E.64 desc[UR10][R10.64], R8 ;  /* 0x000000080a007986 */ /* 0x0001e2000c101b0a */
[----:B------:R-:W-:-:S02]  /*c5b0*/  SHF.R.S32.HI R25, RZ, 0x3, R7 ;  /* 0x00000003ff197819 */ /* 0x000fc40000011407 */
[----:B------:R-:W-:Y:S01]  /*c5c0*/  CS2R R6, SRZ ;  /* 0x0000000000067805 */ /* 0x000fe2000001ff00 */
[----:B------:R-:W-:Y:S02]  /*c5d0*/  UIADD3.X UR7, UPT, UPT, UR13, -0x1, URZ, UP2, !UPT ;  /* 0xffffffff0d077890 */ /* 0x000fe400097fe4ff */
[----:B------:R0:W-:Y:S01]  /*c5e0*/  STG.E.64 desc[UR10][R28.64], R24 ;  /* 0x000000181c007986 */ /* 0x0001e2000c101b0a */
[----:B------:R-:W-:Y:S09]  /*c5f0*/  BRA.U UP0, `(.L_x_6024) ;  /* 0x0000000d00707547 */ /* 0x000ff2000b800000 */
[----:B------:R-:W1:Y:S01]  /*c600*/  LDCU.64 UR8, c[0x0][0x3a0] ;  /* 0x00007400ff0877ac */ /* 0x000e620008000a00 */
[----:B------:R-:W-:Y:S02]  /*c610*/  UISETP.GE.U32.AND UP2, UPT, UR4, 0x7, UPT ;  /* 0x000000070400788c */ /* 0x000fe4000bf46070 */
[----:B------:R-:W-:Y:S02]  /*c620*/  UISETP.NE.U32.AND UP3, UPT, UR20, URZ, UPT ;  /* 0x000000ff1400728c */ /* 0x000fe4000bf65070 */
[----:B------:R-:W-:Y:S01]  /*c630*/  UISETP.GE.U32.AND.EX UP2, UPT, UR7, URZ, UPT, UP2 ;  /* 0x000000ff0700728c */ /* 0x000fe2000bf46120 */
[----:B------:R-:W-:Y:S01]  /*c640*/  UMOV UR4, URZ ;  /* 0x000000ff00047c82 */ /* 0x000fe20008000000 */
[----:B------:R-:W-:Y:S01]  /*c650*/  UMOV UR5, URZ ;  /* 0x000000ff00057c82 */ /* 0x000fe20008000000 */
[----:B------:R-:W-:Y:S01]  /*c660*/  UISETP.NE.AND.EX UP3, UPT, URZ, URZ, UPT, UP3 ;  /* 0x000000ffff00728c */ /* 0x000fe2000bf65330 */
[----:B------:R-:W2:Y:S01]  /*c670*/  LDCU.64 UR14, c[0x0][0x3b0] ;  /* 0x00007600ff0e77ac */ /* 0x000ea20008000a00 */
[----:B-1----:R-:W-:-:S02]  /*c680*/  IMAD R7, R27, UR8, RZ ;  /* 0x000000081b077c24 */ /* 0x002fc4000f8e02ff */
[----:B0-----:R-:W-:-:S04]  /*c690*/  IMAD.WIDE.U32 R8, R26, UR8, RZ ;  /* 0x000000081a087c25 */ /* 0x001fc8000f8e00ff */
[----:B------:R-:W-:Y:S01]  /*c6a0*/  IMAD R11, R26, UR9, R7 ;  /* 0x000000091a0b7c24 */ /* 0x000fe2000f8e0207 */
[----:B------:R-:W-:-:S03]  /*c6b0*/  CS2R R6, SRZ ;  /* 0x0000000000067805 */ /* 0x000fc6000001ff00 */
[----:B------:R-:W-:Y:S01]  /*c6c0*/  IMAD.IADD R11, R9, 0x1, R11 ;  /* 0x00000001090b7824 */ /* 0x000fe200078e020b */
[----:B--2---:R-:W-:Y:S06]  /*c6d0*/  BRA.U !UP2, `(.L_x_6025) ;  /* 0x000000050a647547 */ /* 0x004fec000b800000 */
[----:B------:R-:W0:Y:S01]  /*c6e0*/  LDCU.64 UR8, c[0x0][0x3a8] ;  /* 0x00007500ff0877ac */ /* 0x000e220008000a00 */
[----:B------:R-:W-:Y:S01]  /*c6f0*/  CS2R R6, SRZ ;  /* 0x0000000000067805 */ /* 0x000fe2000001ff00 */
[----:B------:R-:W1:Y:S01]  /*c700*/  LDCU.64 UR22, c[0x0][0x398] ;  /* 0x00007300ff1677ac */ /* 0x000e620008000a00 */
[----:B------:R-:W-:Y:S02]  /*c710*/  ULOP3.LUT UR4, UR12, 0xfffffff8, URZ, 0xc0, !UPT ;  /* 0xfffffff80c047892 */ /* 0x000fe4000f8ec0ff */
[----:B------:R-:W-:Y:S02]  /*c720*/  ULOP3.LUT UR5, UR13, 0x7fffffff, URZ, 0xc0, !UPT ;  /* 0x7fffffff0d057892 */ /* 0x000fe4000f8ec0ff */
[----:B------:R-:W-:Y:S02]  /*c730*/  USHF.L.U32 UR7, UR15, 0x3, URZ ;  /* 0x000000030f077899 */ /* 0x000fe400080006ff */
[----:B------:R-:W-:Y:S02]  /*c740*/  UIMAD.WIDE.U32 UR16, UR14, 0x8, URZ ;  /* 0x000000080e1078a5 */ /* 0x000fe4000f8e00ff */
[----:B------:R-:W-:-:S02]  /*c750*/  USHF.L.U64.HI UR13, UR14, 0x6, UR15 ;  /* 0x000000060e0d7899 */ /* 0x000fc4000801020f */
[----:B0-----:R-:W-:-:S04]  /*c760*/  UIADD3 UR8, UP2, UPT, UR8, 0x20, URZ ;  /* 0x0000002008087890 */ /* 0x001fc8000ff5e0ff */
[----:B------:R-:W-:Y:S01]  /*c770*/  UIADD3.X UR12, UPT, UPT, URZ, UR9, URZ, UP2, !UPT ;  /* 0x00000009ff0c7290 */ /* 0x000fe200097fe4ff */
[C---:B-1----:R-:W-:Y:S01]  /*c780*/  LEA R42, P0, R8.reuse, UR22, 0x3 ;  /* 0x00000016082a7c11 */ /* 0x042fe2000f8018ff */
[----:B------:R-:W-:Y:S01]  /*c790*/  UIADD3 UR9, UPT, UPT, UR17, UR7, URZ ;  /* 0x0000000711097290 */ /* 0x000fe2000fffe0ff */
[----:B------:R-:W-:Y:S01]  /*c7a0*/  MOV R24, UR8 ;  /* 0x0000000800187c02 */ /* 0x000fe20008000f00 */
[----:B------:R-:W-:Y:S01]  /*c7b0*/  UMOV UR8, UR5 ;  /* 0x0000000500087c82 */ /* 0x000fe20008000000 */
[----:B------:R-:W-:Y:S01]  /*c7c0*/  LEA.HI.X R43, R8, UR23, R11, 0x3, P0 ;  /* 0x00000017082b7c11 */ /* 0x000fe200080f1c0b */
[----:B------:R-:W-:Y:S01]  /*c7d0*/  IMAD.U32 R25, RZ, RZ, UR12 ;  /* 0x0000000cff197e24 */ /* 0x000fe2000f8e00ff */
[----:B------:R-:W-:-:S07]  /*c7e0*/  UMOV UR7, UR4 ;  /* 0x0000000400077c82 */ /* 0x000fce0008000000 */
.L_x_6026:
[----:B------:R-:W2:Y:S01]  /*c7f0*/  LDG.E.64 R32, desc[UR10][R42.64] ;  /* 0x0000000a2a207981 */ /* 0x000ea2000c1e1b00 */
[----:B------:R-:W-:-:S03]  /*c800*/  IADD3 R36, P0, PT, R42, UR16, RZ ;  /* 0x000000102a247c10 */ /* 0x000fc6000ff1e0ff */
        /* <DEDUP_REMOVED lines=9> */
[----:B------:R-:W4:Y:S01]  /*c8a0*/  LDG.E.64 R38, desc[UR10][R30.64] ;  /* 0x0000000a1e267981 */ /* 0x000f22000c1e1b00 */
        /* <DEDUP_REMOVED lines=8> */
[----:B------:R-:W2:Y:S01]  /*c930*/  LDG.E.64 R32, desc[UR10][R24.64+-0x8] ;  /* 0xfffff80a18207981 */ /* 0x000ea2000c1e1b00 */
[----:B------:R-:W-:-:S03]  /*c940*/  IADD3 R28, P0, PT, R44, UR16, RZ ;  /* 0x000000102c1c7c10 */ /* 0x000fc6000ff1e0ff */
[----:B------:R-:W3:Y:S01]  /*c950*/  LDG.E.64 R6, desc[UR10][R24.64] ;  /* 0x0000000a18067981 */ /* 0x000ee2000c1e1b00 */
[----:B------:R-:W-:Y:S01]  /*c960*/  IADD3.X R29, PT, PT, R45, UR9, RZ, P0, !PT ;  /* 0x000000092d1d7c10 */ /* 0x000fe200087fe4ff */
[----:B----4-:R-:W-:Y:S02]  /*c970*/  IMAD R39, R39, R36, RZ ;  /* 0x0000002427277224 */ /* 0x010fe400078e02ff */
[----:B------:R-:W-:Y:S01]  /*c980*/  IMAD.IADD R41, R41, 0x1, R0 ;  /* 0x0000000129297824 */ /* 0x000fe200078e0200 */
[----:B------:R-:W4:Y:S04]  /*c990*/  LDG.E.64 R44, desc[UR10][R24.64+0x18] ;  /* 0x0000180a182c7981 */ /* 0x000f28000c1e1b00 */
[----:B------:R-:W3:Y:S01]  /*c9a0*/  LDG.E.64 R30, desc[UR10][R28.64] ;  /* 0x0000000a1c1e7981 */ /* 0x000ee2000c1e1b00 */
[----:B------:R-:W-:-:S02]  /*c9b0*/  IMAD R39, R37, R38, R39 ;  /* 0x0000002625277224 */ /* 0x000fc400078e0227 */
[----:B------:R-:W-:Y:S01]  /*c9c0*/  IMAD.WIDE.U32 R36, R36, R38, R40 ;  /* 0x0000002624247225 */ /* 0x000fe200078e0028 */
[----:B------:R-:W-:-:S03]  /*c9d0*/  IADD3 R38, P0, PT, R28, UR16, RZ ;  /* 0x000000101c267c10 */ /* 0x000fc6000ff1e0ff */
[----:B------:R-:W-:Y:S01]  /*c9e0*/  IMAD.IADD R37, R37, 0x1, R39 ;  /* 0x0000000125257824 */ /* 0x000fe200078e0227 */
[----:B------:R-:W-:Y:S02]  /*c9f0*/  IADD3.X R39, PT, PT, R29, UR9, RZ, P0, !PT ;  /* 0x000000091d277c10 */ /* 0x000fe400087fe4ff */
[----:B------:R-:W5:Y:S01]  /*ca00*/  LDG.E.64 R28, desc[UR10][R24.64+0x8] ;  /* 0x0000080a181c7981 */ /* 0x000f62000c1e1b00 */
[----:B--2---:R-:W-:-:S04]  /*ca10*/  IMAD R41, R35, R32, RZ ;  /* 0x0000002023297224 */ /* 0x004fc800078e02ff */
[-C--:B------:R-:W-:Y:S02]  /*ca20*/  IMAD R41, R33, R34.reuse, R41 ;  /* 0x0000002221297224 */ /* 0x080fe400078e0229 */
[----:B------:R-:W-:Y:S01]  /*ca30*/  IMAD.WIDE.U32 R32, R32, R34, R36 ;  /* 0x0000002220207225 */ /* 0x000fe200078e0024 */
[----:B------:R-:W-:Y:S01]  /*ca40*/  IADD3 R36, P0, PT, R38, UR16, RZ ;  /* 0x0000001026247c10 */ /* 0x000fe2000ff1e0ff */
[----:B------:R0:W5:Y:S02]  /*ca50*/  LDG.E.64 R34, desc[UR10][R38.64] ;  /* 0x0000000a26227981 */ /* 0x000164000c1e1b00 */
[----:B------:R-:W-:Y:S01]  /*ca60*/  IMAD.IADD R33, R33, 0x1, R41 ;  /* 0x0000000121217824 */ /* 0x000fe200078e0229 */
[----:B------:R-:W-:Y:S01]  /*ca70*/  IADD3.X R37, PT, PT, R39, UR9, RZ, P0, !PT ;  /* 0x0000000927257c10 */ /* 0x000fe200087fe4ff */
[----:B---3--:R-:W-:-:S04]  /*ca80*/  IMAD R41, R31, R6, RZ ;  /* 0x000000061f297224 */ /* 0x008fc800078e02ff */
[-C--:B------:R-:W-:Y:S01]  /*ca90*/  IMAD R41, R7, R30.reuse, R41 ;  /* 0x0000001e07297224 */ /* 0x080fe200078e0229 */
[----:B0-----:R-:W-:Y:S01]  /*caa0*/  IADD3 R38, P0, PT, R36, UR16, RZ ;  /* 0x0000001024267c10 */ /* 0x001fe2000ff1e0ff */
[----:B------:R-:W-:Y:S02]  /*cab0*/  IMAD.WIDE.U32 R6, R6, R30, R32 ;  /* 0x0000001e06067225 */ /* 0x000fe400078e0020 */
[----:B------:R0:W2:Y:S01]  /*cac0*/  LDG.E.64 R30, desc[UR10][R24.64+0x10] ;  /* 0x0000100a181e7981 */ /* 0x0000a2000c1e1b00 */
[----:B------:R-:W-:-:S03]  /*cad0*/  IADD3.X R39, PT, PT, R37, UR9, RZ, P0, !PT ;  /* 0x0000000925277c10 */ /* 0x000fc600087fe4ff */
[----:B------:R-:W2:Y:S04]  /*cae0*/  LDG.E.64 R32, desc[UR10][R36.64] ;  /* 0x0000000a24207981 */ /* 0x000ea8000c1e1b00 */
        /* <DEDUP_REMOVED lines=8> */
[----:B-----5:R-:W-:Y:S02]  /*cb70*/  IMAD R35, R35, R28, RZ ;  /* 0x0000001c23237224 */ /* 0x020fe400078e02ff */
        /* <DEDUP_REMOVED lines=12> */
[----:B------:R-:W-:-:S04]  /*cc40*/  IADD3.X R43, PT, PT, R43, UR13, RZ, P0, !PT ;  /* 0x0000000d2b2b7c10 */ /* 0x000fc800087fe4ff */
[----:B------:R-:W-:Y:S01]  /*cc50*/  IADD3 R7, PT, PT, R7, R29, RZ ;  /* 0x0000001d07077210 */ /* 0x000fe20007ffe0ff */
[----:B------:R-:W-:Y:S06]  /*cc60*/  BRA.U UP2, `(.L_x_6026) ;  /* 0xfffffff902e07547 */ /* 0x000fec000b83ffff */
.L_x_6025:
[----:B------:R-:W-:Y:S05]  /*cc70*/  BRA.U !UP3, `(.L_x_6024) ;  /* 0x000000050bd07547 */ /* 0x000fea000b800000 */
[----:B------:R-:W-:Y:S02]  /*cc80*/  UISETP.GE.U32.AND UP3, UPT, UR20, 0x4, UPT ;  /* 0x000000041400788c */ /* 0x000fe4000bf66070 */
[----:B------:R-:W-:Y:S02]  /*cc90*/  UISETP.NE.U32.AND UP2, UPT, UR18, URZ, UPT ;  /* 0x000000ff1200728c */ /* 0x000fe4000bf45070 */
[----:B------:R-:W-:Y:S02]  /*cca0*/  UISETP.GE.U32.AND.EX UP3, UPT, URZ, URZ, UPT, UP3 ;  /* 0x000000ffff00728c */ /* 0x000fe4000bf66130 */
[----:B------:R-:W-:-:S07]  /*ccb0*/  UISETP.NE.AND.EX UP2, UPT, URZ, URZ, UPT, UP2 ;  /* 0x000000ffff00728c */ /* 0x000fce000bf45320 */
[----:B------:R-:W-:Y:S05]  /*ccc0*/  BRA.U !UP3, `(.L_x_6027) ;  /* 0x000000010bc07547 */ /* 0x000fea000b800000 */
[----:B------:R-:W0:Y:S01]  /*ccd0*/  LDCU.64 UR12, c[0x0][0x3a8] ;  /* 0x00007500ff0c77ac */ /* 0x000e220008000a00 */
[----:B------:R-:W-:Y:S02]  /*cce0*/  IMAD.U32 R25, RZ, RZ, UR4 ;  /* 0x00000004ff197e24 */ /* 0x000fe4000f8e00ff */
[----:B------:R-:W-:Y:S01]  /*ccf0*/  IMAD.MOV.U32 R10, RZ, RZ, R8 ;  /* 0x000000ffff0a7224 */ /* 0x000fe200078e0008 */
[----:B------:R-:W1:Y:S03]  /*cd00*/  LDCU.64 UR16, c[0x0][0x398] ;  /* 0x00007300ff1077ac */ /* 0x000e660008000a00 */
[----:B------:R-:W-:Y:S01]  /*cd10*/  IMAD.WIDE.U32 R24, R25, UR14, R10 ;  /* 0x0000000e19187c25 */ /* 0x000fe2000f8e000a */
[----:B------:R-:W-:-:S04]  /*cd20*/  UIMAD UR8, UR5, UR14, URZ ;  /* 0x0000000e050872a4 */ /* 0x000fc8000f8e02ff */
[----:B------:R-:W-:Y:S02]  /*cd30*/  UIMAD UR9, UR4, UR15, UR8 ;  /* 0x0000000f040972a4 */ /* 0x000fe4000f8e0208 */
[----:B0-----:R-:W-:-:S04]  /*cd40*/  ULEA UR7, UP3, UR4, UR12, 0x3 ;  /* 0x0000000c04077291 */ /* 0x001fc8000f8618ff */
[----:B------:R-:W-:Y:S01]  /*cd50*/  VIADD R25, R25, UR9 ;  /* 0x0000000919197c36 */ /* 0x000fe20008000000 */
[----:B------:R-:W-:Y:S02]  /*cd60*/  USHF.L.U32 UR9, UR14, 0x3, URZ ;  /* 0x000000030e097899 */ /* 0x000fe400080006ff */
[----:B------:R-:W-:Y:S01]  /*cd70*/  ULEA.HI.X UR8, UR4, UR13, UR5, 0x3, UP3 ;  /* 0x0000000d04087291 */ /* 0x000fe200098f1c05 */
[C---:B-1----:R-:W-:Y:S01]  /*cd80*/  LEA R44, P0, R24.reuse, UR16, 0x3 ;  /* 0x00000010182c7c11 */ /* 0x042fe2000f8018ff */
        /* <DEDUP_REMOVED lines=17> */
[----:B------:R-:W4:Y:S01]  /*cea0*/  LDG.E.64 R34, desc[UR10][R34.64] ;  /* 0x0000000a22227981 */ /* 0x000f22000c1e1b00 */
        /* <DEDUP_REMOVED lines=9> */
[----:B-----5:R-:W-:Y:S02]  /*cf40*/  IMAD R7, R39, R36, RZ ;  /* 0x0000002427077224 */ /* 0x020fe400078e02ff */
[----:B------:R-:W-:Y:S02]  /*cf50*/  IMAD.IADD R29, R29, 0x1, R25 ;  /* 0x000000011d1d7824 */ /* 0x000fe400078e0219 */
[-C--:B------:R-:W-:Y:S02]  /*cf60*/  IMAD R7, R37, R38.reuse, R7 ;  /* 0x0000002625077224 */ /* 0x080fe400078e0207 */
[----:B------:R-:W-:-:S04]  /*cf70*/  IMAD.WIDE.U32 R36, R36, R38, R28 ;  /* 0x0000002624247225 */ /* 0x000fc800078e001c */
[----:B----4-:R-:W-:Y:S02]  /*cf80*/  IMAD R25, R35, R44, RZ ;  /* 0x0000002c23197224 */ /* 0x010fe400078e02ff */
[----:B------:R-:W-:Y:S02]  /*cf90*/  IMAD.IADD R37, R37, 0x1, R7 ;  /* 0x0000000125257824 */ /* 0x000fe400078e0207 */
[-C--:B------:R-:W-:Y:S02]  /*cfa0*/  IMAD R25, R45, R34.reuse, R25 ;  /* 0x000000222d197224 */ /* 0x080fe400078e0219 */
[----:B------:R-:W-:-:S04]  /*cfb0*/  IMAD.WIDE.U32 R6, R44, R34, R36 ;  /* 0x000000222c067225 */ /* 0x000fc800078e0024 */
[----:B------:R-:W-:-:S07]  /*cfc0*/  IMAD.IADD R7, R7, 0x1, R25 ;  /* 0x0000000107077824 */ /* 0x000fce00078e0219 */
.L_x_6027:
        /* <DEDUP_REMOVED lines=8> */
[----:B------:R-:W0:Y:S01]  /*d050*/  LDCU.64 UR8, c[0x0][0x3a8] ;  /* 0x00007500ff0877ac */ /* 0x000e220008000a00 */
[----:B------:R-:W-:Y:S01]  /*d060*/  MOV R24, R8 ;  /* 0x0000000800187202 */ /* 0x000fe20000000f00 */
[----:B------:R-:W-:Y:S01]  /*d070*/  IMAD.U32 R29, RZ, RZ, UR4 ;  /* 0x00000004ff1d7e24 */ /* 0x000fe2000f8e00ff */
[----:B------:R-:W1:Y:S01]  /*d080*/  LDCU.64 UR12, c[0x0][0x398] ;  /* 0x00007300ff0c77ac */ /* 0x000e620008000a00 */
[----:B------:R-:W-:Y:S02]  /*d090*/  IMAD.MOV.U32 R25, RZ, RZ, R11 ;  /* 0x000000ffff197224 */ /* 0x000fe400078e000b */
[----:B------:R-:W-:Y:S01]  /*d0a0*/  IMAD.U32 R33, RZ, RZ, UR14 ;  /* 0x0000000eff217e24 */ /* 0x000fe2000f8e00ff */
[----:B------:R-:W-:Y:S02]  /*d0b0*/  UIMAD UR7, UR5, UR14, URZ ;  /* 0x0000000e050772a4 */ /* 0x000fe4000f8e02ff */
[----:B------:R-:W-:Y:S02]  /*d0c0*/  IMAD.WIDE.U32 R24, R29, UR14, R24 ;  /* 0x0000000e1d187c25 */ /* 0x000fe4000f8e0018 */
[----:B------:R-:W-:-:S02]  /*d0d0*/  UIMAD UR7, UR4, UR15, UR7 ;  /* 0x0000000f040772a4 */ /* 0x000fc4000f8e0207 */
[----:B------:R-:W-:Y:S02]  /*d0e0*/  IMAD.U32 R31, RZ, RZ, UR14 ;  /* 0x0000000eff1f7e24 */ /* 0x000fe4000f8e00ff */
[----:B------:R-:W-:Y:S01]  /*d0f0*/  IMAD.U32 R0, RZ, RZ, UR15 ;  /* 0x0000000fff007e24 */ /* 0x000fe2000f8e00ff */
[----:B0-----:R-:W-:Y:S01]  /*d100*/  ULEA UR8, UP3, UR4, UR8, 0x3 ;  /* 0x0000000804087291 */ /* 0x001fe2000f8618ff */
[----:B------:R-:W-:-:S03]  /*d110*/  VIADD R25, R25, UR7 ;  /* 0x0000000719197c36 */ /* 0x000fc60008000000 */
[----:B------:R-:W-:Y:S01]  /*d120*/  ULEA.HI.X UR9, UR4, UR9, UR5, 0x3, UP3 ;  /* 0x0000000904097291 */ /* 0x000fe200098f1c05 */
[----:B-1----:R-:W-:Y:S01]  /*d130*/  LEA R34, P0, R24, UR12, 0x3 ;  /* 0x0000000c18227c11 */ /* 0x002fe2000f8018ff */
        /* <DEDUP_REMOVED lines=19> */
.L_x_6028:
[----:B------:R-:W-:Y:S05]  /*d270*/  BRA.U UP2, `(.L_x_6024) ;  /* 0x0000000102507547 */ /* 0x000fea000b800000 */
[----:B------:R-:W0:Y:S01]  /*d280*/  LDCU.64 UR12, c[0x0][0x3a8] ;  /* 0x00007500ff0c77ac */ /* 0x000e220008000a00 */
[----:B------:R-:W-:Y:S01]  /*d290*/  MOV R10, R8 ;  /* 0x00000008000a7202 */ /* 0x000fe20000000f00 */
[----:B------:R-:W-:Y:S01]  /*d2a0*/  IMAD.U32 R9, RZ, RZ, UR4 ;  /* 0x00000004ff097e24 */ /* 0x000fe2000f8e00ff */
[----:B------:R-:W1:Y:S03]  /*d2b0*/  LDCU.64 UR16, c[0x0][0x398] ;  /* 0x00007300ff1077ac */ /* 0x000e660008000a00 */
[----:B------:R-:W-:Y:S01]  /*d2c0*/  IMAD.WIDE.U32 R10, R9, UR14, R10 ;  /* 0x0000000e090a7c25 */ /* 0x000fe2000f8e000a */
[----:B------:R-:W-:-:S04]  /*d2d0*/  UIMAD UR7, UR5, UR14, URZ ;  /* 0x0000000e050772a4 */ /* 0x000fc8000f8e02ff */
[----:B------:R-:W-:Y:S02]  /*d2e0*/  UIMAD UR8, UR4, UR15, UR7 ;  /* 0x0000000f040872a4 */ /* 0x000fe4000f8e0207 */
[----:B0-----:R-:W-:-:S04]  /*d2f0*/  ULEA UR7, UP2, UR4, UR12, 0x3 ;  /* 0x0000000c04077291 */ /* 0x001fc8000f8418ff */
[----:B------:R-:W-:Y:S01]  /*d300*/  VIADD R9, R11, UR8 ;  /* 0x000000080b097c36 */ /* 0x000fe20008000000 */
        /* <DEDUP_REMOVED lines=11> */
.L_x_6024:
[----:B------:R-:W0:Y:S02]  /*d3c0*/  LDCU.64 UR12, c[0x0][0x3b8] ;  /* 0x00007700ff0c77ac */ /* 0x000e240008000a00 */
[----:B0-----:R-:W-:Y:S02]  /*d3d0*/  IMAD.U32 R24, RZ, RZ, UR12 ;  /* 0x0000000cff187e24 */ /* 0x001fe4000f8e00ff */
[----:B------:R-:W-:Y:S02]  /*d3e0*/  IMAD.U32 R29, RZ, RZ, UR12 ;  /* 0x0000000cff1d7e24 */ /* 0x000fe4000f8e00ff */
[----:B------:R-:W-:Y:S02]  /*d3f0*/  IMAD.U32 R25, RZ, RZ, UR13 ;  /* 0x0000000dff197e24 */ /* 0x000fe4000f8e00ff */
[----:B------:R-:W-:Y:S01]  /*d400*/  IMAD.U32 R0, RZ, RZ, UR13 ;  /* 0x0000000dff007e24 */ /* 0x000fe2000f8e00ff */
[----:B------:R-:W-:Y:S06]  /*d410*/  BRA.U !UP1, `(.L_x_6029) ;  /* 0x00000001098c7547 */ /* 0x000fec000b800000 */
[----:B------:R-:W0:Y:S01]  /*d420*/  LDCU.64 UR4, c[0x0][0x3c0] ;  /* 0x00007800ff0477ac */ /* 0x000e220008000a00 */
[----:B------:R-:W-:Y:S01]  /*d430*/  BSSY.RECONVERGENT B0, `(.L_x_6029) ;  /* 0x0000021000007945 */ /* 0x000fe20003800200 */
[----:B------:R-:W-:Y:S02]  /*d440*/  IMAD.U32 R24, RZ, RZ, UR12 ;  /* 0x0000000cff187e24 */ /* 0x000fe4000f8e00ff */
[----:B------:R-:W-:Y:S02]  /*d450*/  IMAD.U32 R0, RZ, RZ, UR13 ;  /* 0x0000000dff007e24 */ /* 0x000fe4000f8e00ff */
[----:B------:R-:W-:Y:S02]  /*d460*/  IMAD.U32 R34, RZ, RZ, UR12 ;  /* 0x0000000cff227e24 */ /* 0x000fe4000f8e00ff */
[----:B------:R-:W-:Y:S02]  /*d470*/  IMAD.U32 R36, RZ, RZ, UR13 ;  /* 0x0000000dff247e24 */ /* 0x000fe4000f8e00ff */
[----:B0-----:R-:W-:Y:S01]  /*d480*/  IMAD.U32 R37, RZ, RZ, UR4 ;  /* 0x00000004ff257e24 */ /* 0x001fe2000f8e00ff */
[----:B------:R-:W-:-:S07]  /*d490*/  MOV R38, UR5 ;  /* 0x0000000500267c02 */ /* 0x000fce0008000f00 */
.L_x_6030:
        /* <DEDUP_REMOVED lines=9> */
[----:B------:R-:W-:Y:S02]  /*d530*/  IADD3 R31, P3, P4, R24, 0x8, R31 ;  /* 0x00000008181f7810 */ /* 0x000fe40007c7e01f */
[----:B0-----:R-:W-:-:S05]  /*d540*/  IADD3 R8, P2, PT, R8, 0x8, RZ ;  /* 0x0000000808087810 */ /* 0x001fca0007f5e0ff */
[----:B------:R-:W-:Y:S01]  /*d550*/  IMAD.X R9, RZ, RZ, R9, P2 ;  /* 0x000000ffff097224 */ /* 0x000fe200010e0609 */
[----:B--2---:R-:W-:Y:S02]  /*d560*/  ISETP.GE.U32.AND P0, PT, R10, R6, PT ;  /* 0x000000060a00720c */ /* 0x004fe40003f06070 */
[----:B------:R-:W-:Y:S02]  /*d570*/  IADD3 R10, P1, PT, R37, R28, RZ ;  /* 0x0000001c250a7210 */ /* 0x000fe40007f3e0ff */
[----:B------:R-:W-:-:S03]  /*d580*/  ISETP.GE.AND.EX P0, PT, R11, R7, PT, P0 ;  /* 0x000000070b00720c */ /* 0x000fc60003f06300 */
[----:B------:R-:W-:Y:S01]  /*d590*/  IMAD.X R11, R38, 0x1, R30, P1 ;  /* 0x00000001260b7824 */ /* 0x000fe200008e061e */
[----:B------:R-:W-:Y:S02]  /*d5a0*/  SEL R37, R10, R35, !P0 ;  /* 0x000000230a257207 */ /* 0x000fe40004000000 */
[----:B------:R-:W-:Y:S02]  /*d5b0*/  SEL R24, R31, R24, !P0 ;  /* 0x000000181f187207 */ /* 0x000fe40004000000 */
[----:B------:R-:W-:Y:S02]  /*d5c0*/  SEL R38, R11, R32, !P0 ;  /* 0x000000200b267207 */ /* 0x000fe40004000000 */
[----:B------:R-:W-:Y:S02]  /*d5d0*/  ISETP.GT.U32.AND P1, PT, R37, RZ, PT ;  /* 0x000000ff2500720c */ /* 0x000fe40003f24070 */
[----:B------:R-:W-:Y:S02]  /*d5e0*/  IADD3.X R11, PT, PT, R0, RZ, R33, P3, P4 ;  /* 0x000000ff000b7210 */ /* 0x000fe40001fe8421 */
[----:B------:R-:W-:-:S02]  /*d5f0*/  ISETP.GT.AND.EX P1, PT, R38, RZ, PT, P1 ;  /* 0x000000ff2600720c */ /* 0x000fc40003f24310 */
[----:B------:R-:W-:Y:S02]  /*d600*/  SEL R0, R11, R0, !P0 ;  /* 0x000000000b007207 */ /* 0x000fe40004000000 */
[----:B------:R-:W-:Y:S02]  /*d610*/  SEL R34, R8, R34, !P0 ;  /* 0x0000002208227207 */ /* 0x000fe40004000000 */
[----:B------:R-:W-:-:S07]  /*d620*/  SEL R36, R9, R36, !P0 ;  /* 0x0000002409247207 */ /* 0x000fce0004000000 */
[----:B------:R-:W-:Y:S05]  /*d630*/  @P1 BRA `(.L_x_6030) ;  /* 0xfffffffc00981947 */ /* 0x000fea000383ffff */
[----:B------:R-:W-:Y:S05]  /*d640*/  BSYNC.RECONVERGENT B0 ;  /* 0x0000000000007941 */ /* 0x000fea0003800200 */
.L_x_6029:
        /* <DEDUP_REMOVED lines=9> */
.L_x_6032:
        /* <DEDUP_REMOVED lines=27> */
.L_x_6031:
[----:B------:R-:W0:Y:S01]  /*d890*/  LDCU.64 UR14, c[0x0][0x3b8] ;  /* 0x00007700ff0e77ac */ /* 0x000e220008000a00 */
[----:B------:R-:W-:Y:S02]  /*d8a0*/  IADD3 R6, P0, PT, -R24, R29, RZ ;  /* 0x0000001d18067210 */ /* 0x000fe40007f1e1ff */
[----:B------:R-:W-:Y:S01]  /*d8b0*/  CS2R R32, SRZ ;  /* 0x0000000000207805 */ /* 0x000fe2000001ff00 */
[----:B------:R-:W1:Y:S02]  /*d8c0*/  LDCU.64 UR4, c[0x0][0x3c8] ;  /* 0x00007900ff0477ac */ /* 0x000e640008000a00 */
        /* <DEDUP_REMOVED lines=15> */
[----:B------:R0:W-:Y:S01]  /*d9c0*/  STG.E.64 desc[UR10][R24.64], R10 ;  /* 0x0000000a18007986 */ /* 0x0001e2000c101b0a */
[----:B------:R-:W-:Y:S05]  /*d9d0*/  BRA.U UP0, `(.L_x_6033) ;  /* 0x0000000d00787547 */ /* 0x000fea000b800000 */
[----:B------:R-:W1:Y:S01]  /*d9e0*/  LDCU.64 UR16, c[0x0][0x390] ;  /* 0x00007200ff1077ac */ /* 0x000e620008000a00 */
[----:B------:R-:W-:Y:S01]  /*d9f0*/  CS2R R32, SRZ ;  /* 0x0000000000207805 */ /* 0x000fe2000001ff00 */
[----:B------:R-:W0:Y:S01]  /*da00*/  LDCU.64 UR8, c[0x0][0x3a0] ;  /* 0x00007400ff0877ac */ /* 0x000e220008000a00 */
[----:B------:R-:W-:Y:S01]  /*da10*/  UISETP.NE.U32.AND UP3, UPT, UR20, URZ, UPT ;  /* 0x000000ff1400728c */ /* 0x000fe2000bf65070 */
[----:B------:R-:W-:Y:S01]  /*da20*/  UMOV UR4, URZ ;  /* 0x000000ff00047c82 */ /* 0x000fe20008000000 */
[----:B------:R-:W-:Y:S02]  /*da30*/  UMOV UR5, URZ ;  /* 0x000000ff00057c82 */ /* 0x000fe40008000000 */
[----:B------:R-:W-:Y:S01]  /*da40*/  UISETP.NE.AND.EX UP3, UPT, URZ, URZ, UPT, UP3 ;  /* 0x000000ffff00728c */ /* 0x000fe2000bf65330 */
[----:B------:R-:W2:Y:S01]  /*da50*/  LDCU.64 UR22, c[0x0][0x3b0] ;  /* 0x00007600ff1677ac */ /* 0x000ea20008000a00 */
[----:B-1----:R-:W-:-:S04]  /*da60*/  UIADD3 UR7, UP2, UPT, UR16, -0x1, URZ ;  /* 0xffffffff10077890 */ /* 0x002fc8000ff5e0ff */
[----:B------:R-:W-:Y:S01]  /*da70*/  UIADD3.X UR13, UPT, UPT, UR17, -0x1, URZ, UP2, !UPT ;  /* 0xffffffff110d7890 */ /* 0x000fe200097fe4ff */
[----:B0-----:R-:W-:Y:S01]  /*da80*/  IMAD R7, R21, UR8, RZ ;  /* 0x0000000815077c24 */ /* 0x001fe2000f8e02ff */
[----:B------:R-:W-:Y:S01]  /*da90*/  UISETP.GE.U32.AND UP2, UPT, UR7, 0x7, UPT ;  /* 0x000000070700788c */ /* 0x000fe2000bf46070 */
[----:B------:R-:W-:-:S03]  /*daa0*/  IMAD.WIDE.U32 R8, R20, UR8, RZ ;  /* 0x0000000814087c25 */ /* 0x000fc6000f8e00ff */
[----:B------:R-:W-:Y:S01]  /*dab0*/  UISETP.GE.U32.AND.EX UP2, UPT, UR13, URZ, UPT, UP2 ;  /* 0x000000ff0d00728c */ /* 0x000fe2000bf46120 */
[----:B------:R-:W-:-:S04]  /*dac0*/  IMAD R7, R20, UR9, R7 ;  /* 0x0000000914077c24 */ /* 0x000fc8000f8e0207 */
[----:B------:R-:W-:-:S04]  /*dad0*/  IMAD.IADD R7, R9, 0x1, R7 ;  /* 0x0000000109077824 */ /* 0x000fc800078e0207 */
[----:B--2---:R-:W-:Y:S05]  /*dae0*/  BRA.U !UP2, `(.L_x_6034) ;  /* 0x000000050a647547 */ /* 0x004fea000b800000 */
[----:B------:R-:W0:Y:S01]  /*daf0*/  LDCU.64 UR4, c[0x0][0x3a8] ;  /* 0x00007500ff0477ac */ /* 0x000e220008000a00 */
[----:B------:R-:W-:Y:S01]  /*db00*/  CS2R R32, SRZ ;  /* 0x0000000000207805 */ /* 0x000fe2000001ff00 */
[----:B------:R-:W1:Y:S01]  /*db10*/  LDCU.64 UR24, c[0x0][0x398] ;  /* 0x00007300ff1877ac */ /* 0x000e620008000a00 */
[----:B------:R-:W-:Y:S02]  /*db20*/  USHF.L.U32 UR7, UR23, 0x3, URZ ;  /* 0x0000000317077899 */ /* 0x000fe400080006ff */
[----:B------:R-:W-:-:S04]  /*db30*/  UIMAD.WIDE.U32 UR14, UR22, 0x8, URZ ;  /* 0x00000008160e78a5 */ /* 0x000fc8000f8e00ff */
[----:B------:R-:W-:Y:S02]  /*db40*/  UIADD3 UR9, UPT, UPT, UR15, UR7, URZ ;  /* 0x000000070f097290 */ /* 0x000fe4000fffe0ff */
[----:B0-----:R-:W-:Y:S02]  /*db50*/  UIADD3 UR8, UP2, UPT, UR4, 0x20, URZ ;  /* 0x0000002004087890 */ /* 0x001fe4000ff5e0ff */
[----:B------:R-:W-:Y:S02]  /*db60*/  ULOP3.LUT UR4, UR16, 0xfffffff8, URZ, 0xc0, !UPT ;  /* 0xfffffff810047892 */ /* 0x000fe4000f8ec0ff */
[----:B------:R-:W-:Y:S01]  /*db70*/  UIADD3.X UR13, UPT, UPT, URZ, UR5, URZ, UP2, !UPT ;  /* 0x00000005ff0d7290 */ /* 0x000fe200097fe4ff */
[C---:B-1----:R-:W-:Y:S01]  /*db80*/  LEA R42, P0, R8.reuse, UR24, 0x3 ;  /* 0x00000018082a7c11 */ /* 0x042fe2000f8018ff */
[----:B------:R-:W-:Y:S01]  /*db90*/  ULOP3.LUT UR5, UR17, 0x7fffffff, URZ, 0xc0, !UPT ;  /* 0x7fffffff11057892 */ /* 0x000fe2000f8ec0ff */
[----:B------:R-:W-:Y:S01]  /*dba0*/  IMAD.U32 R10, RZ, RZ, UR8 ;  /* 0x00000008ff0a7e24 */ /* 0x000fe2000f8e00ff */
[----:B------:R-:W-:Y:S01]  /*dbb0*/  USHF.L.U64.HI UR17, UR22, 0x6, UR23 ;  /* 0x0000000616117899 */ /* 0x000fe20008010217 */
[----:B------:R-:W-:Y:S01]  /*dbc0*/  LEA.HI.X R43, R8, UR25, R7, 0x3, P0 ;  /* 0x00000019082b7c11 */ /* 0x000fe200080f1c07 */
[----:B------:R-:W-:Y:S01]  /*dbd0*/  UMOV UR7, UR4 ;  /* 0x0000000400077c82 */ /* 0x000fe20008000000 */
[----:B------:R-:W-:-:S02]  /*dbe0*/  MOV R11, UR13 ;  /* 0x0000000d000b7c02 */ /* 0x000fc40008000f00 */
[----:B------:R-:W-:-:S07]  /*dbf0*/  UMOV UR8, UR5 ;  /* 0x0000000500087c82 */ /* 0x000fce0008000000 */
.L_x_6035:
[----:B------:R-:W2:Y:S04]  /*dc00*/  LDG.E.64 R34, desc[UR10][R42.64] ;  /* 0x0000000a2a227981 */ /* 0x000ea8000c1e1b00 */
[----:B------:R-:W2:Y:S01]  /*dc10*/  LDG.E.64 R36, desc[UR10][R10.64+-0x20] ;  /* 0xffffe00a0a247981 */ /* 0x000ea2000c1e1b00 */
[----:B------:R-:W-:-:S03]  /*dc20*/  IADD3 R44, P0, PT, R42, UR14, RZ ;  /* 0x0000000e2a2c7c10 */ /* 0x000fc6000ff1e0ff */
[----:B------:R-:W3:Y:S01]  /*dc30*/  LDG.E.64 R38, desc[UR10][R10.64+-0x18] ;  /* 0xffffe80a0a267981 */ /* 0x000ee2000c1e1b00 */
[----:B------:R-:W-:Y:S02]  /*dc40*/  IADD3.X R45, PT, PT, R43, UR9, RZ, P0, !PT ;  /* 0x000000092b2d7c10 */ /* 0x000fe400087fe4ff */
[----:B------:R-:W-:Y:S01]  /*dc50*/  IADD3 R40, P0, PT, R44, UR14, RZ ;  /* 0x0000000e2c287c10 */ /* 0x000fe2000ff1e0ff */
[----:B------:R-:W4:Y:S04]  /*dc60*/  LDG.E.64 R30, desc[UR10][R10.64+-0x10] ;  /* 0xfffff00a0a1e7981 */ /* 0x000f28000c1e1b00 */
[----:B------:R-:W3:Y:S01]  /*dc70*/  LDG.E.64 R26, desc[UR10][R44.64] ;  /* 0x0000000a2c1a7981 */ /* 0x000ee2000c1e1b00 */
[----:B------:R-:W-:-:S05]  /*dc80*/  IADD3.X R41, PT, PT, R45, UR9, RZ, P0, !PT ;  /* 0x000000092d297c10 */ /* 0x000fca00087fe4ff */
[----:B------:R-:W4:Y:S01]  /*dc90*/  LDG.E.64 R28, desc[UR10][R40.64] ;  /* 0x0000000a281c7981 */ /* 0x000f22000c1e1b00 */
[----:B------:R-:W-:-:S04]  /*dca0*/  IADD3 R24, P0, PT, R40, UR14, RZ ;  /* 0x0000000e28187c10 */ /* 0x000fc8000ff1e0ff */
[----:B------:R-:W-:Y:S01]  /*dcb0*/  IADD3.X R25, PT, PT, R41, UR9, RZ, P0, !PT ;  /* 0x0000000929197c10 */ /* 0x000fe200087fe4ff */
[----:B--2---:R-:W-:Y:S02]  /*dcc0*/  IMAD R35, R35, R36, RZ ;  /* 0x0000002423237224 */ /* 0x004fe400078e02ff */
[----:B------:R-:W-:-:S04]  /*dcd0*/  IMAD.WIDE.U32 R32, R36, R34, R32 ;  /* 0x0000002224207225 */ /* 0x000fc800078e0020 */
[----:B------:R-:W-:Y:S02]  /*dce0*/  IMAD R0, R37, R34, R35 ;  /* 0x0000002225007224 */ /* 0x000fe400078e0223 */
[----:B------:R-:W2:Y:S04]  /*dcf0*/  LDG.E.64 R34, desc[UR10][R24.64] ;  /* 0x0000000a18227981 */ /* 0x000ea8000c1e1b00 */
[----:B------:R-:W2:Y:S01]  /*dd00*/  LDG.E.64 R36, desc[UR10][R10.64+-0x8] ;  /* 0xfffff80a0a247981 */ /* 0x000ea2000c1e1b00 */
[----:B---3--:R-:W-:Y:S01]  /*dd10*/  IMAD R27, R27, R38, RZ ;  /* 0x000000261b1b7224 */ /* 0x008fe200078e02ff */
[----:B------:R-:W-:Y:S01]  /*dd20*/  IADD3 R44, P0, PT, R24, UR14, RZ ;  /* 0x0000000e182c7c10 */ /* 0x000fe2000ff1e0ff */
[----:B------:R-:W-:Y:S02]  /*dd30*/  IMAD.IADD R33, R33, 0x1, R0 ;  /* 0x0000000121217824 */ /* 0x000fe400078e0200 */
[-C--:B------:R-:W-:Y:S01]  /*dd40*/  IMAD R27, R39, R26.reuse, R27 ;  /* 0x0000001a271b7224 */ /* 0x080fe200078e021b */
[----:B------:R-:W-:Y:S01]  /*dd50*/  IADD3.X R45, PT, PT, R25, UR9, RZ, P0, !PT ;  /* 0x00000009192d7c10 */ /* 0x000fe200087fe4ff */
[----:B------:R-:W-:Y:S01]  /*dd60*/  IMAD.WIDE.U32 R32, R38, R26, R32 ;  /* 0x0000001a26207225 */ /* 0x000fe200078e0020 */
[----:B------:R-:W-:-:S03]  /*dd70*/  IADD3 R38, P0, PT, R44, UR14, RZ ;  /* 0x0000000e2c267c10 */ /* 0x000fc6000ff1e0ff */
[----:B------:R-:W-:Y:S01]  /*dd80*/  IMAD.IADD R33, R33, 0x1, R27 ;  /* 0x0000000121217824 */ /* 0x000fe200078e021b */
[----:B------:R-:W3:Y:S01]  /*dd90*/  LDG.E.64 R24, desc[UR10][R44.64] ;  /* 0x0000000a2c187981 */ /* 0x000ee2000c1e1b00 */
[----:B----4-:R-:W-:-:S03]  /*dda0*/  IMAD R29, R29, R30, RZ ;  /* 0x0000001e1d1d7224 */ /* 0x010fc600078e02ff */
[----:B------:R-:W3:Y:S01]  /*ddb0*/  LDG.E.64 R26, desc[UR10][R10.64] ;  /* 0x0000000a0a1a7981 */ /* 0x000ee2000c1e1b00 */
[-C--:B------:R-:W-:Y:S01]  /*ddc0*/  IMAD R29, R31, R28.reuse, R29 ;  /* 0x0000001c1f1d7224 */ /* 0x080fe200078e021d */
[----:B------:R-:W-:Y:S01]  /*ddd0*/  IADD3.X R39, PT, PT, R45, UR9, RZ, P0, !PT ;  /* 0x000000092d277c10 */ /* 0x000fe200087fe4ff */
[----:B------:R-:W-:Y:S01]  /*dde0*/  IMAD.WIDE.U32 R32, R30, R28, R32 ;  /* 0x0000001c1e207225 */ /* 0x000fe200078e0020 */
[----:B------:R-:W-:Y:S01]  /*ddf0*/  IADD3 R40, P0, PT, R38, UR14, RZ ;  /* 0x0000000e26287c10 */ /* 0x000fe2000ff1e0ff */
[----:B------:R-:W4:Y:S02]  /*de00*/  LDG.E.64 R30, desc[UR10][R10.64+0x8] ;  /* 0x0000080a0a1e7981 */ /* 0x000f24000c1e1b00 */
[----:B------:R-:W-:Y:S02]  /*de10*/  IMAD.IADD R33, R33, 0x1, R29 ;  /* 0x0000000121217824 */ /* 0x000fe400078e021d */
[----:B------:R0:W4:Y:S01]  /*de20*/  LDG.E.64 R28, desc[UR10][R38.64] ;  /* 0x0000000a261c7981 */ /* 0x000122000c1e1b00 */
[----:B------:R-:W-:-:S02]  /*de30*/  IADD3.X R41, PT, PT, R39, UR9, RZ, P0, !PT ;  /* 0x0000000927297c10 */ /* 0x000fc400087fe4ff */
[----:B0-----:R-:W-:-:S04]  /*de40*/  IADD3 R38, P0, PT, R40, UR14, RZ ;  /* 0x0000000e28267c10 */ /* 0x001fc8000ff1e0ff */
[----:B------:R-:W-:-:S06]  /*de50*/  IADD3.X R39, PT, PT, R41, UR9, RZ, P0, !PT ;  /* 0x0000000929277c10 */ /* 0x000fcc00087fe4ff */
[----:B------:R-:W5:Y:S01]  /*de60*/  LDG.E.64 R38, desc[UR10][R38.64] ;  /* 0x0000000a26267981 */ /* 0x000f62000c1e1b00 */
[----:B--2---:R-:W-:Y:S02]  /*de70*/  IMAD R35, R35, R36, RZ ;  /* 0x0000002423237224 */ /* 0x004fe400078e02ff */
[----:B------:R-:W-:-:S04]  /*de80*/  IMAD.WIDE.U32 R32, R36, R34, R32 ;  /* 0x0000002224207225 */ /* 0x000fc800078e0020 */
[----:B------:R-:W-:Y:S02]  /*de90*/  IMAD R45, R37, R34, R35 ;  /* 0x00000022252d7224 */ /* 0x000fe400078e0223 */
[----:B------:R-:W2:Y:S04]  /*dea0*/  LDG.E.64 R34, desc[UR10][R40.64] ;  /* 0x0000000a28227981 */ /* 0x000ea8000c1e1b00 */
[----:B------:R-:W2:Y:S04]  /*deb0*/  LDG.E.64 R36, desc[UR10][R10.64+0x10] ;  /* 0x0000100a0a247981 */ /* 0x000ea8000c1e1b00 */
[----:B------:R0:W5:Y:S01]  /*dec0*/  LDG.E.64 R40, desc[UR10][R10.64+0x18] ;  /* 0x0000180a0a287981 */ /* 0x000162000c1e1b00 */
[----:B---3--:R-:W-:-:S02]  /*ded0*/  IMAD R25, R25, R26, RZ ;  /* 0x0000001a19197224 */ /* 0x008fc400078e02ff */
[----:B------:R-:W-:Y:S02]  /*dee0*/  IMAD.IADD R33, R33, 0x1, R45 ;  /* 0x0000000121217824 */ /* 0x000fe400078e022d */
[-C--:B------:R-:W-:Y:S02]  /*def0*/  IMAD R27, R27, R24.reuse, R25 ;  /* 0x000000181b1b7224 */ /* 0x080fe400078e0219 */
[----:B------:R-:W-:-:S04]  /*df00*/  IMAD.WIDE.U32 R24, R26, R24, R32 ;  /* 0x000000181a187225 */ /* 0x000fc800078e0020 */
[----:B------:R-:W-:Y:S02]  /*df10*/  IMAD.IADD R25, R25, 0x1, R27 ;  /* 0x0000000119197824 */ /* 0x000fe400078e021b */
[----:B----4-:R-:W-:Y:S02]  /*df20*/  IMAD R27, R29, R30, RZ ;  /* 0x0000001e1d1b7224 */ /* 0x010fe400078e02ff */
[----:B------:R-:W-:-:S04]  /*df30*/  IMAD.WIDE.U32 R24, R30, R28, R24 ;  /* 0x0000001c1e187225 */ /* 0x000fc800078e0018 */
[----:B------:R-:W-:Y:S01]  /*df40*/  IMAD R27, R31, R28, R27 ;  /* 0x0000001c1f1b7224 */ /* 0x000fe200078e021b */
[----:B------:R-:W-:-:S03]  /*df50*/  UIADD3 UR7, UP2, UPT, UR7, -0x8, URZ ;  /* 0xfffffff807077890 */ /* 0x000fc6000ff5e0ff */
[----:B------:R-:W-:Y:S01]  /*df60*/  IMAD.IADD R25, R25, 0x1, R27 ;  /* 0x0000000119197824 */ /* 0x000fe200078e021b */
        /* <DEDUP_REMOVED lines=9> */
[----:B------:R-:W-:Y:S02]  /*e000*/  IMAD.U32 R27, RZ, RZ, UR22 ;  /* 0x00000016ff1b7e24 */ /* 0x000fe4000f8e00ff */
[----:B-----5:R-:W-:Y:S02]  /*e010*/  IMAD R25, R39, R40, RZ ;  /* 0x0000002827197224 */ /* 0x020fe400078e02ff */
[----:B------:R-:W-:Y:S01]  /*e020*/  IMAD.WIDE.U32 R32, R40, R38, R34 ;  /* 0x0000002628207225 */ /* 0x000fe200078e0022 */
[----:B------:R-:W-:-:S03]  /*e030*/  LEA R42, P0, R27, R42, 0x6 ;  /* 0x0000002a1b2a7211 */ /* 0x000fc600078030ff */
[----:B------:R-:W-:Y:S01]  /*e040*/  IMAD R25, R41, R38, R25 ;  /* 0x0000002629197224 */ /* 0x000fe200078e0219 */
[----:B------:R-:W-:-:S03]  /*e050*/  IADD3.X R43, PT, PT, R43, UR17, RZ, P0, !PT ;  /* 0x000000112b2b7c10 */ /* 0x000fc600087fe4ff */
[----:B------:R-:W-:Y:S01]  /*e060*/  IMAD.IADD R33, R33, 0x1, R25 ;  /* 0x0000000121217824 */ /* 0x000fe200078e0219 */
[----:B------:R-:W-:Y:S06]  /*e070*/  BRA.U UP2, `(.L_x_6035) ;  /* 0xfffffff902e07547 */ /* 0x000fec000b83ffff */
.L_x_6034:
[----:B------:R-:W-:Y:S05]  /*e080*/  BRA.U !UP3, `(.L_x_6033) ;  /* 0x000000050bcc7547 */ /* 0x000fea000b800000 */
[----:B------:R-:W-:Y:S02]  /*e090*/  UISETP.GE.U32.AND UP3, UPT, UR20, 0x4, UPT ;  /* 0x000000041400788c */ /* 0x000fe4000bf66070 */
[----:B------:R-:W-:Y:S02]  /*e0a0*/  UISETP.NE.U32.AND UP2, UPT, UR18, URZ, UPT ;  /* 0x000000ff1200728c */ /* 0x000fe4000bf45070 */
[----:B------:R-:W-:Y:S02]  /*e0b0*/  UISETP.GE.U32.AND.EX UP3, UPT, URZ, URZ, UPT, UP3 ;  /* 0x000000ffff00728c */ /* 0x000fe4000bf66130 */
[----:B------:R-:W-:-:S07]  /*e0c0*/  UISETP.NE.AND.EX UP2, UPT, URZ, URZ, UPT, UP2 ;  /* 0x000000ffff00728c */ /* 0x000fce000bf45320 */
[----:B------:R-:W-:Y:S05]  /*e0d0*/  BRA.U !UP3, `(.L_x_6036) ;  /* 0x000000010bc07547 */ /* 0x000fea000b800000 */
[----:B------:R-:W0:Y:S01]  /*e0e0*/  LDCU.64 UR14, c[0x0][0x3a8] ;  /* 0x00007500ff0e77ac */ /* 0x000e220008000a00 */
[----:B------:R-:W-:Y:S01]  /*e0f0*/  MOV R11, UR4 ;  /* 0x00000004000b7c02 */ /* 0x000fe20008000f00 */
        /* <DEDUP_REMOVED lines=46> */
.L_x_6036:
        /* <DEDUP_REMOVED lines=41> */
.L_x_6037:
[----:B------:R-:W-:Y:S05]  /*e670*/  BRA.U UP2, `(.L_x_6033) ;  /* 0x0000000102507547 */ /* 0x000fea000b800000 */
[----:B------:R-:W0:Y:S01]  /*e680*/  LDCU.64 UR14, c[0x0][0x3a8] ;  /* 0x00007500ff0e77ac */ /* 0x000e220008000a00 */
[----:B------:R-:W-:Y:S02]  /*e690*/  IMAD.U32 R11, RZ, RZ, UR4 ;  /* 0x00000004ff0b7e24 */ /* 0x000fe4000f8e00ff */
[----:B------:R-:W-:Y:S01]  /*e6a0*/  IMAD.MOV.U32 R9, RZ, RZ, R7 ;  /* 0x000000ffff097224 */ /* 0x000fe200078e0007 */
[----:B------:R-:W1:Y:S01]  /*e6b0*/  LDCU.64 UR16, c[0x0][0x398] ;  /* 0x00007300ff1077ac */ /* 0x000e620008000a00 */
[----:B------:R-:W-:Y:S01]  /*e6c0*/  IMAD.WIDE.U32 R8, R11, UR22, R8 ;  /* 0x000000160b087c25 */ /* 0x000fe2000f8e0008 */
[----:B------:R-:W-:-:S04]  /*e6d0*/  UIMAD UR7, UR5, UR22, URZ ;  /* 0x00000016050772a4 */ /* 0x000fc8000f8e02ff */
[----:B------:R-:W-:Y:S02]  /*e6e0*/  UIMAD UR8, UR4, UR23, UR7 ;  /* 0x00000017040872a4 */ /* 0x000fe4000f8e0207 */
[----:B0-----:R-:W-:-:S04]  /*e6f0*/  ULEA UR7, UP2, UR4, UR14, 0x3 ;  /* 0x0000000e04077291 */ /* 0x001fc8000f8418ff */
[----:B------:R-:W-:Y:S01]  /*e700*/  IADD3 R7, PT, PT, R9, UR8, RZ ;  /* 0x0000000809077c10 */ /* 0x000fe2000fffe0ff */
        /* <DEDUP_REMOVED lines=11> */
.L_x_6033:
[----:B------:R-:W1:Y:S01]  /*e7c0*/  LDCU UR13, c[0x0][0x3bc] ;  /* 0x00007780ff0d77ac */ /* 0x000e620008000800 */
[----:B0-----:R-:W-:Y:S02]  /*e7d0*/  IMAD.U32 R8, RZ, RZ, UR12 ;  /* 0x0000000cff087e24 */ /* 0x001fe4000f8e00ff */
[----:B------:R-:W-:Y:S01]  /*e7e0*/  IMAD.U32 R25, RZ, RZ, UR12 ;  /* 0x0000000cff197e24 */ /* 0x000fe2000f8e00ff */
[----:B------:R-:W0:Y:S01]  /*e7f0*/  LDCU.64 UR14, c[0x0][0x3b8] ;  /* 0x00007700ff0e77ac */ /* 0x000e220008000a00 */
[----:B------:R-:W2:Y:S01]  /*e800*/  LDCU.64 UR16, c[0x0][0x3c8] ;  /* 0x00007900ff1077ac */ /* 0x000ea20008000a00 */
[----:B-1----:R-:W-:Y:S02]  /*e810*/  IMAD.U32 R9, RZ, RZ, UR13 ;  /* 0x0000000dff097e24 */ /* 0x002fe4000f8e00ff */
[----:B------:R-:W-:Y:S01]  /*e820*/  IMAD.U32 R0, RZ, RZ, UR13 ;  /* 0x0000000dff007e24 */ /* 0x000fe2000f8e00ff */
[----:B------:R-:W-:Y:S06]  /*e830*/  BRA.U !UP1, `(.L_x_6038) ;  /* 0x00000001098c7547 */ /* 0x000fec000b800000 */
[----:B------:R-:W1:Y:S01]  /*e840*/  LDCU.64 UR4, c[0x0][0x3c0] ;  /* 0x00007800ff0477ac */ /* 0x000e620008000a00 */
[----:B------:R-:W-:Y:S01]  /*e850*/  BSSY.RECONVERGENT B0, `(.L_x_6038) ;  /* 0x0000021000007945 */ /* 0x000fe20003800200 */
[----:B------:R-:W-:Y:S01]  /*e860*/  IMAD.U32 R8, RZ, RZ, UR12 ;  /* 0x0000000cff087e24 */ /* 0x000fe2000f8e00ff */
[----:B------:R-:W-:Y:S01]  /*e870*/  MOV R0, UR13 ;  /* 0x0000000d00007c02 */ /* 0x000fe20008000f00 */
[----:B------:R-:W-:Y:S02]  /*e880*/  IMAD.U32 R30, RZ, RZ, UR12 ;  /* 0x0000000cff1e7e24 */ /* 0x000fe4000f8e00ff */
[----:B------:R-:W-:Y:S02]  /*e890*/  IMAD.U32 R34, RZ, RZ, UR13 ;  /* 0x0000000dff227e24 */ /* 0x000fe4000f8e00ff */
[----:B-1----:R-:W-:Y:S02]  /*e8a0*/  IMAD.U32 R35, RZ, RZ, UR4 ;  /* 0x00000004ff237e24 */ /* 0x002fe4000f8e00ff */
[----:B------:R-:W-:-:S07]  /*e8b0*/  IMAD.U32 R36, RZ, RZ, UR5 ;  /* 0x00000005ff247e24 */ /* 0x000fce000f8e00ff */
.L_x_6039:
[--C-:B------:R-:W-:Y:S02]  /*e8c0*/  SHF.R.U64 R31, R35, 0x1, R36.reuse ;  /* 0x00000001231f7819 */ /* 0x100fe40000001224 */
[----:B------:R-:W-:-:S03]  /*e8d0*/  SHF.R.U32.HI R28, RZ, 0x1, R36 ;  /* 0x00000001ff1c7819 */ /* 0x000fc60000011624 */
[C---:B------:R-:W-:Y:S01]  /*e8e0*/  IMAD.SHL.U32 R27, R31.reuse, 0x8, RZ ;  /* 0x000000081f1b7824 */ /* 0x040fe200078e00ff */
[----:B------:R-:W-:-:S04]  /*e8f0*/  SHF.L.U64.HI R29, R31, 0x3, R28 ;  /* 0x000000031f1d7819 */ /* 0x000fc8000001021c */
[----:B------:R-:W-:-:S05]  /*e900*/  IADD3 R6, P0, PT, R30, R27, RZ ;  /* 0x0000001b1e067210 */ /* 0x000fca0007f1e0ff */
[----:B------:R-:W-:-:S05]  /*e910*/  IMAD.X R7, R34, 0x1, R29, P0 ;  /* 0x0000000122077824 */ /* 0x000fca00000e061d */
[----:B------:R1:W3:Y:S01]  /*e920*/  LDG.E.64 R10, desc[UR10][R6.64] ;  /* 0x0000000a060a7981 */ /* 0x0002e2000c1e1b00 */
[----:B------:R-:W-:Y:S02]  /*e930*/  LOP3.LUT R24, RZ, R31, RZ, 0x33, !PT ;  /* 0x0000001fff187212 */ /* 0x000fe400078e33ff */
[----:B------:R-:W-:Y:S02]  /*e940*/  LOP3.LUT R26, RZ, R28, RZ, 0x33, !PT ;  /* 0x0000001cff1a7212 */ /* 0x000fe400078e33ff */
[----:B------:R-:W-:Y:S02]  /*e950*/  IADD3 R27, P3, P4, R8, 0x8, R27 ;  /* 0x00000008081b7810 */ /* 0x000fe40007c7e01b */
[----:B-1----:R-:W-:-:S05]  /*e960*/  IADD3 R6, P2, PT, R6, 0x8, RZ ;  /* 0x0000000806067810 */ /* 0x002fca0007f5e0ff */
[----:B------:R-:W-:Y:S01]  /*e970*/  IMAD.X R7, RZ, RZ, R7, P2 ;  /* 0x000000ffff077224 */ /* 0x000fe200010e0607 */
[----:B---3--:R-:W-:Y:S02]  /*e980*/  ISETP.GE.U32.AND P0, PT, R10, R32, PT ;  /* 0x000000200a00720c */ /* 0x008fe40003f06070 */
        /* <DEDUP_REMOVED lines=13> */
[----:B0-2---:R-:W-:Y:S05]  /*ea60*/  BSYNC.RECONVERGENT B0 ;  /* 0x0000000000007941 */ /* 0x005fea0003800200 */
.L_x_6038:
[----:B------:R-:W-:Y:S05]  /*ea70*/  BRA.U !UP1, `(.L_x_6040) ;  /* 0x00000001098c7547 */ /* 0x000fea000b800000 */
        /* <DEDUP_REMOVED lines=8> */
.L_x_6041:
[--C-:B------:R-:W-:Y:S02]  /*eb00*/  SHF.R.U64 R27, R35, 0x1, R36.reuse ;  /* 0x00000001231b7819 */ /* 0x100fe40000001224 */
[----:B------:R-:W-:-:S03]  /*eb10*/  SHF.R.U32.HI R34, RZ, 0x1, R36 ;  /* 0x00000001ff227819 */ /* 0x000fc60000011624 */
[C---:B------:R-:W-:Y:S01]  /*eb20*/  IMAD.SHL.U32 R28, R27.reuse, 0x8, RZ ;  /* 0x000000081b1c7824 */ /* 0x040fe200078e00ff */
[----:B------:R-:W-:-:S04]  /*eb30*/  SHF.L.U64.HI R30, R27, 0x3, R34 ;  /* 0x000000031b1e7819 */ /* 0x000fc80000010222 */
[----:B------:R-:W-:-:S05]  /*eb40*/  IADD3 R6, P0, PT, R29, R28, RZ ;  /* 0x0000001c1d067210 */ /* 0x000fca0007f1e0ff */
[----:B------:R-:W-:-:S05]  /*eb50*/  IMAD.X R7, R31, 0x1, R30, P0 ;  /* 0x000000011f077824 */ /* 0x000fca00000e061e */
[----:B------:R-:W3:Y:S01]  /*eb60*/  LDG.E.64 R10, desc[UR10][R6.64] ;  /* 0x0000000a060a7981 */ /* 0x000ee2000c1e1b00 */
[----:B------:R-:W-:Y:S02]  /*eb70*/  LOP3.LUT R24, RZ, R27, RZ, 0x33, !PT ;  /* 0x0000001bff187212 */ /* 0x000fe400078e33ff */
[----:B------:R-:W-:Y:S02]  /*eb80*/  LOP3.LUT R26, RZ, R34, RZ, 0x33, !PT ;  /* 0x00000022ff1a7212 */ /* 0x000fe400078e33ff */
[----:B---3--:R-:W-:Y:S02]  /*eb90*/  ISETP.GE.U32.AND P0, PT, R32, R10, PT ;  /* 0x0000000a2000720c */ /* 0x008fe40003f06070 */
        /* <DEDUP_REMOVED lines=16> */
[----:B0-2---:R-:W-:Y:S05]  /*eca0*/  BSYNC.RECONVERGENT B0 ;  /* 0x0000000000007941 */ /* 0x005fea0003800200 */
.L_x_6040:
[----:B------:R-:W1:Y:S01]  /*ecb0*/  LDCU.64 UR4, c[0x0][0x3d0] ;  /* 0x00007a00ff0477ac */ /* 0x000e620008000a00 */
[----:B------:R-:W-:Y:S01]  /*ecc0*/  IADD3 R7, P0, PT, -R8, R25, RZ ;  /* 0x0000001908077210 */ /* 0x000fe20007f1e1ff */
[----:B------:R-:W-:Y:S01]  /*ecd0*/  IMAD.SHL.U32 R6, R20, 0x8, RZ ;  /* 0x0000000814067824 */ /* 0x000fe200078e00ff */
[----:B0-----:R-:W-:Y:S02]  /*ece0*/  IADD3 R8, P2, PT, R8, -UR14, RZ ;  /* 0x8000000e08087c10 */ /* 0x001fe4000ff5e0ff */
[----:B------:R-:W-:Y:S02]  /*ecf0*/  CS2R R32, SRZ ;  /* 0x0000000000207805 */ /* 0x000fe4000001ff00 */
[----:B------:R-:W-:Y:S01]  /*ed00*/  SHF.L.U64.HI R21, R20, 0x3, R21 ;  /* 0x0000000314157819 */ /* 0x000fe20000010215 */
[----:B------:R-:W-:Y:S01]  /*ed10*/  IMAD.X R24, R9, 0x1, ~R0, P0 ;  /* 0x0000000109187824 */ /* 0x000fe200000e0e00 */
[----:B--2---:R-:W-:Y:S02]  /*ed20*/  IADD3 R10, P1, PT, R6, UR16, RZ ;  /* 0x00000010060a7c10 */ /* 0x004fe4000ff3e0ff */
[----:B------:R-:W-:-:S02]  /*ed30*/  IADD3.X R9, PT, PT, R0, ~UR15, RZ, P2, !PT ;  /* 0x8000000f00097c10 */ /* 0x000fc400097fe4ff */
[----:B------:R-:W-:Y:S02]  /*ed40*/  IADD3.X R11, PT, PT, R21, UR17, RZ, P1, !PT ;  /* 0x00000011150b7c10 */ /* 0x000fe40008ffe4ff */
[--C-:B------:R-:W-:Y:S02]  /*ed50*/  SHF.R.S64 R8, R8, 0x3, R9.reuse ;  /* 0x0000000308087819 */ /* 0x100fe40000001009 */
[----:B------:R-:W-:Y:S02]  /*ed60*/  SHF.R.S32.HI R9, RZ, 0x3, R9 ;  /* 0x00000003ff097819 */ /* 0x000fe40000011409 */
[----:B-1----:R-:W-:Y:S02]  /*ed70*/  IADD3 R20, P0, PT, R6, UR4, RZ ;  /* 0x0000000406147c10 */ /* 0x002fe4000ff1e0ff */
[--C-:B------:R-:W-:Y:S02]  /*ed80*/  SHF.R.S64 R6, R7, 0x3, R24.reuse ;  /* 0x0000000307067819 */ /* 0x100fe40000001018 */
[----:B------:R-:W-:-:S02]  /*ed90*/  SHF.R.S32.HI R7, RZ, 0x3, R24 ;  /* 0x00000003ff077819 */ /* 0x000fc40000011418 */
[----:B------:R-:W-:-:S03]  /*eda0*/  IADD3.X R21, PT, PT, R21, UR5, RZ, P0, !PT ;  /* 0x0000000515157c10 */ /* 0x000fc600087fe4ff */
[----:B------:R0:W-:Y:S04]  /*edb0*/  STG.E.64 desc[UR10][R10.64], R6 ;  /* 0x000000060a007986 */ /* 0x0001e8000c101b0a */
[----:B------:R0:W-:Y:S01]  /*edc0*/  STG.E.64 desc[UR10][R20.64], R8 ;  /* 0x0000000814007986 */ /* 0x0001e2000c101b0a */
[----:B------:R-:W-:Y:S05]  /*edd0*/  BRA.U UP0, `(.L_x_6042) ;  /* 0x0000000d00747547 */ /* 0x000fea000b800000 */
[----:B------:R-:W1:Y:S01]  /*ede0*/  LDCU.64 UR22, c[0x0][0x390] ;  /* 0x00007200ff1677ac */ /* 0x000e620008000a00 */
[----:B------:R-:W2:Y:S01]  /*edf0*/  LDC R41, c[0x0][0x3b0] ;  /* 0x0000ec00ff297b82 */ /* 0x000ea20000000800 */
[----:B------:R-:W-:Y:S01]  /*ee00*/  CS2R R32, SRZ ;  /* 0x0000000000207805 */ /* 0x000fe2000001ff00 */
[----:B------:R-:W0:Y:S01]  /*ee10*/  LDCU.64 UR8, c[0x0][0x3a0] ;  /* 0x00007400ff0877ac */ /* 0x000e220008000a00 */
[----:B------:R-:W-:Y:S01]  /*ee20*/  UISETP.NE.U32.AND UP3, UPT, UR20, URZ, UPT ;  /* 0x000000ff1400728c */ /* 0x000fe2000bf65070 */
[----:B------:R-:W-:-:S03]  /*ee30*/  UMOV UR4, URZ ;  /* 0x000000ff00047c82 */ /* 0x000fc60008000000 */
[----:B------:R-:W-:Y:S02]  /*ee40*/  UISETP.NE.AND.EX UP3, UPT, URZ, URZ, UPT, UP3 ;  /* 0x000000ffff00728c */ /* 0x000fe4000bf65330 */
[----:B-1----:R-:W-:-:S04]  /*ee50*/  UIADD3 UR5, UP2, UPT, UR22, -0x1, URZ ;  /* 0xffffffff16057890 */ /* 0x002fc8000ff5e0ff */
[----:B------:R-:W-:Y:S01]  /*ee60*/  UIADD3.X UR7, UPT, UPT, UR23, -0x1, URZ, UP2, !UPT ;  /* 0xffffffff17077890 */ /* 0x000fe200097fe4ff */
[----:B0-----:R-:W-:Y:S01]  /*ee70*/  IMAD R7, R23, UR8, RZ ;  /* 0x0000000817077c24 */ /* 0x001fe2000f8e02ff */
[----:B------:R-:W-:Y:S01]  /*ee80*/  UISETP.GE.U32.AND UP2, UPT, UR5, 0x7, UPT ;  /* 0x000000070500788c */ /* 0x000fe2000bf46070 */
[C---:B------:R-:W-:Y:S02]  /*ee90*/  IMAD.WIDE.U32 R8, R22.reuse, UR8, RZ ;  /* 0x0000000816087c25 */ /* 0x040fe4000f8e00ff */
[----:B------:R-:W-:Y:S01]  /*eea0*/  UMOV UR5, URZ ;  /* 0x000000ff00057c82 */ /* 0x000fe20008000000 */
[----:B------:R-:W-:Y:S01]  /*eeb0*/  UISETP.GE.U32.AND.EX UP2, UPT, UR7, URZ, UPT, UP2 ;  /* 0x000000ff0700728c */ /* 0x000fe2000bf46120 */
[----:B------:R-:W-:-:S04]  /*eec0*/  IMAD R7, R22, UR9, R7 ;  /* 0x0000000916077c24 */ /* 0x000fc8000f8e0207 */
[----:B------:R-:W-:-:S04]  /*eed0*/  IMAD.IADD R11, R9, 0x1, R7 ;  /* 0x00000001090b7824 */ /* 0x000fc800078e0207 */
[----:B------:R-:W-:Y:S05]  /*eee0*/  BRA.U !UP2, `(.L_x_6043) ;  /* 0x000000050a6c7547 */ /* 0x000fea000b800000 */
[----:B------:R-:W0:Y:S01]  /*eef0*/  LDC R6, c[0x0][0x3b4] ;  /* 0x0000ed00ff067b82 */ /* 0x000e220000000800 */
[----:B------:R-:W1:Y:S01]  /*ef00*/  LDCU.64 UR4, c[0x0][0x3a8] ;  /* 0x00007500ff0477ac */ /* 0x000e620008000a00 */
[C---:B--2---:R-:W-:Y:S01]  /*ef10*/  IMAD.WIDE.U32 R20, R41.reuse, 0x8, RZ ;  /* 0x0000000829147825 */ /* 0x044fe200078e00ff */
[----:B------:R-:W-:Y:S01]  /*ef20*/  CS2R R32, SRZ ;  /* 0x0000000000207805 */ /* 0x000fe2000001ff00 */
[----:B------:R-:W2:Y:S01]  /*ef30*/  LDCU.64 UR8, c[0x0][0x398] ;  /* 0x00007300ff0877ac */ /* 0x000ea20008000a00 */
[----:B-1----:R-:W-:Y:S02]  /*ef40*/  UIADD3 UR7, UP2, UPT, UR4, 0x20, URZ ;  /* 0x0000002004077890 */ /* 0x002fe4000ff5e0ff */
[----:B------:R-:W-:Y:S01]  /*ef50*/  ULOP3.LUT UR4, UR22, 0xfffffff8, URZ, 0xc0, !UPT ;  /* 0xfffffff816047892 */ /* 0x000fe2000f8ec0ff */
[----:B--2---:R-:W-:Y:S01]  /*ef60*/  LEA R40, P0, R8, UR8, 0x3 ;  /* 0x0000000808287c11 */ /* 0x004fe2000f8018ff */
[----:B------:R-:W-:Y:S01]  /*ef70*/  UIADD3.X UR8, UPT, UPT, URZ, UR5, URZ, UP2, !UPT ;  /* 0x00000005ff087290 */ /* 0x000fe200097fe4ff */
[----:B0-----:R-:W-:Y:S01]  /*ef80*/  IMAD.SHL.U32 R25, R6, 0x8, RZ ;  /* 0x0000000806197824 */ /* 0x001fe200078e00ff */
[----:B------:R-:W-:Y:S01]  /*ef90*/  ULOP3.LUT UR5, UR23, 0x7fffffff, URZ, 0xc0, !UPT ;  /* 0x7fffffff17057892 */ /* 0x000fe2000f8ec0ff */
[----:B------:R-:W-:Y:S01]  /*efa0*/  LEA.HI.X R7, R8, UR9, R11, 0x3, P0 ;  /* 0x0000000908077c11 */ /* 0x000fe200080f1c0b */
[----:B------:R-:W-:Y:S01]  /*efb0*/  IMAD.U32 R24, RZ, RZ, UR7 ;  /* 0x00000007ff187e24 */ /* 0x000fe2000f8e00ff */
[----:B------:R-:W-:Y:S01]  /*efc0*/  SHF.L.U64.HI R6, R41, 0x6, R6 ;  /* 0x0000000629067819 */ /* 0x000fe20000010206 */
[----:B------:R-:W-:Y:S01]  /*efd0*/  UMOV UR7, UR4 ;  /* 0x0000000400077c82 */ /* 0x000fe20008000000 */
[----:B------:R-:W-:Y:S01]  /*efe0*/  IADD3 R0, PT, PT, R21, R25, RZ ;  /* 0x0000001915007210 */ /* 0x000fe20007ffe0ff */
[----:B------:R-:W-:Y:S01]  /*eff0*/  IMAD.U32 R25, RZ, RZ, UR8 ;  /* 0x00000008ff197e24 */ /* 0x000fe2000f8e00ff */
[----:B------:R-:W-:-:S06]  /*f000*/  UMOV UR8, UR5 ;  /* 0x0000000500087c82 */ /* 0x000fcc0008000000 */
.L_x_6044:
[----:B------:R-:W-:Y:S01]  /*f010*/  IMAD.MOV.U32 R42, RZ, RZ, R40 ;  /* 0x000000ffff2a7224 */ /* 0x000fe200078e0028 */
[----:B------:R-:W2:Y:S01]  /*f020*/  LDG.E.64 R34, desc[UR10][R24.64+-0x20] ;  /* 0xffffe00a18227981 */ /* 0x000ea2000c1e1b00 */
[----:B------:R-:W-:Y:S01]  /*f030*/  IMAD.MOV.U32 R43, RZ, RZ, R7 ;  /* 0x000000ffff2b7224 */ /* 0x000fe200078e0007 */
[----:B------:R-:W-:Y:S02]  /*f040*/  IADD3 R38, P0, PT, R40, R20, RZ ;  /* 0x0000001428267210 */ /* 0x000fe40007f1e0ff */
[----:B------:R-:W3:Y:S04]  /*f050*/  LDG.E.64 R28, desc[UR10][R24.64+-0x18] ;  /* 0xffffe80a181c7981 */ /* 0x000ee8000c1e1b00 */
[----:B------:R-:W2:Y:S01]  /*f060*/  LDG.E.64 R30, desc[UR10][R42.64] ;  /* 0x0000000a2a1e7981 */ /* 0x000ea2000c1e1b00 */
        /* <DEDUP_REMOVED lines=10> */
[----:B---3--:R-:W-:Y:S02]  /*f110*/  IMAD R27, R27, R28, RZ ;  /* 0x0000001c1b1b7224 */ /* 0x008fe400078e02ff */
[----:B------:R-:W-:-:S02]  /*f120*/  IMAD.IADD R33, R33, 0x1, R43 ;  /* 0x0000000121217824 */ /* 0x000fc400078e022b */
[-C--:B------:R-:W-:Y:S02]  /*f130*/  IMAD R27, R29, R26.reuse, R27 ;  /* 0x0000001a1d1b7224 */ /* 0x080fe400078e021b */
[----:B------:R-:W-:Y:S02]  /*f140*/  IMAD.X R43, R37, 0x1, R0, P0 ;  /* 0x00000001252b7824 */ /* 0x000fe400000e0600 */
[----:B------:R-:W-:Y:S01]  /*f150*/  IMAD.WIDE.U32 R32, R28, R26, R32 ;  /* 0x0000001a1c207225 */ /* 0x000fe200078e0020 */
[----:B------:R-:W-:Y:S01]  /*f160*/  IADD3 R38, P0, PT, R42, R20, RZ ;  /* 0x000000142a267210 */ /* 0x000fe20007f1e0ff */
[----:B------:R-:W3:Y:S02]  /*f170*/  LDG.E.64 R28, desc[UR10][R24.64+-0x8] ;  /* 0xfffff80a181c7981 */ /* 0x000ee4000c1e1b00 */
[----:B------:R-:W-:Y:S02]  /*f180*/  IMAD.IADD R33, R33, 0x1, R27 ;  /* 0x0000000121217824 */ /* 0x000fe400078e021b */
[----:B------:R-:W3:Y:S01]  /*f190*/  LDG.E.64 R26, desc[UR10][R42.64] ;  /* 0x0000000a2a1a7981 */ /* 0x000ee2000c1e1b00 */
[----:B------:R-:W-:-:S03]  /*f1a0*/  IMAD.X R39, R43, 0x1, R0, P0 ;  /* 0x000000012b277824 */ /* 0x000fc600000e0600 */
[----:B------:R-:W4:Y:S01]  /*f1b0*/  LDG.E.64 R36, desc[UR10][R24.64] ;  /* 0x0000000a18247981 */ /* 0x000f22000c1e1b00 */
[----:B--2---:R-:W-:Y:S02]  /*f1c0*/  IMAD R31, R31, R34, RZ ;  /* 0x000000221f1f7224 */ /* 0x004fe400078e02ff */
[----:B------:R-:W-:-:S04]  /*f1d0*/  IMAD.WIDE.U32 R32, R34, R30, R32 ;  /* 0x0000001e22207225 */ /* 0x000fc800078e0020 */
[----:B------:R-:W-:Y:S02]  /*f1e0*/  IMAD R31, R35, R30, R31 ;  /* 0x0000001e231f7224 */ /* 0x000fe400078e021f */
[----:B------:R-:W4:Y:S01]  /*f1f0*/  LDG.E.64 R34, desc[UR10][R38.64] ;  /* 0x0000000a26227981 */ /* 0x000f22000c1e1b00 */
[----:B------:R-:W-:Y:S01]  /*f200*/  IADD3 R44, P0, PT, R38, R20, RZ ;  /* 0x00000014262c7210 */ /* 0x000fe20007f1e0ff */
[----:B------:R-:W-:-:S03]  /*f210*/  IMAD.IADD R33, R33, 0x1, R31 ;  /* 0x0000000121217824 */ /* 0x000fc600078e021f */
[----:B------:R-:W-:Y:S01]  /*f220*/  IADD3.X R45, PT, PT, R39, R0, RZ, P0, !PT ;  /* 0x00000000272d7210 */ /* 0x000fe200007fe4ff */
[----:B---3--:R-:W-:Y:S02]  /*f230*/  IMAD R31, R27, R28, RZ ;  /* 0x0000001c1b1f7224 */ /* 0x008fe400078e02ff */
[----:B------:R-:W-:Y:S01]  /*f240*/  IMAD.WIDE.U32 R32, R28, R26, R32 ;  /* 0x0000001a1c207225 */ /* 0x000fe200078e0020 */
[----:B------:R-:W-:-:S03]  /*f250*/  IADD3 R30, P0, PT, R44, R20, RZ ;  /* 0x000000142c1e7210 */ /* 0x000fc60007f1e0ff */
[----:B------:R-:W-:Y:S02]  /*f260*/  IMAD R31, R29, R26, R31 ;  /* 0x0000001a1d1f7224 */ /* 0x000fe400078e021f */
[----:B------:R-:W2:Y:S02]  /*f270*/  LDG.E.64 R26, desc[UR10][R24.64+0x8] ;  /* 0x0000080a181a7981 */ /* 0x000ea4000c1e1b00 */
[----:B------:R-:W-:Y:S02]  /*f280*/  IMAD.IADD R33, R33, 0x1, R31 ;  /* 0x0000000121217824 */ /* 0x000fe400078e021f */
[----:B------:R-:W2:Y:S01]  /*f290*/  LDG.E.64 R28, desc[UR10][R44.64] ;  /* 0x0000000a2c1c7981 */ /* 0x000ea2000c1e1b00 */
[----:B------:R-:W-:-:S05]  /*f2a0*/  IMAD.X R31, R45, 0x1, R0, P0 ;  /* 0x000000012d1f7824 */ /* 0x000fca00000e0600 */
[----:B------:R-:W3:Y:S04]  /*f2b0*/  LDG.E.64 R38, desc[UR10][R30.64] ;  /* 0x0000000a1e267981 */ /* 0x000ee8000c1e1b00 */
[----:B------:R-:W5:Y:S01]  /*f2c0*/  LDG.E.64 R44, desc[UR10][R24.64+0x18] ;  /* 0x0000180a182c7981 */ /* 0x000f62000c1e1b00 */
[----:B----4-:R-:W-:Y:S02]  /*f2d0*/  IMAD R43, R35, R36, RZ ;  /* 0x00000024232b7224 */ /* 0x010fe400078e02ff */
[----:B------:R-:W-:Y:S01]  /*f2e0*/  IMAD.WIDE.U32 R32, R36, R34, R32 ;  /* 0x0000002224207225 */ /* 0x000fe200078e0020 */
[----:B------:R-:W-:-:S03]  /*f2f0*/  IADD3 R36, P0, PT, R30, R20, RZ ;  /* 0x000000141e247210 */ /* 0x000fc60007f1e0ff */
[----:B------:R-:W-:Y:S02]  /*f300*/  IMAD R43, R37, R34, R43 ;  /* 0x00000022252b7224 */ /* 0x000fe400078e022b */
[----:B------:R0:W3:Y:S01]  /*f310*/  LDG.E.64 R34, desc[UR10][R24.64+0x10] ;  /* 0x0000100a18227981 */ /* 0x0000e2000c1e1b00 */
[----:B------:R-:W-:-:S06]  /*f320*/  IMAD.X R37, R31, 0x1, R0, P0 ;  /* 0x000000011f257824 */ /* 0x000fcc00000e0600 */
[----:B------:R-:W5:Y:S01]  /*f330*/  LDG.E.64 R36, desc[UR10][R36.64] ;  /* 0x0000000a24247981 */ /* 0x000f62000c1e1b00 */
[----:B------:R-:W-:Y:S02]  /*f340*/  IMAD.IADD R33, R33, 0x1, R43 ;  /* 0x0000000121217824 */ /* 0x000fe400078e022b */
[----:B--2---:R-:W-:Y:S01]  /*f350*/  IMAD R29, R29, R26, RZ ;  /* 0x0000001a1d1d7224 */ /* 0x004fe200078e02ff */
[----:B------:R-:W-:-:S03]  /*f360*/  UIADD3 UR7, UP2, UPT, UR7, -0x8, URZ ;  /* 0xfffffff807077890 */ /* 0x000fc6000ff5e0ff */
[-C--:B------:R-:W-:Y:S02]  /*f370*/  IMAD R29, R27, R28.reuse, R29 ;  /* 0x0000001c1b1d7224 */ /* 0x080fe400078e021d */
[----:B------:R-:W-:Y:S01]  /*f380*/  IMAD.WIDE.U32 R26, R26, R28, R32 ;  /* 0x0000001c1a1a7225 */ /* 0x000fe200078e0020 */
[----:B------:R-:W-:-:S03]  /*f390*/  UIADD3.X UR8, UPT, UPT, UR8, -0x1, URZ, UP2, !UPT ;  /* 0xffffffff08087890 */ /* 0x000fc600097fe4ff */
[----:B------:R-:W-:Y:S01]  /*f3a0*/  IMAD.IADD R27, R27, 0x1, R29 ;  /* 0x000000011b1b7824 */ /* 0x000fe200078e021d */
[----:B------:R-:W-:-:S04]  /*f3b0*/  UISETP.NE.U32.AND UP2, UPT, UR7, URZ, UPT ;  /* 0x000000ff0700728c */ /* 0x000fc8000bf45070 */
[----:B------:R-:W-:Y:S01]  /*f3c0*/  UISETP.NE.AND.EX UP2, UPT, UR8, URZ, UPT, UP2 ;  /* 0x000000ff0800728c */ /* 0x000fe2000bf45320 */
[----:B0-----:R-:W-:Y:S02]  /*f3d0*/  IADD3 R24, P1, PT, R24, 0x40, RZ ;  /* 0x0000004018187810 */ /* 0x001fe40007f3e0ff */
[----:B------:R-:W-:-:S03]  /*f3e0*/  LEA R40, P0, R41, R40, 0x6 ;  /* 0x0000002829287211 */ /* 0x000fc600078030ff */
[----:B------:R-:W-:Y:S02]  /*f3f0*/  IMAD.X R25, RZ, RZ, R25, P1 ;  /* 0x000000ffff197224 */ /* 0x000fe400008e0619 */
[----:B------:R-:W-:Y:S02]  /*f400*/  IMAD.X R7, R7, 0x1, R6, P0 ;  /* 0x0000000107077824 */ /* 0x000fe400000e0606 */
[----:B---3--:R-:W-:Y:S02]  /*f410*/  IMAD R29, R39, R34, RZ ;  /* 0x00000022271d7224 */ /* 0x008fe400078e02ff */
[----:B------:R-:W-:-:S04]  /*f420*/  IMAD.WIDE.U32 R26, R34, R38, R26 ;  /* 0x00000026221a7225 */ /* 0x000fc800078e001a */
[----:B------:R-:W-:Y:S02]  /*f430*/  IMAD R29, R35, R38, R29 ;  /* 0x00000026231d7224 */ /* 0x000fe400078e021d */
[----:B-----5:R-:W-:Y:S02]  /*f440*/  IMAD R31, R37, R44, RZ ;  /* 0x0000002c251f7224 */ /* 0x020fe400078e02ff */
[----:B------:R-:W-:Y:S02]  /*f450*/  IMAD.IADD R27, R27, 0x1, R29 ;  /* 0x000000011b1b7824 */ /* 0x000fe400078e021d */
[-C--:B------:R-:W-:Y:S02]  /*f460*/  IMAD R31, R45, R36.reuse, R31 ;  /* 0x000000242d1f7224 */ /* 0x080fe400078e021f */
[----:B------:R-:W-:-:S04]  /*f470*/  IMAD.WIDE.U32 R32, R44, R36, R26 ;  /* 0x000000242c207225 */ /* 0x000fc800078e001a */
[----:B------:R-:W-:Y:S01]  /*f480*/  IMAD.IADD R33, R33, 0x1, R31 ;  /* 0x0000000121217824 */ /* 0x000fe200078e021f */
[----:B------:R-:W-:Y:S06]  /*f490*/  BRA.U UP2, `(.L_x_6044) ;  /* 0xfffffff902dc7547 */ /* 0x000fec000b83ffff */
.L_x_6043:
[----:B------:R-:W-:Y:S05]  /*f4a0*/  BRA.U !UP3, `(.L_x_6042) ;  /* 0x000000050bc07547 */ /* 0x000fea000b800000 */
[----:B------:R-:W-:Y:S02]  /*f4b0*/  UISETP.GE.U32.AND UP3, UPT, UR20, 0x4, UPT ;  /* 0x000000041400788c */ /* 0x000fe4000bf66070 */
[----:B------:R-:W-:Y:S02]  /*f4c0*/  UISETP.NE.U32.AND UP2, UPT, UR18, URZ, UPT ;  /* 0x000000ff1200728c */ /* 0x000fe4000bf45070 */
[----:B------:R-:W-:Y:S02]  /*f4d0*/  UISETP.GE.U32.AND.EX UP3, UPT, URZ, URZ, UPT, UP3 ;  /* 0x000000ffff00728c */ /* 0x000fe4000bf66130 */
[----:B------:R-:W-:-:S07]  /*f4e0*/  UISETP.NE.AND.EX UP2, UPT, URZ, URZ, UPT, UP2 ;  /* 0x000000ffff00728c */ /* 0x000fce000bf45320 */
[----:B------:R-:W-:Y:S05]  /*f4f0*/  BRA.U !UP3, `(.L_x_6045) ;  /* 0x000000010bc07547 */ /* 0x000fea000b800000 */
[----:B------:R-:W0:Y:S01]  /*f500*/  LDC R31, c[0x0][0x3b4] ;  /* 0x0000ed00ff1f7b82 */ /* 0x000e220000000800 */
[----:B------:R-:W1:Y:S01]  /*f510*/  LDCU.64 UR8, c[0x0][0x3a8] ;  /* 0x00007500ff0877ac */ /* 0x000e620008000a00 */
[C---:B--2---:R-:W-:Y:S02]  /*f520*/  IMAD R0, R41.reuse, UR5, RZ ;  /* 0x0000000529007c24 */ /* 0x044fe4000f8e02ff */
[----:B------:R-:W-:Y:S01]  /*f530*/  IMAD.MOV.U32 R10, RZ, RZ, R8 ;  /* 0x000000ffff0a7224 */ /* 0x000fe200078e0008 */
[----:B------:R-:W2:Y:S01]  /*f540*/  LDCU.64 UR24, c[0x0][0x398] ;  /* 0x00007300ff1877ac */ /* 0x000ea20008000a00 */
[C---:B------:R-:W-:Y:S02]  /*f550*/  IMAD.SHL.U32 R35, R41.reuse, 0x8, RZ ;  /* 0x0000000829237824 */ /* 0x040fe400078e00ff */
[----:B------:R-:W-:Y:S01]  /*f560*/  IMAD.WIDE.U32 R6, R41, UR4, R10 ;  /* 0x0000000429067c25 */ /* 0x000fe2000f8e000a */
[----:B-1----:R-:W-:-:S04]  /*f570*/  ULEA UR7, UP3, UR4, UR8, 0x3 ;  /* 0x0000000804077291 */ /* 0x002fc8000f8618ff */
[----:B------:R-:W-:Y:S02]  /*f580*/  ULEA.HI.X UR8, UR4, UR9, UR5, 0x3, UP3 ;  /* 0x0000000904087291 */ /* 0x000fe400098f1c05 */
[----:B0-----:R-:W-:Y:S01]  /*f590*/  IMAD R21, R31, UR4, R0 ;  /* 0x000000041f157c24 */ /* 0x001fe2000f8e0200 */
[----:B--2---:R-:W-:Y:S01]  /*f5a0*/  LEA R42, P0, R6, UR24, 0x3 ;  /* 0x00000018062a7c11 */ /* 0x004fe2000f8018ff */
[----:B------:R-:W-:Y:S01]  /*f5b0*/  IMAD.U32 R38, RZ, RZ, UR7 ;  /* 0x00000007ff267e24 */ /* 0x000fe2000f8e00ff */
[----:B------:R-:W-:Y:S02]  /*f5c0*/  SHF.L.U64.HI R31, R41, 0x3, R31 ;  /* 0x00000003291f7819 */ /* 0x000fe4000001021f */
[----:B------:R-:W-:Y:S01]  /*f5d0*/  IADD3 R7, PT, PT, R7, R21, RZ ;  /* 0x0000001507077210 */ /* 0x000fe20007ffe0ff */
[----:B------:R-:W-:-:S03]  /*f5e0*/  IMAD.U32 R39, RZ, RZ, UR8 ;  /* 0x00000008ff277e24 */ /* 0x000fc6000f8e00ff */
[----:B------:R-:W-:Y:S02]  /*f5f0*/  LEA.HI.X R43, R6, UR25, R7, 0x3, P0 ;  /* 0x00000019062b7c11 */ /* 0x000fe400080f1c07 */
[-C--:B------:R-:W-:Y:S01]  /*f600*/  IADD3 R44, P0, PT, R42, R35.reuse, RZ ;  /* 0x000000232a2c7210 */ /* 0x080fe20007f1e0ff */
[----:B------:R-:W2:Y:S04]  /*f610*/  LDG.E.64 R6, desc[UR10][R38.64] ;  /* 0x0000000a26067981 */ /* 0x000ea8000c1e1b00 */
[----:B------:R-:W2:Y:S01]  /*f620*/  LDG.E.64 R20, desc[UR10][R42.64] ;  /* 0x0000000a2a147981 */ /* 0x000ea2000c1e1b00 */
[--C-:B------:R-:W-:Y:S01]  /*f630*/  IMAD.X R45, R43, 0x1, R31.reuse, P0 ;  /* 0x000000012b2d7824 */ /* 0x100fe200000e061f */
[-C--:B------:R-:W-:Y:S02]  /*f640*/  IADD3 R28, P0, PT, R44, R35.reuse, RZ ;  /* 0x000000232c1c7210 */ /* 0x080fe40007f1e0ff */
[----:B------:R-:W3:Y:S04]  /*f650*/  LDG.E.64 R24, desc[UR10][R38.64+0x8] ;  /* 0x0000080a26187981 */ /* 0x000ee8000c1e1b00 */
[----:B------:R-:W3:Y:S01]  /*f660*/  LDG.E.64 R26, desc[UR10][R44.64] ;  /* 0x0000000a2c1a7981 */ /* 0x000ee2000c1e1b00 */
[----:B------:R-:W-:Y:S01]  /*f670*/  IMAD.X R29, R45, 0x1, R31, P0 ;  /* 0x000000012d1d7824 */ /* 0x000fe200000e061f */
[----:B------:R-:W-:-:S02]  /*f680*/  IADD3 R30, P0, PT, R28, R35, RZ ;  /* 0x000000231c1e7210 */ /* 0x000fc40007f1e0ff */
[----:B------:R-:W4:Y:S04]  /*f690*/  LDG.E.64 R34, desc[UR10][R38.64+0x10] ;  /* 0x0000100a26227981 */ /* 0x000f28000c1e1b00 */
[----:B------:R-:W4:Y:S01]  /*f6a0*/  LDG.E.64 R36, desc[UR10][R28.64] ;  /* 0x0000000a1c247981 */ /* 0x000f22000c1e1b00 */
[----:B------:R-:W-:-:S03]  /*f6b0*/  IMAD.X R31, R29, 0x1, R31, P0 ;  /* 0x000000011d1f7824 */ /* 0x000fc600000e061f */
        /* <DEDUP_REMOVED lines=20> */
.L_x_6045:
[----:B------:R-:W-:Y:S05]  /*f800*/  BRA.U !UP2, `(.L_x_6042) ;  /* 0x000000010ae87547 */ /* 0x000fea000b800000 */
[----:B------:R-:W-:Y:S02]  /*f810*/  UISETP.NE.U32.AND UP3, UPT, UR19, URZ, UPT ;  /* 0x000000ff1300728c */ /* 0x000fe4000bf65070 */
[----:B------:R-:W-:Y:S02]  /*f820*/  ULOP3.LUT UR7, UR22, 0x1, URZ, 0xc0, !UPT ;  /* 0x0000000116077892 */ /* 0x000fe4000f8ec0ff */
[----:B------:R-:W-:Y:S02]  /*f830*/  UISETP.NE.AND.EX UP3, UPT, UR21, URZ, UPT, UP3 ;  /* 0x000000ff1500728c */ /* 0x000fe4000bf65330 */
[----:B------:R-:W-:-:S04]  /*f840*/  UISETP.NE.U32.AND UP2, UPT, UR7, 0x1, UPT ;  /* 0x000000010700788c */ /* 0x000fc8000bf45070 */
[----:B------:R-:W-:-:S03]  /*f850*/  UISETP.NE.U32.AND.EX UP2, UPT, URZ, URZ, UPT, UP2 ;  /* 0x000000ffff00728c */ /* 0x000fc6000bf45120 */
[----:B------:R-:W-:Y:S08]  /*f860*/  BRA.U !UP3, `(.L_x_6046) ;  /* 0x000000010b7c7547 */ /* 0x000ff0000b800000 */
[----:B------:R-:W0:Y:S01]  /*f870*/  LDC R25, c[0x0][0x3b4] ;  /* 0x0000ed00ff197b82 */ /* 0x000e220000000800 */
[----:B------:R-:W1:Y:S01]  /*f880*/  LDCU.64 UR8, c[0x0][0x3a8] ;  /* 0x00007500ff0877ac */ /* 0x000e620008000a00 */
[----:B------:R-:W-:Y:S01]  /*f890*/  MOV R6, R8 ;  /* 0x0000000800067202 */ /* 0x000fe20000000f00 */
[C---:B--2---:R-:W-:Y:S01]  /*f8a0*/  IMAD R0, R41.reuse, UR5, RZ ;  /* 0x0000000529007c24 */ /* 0x044fe2000f8e02ff */
[----:B------:R-:W2:Y:S01]  /*f8b0*/  LDCU.64 UR22, c[0x0][0x398] ;  /* 0x00007300ff1677ac */ /* 0x000ea20008000a00 */
[----:B------:R-:W-:Y:S02]  /*f8c0*/  IMAD.MOV.U32 R7, RZ, RZ, R11 ;  /* 0x000000ffff077224 */ /* 0x000fe400078e000b */
[----:B------:R-:W-:Y:S01]  /*f8d0*/  IMAD.WIDE.U32 R6, R41, UR4, R6 ;  /* 0x0000000429067c25 */ /* 0x000fe2000f8e0006 */
[----:B-1----:R-:W-:-:S04]  /*f8e0*/  ULEA UR8, UP3, UR4, UR8, 0x3 ;  /* 0x0000000804087291 */ /* 0x002fc8000f8618ff */
[----:B------:R-:W-:Y:S02]  /*f8f0*/  ULEA.HI.X UR9, UR4, UR9, UR5, 0x3, UP3 ;  /* 0x0000000904097291 */ /* 0x000fe400098f1c05 */
[----:B0-----:R-:W-:Y:S01]  /*f900*/  IMAD R21, R25, UR4, R0 ;  /* 0x0000000419157c24 */ /* 0x001fe2000f8e0200 */
[----:B--2---:R-:W-:Y:S01]  /*f910*/  LEA R28, P0, R6, UR22, 0x3 ;  /* 0x00000016061c7c11 */ /* 0x004fe2000f8018ff */
        /* <DEDUP_REMOVED lines=20> */
.L_x_6046:
[----:B------:R-:W-:Y:S05]  /*fa60*/  BRA.U UP2, `(.L_x_6042) ;  /* 0x0000000102507547 */ /* 0x000fea000b800000 */
[----:B------:R-:W0:Y:S01]  /*fa70*/  LDC R7, c[0x0][0x3b4] ;  /* 0x0000ed00ff077b82 */ /* 0x000e220000000800 */
[----:B------:R-:W1:Y:S01]  /*fa80*/  LDCU.64 UR8, c[0x0][0x3a8] ;  /* 0x00007500ff0877ac */ /* 0x000e620008000a00 */
[C---:B--2---:R-:W-:Y:S02]  /*fa90*/  IMAD R0, R41.reuse, UR5, RZ ;  /* 0x0000000529007c24 */ /* 0x044fe4000f8e02ff */
        /* <DEDUP_REMOVED lines=15> */
[----:B------:R-:W-:-:S05]  /*fb90*/  IMAD R9, R7, R8, R9 ;  /* 0x0000000807097224 */ /* 0x000fca00078e0209 */
[----:B------:R-:W-:-:S07]  /*fba0*/  IADD3 R33, PT, PT, R33, R9, RZ ;  /* 0x0000000921217210 */ /* 0x000fce0007ffe0ff */
.L_x_6042:
[C---:B------:R-:W-:Y:S01]  /*fbb0*/  SHF.L.U64.HI R24, R22.reuse, 0x3, R23 ;  /* 0x0000000316187819 */ /* 0x040fe20000010217 */
[----:B------:R-:W-:Y:S01]  /*fbc0*/  IMAD.SHL.U32 R22, R22, 0x8, RZ ;  /* 0x0000000816167824 */ /* 0x000fe200078e00ff */
[----:B------:R-:W1:Y:S01]  /*fbd0*/  LDCU.64 UR22, c[0x0][0x3d0] ;  /* 0x00007a00ff1677ac */ /* 0x000e620008000a00 */
[----:B0-----:R-:W-:Y:S02]  /*fbe0*/  IMAD.U32 R10, RZ, RZ, UR12 ;  /* 0x0000000cff0a7e24 */ /* 0x001fe4000f8e00ff */
[----:B------:R-:W-:Y:S02]  /*fbf0*/  IMAD.U32 R21, RZ, RZ, UR12 ;  /* 0x0000000cff157e24 */ /* 0x000fe4000f8e00ff */
[----:B------:R-:W-:Y:S02]  /*fc00*/  IMAD.U32 R11, RZ, RZ, UR13 ;  /* 0x0000000dff0b7e24 */ /* 0x000fe4000f8e00ff */
[----:B------:R-:W-:Y:S01]  /*fc10*/  IMAD.U32 R0, RZ, RZ, UR13 ;  /* 0x0000000dff007e24 */ /* 0x000fe2000f8e00ff */
[----:B------:R-:W-:Y:S06]  /*fc20*/  BRA.U !UP1, `(.L_x_6047) ;  /* 0x00000001098c7547 */ /* 0x000fec000b800000 */
        /* <DEDUP_REMOVED lines=8> */
.L_x_6048:
        /* <DEDUP_REMOVED lines=9> */
[----:B0-----:R-:W-:-:S05]  /*fd40*/  IADD3 R6, P2, PT, R6, 0x8, RZ ;  /* 0x0000000806067810 */ /* 0x001fca0007f5e0ff */
[----:B------:R-:W-:Y:S01]  /*fd50*/  IMAD.X R7, RZ, RZ, R7, P2 ;  /* 0x000000ffff077224 */ /* 0x000fe200010e0607 */
        /* <DEDUP_REMOVED lines=15> */
[----:B-1----:R-:W-:Y:S05]  /*fe50*/  BSYNC.RECONVERGENT B0 ;  /* 0x0000000000007941 */ /* 0x002fea0003800200 */
.L_x_6047:
[----:B------:R-:W-:Y:S05]  /*fe60*/  BRA.U !UP1, `(.L_x_6049) ;  /* 0x00000001098c7547 */ /* 0x000fea000b800000 */
[----:B------:R-:W0:Y:S01]  /*fe70*/  LDCU.64 UR4, c[0x0][0x3c0] ;  /* 0x00007800ff0477ac */ /* 0x000e220008000a00 */
[----:B------:R-:W-:Y:S01]  /*fe80*/  BSSY.RECONVERGENT B0, `(.L_x_6049) ;  /* 0x0000021000007945 */ /* 0x000fe20003800200 */
[----:B------:R-:W-:Y:S02]  /*fe90*/  IMAD.U32 R21, RZ, RZ, UR12 ;  /* 0x0000000cff157e24 */ /* 0x000fe4000f8e00ff */
[----:B------:R-:W-:Y:S02]  /*fea0*/  IMAD.U32 R11, RZ, RZ, UR13 ;  /* 0x0000000dff0b7e24 */ /* 0x000fe4000f8e00ff */
[----:B------:R-:W-:Y:S02]  /*feb0*/  IMAD.U32 R27, RZ, RZ, UR12 ;  /* 0x0000000cff1b7e24 */ /* 0x000fe4000f8e00ff */
[----:B------:R-:W-:Y:S02]  /*fec0*/  IMAD.U32 R29, RZ, RZ, UR13 ;  /* 0x0000000dff1d7e24 */ /* 0x000fe4000f8e00ff */
[----:B0-----:R-:W-:-:S02]  /*fed0*/  IMAD.U32 R31, RZ, RZ, UR4 ;  /* 0x00000004ff1f7e24 */ /* 0x001fc4000f8e00ff */
[----:B------:R-:W-:-:S07]  /*fee0*/  IMAD.U32 R34, RZ, RZ, UR5 ;  /* 0x00000005ff227e24 */ /* 0x000fce000f8e00ff */
.L_x_6050:
[--C-:B------:R-:W-:Y:S02]  /*fef0*/  SHF.R.U64 R25, R31, 0x1, R34.reuse ;  /* 0x000000011f197819 */ /* 0x100fe40000001222 */
[----:B------:R-:W-:Y:S02]  /*ff00*/  SHF.R.U32.HI R30, RZ, 0x1, R34 ;  /* 0x00000001ff1e7819 */ /* 0x000fe40000011622 */
[C---:B------:R-:W-:Y:S02]  /*ff10*/  SHF.L.U32 R26, R25.reuse, 0x3, RZ ;  /* 0x00000003191a7819 */ /* 0x040fe400000006ff */
[----:B------:R-:W-:Y:S02]  /*ff20*/  SHF.L.U64.HI R28, R25, 0x3, R30 ;  /* 0x00000003191c7819 */ /* 0x000fe4000001021e */
        /* <DEDUP_REMOVED lines=22> */
[----:B-1----:R-:W-:Y:S05]  /*10090*/  BSYNC.RECONVERGENT B0 ;  /* 0x0000000000007941 */ /* 0x002fea0003800200 */
.L_x_6049:
[C---:B------:R-:W-:Y:S02]  /*100a0*/  IADD3 R6, P0, PT, -R10.reuse, R21, RZ ;  /* 0x000000150a067210 */ /* 0x040fe40007f1e1ff */
[----:B------:R-:W-:Y:S02]  /*100b0*/  IADD3 R10, P2, PT, R10, -UR14, RZ ;  /* 0x8000000e0a0a7c10 */ /* 0x000fe4000ff5e0ff */
[----:B------:R-:W-:Y:S01]  /*100c0*/  IADD3 R8, P1, PT, R22, UR16, RZ ;  /* 0x0000001016087c10 */ /* 0x000fe2000ff3e0ff */
[----:B------:R-:W-:Y:S01]  /*100d0*/  IMAD.X R7, R11, 0x1, ~R0, P0 ;  /* 0x000000010b077824 */ /* 0x000fe200000e0e00 */
[----:B------:R-:W-:Y:S02]  /*100e0*/  IADD3.X R11, PT, PT, R0, ~UR15, RZ, P2, !PT ;  /* 0x8000000f000b7c10 */ /* 0x000fe400097fe4ff */
[----:B-1----:R-:W-:Y:S02]  /*100f0*/  IADD3 R22, P3, PT, R22, UR22, RZ ;  /* 0x0000001616167c10 */ /* 0x002fe4000ff7e0ff */
[----:B------:R-:W-:-:S02]  /*10100*/  SHF.R.S64 R6, R6, 0x3, R7 ;  /* 0x0000000306067819 */ /* 0x000fc40000001007 */
[----:B------:R-:W-:Y:S02]  /*10110*/  IADD3.X R9, PT, PT, R24, UR17, RZ, P1, !PT ;  /* 0x0000001118097c10 */ /* 0x000fe40008ffe4ff */
[----:B------:R-:W-:Y:S02]  /*10120*/  SHF.R.S32.HI R7, RZ, 0x3, R7 ;  /* 0x00000003ff077819 */ /* 0x000fe40000011407 */
[--C-:B------:R-:W-:Y:S02]  /*10130*/  SHF.R.S64 R10, R10, 0x3, R11.reuse ;  /* 0x000000030a0a7819 */ /* 0x100fe4000000100b */
[----:B------:R-:W-:Y:S01]  /*10140*/  IADD3.X R23, PT, PT, R24, UR23, RZ, P3, !PT ;  /* 0x0000001718177c10 */ /* 0x000fe20009ffe4ff */
[----:B------:R0:W-:Y:S01]  /*10150*/  STG.E.64 desc[UR10][R8.64], R6 ;  /* 0x0000000608007986 */ /* 0x0001e2000c101b0a */
[----:B------:R-:W-:Y:S02]  /*10160*/  SHF.R.S32.HI R11, RZ, 0x3, R11 ;  /* 0x00000003ff0b7819 */ /* 0x000fe4000001140b */
[----:B------:R-:W-:-:S03]  /*10170*/  CS2R R24, SRZ ;  /* 0x0000000000187805 */ /* 0x000fc6000001ff00 */
        /* <DEDUP_REMOVED lines=9> */
[----:B------:R-:W3:Y:S01]  /*10210*/  LDCU.64 UR28, c[0x0][0x3b0] ;  /* 0x00007600ff1c77ac */ /* 0x000ee20008000a00 */
        /* <DEDUP_REMOVED lines=8> */
[----:B---3--:R-:W-:Y:S05]  /*102a0*/  BRA.U !UP2, `(.L_x_6052) ;  /* 0x000000050a647547 */ /* 0x008fea000b800000 */
[----:B------:R-:W0:Y:S01]  /*102b0*/  LDCU.64 UR4, c[0x0][0x3a8] ;  /* 0x00007500ff0477ac */ /* 0x000e220008000a00 */
[----:B------:R-:W-:Y:S01]  /*102c0*/  CS2R R24, SRZ ;  /* 0x0000000000187805 */ /* 0x000fe2000001ff00 */
[----:B------:R-:W1:Y:S01]  /*102d0*/  LDCU.64 UR32, c[0x0][0x398] ;  /* 0x00007300ff2077ac */ /* 0x000e620008000a00 */
[----:B------:R-:W-:Y:S02]  /*102e0*/  USHF.L.U32 UR7, UR29, 0x3, URZ ;  /* 0x000000031d077899 */ /* 0x000fe400080006ff */
[----:B------:R-:W-:Y:S02]  /*102f0*/  UIMAD.WIDE.U32 UR30, UR28, 0x8, URZ ;  /* 0x000000081c1e78a5 */ /* 0x000fe4000f8e00ff */
[----:B------:R-:W-:Y:S02]  /*10300*/  USHF.L.U64.HI UR25, UR28, 0x6, UR29 ;  /* 0x000000061c197899 */ /* 0x000fe4000801021d */
[----:B------:R-:W-:Y:S02]  /*10310*/  UIADD3 UR9, UPT, UPT, UR31, UR7, URZ ;  /* 0x000000071f097290 */ /* 0x000fe4000fffe0ff */
[----:B0-----:R-:W-:-:S02]  /*10320*/  UIADD3 UR8, UP2, UPT, UR4, 0x20, URZ ;  /* 0x0000002004087890 */ /* 0x001fc4000ff5e0ff */
[----:B------:R-:W-:Y:S02]  /*10330*/  ULOP3.LUT UR4, UR26, 0xfffffff8, URZ, 0xc0, !UPT ;  /* 0xfffffff81a047892 */ /* 0x000fe4000f8ec0ff */
[----:B------:R-:W-:Y:S01]  /*10340*/  UIADD3.X UR24, UPT, UPT, URZ, UR5, URZ, UP2, !UPT ;  /* 0x00000005ff187290 */ /* 0x000fe200097fe4ff */
[C---:B-1----:R-:W-:Y:S01]  /*10350*/  LEA R42, P0, R8.reuse, UR32, 0x3 ;  /* 0x00000020082a7c11 */ /* 0x042fe2000f8018ff */
[----:B------:R-:W-:Y:S01]  /*10360*/  ULOP3.LUT UR5, UR27, 0x7fffffff, URZ, 0xc0, !UPT ;  /* 0x7fffffff1b057892 */ /* 0x000fe2000f8ec0ff */
[----:B------:R-:W-:Y:S02]  /*10370*/  IMAD.U32 R10, RZ, RZ, UR8 ;  /* 0x00000008ff0a7e24 */ /* 0x000fe4000f8e00ff */
[----:B------:R-:W-:Y:S01]  /*10380*/  LEA.HI.X R43, R8, UR33, R7, 0x3, P0 ;  /* 0x00000021082b7c11 */ /* 0x000fe200080f1c07 */
[----:B------:R-:W-:Y:S01]  /*10390*/  IMAD.U32 R11, RZ, RZ, UR24 ;  /* 0x00000018ff0b7e24 */ /* 0x000fe2000f8e00ff */
[----:B------:R-:W-:Y:S02]  /*103a0*/  UMOV UR7, UR4 ;  /* 0x0000000400077c82 */ /* 0x000fe40008000000 */
[----:B------:R-:W-:-:S05]  /*103b0*/  UMOV UR8, UR5 ;  /* 0x0000000500087c82 */ /* 0x000fca0008000000 */
.L_x_6053:
[----:B------:R-:W3:Y:S04]  /*103c0*/  LDG.E.64 R20, desc[UR10][R42.64] ;  /* 0x0000000a2a147981 */ /* 0x000ee8000c1e1b00 */
[----:B------:R-:W3:Y:S01]  /*103d0*/  LDG.E.64 R22, desc[UR10][R10.64+-0x20] ;  /* 0xffffe00a0a167981 */ /* 0x000ee2000c1e1b00 */
[----:B------:R-:W-:-:S03]  /*103e0*/  IADD3 R38, P0, PT, R42, UR30, RZ ;  /* 0x0000001e2a267c10 */ /* 0x000fc6000ff1e0ff */
[----:B------:R-:W4:Y:S01]  /*103f0*/  LDG.E.64 R30, desc[UR10][R10.64+-0x18] ;  /* 0xffffe80a0a1e7981 */ /* 0x000f22000c1e1b00 */
[----:B------:R-:W-:Y:S02]  /*10400*/  IADD3.X R39, PT, PT, R43, UR9, RZ, P0, !PT ;  /* 0x000000092b277c10 */ /* 0x000fe400087fe4ff */
[----:B------:R-:W-:Y:S01]  /*10410*/  IADD3 R26, P0, PT, R38, UR30, RZ ;  /* 0x0000001e261a7c10 */ /* 0x000fe2000ff1e0ff */
[----:B------:R-:W5:Y:S04]  /*10420*/  LDG.E.64 R36, desc[UR10][R10.64+-0x10] ;  /* 0xfffff00a0a247981 */ /* 0x000f68000c1e1b00 */
[----:B------:R0:W4:Y:S01]  /*10430*/  LDG.E.64 R28, desc[UR10][R38.64] ;  /* 0x0000000a261c7981 */ /* 0x000122000c1e1b00 */
[----:B------:R-:W-:-:S05]  /*10440*/  IADD3.X R27, PT, PT, R39, UR9, RZ, P0, !PT ;  /* 0x00000009271b7c10 */ /* 0x000fca00087fe4ff */
[----:B------:R-:W5:Y:S01]  /*10450*/  LDG.E.64 R34, desc[UR10][R26.64] ;  /* 0x0000000a1a227981 */ /* 0x000f62000c1e1b00 */
[----:B------:R-:W-:-:S04]  /*10460*/  IADD3 R40, P0, PT, R26, UR30, RZ ;  /* 0x0000001e1a287c10 */ /* 0x000fc8000ff1e0ff */
[----:B--2---:R-:W-:Y:S02]  /*10470*/  IADD3.X R41, PT, PT, R27, UR9, RZ, P0, !PT ;  /* 0x000000091b297c10 */ /* 0x004fe400087fe4ff */
[----:B------:R-:W-:Y:S01]  /*10480*/  IADD3 R44, P0, PT, R40, UR30, RZ ;  /* 0x0000001e282c7c10 */ /* 0x000fe2000ff1e0ff */
[----:B------:R-:W2:Y:S03]  /*10490*/  LDG.E.64 R26, desc[UR10][R10.64] ;  /* 0x0000000a0a1a7981 */ /* 0x000ea6000c1e1b00 */
[----:B------:R-:W-:Y:S02]  /*104a0*/  IADD3.X R45, PT, PT, R41, UR9, RZ, P0, !PT ;  /* 0x00000009292d7c10 */ /* 0x000fe400087fe4ff */
[----:B0-----:R-:W-:-:S04]  /*104b0*/  IADD3 R38, P0, PT, R44, UR30, RZ ;  /* 0x0000001e2c267c10 */ /* 0x001fc8000ff1e0ff */
[----:B------:R-:W-:Y:S01]  /*104c0*/  IADD3.X R39, PT, PT, R45, UR9, RZ, P0, !PT ;  /* 0x000000092d277c10 */ /* 0x000fe200087fe4ff */
[----:B---3--:R-:W-:Y:S02]  /*104d0*/  IMAD R21, R21, R22, RZ ;  /* 0x0000001615157224 */ /* 0x008fe400078e02ff */
[----:B------:R-:W-:-:S04]  /*104e0*/  IMAD.WIDE.U32 R32, R22, R20, R24 ;  /* 0x0000001416207225 */ /* 0x000fc800078e0018 */
[----:B------:R-:W-:Y:S02]  /*104f0*/  IMAD R25, R23, R20, R21 ;  /* 0x0000001417197224 */ /* 0x000fe400078e0215 */
[----:B------:R-:W3:Y:S04]  /*10500*/  LDG.E.64 R20, desc[UR10][R10.64+-0x8] ;  /* 0xfffff80a0a147981 */ /* 0x000ee8000c1e1b00 */
[----:B------:R0:W3:Y:S01]  /*10510*/  LDG.E.64 R22, desc[UR10][R40.64] ;  /* 0x0000000a28167981 */ /* 0x0000e2000c1e1b00 */
[----:B------:R-:W-:Y:S02]  /*10520*/  IMAD.IADD R33, R33, 0x1, R25 ;  /* 0x0000000121217824 */ /* 0x000fe400078e0219 */
[----:B----4-:R-:W-:Y:S01]  /*10530*/  IMAD R29, R29, R30, RZ ;  /* 0x0000001e1d1d7224 */ /* 0x010fe200078e02ff */
[----:B------:R1:W2:Y:S01]  /*10540*/  LDG.E.64 R24, desc[UR10][R44.64] ;  /* 0x0000000a2c187981 */ /* 0x0002a2000c1e1b00 */
[----:B------:R-:W-:-:S04]  /*10550*/  IMAD.WIDE.U32 R32, R30, R28, R32 ;  /* 0x0000001c1e207225 */ /* 0x000fc800078e0020 */
[----:B------:R-:W-:Y:S01]  /*10560*/  IMAD R29, R31, R28, R29 ;  /* 0x0000001c1f1d7224 */ /* 0x000fe200078e021d */
[----:B0-----:R-:W-:Y:S01]  /*10570*/  IADD3 R40, P0, PT, R38, UR30, RZ ;  /* 0x0000001e26287c10 */ /* 0x001fe2000ff1e0ff */
[----:B------:R-:W4:Y:S02]  /*10580*/  LDG.E.64 R30, desc[UR10][R10.64+0x8] ;  /* 0x0000080a0a1e7981 */ /* 0x000f24000c1e1b00 */
[----:B------:R-:W-:Y:S02]  /*10590*/  IMAD.IADD R33, R33, 0x1, R29 ;  /* 0x0000000121217824 */ /* 0x000fe400078e021d */
[----:B------:R0:W4:Y:S01]  /*105a0*/  LDG.E.64 R28, desc[UR10][R38.64] ;  /* 0x0000000a261c7981 */ /* 0x000122000c1e1b00 */
[----:B-----5:R-:W-:Y:S01]  /*105b0*/  IMAD R35, R35, R36, RZ ;  /* 0x0000002423237224 */ /* 0x020fe200078e02ff */
[----:B------:R-:W-:Y:S01]  /*105c0*/  IADD3.X R41, PT, PT, R39, UR9, RZ, P0, !PT ;  /* 0x0000000927297c10 */ /* 0x000fe200087fe4ff */
[----:B------:R-:W-:-:S04]  /*105d0*/  IMAD.WIDE.U32 R32, R36, R34, R32 ;  /* 0x0000002224207225 */ /* 0x000fc800078e0020 */
[----:B-1----:R-:W-:Y:S02]  /*105e0*/  IMAD R45, R37, R34, R35 ;  /* 0x00000022252d7224 */ /* 0x002fe400078e0223 */
[----:B------:R-:W5:Y:S01]  /*105f0*/  LDG.E.64 R34, desc[UR10][R40.64] ;  /* 0x0000000a28227981 */ /* 0x000f62000c1e1b00 */
[----:B0-----:R-:W-:-:S03]  /*10600*/  IADD3 R38, P0, PT, R40, UR30, RZ ;  /* 0x0000001e28267c10 */ /* 0x001fc6000ff1e0ff */
[----:B------:R-:W5:Y:S01]  /*10610*/  LDG.E.64 R36, desc[UR10][R10.64+0x10] ;  /* 0x0000100a0a247981 */ /* 0x000f62000c1e1b00 */
[----:B------:R-:W-:-:S03]  /*10620*/  IADD3.X R39, PT, PT, R41, UR9, RZ, P0, !PT ;  /* 0x0000000929277c10 */ /* 0x000fc600087fe4ff */
[----:B------:R0:W5:Y:S04]  /*10630*/  LDG.E.64 R40, desc[UR10][R10.64+0x18] ;  /* 0x0000180a0a287981 */ /* 0x000168000c1e1b00 */
        /* <DEDUP_REMOVED lines=8> */
[----:B---3--:R-:W-:-:S04]  /*106c0*/  IMAD R23, R23, R20, RZ ;  /* 0x0000001417177224 */ /* 0x008fc800078e02ff */
[-C--:B------:R-:W-:Y:S02]  /*106d0*/  IMAD R23, R21, R22.reuse, R23 ;  /* 0x0000001615177224 */ /* 0x080fe400078e0217 */
[----:B------:R-:W-:-:S05]  /*106e0*/  IMAD.WIDE.U32 R20, R20, R22, R32 ;  /* 0x0000001614147225 */ /* 0x000fca00078e0020 */
[----:B------:R-:W-:Y:S01]  /*106f0*/  IADD3 R21, PT, PT, R21, R23, RZ ;  /* 0x0000001715157210 */ /* 0x000fe20007ffe0ff */
[----:B--2---:R-:W-:-:S04]  /*10700*/  IMAD R23, R25, R26, RZ ;  /* 0x0000001a19177224 */ /* 0x004fc800078e02ff */
        /* <DEDUP_REMOVED lines=19> */
.L_x_6052:
        /* <DEDUP_REMOVED lines=20> */
[----:B------:R-:W-:Y:S02]  /*10980*/  LEA.HI.X R33, R10, UR31, R11, 0x3, P0 ;  /* 0x0000001f0a217c11 */ /* 0x000fe400080f1c0b */
[----:B------:R-:W-:-:S02]  /*10990*/  MOV R37, UR8 ;  /* 0x0000000800257c02 */ /* 0x000fc40008000f00 */
[----:B------:R-:W-:Y:S01]  /*109a0*/  IADD3 R38, P0, PT, R32, UR9, RZ ;  /* 0x0000000920267c10 */ /* 0x000fe2000ff1e0ff */
[----:B------:R-:W3:Y:S04]  /*109b0*/  LDG.E.64 R20, desc[UR10][R32.64] ;  /* 0x0000000a20147981 */ /* 0x000ee8000c1e1b00 */
[----:B------:R-:W3:Y:S01]  /*109c0*/  LDG.E.64 R10, desc[UR10][R36.64] ;  /* 0x0000000a240a7981 */ /* 0x000ee2000c1e1b00 */
[----:B------:R-:W-:Y:S02]  /*109d0*/  IADD3.X R39, PT, PT, R33, UR7, RZ, P0, !PT ;  /* 0x0000000721277c10 */ /* 0x000fe400087fe4ff */
[----:B------:R-:W-:Y:S01]  /*109e0*/  IADD3 R40, P0, PT, R38, UR9, RZ ;  /* 0x0000000926287c10 */ /* 0x000fe2000ff1e0ff */
[----:B------:R-:W4:Y:S04]  /*109f0*/  LDG.E.64 R28, desc[UR10][R36.64+0x8] ;  /* 0x0000080a241c7981 */ /* 0x000f28000c1e1b00 */
[----:B------:R-:W4:Y:S01]  /*10a00*/  LDG.E.64 R30, desc[UR10][R38.64] ;  /* 0x0000000a261e7981 */ /* 0x000f22000c1e1b00 */
[----:B--2---:R-:W-:-:S02]  /*10a10*/  IADD3.X R41, PT, PT, R39, UR7, RZ, P0, !PT ;  /* 0x0000000727297c10 */ /* 0x004fc400087fe4ff */
[----:B------:R-:W-:Y:S01]  /*10a20*/  IADD3 R34, P0, PT, R40, UR9, RZ ;  /* 0x0000000928227c10 */ /* 0x000fe2000ff1e0ff */
[----:B------:R-:W2:Y:S04]  /*10a30*/  LDG.E.64 R22, desc[UR10][R36.64+0x10] ;  /* 0x0000100a24167981 */ /* 0x000ea8000c1e1b00 */
[----:B------:R-:W2:Y:S01]  /*10a40*/  LDG.E.64 R26, desc[UR10][R40.64] ;  /* 0x0000000a281a7981 */ /* 0x000ea2000c1e1b00 */
[----:B------:R-:W-:-:S03]  /*10a50*/  IADD3.X R35, PT, PT, R41, UR7, RZ, P0, !PT ;  /* 0x0000000729237c10 */ /* 0x000fc600087fe4ff */
[----:B------:R-:W5:Y:S04]  /*10a60*/  LDG.E.64 R32, desc[UR10][R36.64+0x18] ;  /* 0x0000180a24207981 */ /* 0x000f68000c1e1b00 */
[----:B------:R-:W5:Y:S01]  /*10a70*/  LDG.E.64 R34, desc[UR10][R34.64] ;  /* 0x0000000a22227981 */ /* 0x000f62000c1e1b00 */
        /* <DEDUP_REMOVED lines=9> */
[----:B------:R-:W-:Y:S02]  /*10b10*/  IMAD.IADD R29, R29, 0x1, R11 ;  /* 0x000000011d1d7824 */ /* 0x000fe400078e020b */
[----:B--2---:R-:W-:-:S04]  /*10b20*/  IMAD R11, R27, R22, RZ ;  /* 0x000000161b0b7224 */ /* 0x004fc800078e02ff */
[-C--:B------:R-:W-:Y:S02]  /*10b30*/  IMAD R11, R23, R26.reuse, R11 ;  /* 0x0000001a170b7224 */ /* 0x080fe400078e020b */
[----:B------:R-:W-:-:S04]  /*10b40*/  IMAD.WIDE.U32 R22, R22, R26, R28 ;  /* 0x0000001a16167225 */ /* 0x000fc800078e001c */
[----:B-----5:R-:W-:Y:S02]  /*10b50*/  IMAD R21, R35, R32, RZ ;  /* 0x0000002023157224 */ /* 0x020fe400078e02ff */
[----:B------:R-:W-:Y:S02]  /*10b60*/  IMAD.IADD R23, R23, 0x1, R11 ;  /* 0x0000000117177824 */ /* 0x000fe400078e020b */
[-C--:B------:R-:W-:Y:S02]  /*10b70*/  IMAD R21, R33, R34.reuse, R21 ;  /* 0x0000002221157224 */ /* 0x080fe400078e0215 */
[----:B------:R-:W-:-:S04]  /*10b80*/  IMAD.WIDE.U32 R24, R32, R34, R22 ;  /* 0x0000002220187225 */ /* 0x000fc800078e0016 */
[----:B------:R-:W-:-:S07]  /*10b90*/  IMAD.IADD R25, R25, 0x1, R21 ;  /* 0x0000000119197824 */ /* 0x000fce00078e0215 */
.L_x_6054:
        /* <DEDUP_REMOVED lines=8> */
[----:B------:R-:W-:Y:S02]  /*10c20*/  IMAD.U32 R21, RZ, RZ, UR4 ;  /* 0x00000004ff157e24 */ /* 0x000fe4000f8e00ff */
[----:B------:R-:W-:Y:S01]  /*10c30*/  IMAD.MOV.U32 R10, RZ, RZ, R8 ;  /* 0x000000ffff0a7224 */ /* 0x000fe200078e0008 */
[----:B------:R-:W1:Y:S01]  /*10c40*/  LDCU.64 UR24, c[0x0][0x398] ;  /* 0x00007300ff1877ac */ /* 0x000e620008000a00 */
[----:B------:R-:W-:Y:S02]  /*10c50*/  IMAD.MOV.U32 R11, RZ, RZ, R7 ;  /* 0x000000ffff0b7224 */ /* 0x000fe400078e0007 */
[----:B------:R-:W-:Y:S01]  /*10c60*/  IMAD.U32 R0, RZ, RZ, UR29 ;  /* 0x0000001dff007e24 */ /* 0x000fe2000f8e00ff */
[----:B------:R-:W-:Y:S02]  /*10c70*/  UIMAD UR7, UR5, UR28, URZ ;  /* 0x0000001c050772a4 */ /* 0x000fe4000f8e02ff */
[----:B------:R-:W-:-:S02]  /*10c80*/  IMAD.WIDE.U32 R10, R21, UR28, R10 ;  /* 0x0000001c150a7c25 */ /* 0x000fc4000f8e000a */
[----:B------:R-:W-:Y:S02]  /*10c90*/  UIMAD UR7, UR4, UR29, UR7 ;  /* 0x0000001d040772a4 */ /* 0x000fe4000f8e0207 */
[----:B------:R-:W-:Y:S01]  /*10ca0*/  IMAD.U32 R21, RZ, RZ, UR28 ;  /* 0x0000001cff157e24 */ /* 0x000fe2000f8e00ff */
[----:B0-----:R-:W-:-:S03]  /*10cb0*/  ULEA UR8, UP3, UR4, UR8, 0x3 ;  /* 0x0000000804087291 */ /* 0x001fc6000f8618ff */
[----:B------:R-:W-:Y:S01]  /*10cc0*/  VIADD R11, R11, UR7 ;  /* 0x000000070b0b7c36 */ /* 0x000fe20008000000 */
[----:B------:R-:W-:Y:S01]  /*10cd0*/  ULEA.HI.X UR9, UR4, UR9, UR5, 0x3, UP3 ;  /* 0x0000000904097291 */ /* 0x000fe200098f1c05 */
[----:B-1----:R-:W-:Y:S01]  /*10ce0*/  LEA R30, P0, R10, UR24, 0x3 ;  /* 0x000000180a1e7c11 */ /* 0x002fe2000f8018ff */
[----:B------:R-:W-:-:S03]  /*10cf0*/  IMAD.U32 R28, RZ, RZ, UR8 ;  /* 0x00000008ff1c7e24 */ /* 0x000fc6000f8e00ff */
[----:B------:R-:W-:Y:S01]  /*10d00*/  LEA.HI.X R31, R10, UR25, R11, 0x3, P0 ;  /* 0x000000190a1f7c11 */ /* 0x000fe200080f1c0b */
[----:B------:R-:W-:Y:S01]  /*10d10*/  IMAD.U32 R11, RZ, RZ, UR28 ;  /* 0x0000001cff0b7e24 */ /* 0x000fe2000f8e00ff */
[----:B------:R-:W-:Y:S02]  /*10d20*/  MOV R29, UR9 ;  /* 0x00000009001d7c02 */ /* 0x000fe40008000f00 */
[----:B------:R-:W-:Y:S01]  /*10d30*/  LEA R20, P0, R21, R30, 0x3 ;  /* 0x0000001e15147211 */ /* 0x000fe200078018ff */
[----:B------:R-:W3:Y:S04]  /*10d40*/  LDG.E.64 R22, desc[UR10][R30.64] ;  /* 0x0000000a1e167981 */ /* 0x000ee8000c1e1b00 */
[----:B------:R-:W3:Y:S01]  /*10d50*/  LDG.E.64 R26, desc[UR10][R28.64] ;  /* 0x0000000a1c1a7981 */ /* 0x000ee2000c1e1b00 */
[----:B------:R-:W-:-:S03]  /*10d60*/  LEA.HI.X R21, R11, R31, R0, 0x3, P0 ;  /* 0x0000001f0b157211 */ /* 0x000fc600000f1c00 */
[----:B------:R-:W4:Y:S04]  /*10d70*/  LDG.E.64 R10, desc[UR10][R28.64+0x8] ;  /* 0x0000080a1c0a7981 */ /* 0x000f28000c1e1b00 */
[----:B------:R-:W4:Y:S01]  /*10d80*/  LDG.E.64 R20, desc[UR10][R20.64] ;  /* 0x0000000a14147981 */ /* 0x000f22000c1e1b00 */
        /* <DEDUP_REMOVED lines=10> */
.L_x_6055:
        /* <DEDUP_REMOVED lines=15> */
[----:B------:R-:W3:Y:S04]  /*10f20*/  LDG.E.64 R8, desc[UR10][R10.64] ;  /* 0x0000000a0a087981 */ /* 0x000ee8000c1e1b00 */
[----:B------:R-:W3:Y:S02]  /*10f30*/  LDG.E.64 R6, desc[UR10][R6.64] ;  /* 0x0000000a06067981 */ /* 0x000ee4000c1e1b00 */
[----:B---3--:R-:W-:Y:S02]  /*10f40*/  IMAD R9, R9, R6, RZ ;  /* 0x0000000609097224 */ /* 0x008fe400078e02ff */
[----:B------:R-:W-:-:S04]  /*10f50*/  IMAD.WIDE.U32 R24, R6, R8, R24 ;  /* 0x0000000806187225 */ /* 0x000fc800078e0018 */
[----:B------:R-:W-:-:S04]  /*10f60*/  IMAD R9, R7, R8, R9 ;  /* 0x0000000807097224 */ /* 0x000fc800078e0209 */
[----:B------:R-:W-:-:S07]  /*10f70*/  IMAD.IADD R25, R25, 0x1, R9 ;  /* 0x0000000119197824 */ /* 0x000fce00078e0209 */
.L_x_6051:
[C---:B0-----:R-:W-:Y:S01]  /*10f80*/  SHF.L.U64.HI R23, R16.reuse, 0x3, R17 ;  /* 0x0000000310177819 */ /* 0x041fe20000010211 */
[----:B------:R-:W-:Y:S01]  /*10f90*/  IMAD.U32 R10, RZ, RZ, UR12 ;  /* 0x0000000cff0a7e24 */ /* 0x000fe2000f8e00ff */
[----:B------:R-:W-:Y:S01]  /*10fa0*/  SHF.L.U32 R16, R16, 0x3, RZ ;  /* 0x0000000310107819 */ /* 0x000fe200000006ff */
        /* <DEDUP_REMOVED lines=12> */
.L_x_6057:
[--C-:B------:R-:W-:Y:S02]  /*11070*/  SHF.R.U64 R31, R33, 0x1, R30.reuse ;  /* 0x00000001211f7819 */ /* 0x100fe4000000121e */
[----:B------:R-:W-:Y:S02]  /*11080*/  SHF.R.U32.HI R22, RZ, 0x1, R30 ;  /* 0x00000001ff167819 */ /* 0x000fe4000001161e */
[C---:B------:R-:W-:Y:S02]  /*11090*/  SHF.L.U32 R27, R31.reuse, 0x3, RZ ;  /* 0x000000031f1b7819 */ /* 0x040fe400000006ff */
[----:B------:R-:W-:Y:S02]  /*110a0*/  SHF.L.U64.HI R29, R31, 0x3, R22 ;  /* 0x000000031f1d7819 */ /* 0x000fe40000010216 */
        /* <DEDUP_REMOVED lines=23> */
.L_x_6056:
        /* <DEDUP_REMOVED lines=9> */
.L_x_6059:
[--C-:B------:R-:W-:Y:S02]  /*112b0*/  SHF.R.U64 R27, R31, 0x1, R32.reuse ;  /* 0x000000011f1b7819 */ /* 0x100fe40000001220 */
[----:B------:R-:W-:-:S03]  /*112c0*/  SHF.R.U32.HI R28, RZ, 0x1, R32 ;  /* 0x00000001ff1c7819 */ /* 0x000fc60000011620 */
[C---:B------:R-:W-:Y:S01]  /*112d0*/  IMAD.SHL.U32 R22, R27.reuse, 0x8, RZ ;  /* 0x000000081b167824 */ /* 0x040fe200078e00ff */
[----:B------:R-:W-:-:S04]  /*112e0*/  SHF.L.U64.HI R26, R27, 0x3, R28 ;  /* 0x000000031b1a7819 */ /* 0x000fc8000001021c */
[----:B------:R-:W-:-:S04]  /*112f0*/  IADD3 R6, P0, PT, R29, R22, RZ ;  /* 0x000000161d067210 */ /* 0x000fc80007f1e0ff */
[----:B------:R-:W-:-:S05]  /*11300*/  IADD3.X R7, PT, PT, R30, R26, RZ, P0, !PT ;  /* 0x0000001a1e077210 */ /* 0x000fca00007fe4ff */
        /* <DEDUP_REMOVED lines=21> */
.L_x_6058:
[C---:B------:R-:W-:Y:S02]  /*11460*/  IADD3 R6, P0, PT, -R10.reuse, R17, RZ ;  /* 0x000000110a067210 */ /* 0x040fe40007f1e1ff */
[----:B------:R-:W-:Y:S02]  /*11470*/  CS2R R28, SRZ ;  /* 0x00000000001c7805 */ /* 0x000fe4000001ff00 */
[----:B------:R-:W-:Y:S02]  /*11480*/  IADD3 R10, P2, PT, R10, -UR14, RZ ;  /* 0x8000000e0a0a7c10 */ /* 0x000fe4000ff5e0ff */
[----:B------:R-:W-:Y:S01]  /*11490*/  IADD3 R8, P1, PT, R16, UR16, RZ ;  /* 0x0000001010087c10 */ /* 0x000fe2000ff3e0ff */
[----:B------:R-:W-:Y:S01]  /*114a0*/  IMAD.X R7, R11, 0x1, ~R0, P0 ;  /* 0x000000010b077824 */ /* 0x000fe200000e0e00 */
[----:B------:R-:W-:Y:S02]  /*114b0*/  IADD3.X R11, PT, PT, R0, ~UR15, RZ, P2, !PT ;  /* 0x8000000f000b7c10 */ /* 0x000fe400097fe4ff */
[----:B------:R-:W-:-:S02]  /*114c0*/  IADD3 R16, P3, PT, R16, UR22, RZ ;  /* 0x0000001610107c10 */ /* 0x000fc4000ff7e0ff */
[--C-:B------:R-:W-:Y:S02]  /*114d0*/  SHF.R.S64 R6, R6, 0x3, R7.reuse ;  /* 0x0000000306067819 */ /* 0x100fe40000001007 */
[C---:B------:R-:W-:Y:S02]  /*114e0*/  IADD3.X R9, PT, PT, R23.reuse, UR17, RZ, P1, !PT ;  /* 0x0000001117097c10 */ /* 0x040fe40008ffe4ff */
[----:B------:R-:W-:Y:S02]  /*114f0*/  SHF.R.S32.HI R7, RZ, 0x3, R7 ;  /* 0x00000003ff077819 */ /* 0x000fe40000011407 */
        /* <DEDUP_REMOVED lines=40> */
.L_x_6062:
[----:B------:R-:W-:Y:S01]  /*11780*/  IADD3 R32, P0, PT, R6, UR30, RZ ;  /* 0x0000001e06207c10 */ /* 0x000fe2000ff1e0ff */
[----:B------:R-:W3:Y:S04]  /*11790*/  LDG.E.64 R24, desc[UR10][R6.64] ;  /* 0x0000000a06187981 */ /* 0x000ee8000c1e1b00 */
[----:B------:R-:W3:Y:S01]  /*117a0*/  LDG.E.64 R30, desc[UR10][R16.64+-0x20] ;  /* 0xffffe00a101e7981 */ /* 0x000ee2000c1e1b00 */
[----:B------:R-:W-:Y:S02]  /*117b0*/  IADD3.X R33, PT, PT, R7, UR9, RZ, P0, !PT ;  /* 0x0000000907217c10 */ /* 0x000fe400087fe4ff */
[----:B------:R-:W-:Y:S01]  /*117c0*/  IADD3 R34, P0, PT, R32, UR30, RZ ;  /* 0x0000001e20227c10 */ /* 0x000fe2000ff1e0ff */
[----:B------:R-:W4:Y:S04]  /*117d0*/  LDG.E.64 R26, desc[UR10][R16.64+-0x18] ;  /* 0xffffe80a101a7981 */ /* 0x000f28000c1e1b00 */
[----:B------:R-:W4:Y:S01]  /*117e0*/  LDG.E.64 R20, desc[UR10][R32.64] ;  /* 0x0000000a20147981 */ /* 0x000f22000c1e1b00 */
[----:B------:R-:W-:-:S03]  /*117f0*/  IADD3.X R35, PT, PT, R33, UR9, RZ, P0, !PT ;  /* 0x0000000921237c10 */ /* 0x000fc600087fe4ff */
[----:B------:R-:W5:Y:S04]  /*11800*/  LDG.E.64 R22, desc[UR10][R16.64+-0x10] ;  /* 0xfffff00a10167981 */ /* 0x000f68000c1e1b00 */
[----:B--2---:R-:W5:Y:S01]  /*11810*/  LDG.E.64 R40, desc[UR10][R34.64] ;  /* 0x0000000a22287981 */ /* 0x004f62000c1e1b00 */
[----:B------:R-:W-:-:S03]  /*11820*/  IADD3 R42, P0, PT, R34, UR30, RZ ;  /* 0x0000001e222a7c10 */ /* 0x000fc6000ff1e0ff */
[----:B------:R-:W2:Y:S01]  /*11830*/  LDG.E.64 R36, desc[UR10][R16.64+-0x8] ;  /* 0xfffff80a10247981 */ /* 0x000ea2000c1e1b00 */
[----:B------:R-:W-:Y:S02]  /*11840*/  IADD3.X R43, PT, PT, R35, UR9, RZ, P0, !PT ;  /* 0x00000009232b7c10 */ /* 0x000fe400087fe4ff */
[----:B------:R-:W-:Y:S01]  /*11850*/  IADD3 R44, P0, PT, R42, UR30, RZ ;  /* 0x0000001e2a2c7c10 */ /* 0x000fe2000ff1e0ff */
[----:B------:R-:W2:Y:S04]  /*11860*/  LDG.E.64 R32, desc[UR10][R16.64] ;  /* 0x0000000a10207981 */ /* 0x000ea8000c1e1b00 */
[----:B------:R0:W2:Y:S01]  /*11870*/  LDG.E.64 R38, desc[UR10][R42.64] ;  /* 0x0000000a2a267981 */ /* 0x0000a2000c1e1b00 */
[----:B------:R-:W-:-:S05]  /*11880*/  IADD3.X R45, PT, PT, R43, UR9, RZ, P0, !PT ;  /* 0x000000092b2d7c10 */ /* 0x000fca00087fe4ff */
[----:B------:R5:W2:Y:S01]  /*11890*/  LDG.E.64 R34, desc[UR10][R44.64] ;  /* 0x0000000a2c227981 */ /* 0x000aa2000c1e1b00 */
[----:B---3--:R-:W-:Y:S02]  /*118a0*/  IMAD R25, R25, R30, RZ ;  /* 0x0000001e19197224 */ /* 0x008fe400078e02ff */
[----:B------:R-:W-:-:S04]  /*118b0*/  IMAD.WIDE.U32 R28, R30, R24, R28 ;  /* 0x000000181e1c7225 */ /* 0x000fc800078e001c */
[----:B------:R-:W-:Y:S01]  /*118c0*/  IMAD R25, R31, R24, R25 ;  /* 0x000000181f197224 */ /* 0x000fe200078e0219 */
[----:B------:R-:W-:Y:S01]  /*118d0*/  IADD3 R24, P0, PT, R44, UR30, RZ ;  /* 0x0000001e2c187c10 */ /* 0x000fe2000ff1e0ff */
[----:B----4-:R-:W-:Y:S02]  /*118e0*/  IMAD R21, R21, R26, RZ ;  /* 0x0000001a15157224 */ /* 0x010fe400078e02ff */
[----:B------:R-:W-:Y:S01]  /*118f0*/  IMAD.IADD R29, R29, 0x1, R25 ;  /* 0x000000011d1d7824 */ /* 0x000fe200078e0219 */
[----:B------:R-:W-:Y:S01]  /*11900*/  IADD3.X R25, PT, PT, R45, UR9, RZ, P0, !PT ;  /* 0x000000092d197c10 */ /* 0x000fe200087fe4ff */
[-C--:B------:R-:W-:Y:S01]  /*11910*/  IMAD R27, R27, R20.reuse, R21 ;  /* 0x000000141b1b7224 */ /* 0x080fe200078e0215 */
[----:B0-----:R-:W-:Y:S01]  /*11920*/  IADD3 R42, P0, PT, R24, UR30, RZ ;  /* 0x0000001e182a7c10 */ /* 0x001fe2000ff1e0ff */
[----:B------:R-:W-:Y:S02]  /*11930*/  IMAD.WIDE.U32 R20, R26, R20, R28 ;  /* 0x000000141a147225 */ /* 0x000fe400078e001c */
[----:B------:R-:W3:Y:S01]  /*11940*/  LDG.E.64 R28, desc[UR10][R16.64+0x8] ;  /* 0x0000080a101c7981 */ /* 0x000ee2000c1e1b00 */
[----:B------:R-:W-:-:S03]  /*11950*/  IADD3.X R43, PT, PT, R25, UR9, RZ, P0, !PT ;  /* 0x00000009192b7c10 */ /* 0x000fc600087fe4ff */
[----:B------:R-:W3:Y:S01]  /*11960*/  LDG.E.64 R30, desc[UR10][R24.64] ;  /* 0x0000000a181e7981 */ /* 0x000ee2000c1e1b00 */
[----:B-----5:R-:W-:Y:S02]  /*11970*/  IMAD R45, R41, R22, RZ ;  /* 0x00000016292d7224 */ /* 0x020fe400078e02ff */
[----:B------:R-:W-:Y:S02]  /*11980*/  IMAD.IADD R21, R21, 0x1, R27 ;  /* 0x0000000115157824 */ /* 0x000fe400078e021b */
[-C--:B------:R-:W-:Y:S01]  /*11990*/  IMAD R45, R23, R40.reuse, R45 ;  /* 0x00000028172d7224 */ /* 0x080fe200078e022d */
[----:B------:R-:W4:Y:S01]  /*119a0*/  LDG.E.64 R26, desc[UR10][R42.64] ;  /* 0x0000000a2a1a7981 */ /* 0x000f22000c1e1b00 */
[----:B------:R-:W-:Y:S01]  /*119b0*/  IMAD.WIDE.U32 R40, R22, R40, R20 ;  /* 0x0000002816287225 */ /* 0x000fe200078e0014 */
[----:B------:R-:W-:Y:S02]  /*119c0*/  IADD3 R20, P0, PT, R42, UR30, RZ ;  /* 0x0000001e2a147c10 */ /* 0x000fe4000ff1e0ff */
[----:B------:R-:W4:Y:S02]  /*119d0*/  LDG.E.64 R24, desc[UR10][R16.64+0x10] ;  /* 0x0000100a10187981 */ /* 0x000f24000c1e1b00 */
[----:B------:R-:W-:-:S02]  /*119e0*/  IADD3.X R21, PT, PT, R43, UR9, RZ, P0, !PT ;  /* 0x000000092b157c10 */ /* 0x000fc400087fe4ff */
[----:B------:R0:W5:Y:S04]  /*119f0*/  LDG.E.64 R22, desc[UR10][R16.64+0x18] ;  /* 0x0000180a10167981 */ /* 0x000168000c1e1b00 */
[----:B------:R-:W5:Y:S01]  /*11a00*/  LDG.E.64 R20, desc[UR10][R20.64] ;  /* 0x0000000a14147981 */ /* 0x000f62000c1e1b00 */
[----:B--2---:R-:W-:Y:S02]  /*11a10*/  IMAD R39, R39, R36, RZ ;  /* 0x0000002427277224 */ /* 0x004fe400078e02ff */
[----:B------:R-:W-:Y:S02]  /*11a20*/  IMAD.IADD R41, R41, 0x1, R45 ;  /* 0x0000000129297824 */ /* 0x000fe400078e022d */
[-C--:B------:R-:W-:Y:S02]  /*11a30*/  IMAD R39, R37, R38.reuse, R39 ;  /* 0x0000002625277224 */ /* 0x080fe400078e0227 */
[----:B------:R-:W-:-:S04]  /*11a40*/  IMAD.WIDE.U32 R36, R36, R38, R40 ;  /* 0x0000002624247225 */ /* 0x000fc800078e0028 */
[----:B------:R-:W-:Y:S02]  /*11a50*/  IMAD R35, R35, R32, RZ ;  /* 0x0000002023237224 */ /* 0x000fe400078e02ff */
[----:B------:R-:W-:Y:S02]  /*11a60*/  IMAD.IADD R37, R37, 0x1, R39 ;  /* 0x0000000125257824 */ /* 0x000fe400078e0227 */
[-C--:B------:R-:W-:Y:S02]  /*11a70*/  IMAD R35, R33, R34.reuse, R35 ;  /* 0x0000002221237224 */ /* 0x080fe400078e0223 */
[----:B------:R-:W-:-:S05]  /*11a80*/  IMAD.WIDE.U32 R32, R32, R34, R36 ;  /* 0x0000002220207225 */ /* 0x000fca00078e0024 */
[----:B------:R-:W-:Y:S01]  /*11a90*/  IADD3 R33, PT, PT, R33, R35, RZ ;  /* 0x0000002321217210 */ /* 0x000fe20007ffe0ff */
        /* <DEDUP_REMOVED lines=22> */
.L_x_6061:
        /* <DEDUP_REMOVED lines=23> */
[----:B------:R-:W3:Y:S04]  /*11d70*/  LDG.E.64 R16, desc[UR10][R30.64] ;  /* 0x0000000a1e107981 */ /* 0x000ee8000c1e1b00 */
[----:B------:R-:W3:Y:S01]  /*11d80*/  LDG.E.64 R6, desc[UR10][R34.64] ;  /* 0x0000000a22067981 */ /* 0x000ee2000c1e1b00 */
[----:B------:R-:W-:Y:S02]  /*11d90*/  IADD3.X R37, PT, PT, R31, UR7, RZ, P0, !PT ;  /* 0x000000071f257c10 */ /* 0x000fe400087fe4ff */
[----:B------:R-:W-:Y:S01]  /*11da0*/  IADD3 R38, P0, PT, R36, UR9, RZ ;  /* 0x0000000924267c10 */ /* 0x000fe2000ff1e0ff */
[----:B------:R-:W4:Y:S04]  /*11db0*/  LDG.E.64 R20, desc[UR10][R34.64+0x8] ;  /* 0x0000080a22147981 */ /* 0x000f28000c1e1b00 */
[----:B------:R-:W4:Y:S01]  /*11dc0*/  LDG.E.64 R22, desc[UR10][R36.64] ;  /* 0x0000000a24167981 */ /* 0x000f22000c1e1b00 */
[----:B------:R-:W-:-:S02]  /*11dd0*/  IADD3.X R39, PT, PT, R37, UR7, RZ, P0, !PT ;  /* 0x0000000725277c10 */ /* 0x000fc400087fe4ff */
[----:B------:R-:W-:Y:S01]  /*11de0*/  IADD3 R32, P0, PT, R38, UR9, RZ ;  /* 0x0000000926207c10 */ /* 0x000fe2000ff1e0ff */
[----:B------:R-:W5:Y:S04]  /*11df0*/  LDG.E.64 R24, desc[UR10][R34.64+0x10] ;  /* 0x0000100a22187981 */ /* 0x000f68000c1e1b00 */
[----:B------:R-:W5:Y:S01]  /*11e00*/  LDG.E.64 R26, desc[UR10][R38.64] ;  /* 0x0000000a261a7981 */ /* 0x000f62000c1e1b00 */
[----:B------:R-:W-:-:S03]  /*11e10*/  IADD3.X R33, PT, PT, R39, UR7, RZ, P0, !PT ;  /* 0x0000000727217c10 */ /* 0x000fc600087fe4ff */
[----:B------:R-:W2:Y:S04]  /*11e20*/  LDG.E.64 R30, desc[UR10][R34.64+0x18] ;  /* 0x0000180a221e7981 */ /* 0x000ea8000c1e1b00 */
[----:B------:R-:W2:Y:S01]  /*11e30*/  LDG.E.64 R32, desc[UR10][R32.64] ;  /* 0x0000000a20207981 */ /* 0x000ea2000c1e1b00 */
[----:B------:R-:W-:-:S04]  /*11e40*/  UIADD3 UR4, UP3, UPT, UR4, 0x4, URZ ;  /* 0x0000000404047890 */ /* 0x000fc8000ff7e0ff */
[----:B------:R-:W-:Y:S01]  /*11e50*/  UIADD3.X UR5, UPT, UPT, URZ, UR5, URZ, UP3, !UPT ;  /* 0x00000005ff057290 */ /* 0x000fe20009ffe4ff */
[----:B---3--:R-:W-:Y:S02]  /*11e60*/  IMAD R17, R17, R6, RZ ;  /* 0x0000000611117224 */ /* 0x008fe400078e02ff */
[----:B------:R-:W-:-:S04]  /*11e70*/  IMAD.WIDE.U32 R28, R6, R16, R28 ;  /* 0x00000010061c7225 */ /* 0x000fc800078e001c */
[----:B------:R-:W-:Y:S02]  /*11e80*/  IMAD R17, R7, R16, R17 ;  /* 0x0000001007117224 */ /* 0x000fe400078e0211 */
[----:B----4-:R-:W-:-:S03]  /*11e90*/  IMAD R7, R23, R20, RZ ;  /* 0x0000001417077224 */ /* 0x010fc600078e02ff */
[----:B------:R-:W-:Y:S01]  /*11ea0*/  IADD3 R29, PT, PT, R29, R17, RZ ;  /* 0x000000111d1d7210 */ /* 0x000fe20007ffe0ff */
[-C--:B------:R-:W-:Y:S02]  /*11eb0*/  IMAD R7, R21, R22.reuse, R7 ;  /* 0x0000001615077224 */ /* 0x080fe400078e0207 */
[----:B------:R-:W-:-:S04]  /*11ec0*/  IMAD.WIDE.U32 R20, R20, R22, R28 ;  /* 0x0000001614147225 */ /* 0x000fc800078e001c */
[----:B------:R-:W-:Y:S02]  /*11ed0*/  IMAD.IADD R21, R21, 0x1, R7 ;  /* 0x0000000115157824 */ /* 0x000fe400078e0207 */
[----:B-----5:R-:W-:Y:S02]  /*11ee0*/  IMAD R7, R27, R24, RZ ;  /* 0x000000181b077224 */ /* 0x020fe400078e02ff */
[----:B--2---:R-:W-:Y:S02]  /*11ef0*/  IMAD R17, R33, R30, RZ ;  /* 0x0000001e21117224 */ /* 0x004fe400078e02ff */
[-C--:B------:R-:W-:Y:S02]  /*11f00*/  IMAD R7, R25, R26.reuse, R7 ;  /* 0x0000001a19077224 */ /* 0x080fe400078e0207 */
[----:B------:R-:W-:-:S04]  /*11f10*/  IMAD.WIDE.U32 R24, R24, R26, R20 ;  /* 0x0000001a18187225 */ /* 0x000fc800078e0014 */
[----:B------:R-:W-:Y:S02]  /*11f20*/  IMAD.IADD R25, R25, 0x1, R7 ;  /* 0x0000000119197824 */ /* 0x000fe400078e0207 */
[-C--:B------:R-:W-:Y:S02]  /*11f30*/  IMAD R17, R31, R32.reuse, R17 ;  /* 0x000000201f117224 */ /* 0x080fe400078e0211 */
[----:B------:R-:W-:-:S04]  /*11f40*/  IMAD.WIDE.U32 R28, R30, R32, R24 ;  /* 0x000000201e1c7225 */ /* 0x000fc800078e0018 */
[----:B------:R-:W-:-:S07]  /*11f50*/  IMAD.IADD R29, R29, 0x1, R17 ;  /* 0x000000011d1d7824 */ /* 0x000fce00078e0211 */
.L_x_6063:
        /* <DEDUP_REMOVED lines=41> */
.L_x_6064:
        /* <DEDUP_REMOVED lines=21> */
.L_x_6060:
[C---:B------:R-:W-:Y:S01]  /*12340*/  SHF.L.U64.HI R23, R18.reuse, 0x3, R19 ;  /* 0x0000000312177819 */ /* 0x040fe20000010213 */
[----:B------:R-:W-:Y:S01]  /*12350*/  IMAD.SHL.U32 R18, R18, 0x8, RZ ;  /* 0x0000000812127824 */ /* 0x000fe200078e00ff */
[----:B0-----:R-:W-:Y:S01]  /*12360*/  MOV R10, UR12 ;  /* 0x0000000c000a7c02 */ /* 0x001fe20008000f00 */
        /* <DEDUP_REMOVED lines=12> */
.L_x_6066:
[--C-:B------:R-:W-:Y:S02]  /*12430*/  SHF.R.U64 R27, R31, 0x1, R26.reuse ;  /* 0x000000011f1b7819 */ /* 0x100fe4000000121a */
[----:B------:R-:W-:-:S03]  /*12440*/  SHF.R.U32.HI R20, RZ, 0x1, R26 ;  /* 0x00000001ff147819 */ /* 0x000fc6000001161a */
[C---:B------:R-:W-:Y:S01]  /*12450*/  IMAD.SHL.U32 R21, R27.reuse, 0x8, RZ ;  /* 0x000000081b157824 */ /* 0x040fe200078e00ff */
[----:B------:R-:W-:-:S04]  /*12460*/  SHF.L.U64.HI R25, R27, 0x3, R20 ;  /* 0x000000031b197819 */ /* 0x000fc80000010214 */
[----:B------:R-:W-:-:S04]  /*12470*/  IADD3 R6, P0, PT, R22, R21, RZ ;  /* 0x0000001516067210 */ /* 0x000fc80007f1e0ff */
[----:B------:R-:W-:-:S05]  /*12480*/  IADD3.X R7, PT, PT, R24, R25, RZ, P0, !PT ;  /* 0x0000001918077210 */ /* 0x000fca00007fe4ff */
        /* <DEDUP_REMOVED lines=21> */
.L_x_6065:
        /* <DEDUP_REMOVED lines=9> */
.L_x_6068:
        /* <DEDUP_REMOVED lines=27> */
.L_x_6067:
        /* <DEDUP_REMOVED lines=50> */
.L_x_6071:
[----:B------:R-:W3:Y:S04]  /*12b40*/  LDG.E.64 R28, desc[UR10][R42.64] ;  /* 0x0000000a2a1c7981 */ /* 0x000ee8000c1e1b00 */
[----:B------:R-:W3:Y:S01]  /*12b50*/  LDG.E.64 R30, desc[UR10][R10.64+-0x20] ;  /* 0xffffe00a0a1e7981 */ /* 0x000ee2000c1e1b00 */
[----:B------:R-:W-:-:S03]  /*12b60*/  IADD3 R24, P0, PT, R42, UR30, RZ ;  /* 0x0000001e2a187c10 */ /* 0x000fc6000ff1e0ff */
[----:B------:R-:W4:Y:S01]  /*12b70*/  LDG.E.64 R36, desc[UR10][R10.64+-0x18] ;  /* 0xffffe80a0a247981 */ /* 0x000f22000c1e1b00 */
[----:B------:R-:W-:-:S03]  /*12b80*/  IADD3.X R25, PT, PT, R43, UR9, RZ, P0, !PT ;  /* 0x000000092b197c10 */ /* 0x000fc600087fe4ff */
[----:B------:R-:W5:Y:S04]  /*12b90*/  LDG.E.64 R16, desc[UR10][R10.64+-0x10] ;  /* 0xfffff00a0a107981 */ /* 0x000f68000c1e1b00 */
[----:B------:R-:W4:Y:S01]  /*12ba0*/  LDG.E.64 R34, desc[UR10][R24.64] ;  /* 0x0000000a18227981 */ /* 0x000f22000c1e1b00 */
[----:B------:R-:W-:-:S03]  /*12bb0*/  IADD3 R40, P0, PT, R24, UR30, RZ ;  /* 0x0000001e18287c10 */ /* 0x000fc6000ff1e0ff */
[----:B------:R-:W5:Y:S01]  /*12bc0*/  LDG.E.64 R20, desc[UR10][R10.64+-0x8] ;  /* 0xfffff80a0a147981 */ /* 0x000f62000c1e1b00 */
[----:B--2---:R-:W-:Y:S02]  /*12bd0*/  IADD3.X R41, PT, PT, R25, UR9, RZ, P0, !PT ;  /* 0x0000000919297c10 */ /* 0x004fe400087fe4ff */
[----:B------:R-:W-:-:S03]  /*12be0*/  IADD3 R26, P0, PT, R40, UR30, RZ ;  /* 0x0000001e281a7c10 */ /* 0x000fc6000ff1e0ff */
[----:B------:R0:W5:Y:S01]  /*12bf0*/  LDG.E.64 R18, desc[UR10][R40.64] ;  /* 0x0000000a28127981 */ /* 0x000162000c1e1b00 */
[----:B------:R-:W-:Y:S02]  /*12c00*/  IADD3.X R27, PT, PT, R41, UR9, RZ, P0, !PT ;  /* 0x00000009291b7c10 */ /* 0x000fe400087fe4ff */
[----:B------:R-:W-:Y:S01]  /*12c10*/  IADD3 R44, P0, PT, R26, UR30, RZ ;  /* 0x0000001e1a2c7c10 */ /* 0x000fe2000ff1e0ff */
[----:B------:R-:W2:Y:S04]  /*12c20*/  LDG.E.64 R24, desc[UR10][R10.64] ;  /* 0x0000000a0a187981 */ /* 0x000ea8000c1e1b00 */
[----:B------:R-:W2:Y:S01]  /*12c30*/  LDG.E.64 R22, desc[UR10][R26.64] ;  /* 0x0000000a1a167981 */ /* 0x000ea2000c1e1b00 */
[----:B------:R-:W-:Y:S02]  /*12c40*/  IADD3.X R45, PT, PT, R27, UR9, RZ, P0, !PT ;  /* 0x000000091b2d7c10 */ /* 0x000fe400087fe4ff */
[----:B------:R-:W-:-:S04]  /*12c50*/  IADD3 R38, P0, PT, R44, UR30, RZ ;  /* 0x0000001e2c267c10 */ /* 0x000fc8000ff1e0ff */
[----:B------:R-:W-:Y:S01]  /*12c60*/  IADD3.X R39, PT, PT, R45, UR9, RZ, P0, !PT ;  /* 0x000000092d277c10 */ /* 0x000fe200087fe4ff */
[----:B------:R4:W2:Y:S01]  /*12c70*/  LDG.E.64 R26, desc[UR10][R44.64] ;  /* 0x0000000a2c1a7981 */ /* 0x0008a2000c1e1b00 */
[----:B0-----:R-:W-:-:S04]  /*12c80*/  IADD3 R40, P0, PT, R38, UR30, RZ ;  /* 0x0000001e26287c10 */ /* 0x001fc8000ff1e0ff */
[----:B------:R-:W-:Y:S01]  /*12c90*/  IADD3.X R41, PT, PT, R39, UR9, RZ, P0, !PT ;  /* 0x0000000927297c10 */ /* 0x000fe200087fe4ff */
[----:B---3--:R-:W-:Y:S02]  /*12ca0*/  IMAD R29, R29, R30, RZ ;  /* 0x0000001e1d1d7224 */ /* 0x008fe400078e02ff */
[----:B------:R-:W-:-:S04]  /*12cb0*/  IMAD.WIDE.U32 R32, R30, R28, R32 ;  /* 0x0000001c1e207225 */ /* 0x000fc800078e0020 */
[----:B------:R-:W-:Y:S02]  /*12cc0*/  IMAD R29, R31, R28, R29 ;  /* 0x0000001c1f1d7224 */ /* 0x000fe400078e021d */
[----:B------:R-:W3:Y:S02]  /*12cd0*/  LDG.E.64 R30, desc[UR10][R10.64+0x8] ;  /* 0x0000080a0a1e7981 */ /* 0x000ee4000c1e1b00 */
[----:B------:R-:W-:Y:S02]  /*12ce0*/  IMAD.IADD R33, R33, 0x1, R29 ;  /* 0x0000000121217824 */ /* 0x000fe400078e021d */
[----:B------:R0:W3:Y:S01]  /*12cf0*/  LDG.E.64 R28, desc[UR10][R38.64] ;  /* 0x0000000a261c7981 */ /* 0x0000e2000c1e1b00 */
[----:B----4-:R-:W-:Y:S02]  /*12d00*/  IMAD R45, R35, R36, RZ ;  /* 0x00000024232d7224 */ /* 0x010fe400078e02ff */
[----:B------:R-:W-:-:S04]  /*12d10*/  IMAD.WIDE.U32 R32, R36, R34, R32 ;  /* 0x0000002224207225 */ /* 0x000fc800078e0020 */
[----:B------:R-:W-:Y:S02]  /*12d20*/  IMAD R45, R37, R34, R45 ;  /* 0x00000022252d7224 */ /* 0x000fe400078e022d */
[----:B------:R-:W4:Y:S01]  /*12d30*/  LDG.E.64 R34, desc[UR10][R40.64] ;  /* 0x0000000a28227981 */ /* 0x000f22000c1e1b00 */
[----:B0-----:R-:W-:-:S03]  /*12d40*/  IADD3 R38, P0, PT, R40, UR30, RZ ;  /* 0x0000001e28267c10 */ /* 0x001fc6000ff1e0ff */
[----:B------:R-:W4:Y:S01]  /*12d50*/  LDG.E.64 R36, desc[UR10][R10.64+0x10] ;  /* 0x0000100a0a247981 */ /* 0x000f22000c1e1b00 */
[----:B------:R-:W-:-:S03]  /*12d60*/  IADD3.X R39, PT, PT, R41, UR9, RZ, P0, !PT ;  /* 0x0000000929277c10 */ /* 0x000fc600087fe4ff */
[----:B------:R0:W4:Y:S04]  /*12d70*/  LDG.E.64 R40, desc[UR10][R10.64+0x18] ;  /* 0x0000180a0a287981 */ /* 0x000128000c1e1b00 */
[----:B------:R-:W4:Y:S01]  /*12d80*/  LDG.E.64 R38, desc[UR10][R38.64] ;  /* 0x0000000a26267981 */ /* 0x000f22000c1e1b00 */
[----:B-----5:R-:W-:Y:S02]  /*12d90*/  IMAD R19, R19, R16, RZ ;  /* 0x0000001013137224 */ /* 0x020fe400078e02ff */
[----:B------:R-:W-:Y:S02]  /*12da0*/  IMAD.IADD R33, R33, 0x1, R45 ;  /* 0x0000000121217824 */ /* 0x000fe400078e022d */
[-C--:B------:R-:W-:Y:S02]  /*12db0*/  IMAD R19, R17, R18.reuse, R19 ;  /* 0x0000001211137224 */ /* 0x080fe400078e0213 */
[----:B------:R-:W-:-:S04]  /*12dc0*/  IMAD.WIDE.U32 R16, R16, R18, R32 ;  /* 0x0000001210107225 */ /* 0x000fc800078e0020 */
[----:B------:R-:W-:Y:S02]  /*12dd0*/  IMAD.IADD R17, R17, 0x1, R19 ;  /* 0x0000000111117824 */ /* 0x000fe400078e0213 */
[----:B--2---:R-:W-:Y:S02]  /*12de0*/  IMAD R19, R23, R20, RZ ;  /* 0x0000001417137224 */ /* 0x004fe400078e02ff */
[----:B------:R-:W-:-:S04]  /*12df0*/  IMAD.WIDE.U32 R16, R20, R22, R16 ;  /* 0x0000001614107225 */ /* 0x000fc800078e0010 */
[----:B------:R-:W-:-:S04]  /*12e00*/  IMAD R19, R21, R22, R19 ;  /* 0x0000001615137224 */ /* 0x000fc800078e0213 */
[----:B------:R-:W-:Y:S02]  /*12e10*/  IMAD.IADD R17, R17, 0x1, R19 ;  /* 0x0000000111117824 */ /* 0x000fe400078e0213 */
[----:B------:R-:W-:-:S04]  /*12e20*/  IMAD R19, R27, R24, RZ ;  /* 0x000000181b137224 */ /* 0x000fc800078e02ff */
[-C--:B------:R-:W-:Y:S02]  /*12e30*/  IMAD R19, R25, R26.reuse, R19 ;  /* 0x0000001a19137224 */ /* 0x080fe400078e0213 */
[----:B------:R-:W-:-:S04]  /*12e40*/  IMAD.WIDE.U32 R24, R24, R26, R16 ;  /* 0x0000001a18187225 */ /* 0x000fc800078e0010 */
[----:B------:R-:W-:Y:S01]  /*12e50*/  IMAD.IADD R25, R25, 0x1, R19 ;  /* 0x0000000119197824 */ /* 0x000fe200078e0213 */
[----:B------:R-:W-:-:S04]  /*12e60*/  UIADD3 UR7, UP2, UPT, UR7, -0x8, URZ ;  /* 0xfffffff807077890 */ /* 0x000fc8000ff5e0ff */
[----:B------:R-:W-:Y:S02]  /*12e70*/  UIADD3.X UR8, UPT, UPT, UR8, -0x1, URZ, UP2, !UPT ;  /* 0xffffffff08087890 */ /* 0x000fe400097fe4ff */
[----:B------:R-:W-:Y:S01]  /*12e80*/  UISETP.NE.U32.AND UP2, UPT, UR7, URZ, UPT ;  /* 0x000000ff0700728c */ /* 0x000fe2000bf45070 */
[----:B------:R-:W-:-:S03]  /*12e90*/  IMAD.U32 R19, RZ, RZ, UR28 ;  /* 0x0000001cff137e24 */ /* 0x000fc6000f8e00ff */
[----:B------:R-:W-:Y:S01]  /*12ea0*/  UISETP.NE.AND.EX UP2, UPT, UR8, URZ, UPT, UP2 ;  /* 0x000000ff0800728c */ /* 0x000fe2000bf45320 */
[----:B0-----:R-:W-:Y:S02]  /*12eb0*/  IADD3 R10, P1, PT, R10, 0x40, RZ ;  /* 0x000000400a0a7810 */ /* 0x001fe40007f3e0ff */
[----:B------:R-:W-:-:S03]  /*12ec0*/  LEA R42, P0, R19, R42, 0x6 ;  /* 0x0000002a132a7211 */ /* 0x000fc600078030ff */
[----:B------:R-:W-:Y:S01]  /*12ed0*/  IMAD.X R11, RZ, RZ, R11, P1 ;  /* 0x000000ffff0b7224 */ /* 0x000fe200008e060b */
[----:B------:R-:W-:Y:S01]  /*12ee0*/  IADD3.X R43, PT, PT, R43, UR25, RZ, P0, !PT ;  /* 0x000000192b2b7c10 */ /* 0x000fe200087fe4ff */
        /* <DEDUP_REMOVED lines=8> */
[----:B------:R-:W-:Y:S02]  /*12f70*/  IMAD R17, R39, R40, RZ ;  /* 0x0000002827117224 */ /* 0x000fe400078e02ff */
[----:B------:R-:W-:-:S04]  /*12f80*/  IMAD.WIDE.U32 R32, R40, R38, R34 ;  /* 0x0000002628207225 */ /* 0x000fc800078e0022 */
[----:B------:R-:W-:-:S04]  /*12f90*/  IMAD R17, R41, R38, R17 ;  /* 0x0000002629117224 */ /* 0x000fc800078e0211 */
[----:B------:R-:W-:Y:S01]  /*12fa0*/  IMAD.IADD R33, R33, 0x1, R17 ;  /* 0x0000000121217824 */ /* 0x000fe200078e0211 */
[----:B------:R-:W-:Y:S06]  /*12fb0*/  BRA.U UP2, `(.L_x_6071) ;  /* 0xfffffff902e07547 */ /* 0x000fec000b83ffff */
.L_x_6070:
        /* <DEDUP_REMOVED lines=25> */
[----:B------:R-:W-:-:S03]  /*13150*/  IADD3.X R35, PT, PT, R27, UR7, RZ, P0, !PT ;  /* 0x000000071b237c10 */ /* 0x000fc600087fe4ff */
[----:B------:R-:W4:Y:S01]  /*13160*/  LDG.E.64 R22, desc[UR10][R30.64+0x8] ;  /* 0x0000080a1e167981 */ /* 0x000f22000c1e1b00 */
[----:B------:R-:W-:-:S03]  /*13170*/  IADD3 R36, P0, PT, R34, UR9, RZ ;  /* 0x0000000922247c10 */ /* 0x000fc6000ff1e0ff */
[----:B------:R-:W4:Y:S01]  /*13180*/  LDG.E.64 R24, desc[UR10][R34.64] ;  /* 0x0000000a22187981 */ /* 0x000f22000c1e1b00 */
[----:B------:R-:W-:Y:S02]  /*13190*/  IADD3.X R37, PT, PT, R35, UR7, RZ, P0, !PT ;  /* 0x0000000723257c10 */ /* 0x000fe400087fe4ff */
        /* <DEDUP_REMOVED lines=10> */
[----:B------:R-:W-:-:S04]  /*13240*/  IMAD R11, R17, R10, R11 ;  /* 0x0000000a110b7224 */ /* 0x000fc800078e020b */
[----:B------:R-:W-:Y:S02]  /*13250*/  IMAD.IADD R33, R33, 0x1, R11 ;  /* 0x0000000121217824 */ /* 0x000fe400078e020b */
[----:B----4-:R-:W-:-:S04]  /*13260*/  IMAD R11, R25, R22, RZ ;  /* 0x00000016190b7224 */ /* 0x010fc800078e02ff */
[-C--:B------:R-:W-:Y:S02]  /*13270*/  IMAD R11, R23, R24.reuse, R11 ;  /* 0x00000018170b7224 */ /* 0x080fe400078e020b */
[----:B------:R-:W-:-:S05]  /*13280*/  IMAD.WIDE.U32 R22, R22, R24, R32 ;  /* 0x0000001816167225 */ /* 0x000fca00078e0020 */
[----:B------:R-:W-:Y:S01]  /*13290*/  IADD3 R23, PT, PT, R23, R11, RZ ;  /* 0x0000000b17177210 */ /* 0x000fe20007ffe0ff */
        /* <DEDUP_REMOVED lines=8> */
.L_x_6072:
        /* <DEDUP_REMOVED lines=8> */
[----:B------:R-:W-:Y:S01]  /*133a0*/  IMAD.U32 R17, RZ, RZ, UR4 ;  /* 0x00000004ff117e24 */ /* 0x000fe2000f8e00ff */
[----:B------:R-:W-:Y:S01]  /*133b0*/  MOV R0, UR29 ;  /* 0x0000001d00007c02 */ /* 0x000fe20008000f00 */
[----:B------:R-:W-:Y:S01]  /*133c0*/  IMAD.MOV.U32 R10, RZ, RZ, R8 ;  /* 0x000000ffff0a7224 */ /* 0x000fe200078e0008 */
[----:B------:R-:W1:Y:S01]  /*133d0*/  LDCU.64 UR24, c[0x0][0x398] ;  /* 0x00007300ff1877ac */ /* 0x000e620008000a00 */
[----:B------:R-:W-:Y:S02]  /*133e0*/  IMAD.MOV.U32 R11, RZ, RZ, R7 ;  /* 0x000000ffff0b7224 */ /* 0x000fe400078e0007 */
[----:B------:R-:W-:Y:S01]  /*133f0*/  IMAD.U32 R19, RZ, RZ, UR28 ;  /* 0x0000001cff137e24 */ /* 0x000fe2000f8e00ff */
[----:B------:R-:W-:Y:S02]  /*13400*/  UIMAD UR7, UR5, UR28, URZ ;  /* 0x0000001c050772a4 */ /* 0x000fe4000f8e02ff */
[----:B------:R-:W-:-:S02]  /*13410*/  IMAD.WIDE.U32 R10, R17, UR28, R10 ;  /* 0x0000001c110a7c25 */ /* 0x000fc4000f8e000a */
[----:B------:R-:W-:Y:S02]  /*13420*/  UIMAD UR7, UR4, UR29, UR7 ;  /* 0x0000001d040772a4 */ /* 0x000fe4000f8e0207 */
[----:B0-----:R-:W-:-:S04]  /*13430*/  ULEA UR8, UP3, UR4, UR8, 0x3 ;  /* 0x0000000804087291 */ /* 0x001fc8000f8618ff */
[----:B------:R-:W-:Y:S01]  /*13440*/  VIADD R11, R11, UR7 ;  /* 0x000000070b0b7c36 */ /* 0x000fe20008000000 */
[----:B------:R-:W-:Y:S01]  /*13450*/  ULEA.HI.X UR9, UR4, UR9, UR5, 0x3, UP3 ;  /* 0x0000000904097291 */ /* 0x000fe200098f1c05 */
[----:B-1----:R-:W-:Y:S01]  /*13460*/  LEA R20, P0, R10, UR24, 0x3 ;  /* 0x000000180a147c11 */ /* 0x002fe2000f8018ff */
[----:B------:R-:W-:-:S03]  /*13470*/  IMAD.U32 R16, RZ, RZ, UR8 ;  /* 0x00000008ff107e24 */ /* 0x000fc6000f8e00ff */
[----:B------:R-:W-:Y:S01]  /*13480*/  LEA.HI.X R21, R10, UR25, R11, 0x3, P0 ;  /* 0x000000190a157c11 */ /* 0x000fe200080f1c0b */
[----:B------:R-:W-:Y:S01]  /*13490*/  IMAD.U32 R17, RZ, RZ, UR9 ;  /* 0x00000009ff117e24 */ /* 0x000fe2000f8e00ff */
[----:B------:R-:W-:Y:S01]  /*134a0*/  LEA R10, P0, R19, R20, 0x3 ;  /* 0x00000014130a7211 */ /* 0x000fe200078018ff */
[----:B------:R-:W-:Y:S02]  /*134b0*/  IMAD.U32 R11, RZ, RZ, UR28 ;  /* 0x0000001cff0b7e24 */ /* 0x000fe4000f8e00ff */
        /* <DEDUP_REMOVED lines=15> */
.L_x_6073:
        /* <DEDUP_REMOVED lines=21> */
.L_x_6069:
[C---:B------:R-:W-:Y:S01]  /*13700*/  SHF.L.U64.HI R23, R12.reuse, 0x3, R13 ;  /* 0x000000030c177819 */ /* 0x040fe2000001020d */
[----:B------:R-:W-:Y:S01]  /*13710*/  IMAD.SHL.U32 R12, R12, 0x8, RZ ;  /* 0x000000080c0c7824 */ /* 0x000fe200078e00ff */
[----:B------:R-:W-:Y:S01]  /*13720*/  MOV R13, UR12 ;  /* 0x0000000c000d7c02 */ /* 0x000fe20008000f00 */
[----:B0-----:R-:W-:Y:S02]  /*13730*/  IMAD.U32 R10, RZ, RZ, UR12 ;  /* 0x0000000cff0a7e24 */ /* 0x001fe4000f8e00ff */
        /* <DEDUP_REMOVED lines=11> */
.L_x_6075:
        /* <DEDUP_REMOVED lines=26> */
[----:B------:R-:W-:Y:S05]  /*13990*/  BSYNC.RECONVERGENT B0 ;  /* 0x0000000000007941 */ /* 0x000fea0003800200 */
.L_x_6074:
        /* <DEDUP_REMOVED lines=9> */
.L_x_6077:
        /* <DEDUP_REMOVED lines=27> */
.L_x_6076:
        /* <DEDUP_REMOVED lines=17> */
[----:B0-----:R-:W0:Y:S01]  /*13cf0*/  LDC.64 R12, c[0x0][0x3b0] ;  /* 0x0000ec00ff0c7b82 */ /* 0x001e220000000a00 */
[----:B------:R-:W-:Y:S01]  /*13d00*/  CS2R R26, SRZ ;  /* 0x00000000001a7805 */ /* 0x000fe2000001ff00 */
[----:B------:R-:W3:Y:S01]  /*13d10*/  LDCU.64 UR8, c[0x0][0x3a0] ;  /* 0x00007400ff0877ac */ /* 0x000ee20008000a00 */
[----:B------:R-:W-:Y:S01]  /*13d20*/  UISETP.NE.U32.AND UP0, UPT, UR20, URZ, UPT ;  /* 0x000000ff1400728c */ /* 0x000fe2000bf05070 */
[----:B------:R-:W-:-:S03]  /*13d30*/  UMOV UR4, URZ ;  /* 0x000000ff00047c82 */ /* 0x000fc60008000000 */
[----:B------:R-:W-:Y:S02]  /*13d40*/  UISETP.NE.AND.EX UP0, UPT, URZ, URZ, UPT, UP0 ;  /* 0x000000ffff00728c */ /* 0x000fe4000bf05300 */
[----:B-1----:R-:W-:-:S04]  /*13d50*/  UIADD3 UR5, UP2, UPT, UR24, -0x1, URZ ;  /* 0xffffffff18057890 */ /* 0x002fc8000ff5e0ff */
[----:B------:R-:W-:Y:S01]  /*13d60*/  UIADD3.X UR7, UPT, UPT, UR25, -0x1, URZ, UP2, !UPT ;  /* 0xffffffff19077890 */ /* 0x000fe200097fe4ff */
[----:B---3--:R-:W-:Y:S01]  /*13d70*/  IMAD R7, R15, UR8, RZ ;  /* 0x000000080f077c24 */ /* 0x008fe2000f8e02ff */
[----:B------:R-:W-:Y:S01]  /*13d80*/  UISETP.GE.U32.AND UP2, UPT, UR5, 0x7, UPT ;  /* 0x000000070500788c */ /* 0x000fe2000bf46070 */
[C---:B------:R-:W-:Y:S02]  /*13d90*/  IMAD.WIDE.U32 R10, R14.reuse, UR8, RZ ;  /* 0x000000080e0a7c25 */ /* 0x040fe4000f8e00ff */
[----:B------:R-:W-:Y:S01]  /*13da0*/  UMOV UR5, URZ ;  /* 0x000000ff00057c82 */ /* 0x000fe20008000000 */
[----:B------:R-:W-:Y:S01]  /*13db0*/  UISETP.GE.U32.AND.EX UP2, UPT, UR7, URZ, UPT, UP2 ;  /* 0x000000ff0700728c */ /* 0x000fe2000bf46120 */
[----:B------:R-:W-:-:S04]  /*13dc0*/  IMAD R7, R14, UR9, R7 ;  /* 0x000000090e077c24 */ /* 0x000fc8000f8e0207 */
[----:B------:R-:W-:-:S04]  /*13dd0*/  IMAD.IADD R9, R11, 0x1, R7 ;  /* 0x000000010b097824 */ /* 0x000fc800078e0207 */
[----:B------:R-:W-:Y:S05]  /*13de0*/  BRA.U !UP2, `(.L_x_6079) ;  /* 0x000000050a607547 */ /* 0x000fea000b800000 */
[----:B------:R-:W1:Y:S01]  /*13df0*/  LDCU.64 UR4, c[0x0][0x3a8] ;  /* 0x00007500ff0477ac */ /* 0x000e620008000a00 */
[C---:B0-----:R-:W-:Y:S01]  /*13e00*/  IMAD.WIDE.U32 R16, R12.reuse, 0x8, RZ ;  /* 0x000000080c107825 */ /* 0x041fe200078e00ff */
[----:B------:R-:W-:Y:S02]  /*13e10*/  SHF.L.U64.HI R0, R12, 0x6, R13 ;  /* 0x000000060c007819 */ /* 0x000fe4000001020d */
[----:B------:R-:W-:Y:S01]  /*13e20*/  CS2R R26, SRZ ;  /* 0x00000000001a7805 */ /* 0x000fe2000001ff00 */
[----:B------:R-:W0:Y:S01]  /*13e30*/  LDCU.64 UR8, c[0x0][0x398] ;  /* 0x00007300ff0877ac */ /* 0x000e220008000a00 */
[----:B------:R-:W-:-:S04]  /*13e40*/  IMAD.SHL.U32 R19, R13, 0x8, RZ ;  /* 0x000000080d137824 */ /* 0x000fc800078e00ff */
[----:B------:R-:W-:Y:S01]  /*13e50*/  IMAD.IADD R42, R17, 0x1, R19 ;  /* 0x00000001112a7824 */ /* 0x000fe200078e0213 */
[----:B-1----:R-:W-:Y:S02]  /*13e60*/  UIADD3 UR7, UP2, UPT, UR4, 0x20, URZ ;  /* 0x0000002004077890 */ /* 0x002fe4000ff5e0ff */
[----:B------:R-:W-:Y:S01]  /*13e70*/  ULOP3.LUT UR4, UR24, 0xfffffff8, URZ, 0xc0, !UPT ;  /* 0xfffffff818047892 */ /* 0x000fe2000f8ec0ff */
[C---:B0-----:R-:W-:Y:S01]  /*13e80*/  LEA R6, P0, R10.reuse, UR8, 0x3 ;  /* 0x000000080a067c11 */ /* 0x041fe2000f8018ff */
[----:B------:R-:W-:Y:S02]  /*13e90*/  UIADD3.X UR8, UPT, UPT, URZ, UR5, URZ, UP2, !UPT ;  /* 0x00000005ff087290 */ /* 0x000fe400097fe4ff */
[----:B------:R-:W-:Y:S01]  /*13ea0*/  IMAD.U32 R18, RZ, RZ, UR7 ;  /* 0x00000007ff127e24 */ /* 0x000fe2000f8e00ff */
[----:B------:R-:W-:Y:S01]  /*13eb0*/  ULOP3.LUT UR5, UR25, 0x7fffffff, URZ, 0xc0, !UPT ;  /* 0x7fffffff19057892 */ /* 0x000fe2000f8ec0ff */
[----:B------:R-:W-:Y:S01]  /*13ec0*/  LEA.HI.X R7, R10, UR9, R9, 0x3, P0 ;  /* 0x000000090a077c11 */ /* 0x000fe200080f1c09 */
[----:B------:R-:W-:Y:S01]  /*13ed0*/  UMOV UR7, UR4 ;  /* 0x0000000400077c82 */ /* 0x000fe20008000000 */
[----:B------:R-:W-:-:S04]  /*13ee0*/  IMAD.U32 R19, RZ, RZ, UR8 ;  /* 0x00000008ff137e24 */ /* 0x000fc8000f8e00ff */
[----:B------:R-:W-:-:S05]  /*13ef0*/  UMOV UR8, UR5 ;  /* 0x0000000500087c82 */ /* 0x000fca0008000000 */
.L_x_6080:
[----:B------:R-:W3:Y:S01]  /*13f00*/  LDG.E.64 R20, desc[UR10][R6.64] ;  /* 0x0000000a06147981 */ /* 0x000ee2000c1e1b00 */
[----:B------:R-:W-:-:S03]  /*13f10*/  IADD3 R32, P0, PT, R6, R16, RZ ;  /* 0x0000001006207210 */ /* 0x000fc60007f1e0ff */
[----:B------:R-:W3:Y:S02]  /*13f20*/  LDG.E.64 R22, desc[UR10][R18.64+-0x20] ;  /* 0xffffe00a12167981 */ /* 0x000ee4000c1e1b00 */
[----:B------:R-:W-:Y:S02]  /*13f30*/  IMAD.X R33, R7, 0x1, R42, P0 ;  /* 0x0000000107217824 */ /* 0x000fe400000e062a */
[----:B------:R-:W4:Y:S04]  /*13f40*/  LDG.E.64 R34, desc[UR10][R18.64+-0x18] ;  /* 0xffffe80a12227981 */ /* 0x000f28000c1e1b00 */
[----:B------:R-:W4:Y:S01]  /*13f50*/  LDG.E.64 R24, desc[UR10][R32.64] ;  /* 0x0000000a20187981 */ /* 0x000f22000c1e1b00 */
[----:B------:R-:W-:-:S03]  /*13f60*/  IADD3 R30, P0, PT, R32, R16, RZ ;  /* 0x00000010201e7210 */ /* 0x000fc60007f1e0ff */
[----:B------:R-:W5:Y:S02]  /*13f70*/  LDG.E.64 R38, desc[UR10][R18.64+-0x10] ;  /* 0xfffff00a12267981 */ /* 0x000f64000c1e1b00 */
[----:B------:R-:W-:-:S05]  /*13f80*/  IMAD.X R31, R33, 0x1, R42, P0 ;  /* 0x00000001211f7824 */ /* 0x000fca00000e062a */
[----:B------:R0:W5:Y:S01]  /*13f90*/  LDG.E.64 R36, desc[UR10][R30.64] ;  /* 0x0000000a1e247981 */ /* 0x000162000c1e1b00 */
[----:B------:R-:W-:-:S05]  /*13fa0*/  IADD3 R28, P0, PT, R30, R16, RZ ;  /* 0x000000101e1c7210 */ /* 0x000fca0007f1e0ff */
[----:B------:R-:W-:Y:S01]  /*13fb0*/  IMAD.X R29, R31, 0x1, R42, P0 ;  /* 0x000000011f1d7824 */ /* 0x000fe200000e062a */
[----:B------:R-:W-:Y:S01]  /*13fc0*/  IADD3 R40, P0, PT, R28, R16, RZ ;  /* 0x000000101c287210 */ /* 0x000fe20007f1e0ff */
[----:B---3--:R-:W-:Y:S02]  /*13fd0*/  IMAD R21, R21, R22, RZ ;  /* 0x0000001615157224 */ /* 0x008fe400078e02ff */
[----:B------:R-:W-:-:S04]  /*13fe0*/  IMAD.WIDE.U32 R26, R22, R20, R26 ;  /* 0x00000014161a7225 */ /* 0x000fc800078e001a */
[----:B--2---:R-:W-:Y:S02]  /*13ff0*/  IMAD R41, R23, R20, R21 ;  /* 0x0000001417297224 */ /* 0x004fe400078e0215 */
[----:B------:R-:W2:Y:S04]  /*14000*/  LDG.E.64 R20, desc[UR10][R18.64+-0x8] ;  /* 0xfffff80a12147981 */ /* 0x000ea8000c1e1b00 */
[----:B------:R-:W2:Y:S01]  /*14010*/  LDG.E.64 R22, desc[UR10][R28.64] ;  /* 0x0000000a1c167981 */ /* 0x000ea2000c1e1b00 */
[----:B------:R-:W-:Y:S01]  /*14020*/  IMAD.IADD R27, R27, 0x1, R41 ;  /* 0x000000011b1b7824 */ /* 0x000fe200078e0229 */
[----:B------:R-:W-:Y:S01]  /*14030*/  IADD3.X R41, PT, PT, R29, R42, RZ, P0, !PT ;  /* 0x0000002a1d297210 */ /* 0x000fe200007fe4ff */
[----:B----4-:R-:W-:Y:S01]  /*14040*/  IMAD R25, R25, R34, RZ ;  /* 0x0000002219197224 */ /* 0x010fe200078e02ff */
[----:B------:R-:W-:-:S03]  /*14050*/  IADD3 R44, P0, PT, R40, R16, RZ ;  /* 0x00000010282c7210 */ /* 0x000fc60007f1e0ff */
[-C--:B0-----:R-:W-:Y:S02]  /*14060*/  IMAD R31, R35, R24.reuse, R25 ;  /* 0x00000018231f7224 */ /* 0x081fe400078e0219 */
[----:B------:R-:W-:Y:S01]  /*14070*/  IMAD.WIDE.U32 R34, R34, R24, R26 ;  /* 0x0000001822227225 */ /* 0x000fe200078e001a */
[----:B------:R-:W3:Y:S04]  /*14080*/  LDG.E.64 R28, desc[UR10][R18.64+0x8] ;  /* 0x0000080a121c7981 */ /* 0x000ee8000c1e1b00 */
[----:B------:R-:W4:Y:S04]  /*14090*/  LDG.E.64 R24, desc[UR10][R18.64] ;  /* 0x0000000a12187981 */ /* 0x000f28000c1e1b00 */
[----:B------:R-:W4:Y:S01]  /*140a0*/  LDG.E.64 R26, desc[UR10][R40.64] ;  /* 0x0000000a281a7981 */ /* 0x000f22000c1e1b00 */
[----:B------:R-:W-:Y:S01]  /*140b0*/  IMAD.X R45, R41, 0x1, R42, P0 ;  /* 0x00000001292d7824 */ /* 0x000fe200000e062a */
[----:B------:R-:W-:Y:S01]  /*140c0*/  IADD3 R32, P0, PT, R44, R16, RZ ;  /* 0x000000102c207210 */ /* 0x000fe20007f1e0ff */
[----:B------:R-:W-:-:S03]  /*140d0*/  IMAD.IADD R35, R35, 0x1, R31 ;  /* 0x0000000123237824 */ /* 0x000fc600078e021f */
[----:B------:R-:W3:Y:S01]  /*140e0*/  LDG.E.64 R30, desc[UR10][R44.64] ;  /* 0x0000000a2c1e7981 */ /* 0x000ee2000c1e1b00 */
[----:B-----5:R-:W-:Y:S02]  /*140f0*/  IMAD R43, R37, R38, RZ ;  /* 0x00000026252b7224 */ /* 0x020fe400078e02ff */
[----:B------:R-:W-:Y:S01]  /*14100*/  IMAD.X R33, R45, 0x1, R42, P0 ;  /* 0x000000012d217824 */ /* 0x000fe200000e062a */
[----:B------:R-:W5:Y:S01]  /*14110*/  LDG.E.64 R40, desc[UR10][R18.64+0x10] ;  /* 0x0000100a12287981 */ /* 0x000f62000c1e1b00 */
[-C--:B------:R-:W-:Y:S02]  /*14120*/  IMAD R43, R39, R36.reuse, R43 ;  /* 0x00000024272b7224 */ /* 0x080fe400078e022b */
[----:B------:R-:W-:Y:S01]  /*14130*/  IMAD.WIDE.U32 R34, R38, R36, R34 ;  /* 0x0000002426227225 */ /* 0x000fe200078e0022 */
[----:B------:R-:W-:Y:S01]  /*14140*/  IADD3 R36, P0, PT, R32, R16, RZ ;  /* 0x0000001020247210 */ /* 0x000fe20007f1e0ff */
[----:B------:R-:W5:Y:S04]  /*14150*/  LDG.E.64 R38, desc[UR10][R32.64] ;  /* 0x0000000a20267981 */ /* 0x000f68000c1e1b00 */
[----:B------:R-:W-:Y:S01]  /*14160*/  IMAD.X R37, R33, 0x1, R42, P0 ;  /* 0x0000000121257824 */ /* 0x000fe200000e062a */
[----:B------:R0:W5:Y:S05]  /*14170*/  LDG.E.64 R44, desc[UR10][R18.64+0x18] ;  /* 0x0000180a122c7981 */ /* 0x00016a000c1e1b00 */
[----:B------:R-:W5:Y:S01]  /*14180*/  LDG.E.64 R36, desc[UR10][R36.64] ;  /* 0x0000000a24247981 */ /* 0x000f62000c1e1b00 */
[----:B------:R-:W-:Y:S01]  /*14190*/  IMAD.IADD R35, R35, 0x1, R43 ;  /* 0x0000000123237824 */ /* 0x000fe200078e022b */
        /* <DEDUP_REMOVED lines=12> */
[----:B----4-:R-:W-:Y:S02]  /*14260*/  IMAD R23, R27, R24, RZ ;  /* 0x000000181b177224 */ /* 0x010fe400078e02ff */
[----:B------:R-:W-:-:S04]  /*14270*/  IMAD.WIDE.U32 R20, R24, R26, R20 ;  /* 0x0000001a18147225 */ /* 0x000fc800078e0014 */
[----:B------:R-:W-:-:S04]  /*14280*/  IMAD R23, R25, R26, R23 ;  /* 0x0000001a19177224 */ /* 0x000fc800078e0217 */
[----:B------:R-:W-:Y:S02]  /*14290*/  IMAD.IADD R21, R21, 0x1, R23 ;  /* 0x0000000115157824 */ /* 0x000fe400078e0217 */
[----:B---3--:R-:W-:Y:S02]  /*142a0*/  IMAD R23, R31, R28, RZ ;  /* 0x0000001c1f177224 */ /* 0x008fe400078e02ff */
[----:B------:R-:W-:-:S04]  /*142b0*/  IMAD.WIDE.U32 R20, R28, R30, R20 ;  /* 0x0000001e1c147225 */ /* 0x000fc800078e0014 */
[----:B------:R-:W-:-:S04]  /*142c0*/  IMAD R23, R29, R30, R23 ;  /* 0x0000001e1d177224 */ /* 0x000fc800078e0217 */
[----:B------:R-:W-:Y:S02]  /*142d0*/  IMAD.IADD R21, R21, 0x1, R23 ;  /* 0x0000000115157824 */ /* 0x000fe400078e0217 */
[----:B-----5:R-:W-:-:S04]  /*142e0*/  IMAD R23, R39, R40, RZ ;  /* 0x0000002827177224 */ /* 0x020fc800078e02ff */
        /* <DEDUP_REMOVED lines=8> */
.L_x_6079:
[----:B------:R-:W-:Y:S05]  /*14370*/  BRA.U !UP0, `(.L_x_6078) ;  /* 0x0000000508b47547 */ /* 0x000fea000b800000 */
[----:B------:R-:W-:Y:S02]  /*14380*/  UISETP.GE.U32.AND UP2, UPT, UR20, 0x4, UPT ;  /* 0x000000041400788c */ /* 0x000fe4000bf46070 */
[----:B------:R-:W-:Y:S02]  /*14390*/  UISETP.NE.U32.AND UP0, UPT, UR18, URZ, UPT ;  /* 0x000000ff1200728c */ /* 0x000fe4000bf05070 */
[----:B------:R-:W-:Y:S02]  /*143a0*/  UISETP.GE.U32.AND.EX UP2, UPT, URZ, URZ, UPT, UP2 ;  /* 0x000000ffff00728c */ /* 0x000fe4000bf46120 */
[----:B------:R-:W-:-:S07]  /*143b0*/  UISETP.NE.AND.EX UP0, UPT, URZ, URZ, UPT, UP0 ;  /* 0x000000ffff00728c */ /* 0x000fce000bf05300 */
[----:B------:R-:W-:Y:S05]  /*143c0*/  BRA.U !UP2, `(.L_x_6081) ;  /* 0x000000010abc7547 */ /* 0x000fea000b800000 */
[----:B------:R-:W1:Y:S01]  /*143d0*/  LDCU.64 UR8, c[0x0][0x3a8] ;  /* 0x00007500ff0877ac */ /* 0x000e620008000a00 */
[C---:B0-----:R-:W-:Y:S01]  /*143e0*/  IMAD R0, R12.reuse, UR5, RZ ;  /* 0x000000050c007c24 */ /* 0x041fe2000f8e02ff */
[C---:B------:R-:W-:Y:S01]  /*143f0*/  SHF.L.U64.HI R31, R12.reuse, 0x3, R13 ;  /* 0x000000030c1f7819 */ /* 0x040fe2000001020d */
        /* <DEDUP_REMOVED lines=11> */
[----:B------:R-:W-:Y:S01]  /*144b0*/  IMAD.U32 R33, RZ, RZ, UR8 ;  /* 0x00000008ff217e24 */ /* 0x000fe2000f8e00ff */
[----:B------:R-:W-:-:S03]  /*144c0*/  IADD3 R34, P0, PT, R28, R19, RZ ;  /* 0x000000131c227210 */ /* 0x000fc60007f1e0ff */
[----:B------:R-:W3:Y:S04]  /*144d0*/  LDG.E.64 R6, desc[UR10][R28.64] ;  /* 0x0000000a1c067981 */ /* 0x000ee8000c1e1b00 */
[----:B------:R-:W3:Y:S01]  /*144e0*/  LDG.E.64 R16, desc[UR10][R32.64] ;  /* 0x0000000a20107981 */ /* 0x000ee2000c1e1b00 */
[--C-:B------:R-:W-:Y:S01]  /*144f0*/  IMAD.X R35, R29, 0x1, R31.reuse, P0 ;  /* 0x000000011d237824 */ /* 0x100fe200000e061f */
[-C--:B------:R-:W-:Y:S02]  /*14500*/  IADD3 R36, P0, PT, R34, R19.reuse, RZ ;  /* 0x0000001322247210 */ /* 0x080fe40007f1e0ff */
[----:B------:R-:W4:Y:S04]  /*14510*/  LDG.E.64 R22, desc[UR10][R32.64+0x8] ;  /* 0x0000080a20167981 */ /* 0x000f28000c1e1b00 */
[----:B------:R-:W4:Y:S01]  /*14520*/  LDG.E.64 R24, desc[UR10][R34.64] ;  /* 0x0000000a22187981 */ /* 0x000f22000c1e1b00 */
[----:B------:R-:W-:Y:S01]  /*14530*/  IMAD.X R37, R35, 0x1, R31, P0 ;  /* 0x0000000123257824 */ /* 0x000fe200000e061f */
[----:B------:R-:W-:-:S02]  /*14540*/  IADD3 R30, P0, PT, R36, R19, RZ ;  /* 0x00000013241e7210 */ /* 0x000fc40007f1e0ff */
[----:B------:R-:W5:Y:S04]  /*14550*/  LDG.E.64 R18, desc[UR10][R32.64+0x10] ;  /* 0x0000100a20127981 */ /* 0x000f68000c1e1b00 */
[----:B------:R-:W5:Y:S01]  /*14560*/  LDG.E.64 R20, desc[UR10][R36.64] ;  /* 0x0000000a24147981 */ /* 0x000f62000c1e1b00 */
[----:B------:R-:W-:-:S03]  /*14570*/  IMAD.X R31, R37, 0x1, R31, P0 ;  /* 0x00000001251f7824 */ /* 0x000fc600000e061f */
        /* <DEDUP_REMOVED lines=20> */
.L_x_6081:
        /* <DEDUP_REMOVED lines=22> */
[----:B------:R-:W3:Y:S01]  /*14820*/  LDG.E.64 R22, desc[UR10][R20.64] ;  /* 0x0000000a14167981 */ /* 0x000ee2000c1e1b00 */
[----:B------:R-:W-:-:S03]  /*14830*/  LEA.HI.X R7, R12, R21, R13, 0x3, P0 ;  /* 0x000000150c077211 */ /* 0x000fc600000f1c0d */
[----:B------:R-:W3:Y:S04]  /*14840*/  LDG.E.64 R18, desc[UR10][R16.64] ;  /* 0x0000000a10127981 */ /* 0x000ee8000c1e1b00 */
        /* <DEDUP_REMOVED lines=12> */
.L_x_6082:
[----:B------:R-:W-:Y:S05]  /*14910*/  BRA.U UP0, `(.L_x_6078) ;  /* 0x00000001004c7547 */ /* 0x000fea000b800000 */
[----:B------:R-:W1:Y:S01]  /*14920*/  LDCU.64 UR8, c[0x0][0x3a8] ;  /* 0x00007500ff0877ac */ /* 0x000e620008000a00 */
[C---:B0-----:R-:W-:Y:S02]  /*14930*/  IMAD R0, R12.reuse, UR5, RZ ;  /* 0x000000050c007c24 */ /* 0x041fe4000f8e02ff */
[----:B------:R-:W-:Y:S01]  /*14940*/  IMAD.MOV.U32 R8, RZ, RZ, R10 ;  /* 0x000000ffff087224 */ /* 0x000fe200078e000a */
[----:B------:R-:W0:Y:S01]  /*14950*/  LDCU.64 UR18, c[0x0][0x398] ;  /* 0x00007300ff1277ac */ /* 0x000e220008000a00 */
[----:B------:R-:W-:Y:S02]  /*14960*/  IMAD R7, R13, UR4, R0 ;  /* 0x000000040d077c24 */ /* 0x000fe4000f8e0200 */
[----:B------:R-:W-:-:S05]  /*14970*/  IMAD.WIDE.U32 R8, R12, UR4, R8 ;  /* 0x000000040c087c25 */ /* 0x000fca000f8e0008 */
[----:B------:R-:W-:Y:S01]  /*14980*/  IADD3 R7, PT, PT, R9, R7, RZ ;  /* 0x0000000709077210 */ /* 0x000fe20007ffe0ff */
[----:B-1----:R-:W-:-:S04]  /*14990*/  ULEA UR7, UP0, UR4, UR8, 0x3 ;  /* 0x0000000804077291 */ /* 0x002fc8000f8018ff */
[----:B------:R-:W-:Y:S01]  /*149a0*/  ULEA.HI.X UR4, UR4, UR9, UR5, 0x3, UP0 ;  /* 0x0000000904047291 */ /* 0x000fe200080f1c05 */
[----:B0-----:R-:W-:Y:S01]  /*149b0*/  LEA R10, P0, R8, UR18, 0x3 ;  /* 0x00000012080a7c11 */ /* 0x001fe2000f8018ff */
        /* <DEDUP_REMOVED lines=9> */
.L_x_6078:
[C---:B------:R-:W-:Y:S01]  /*14a50*/  SHF.L.U64.HI R16, R14.reuse, 0x3, R15 ;  /* 0x000000030e107819 */ /* 0x040fe2000001020f */
[----:B------:R-:W-:Y:S02]  /*14a60*/  IMAD.SHL.U32 R14, R14, 0x8, RZ ;  /* 0x000000080e0e7824 */ /* 0x000fe400078e00ff */
        /* <DEDUP_REMOVED lines=13> */
.L_x_6084:
        /* <DEDUP_REMOVED lines=27> */
.L_x_6083:
[----:B------:R-:W-:Y:S05]  /*14cf0*/  BRA.U !UP1, `(.L_x_6085) ;  /* 0x0000000109787547 */ /* 0x000fea000b800000 */
[----:B------:R-:W-:Y:S01]  /*14d00*/  BSSY.RECONVERGENT B0, `(.L_x_6085) ;  /* 0x000001d000007945 */ /* 0x000fe20003800200 */
[----:B------:R-:W-:Y:S02]  /*14d10*/  IMAD.U32 R13, RZ, RZ, UR12 ;  /* 0x0000000cff0d7e24 */ /* 0x000fe4000f8e00ff */
[----:B------:R-:W-:-:S07]  /*14d20*/  IMAD.U32 R11, RZ, RZ, UR13 ;  /* 0x0000000dff0b7e24 */ /* 0x000fce000f8e00ff */
.L_x_6086:
        /* <DEDUP_REMOVED lines=9> */
[----:B------:R-:W-:-:S05]  /*14dc0*/  IADD3 R5, P1, PT, R5, R20, RZ ;  /* 0x0000001405057210 */ /* 0x000fca0007f3e0ff */
[----:B------:R-:W-:Y:S01]  /*14dd0*/  IMAD.X R4, R4, 0x1, R19, P1 ;  /* 0x0000000104047824 */ /* 0x000fe200008e0613 */
[----:B---3--:R-:W-:Y:S02]  /*14de0*/  ISETP.GE.U32.AND P0, PT, R26, R8, PT ;  /* 0x000000081a00720c */ /* 0x008fe40003f06070 */
[----:B------:R-:W-:Y:S02]  /*14df0*/  IADD3 R8, P1, P3, R13, 0x8, R18 ;  /* 0x000000080d087810 */ /* 0x000fe40007b3e012 */
[----:B------:R-:W-:-:S04]  /*14e00*/  ISETP.GE.AND.EX P0, PT, R27, R9, PT, P0 ;  /* 0x000000091b00720c */ /* 0x000fc80003f06300 */
[----:B------:R-:W-:Y:S02]  /*14e10*/  SEL R5, R12, R5, !P0 ;  /* 0x000000050c057207 */ /* 0x000fe40004000000 */
[----:B------:R-:W-:Y:S02]  /*14e20*/  IADD3 R12, P2, PT, R6, 0x8, RZ ;  /* 0x00000008060c7810 */ /* 0x000fe40007f5e0ff */
[----:B------:R-:W-:Y:S02]  /*14e30*/  IADD3.X R6, PT, PT, R11, RZ, R17, P1, P3 ;  /* 0x000000ff0b067210 */ /* 0x000fe40000fe6411 */
        /* <DEDUP_REMOVED lines=10> */
.L_x_6085:
[C---:B------:R-:W-:Y:S02]  /*14ee0*/  IADD3 R2, P0, PT, -R10.reuse, R13, RZ ;  /* 0x0000000d0a027210 */ /* 0x040fe40007f1e1ff */
[----:B------:R-:W-:Y:S02]  /*14ef0*/  IADD3 R6, P2, PT, R10, -UR14, RZ ;  /* 0x8000000e0a067c10 */ /* 0x000fe4000ff5e0ff */
[----:B------:R-:W-:Y:S01]  /*14f00*/  IADD3 R4, P1, PT, R14, UR16, RZ ;  /* 0x000000100e047c10 */ /* 0x000fe2000ff3e0ff */
[----:B------:R-:W-:Y:S01]  /*14f10*/  IMAD.X R11, R11, 0x1, ~R0, P0 ;  /* 0x000000010b0b7824 */ /* 0x000fe200000e0e00 */
[----:B------:R-:W-:Y:S02]  /*14f20*/  IADD3.X R7, PT, PT, R0, ~UR15, RZ, P2, !PT ;  /* 0x8000000f00077c10 */ /* 0x000fe400097fe4ff */
[----:B------:R-:W-:Y:S02]  /*14f30*/  IADD3 R14, P3, PT, R14, UR22, RZ ;  /* 0x000000160e0e7c10 */ /* 0x000fe4000ff7e0ff */
[----:B------:R-:W-:-:S02]  /*14f40*/  IADD3.X R5, PT, PT, R16, UR17, RZ, P1, !PT ;  /* 0x0000001110057c10 */ /* 0x000fc40008ffe4ff */
[--C-:B------:R-:W-:Y:S02]  /*14f50*/  SHF.R.S64 R2, R2, 0x3, R11.reuse ;  /* 0x0000000302027819 */ /* 0x100fe4000000100b */
[----:B------:R-:W-:Y:S02]  /*14f60*/  SHF.R.S32.HI R3, RZ, 0x3, R11 ;  /* 0x00000003ff037819 */ /* 0x000fe4000001140b */
[--C-:B------:R-:W-:Y:S02]  /*14f70*/  SHF.R.S64 R6, R6, 0x3, R7.reuse ;  /* 0x0000000306067819 */ /* 0x100fe40000001007 */
[----:B------:R-:W-:Y:S01]  /*14f80*/  IADD3.X R15, PT, PT, R16, UR23, RZ, P3, !PT ;  /* 0x00000017100f7c10 */ /* 0x000fe20009ffe4ff */
[----:B------:R0:W-:Y:S01]  /*14f90*/  STG.E.64 desc[UR10][R4.64], R2 ;  /* 0x0000000204007986 */ /* 0x0001e2000c101b0a */
[----:B------:R-:W-:-:S05]  /*14fa0*/  SHF.R.S32.HI R7, RZ, 0x3, R7 ;  /* 0x00000003ff077819 */ /* 0x000fca0000011407 */
[----:B------:R0:W-:Y:S01]  /*14fb0*/  STG.E.64 desc[UR10][R14.64], R6 ;  /* 0x000000060e007986 */ /* 0x0001e2000c101b0a */
[----:B------:R-:W-:Y:S05]  /*14fc0*/  BRA `(.L_x_6087) ;  /* 0x0000003000047947 */ /* 0x000fea0003800000 */
.L_x_6014:
[----:B------:R-:W0:Y:S02]  /*14fd0*/  LDCU.64 UR4, c[0x0][0x3c0] ;  /* 0x00007800ff0477ac */ /* 0x000e240008000a00 */
[----:B0-----:R-:W-:-:S04]  /*14fe0*/  UISETP.GE.U32.AND UP0, UPT, UR4, 0x1, UPT ;  /* 0x000000010400788c */ /* 0x001fc8000bf06070 */
[----:B------:R-:W-:-:S09]  /*14ff0*/  UISETP.GE.AND.EX UP0, UPT, UR5, URZ, UPT, UP0 ;  /* 0x000000ff0500728c */ /* 0x000fd2000bf06300 */
[----:B------:R-:W-:Y:S05]  /*15000*/  BRA.U !UP0, `(.L_x_6088) ;  /* 0x0000002908ec7547 */ /* 0x000fea000b800000 */
[----:B------:R-:W0:Y:S01]  /*15010*/  LDCU.64 UR14, c[0x0][0x388] ;  /* 0x00007100ff0e77ac */ /* 0x000e220008000a00 */
[C---:B-----5:R-:W-:Y:S01]  /*15020*/  IMAD.SHL.U32 R8, R24.reuse, 0x8, RZ ;  /* 0x0000000818087824 */ /* 0x060fe200078e00ff */
[----:B------:R-:W-:Y:S01]  /*15030*/  SHF.L.U64.HI R24, R24, 0x3, R25 ;  /* 0x0000000318187819 */ /* 0x000fe20000010219 */
[----:B------:R-:W1:Y:S01]  /*15040*/  LDCU.64 UR16, c[0x0][0x3c0] ;  /* 0x00007800ff1077ac */ /* 0x000e620008000a00 */
[----:B------:R-:W2:Y:S02]  /*15050*/  LDCU.64 UR18, c[0x0][0x3b8] ;  /* 0x00007700ff1277ac */ /* 0x000ea40008000a00 */
[----:B0-----:R-:W-:-:S04]  /*15060*/  IADD3 R6, P0, PT, R8, UR14, RZ ;  /* 0x0000000e08067c10 */ /* 0x001fc8000ff1e0ff */
[----:B------:R-:W-:-:S06]  /*15070*/  IADD3.X R7, PT, PT, R24, UR15, RZ, P0, !PT ;  /* 0x0000000f18077c10 */ /* 0x000fcc00087fe4ff */
[----:B------:R-:W5:Y:S01]  /*15080*/  LDG.E.64 R6, desc[UR10][R6.64] ;  /* 0x0000000a06067981 */ /* 0x000f62000c1e1b00 */
[----:B------:R-:W-:Y:S01]  /*15090*/  BSSY.RECONVERGENT B0, `(.L_x_6089) ;  /* 0x0000021000007945 */ /* 0x000fe20003800200 */
[----:B-1----:R-:W-:Y:S02]  /*150a0*/  IMAD.U32 R36, RZ, RZ, UR16 ;  /* 0x00000010ff247e24 */ /* 0x002fe4000f8e00ff */
[----:B------:R-:W-:Y:S02]  /*150b0*/  IMAD.U32 R37, RZ, RZ, UR17 ;  /* 0x00000011ff257e24 */ /* 0x000fe4000f8e00ff */
[----:B--2---:R-:W-:Y:S02]  /*150c0*/  IMAD.U32 R9, RZ, RZ, UR18 ;  /* 0x00000012ff097e24 */ /* 0x004fe4000f8e00ff */
[----:B------:R-:W-:Y:S02]  /*150d0*/  IMAD.U32 R0, RZ, RZ, UR19 ;  /* 0x00000013ff007e24 */ /* 0x000fe4000f8e00ff */
[----:B------:R-:W-:-:S02]  /*150e0*/  IMAD.U32 R35, RZ, RZ, UR18 ;  /* 0x00000012ff237e24 */ /* 0x000fc4000f8e00ff */
[----:B------:R-:W-:-:S07]  /*150f0*/  IMAD.U32 R34, RZ, RZ, UR19 ;  /* 0x00000013ff227e24 */ /* 0x000fce000f8e00ff */
.L_x_6090:
        /* <DEDUP_REMOVED lines=8> */
[----:B------:R-:W-:Y:S02]  /*15180*/  IADD3 R30, P3, P4, R9, 0x8, R30 ;  /* 0x00000008091e7810 */ /* 0x000fe40007c7e01e */
[----:B------:R-:W-:Y:S02]  /*15190*/  IADD3 R25, P1, PT, R36, R25, RZ ;  /* 0x0000001924197210 */ /* 0x000fe40007f3e0ff */
[----:B0-----:R-:W-:-:S05]  /*151a0*/  IADD3 R10, P2, PT, R10, 0x8, RZ ;  /* 0x000000080a0a7810 */ /* 0x001fca0007f5e0ff */
[----:B------:R-:W-:Y:S01]  /*151b0*/  IMAD.X R11, RZ, RZ, R11, P2 ;  /* 0x000000ffff0b7224 */ /* 0x000fe200010e060b */
[----:B--2--5:R-:W-:Y:S02]  /*151c0*/  ISETP.GE.U32.AND P0, PT, R28, R6, PT ;  /* 0x000000061c00720c */ /* 0x024fe40003f06070 */
[----:B------:R-:W-:Y:S02]  /*151d0*/  LOP3.LUT R28, RZ, R33, RZ, 0x33, !PT ;  /* 0x00000021ff1c7212 */ /* 0x000fe400078e33ff */
[----:B------:R-:W-:-:S03]  /*151e0*/  ISETP.GE.AND.EX P0, PT, R29, R7, PT, P0 ;  /* 0x000000071d00720c */ /* 0x000fc60003f06300 */
[----:B------:R-:W-:Y:S01]  /*151f0*/  IMAD.X R28, R37, 0x1, R28, P1 ;  /* 0x00000001251c7824 */ /* 0x000fe200008e061c */
[----:B------:R-:W-:Y:S02]  /*15200*/  SEL R36, R25, R32, !P0 ;  /* 0x0000002019247207 */ /* 0x000fe40004000000 */
[----:B------:R-:W-:Y:S02]  /*15210*/  IADD3.X R25, PT, PT, R0, RZ, R31, P3, P4 ;  /* 0x000000ff00197210 */ /* 0x000fe40001fe841f */
[----:B------:R-:W-:Y:S02]  /*15220*/  SEL R37, R28, R33, !P0 ;  /* 0x000000211c257207 */ /* 0x000fe40004000000 */
[----:B------:R-:W-:Y:S02]  /*15230*/  ISETP.GT.U32.AND P1, PT, R36, RZ, PT ;  /* 0x000000ff2400720c */ /* 0x000fe40003f24070 */
[----:B------:R-:W-:Y:S02]  /*15240*/  SEL R9, R30, R9, !P0 ;  /* 0x000000091e097207 */ /* 0x000fe40004000000 */
[----:B------:R-:W-:-:S02]  /*15250*/  ISETP.GT.AND.EX P1, PT, R37, RZ, PT, P1 ;  /* 0x000000ff2500720c */ /* 0x000fc40003f24310 */
[----:B------:R-:W-:Y:S02]  /*15260*/  SEL R0, R25, R0, !P0 ;  /* 0x0000000019007207 */ /* 0x000fe40004000000 */
[----:B------:R-:W-:Y:S02]  /*15270*/  SEL R35, R10, R35, !P0 ;  /* 0x000000230a237207 */ /* 0x000fe40004000000 */
[----:B------:R-:W-:-:S07]  /*15280*/  SEL R34, R11, R34, !P0 ;  /* 0x000000220b227207 */ /* 0x000fce0004000000 */
[----:B------:R-:W-:Y:S05]  /*15290*/  @P1 BRA `(.L_x_6090) ;  /* 0xfffffffc00981947 */ /* 0x000fea000383ffff */
[----:B------:R-:W-:Y:S05]  /*152a0*/  BSYNC.RECONVERGENT B0 ;  /* 0x0000000000007941 */ /* 0x000fea0003800200 */
.L_x_6089:
[----:B------:R-:W-:Y:S01]  /*152b0*/  BSSY.RECONVERGENT B0, `(.L_x_6091) ;  /* 0x0000021000007945 */ /* 0x000fe20003800200 */
[----:B------:R-:W-:Y:S02]  /*152c0*/  IMAD.U32 R38, RZ, RZ, UR16 ;  /* 0x00000010ff267e24 */ /* 0x000fe4000f8e00ff */
[----:B------:R-:W-:Y:S02]  /*152d0*/  IMAD.U32 R39, RZ, RZ, UR17 ;  /* 0x00000011ff277e24 */ /* 0x000fe4000f8e00ff */
[----:B------:R-:W-:Y:S02]  /*152e0*/  IMAD.U32 R30, RZ, RZ, UR18 ;  /* 0x00000012ff1e7e24 */ /* 0x000fe4000f8e00ff */
[----:B------:R-:W-:Y:S02]  /*152f0*/  IMAD.U32 R25, RZ, RZ, UR19 ;  /* 0x00000013ff197e24 */ /* 0x000fe4000f8e00ff */
[----:B------:R-:W-:Y:S02]  /*15300*/  IMAD.U32 R31, RZ, RZ, UR18 ;  /* 0x00000012ff1f7e24 */ /* 0x000fe4000f8e00ff */
[----:B------:R-:W-:-:S07]  /*15310*/  IMAD.U32 R32, RZ, RZ, UR19 ;  /* 0x00000013ff207e24 */ /* 0x000fce000f8e00ff */
.L_x_6092:
        /* <DEDUP_REMOVED lines=18> */
[----:B------:R-:W-:Y:S02]  /*15440*/  IADD3 R33, P3, P4, R30, 0x8, R34 ;  /* 0x000000081e217810 */ /* 0x000fe40007c7e022 */
[----:B------:R-:W-:-:S02]  /*15450*/  ISETP.GT.AND.EX P1, PT, R39, RZ, PT, P1 ;  /* 0x000000ff2700720c */ /* 0x000fc40003f24310 */
[C---:B------:R-:W-:Y:S02]  /*15460*/  IADD3.X R10, PT, PT, R25.reuse, RZ, R35, P3, P4 ;  /* 0x000000ff190a7210 */ /* 0x040fe40001fe8423 */
[----:B------:R-:W-:Y:S02]  /*15470*/  SEL R30, R30, R33, !P0 ;  /* 0x000000211e1e7207 */ /* 0x000fe40004000000 */
[----:B------:R-:W-:Y:S02]  /*15480*/  SEL R25, R25, R10, !P0 ;  /* 0x0000000a19197207 */ /* 0x000fe40004000000 */
[----:B------:R-:W-:Y:S02]  /*15490*/  SEL R31, R31, R28, !P0 ;  /* 0x0000001c1f1f7207 */ /* 0x000fe40004000000 */
[----:B------:R-:W-:-:S03]  /*154a0*/  SEL R32, R32, R11, !P0 ;  /* 0x0000000b20207207 */ /* 0x000fc60004000000 */
[----:B------:R-:W-:Y:S05]  /*154b0*/  @P1 BRA `(.L_x_6092) ;  /* 0xfffffffc00981947 */ /* 0x000fea000383ffff */
[----:B------:R-:W-:Y:S05]  /*154c0*/  BSYNC.RECONVERGENT B0 ;  /* 0x0000000000007941 */ /* 0x000fea0003800200 */
.L_x_6091:
[----:B------:R-:W0:Y:S01]  /*154d0*/  LDCU.64 UR8, c[0x0][0x3b8] ;  /* 0x00007700ff0877ac */ /* 0x000e220008000a00 */
[----:B------:R-:W-:Y:S02]  /*154e0*/  IADD3 R30, P0, PT, R30, -R9, RZ ;  /* 0x800000091e1e7210 */ /* 0x000fe40007f1e0ff */
[C---:B------:R-:W-:Y:S01]  /*154f0*/  SHF.L.U64.HI R28, R26.reuse, 0x3, R27 ;  /* 0x000000031a1c7819 */ /* 0x040fe2000001021b */
[----:B------:R-:W1:Y:S01]  /*15500*/  LDCU.64 UR4, c[0x0][0x3c8] ;  /* 0x00007900ff0477ac */ /* 0x000e620008000a00 */
[----:B------:R-:W-:Y:S02]  /*15510*/  IMAD.SHL.U32 R26, R26, 0x8, RZ ;  /* 0x000000081a1a7824 */ /* 0x000fe400078e00ff */
[----:B------:R-:W-:Y:S01]  /*15520*/  IMAD.X R25, R25, 0x1, ~R0, P0 ;  /* 0x0000000119197824 */ /* 0x000fe200000e0e00 */
[----:B------:R-:W2:Y:S02]  /*15530*/  LDCU.64 UR12, c[0x0][0x3d0] ;  /* 0x00007a00ff0c77ac */ /* 0x000ea40008000a00 */
[----:B------:R-:W-:-:S02]  /*15540*/  IADD3 R6, P1, PT, R26, UR14, RZ ;  /* 0x0000000e1a067c10 */ /* 0x000fc4000ff3e0ff */
[--C-:B------:R-:W-:Y:S02]  /*15550*/  SHF.R.S64 R30, R30, 0x3, R25.reuse ;  /* 0x000000031e1e7819 */ /* 0x100fe40000001019 */
[----:B------:R-:W-:Y:S02]  /*15560*/  SHF.R.S32.HI R31, RZ, 0x3, R25 ;  /* 0x00000003ff1f7819 */ /* 0x000fe40000011419 */
[----:B------:R-:W-:Y:S02]  /*15570*/  IADD3.X R7, PT, PT, R28, UR15, RZ, P1, !PT ;  /* 0x0000000f1c077c10 */ /* 0x000fe40008ffe4ff */
[----:B0-----:R-:W-:Y:S02]  /*15580*/  IADD3 R32, P0, PT, R9, -UR8, RZ ;  /* 0x8000000809207c10 */ /* 0x001fe4000ff1e0ff */
[----:B-1----:R-:W-:Y:S02]  /*15590*/  IADD3 R10, P2, PT, R8, UR4, RZ ;  /* 0x00000004080a7c10 */ /* 0x002fe4000ff5e0ff */
[----:B------:R-:W-:-:S02]  /*155a0*/  IADD3.X R25, PT, PT, R0, ~UR9, RZ, P0, !PT ;  /* 0x8000000900197c10 */ /* 0x000fc400087fe4ff */
[----:B--2---:R-:W-:Y:S02]  /*155b0*/  IADD3 R8, P3, PT, R8, UR12, RZ ;  /* 0x0000000c08087c10 */ /* 0x004fe4000ff7e0ff */
[C---:B------:R-:W-:Y:S02]  /*155c0*/  IADD3.X R11, PT, PT, R24.reuse, UR5, RZ, P2, !PT ;  /* 0x00000005180b7c10 */ /* 0x040fe400097fe4ff */
[----:B------:R-:W-:Y:S02]  /*155d0*/  IADD3.X R9, PT, PT, R24, UR13, RZ, P3, !PT ;  /* 0x0000000d18097c10 */ /* 0x000fe40009ffe4ff */
[--C-:B------:R-:W-:Y:S01]  /*155e0*/  SHF.R.S64 R32, R32, 0x3, R25.reuse ;  /* 0x0000000320207819 */ /* 0x100fe20000001019 */
[----:B------:R0:W-:Y:S01]  /*155f0*/  STG.E.64 desc[UR10][R10.64], R30 ;  /* 0x0000001e0a007986 */ /* 0x0001e2000c101b0a */
[----:B------:R-:W-:-:S05]  /*15600*/  SHF.R.S32.HI R33, RZ, 0x3, R25 ;  /* 0x00000003ff217819 */ /* 0x000fca0000011419 */
[----:B------:R0:W-:Y:S04]  /*15610*/  STG.E.64 desc[UR10][R8.64], R32 ;  /* 0x0000002008007986 */ /* 0x0001e8000c101b0a */
[----:B------:R-:W5:Y:S01]  /*15620*/  LDG.E.64 R6, desc[UR10][R6.64] ;  /* 0x0000000a06067981 */ /* 0x000f62000c1e1b00 */
[----:B------:R-:W-:Y:S01]  /*15630*/  BSSY.RECONVERGENT B0, `(.L_x_6093) ;  /* 0x0000021000007945 */ /* 0x000fe20003800200 */
[----:B------:R-:W-:Y:S02]  /*15640*/  IMAD.U32 R38, RZ, RZ, UR16 ;  /* 0x00000010ff267e24 */ /* 0x000fe4000f8e00ff */
[----:B------:R-:W-:Y:S02]  /*15650*/  IMAD.U32 R35, RZ, RZ, UR17 ;  /* 0x00000011ff237e24 */ /* 0x000fe4000f8e00ff */
[----:B------:R-:W-:-:S02]  /*15660*/  IMAD.U32 R24, RZ, RZ, UR18 ;  /* 0x00000012ff187e24 */ /* 0x000fc4000f8e00ff */
[----:B------:R-:W-:Y:S02]  /*15670*/  IMAD.U32 R0, RZ, RZ, UR19 ;  /* 0x00000013ff007e24 */ /* 0x000fe4000f8e00ff */
[----:B------:R-:W-:Y:S02]  /*15680*/  IMAD.U32 R34, RZ, RZ, UR18 ;  /* 0x00000012ff227e24 */ /* 0x000fe4000f8e00ff */
[----:B0-----:R-:W-:-:S07]  /*15690*/  IMAD.U32 R36, RZ, RZ, UR19 ;  /* 0x00000013ff247e24 */ /* 0x001fce000f8e00ff */
.L_x_6094:
        /* <DEDUP_REMOVED lines=27> */
.L_x_6093:
[----:B------:R-:W-:Y:S01]  /*15850*/  BSSY.RECONVERGENT B0, `(.L_x_6095) ;  /* 0x0000021000007945 */ /* 0x000fe20003800200 */
[----:B------:R-:W-:Y:S02]  /*15860*/  IMAD.U32 R38, RZ, RZ, UR16 ;  /* 0x00000010ff267e24 */ /* 0x000fe4000f8e00ff */
[----:B------:R-:W-:Y:S02]  /*15870*/  IMAD.U32 R37, RZ, RZ, UR17 ;  /* 0x00000011ff257e24 */ /* 0x000fe4000f8e00ff */
[----:B------:R-:W-:Y:S02]  /*15880*/  IMAD.U32 R27, RZ, RZ, UR18 ;  /* 0x00000012ff1b7e24 */ /* 0x000fe4000f8e00ff */
[----:B------:R-:W-:Y:S02]  /*15890*/  IMAD.U32 R25, RZ, RZ, UR19 ;  /* 0x00000013ff197e24 */ /* 0x000fe4000f8e00ff */
[----:B------:R-:W-:Y:S02]  /*158a0*/  IMAD.U32 R33, RZ, RZ, UR18 ;  /* 0x00000012ff217e24 */ /* 0x000fe4000f8e00ff */
[----:B------:R-:W-:-:S07]  /*158b0*/  IMAD.U32 R35, RZ, RZ, UR19 ;  /* 0x00000013ff237e24 */ /* 0x000fce000f8e00ff */
.L_x_6096:
        /* <DEDUP_REMOVED lines=27> */
.L_x_6095:
[----:B------:R-:W-:Y:S02]  /*15a70*/  IADD3 R10, P0, PT, R27, -R24, RZ ;  /* 0x800000181b0a7210 */ /* 0x000fe40007f1e0ff */
[C---:B------:R-:W-:Y:S01]  /*15a80*/  SHF.L.U64.HI R29, R20.reuse, 0x3, R21 ;  /* 0x00000003141d7819 */ /* 0x040fe20000010215 */
[----:B------:R-:W-:Y:S01]  /*15a90*/  IMAD.SHL.U32 R20, R20, 0x8, RZ ;  /* 0x0000000814147824 */ /* 0x000fe200078e00ff */
[----:B------:R-:W-:Y:S01]  /*15aa0*/  IADD3 R24, P1, PT, R24, -UR8, RZ ;  /* 0x8000000818187c10 */ /* 0x000fe2000ff3e0ff */
[----:B------:R-:W-:Y:S01]  /*15ab0*/  IMAD.X R25, R25, 0x1, ~R0, P0 ;  /* 0x0000000119197824 */ /* 0x000fe200000e0e00 */
[----:B------:R-:W-:Y:S02]  /*15ac0*/  IADD3 R8, P2, PT, R26, UR4, RZ ;  /* 0x000000041a087c10 */ /* 0x000fe4000ff5e0ff */
[----:B------:R-:W-:Y:S02]  /*15ad0*/  IADD3.X R7, PT, PT, R0, ~UR9, RZ, P1, !PT ;  /* 0x8000000900077c10 */ /* 0x000fe40008ffe4ff */
[----:B------:R-:W-:-:S02]  /*15ae0*/  IADD3 R26, P3, PT, R26, UR12, RZ ;  /* 0x0000000c1a1a7c10 */ /* 0x000fc4000ff7e0ff */
[----:B------:R-:W-:Y:S02]  /*15af0*/  IADD3 R6, P0, PT, R20, UR14, RZ ;  /* 0x0000000e14067c10 */ /* 0x000fe4000ff1e0ff */
[----:B------:R-:W-:Y:S02]  /*15b00*/  IADD3.X R9, PT, PT, R28, UR5, RZ, P2, !PT ;  /* 0x000000051c097c10 */ /* 0x000fe400097fe4ff */
[--C-:B------:R-:W-:Y:S02]  /*15b10*/  SHF.R.S64 R10, R10, 0x3, R25.reuse ;  /* 0x000000030a0a7819 */ /* 0x100fe40000001019 */
[----:B------:R-:W-:Y:S02]  /*15b20*/  SHF.R.S32.HI R11, RZ, 0x3, R25 ;  /* 0x00000003ff0b7819 */ /* 0x000fe40000011419 */
[--C-:B------:R-:W-:Y:S02]  /*15b30*/  SHF.R.S64 R30, R24, 0x3, R7.reuse ;  /* 0x00000003181e7819 */ /* 0x100fe40000001007 */
[----:B------:R-:W-:Y:S01]  /*15b40*/  SHF.R.S32.HI R31, RZ, 0x3, R7 ;  /* 0x00000003ff1f7819 */ /* 0x000fe20000011407 */
[----:B------:R0:W-:Y:S01]  /*15b50*/  STG.E.64 desc[UR10][R8.64], R10 ;  /* 0x0000000a08007986 */ /* 0x0001e2000c101b0a */
[----:B------:R-:W-:-:S02]  /*15b60*/  IADD3.X R27, PT, PT, R28, UR13, RZ, P3, !PT ;  /* 0x0000000d1c1b7c10 */ /* 0x000fc40009ffe4ff */
[----:B------:R-:W-:-:S03]  /*15b70*/  IADD3.X R7, PT, PT, R29, UR15, RZ, P0, !PT ;  /* 0x0000000f1d077c10 */ /* 0x000fc600087fe4ff */
        /* <DEDUP_REMOVED lines=9> */
.L_x_6098:
        /* <DEDUP_REMOVED lines=27> */
.L_x_6097:
[----:B------:R-:W-:Y:S01]  /*15dc0*/  BSSY.RECONVERGENT B0, `(.L_x_6099) ;  /* 0x0000021000007945 */ /* 0x000fe20003800200 */
[----:B------:R-:W-:Y:S02]  /*15dd0*/  IMAD.U32 R34, RZ, RZ, UR16 ;  /* 0x00000010ff227e24 */ /* 0x000fe4000f8e00ff */
[----:B------:R-:W-:Y:S02]  /*15de0*/  IMAD.U32 R37, RZ, RZ, UR17 ;  /* 0x00000011ff257e24 */ /* 0x000fe4000f8e00ff */
[----:B------:R-:W-:Y:S02]  /*15df0*/  IMAD.U32 R35, RZ, RZ, UR18 ;  /* 0x00000012ff237e24 */ /* 0x000fe4000f8e00ff */
[----:B------:R-:W-:Y:S02]  /*15e00*/  IMAD.U32 R21, RZ, RZ, UR19 ;  /* 0x00000013ff157e24 */ /* 0x000fe4000f8e00ff */
[----:B------:R-:W-:Y:S02]  /*15e10*/  IMAD.U32 R32, RZ, RZ, UR18 ;  /* 0x00000012ff207e24 */ /* 0x000fe4000f8e00ff */
[----:B------:R-:W-:-:S07]  /*15e20*/  IMAD.U32 R33, RZ, RZ, UR19 ;  /* 0x00000013ff217e24 */ /* 0x000fce000f8e00ff */
.L_x_6100:
        /* <DEDUP_REMOVED lines=27> */
.L_x_6099:
        /* <DEDUP_REMOVED lines=9> */
[C---:B------:R-:W-:Y:S02]  /*16070*/  IADD3.X R9, PT, PT, R29.reuse, UR5, RZ, P2, !PT ;  /* 0x000000051d097c10 */ /* 0x040fe400097fe4ff */
        /* <DEDUP_REMOVED lines=16> */
.L_x_6102:
        /* <DEDUP_REMOVED lines=27> */
.L_x_6101:
[----:B------:R-:W-:Y:S01]  /*16330*/  BSSY.RECONVERGENT B0, `(.L_x_6103) ;  /* 0x0000021000007945 */ /* 0x000fe20003800200 */
[----:B------:R-:W-:Y:S02]  /*16340*/  IMAD.U32 R35, RZ, RZ, UR16 ;  /* 0x00000010ff237e24 */ /* 0x000fe4000f8e00ff */
[----:B------:R-:W-:Y:S02]  /*16350*/  IMAD.U32 R32, RZ, RZ, UR17 ;  /* 0x00000011ff207e24 */ /* 0x000fe4000f8e00ff */
[----:B------:R-:W-:Y:S02]  /*16360*/  IMAD.U32 R33, RZ, RZ, UR18 ;  /* 0x00000012ff217e24 */ /* 0x000fe4000f8e00ff */
[----:B------:R-:W-:Y:S02]  /*16370*/  IMAD.U32 R21, RZ, RZ, UR19 ;  /* 0x00000013ff157e24 */ /* 0x000fe4000f8e00ff */
[----:B------:R-:W-:Y:S02]  /*16380*/  IMAD.U32 R29, RZ, RZ, UR18 ;  /* 0x00000012ff1d7e24 */ /* 0x000fe4000f8e00ff */
[----:B------:R-:W-:-:S07]  /*16390*/  IMAD.U32 R31, RZ, RZ, UR19 ;  /* 0x00000013ff1f7e24 */ /* 0x000fce000f8e00ff */
.L_x_6104:
        /* <DEDUP_REMOVED lines=27> */
.L_x_6103:
        /* <DEDUP_REMOVED lines=26> */
.L_x_6106:
        /* <DEDUP_REMOVED lines=27> */
.L_x_6105:
[----:B------:R-:W-:Y:S01]  /*168a0*/  BSSY.RECONVERGENT B0, `(.L_x_6107) ;  /* 0x0000021000007945 */ /* 0x000fe20003800200 */
[----:B------:R-:W-:Y:S02]  /*168b0*/  IMAD.U32 R32, RZ, RZ, UR16 ;  /* 0x00000010ff207e24 */ /* 0x000fe4000f8e00ff */
[----:B------:R-:W-:Y:S02]  /*168c0*/  IMAD.U32 R31, RZ, RZ, UR17 ;  /* 0x00000011ff1f7e24 */ /* 0x000fe4000f8e00ff */
[----:B------:R-:W-:Y:S02]  /*168d0*/  IMAD.U32 R29, RZ, RZ, UR18 ;  /* 0x00000012ff1d7e24 */ /* 0x000fe4000f8e00ff */
[----:B------:R-:W-:Y:S02]  /*168e0*/  IMAD.U32 R17, RZ, RZ, UR19 ;  /* 0x00000013ff117e24 */ /* 0x000fe4000f8e00ff */
[----:B------:R-:W-:Y:S02]  /*168f0*/  IMAD.U32 R30, RZ, RZ, UR18 ;  /* 0x00000012ff1e7e24 */ /* 0x000fe4000f8e00ff */
[----:B------:R-:W-:-:S07]  /*16900*/  IMAD.U32 R27, RZ, RZ, UR19 ;  /* 0x00000013ff1b7e24 */ /* 0x000fce000f8e00ff */
.L_x_6108:
        /* <DEDUP_REMOVED lines=27> */
.L_x_6107:
        /* <DEDUP_REMOVED lines=26> */
.L_x_6110:
        /* <DEDUP_REMOVED lines=27> */
.L_x_6109:
[----:B------:R-:W-:Y:S01]  /*16e10*/  BSSY.RECONVERGENT B0, `(.L_x_6111) ;  /* 0x0000021000007945 */ /* 0x000fe20003800200 */
[----:B------:R-:W-:Y:S02]  /*16e20*/  IMAD.U32 R28, RZ, RZ, UR16 ;  /* 0x00000010ff1c7e24 */ /* 0x000fe4000f8e00ff */
[----:B------:R-:W-:Y:S02]  /*16e30*/  IMAD.U32 R31, RZ, RZ, UR17 ;  /* 0x00000011ff1f7e24 */ /* 0x000fe4000f8e00ff */
[----:B------:R-:W-:Y:S02]  /*16e40*/  IMAD.U32 R27, RZ, RZ, UR18 ;  /* 0x00000012ff1b7e24 */ /* 0x000fe4000f8e00ff */
[----:B------:R-:W-:Y:S02]  /*16e50*/  IMAD.U32 R29, RZ, RZ, UR19 ;  /* 0x00000013ff1d7e24 */ /* 0x000fe4000f8e00ff */
[----:B------:R-:W-:Y:S02]  /*16e60*/  IMAD.U32 R26, RZ, RZ, UR18 ;  /* 0x00000012ff1a7e24 */ /* 0x000fe4000f8e00ff */
[----:B------:R-:W-:-:S07]  /*16e70*/  IMAD.U32 R25, RZ, RZ, UR19 ;  /* 0x00000013ff197e24 */ /* 0x000fce000f8e00ff */
.L_x_6112:
        /* <DEDUP_REMOVED lines=27> */
.L_x_6111:
        /* <DEDUP_REMOVED lines=9> */
[--C-:B------:R-:W-:Y:S02]  /*170c0*/  SHF.R.S64 R8, R8, 0x3, R9.reuse ;  /* 0x0000000308087819 */ /* 0x100fe40000001009 */
[C---:B------:R-:W-:Y:S02]  /*170d0*/  IADD3.X R21, PT, PT, R19.reuse, UR5, RZ, P2, !PT ;  /* 0x0000000513157c10 */ /* 0x040fe400097fe4ff */
        /* <DEDUP_REMOVED lines=15> */
.L_x_6114:
[--C-:B------:R-:W-:Y:S02]  /*171d0*/  SHF.R.U64 R21, R25, 0x1, R24.reuse ;  /* 0x0000000119157819 */ /* 0x100fe40000001218 */
[----:B------:R-:W-:Y:S02]  /*171e0*/  SHF.R.U32.HI R20, RZ, 0x1, R24 ;  /* 0x00000001ff147819 */ /* 0x000fe40000011618 */
[C---:B------:R-:W-:Y:S02]  /*171f0*/  SHF.L.U32 R18, R21.reuse, 0x3, RZ ;  /* 0x0000000315127819 */ /* 0x040fe400000006ff */
[----:B------:R-:W-:Y:S02]  /*17200*/  SHF.L.U64.HI R19, R21, 0x3, R20 ;  /* 0x0000000315137819 */ /* 0x000fe40000010214 */
[----:B------:R-:W-:-:S05]  /*17210*/  IADD3 R8, P0, PT, R23, R18, RZ ;  /* 0x0000001217087210 */ /* 0x000fca0007f1e0ff */
[----:B------:R-:W-:-:S05]  /*17220*/  IMAD.X R9, R22, 0x1, R19, P0 ;  /* 0x0000000116097824 */ /* 0x000fca00000e0613 */
[----:B------:R0:W2:Y:S01]  /*17230*/  LDG.E.64 R16, desc[UR10][R8.64] ;  /* 0x0000000a08107981 */ /* 0x0000a2000c1e1b00 */
[----:B------:R-:W-:-:S04]  /*17240*/  LOP3.LUT R0, RZ, R21, RZ, 0x33, !PT ;  /* 0x00000015ff007212 */ /* 0x000fc800078e33ff */
        /* <DEDUP_REMOVED lines=19> */
.L_x_6113:
[----:B------:R-:W-:Y:S01]  /*17380*/  BSSY.RECONVERGENT B0, `(.L_x_6115) ;  /* 0x0000021000007945 */ /* 0x000fe20003800200 */
[----:B------:R-:W-:Y:S02]  /*17390*/  IMAD.U32 R29, RZ, RZ, UR16 ;  /* 0x00000010ff1d7e24 */ /* 0x000fe4000f8e00ff */
[----:B------:R-:W-:Y:S02]  /*173a0*/  IMAD.U32 R24, RZ, RZ, UR17 ;  /* 0x00000011ff187e24 */ /* 0x000fe4000f8e00ff */
[----:B------:R-:W-:Y:S02]  /*173b0*/  IMAD.U32 R25, RZ, RZ, UR18 ;  /* 0x00000012ff197e24 */ /* 0x000fe4000f8e00ff */
[----:B------:R-:W-:Y:S02]  /*173c0*/  IMAD.U32 R27, RZ, RZ, UR19 ;  /* 0x00000013ff1b7e24 */ /* 0x000fe4000f8e00ff */
[----:B------:R-:W-:Y:S02]  /*173d0*/  IMAD.U32 R23, RZ, RZ, UR18 ;  /* 0x00000012ff177e24 */ /* 0x000fe4000f8e00ff */
[----:B------:R-:W-:-:S07]  /*173e0*/  IMAD.U32 R22, RZ, RZ, UR19 ;  /* 0x00000013ff167e24 */ /* 0x000fce000f8e00ff */
.L_x_6116:
        /* <DEDUP_REMOVED lines=27> */
.L_x_6115:
[C---:B------:R-:W-:Y:S01]  /*175a0*/  IMAD.SHL.U32 R0, R14.reuse, 0x8, RZ ;  /* 0x000000080e007824 */ /* 0x040fe200078e00ff */
[----:B------:R-:W-:Y:S02]  /*175b0*/  IADD3 R8, P0, PT, R25, -R11, RZ ;  /* 0x8000000b19087210 */ /* 0x000fe40007f1e0ff */
[----:B------:R-:W-:Y:S02]  /*175c0*/  SHF.L.U64.HI R14, R14, 0x3, R15 ;  /* 0x000000030e0e7819 */ /* 0x000fe4000001020f */
[----:B------:R-:W-:Y:S01]  /*175d0*/  IADD3 R6, P2, PT, R0, UR14, RZ ;  /* 0x0000000e00067c10 */ /* 0x000fe2000ff5e0ff */
[----:B------:R-:W-:Y:S01]  /*175e0*/  IMAD.X R9, R27, 0x1, ~R10, P0 ;  /* 0x000000011b097824 */ /* 0x000fe200000e0e0a */
[----:B------:R-:W-:Y:S02]  /*175f0*/  IADD3 R11, P1, PT, R11, -UR8, RZ ;  /* 0x800000080b0b7c10 */ /* 0x000fe4000ff3e0ff */
[----:B------:R-:W-:Y:S02]  /*17600*/  IADD3.X R7, PT, PT, R14, UR15, RZ, P2, !PT ;  /* 0x0000000f0e077c10 */ /* 0x000fe400097fe4ff */
[----:B------:R-:W-:-:S02]  /*17610*/  IADD3 R16, P2, PT, R12, UR4, RZ ;  /* 0x000000040c107c10 */ /* 0x000fc4000ff5e0ff */
[----:B------:R-:W-:Y:S02]  /*17620*/  IADD3 R18, P0, PT, R12, UR12, RZ ;  /* 0x0000000c0c127c10 */ /* 0x000fe4000ff1e0ff */
[----:B------:R-:W-:Y:S02]  /*17630*/  IADD3.X R10, PT, PT, R10, ~UR9, RZ, P1, !PT ;  /* 0x800000090a0a7c10 */ /* 0x000fe40008ffe4ff */
[--C-:B------:R-:W-:Y:S02]  /*17640*/  SHF.R.S64 R8, R8, 0x3, R9.reuse ;  /* 0x0000000308087819 */ /* 0x100fe40000001009 */
[C---:B------:R-:W-:Y:S02]  /*17650*/  IADD3.X R17, PT, PT, R13.reuse, UR5, RZ, P2, !PT ;  /* 0x000000050d117c10 */ /* 0x040fe400097fe4ff */
[----:B------:R-:W-:Y:S02]  /*17660*/  SHF.R.S32.HI R9, RZ, 0x3, R9 ;  /* 0x00000003ff097819 */ /* 0x000fe40000011409 */
[----:B------:R-:W-:-:S02]  /*17670*/  IADD3.X R19, PT, PT, R13, UR13, RZ, P0, !PT ;  /* 0x0000000d0d137c10 */ /* 0x000fc400087fe4ff */
        /* <DEDUP_REMOVED lines=12> */
.L_x_6118:
        /* <DEDUP_REMOVED lines=27> */
.L_x_6117:
[----:B------:R-:W-:Y:S01]  /*178f0*/  BSSY.RECONVERGENT B0, `(.L_x_6119) ;  /* 0x000001d000007945 */ /* 0x000fe20003800200 */
[----:B------:R-:W-:Y:S02]  /*17900*/  IMAD.U32 R15, RZ, RZ, UR18 ;  /* 0x00000012ff0f7e24 */ /* 0x000fe4000f8e00ff */
[----:B------:R-:W-:-:S07]  /*17910*/  IMAD.U32 R17, RZ, RZ, UR19 ;  /* 0x00000013ff117e24 */ /* 0x000fce000f8e00ff */
.L_x_6120:
        /* <DEDUP_REMOVED lines=11> */
[----:B--2---:R-:W-:Y:S02]  /*179d0*/  ISETP.GE.U32.AND P0, PT, R6, R12, PT ;  /* 0x0000000c0600720c */ /* 0x004fe40003f06070 */
        /* <DEDUP_REMOVED lines=15> */
.L_x_6119:
[----:B------:R-:W-:Y:S02]  /*17ad0*/  IADD3 R2, P0, PT, R15, -R11, RZ ;  /* 0x8000000b0f027210 */ /* 0x000fe40007f1e0ff */
[----:B------:R-:W-:Y:S02]  /*17ae0*/  IADD3 R4, P1, PT, R11, -UR8, RZ ;  /* 0x800000080b047c10 */ /* 0x000fe4000ff3e0ff */
[----:B------:R-:W-:Y:S01]  /*17af0*/  IADD3 R6, P2, PT, R0, UR4, RZ ;  /* 0x0000000400067c10 */ /* 0x000fe2000ff5e0ff */
[----:B------:R-:W-:Y:S01]  /*17b00*/  IMAD.X R3, R17, 0x1, ~R10, P0 ;  /* 0x0000000111037824 */ /* 0x000fe200000e0e0a */
[----:B------:R-:W-:Y:S02]  /*17b10*/  IADD3.X R5, PT, PT, R10, ~UR9, RZ, P1, !PT ;  /* 0x800000090a057c10 */ /* 0x000fe40008ffe4ff */
[----:B------:R-:W-:Y:S02]  /*17b20*/  IADD3 R8, P3, PT, R0, UR12, RZ ;  /* 0x0000000c00087c10 */ /* 0x000fe4000ff7e0ff */
[----:B------:R-:W-:-:S02]  /*17b30*/  SHF.R.S64 R2, R2, 0x3, R3 ;  /* 0x0000000302027819 */ /* 0x000fc40000001003 */
[----:B------:R-:W-:Y:S02]  /*17b40*/  IADD3.X R7, PT, PT, R14, UR5, RZ, P2, !PT ;  /* 0x000000050e077c10 */ /* 0x000fe400097fe4ff */
[----:B------:R-:W-:Y:S02]  /*17b50*/  SHF.R.S32.HI R3, RZ, 0x3, R3 ;  /* 0x00000003ff037819 */ /* 0x000fe40000011403 */
[--C-:B------:R-:W-:Y:S02]  /*17b60*/  SHF.R.S64 R4, R4, 0x3, R5.reuse ;  /* 0x0000000304047819 */ /* 0x100fe40000001005 */
[----:B------:R-:W-:Y:S01]  /*17b70*/  IADD3.X R9, PT, PT, R14, UR13, RZ, P3, !PT ;  /* 0x0000000d0e097c10 */ /* 0x000fe20009ffe4ff */
[----:B------:R1:W-:Y:S01]  /*17b80*/  STG.E.64 desc[UR10][R6.64], R2 ;  /* 0x0000000206007986 */ /* 0x0003e2000c101b0a */
[----:B------:R-:W-:-:S05]  /*17b90*/  SHF.R.S32.HI R5, RZ, 0x3, R5 ;  /* 0x00000003ff057819 */ /* 0x000fca0000011405 */
[----:B------:R1:W-:Y:S01]  /*17ba0*/  STG.E.64 desc[UR10][R8.64], R4 ;  /* 0x0000000408007986 */ /* 0x0003e2000c101b0a */
[----:B------:R-:W-:Y:S05]  /*17bb0*/  BRA `(.L_x_6087) ;  /* 0x0000000400087947 */ /* 0x000fea0003800000 */
.L_x_6088:
[----:B------:R-:W0:Y:S01]  /*17bc0*/  LDCU.64 UR4, c[0x0][0x3c8] ;  /* 0x00007900ff0477ac */ /* 0x000e220008000a00 */
[----:B-----5:R-:W-:Y:S01]  /*17bd0*/  SHF.L.U32 R4, R24, 0x3, RZ ;  /* 0x0000000318047819 */ /* 0x020fe200000006ff */
[----:B------:R-:W-:Y:S01]  /*17be0*/  IMAD.SHL.U32 R8, R26, 0x8, RZ ;  /* 0x000000081a087824 */ /* 0x000fe200078e00ff */
[----:B------:R-:W-:Y:S01]  /*17bf0*/  SHF.L.U64.HI R5, R24, 0x3, R25 ;  /* 0x0000000318057819 */ /* 0x000fe20000010219 */
[----:B------:R-:W1:Y:S01]  /*17c00*/  LDCU.64 UR8, c[0x0][0x3d0] ;  /* 0x00007a00ff0877ac */ /* 0x000e620008000a00 */
[----:B------:R-:W-:Y:S01]  /*17c10*/  SHF.L.U64.HI R9, R26, 0x3, R27 ;  /* 0x000000031a097819 */ /* 0x000fe2000001021b */
[----:B------:R-:W-:Y:S01]  /*17c20*/  IMAD.SHL.U32 R0, R12, 0x8, RZ ;  /* 0x000000080c007824 */ /* 0x000fe200078e00ff */
[C---:B------:R-:W-:Y:S01]  /*17c30*/  SHF.L.U64.HI R26, R20.reuse, 0x3, R21 ;  /* 0x00000003141a7819 */ /* 0x040fe20000010215 */
[----:B------:R-:W-:Y:S01]  /*17c40*/  IMAD.SHL.U32 R20, R20, 0x8, RZ ;  /* 0x0000000814147824 */ /* 0x000fe200078e00ff */
[C---:B------:R-:W-:Y:S01]  /*17c50*/  SHF.L.U64.HI R24, R22.reuse, 0x3, R23 ;  /* 0x0000000316187819 */ /* 0x040fe20000010217 */
[----:B------:R-:W-:Y:S01]  /*17c60*/  IMAD.SHL.U32 R22, R22, 0x8, RZ ;  /* 0x0000000816167824 */ /* 0x000fe200078e00ff */
[C---:B------:R-:W-:Y:S01]  /*17c70*/  SHF.L.U64.HI R25, R16.reuse, 0x3, R17 ;  /* 0x0000000310197819 */ /* 0x040fe20000010211 */
[----:B------:R-:W-:Y:S01]  /*17c80*/  IMAD.SHL.U32 R16, R16, 0x8, RZ ;  /* 0x0000000810107824 */ /* 0x000fe200078e00ff */
[----:B------:R-:W-:Y:S01]  /*17c90*/  SHF.L.U64.HI R23, R18, 0x3, R19 ;  /* 0x0000000312177819 */ /* 0x000fe20000010213 */
[----:B------:R-:W-:Y:S01]  /*17ca0*/  IMAD.SHL.U32 R19, R14, 0x8, RZ ;  /* 0x000000080e137824 */ /* 0x000fe200078e00ff */
[----:B------:R-:W-:Y:S01]  /*17cb0*/  SHF.L.U64.HI R17, R12, 0x3, R13 ;  /* 0x000000030c117819 */ /* 0x000fe2000001020d */
[----:B------:R-:W-:Y:S01]  /*17cc0*/  IMAD.SHL.U32 R18, R18, 0x8, RZ ;  /* 0x0000000812127824 */ /* 0x000fe200078e00ff */
[----:B------:R-:W-:-:S02]  /*17cd0*/  SHF.L.U64.HI R21, R14, 0x3, R15 ;  /* 0x000000030e157819 */ /* 0x000fc4000001020f */
[C---:B0-----:R-:W-:Y:S02]  /*17ce0*/  IADD3 R2, P0, PT, R4.reuse, UR4, RZ ;  /* 0x0000000404027c10 */ /* 0x041fe4000ff1e0ff */
[----:B-1----:R-:W-:Y:S02]  /*17cf0*/  IADD3 R4, P1, PT, R4, UR8, RZ ;  /* 0x0000000804047c10 */ /* 0x002fe4000ff3e0ff */
[C---:B------:R-:W-:Y:S02]  /*17d00*/  IADD3.X R3, PT, PT, R5.reuse, UR5, RZ, P0, !PT ;  /* 0x0000000505037c10 */ /* 0x040fe400087fe4ff */
[C---:B------:R-:W-:Y:S02]  /*17d10*/  IADD3 R6, P0, PT, R8.reuse, UR4, RZ ;  /* 0x0000000408067c10 */ /* 0x040fe4000ff1e0ff */
[----:B------:R-:W-:Y:S01]  /*17d20*/  IADD3.X R5, PT, PT, R5, UR9, RZ, P1, !PT ;  /* 0x0000000905057c10 */ /* 0x000fe20008ffe4ff */
[----:B------:R0:W-:Y:S01]  /*17d30*/  STG.E.64 desc[UR10][R2.64], RZ ;  /* 0x000000ff02007986 */ /* 0x0001e2000c101b0a */
[----:B------:R-:W-:-:S02]  /*17d40*/  IADD3 R8, P1, PT, R8, UR8, RZ ;  /* 0x0000000808087c10 */ /* 0x000fc4000ff3e0ff */
[C---:B------:R-:W-:Y:S01]  /*17d50*/  IADD3.X R7, PT, PT, R9.reuse, UR5, RZ, P0, !PT ;  /* 0x0000000509077c10 */ /* 0x040fe200087fe4ff */
[----:B------:R1:W-:Y:S01]  /*17d60*/  STG.E.64 desc[UR10][R4.64], RZ ;  /* 0x000000ff04007986 */ /* 0x0003e2000c101b0a */
[C---:B------:R-:W-:Y:S02]  /*17d70*/  IADD3 R10, P0, PT, R20.reuse, UR4, RZ ;  /* 0x00000004140a7c10 */ /* 0x040fe4000ff1e0ff */
[----:B------:R-:W-:Y:S01]  /*17d80*/  IADD3.X R9, PT, PT, R9, UR9, RZ, P1, !PT ;  /* 0x0000000909097c10 */ /* 0x000fe20008ffe4ff */
[----:B------:R-:W-:Y:S01]  /*17d90*/  STG.E.64 desc[UR10][R6.64], RZ ;  /* 0x000000ff06007986 */ /* 0x000fe2000c101b0a */
[----:B------:R-:W-:Y:S02]  /*17da0*/  IADD3 R12, P1, PT, R20, UR8, RZ ;  /* 0x00000008140c7c10 */ /* 0x000fe4000ff3e0ff */
[----:B------:R-:W-:Y:S01]  /*17db0*/  IADD3.X R11, PT, PT, R26, UR5, RZ, P0, !PT ;  /* 0x000000051a0b7c10 */ /* 0x000fe200087fe4ff */
[----:B------:R2:W-:Y:S01]  /*17dc0*/  STG.E.64 desc[UR10][R8.64], RZ ;  /* 0x000000ff08007986 */ /* 0x0005e2000c101b0a */
[----:B------:R-:W-:-:S02]  /*17dd0*/  IADD3 R14, P0, PT, R22, UR4, RZ ;  /* 0x00000004160e7c10 */ /* 0x000fc4000ff1e0ff */
[----:B------:R-:W-:Y:S01]  /*17de0*/  IADD3.X R13, PT, PT, R26, UR9, RZ, P1, !PT ;  /* 0x000000091a0d7c10 */ /* 0x000fe20008ffe4ff */
[----:B------:R3:W-:Y:S01]  /*17df0*/  STG.E.64 desc[UR10][R10.64], RZ ;  /* 0x000000ff0a007986 */ /* 0x0007e2000c101b0a */
[----:B0-----:R-:W-:Y:S02]  /*17e00*/  IADD3 R2, P1, PT, R22, UR8, RZ ;  /* 0x0000000816027c10 */ /* 0x001fe4000ff3e0ff */
[----:B------:R-:W-:Y:S01]  /*17e10*/  IADD3.X R15, PT, PT, R24, UR5, RZ, P0, !PT ;  /* 0x00000005180f7c10 */ /* 0x000fe200087fe4ff */
[----:B------:R0:W-:Y:S01]  /*17e20*/  STG.E.64 desc[UR10][R12.64], RZ ;  /* 0x000000ff0c007986 */ /* 0x0001e2000c101b0a */
[----:B-1----:R-:W-:Y:S02]  /*17e30*/  IADD3 R4, P0, PT, R16, UR4, RZ ;  /* 0x0000000410047c10 */ /* 0x002fe4000ff1e0ff */
[----:B------:R-:W-:Y:S01]  /*17e40*/  IADD3.X R3, PT, PT, R24, UR9, RZ, P1, !PT ;  /* 0x0000000918037c10 */ /* 0x000fe20008ffe4ff */
[----:B------:R1:W-:Y:S01]  /*17e50*/  STG.E.64 desc[UR10][R14.64], RZ ;  /* 0x000000ff0e007986 */ /* 0x0003e2000c101b0a */
[----:B--2---:R-:W-:-:S02]  /*17e60*/  IADD3 R8, P1, PT, R18, UR4, RZ ;  /* 0x0000000412087c10 */ /* 0x004fc4000ff3e0ff */
[----:B------:R-:W-:Y:S01]  /*17e70*/  IADD3.X R5, PT, PT, R25, UR5, RZ, P0, !PT ;  /* 0x0000000519057c10 */ /* 0x000fe200087fe4ff */
[----:B------:R4:W-:Y:S01]  /*17e80*/  STG.E.64 desc[UR10][R2.64], RZ ;  /* 0x000000ff02007986 */ /* 0x0009e2000c101b0a */
[----:B---3--:R-:W-:Y:S02]  /*17e90*/  IADD3 R10, P0, PT, R18, UR8, RZ ;  /* 0x00000008120a7c10 */ /* 0x008fe4000ff1e0ff */
[----:B------:R-:W-:Y:S01]  /*17ea0*/  IADD3 R6, P2, PT, R16, UR8, RZ ;  /* 0x0000000810067c10 */ /* 0x000fe2000ff5e0ff */
[----:B------:R4:W-:Y:S01]  /*17eb0*/  STG.E.64 desc[UR10][R4.64], RZ ;  /* 0x000000ff04007986 */ /* 0x0009e2000c101b0a */
[C---:B------:R-:W-:Y:S02]  /*17ec0*/  IADD3.X R9, PT, PT, R23.reuse, UR5, RZ, P1, !PT ;  /* 0x0000000517097c10 */ /* 0x040fe40008ffe4ff */
[----:B0-----:R-:W-:Y:S02]  /*17ed0*/  IADD3 R12, P1, PT, R0, UR4, RZ ;  /* 0x00000004000c7c10 */ /* 0x001fe4000ff3e0ff */
[----:B------:R-:W-:-:S02]  /*17ee0*/  IADD3.X R11, PT, PT, R23, UR9, RZ, P0, !PT ;  /* 0x00000009170b7c10 */ /* 0x000fc400087fe4ff */
[----:B------:R-:W-:Y:S02]  /*17ef0*/  IADD3.X R7, PT, PT, R25, UR9, RZ, P2, !PT ;  /* 0x0000000919077c10 */ /* 0x000fe400097fe4ff */
[----:B-1----:R-:W-:Y:S02]  /*17f00*/  IADD3 R14, P0, PT, R0, UR8, RZ ;  /* 0x00000008000e7c10 */ /* 0x002fe4000ff1e0ff */
[C---:B------:R-:W-:Y:S01]  /*17f10*/  IADD3 R16, P2, PT, R19.reuse, UR4, RZ ;  /* 0x0000000413107c10 */ /* 0x040fe2000ff5e0ff */
[----:B------:R4:W-:Y:S01]  /*17f20*/  STG.E.64 desc[UR10][R6.64], RZ ;  /* 0x000000ff06007986 */ /* 0x0009e2000c101b0a */
[----:B------:R-:W-:Y:S02]  /*17f30*/  IADD3 R18, P3, PT, R19, UR8, RZ ;  /* 0x0000000813127c10 */ /* 0x000fe4000ff7e0ff */
[C---:B------:R-:W-:Y:S01]  /*17f40*/  IADD3.X R13, PT, PT, R17.reuse, UR5, RZ, P1, !PT ;  /* 0x00000005110d7c10 */ /* 0x040fe20008ffe4ff */
[----:B------:R4:W-:Y:S01]  /*17f50*/  STG.E.64 desc[UR10][R8.64], RZ ;  /* 0x000000ff08007986 */ /* 0x0009e2000c101b0a */
[----:B------:R-:W-:-:S02]  /*17f60*/  IADD3.X R15, PT, PT, R17, UR9, RZ, P0, !PT ;  /* 0x00000009110f7c10 */ /* 0x000fc400087fe4ff */
[C---:B------:R-:W-:Y:S01]  /*17f70*/  IADD3.X R17, PT, PT, R21.reuse, UR5, RZ, P2, !PT ;  /* 0x0000000515117c10 */ /* 0x040fe200097fe4ff */
[----:B------:R4:W-:Y:S01]  /*17f80*/  STG.E.64 desc[UR10][R10.64], RZ ;  /* 0x000000ff0a007986 */ /* 0x0009e2000c101b0a */
[----:B------:R-:W-:-:S03]  /*17f90*/  IADD3.X R19, PT, PT, R21, UR9, RZ, P3, !PT ;  /* 0x0000000915137c10 */ /* 0x000fc60009ffe4ff */
[----:B------:R4:W-:Y:S04]  /*17fa0*/  STG.E.64 desc[UR10][R12.64], RZ ;  /* 0x000000ff0c007986 */ /* 0x0009e8000c101b0a */
[----:B------:R4:W-:Y:S04]  /*17fb0*/  STG.E.64 desc[UR10][R14.64], RZ ;  /* 0x000000ff0e007986 */ /* 0x0009e8000c101b0a */
[----:B------:R4:W-:Y:S04]  /*17fc0*/  STG.E.64 desc[UR10][R16.64], RZ ;  /* 0x000000ff10007986 */ /* 0x0009e8000c101b0a */
[----:B------:R4:W-:Y:S02]  /*17fd0*/  STG.E.64 desc[UR10][R18.64], RZ ;  /* 0x000000ff12007986 */ /* 0x0009e4000c101b0a */
.L_x_6087:
[----:B01--4-:R-:W0:Y:S01]  /*17fe0*/  S2R R5, SR_TID.X ;  /* 0x0000000000057919 */ /* 0x013e220000002100 */
[----:B------:R-:W1:Y:S02]  /*17ff0*/  LDCU.64 UR4, c[0x0][0x3e0] ;  /* 0x00007c00ff0477ac */ /* 0x000e640008000a00 */
[----:B-1----:R-:W-:-:S06]  /*18000*/  UIMAD.WIDE.U32 UR4, UR6, 0x8, UR4 ;  /* 0x00000008060478a5 */ /* 0x002fcc000f8e0004 */
[----:B------:R-:W-:Y:S02]  /*18010*/  IMAD.U32 R2, RZ, RZ, UR4 ;  /* 0x00000004ff027e24 */ /* 0x000fe4000f8e00ff */
[----:B------:R-:W-:Y:S02]  /*18020*/  IMAD.U32 R3, RZ, RZ, UR5 ;  /* 0x00000005ff037e24 */ /* 0x000fe4000f8e00ff */
[----:B0-----:R-:W-:-:S05]  /*18030*/  IMAD.WIDE.U32 R2, R5, 0x10, R2 ;  /* 0x0000001005027825 */ /* 0x001fca00078e0002 */
[----:B------:R-:W-:Y:S04]  /*18040*/  STG.E.128 desc[UR10][R2.64], RZ ;  /* 0x000000ff02007986 */ /* 0x000fe8000c101d0a */
[----:B------:R-:W-:Y:S04]  /*18050*/  STG.E.128 desc[UR10][R2.64+0x800], RZ ;  /* 0x000800ff02007986 */ /* 0x000fe8000c101d0a */
[----:B------:R-:W-:Y:S04]  /*18060*/  STG.E.128 desc[UR10][R2.64+0x1000], RZ ;  /* 0x001000ff02007986 */ /* 0x000fe8000c101d0a */
[----:B------:R-:W-:Y:S01]  /*18070*/  STG.E.128 desc[UR10][R2.64+0x1800], RZ ;  /* 0x001800ff02007986 */ /* 0x000fe2000c101d0a */
[----:B------:R-:W-:Y:S05]  /*18080*/  EXIT ;  /* 0x000000000000794d */ /* 0x000fea0003800000 */
.L_x_6121:
        /* <DEDUP_REMOVED lines=15> */
.L_x_17260:


//--------------------- .text._ZN2at6native29vectorized_elementwise_kernelILi4EZZNS0_73_GLOBAL__N__c8866d80_35_SparseBinaryOpIntersectionKernel_cu_7dd49032_323742_sparse_binary_op_intersection_kernel_implINS2_18CUDAKernelLauncherENS2_36CUDAValueSelectionIntersectionKernelINS2_9LhsProjOpEEElLl0EEEvRNS_6TensorERKS8_SB_RKSt6vectorIlSaIlEERKSt8optionalIS8_ESK_bbENKUlvE3_clEvEUllE_St5arrayIPcLm2EEEEviT0_T1_ --------------------------
	.section	.text._ZN2at6native29vectorized_elementwise_kernelILi4EZZNS0_73_GLOBAL__N__c8866d80_35_SparseBinaryOpIntersectionKernel_cu_7dd49032_323742_sparse_binary_op_intersection_kernel_implINS2_18CUDAKernelLauncherENS2_36CUDAValueSelectionIntersectionKernelINS2_9LhsProjOpEEElLl0EEEvRNS_6TensorERKS8_SB_RKSt6vectorIlSaIlEERKSt8optionalIS8_ESK_bbENKUlvE3_clEvEUllE_St5arrayIPcLm2EEEEviT0_T1_,"ax",@progbits
	.align	128
        .global         _ZN2at6native29vectorized_elementwise_kernelILi4EZZNS0_73_GLOBAL__N__c8866d80_35_SparseBinaryOpIntersectionKernel_cu_7dd49032_323742_sparse_binary_op_intersection_kernel_implINS2_18CUDAKernelLauncherENS2_36CUDAValueSelectionIntersectionKernelINS2_9LhsProjOpEEElLl0EEEvRNS_6TensorERKS8_SB_RKSt6vectorIlSaIlEERKSt8optionalIS8_ESK_bbENKUlvE3_clEvEUllE_St5arrayIPcLm2EEEEviT0_T1_
        .type           _ZN2at6native29vectorized_elementwise_kernelILi4EZZNS0_73_GLOBAL__N__c8866d80_35_SparseBinaryOpIntersectionKernel_cu_7dd49032_323742_sparse_binary_op_intersection_kernel_implINS2_18CUDAKernelLauncherENS2_36CUDAValueSelectionIntersectionKernelINS2_9LhsProjOpEEElLl0EEEvRNS_6TensorERKS8_SB_RKSt6vectorIlSaIlEERKSt8optionalIS8_ESK_bbENKUlvE3_clEvEUllE_St5arrayIPcLm2EEEEviT0_T1_,@function
        .size           _ZN2at6native29vectorized_elementwise_kernelILi4EZZNS0_73_GLOBAL__N__c8866d80_35_SparseBinaryOpIntersectionKernel_cu_7dd49032_323742_sparse_binary_op_intersection_kernel_implINS2_18CUDAKernelLauncherENS2_36CUDAValueSelectionIntersectionKernelINS2_9LhsProjOpEEElLl0EEEvRNS_6TensorERKS8_SB_RKSt6vectorIlSaIlEERKSt8optionalIS8_ESK_bbENKUlvE3_clEvEUllE_St5arrayIPcLm2EEEEviT0_T1_,(.L_x_17261 - _ZN2at6native29vectorized_elementwise_kernelILi4EZZNS0_73_GLOBAL__N__c8866d80_35_SparseBinaryOpIntersectionKernel_cu_7dd49032_323742_sparse_binary_op_intersection_kernel_implINS2_18CUDAKernelLauncherENS2_36CUDAValueSelectionIntersectionKernelINS2_9LhsProjOpEEElLl0EEEvRNS_6TensorERKS8_SB_RKSt6vectorIlSaIlEERKSt8optionalIS8_ESK_bbENKUlvE3_clEvEUllE_St5arrayIPcLm2EEEEviT0_T1_)
        .other          _ZN2at6native29vectorized_elementwise_kernelILi4EZZNS0_73_GLOBAL__N__c8866d80_35_SparseBinaryOpIntersectionKernel_cu_7dd49032_323742_sparse_binary_op_intersection_kernel_implINS2_18CUDAKernelLauncherENS2_36CUDAValueSelectionIntersectionKernelINS2_9LhsProjOpEEElLl0EEEvRNS_6TensorERKS8_SB_RKSt6vectorIlSaIlEERKSt8optionalIS8_ESK_bbENKUlvE3_clEvEUllE_St5arrayIPcLm2EEEEviT0_T1_,@"STO_CUDA_ENTRY STV_DEFAULT"
_ZN2at6native29vectorized_elementwise_kernelILi4EZZNS0_73_GLOBAL__N__c8866d80_35_SparseBinaryOpIntersectionKernel_cu_7dd49032_323742_sparse_binary_op_intersection_kernel_implINS2_18CUDAKernelLauncherENS2_36CUDAValueSelectionIntersectionKernelINS2_9LhsProjOpEEElLl0EEEvRNS_6TensorERKS8_SB_RKSt6vectorIlSaIlEERKSt8optionalIS8_ESK_bbENKUlvE3_clEvEUllE_St5arrayIPcLm2EEEEviT0_T1_:
.text._ZN2at6native29vectorized_elementwise_kernelILi4EZZNS0_73_GLOBAL__N__c8866d80_35_SparseBinaryOpIntersectionKernel_cu_7dd49032_323742_sparse_binary_op_intersection_kernel_implINS2_18CUDAKernelLauncherENS2_36CUDAValueSelectionIntersectionKernelINS2_9LhsProjOpEEElLl0EEEvRNS_6TensorERKS8_SB_RKSt6vectorIlSaIlEERKSt8optionalIS8_ESK_bbENKUlvE3_clEvEUllE_St5arrayIPcLm2EEEEviT0_T1_:
        /* <DEDUP_REMOVED lines=86> */
.L_x_6125:
        /* <DEDUP_REMOVED lines=39> */
.L_x_6128:
        /* <DEDUP_REMOVED lines=72> */
.L_x_6127:
        /* <DEDUP_REMOVED lines=57> */
.L_x_6129:
        /* <DEDUP_REMOVED lines=37> */
.L_x_6130:
        /* <DEDUP_REMOVED lines=20> */
.L_x_6126:
        /* <DEDUP_REMOVED lines=13> */
.L_x_6132:
        /* <DEDUP_REMOVED lines=27> */
.L_x_6131:
[----:B------:R-:W-:Y:S05]  /*15f0*/  @!P0 BRA `(.L_x_6133) ;  /* 0x0000000000808947 */ /* 0x000fea0003800000 */
[----:B------:R-:W-:Y:S01]  /*1600*/  BSSY.RECONVERGENT B1, `(.L_x_6133) ;  /* 0x000001f000017945 */ /* 0x000fe20003800200 */
[----:B------:R-:W-:Y:S01]  /*1610*/  IMAD.MOV.U32 R24, RZ, RZ, R23 ;  /* 0x000000ffff187224 */ /* 0x000fe200078e0017 */
[----:B------:R-:W-:Y:S01]  /*1620*/  MOV R26, UR14 ;  /* 0x0000000e001a7c02 */ /* 0x000fe20008000f00 */
[----:B------:R-:W-:Y:S02]  /*1630*/  IMAD.MOV.U32 R25, RZ, RZ, R22 ;  /* 0x000000ffff197224 */ /* 0x000fe400078e0016 */
[----:B------:R-:W-:-:S07]  /*1640*/  IMAD.U32 R27, RZ, RZ, UR15 ;  /* 0x0000000fff1b7e24 */ /* 0x000fce000f8e00ff */
.L_x_6134:
        /* <DEDUP_REMOVED lines=27> */
.L_x_6133:
        /* <DEDUP_REMOVED lines=19> */
.L_x_6124:
[----:B------:R-:W-:Y:S05]  /*1930*/  BSYNC.RECONVERGENT B0 ;  /* 0x0000000000007941 */ /* 0x000fea0003800200 */
.L_x_6123:
        /* <DEDUP_REMOVED lines=15> */
.L_x_6137:
        /* <DEDUP_REMOVED lines=38> */
.L_x_6140:
        /* <DEDUP_REMOVED lines=72> */
.L_x_6139:
        /* <DEDUP_REMOVED lines=56> */
.L_x_6141:
        /* <DEDUP_REMOVED lines=37> */
.L_x_6142:
        /* <DEDUP_REMOVED lines=20> */
.L_x_6138:
        /* <DEDUP_REMOVED lines=15> */
.L_x_6144:
        /* <DEDUP_REMOVED lines=27> */
.L_x_6143:
[----:B------:R-:W-:Y:S05]  /*2ac0*/  @!P0 BRA `(.L_x_6145) ;  /* 0x0000000000808947 */ /* 0x000fea0003800000 */
[----:B------:R-:W-:Y:S01]  /*2ad0*/  BSSY.RECONVERGENT B1, `(.L_x_6145) ;  /* 0x000001f000017945 */ /* 0x000fe20003800200 */
[----:B------:R-:W-:Y:S01]  /*2ae0*/  IMAD.MOV.U32 R24, RZ, RZ, R23 ;  /* 0x000000ffff187224 */ /* 0x000fe200078e0017 */
[----:B------:R-:W-:Y:S01]  /*2af0*/  MOV R25, R21 ;  /* 0x0000001500197202 */ /* 0x000fe20000000f00 */
[----:B------:R-:W-:Y:S02]  /*2b00*/  IMAD.U32 R31, RZ, RZ, UR14 ;  /* 0x0000000eff1f7e24 */ /* 0x000fe4000f8e00ff */
[----:B------:R-:W-:-:S07]  /*2b10*/  IMAD.U32 R32, RZ, RZ, UR15 ;  /* 0x0000000fff207e24 */ /* 0x000fce000f8e00ff */
.L_x_6146:
        /* <DEDUP_REMOVED lines=27> */
.L_x_6145:
        /* <DEDUP_REMOVED lines=19> */
.L_x_6136:
[----:B------:R-:W-:Y:S05]  /*2e00*/  BSYNC.RECONVERGENT B0 ;  /* 0x0000000000007941 */ /* 0x000fea0003800200 */
.L_x_6135:
        /* <DEDUP_REMOVED lines=12> */
.L_x_6149:
        /* <DEDUP_REMOVED lines=40> */
.L_x_6152:
        /* <DEDUP_REMOVED lines=73> */
.L_x_6151:
        /* <DEDUP_REMOVED lines=56> */
.L_x_6153:
        /* <DEDUP_REMOVED lines=37> */
.L_x_6154:
        /* <DEDUP_REMOVED lines=20> */
.L_x_6150:
        /* <DEDUP_REMOVED lines=15> */
.L_x_6156:
        /* <DEDUP_REMOVED lines=27> */
.L_x_6155:
[----:B------:R-:W-:Y:S05]  /*3f90*/  @!P0 BRA `(.L_x_6157) ;  /* 0x0000000000808947 */ /* 0x000fea0003800000 */
[----:B------:R-:W-:Y:S01]  /*3fa0*/  BSSY.RECONVERGENT B1, `(.L_x_6157) ;  /* 0x000001f000017945 */ /* 0x000fe20003800200 */
[----:B------:R-:W-:Y:S02]  /*3fb0*/  IMAD.MOV.U32 R29, RZ, RZ, R23 ;  /* 0x000000ffff1d7224 */ /* 0x000fe400078e0017 */
[----:B------:R-:W-:Y:S02]  /*3fc0*/  IMAD.MOV.U32 R31, RZ, RZ, R19 ;  /* 0x000000ffff1f7224 */ /* 0x000fe400078e0013 */
[----:B------:R-:W-:Y:S02]  /*3fd0*/  IMAD.U32 R33, RZ, RZ, UR14 ;  /* 0x0000000eff217e24 */ /* 0x000fe4000f8e00ff */
[----:B------:R-:W-:-:S07]  /*3fe0*/  IMAD.U32 R32, RZ, RZ, UR15 ;  /* 0x0000000fff207e24 */ /* 0x000fce000f8e00ff */
.L_x_6158:
        /* <DEDUP_REMOVED lines=27> */
.L_x_6157:
        /* <DEDUP_REMOVED lines=19> */
.L_x_6148:
[----:B------:R-:W-:Y:S05]  /*42d0*/  BSYNC.RECONVERGENT B0 ;  /* 0x0000000000007941 */ /* 0x000fea0003800200 */
.L_x_6147:
        /* <DEDUP_REMOVED lines=12> */
.L_x_6161:
        /* <DEDUP_REMOVED lines=41> */
.L_x_6164:
        /* <DEDUP_REMOVED lines=73> */
.L_x_6163:
        /* <DEDUP_REMOVED lines=55> */
.L_x_6165:
        /* <DEDUP_REMOVED lines=41> */
.L_x_6166:
        /* <DEDUP_REMOVED lines=21> */
.L_x_6162:
        /* <DEDUP_REMOVED lines=15> */
.L_x_6168:
        /* <DEDUP_REMOVED lines=27> */
.L_x_6167:
[----:B------:R-:W-:Y:S05]  /*54b0*/  @!P0 BRA `(.L_x_6169) ;  /* 0x0000000000808947 */ /* 0x000fea0003800000 */
[----:B------:R-:W-:Y:S01]  /*54c0*/  BSSY.RECONVERGENT B1, `(.L_x_6169) ;  /* 0x000001f000017945 */ /* 0x000fe20003800200 */
[----:B------:R-:W-:Y:S02]  /*54d0*/  IMAD.MOV.U32 R29, RZ, RZ, R21 ;  /* 0x000000ffff1d7224 */ /* 0x000fe400078e0015 */
[----:B------:R-:W-:Y:S02]  /*54e0*/  IMAD.MOV.U32 R31, RZ, RZ, R17 ;  /* 0x000000ffff1f7224 */ /* 0x000fe400078e0011 */
[----:B------:R-:W-:Y:S02]  /*54f0*/  IMAD.U32 R33, RZ, RZ, UR14 ;  /* 0x0000000eff217e24 */ /* 0x000fe4000f8e00ff */
[----:B------:R-:W-:-:S07]  /*5500*/  IMAD.U32 R32, RZ, RZ, UR15 ;  /* 0x0000000fff207e24 */ /* 0x000fce000f8e00ff */
.L_x_6170:
        /* <DEDUP_REMOVED lines=27> */
.L_x_6169:
        /* <DEDUP_REMOVED lines=19> */
.L_x_6160:
[----:B0-----:R-:W-:Y:S05]  /*57f0*/  BSYNC.RECONVERGENT B0 ;  /* 0x0000000000007941 */ /* 0x001fea0003800200 */
.L_x_6159:
        /* <DEDUP_REMOVED lines=12> */
.L_x_6173:
        /* <DEDUP_REMOVED lines=41> */
.L_x_6176:
        /* <DEDUP_REMOVED lines=73> */
.L_x_6175:
        /* <DEDUP_REMOVED lines=55> */
.L_x_6177:
        /* <DEDUP_REMOVED lines=41> */
.L_x_6178:
        /* <DEDUP_REMOVED lines=21> */
.L_x_6174:
        /* <DEDUP_REMOVED lines=15> */
.L_x_6180:
        /* <DEDUP_REMOVED lines=27> */
.L_x_6179:
[----:B------:R-:W-:Y:S05]  /*69d0*/  @!P0 BRA `(.L_x_6181) ;  /* 0x0000000000808947 */ /* 0x000fea0003800000 */
[----:B------:R-:W-:Y:S01]  /*69e0*/  BSSY.RECONVERGENT B1, `(.L_x_6181) ;  /* 0x000001f000017945 */ /* 0x000fe20003800200 */
[----:B------:R-:W-:Y:S01]  /*69f0*/  IMAD.MOV.U32 R27, RZ, RZ, R21 ;  /* 0x000000ffff1b7224 */ /* 0x000fe200078e0015 */
[----:B------:R-:W-:Y:S01]  /*6a00*/  MOV R31, UR14 ;  /* 0x0000000e001f7c02 */ /* 0x000fe20008000f00 */
[----:B------:R-:W-:Y:S02]  /*6a10*/  IMAD.MOV.U32 R29, RZ, RZ, R19 ;  /* 0x000000ffff1d7224 */ /* 0x000fe400078e0013 */
[----:B------:R-:W-:-:S07]  /*6a20*/  IMAD.U32 R30, RZ, RZ, UR15 ;  /* 0x0000000fff1e7e24 */ /* 0x000fce000f8e00ff */
.L_x_6182:
        /* <DEDUP_REMOVED lines=27> */
.L_x_6181:
        /* <DEDUP_REMOVED lines=19> */
.L_x_6172:
[----:B0-----:R-:W-:Y:S05]  /*6d10*/  BSYNC.RECONVERGENT B0 ;  /* 0x0000000000007941 */ /* 0x001fea0003800200 */
.L_x_6171:
        /* <DEDUP_REMOVED lines=12> */
.L_x_6185:
        /* <DEDUP_REMOVED lines=41> */
.L_x_6188:
        /* <DEDUP_REMOVED lines=73> */
.L_x_6187:
        /* <DEDUP_REMOVED lines=55> */
.L_x_6189:
        /* <DEDUP_REMOVED lines=41> */
.L_x_6190:
        /* <DEDUP_REMOVED lines=21> */
.L_x_6186:
        /* <DEDUP_REMOVED lines=15> */
.L_x_6192:
        /* <DEDUP_REMOVED lines=27> */
.L_x_6191:
[----:B------:R-:W-:Y:S05]  /*7ef0*/  @!P0 BRA `(.L_x_6193) ;  /* 0x0000000000808947 */ /* 0x000fea0003800000 */
[----:B------:R-:W-:Y:S01]  /*7f00*/  BSSY.RECONVERGENT B1, `(.L_x_6193) ;  /* 0x000001f000017945 */ /* 0x000fe20003800200 */
[----:B------:R-:W-:Y:S02]  /*7f10*/  IMAD.MOV.U32 R27, RZ, RZ, R19 ;  /* 0x000000ffff1b7224 */ /* 0x000fe400078e0013 */
[----:B------:R-:W-:Y:S02]  /*7f20*/  IMAD.MOV.U32 R29, RZ, RZ, R17 ;  /* 0x000000ffff1d7224 */ /* 0x000fe400078e0011 */
[----:B------:R-:W-:Y:S02]  /*7f30*/  IMAD.U32 R31, RZ, RZ, UR14 ;  /* 0x0000000eff1f7e24 */ /* 0x000fe4000f8e00ff */
[----:B------:R-:W-:-:S07]  /*7f40*/  IMAD.U32 R30, RZ, RZ, UR15 ;  /* 0x0000000fff1e7e24 */ /* 0x000fce000f8e00ff */
.L_x_6194:
        /* <DEDUP_REMOVED lines=27> */
.L_x_6193:
        /* <DEDUP_REMOVED lines=19> */
.L_x_6184:
[----:B0-----:R-:W-:Y:S05]  /*8230*/  BSYNC.RECONVERGENT B0 ;  /* 0x0000000000007941 */ /* 0x001fea0003800200 */
.L_x_6183:
        /* <DEDUP_REMOVED lines=12> */
.L_x_6197:
        /* <DEDUP_REMOVED lines=41> */
.L_x_6200:
        /* <DEDUP_REMOVED lines=72> */
.L_x_6199:
        /* <DEDUP_REMOVED lines=55> */
.L_x_6201:
        /* <DEDUP_REMOVED lines=41> */
.L_x_6202:
        /* <DEDUP_REMOVED lines=21> */
.L_x_6198:
        /* <DEDUP_REMOVED lines=15> */
.L_x_6204:
        /* <DEDUP_REMOVED lines=27> */
.L_x_6203:
[----:B------:R-:W-:Y:S05]  /*9400*/  @!P0 BRA `(.L_x_6205) ;  /* 0x0000000000808947 */ /* 0x000fea0003800000 */
[----:B------:R-:W-:Y:S01]  /*9410*/  BSSY.RECONVERGENT B1, `(.L_x_6205) ;  /* 0x000001f000017945 */ /* 0x000fe20003800200 */
[----:B------:R-:W-:Y:S02]  /*9420*/  IMAD.MOV.U32 R25, RZ, RZ, R17 ;  /* 0x000000ffff197224 */ /* 0x000fe400078e0011 */
[----:B------:R-:W-:Y:S02]  /*9430*/  IMAD.MOV.U32 R27, RZ, RZ, R15 ;  /* 0x000000ffff1b7224 */ /* 0x000fe400078e000f */
[----:B------:R-:W-:Y:S02]  /*9440*/  IMAD.U32 R29, RZ, RZ, UR14 ;  /* 0x0000000eff1d7e24 */ /* 0x000fe4000f8e00ff */
[----:B------:R-:W-:-:S07]  /*9450*/  IMAD.U32 R28, RZ, RZ, UR15 ;  /* 0x0000000fff1c7e24 */ /* 0x000fce000f8e00ff */
.L_x_6206:
        /* <DEDUP_REMOVED lines=27> */
.L_x_6205:
        /* <DEDUP_REMOVED lines=19> */
.L_x_6196:
[----:B0-----:R-:W-:Y:S05]  /*9740*/  BSYNC.RECONVERGENT B0 ;  /* 0x0000000000007941 */ /* 0x001fea0003800200 */
.L_x_6195:
        /* <DEDUP_REMOVED lines=12> */
.L_x_6209:
        /* <DEDUP_REMOVED lines=41> */
.L_x_6212:
        /* <DEDUP_REMOVED lines=73> */
.L_x_6211:
        /* <DEDUP_REMOVED lines=55> */
.L_x_6213:
        /* <DEDUP_REMOVED lines=41> */
.L_x_6214:
        /* <DEDUP_REMOVED lines=21> */
.L_x_6210:
        /* <DEDUP_REMOVED lines=15> */
.L_x_6216:
        /* <DEDUP_REMOVED lines=27> */
.L_x_6215:
[----:B------:R-:W-:Y:S05]  /*a920*/  @!P0 BRA `(.L_x_6217) ;  /* 0x0000000000708947 */ /* 0x000fea0003800000 */
[----:B------:R-:W-:Y:S01]  /*a930*/  BSSY.RECONVERGENT B1, `(.L_x_6217) ;  /* 0x000001b000017945 */ /* 0x000fe20003800200 */
.L_x_6218:
        /* <DEDUP_REMOVED lines=27> */
.L_x_6217:
        /* <DEDUP_REMOVED lines=19> */
.L_x_6208:
[----:B0-----:R-:W-:Y:S05]  /*ac20*/  BSYNC.RECONVERGENT B0 ;  /* 0x0000000000007941 */ /* 0x001fea0003800200 */
.L_x_6207:
        /* <DEDUP_REMOVED lines=16> */
.L_x_6221:
[----:B------:R-:W-:-:S13]  /*ad30*/  ISETP.GE.U32.AND P0, PT, R0, UR7, PT ;  /* 0x0000000700007c0c */ /* 0x000fda000bf06070 */
[----:B------:R-:W-:Y:S05]  /*ad40*/  @P0 BRA `(.L_x_6223) ;  /* 0x0000000000300947 */ /* 0x000fea0003800000 */
[----:B01----:R-:W0:Y:S01]  /*ad50*/  LDC.64 R2, c[0x0][0x3e0] ;  /* 0x0000f800ff027b82 */ /* 0x003e220000000a00 */
[C---:B------:R-:W-:Y:S02]  /*ad60*/  VIADD R5, R0.reuse, UR6 ;  /* 0x0000000600057c36 */ /* 0x040fe40008000000 */
[----:B------:R-:W-:Y:S02]  /*ad70*/  VIADD R0, R0, 0x80 ;  /* 0x0000008000007836 */ /* 0x000fe40000000000 */
[----:B0-----:R-:W-:-:S05]  /*ad80*/  IMAD.WIDE.U32 R2, R5, 0x8, R2 ;  /* 0x0000000805027825 */ /* 0x001fca00078e0002 */
[----:B------:R1:W-:Y:S02]  /*ad90*/  STG.E.64 desc[UR10][R2.64], RZ ;  /* 0x000000ff02007986 */ /* 0x0003e4000c101b0a */
.L_x_6222:
[----:B------:R-:W-:-:S13]  /*ada0*/  ISETP.GE.U32.AND P0, PT, R0, UR7, PT ;  /* 0x0000000700007c0c */ /* 0x000fda000bf06070 */
[----:B------:R-:W-:Y:S05]  /*adb0*/  @P0 BRA `(.L_x_6224) ;  /* 0x0000000000300947 */ /* 0x000fea0003800000 */
[----:B01----:R-:W0:Y:S01]  /*adc0*/  LDC.64 R2, c[0x0][0x3e0] ;  /* 0x0000f800ff027b82 */ /* 0x003e220000000a00 */
[C---:B------:R-:W-:Y:S01]  /*add0*/  IADD3 R5, PT, PT, R0.reuse, UR6, RZ ;  /* 0x0000000600057c10 */ /* 0x040fe2000fffe0ff */
[----:B------:R-:W-:-:S04]  /*ade0*/  VIADD R0, R0, 0x80 ;  /* 0x0000008000007836 */ /* 0x000fc80000000000 */
[----:B0-----:R-:W-:-:S05]  /*adf0*/  IMAD.WIDE.U32 R2, R5, 0x8, R2 ;  /* 0x0000000805027825 */ /* 0x001fca00078e0002 */
[----:B------:R2:W-:Y:S02]  /*ae00*/  STG.E.64 desc[UR10][R2.64], RZ ;  /* 0x000000ff02007986 */ /* 0x0005e4000c101b0a */
.L_x_6223:
[----:B------:R-:W-:-:S13]  /*ae10*/  ISETP.GE.U32.AND P0, PT, R0, UR7, PT ;  /* 0x0000000700007c0c */ /* 0x000fda000bf06070 */
[----:B------:R-:W-:Y:S05]  /*ae20*/  @P0 BRA `(.L_x_6225) ;  /* 0x0000000000340947 */ /* 0x000fea0003800000 */
[----:B012---:R-:W0:Y:S01]  /*ae30*/  LDC.64 R2, c[0x0][0x3e0] ;  /* 0x0000f800ff027b82 */ /* 0x007e220000000a00 */
[C---:B------:R-:W-:Y:S02]  /*ae40*/  VIADD R5, R0.reuse, UR6 ;  /* 0x0000000600057c36 */ /* 0x040fe40008000000 */
[----:B------:R-:W-:Y:S02]  /*ae50*/  VIADD R0, R0, 0x80 ;  /* 0x0000008000007836 */ /* 0x000fe40000000000 */
[----:B0-----:R-:W-:-:S05]  /*ae60*/  IMAD.WIDE.U32 R2, R5, 0x8, R2 ;  /* 0x0000000805027825 */ /* 0x001fca00078e0002 */
[----:B------:R2:W-:Y:S02]  /*ae70*/  STG.E.64 desc[UR10][R2.64], RZ ;  /* 0x000000ff02007986 */ /* 0x0005e4000c101b0a */
.L_x_6224:
        /* <DEDUP_REMOVED lines=8> */
.L_x_6225:
[----:B------:R-:W-:Y:S05]  /*af00*/  BSYNC.RELIABLE B1 ;  /* 0x0000000000017941 */ /* 0x000fea0003800100 */
.L_x_6220:
[----:B------:R-:W-:-:S13]  /*af10*/  ISETP.GE.U32.AND P0, PT, R0, UR7, PT ;  /* 0x0000000700007c0c */ /* 0x000fda000bf06070 */
[----:B0123--:R-:W0:Y:S01]  /*af20*/  @!P0 LDC.64 R2, c[0x0][0x3e0] ;  /* 0x0000f800ff028b82 */ /* 0x00fe220000000a00 */
[C---:B------:R-:W-:Y:S02]  /*af30*/  @!P0 VIADD R5, R0.reuse, UR6 ;  /* 0x0000000600058c36 */ /* 0x040fe40008000000 */
[----:B------:R-:W-:Y:S02]  /*af40*/  @!P0 VIADD R0, R0, 0x80 ;  /* 0x0000008000008836 */ /* 0x000fe40000000000 */
[----:B0-----:R-:W-:-:S05]  /*af50*/  @!P0 IMAD.WIDE.U32 R2, R5, 0x8, R2 ;  /* 0x0000000805028825 */ /* 0x001fca00078e0002 */
[----:B------:R3:W-:Y:S02]  /*af60*/  @!P0 STG.E.64 desc[UR10][R2.64], RZ ;  /* 0x000000ff02008986 */ /* 0x0007e4000c101b0a */
.L_x_6226:
[----:B------:R-:W-:Y:S05]  /*af70*/  BSYNC.RECONVERGENT B0 ;  /* 0x0000000000007941 */ /* 0x000fea0003800200 */
.L_x_6219:
        /* <DEDUP_REMOVED lines=8> */
.L_x_6122:
        /* <DEDUP_REMOVED lines=8> */
[----:B------:R0:W5:Y:S04]  /*b080*/  LDG.E.ENL2.256 R20, R24, desc[UR10][R6.64] ;  /* 0xfe00000a0618797e */ /* 0x0001680008121914 */
[----:B------:R0:W5:Y:S01]  /*b090*/  LDG.E.ENL2.256 R12, R16, desc[UR10][R6.64+0x1000] ;  /* 0xfe00800a0610797e */ /* 0x000162000812190c */
[----:B--2---:R-:W-:Y:S01]  /*b0a0*/  MOV R3, UR8 ;  /* 0x0000000800037c02 */ /* 0x004fe20008000f00 */
[----:B------:R-:W-:Y:S01]  /*b0b0*/  IMAD.U32 R2, RZ, RZ, UR9 ;  /* 0x00000009ff027e24 */ /* 0x000fe2000f8e00ff */
[----:B-1----:R-:W-:-:S04]  /*b0c0*/  UISETP.NE.U32.AND UP0, UPT, UR4, URZ, UPT ;  /* 0x000000ff0400728c */ /* 0x002fc8000bf05070 */
        /* <DEDUP_REMOVED lines=46> */
.L_x_6230:
        /* <DEDUP_REMOVED lines=73> */
.L_x_6229:
        /* <DEDUP_REMOVED lines=54> */
.L_x_6231:
        /* <DEDUP_REMOVED lines=39> */
.L_x_6232:
        /* <DEDUP_REMOVED lines=21> */
.L_x_6228:
        /* <DEDUP_REMOVED lines=17> */
.L_x_6234:
        /* <DEDUP_REMOVED lines=27> */
.L_x_6233:
        /* <DEDUP_REMOVED lines=9> */
.L_x_6236:
        /* <DEDUP_REMOVED lines=27> */
.L_x_6235:
        /* <DEDUP_REMOVED lines=55> */
.L_x_6239:
        /* <DEDUP_REMOVED lines=72> */
.L_x_6238:
        /* <DEDUP_REMOVED lines=54> */
.L_x_6240:
        /* <DEDUP_REMOVED lines=42> */
.L_x_6241:
        /* <DEDUP_REMOVED lines=21> */
.L_x_6237:
        /* <DEDUP_REMOVED lines=14> */
.L_x_6243:
        /* <DEDUP_REMOVED lines=27> */
.L_x_6242:
        /* <DEDUP_REMOVED lines=9> */
.L_x_6245:
        /* <DEDUP_REMOVED lines=27> */
.L_x_6244:
        /* <DEDUP_REMOVED lines=55> */
.L_x_6248:
        /* <DEDUP_REMOVED lines=72> */
.L_x_6247:
        /* <DEDUP_REMOVED lines=54> */
.L_x_6249:
        /* <DEDUP_REMOVED lines=41> */
.L_x_6250:
        /* <DEDUP_REMOVED lines=21> */
.L_x_6246:
[----:B------:R-:W1:Y:S01]  /*e7a0*/  LDCU UR13, c[0x0][0x3bc] ;  /* 0x00007780ff0d77ac */ /* 0x000e620008000800 */
[----:B0-----:R-:W-:Y:S02]  /*e7b0*/  IMAD.U32 R8, RZ, RZ, UR12 ;  /* 0x0000000cff087e24 */ /* 0x001fe4000f8e00ff */
[----:B------:R-:W-:Y:S02]  /*e7c0*/  IMAD.U32 R25, RZ, RZ, UR12 ;  /* 0x0000000cff197e24 */ /* 0x000fe4000f8e00ff */
[----:B-1----:R-:W-:Y:S02]  /*e7d0*/  IMAD.U32 R9, RZ, RZ, UR13 ;  /* 0x0000000dff097e24 */ /* 0x002fe4000f8e00ff */
        /* <DEDUP_REMOVED lines=10> */
.L_x_6252:
        /* <DEDUP_REMOVED lines=27> */
.L_x_6251:
        /* <DEDUP_REMOVED lines=9> */
.L_x_6254:
        /* <DEDUP_REMOVED lines=27> */
.L_x_6253:
[----:B------:R-:W0:Y:S01]  /*ec70*/  LDCU.64 UR4, c[0x0][0x3b8] ;  /* 0x00007700ff0477ac */ /* 0x000e220008000a00 */
[----:B------:R-:W-:Y:S01]  /*ec80*/  IADD3 R7, P0, PT, -R8, R25, RZ ;  /* 0x0000001908077210 */ /* 0x000fe20007f1e1ff */
[C---:B------:R-:W-:Y:S01]  /*ec90*/  IMAD.SHL.U32 R6, R20.reuse, 0x8, RZ ;  /* 0x0000000814067824 */ /* 0x040fe200078e00ff */
[----:B------:R-:W-:Y:S01]  /*eca0*/  SHF.L.U64.HI R21, R20, 0x3, R21 ;  /* 0x0000000314157819 */ /* 0x000fe20000010215 */
[----:B------:R-:W1:Y:S01]  /*ecb0*/  LDCU.64 UR14, c[0x0][0x3c8] ;  /* 0x00007900ff0e77ac */ /* 0x000e620008000a00 */
[----:B------:R-:W-:Y:S01]  /*ecc0*/  CS2R R32, SRZ ;  /* 0x0000000000207805 */ /* 0x000fe2000001ff00 */
[----:B------:R-:W-:Y:S01]  /*ecd0*/  IMAD.X R24, R9, 0x1, ~R0, P0 ;  /* 0x0000000109187824 */ /* 0x000fe200000e0e00 */
[----:B------:R-:W2:Y:S01]  /*ece0*/  LDCU.64 UR16, c[0x0][0x3d0] ;  /* 0x00007a00ff1077ac */ /* 0x000ea20008000a00 */
[----:B0-----:R-:W-:Y:S02]  /*ecf0*/  IADD3 R10, P2, PT, R8, -UR4, RZ ;  /* 0x80000004080a7c10 */ /* 0x001fe4000ff5e0ff */
[----:B-1----:R-:W-:-:S02]  /*ed00*/  IADD3 R8, P1, PT, R6, UR14, RZ ;  /* 0x0000000e06087c10 */ /* 0x002fc4000ff3e0ff */
[----:B------:R-:W-:Y:S02]  /*ed10*/  IADD3.X R11, PT, PT, R0, ~UR5, RZ, P2, !PT ;  /* 0x80000005000b7c10 */ /* 0x000fe400097fe4ff */
[----:B--2---:R-:W-:Y:S02]  /*ed20*/  IADD3 R20, P0, PT, R6, UR16, RZ ;  /* 0x0000001006147c10 */ /* 0x004fe4000ff1e0ff */
[--C-:B------:R-:W-:Y:S02]  /*ed30*/  SHF.R.S64 R6, R7, 0x3, R24.reuse ;  /* 0x0000000307067819 */ /* 0x100fe40000001018 */
[----:B------:R-:W-:Y:S02]  /*ed40*/  IADD3.X R9, PT, PT, R21, UR15, RZ, P1, !PT ;  /* 0x0000000f15097c10 */ /* 0x000fe40008ffe4ff */
[----:B------:R-:W-:Y:S02]  /*ed50*/  SHF.R.S32.HI R7, RZ, 0x3, R24 ;  /* 0x00000003ff077819 */ /* 0x000fe40000011418 */
[----:B------:R-:W-:-:S02]  /*ed60*/  SHF.R.S64 R10, R10, 0x3, R11 ;  /* 0x000000030a0a7819 */ /* 0x000fc4000000100b */
[----:B------:R-:W-:Y:S01]  /*ed70*/  IADD3.X R21, PT, PT, R21, UR17, RZ, P0, !PT ;  /* 0x0000001115157c10 */ /* 0x000fe200087fe4ff */
[----:B------:R0:W-:Y:S01]  /*ed80*/  STG.E.64 desc[UR10][R8.64], R6 ;  /* 0x0000000608007986 */ /* 0x0001e2000c101b0a */
[----:B------:R-:W-:-:S05]  /*ed90*/  SHF.R.S32.HI R11, RZ, 0x3, R11 ;  /* 0x00000003ff0b7819 */ /* 0x000fca000001140b */
        /* <DEDUP_REMOVED lines=37> */
.L_x_6257:
        /* <DEDUP_REMOVED lines=73> */
.L_x_6256:
        /* <DEDUP_REMOVED lines=54> */
.L_x_6258:
        /* <DEDUP_REMOVED lines=38> */
.L_x_6259:
        /* <DEDUP_REMOVED lines=21> */
.L_x_6255:
        /* <DEDUP_REMOVED lines=16> */
.L_x_6261:
        /* <DEDUP_REMOVED lines=27> */
.L_x_6260:
        /* <DEDUP_REMOVED lines=9> */
.L_x_6263:
        /* <DEDUP_REMOVED lines=27> */
.L_x_6262:
[C---:B------:R-:W-:Y:S02]  /*10080*/  IADD3 R6, P0, PT, -R10.reuse, R21, RZ ;  /* 0x000000150a067210 */ /* 0x040fe40007f1e1ff */
[----:B-1----:R-:W-:Y:S02]  /*10090*/  IADD3 R10, P2, PT, R10, -UR22, RZ ;  /* 0x800000160a0a7c10 */ /* 0x002fe4000ff5e0ff */
        /* <DEDUP_REMOVED lines=48> */
.L_x_6266:
        /* <DEDUP_REMOVED lines=72> */
.L_x_6265:
        /* <DEDUP_REMOVED lines=54> */
.L_x_6267:
        /* <DEDUP_REMOVED lines=41> */
.L_x_6268:
        /* <DEDUP_REMOVED lines=21> */
.L_x_6264:
        /* <DEDUP_REMOVED lines=15> */
.L_x_6270:
        /* <DEDUP_REMOVED lines=27> */
.L_x_6269:
        /* <DEDUP_REMOVED lines=9> */
.L_x_6272:
        /* <DEDUP_REMOVED lines=27> */
.L_x_6271:
        /* <DEDUP_REMOVED lines=50> */
.L_x_6275:
        /* <DEDUP_REMOVED lines=72> */
.L_x_6274:
        /* <DEDUP_REMOVED lines=54> */
.L_x_6276:
        /* <DEDUP_REMOVED lines=41> */
.L_x_6277:
        /* <DEDUP_REMOVED lines=21> */
.L_x_6273:
        /* <DEDUP_REMOVED lines=15> */
.L_x_6279:
        /* <DEDUP_REMOVED lines=27> */
.L_x_6278:
        /* <DEDUP_REMOVED lines=9> */
.L_x_6281:
        /* <DEDUP_REMOVED lines=27> */
.L_x_6280:
        /* <DEDUP_REMOVED lines=50> */
.L_x_6284:
        /* <DEDUP_REMOVED lines=72> */
.L_x_6283:
        /* <DEDUP_REMOVED lines=54> */
.L_x_6285:
        /* <DEDUP_REMOVED lines=41> */
.L_x_6286:
        /* <DEDUP_REMOVED lines=21> */
.L_x_6282:
        /* <DEDUP_REMOVED lines=15> */
.L_x_6288:
        /* <DEDUP_REMOVED lines=27> */
.L_x_6287:
        /* <DEDUP_REMOVED lines=9> */
.L_x_6290:
        /* <DEDUP_REMOVED lines=27> */
.L_x_6289:
        /* <DEDUP_REMOVED lines=50> */
.L_x_6293:
        /* <DEDUP_REMOVED lines=71> */
.L_x_6292:
        /* <DEDUP_REMOVED lines=53> */
.L_x_6294:
        /* <DEDUP_REMOVED lines=37> */
.L_x_6295:
        /* <DEDUP_REMOVED lines=20> */
.L_x_6291:
        /* <DEDUP_REMOVED lines=15> */
.L_x_6297:
        /* <DEDUP_REMOVED lines=27> */
.L_x_6296:
[----:B------:R-:W-:Y:S05]  /*14cd0*/  BRA.U !UP1, `(.L_x_6298) ;  /* 0x0000000109787547 */ /* 0x000fea000b800000 */
[----:B------:R-:W-:Y:S01]  /*14ce0*/  BSSY.RECONVERGENT B0, `(.L_x_6298) ;  /* 0x000001d000007945 */ /* 0x000fe20003800200 */
[----:B------:R-:W-:Y:S02]  /*14cf0*/  IMAD.U32 R13, RZ, RZ, UR12 ;  /* 0x0000000cff0d7e24 */ /* 0x000fe4000f8e00ff */
[----:B------:R-:W-:-:S07]  /*14d00*/  IMAD.U32 R11, RZ, RZ, UR13 ;  /* 0x0000000dff0b7e24 */ /* 0x000fce000f8e00ff */
.L_x_6299:
        /* <DEDUP_REMOVED lines=27> */
.L_x_6298:
        /* <DEDUP_REMOVED lines=15> */
.L_x_6227:
        /* <DEDUP_REMOVED lines=19> */
.L_x_6303:
        /* <DEDUP_REMOVED lines=27> */
.L_x_6302:
[----:B------:R-:W-:Y:S01]  /*15290*/  BSSY.RECONVERGENT B0, `(.L_x_6304) ;  /* 0x0000021000007945 */ /* 0x000fe20003800200 */
[----:B------:R-:W-:Y:S02]  /*152a0*/  IMAD.U32 R38, RZ, RZ, UR16 ;  /* 0x00000010ff267e24 */ /* 0x000fe4000f8e00ff */
[----:B------:R-:W-:Y:S02]  /*152b0*/  IMAD.U32 R39, RZ, RZ, UR17 ;  /* 0x00000011ff277e24 */ /* 0x000fe4000f8e00ff */
[----:B------:R-:W-:Y:S02]  /*152c0*/  IMAD.U32 R30, RZ, RZ, UR14 ;  /* 0x0000000eff1e7e24 */ /* 0x000fe4000f8e00ff */
[----:B------:R-:W-:Y:S02]  /*152d0*/  IMAD.U32 R25, RZ, RZ, UR15 ;  /* 0x0000000fff197e24 */ /* 0x000fe4000f8e00ff */
[----:B------:R-:W-:Y:S02]  /*152e0*/  IMAD.U32 R31, RZ, RZ, UR14 ;  /* 0x0000000eff1f7e24 */ /* 0x000fe4000f8e00ff */
[----:B------:R-:W-:-:S07]  /*152f0*/  IMAD.U32 R32, RZ, RZ, UR15 ;  /* 0x0000000fff207e24 */ /* 0x000fce000f8e00ff */
.L_x_6305:
        /* <DEDUP_REMOVED lines=27> */
.L_x_6304:
        /* <DEDUP_REMOVED lines=29> */
.L_x_6307:
        /* <DEDUP_REMOVED lines=27> */
.L_x_6306:
[----:B------:R-:W-:Y:S01]  /*15830*/  BSSY.RECONVERGENT B0, `(.L_x_6308) ;  /* 0x0000021000007945 */ /* 0x000fe20003800200 */
[----:B------:R-:W-:Y:S02]  /*15840*/  IMAD.U32 R38, RZ, RZ, UR16 ;  /* 0x00000010ff267e24 */ /* 0x000fe4000f8e00ff */
[----:B------:R-:W-:Y:S02]  /*15850*/  IMAD.U32 R37, RZ, RZ, UR17 ;  /* 0x00000011ff257e24 */ /* 0x000fe4000f8e00ff */
[----:B------:R-:W-:Y:S02]  /*15860*/  IMAD.U32 R27, RZ, RZ, UR14 ;  /* 0x0000000eff1b7e24 */ /* 0x000fe4000f8e00ff */
[----:B------:R-:W-:Y:S02]  /*15870*/  IMAD.U32 R25, RZ, RZ, UR15 ;  /* 0x0000000fff197e24 */ /* 0x000fe4000f8e00ff */
[----:B------:R-:W-:Y:S02]  /*15880*/  IMAD.U32 R33, RZ, RZ, UR14 ;  /* 0x0000000eff217e24 */ /* 0x000fe4000f8e00ff */
[----:B------:R-:W-:-:S07]  /*15890*/  IMAD.U32 R35, RZ, RZ, UR15 ;  /* 0x0000000fff237e24 */ /* 0x000fce000f8e00ff */
.L_x_6309:
        /* <DEDUP_REMOVED lines=27> */
.L_x_6308:
        /* <DEDUP_REMOVED lines=26> */
.L_x_6311:
        /* <DEDUP_REMOVED lines=27> */
.L_x_6310:
[----:B------:R-:W-:Y:S01]  /*15da0*/  BSSY.RECONVERGENT B0, `(.L_x_6312) ;  /* 0x0000021000007945 */ /* 0x000fe20003800200 */
[----:B------:R-:W-:Y:S02]  /*15db0*/  IMAD.U32 R34, RZ, RZ, UR16 ;  /* 0x00000010ff227e24 */ /* 0x000fe4000f8e00ff */
[----:B------:R-:W-:Y:S02]  /*15dc0*/  IMAD.U32 R37, RZ, RZ, UR17 ;  /* 0x00000011ff257e24 */ /* 0x000fe4000f8e00ff */
[----:B------:R-:W-:Y:S02]  /*15dd0*/  IMAD.U32 R35, RZ, RZ, UR14 ;  /* 0x0000000eff237e24 */ /* 0x000fe4000f8e00ff */
[----:B------:R-:W-:Y:S02]  /*15de0*/  IMAD.U32 R21, RZ, RZ, UR15 ;  /* 0x0000000fff157e24 */ /* 0x000fe4000f8e00ff */
[----:B------:R-:W-:Y:S02]  /*15df0*/  IMAD.U32 R32, RZ, RZ, UR14 ;  /* 0x0000000eff207e24 */ /* 0x000fe4000f8e00ff */
[----:B------:R-:W-:-:S07]  /*15e00*/  IMAD.U32 R33, RZ, RZ, UR15 ;  /* 0x0000000fff217e24 */ /* 0x000fce000f8e00ff */
.L_x_6313:
        /* <DEDUP_REMOVED lines=27> */
.L_x_6312:
        /* <DEDUP_REMOVED lines=26> */
.L_x_6315:
        /* <DEDUP_REMOVED lines=27> */
.L_x_6314:
[----:B------:R-:W-:Y:S01]  /*16310*/  BSSY.RECONVERGENT B0, `(.L_x_6316) ;  /* 0x0000021000007945 */ /* 0x000fe20003800200 */
[----:B------:R-:W-:Y:S02]  /*16320*/  IMAD.U32 R35, RZ, RZ, UR16 ;  /* 0x00000010ff237e24 */ /* 0x000fe4000f8e00ff */
[----:B------:R-:W-:Y:S02]  /*16330*/  IMAD.U32 R32, RZ, RZ, UR17 ;  /* 0x00000011ff207e24 */ /* 0x000fe4000f8e00ff */
[----:B------:R-:W-:Y:S02]  /*16340*/  IMAD.U32 R33, RZ, RZ, UR14 ;  /* 0x0000000eff217e24 */ /* 0x000fe4000f8e00ff */
[----:B------:R-:W-:Y:S02]  /*16350*/  IMAD.U32 R21, RZ, RZ, UR15 ;  /* 0x0000000fff157e24 */ /* 0x000fe4000f8e00ff */
[----:B------:R-:W-:Y:S02]  /*16360*/  IMAD.U32 R29, RZ, RZ, UR14 ;  /* 0x0000000eff1d7e24 */ /* 0x000fe4000f8e00ff */
[----:B------:R-:W-:-:S07]  /*16370*/  IMAD.U32 R31, RZ, RZ, UR15 ;  /* 0x0000000fff1f7e24 */ /* 0x000fce000f8e00ff */
.L_x_6317:
        /* <DEDUP_REMOVED lines=27> */
.L_x_6316:
        /* <DEDUP_REMOVED lines=26> */
.L_x_6319:
        /* <DEDUP_REMOVED lines=27> */
.L_x_6318:
[----:B------:R-:W-:Y:S01]  /*16880*/  BSSY.RECONVERGENT B0, `(.L_x_6320) ;  /* 0x0000021000007945 */ /* 0x000fe20003800200 */
[----:B------:R-:W-:Y:S02]  /*16890*/  IMAD.U32 R32, RZ, RZ, UR16 ;  /* 0x00000010ff207e24 */ /* 0x000fe4000f8e00ff */
[----:B------:R-:W-:Y:S02]  /*168a0*/  IMAD.U32 R31, RZ, RZ, UR17 ;  /* 0x00000011ff1f7e24 */ /* 0x000fe4000f8e00ff */
[----:B------:R-:W-:Y:S02]  /*168b0*/  IMAD.U32 R29, RZ, RZ, UR14 ;  /* 0x0000000eff1d7e24 */ /* 0x000fe4000f8e00ff */
[----:B------:R-:W-:Y:S02]  /*168c0*/  IMAD.U32 R17, RZ, RZ, UR15 ;  /* 0x0000000fff117e24 */ /* 0x000fe4000f8e00ff */
[----:B------:R-:W-:Y:S02]  /*168d0*/  IMAD.U32 R30, RZ, RZ, UR14 ;  /* 0x0000000eff1e7e24 */ /* 0x000fe4000f8e00ff */
[----:B------:R-:W-:-:S07]  /*168e0*/  IMAD.U32 R27, RZ, RZ, UR15 ;  /* 0x0000000fff1b7e24 */ /* 0x000fce000f8e00ff */
.L_x_6321:
        /* <DEDUP_REMOVED lines=27> */
.L_x_6320:
        /* <DEDUP_REMOVED lines=26> */
.L_x_6323:
        /* <DEDUP_REMOVED lines=27> */
.L_x_6322:
[----:B------:R-:W-:Y:S01]  /*16df0*/  BSSY.RECONVERGENT B0, `(.L_x_6324) ;  /* 0x0000021000007945 */ /* 0x000fe20003800200 */
[----:B------:R-:W-:Y:S02]  /*16e00*/  IMAD.U32 R28, RZ, RZ, UR16 ;  /* 0x00000010ff1c7e24 */ /* 0x000fe4000f8e00ff */
[----:B------:R-:W-:Y:S02]  /*16e10*/  IMAD.U32 R31, RZ, RZ, UR17 ;  /* 0x00000011ff1f7e24 */ /* 0x000fe4000f8e00ff */
[----:B------:R-:W-:Y:S02]  /*16e20*/  IMAD.U32 R27, RZ, RZ, UR14 ;  /* 0x0000000eff1b7e24 */ /* 0x000fe4000f8e00ff */
[----:B------:R-:W-:Y:S02]  /*16e30*/  IMAD.U32 R29, RZ, RZ, UR15 ;  /* 0x0000000fff1d7e24 */ /* 0x000fe4000f8e00ff */
[----:B------:R-:W-:Y:S02]  /*16e40*/  IMAD.U32 R26, RZ, RZ, UR14 ;  /* 0x0000000eff1a7e24 */ /* 0x000fe4000f8e00ff */
[----:B------:R-:W-:-:S07]  /*16e50*/  IMAD.U32 R25, RZ, RZ, UR15 ;  /* 0x0000000fff197e24 */ /* 0x000fce000f8e00ff */
.L_x_6325:
        /* <DEDUP_REMOVED lines=27> */
.L_x_6324:
        /* <DEDUP_REMOVED lines=26> */
.L_x_6327:
        /* <DEDUP_REMOVED lines=27> */
.L_x_6326:
[----:B------:R-:W-:Y:S01]  /*17360*/  BSSY.RECONVERGENT B0, `(.L_x_6328) ;  /* 0x0000021000007945 */ /* 0x000fe20003800200 */
[----:B------:R-:W-:Y:S02]  /*17370*/  IMAD.U32 R29, RZ, RZ, UR16 ;  /* 0x00000010ff1d7e24 */ /* 0x000fe4000f8e00ff */
[----:B------:R-:W-:Y:S02]  /*17380*/  IMAD.U32 R24, RZ, RZ, UR17 ;  /* 0x00000011ff187e24 */ /* 0x000fe4000f8e00ff */
[----:B------:R-:W-:Y:S02]  /*17390*/  IMAD.U32 R25, RZ, RZ, UR14 ;  /* 0x0000000eff197e24 */ /* 0x000fe4000f8e00ff */
[----:B------:R-:W-:Y:S02]  /*173a0*/  IMAD.U32 R27, RZ, RZ, UR15 ;  /* 0x0000000fff1b7e24 */ /* 0x000fe4000f8e00ff */
[----:B------:R-:W-:Y:S02]  /*173b0*/  IMAD.U32 R23, RZ, RZ, UR14 ;  /* 0x0000000eff177e24 */ /* 0x000fe4000f8e00ff */
[----:B------:R-:W-:-:S07]  /*173c0*/  IMAD.U32 R22, RZ, RZ, UR15 ;  /* 0x0000000fff167e24 */ /* 0x000fce000f8e00ff */
.L_x_6329:
        /* <DEDUP_REMOVED lines=27> */
.L_x_6328:
        /* <DEDUP_REMOVED lines=26> */
.L_x_6331:
        /* <DEDUP_REMOVED lines=27> */
.L_x_6330:
[----:B------:R-:W-:Y:S01]  /*178d0*/  BSSY.RECONVERGENT B0, `(.L_x_6332) ;  /* 0x000001d000007945 */ /* 0x000fe20003800200 */
[----:B------:R-:W-:Y:S02]  /*178e0*/  IMAD.U32 R15, RZ, RZ, UR14 ;  /* 0x0000000eff0f7e24 */ /* 0x000fe4000f8e00ff */
[----:B------:R-:W-:-:S07]  /*178f0*/  IMAD.U32 R17, RZ, RZ, UR15 ;  /* 0x0000000fff117e24 */ /* 0x000fce000f8e00ff */
.L_x_6333:
        /* <DEDUP_REMOVED lines=27> */
.L_x_6332:
        /* <DEDUP_REMOVED lines=15> */
.L_x_6301:
        /* <DEDUP_REMOVED lines=66> */
.L_x_6300:
[----:B01--4-:R-:W0:Y:S01]  /*17fc0*/  S2R R5, SR_TID.X ;  /* 0x0000000000057919 */ /* 0x013e220000002100 */
[----:B------:R-:W1:Y:S02]  /*17fd0*/  LDCU.64 UR4, c[0x0][0x3e0] ;  /* 0x00007c00ff0477ac */ /* 0x000e640008000a00 */
[----:B-1----:R-:W-:-:S06]  /*17fe0*/  UIMAD.WIDE.U32 UR4, UR6, 0x8, UR4 ;  /* 0x00000008060478a5 */ /* 0x002fcc000f8e0004 */
[----:B------:R-:W-:Y:S02]  /*17ff0*/  IMAD.U32 R2, RZ, RZ, UR4 ;  /* 0x00000004ff027e24 */ /* 0x000fe4000f8e00ff */
[----:B------:R-:W-:Y:S02]  /*18000*/  IMAD.U32 R3, RZ, RZ, UR5 ;  /* 0x00000005ff037e24 */ /* 0x000fe4000f8e00ff */
[----:B0-----:R-:W-:-:S05]  /*18010*/  IMAD.WIDE.U32 R2, R5, 0x20, R2 ;  /* 0x0000002005027825 */ /* 0x001fca00078e0002 */
[----:B------:R-:W-:Y:S04]  /*18020*/  STG.E.ENL2.256 desc[UR10][R2.64], RZ, RZ ;  /* 0xf80000ff02ff797f */ /* 0x000fe8000f12180a */
[----:B------:R-:W-:Y:S01]  /*18030*/  STG.E.ENL2.256 desc[UR10][R2.64+0x1000], RZ, RZ ;  /* 0xf80080ff02ff797f */ /* 0x000fe2000f12180a */
[----:B------:R-:W-:Y:S05]  /*18040*/  EXIT ;  /* 0x000000000000794d */ /* 0x000fea0003800000 */
.L_x_6334:
        /* <DEDUP_REMOVED lines=11> */
.L_x_17261:


//--------------------- .text._ZN2at6native29vectorized_elementwise_kernelILi8EZZNS0_73_GLOBAL__N__c8866d80_35_SparseBinaryOpIntersectionKernel_cu_7dd49032_323742_sparse_binary_op_intersection_kernel_implINS2_18CUDAKernelLauncherENS2_36CUDAValueSelectionIntersectionKernelINS2_9LhsProjOpEEElLl0EEEvRNS_6TensorERKS8_SB_RKSt6vectorIlSaIlEERKSt8optionalIS8_ESK_bbENKUlvE3_clEvEUllE_St5arrayIPcLm2EEEEviT0_T1_ --------------------------
	.section	.text._ZN2at6native29vectorized_elementwise_kernelILi8EZZNS0_73_GLOBAL__N__c8866d80_35_SparseBinaryOpIntersectionKernel_cu_7dd49032_323742_sparse_binary_op_intersection_kernel_implINS2_18CUDAKernelLauncherENS2_36CUDAValueSelectionIntersectionKernelINS2_9LhsProjOpEEElLl0EEEvRNS_6TensorERKS8_SB_RKSt6vectorIlSaIlEERKSt8optionalIS8_ESK_bbENKUlvE3_clEvEUllE_St5arrayIPcLm2EEEEviT0_T1_,"ax",@progbits
	.align	128
        .global         _ZN2at6native29vectorized_elementwise_kernelILi8EZZNS0_73_GLOBAL__N__c8866d80_35_SparseBinaryOpIntersectionKernel_cu_7dd49032_323742_sparse_binary_op_intersection_kernel_implINS2_18CUDAKernelLauncherENS2_36CUDAValueSelectionIntersectionKernelINS2_9LhsProjOpEEElLl0EEEvRNS_6TensorERKS8_SB_RKSt6vectorIlSaIlEERKSt8optionalIS8_ESK_bbENKUlvE3_clEvEUllE_St5arrayIPcLm2EEEEviT0_T1_
        .type           _ZN2at6native29vectorized_elementwise_kernelILi8EZZNS0_73_GLOBAL__N__c8866d80_35_SparseBinaryOpIntersectionKernel_cu_7dd49032_323742_sparse_binary_op_intersection_kernel_implINS2_18CUDAKernelLauncherENS2_36CUDAValueSelectionIntersectionKernelINS2_9LhsProjOpEEElLl0EEEvRNS_6TensorERKS8_SB_RKSt6vectorIlSaIlEERKSt8optionalIS8_ESK_bbENKUlvE3_clEvEUllE_St5arrayIPcLm2EEEEviT0_T1_,@function
        .size           _ZN2at6native29vectorized_elementwise_kernelILi8EZZNS0_73_GLOBAL__N__c8866d80_35_SparseBinaryOpIntersectionKernel_cu_7dd49032_323742_sparse_binary_op_intersection_kernel_implINS2_18CUDAKernelLauncherENS2_36CUDAValueSelectionIntersectionKernelINS2_9LhsProjOpEEElLl0EEEvRNS_6TensorERKS8_SB_RKSt6vectorIlSaIlEERKSt8optionalIS8_ESK_bbENKUlvE3_clEvEUllE_St5arrayIPcLm2EEEEviT0_T1_,(.L_x_17262 - _ZN2at6native29vectorized_elementwise_kernelILi8EZZNS0_73_GLOBAL__N__c8866d80_35_SparseBinaryOpIntersectionKernel_cu_7dd49032_323742_sparse_binary_op_intersection_kernel_implINS2_18CUDAKernelLauncherENS2_36CUDAValueSelectionIntersectionKernelINS2_9LhsProjOpEEElLl0EEEvRNS_6TensorERKS8_SB_RKSt6vectorIlSaIlEERKSt8optionalIS8_ESK_bbENKUlvE3_clEvEUllE_St5arrayIPcLm2EEEEviT0_T1_)
        .other          _ZN2at6native29vectorized_elementwise_kernelILi8EZZNS0_73_GLOBAL__N__c8866d80_35_SparseBinaryOpIntersectionKernel_cu_7dd49032_323742_sparse_binary_op_intersection_kernel_implINS2_18CUDAKernelLauncherENS2_36CUDAValueSelectionIntersectionKernelINS2_9LhsProjOpEEElLl0EEEvRNS_6TensorERKS8_SB_RKSt6vectorIlSaIlEERKSt8optionalIS8_ESK_bbENKUlvE3_clEvEUllE_St5arrayIPcLm2EEEEviT0_T1_,@"STO_CUDA_ENTRY STV_DEFAULT"
_ZN2at6native29vectorized_elementwise_kernelILi8EZZNS0_73_GLOBAL__N__c8866d80_35_SparseBinaryOpIntersectionKernel_cu_7dd49032_323742_sparse_binary_op_intersection_kernel_implINS2_18CUDAKernelLauncherENS2_36CUDAValueSelectionIntersectionKernelINS2_9LhsProjOpEEElLl0EEEvRNS_6TensorERKS8_SB_RKSt6vectorIlSaIlEERKSt8optionalIS8_ESK_bbENKUlvE3_clEvEUllE_St5arrayIPcLm2EEEEviT0_T1_:
.text._ZN2at6native29vectorized_elementwise_kernelILi8EZZNS0_73_GLOBAL__N__c8866d80_35_SparseBinaryOpIntersectionKernel_cu_7dd49032_323742_sparse_binary_op_intersection_kernel_implINS2_18CUDAKernelLauncherENS2_36CUDAValueSelectionIntersectionKernelINS2_9LhsProjOpEEElLl0EEEvRNS_6TensorERKS8_SB_RKSt6vectorIlSaIlEERKSt8optionalIS8_ESK_bbENKUlvE3_clEvEUllE_St5arrayIPcLm2EEEEviT0_T1_:
[----:B------:R-:W-:Y:S01]  /*0000*/  LDC R1, c[0x0][0x37c] ;  /* 0x0000df00ff017b82 */ /* 0x000fe20000000800 */
[----:B------:R-:W-:Y:S05]  /*0010*/  EXIT ;  /* 0x000000000000794d */ /* 0x000fea0003800000 */
.L_x_6335:
        /* <DEDUP_REMOVED lines=14> */
.L_x_17262:


//--------------------- .text._ZN2at6native18elementwise_kernelILi128ELi4EZNS0_15gpu_kernel_implIZZNS0_73_GLOBAL__N__c8866d80_35_SparseBinaryOpIntersectionKernel_cu_7dd49032_323742_sparse_binary_op_intersection_kernel_implINS3_18CUDAKernelLauncherENS3_36CUDAValueSelectionIntersectionKernelINS3_9LhsProjOpEEElLl0EEEvRNS_6TensorERKS9_SC_RKSt6vectorIlSaIlEERKSt8optionalIS9_ESL_bbENKUlvE1_clEvEUllE_EEvRNS_18TensorIteratorBaseERKT_EUliE_EEviT1_ --------------------------
	.section	.text._ZN2at6native18elementwise_kernelILi128ELi4EZNS0_15gpu_kernel_implIZZNS0_73_GLOBAL__N__c8866d80_35_SparseBinaryOpIntersectionKernel_cu_7dd49032_323742_sparse_binary_op_intersection_kernel_implINS3_18CUDAKernelLauncherENS3_36CUDAValueSelectionIntersectionKernelINS3_9LhsProjOpEEElLl0EEEvRNS_6TensorERKS9_SC_RKSt6vectorIlSaIlEERKSt8optionalIS9_ESL_bbENKUlvE1_clEvEUllE_EEvRNS_18TensorIteratorBaseERKT_EUliE_EEviT1_,"ax",@progbits
	.align	128
        .global         _ZN2at6native18elementwise_kernelILi128ELi4EZNS0_15gpu_kernel_implIZZNS0_73_GLOBAL__N__c8866d80_35_SparseBinaryOpIntersectionKernel_cu_7dd49032_323742_sparse_binary_op_intersection_kernel_implINS3_18CUDAKernelLauncherENS3_36CUDAValueSelectionIntersectionKernelINS3_9LhsProjOpEEElLl0EEEvRNS_6TensorERKS9_SC_RKSt6vectorIlSaIlEERKSt8optionalIS9_ESL_bbENKUlvE1_clEvEUllE_EEvRNS_18TensorIteratorBaseERKT_EUliE_EEviT1_
        .type           _ZN2at6native18elementwise_kernelILi128ELi4EZNS0_15gpu_kernel_implIZZNS0_73_GLOBAL__N__c8866d80_35_SparseBinaryOpIntersectionKernel_cu_7dd49032_323742_sparse_binary_op_intersection_kernel_implINS3_18CUDAKernelLauncherENS3_36CUDAValueSelectionIntersectionKernelINS3_9LhsProjOpEEElLl0EEEvRNS_6TensorERKS9_SC_RKSt6vectorIlSaIlEERKSt8optionalIS9_ESL_bbENKUlvE1_clEvEUllE_EEvRNS_18TensorIteratorBaseERKT_EUliE_EEviT1_,@function
        .size           _ZN2at6native18elementwise_kernelILi128ELi4EZNS0_15gpu_kernel_implIZZNS0_73_GLOBAL__N__c8866d80_35_SparseBinaryOpIntersectionKernel_cu_7dd49032_323742_sparse_binary_op_intersection_kernel_implINS3_18CUDAKernelLauncherENS3_36CUDAValueSelectionIntersectionKernelINS3_9LhsProjOpEEElLl0EEEvRNS_6TensorERKS9_SC_RKSt6vectorIlSaIlEERKSt8optionalIS9_ESL_bbENKUlvE1_clEvEUllE_EEvRNS_18TensorIteratorBaseERKT_EUliE_EEviT1_,(.L_x_17263 - _ZN2at6native18elementwise_kernelILi128ELi4EZNS0_15gpu_kernel_implIZZNS0_73_GLOBAL__N__c8866d80_35_SparseBinaryOpIntersectionKernel_cu_7dd49032_323742_sparse_binary_op_intersection_kernel_implINS3_18CUDAKernelLauncherENS3_36CUDAValueSelectionIntersectionKernelINS3_9LhsProjOpEEElLl0EEEvRNS_6TensorERKS9_SC_RKSt6vectorIlSaIlEERKSt8optionalIS9_ESL_bbENKUlvE1_clEvEUllE_EEvRNS_18TensorIteratorBaseERKT_EUliE_EEviT1_)
        .other          _ZN2at6native18elementwise_kernelILi128ELi4EZNS0_15gpu_kernel_implIZZNS0_73_GLOBAL__N__c8866d80_35_SparseBinaryOpIntersectionKernel_cu_7dd49032_323742_sparse_binary_op_intersection_kernel_implINS3_18CUDAKernelLauncherENS3_36CUDAValueSelectionIntersectionKernelINS3_9LhsProjOpEEElLl0EEEvRNS_6TensorERKS9_SC_RKSt6vectorIlSaIlEERKSt8optionalIS9_ESL_bbENKUlvE1_clEvEUllE_EEvRNS_18TensorIteratorBaseERKT_EUliE_EEviT1_,@"STO_CUDA_ENTRY STV_DEFAULT"
_ZN2at6native18elementwise_kernelILi128ELi4EZNS0_15gpu_kernel_implIZZNS0_73_GLOBAL__N__c8866d80_35_SparseBinaryOpIntersectionKernel_cu_7dd49032_323742_sparse_binary_op_intersection_kernel_implINS3_18CUDAKernelLauncherENS3_36CUDAValueSelectionIntersectionKernelINS3_9LhsProjOpEEElLl0EEEvRNS_6TensorERKS9_SC_RKSt6vectorIlSaIlEERKSt8optionalIS9_ESL_bbENKUlvE1_clEvEUllE_EEvRNS_18TensorIteratorBaseERKT_EUliE_EEviT1_:
.text._ZN2at6native18elementwise_kernelILi128ELi4EZNS0_15gpu_kernel_implIZZNS0_73_GLOBAL__N__c8866d80_35_SparseBinaryOpIntersectionKernel_cu_7dd49032_323742_sparse_binary_op_intersection_kernel_implINS3_18CUDAKernelLauncherENS3_36CUDAValueSelectionIntersectionKernelINS3_9LhsProjOpEEElLl0EEEvRNS_6TensorERKS9_SC_RKSt6vectorIlSaIlEERKSt8optionalIS9_ESL_bbENKUlvE1_clEvEUllE_EEvRNS_18TensorIteratorBaseERKT_EUliE_EEviT1_:
[----:B------:R-:W0:Y:S01]  /*0000*/  LDC R1, c[0x0][0x37c] ;  /* 0x0000df00ff017b82 */ /* 0x000e220000000800 */
[----:B------:R-:W1:Y:S07]  /*0010*/  S2R R17, SR_TID.X ;  /* 0x0000000000117919 */ /* 0x000e6e0000002100 */
[----:B------:R-:W2:Y:S01]  /*0020*/  S2UR UR4, SR_CTAID.X ;  /* 0x00000000000479c3 */ /* 0x000ea20000002500 */
[----:B------:R-:W3:Y:S01]  /*0030*/  LDCU UR42, c[0x0][0x388] ;  /* 0x00007100ff2a77ac */ /* 0x000ee20008000800 */
[----:B------:R-:W-:Y:S01]  /*0040*/  BSSY.RECONVERGENT B6, `(.L_x_6336) ;  /* 0x00003dc000067945 */ /* 0x000fe20003800200 */
[----:B------:R-:W4:Y:S01]  /*0050*/  LDCU UR5, c[0x0][0x380] ;  /* 0x00007000ff0577ac */ /* 0x000f220008000800 */
[----:B------:R-:W5:Y:S01]  /*0060*/  LDCU UR38, c[0x0][0x5a0] ;  /* 0x0000b400ff2677ac */ /* 0x000f620008000800 */
[----:B------:R-:W0:Y:S01]  /*0070*/  LDCU.64 UR36, c[0x0][0x358] ;  /* 0x00006b00ff2477ac */ /* 0x000e220008000a00 */
[----:B------:R-:W0:Y:S01]  /*0080*/  LDCU.U8 UR41, c[0x0][0x5c0] ;  /* 0x0000b800ff2977ac */ /* 0x000e220008000000 */
[----:B---3--:R-:W-:Y:S01]  /*0090*/  UIADD3 UR44, UPT, UPT, UR42, -0x1, URZ ;  /* 0xffffffff2a2c7890 */ /* 0x008fe2000fffe0ff */
[----:B------:R-:W3:Y:S01]  /*00a0*/  LDCU.U8 UR40, c[0x0][0x5c1] ;  /* 0x0000b820ff2877ac */ /* 0x000ee20008000000 */
[----:B--2---:R-:W-:-:S02]  /*00b0*/  USHF.L.U32 UR4, UR4, 0x9, URZ ;  /* 0x0000000904047899 */ /* 0x004fc400080006ff */
[----:B-----5:R-:W-:Y:S02]  /*00c0*/  ULOP3.LUT UR43, UR38, 0x7, URZ, 0xc0, !UPT ;  /* 0x00000007262b7892 */ /* 0x020fe4000f8ec0ff */
[----:B------:R-:W-:Y:S02]  /*00d0*/  ULOP3.LUT UR38, UR38, 0x3, URZ, 0xc0, !UPT ;  /* 0x0000000326267892 */ /* 0x000fe4000f8ec0ff */
[----:B-1----:R-:W-:Y:S01]  /*00e0*/  LOP3.LUT R17, R17, UR4, RZ, 0xfc, !PT ;  /* 0x0000000411117c12 */ /* 0x002fe2000f8efcff */
[----:B------:R-:W-:Y:S02]  /*00f0*/  UISETP.LT.U32.AND UP1, UPT, UR44, 0x18, UPT ;  /* 0x000000182c00788c */ /* 0x000fe4000bf21070 */
[----:B------:R-:W-:Y:S01]  /*0100*/  UIADD3 UR45, UP0, UPT, UR38, -0x1, URZ ;  /* 0xffffffff262d7890 */ /* 0x000fe2000ff1e0ff */
[----:B----4-:R-:W-:Y:S01]  /*0110*/  ISETP.GE.AND P0, PT, R17, UR5, PT ;  /* 0x0000000511007c0c */ /* 0x010fe2000bf06270 */
[----:B------:R-:W-:Y:S02]  /*0120*/  USEL UR39, UR44, 0x18, UP1 ;  /* 0x000000182c277887 */ /* 0x000fe40008800000 */
[----:B------:R-:W-:-:S02]  /*0130*/  UIADD3.X UR46, UPT, UPT, URZ, -0x1, URZ, UP0, !UPT ;  /* 0xffffffffff2e7890 */ /* 0x000fc400087fe4ff */
[----:B------:R-:W-:-:S08]  /*0140*/  UIADD3 UR39, UPT, UPT, UR39, 0x1, URZ ;  /* 0x0000000127277890 */ /* 0x000fd0000fffe0ff */
[----:B0--3--:R-:W-:Y:S05]  /*0150*/  @P0 BRA `(.L_x_6337) ;  /* 0x0000003c00280947 */ /* 0x009fea0003800000 */
[----:B------:R-:W-:Y:S01]  /*0160*/  UISETP.NE.AND UP0, UPT, UR42, URZ, UPT ;  /* 0x000000ff2a00728c */ /* 0x000fe2000bf05270 */
[----:B------:R-:W-:Y:S02]  /*0170*/  IMAD.MOV.U32 R0, RZ, RZ, RZ ;  /* 0x000000ffff007224 */ /* 0x000fe400078e00ff */
[----:B------:R-:W-:-:S06]  /*0180*/  IMAD.MOV.U32 R2, RZ, RZ, RZ ;  /* 0x000000ffff027224 */ /* 0x000fcc00078e00ff */
[----:B------:R-:W-:Y:S05]  /*0190*/  BRA.U !UP0, `(.L_x_6338) ;  /* 0x0000001108a87547 */ /* 0x000fea000b800000 */
[----:B------:R-:W0:Y:S01]  /*01a0*/  LDCU.64 UR4, c[0x0][0x390] ;  /* 0x00007200ff0477ac */ /* 0x000e220008000a00 */
[----:B------:R-:W-:Y:S01]  /*01b0*/  HFMA2 R16, -RZ, RZ, 0, 0 ;  /* 0x00000000ff107431 */ /* 0x000fe200000001ff */
[----:B------:R-:W1:Y:S01]  /*01c0*/  LDCU UR6, c[0x0][0x38c] ;  /* 0x00007180ff0677ac */ /* 0x000e620008000800 */
[----:B------:R-:W2:Y:S01]  /*01d0*/  LDCU.64 UR8, c[0x0][0x4b8] ;  /* 0x00009700ff0877ac */ /* 0x000ea20008000a00 */
[----:B------:R-:W-:Y:S02]  /*01e0*/  UISETP.NE.AND UP0, UPT, UR44, URZ, UPT ;  /* 0x000000ff2c00728c */ /* 0x000fe4000bf05270 */
[----:B0-----:R-:W-:-:S05]  /*01f0*/  IMAD.HI.U32 R4, R17, UR4, R16 ;  /* 0x0000000411047c27 */ /* 0x001fca000f8e0010 */
[----:B------:R-:W-:-:S05]  /*0200*/  SHF.R.U32.HI R5, RZ, UR5, R4 ;  /* 0x00000005ff057c19 */ /* 0x000fca0008011604 */
[----:B------:R-:W-:-:S04]  /*0210*/  IMAD.MOV R0, RZ, RZ, -R5 ;  /* 0x000000ffff007224 */ /* 0x000fc800078e0a05 */
[----:B-1----:R-:W-:-:S04]  /*0220*/  IMAD R0, R0, UR6, R17 ;  /* 0x0000000600007c24 */ /* 0x002fc8000f8e0211 */
[C---:B--2---:R-:W-:Y:S02]  /*0230*/  IMAD R2, R0.reuse, UR8, RZ ;  /* 0x0000000800027c24 */ /* 0x044fe4000f8e02ff */
[----:B------:R-:W-:Y:S01]  /*0240*/  IMAD R0, R0, UR9, RZ ;  /* 0x0000000900007c24 */ /* 0x000fe2000f8e02ff */
[----:B------:R-:W-:Y:S06]  /*0250*/  BRA.U !UP0, `(.L_x_6338) ;  /* 0x0000001108787547 */ /* 0x000fec000b800000 */
[----:B------:R-:W0:Y:S01]  /*0260*/  LDCU.64 UR6, c[0x0][0x398] ;  /* 0x00007300ff0677ac */ /* 0x000e220008000a00 */
[----:B------:R-:W-:Y:S01]  /*0270*/  IMAD.MOV.U32 R4, RZ, RZ, RZ ;  /* 0x000000ffff047224 */ /* 0x000fe200078e00ff */
[----:B------:R-:W1:Y:S01]  /*0280*/  LDCU UR4, c[0x0][0x3a0] ;  /* 0x00007400ff0477ac */ /* 0x000e620008000800 */
[----:B------:R-:W2:Y:S01]  /*0290*/  LDCU.64 UR8, c[0x0][0x4c0] ;  /* 0x00009800ff0877ac */ /* 0x000ea20008000a00 */
[----:B------:R-:W-:Y:S01]  /*02a0*/  UISETP.NE.AND UP0, UPT, UR39, 0x2, UPT ;  /* 0x000000022700788c */ /* 0x000fe2000bf05270 */
[----:B0-----:R-:W-:-:S05]  /*02b0*/  IMAD.HI.U32 R6, R5, UR7, R4 ;  /* 0x0000000705067c27 */ /* 0x001fca000f8e0004 */
[----:B-1----:R-:W-:-:S04]  /*02c0*/  SHF.R.U32.HI R7, RZ, UR4, R6 ;  /* 0x00000004ff077c19 */ /* 0x002fc80008011606 */
[----:B------:R-:W-:-:S05]  /*02d0*/  IADD3 R3, PT, PT, -R7, RZ, RZ ;  /* 0x000000ff07037210 */ /* 0x000fca0007ffe1ff */
[----:B------:R-:W-:-:S04]  /*02e0*/  IMAD R5, R3, UR6, R5 ;  /* 0x0000000603057c24 */ /* 0x000fc8000f8e0205 */
[C---:B--2---:R-:W-:Y:S02]  /*02f0*/  IMAD R2, R5.reuse, UR8, R2 ;  /* 0x0000000805027c24 */ /* 0x044fe4000f8e0202 */
[----:B------:R-:W-:Y:S01]  /*0300*/  IMAD R0, R5, UR9, R0 ;  /* 0x0000000905007c24 */ /* 0x000fe2000f8e0200 */
[----:B------:R-:W-:Y:S06]  /*0310*/  BRA.U !UP0, `(.L_x_6338) ;  /* 0x0000001108487547 */ /* 0x000fec000b800000 */
[----:B------:R-:W0:Y:S01]  /*0320*/  LDCU.64 UR4, c[0x0][0x3a8] ;  /* 0x00007500ff0477ac */ /* 0x000e220008000a00 */
[----:B------:R-:W-:Y:S01]  /*0330*/  IMAD.MOV.U32 R6, RZ, RZ, RZ ;  /* 0x000000ffff067224 */ /* 0x000fe200078e00ff */
[----:B------:R-:W1:Y:S01]  /*0340*/  LDCU UR6, c[0x0][0x3a4] ;  /* 0x00007480ff0677ac */ /* 0x000e620008000800 */
[----:B------:R-:W2:Y:S01]  /*0350*/  LDCU.64 UR8, c[0x0][0x4c8] ;  /* 0x00009900ff0877ac */ /* 0x000ea20008000a00 */
[----:B------:R-:W-:Y:S01]  /*0360*/  UISETP.NE.AND UP0, UPT, UR39, 0x3, UPT ;  /* 0x000000032700788c */ /* 0x000fe2000bf05270 */
[----:B0-----:R-:W-:-:S05]  /*0370*/  IMAD.HI.U32 R4, R7, UR4, R6 ;  /* 0x0000000407047c27 */ /* 0x001fca000f8e0006 */
[----:B------:R-:W-:-:S05]  /*0380*/  SHF.R.U32.HI R5, RZ, UR5, R4 ;  /* 0x00000005ff057c19 */ /* 0x000fca0008011604 */
[----:B------:R-:W-:-:S04]  /*0390*/  IMAD.MOV R3, RZ, RZ, -R5 ;  /* 0x000000ffff037224 */ /* 0x000fc800078e0a05 */
[----:B-1----:R-:W-:-:S04]  /*03a0*/  IMAD R7, R3, UR6, R7 ;  /* 0x0000000603077c24 */ /* 0x002fc8000f8e0207 */
[C---:B--2---:R-:W-:Y:S02]  /*03b0*/  IMAD R2, R7.reuse, UR8, R2 ;  /* 0x0000000807027c24 */ /* 0x044fe4000f8e0202 */
[----:B------:R-:W-:Y:S01]  /*03c0*/  IMAD R0, R7, UR9, R0 ;  /* 0x0000000907007c24 */ /* 0x000fe2000f8e0200 */
[----:B------:R-:W-:Y:S06]  /*03d0*/  BRA.U !UP0, `(.L_x_6338) ;  /* 0x0000001108187547 */ /* 0x000fec000b800000 */
[----:B------:R-:W0:Y:S01]  /*03e0*/  LDCU.64 UR6, c[0x0][0x3b0] ;  /* 0x00007600ff0677ac */ /* 0x000e220008000a00 */
[----:B------:R-:W-:Y:S01]  /*03f0*/  MOV R4, RZ ;  /* 0x000000ff00047202 */ /* 0x000fe20000000f00 */
[----:B------:R-:W1:Y:S01]  /*0400*/  LDCU UR4, c[0x0][0x3b8] ;  /* 0x00007700ff0477ac */ /* 0x000e620008000800 */
[----:B------:R-:W2:Y:S01]  /*0410*/  LDCU.64 UR8, c[0x0][0x4d0] ;  /* 0x00009a00ff0877ac */ /* 0x000ea20008000a00 */
[----:B------:R-:W-:Y:S02]  /*0420*/  UISETP.NE.AND UP0, UPT, UR39, 0x4, UPT ;  /* 0x000000042700788c */ /* 0x000fe4000bf05270 */
[----:B0-----:R-:W-:-:S05]  /*0430*/  IMAD.HI.U32 R6, R5, UR7, R4 ;  /* 0x0000000705067c27 */ /* 0x001fca000f8e0004 */
[----:B-1----:R-:W-:-:S05]  /*0440*/  SHF.R.U32.HI R7, RZ, UR4, R6 ;  /* 0x00000004ff077c19 */ /* 0x002fca0008011606 */
[----:B------:R-:W-:-:S04]  /*0450*/  IMAD.MOV R3, RZ, RZ, -R7 ;  /* 0x000000ffff037224 */ /* 0x000fc800078e0a07 */
        /* <DEDUP_REMOVED lines=10> */
[----:B------:R-:W-:-:S04]  /*0500*/  SHF.R.U32.HI R5, RZ, UR5, R4 ;  /* 0x00000005ff057c19 */ /* 0x000fc80008011604 */
[----:B------:R-:W-:-:S05]  /*0510*/  IADD3 R3, PT, PT, -R5, RZ, RZ ;  /* 0x000000ff05037210 */ /* 0x000fca0007ffe1ff */
[----:B-1----:R-:W-:-:S04]  /*0520*/  IMAD R7, R3, UR6, R7 ;  /* 0x0000000603077c24 */ /* 0x002fc8000f8e0207 */
        /* <DEDUP_REMOVED lines=16> */
[----:B------:R-:W-:Y:S01]  /*0630*/  HFMA2 R6, -RZ, RZ, 0, 0 ;  /* 0x00000000ff067431 */ /* 0x000fe200000001ff */
[----:B------:R-:W1:Y:S01]  /*0640*/  LDCU UR6, c[0x0][0x3d4] ;  /* 0x00007a80ff0677ac */ /* 0x000e620008000800 */
[----:B------:R-:W2:Y:S01]  /*0650*/  LDCU.64 UR8, c[0x0][0x4e8] ;  /* 0x00009d00ff0877ac */ /* 0x000ea20008000a00 */
[----:B------:R-:W-:Y:S02]  /*0660*/  UISETP.NE.AND UP0, UPT, UR39, 0x7, UPT ;  /* 0x000000072700788c */ /* 0x000fe4000bf05270 */
        /* <DEDUP_REMOVED lines=214> */
[----:B------:R-:W2:Y:S03]  /*13d0*/  LDCU.64 UR8, c[0x0][0x578] ;  /* 0x0000af00ff0877ac */ /* 0x000ea60008000a00 */
[----:B0-----:R-:W-:-:S05]  /*13e0*/  IMAD.HI.U32 R3, R7, UR4, R6 ;  /* 0x0000000407037c27 */ /* 0x001fca000f8e0006 */
[----:B------:R-:W-:-:S05]  /*13f0*/  SHF.R.U32.HI R3, RZ, UR5, R3 ;  /* 0x00000005ff037c19 */ /* 0x000fca0008011603 */
[----:B------:R-:W-:-:S04]  /*1400*/  IMAD.MOV R3, RZ, RZ, -R3 ;  /* 0x000000ffff037224 */ /* 0x000fc800078e0a03 */
[----:B-1----:R-:W-:-:S04]  /*1410*/  IMAD R7, R3, UR6, R7 ;  /* 0x0000000603077c24 */ /* 0x002fc8000f8e0207 */
[C---:B--2---:R-:W-:Y:S02]  /*1420*/  IMAD R2, R7.reuse, UR8, R2 ;  /* 0x0000000807027c24 */ /* 0x044fe4000f8e0202 */
[----:B------:R-:W-:-:S07]  /*1430*/  IMAD R0, R7, UR9, R0 ;  /* 0x0000000907007c24 */ /* 0x000fce000f8e0200 */
.L_x_6338:
[----:B------:R-:W0:Y:S01]  /*1440*/  LDCU.64 UR6, c[0x0][0x588] ;  /* 0x0000b100ff0677ac */ /* 0x000e220008000a00 */
[----:B------:R-:W-:-:S04]  /*1450*/  UPRMT UR4, UR40, 0x9910, URZ ;  /* 0x0000991028047896 */ /* 0x000fc800080000ff */
[----:B------:R-:W-:Y:S01]  /*1460*/  UISETP.GT.AND UP0, UPT, UR4, 0x9, UPT ;  /* 0x000000090400788c */ /* 0x000fe2000bf04270 */
[----:B0-----:R-:W-:-:S05]  /*1470*/  IADD3 R6, P0, PT, R0, UR6, RZ ;  /* 0x0000000600067c10 */ /* 0x001fca000ff1e0ff */
        /* <DEDUP_REMOVED lines=13> */
.L_x_6342:
[----:B------:R4:W5:Y:S01]  /*1550*/  LDG.E.U8 R4, desc[UR36][R6.64] ;  /* 0x0000002406047981 */ /* 0x000962000c1e1100 */
[----:B------:R-:W-:Y:S01]  /*1560*/  MOV R5, RZ ;  /* 0x000000ff00057202 */ /* 0x000fe20000000f00 */
[----:B------:R-:W-:Y:S06]  /*1570*/  BRA `(.L_x_6344) ;  /* 0x0000000c00447947 */ /* 0x000fec0003800000 */
.L_x_6341:
        /* <DEDUP_REMOVED lines=8> */
.L_x_6346:
[----:B------:R-:W2:Y:S02]  /*1600*/  LDG.E R4, desc[UR36][R6.64] ;  /* 0x0000002406047981 */ /* 0x000ea4000c1e1900 */
[----:B--2---:R-:W-:Y:S01]  /*1610*/  SHF.R.S32.HI R5, RZ, 0x1f, R4 ;  /* 0x0000001fff057819 */ /* 0x004fe20000011404 */
[----:B------:R-:W-:Y:S06]  /*1620*/  BRA `(.L_x_6344) ;  /* 0x0000000c00187947 */ /* 0x000fec0003800000 */
.L_x_6345:
[----:B------:R-:W2:Y:S02]  /*1630*/  LDG.E.S16 R4, desc[UR36][R6.64] ;  /* 0x0000002406047981 */ /* 0x000ea4000c1e1700 */
[----:B--2---:R-:W-:Y:S01]  /*1640*/  SHF.R.S32.HI R5, RZ, 0x1f, R4 ;  /* 0x0000001fff057819 */ /* 0x004fe20000011404 */
[----:B------:R-:W-:Y:S06]  /*1650*/  BRA `(.L_x_6344) ;  /* 0x0000000c000c7947 */ /* 0x000fec0003800000 */
.L_x_6340:
[----:B------:R-:W-:-:S09]  /*1660*/  UISETP.GT.AND UP0, UPT, UR4, 0x6, UPT ;  /* 0x000000060400788c */ /* 0x000fd2000bf04270 */
[----:B------:R-:W-:Y:S05]  /*1670*/  BRA.U UP0, `(.L_x_6347) ;  /* 0x00000001002c7547 */ /* 0x000fea000b800000 */
[----:B------:R-:W-:-:S09]  /*1680*/  UISETP.NE.AND UP0, UPT, UR4, 0x5, UPT ;  /* 0x000000050400788c */ /* 0x000fd2000bf05270 */
[----:B------:R-:W-:Y:S05]  /*1690*/  BRA.U !UP0, `(.L_x_6348) ;  /* 0x0000000108147547 */ /* 0x000fea000b800000 */
[----:B------:R-:W-:-:S09]  /*16a0*/  UISETP.NE.AND UP0, UPT, UR4, 0x6, UPT ;  /* 0x000000060400788c */ /* 0x000fd2000bf05270 */
[----:B------:R-:W-:Y:S05]  /*16b0*/  BRA.U UP0, `(.L_x_6343) ;  /* 0x0000000900707547 */ /* 0x000fea000b800000 */
[----:B------:R-:W2:Y:S02]  /*16c0*/  LDG.E R4, desc[UR36][R6.64] ;  /* 0x0000002406047981 */ /* 0x000ea4000c1e1900 */
[----:B--2---:R-:W3:Y:S02]  /*16d0*/  F2I.S64.TRUNC R4, R4 ;  /* 0x0000000400047311 */ /* 0x004ee4000020d900 */
[----:B---3--:R-:W-:Y:S05]  /*16e0*/  BRA `(.L_x_6344) ;  /* 0x0000000800e87947 */ /* 0x008fea0003800000 */
.L_x_6348:
[----:B------:R-:W2:Y:S02]  /*16f0*/  LDG.E.U16 R6, desc[UR36][R6.64] ;  /* 0x0000002406067981 */ /* 0x000ea4000c1e1500 */
[----:B--2---:R-:W-:-:S06]  /*1700*/  HADD2.F32 R4, -RZ, R6.H0_H0 ;  /* 0x20000006ff047230 */ /* 0x004fcc0000004100 */
[----:B------:R-:W3:Y:S02]  /*1710*/  F2I.S64.TRUNC R4, R4 ;  /* 0x0000000400047311 */ /* 0x000ee4000020d900 */
[----:B---3--:R-:W-:Y:S05]  /*1720*/  BRA `(.L_x_6344) ;  /* 0x0000000800d87947 */ /* 0x008fea0003800000 */
.L_x_6347:
[----:B------:R-:W-:-:S09]  /*1730*/  UISETP.NE.AND UP0, UPT, UR4, 0x7, UPT ;  /* 0x000000070400788c */ /* 0x000fd2000bf05270 */
[----:B------:R-:W-:Y:S05]  /*1740*/  BRA.U !UP0, `(.L_x_6349) ;  /* 0x00000001082c7547 */ /* 0x000fea000b800000 */
[----:B------:R-:W-:-:S09]  /*1750*/  UISETP.NE.AND UP0, UPT, UR4, 0x8, UPT ;  /* 0x000000080400788c */ /* 0x000fd2000bf05270 */
[----:B------:R-:W-:Y:S05]  /*1760*/  BRA.U !UP0, `(.L_x_6350) ;  /* 0x0000000108147547 */ /* 0x000fea000b800000 */
[----:B------:R-:W-:-:S09]  /*1770*/  UISETP.NE.AND UP0, UPT, UR4, 0x9, UPT ;  /* 0x000000090400788c */ /* 0x000fd2000bf05270 */
[----:B------:R-:W-:Y:S05]  /*1780*/  BRA.U UP0, `(.L_x_6343) ;  /* 0x00000009003c7547 */ /* 0x000fea000b800000 */
[----:B------:R-:W2:Y:S02]  /*1790*/  LDG.E R4, desc[UR36][R6.64] ;  /* 0x0000002406047981 */ /* 0x000ea4000c1e1900 */
[----:B--2---:R-:W3:Y:S02]  /*17a0*/  F2I.S64.TRUNC R4, R4 ;  /* 0x0000000400047311 */ /* 0x004ee4000020d900 */
[----:B---3--:R-:W-:Y:S05]  /*17b0*/  BRA `(.L_x_6344) ;  /* 0x0000000800b47947 */ /* 0x008fea0003800000 */
.L_x_6350:
[----:B------:R-:W2:Y:S02]  /*17c0*/  LDG.E.U16 R6, desc[UR36][R6.64] ;  /* 0x0000002406067981 */ /* 0x000ea4000c1e1500 */
[----:B--2---:R-:W-:-:S06]  /*17d0*/  HADD2.F32 R4, -RZ, R6.H0_H0 ;  /* 0x20000006ff047230 */ /* 0x004fcc0000004100 */
[----:B------:R-:W3:Y:S02]  /*17e0*/  F2I.S64.TRUNC R4, R4 ;  /* 0x0000000400047311 */ /* 0x000ee4000020d900 */
[----:B---3--:R-:W-:Y:S05]  /*17f0*/  BRA `(.L_x_6344) ;  /* 0x0000000800a47947 */ /* 0x008fea0003800000 */
.L_x_6349:
[----:B------:R-:W2:Y:S02]  /*1800*/  LDG.E.64 R4, desc[UR36][R6.64] ;  /* 0x0000002406047981 */ /* 0x000ea4000c1e1b00 */
[----:B--2---:R-:W3:Y:S02]  /*1810*/  F2I.S64.F64.TRUNC R4, R4 ;  /* 0x0000000400047311 */ /* 0x004ee4000030d900 */
[----:B---3--:R-:W-:Y:S05]  /*1820*/  BRA `(.L_x_6344) ;  /* 0x0000000800987947 */ /* 0x008fea0003800000 */
.L_x_6339:
        /* <DEDUP_REMOVED lines=13> */
.L_x_6353:
[----:B------:R-:W2:Y:S02]  /*1900*/  LDG.E.64 R4, desc[UR36][R6.64] ;  /* 0x0000002406047981 */ /* 0x000ea4000c1e1b00 */
[----:B--2---:R-:W3:Y:S02]  /*1910*/  F2I.S64.F64.TRUNC R4, R4 ;  /* 0x0000000400047311 */ /* 0x004ee4000030d900 */
[----:B---3--:R-:W-:Y:S05]  /*1920*/  BRA `(.L_x_6344) ;  /* 0x0000000800587947 */ /* 0x008fea0003800000 */
.L_x_6352:
[----:B------:R-:W-:-:S09]  /*1930*/  UISETP.NE.AND UP0, UPT, UR4, 0xf, UPT ;  /* 0x0000000f0400788c */ /* 0x000fd2000bf05270 */
[----:B------:R-:W-:Y:S05]  /*1940*/  BRA.U !UP0, `(.L_x_6354) ;  /* 0x0000000108987547 */ /* 0x000fea000b800000 */
[----:B------:R-:W-:-:S09]  /*1950*/  UISETP.NE.AND UP0, UPT, UR4, 0x17, UPT ;  /* 0x000000170400788c */ /* 0x000fd2000bf05270 */
[----:B------:R-:W-:Y:S05]  /*1960*/  BRA.U !UP0, `(.L_x_6355) ;  /* 0x0000000108587547 */ /* 0x000fea000b800000 */
[----:B------:R-:W-:-:S09]  /*1970*/  UISETP.NE.AND UP0, UPT, UR4, 0x18, UPT ;  /* 0x000000180400788c */ /* 0x000fd2000bf05270 */
[----:B------:R-:W-:Y:S05]  /*1980*/  BRA.U UP0, `(.L_x_6343) ;  /* 0x0000000500bc7547 */ /* 0x000fea000b800000 */
[----:B------:R-:W2:Y:S01]  /*1990*/  LDG.E.U8 R0, desc[UR36][R6.64] ;  /* 0x0000002406007981 */ /* 0x000ea2000c1e1100 */
[----:B------:R-:W-:Y:S02]  /*19a0*/  HFMA2 R5, -RZ, RZ, 0, 1.847743988037109375e-06 ;  /* 0x0000001fff057431 */ /* 0x000fe400000001ff */
[----:B--2---:R-:W-:-:S05]  /*19b0*/  IMAD.SHL.U32 R0, R0, 0x1000000, RZ ;  /* 0x0100000000007824 */ /* 0x004fca00078e00ff */
[C---:B------:R-:W-:Y:S02]  /*19c0*/  LOP3.LUT R3, R0.reuse, 0x7f000000, RZ, 0xc0, !PT ;  /* 0x7f00000000037812 */ /* 0x040fe400078ec0ff */
[----:B------:R-:W-:Y:S02]  /*19d0*/  LOP3.LUT P0, RZ, R0, 0x7f000000, RZ, 0xc0, !PT ;  /* 0x7f00000000ff7812 */ /* 0x000fe4000780c0ff */
[----:B------:R-:W0:Y:S02]  /*19e0*/  FLO.U32 R4, R3 ;  /* 0x0000000300047300 */ /* 0x000e2400000e0000 */
[----:B0-----:R-:W-:-:S05]  /*19f0*/  IMAD.MOV R4, RZ, RZ, -R4 ;  /* 0x000000ffff047224 */ /* 0x001fca00078e0a04 */
        /* <DEDUP_REMOVED lines=13> */
.L_x_6355:
[----:B------:R-:W2:Y:S02]  /*1ad0*/  LDG.E.U8 R4, desc[UR36][R6.64] ;  /* 0x0000002406047981 */ /* 0x000ea4000c1e1100 */
[C---:B--2---:R-:W-:Y:S01]  /*1ae0*/  SHF.L.U32 R3, R4.reuse, 0x19, RZ ;  /* 0x0000001904037819 */ /* 0x044fe200000006ff */
        /* <DEDUP_REMOVED lines=10> */
[----:B------:R3:W4:Y:S02]  /*1b90*/  F2I.S64.TRUNC R4, R0 ;  /* 0x0000000000047311 */ /* 0x000724000020d900 */
[----:B---34-:R-:W-:Y:S05]  /*1ba0*/  BRA `(.L_x_6344) ;  /* 0x0000000400b87947 */ /* 0x018fea0003800000 */
.L_x_6354:
[----:B------:R-:W2:Y:S02]  /*1bb0*/  LDG.E.U16 R4, desc[UR36][R6.64] ;  /* 0x0000002406047981 */ /* 0x000ea4000c1e1500 */
[----:B--2---:R-:W-:-:S06]  /*1bc0*/  SHF.L.U32 R4, R4, 0x10, RZ ;  /* 0x0000001004047819 */ /* 0x004fcc00000006ff */
[----:B------:R-:W3:Y:S02]  /*1bd0*/  F2I.S64.TRUNC R4, R4 ;  /* 0x0000000400047311 */ /* 0x000ee4000020d900 */
[----:B---3--:R-:W-:Y:S05]  /*1be0*/  BRA `(.L_x_6344) ;  /* 0x0000000400a87947 */ /* 0x008fea0003800000 */
.L_x_6351:
        /* <DEDUP_REMOVED lines=11> */
.L_x_6358:
[----:B------:R-:W2:Y:S01]  /*1ca0*/  LDG.E.U8 R6, desc[UR36][R6.64] ;  /* 0x0000002406067981 */ /* 0x000ea2000c1e1100 */
[----:B------:R-:W-:Y:S01]  /*1cb0*/  BSSY.RECONVERGENT B0, `(.L_x_6359) ;  /* 0x0000018000007945 */ /* 0x000fe20003800200 */
[----:B------:R-:W-:Y:S01]  /*1cc0*/  IMAD.MOV.U32 R4, RZ, RZ, RZ ;  /* 0x000000ffff047224 */ /* 0x000fe200078e00ff */
[----:B--2---:R-:W-:-:S13]  /*1cd0*/  ISETP.NE.AND P0, PT, R6, RZ, PT ;  /* 0x000000ff0600720c */ /* 0x004fda0003f05270 */
        /* <DEDUP_REMOVED lines=17> */
.L_x_6362:
[----:B------:R-:W-:Y:S05]  /*1df0*/  BSYNC.RECONVERGENT B1 ;  /* 0x0000000000017941 */ /* 0x000fea0003800200 */
.L_x_6361:
[----:B------:R-:W-:Y:S02]  /*1e00*/  SHF.L.U32 R0, R0, 0x14, RZ ;  /* 0x0000001400007819 */ /* 0x000fe400000006ff */
[----:B------:R-:W-:-:S04]  /*1e10*/  LEA R3, R3, 0x3b800000, 0x17 ;  /* 0x3b80000003037811 */ /* 0x000fc800078eb8ff */
[----:B------:R-:W-:-:S07]  /*1e20*/  LOP3.LUT R4, R3, R0, R7, 0xfe, !PT ;  /* 0x0000000003047212 */ /* 0x000fce00078efe07 */
.L_x_6360:
[----:B------:R-:W-:Y:S05]  /*1e30*/  BSYNC.RECONVERGENT B0 ;  /* 0x0000000000007941 */ /* 0x000fea0003800200 */
.L_x_6359:
[----:B------:R-:W1:Y:S02]  /*1e40*/  F2I.S64.TRUNC R4, R4 ;  /* 0x0000000400047311 */ /* 0x000e64000020d900 */
[----:B-1----:R-:W-:Y:S05]  /*1e50*/  BRA `(.L_x_6344) ;  /* 0x00000004000c7947 */ /* 0x002fea0003800000 */
.L_x_6357:
        /* <DEDUP_REMOVED lines=21> */
.L_x_6366:
[----:B------:R-:W-:Y:S05]  /*1fb0*/  BSYNC.RECONVERGENT B1 ;  /* 0x0000000000017941 */ /* 0x000fea0003800200 */
.L_x_6365:
[----:B------:R-:W-:Y:S01]  /*1fc0*/  IMAD.SHL.U32 R0, R0, 0x200000, RZ ;  /* 0x0020000000007824 */ /* 0x000fe200078e00ff */
[----:B------:R-:W-:-:S04]  /*1fd0*/  LEA R3, R3, 0x37800000, 0x17 ;  /* 0x3780000003037811 */ /* 0x000fc800078eb8ff */
[----:B------:R-:W-:-:S07]  /*1fe0*/  LOP3.LUT R4, R3, R0, R7, 0xfe, !PT ;  /* 0x0000000003047212 */ /* 0x000fce00078efe07 */
.L_x_6364:
[----:B------:R-:W-:Y:S05]  /*1ff0*/  BSYNC.RECONVERGENT B0 ;  /* 0x0000000000007941 */ /* 0x000fea0003800200 */
.L_x_6363:
[----:B------:R-:W1:Y:S02]  /*2000*/  F2I.S64.TRUNC R4, R4 ;  /* 0x0000000400047311 */ /* 0x000e64000020d900 */
[----:B-1----:R-:W-:Y:S05]  /*2010*/  BRA `(.L_x_6344) ;  /* 0x00000000009c7947 */ /* 0x002fea0003800000 */
.L_x_6356:
[----:B------:R-:W-:-:S09]  /*2020*/  UISETP.NE.AND UP0, UPT, UR4, 0x1c, UPT ;  /* 0x0000001c0400788c */ /* 0x000fd2000bf05270 */
[----:B------:R-:W-:Y:S05]  /*2030*/  BRA.U !UP0, `(.L_x_6367) ;  /* 0x00000001088c7547 */ /* 0x000fea000b800000 */
[----:B------:R-:W-:-:S09]  /*2040*/  UISETP.NE.AND UP0, UPT, UR4, 0x1d, UPT ;  /* 0x0000001d0400788c */ /* 0x000fd2000bf05270 */
[----:B------:R-:W-:Y:S05]  /*2050*/  BRA.U !UP0, `(.L_x_6368) ;  /* 0x00000001087c7547 */ /* 0x000fea000b800000 */
[----:B------:R-:W-:-:S09]  /*2060*/  UISETP.NE.AND UP0, UPT, UR4, 0x2c, UPT ;  /* 0x0000002c0400788c */ /* 0x000fd2000bf05270 */
[----:B------:R-:W-:Y:S05]  /*2070*/  BRA.U !UP0, `(.L_x_6369) ;  /* 0x0000000108487547 */ /* 0x000fea000b800000 */
.L_x_6343:
[----:B------:R-:W-:Y:S01]  /*2080*/  MOV R0, 0x100 ;  /* 0x0000010000007802 */ /* 0x000fe20000000f00 */
[----:B------:R-:W0:Y:S01]  /*2090*/  LDCU.64 UR4, c[0x4][0xf0] ;  /* 0x01001e00ff0477ac */ /* 0x000e220008000a00 */
[----:B------:R-:W-:Y:S02]  /*20a0*/  HFMA2 R8, -RZ, RZ, 0, 4.64916229248046875e-06 ;  /* 0x0000004eff087431 */ /* 0x000fe400000001ff */
[----:B------:R-:W-:Y:S01]  /*20b0*/  IMAD.MOV.U32 R12, RZ, RZ, 0x1 ;  /* 0x00000001ff0c7424 */ /* 0x000fe200078e00ff */
[----:B------:R1:W2:Y:S01]  /*20c0*/  LDC.64 R14, c[0x4][R0] ;  /* 0x01000000000e7b82 */ /* 0x0002a20000000a00 */
[----:B------:R-:W3:Y:S01]  /*20d0*/  LDCU.64 UR6, c[0x4][0xf8] ;  /* 0x01001f00ff0677ac */ /* 0x000ee20008000a00 */
[----:B------:R-:W-:Y:S01]  /*20e0*/  IMAD.MOV.U32 R13, RZ, RZ, RZ ;  /* 0x000000ffff0d7224 */ /* 0x000fe200078e00ff */
[----:B------:R-:W4:Y:S01]  /*20f0*/  LDCU.64 UR8, c[0x4][URZ] ;  /* 0x01000000ff0877ac */ /* 0x000f220008000a00 */
[----:B0-----:R-:W-:Y:S01]  /*2100*/  MOV R4, UR4 ;  /* 0x0000000400047c02 */ /* 0x001fe20008000f00 */
[----:B------:R-:W-:-:S02]  /*2110*/  IMAD.U32 R5, RZ, RZ, UR5 ;  /* 0x00000005ff057e24 */ /* 0x000fc4000f8e00ff */
[----:B---3--:R-:W-:Y:S01]  /*2120*/  IMAD.U32 R6, RZ, RZ, UR6 ;  /* 0x00000006ff067e24 */ /* 0x008fe2000f8e00ff */
[----:B------:R-:W-:Y:S01]  /*2130*/  MOV R7, UR7 ;  /* 0x0000000700077c02 */ /* 0x000fe20008000f00 */
[----:B----4-:R-:W-:Y:S02]  /*2140*/  IMAD.U32 R10, RZ, RZ, UR8 ;  /* 0x00000008ff0a7e24 */ /* 0x010fe4000f8e00ff */
[----:B-1----:R-:W-:-:S07]  /*2150*/  IMAD.U32 R11, RZ, RZ, UR9 ;  /* 0x00000009ff0b7e24 */ /* 0x002fce000f8e00ff */
[----:B------:R-:W-:-:S07]  /*2160*/  LEPC R20, `(.L_x_6370) ;  /* 0x000000001014794e */ /* 0x000fce0000000000 */
[----:B--2---:R-:W-:Y:S05]  /*2170*/  CALL.ABS.NOINC R14 ;  /* 0x000000000e007343 */ /* 0x004fea0003c00000 */
.L_x_6370:
[----:B------:R-:W-:Y:S01]  /*2180*/  CS2R R4, SRZ ;  /* 0x0000000000047805 */ /* 0x000fe2000001ff00 */
[----:B------:R-:W-:Y:S06]  /*2190*/  BRA `(.L_x_6344) ;  /* 0x00000000003c7947 */ /* 0x000fec0003800000 */
.L_x_6369:
[----:B------:R-:W2:Y:S01]  /*21a0*/  LDG.E.U8 R6, desc[UR36][R6.64] ;  /* 0x0000002406067981 */ /* 0x000ea2000c1e1100 */
[----:B------:R-:W-:Y:S01]  /*21b0*/  BSSY.RECONVERGENT B0, `(.L_x_6371) ;  /* 0x0000007000007945 */ /* 0x000fe20003800200 */
[----:B------:R-:W-:Y:S02]  /*21c0*/  MOV R4, 0x400000 ;  /* 0x0040000000047802 */ /* 0x000fe40000000f00 */
[----:B--2---:R-:W-:-:S13]  /*21d0*/  ISETP.NE.AND P0, PT, R6, RZ, PT ;  /* 0x000000ff0600720c */ /* 0x004fda0003f05270 */
[----:B------:R-:W-:Y:S05]  /*21e0*/  @!P0 BRA `(.L_x_6372) ;  /* 0x00000000000c8947 */ /* 0x000fea0003800000 */
[----:B------:R-:W-:-:S13]  /*21f0*/  ISETP.NE.AND P0, PT, R6, 0xff, PT ;  /* 0x000000ff0600780c */ /* 0x000fda0003f05270 */
[----:B------:R-:W-:Y:S02]  /*2200*/  @!P0 IMAD.MOV.U32 R4, RZ, RZ, 0x7f800001 ;  /* 0x7f800001ff048424 */ /* 0x000fe400078e00ff */
[----:B------:R-:W-:-:S07]  /*2210*/  @P0 IMAD.SHL.U32 R4, R6, 0x800000, RZ ;  /* 0x0080000006040824 */ /* 0x000fce00078e00ff */
.L_x_6372:
[----:B------:R-:W-:Y:S05]  /*2220*/  BSYNC.RECONVERGENT B0 ;  /* 0x0000000000007941 */ /* 0x000fea0003800200 */
.L_x_6371:
[----:B------:R-:W2:Y:S02]  /*2230*/  F2I.S64.TRUNC R4, R4 ;  /* 0x0000000400047311 */ /* 0x000ea4000020d900 */
[----:B--2---:R-:W-:Y:S05]  /*2240*/  BRA `(.L_x_6344) ;  /* 0x0000000000107947 */ /* 0x004fea0003800000 */
.L_x_6368:
[----:B------:R2:W5:Y:S01]  /*2250*/  LDG.E.64 R4, desc[UR36][R6.64] ;  /* 0x0000002406047981 */ /* 0x000562000c1e1b00 */
[----:B------:R-:W-:Y:S05]  /*2260*/  BRA `(.L_x_6344) ;  /* 0x0000000000087947 */ /* 0x000fea0003800000 */
.L_x_6367:
[----:B------:R1:W5:Y:S01]  /*2270*/  LDG.E R4, desc[UR36][R6.64] ;  /* 0x0000002406047981 */ /* 0x000362000c1e1900 */
[----:B------:R-:W-:-:S07]  /*2280*/  HFMA2 R5, -RZ, RZ, 0, 0 ;  /* 0x00000000ff057431 */ /* 0x000fce00000001ff */
.L_x_6344:
[----:B01234-:R-:W0:Y:S01]  /*2290*/  LDC.64 R6, c[0x0][0x590] ;  /* 0x00016400ff067b82 */ /* 0x01fe220000000a00 */
[----:B------:R-:W-:Y:S02]  /*22a0*/  CS2R R54, SRZ ;  /* 0x0000000000367805 */ /* 0x000fe4000001ff00 */
[----:B0-----:R-:W-:-:S04]  /*22b0*/  ISETP.NE.U32.AND P0, PT, R6, RZ, PT ;  /* 0x000000ff0600720c */ /* 0x001fc80003f05070 */
[----:B------:R-:W-:-:S13]  /*22c0*/  ISETP.NE.AND.EX P0, PT, R7, RZ, PT, P0 ;  /* 0x000000ff0700720c */ /* 0x000fda0003f05300 */
[----:B------:R-:W-:Y:S05]  /*22d0*/  @!P0 BRA `(.L_x_6373) ;  /* 0x0000000c00448947 */ /* 0x000fea0003800000 */
[----:B------:R-:W0:Y:S02]  /*22e0*/  LDC.64 R8, c[0x0][0x5a0] ;  /* 0x00016800ff087b82 */ /* 0x000e240000000a00 */
[----:B0-----:R-:W-:-:S04]  /*22f0*/  ISETP.GE.U32.AND P0, PT, R8, 0x1, PT ;  /* 0x000000010800780c */ /* 0x001fc80003f06070 */
[----:B------:R-:W-:-:S13]  /*2300*/  ISETP.GE.AND.EX P0, PT, R9, RZ, PT, P0 ;  /* 0x000000ff0900720c */ /* 0x000fda0003f06300 */
[----:B------:R-:W-:Y:S05]  /*2310*/  @!P0 BRA `(.L_x_6373) ;  /* 0x0000000c00348947 */ /* 0x000fea0003800000 */
[----:B------:R-:W0:Y:S01]  /*2320*/  LDCU.64 UR4, c[0x0][0x598] ;  /* 0x0000b300ff0477ac */ /* 0x000e220008000a00 */
[----:B------:R-:W1:Y:S01]  /*2330*/  LDC.64 R12, c[0x0][0x5b0] ;  /* 0x00016c00ff0c7b82 */ /* 0x000e620000000a00 */
[----:B------:R-:W-:Y:S01]  /*2340*/  ISETP.GE.U32.AND P0, PT, R8, 0x8, PT ;  /* 0x000000080800780c */ /* 0x000fe20003f06070 */
[----:B------:R-:W-:Y:S01]  /*2350*/  IMAD.MOV.U32 R0, RZ, RZ, RZ ;  /* 0x000000ffff007224 */ /* 0x000fe200078e00ff */
[----:B------:R-:W-:Y:S02]  /*2360*/  CS2R R54, SRZ ;  /* 0x0000000000367805 */ /* 0x000fe4000001ff00 */
[----:B------:R-:W-:Y:S01]  /*2370*/  ISETP.GE.U32.AND.EX P0, PT, R9, RZ, PT, P0 ;  /* 0x000000ff0900720c */ /* 0x000fe20003f06100 */
[----:B0----5:R-:W-:Y:S02]  /*2380*/  IMAD R3, R5, UR4, RZ ;  /* 0x0000000405037c24 */ /* 0x021fe4000f8e02ff */
[----:B------:R-:W-:-:S04]  /*2390*/  IMAD.WIDE.U32 R10, R4, UR4, RZ ;  /* 0x00000004040a7c25 */ /* 0x000fc8000f8e00ff */
[----:B------:R-:W-:Y:S02]  /*23a0*/  IMAD R5, R4, UR5, R3 ;  /* 0x0000000504057c24 */ /* 0x000fe4000f8e0203 */
[----:B------:R-:W-:-:S03]  /*23b0*/  IMAD.MOV.U32 R3, RZ, RZ, RZ ;  /* 0x000000ffff037224 */ /* 0x000fc600078e00ff */
[----:B------:R-:W-:Y:S01]  /*23c0*/  IADD3 R15, PT, PT, R11, R5, RZ ;  /* 0x000000050b0f7210 */ /* 0x000fe20007ffe0ff */
[----:B------:R-:W-:Y:S06]  /*23d0*/  @!P0 BRA `(.L_x_6374) ;  /* 0x0000000400648947 */ /* 0x000fec0003800000 */
[----:B------:R-:W0:Y:S01]  /*23e0*/  LDCU.64 UR4, c[0x0][0x5a8] ;  /* 0x0000b500ff0477ac */ /* 0x000e220008000a00 */
[----:B------:R-:W-:Y:S01]  /*23f0*/  LOP3.LUT R3, R9, 0x7fffffff, RZ, 0xc0, !PT ;  /* 0x7fffffff09037812 */ /* 0x000fe200078ec0ff */
[----:B-1----:R-:W-:Y:S01]  /*2400*/  IMAD.SHL.U32 R5, R13, 0x8, RZ ;  /* 0x000000080d057824 */ /* 0x002fe200078e00ff */
[----:B------:R-:W-:Y:S01]  /*2410*/  LOP3.LUT R0, R8, 0xfffffff8, RZ, 0xc0, !PT ;  /* 0xfffffff808007812 */ /* 0x000fe200078ec0ff */
[----:B------:R-:W-:Y:S01]  /*2420*/  IMAD.WIDE.U32 R18, R12, 0x8, RZ ;  /* 0x000000080c127825 */ /* 0x000fe200078e00ff */
[----:B------:R-:W-:Y:S01]  /*2430*/  LEA R4, P0, R10, R6, 0x3 ;  /* 0x000000060a047211 */ /* 0x000fe200078018ff */
[----:B------:R-:W-:Y:S01]  /*2440*/  BSSY.RECONVERGENT B0, `(.L_x_6374) ;  /* 0x0000052000007945 */ /* 0x000fe20003800200 */
[----:B------:R-:W-:Y:S01]  /*2450*/  SHF.L.U64.HI R16, R12, 0x6, R13 ;  /* 0x000000060c107819 */ /* 0x000fe2000001020d */
[----:B------:R-:W-:Y:S01]  /*2460*/  IMAD.IADD R56, R19, 0x1, R5 ;  /* 0x0000000113387824 */ /* 0x000fe200078e0205 */
[----:B------:R-:W-:Y:S02]  /*2470*/  CS2R R54, SRZ ;  /* 0x0000000000367805 */ /* 0x000fe4000001ff00 */
[----:B------:R-:W-:Y:S01]  /*2480*/  LEA.HI.X R5, R10, R7, R15, 0x3, P0 ;  /* 0x000000070a057211 */ /* 0x000fe200000f1c0f */
[----:B------:R-:W-:Y:S01]  /*2490*/  IMAD.MOV.U32 R9, RZ, RZ, R3 ;  /* 0x000000ffff097224 */ /* 0x000fe200078e0003 */
[----:B------:R-:W-:Y:S01]  /*24a0*/  MOV R57, R0 ;  /* 0x0000000000397202 */ /* 0x000fe20000000f00 */
[----:B0-----:R-:W-:-:S04]  /*24b0*/  UIADD3 UR4, UP0, UPT, UR4, 0x20, URZ ;  /* 0x0000002004047890 */ /* 0x001fc8000ff1e0ff */
[----:B------:R-:W-:Y:S02]  /*24c0*/  UIADD3.X UR5, UPT, UPT, URZ, UR5, URZ, UP0, !UPT ;  /* 0x00000005ff057290 */ /* 0x000fe400087fe4ff */
[----:B------:R-:W-:-:S04]  /*24d0*/  IMAD.U32 R20, RZ, RZ, UR4 ;  /* 0x00000004ff147e24 */ /* 0x000fc8000f8e00ff */
[----:B------:R-:W-:-:S07]  /*24e0*/  MOV R21, UR5 ;  /* 0x0000000500157c02 */ /* 0x000fce0008000f00 */
.L_x_6375:
        /* <DEDUP_REMOVED lines=21> */
[----:B------:R-:W5:Y:S04]  /*2640*/  LDG.E.64 R30, desc[UR36][R20.64+0x8] ;  /* 0x00000824141e7981 */ /* 0x000f68000c1e1b00 */
[----:B------:R-:W5:Y:S01]  /*2650*/  LDG.E.64 R32, desc[UR36][R60.64] ;  /* 0x000000243c207981 */ /* 0x000f62000c1e1b00 */
[----:B------:R-:W-:-:S02]  /*2660*/  IADD3.X R59, PT, PT, R61, R56, RZ, P0, !PT ;  /* 0x000000383d3b7210 */ /* 0x000fc400007fe4ff */
[----:B0-----:R-:W-:Y:S01]  /*2670*/  IADD3 R24, P0, PT, R58, R18, RZ ;  /* 0x000000123a187210 */ /* 0x001fe20007f1e0ff */
[----:B------:R-:W5:Y:S04]  /*2680*/  LDG.E.64 R26, desc[UR36][R20.64+0x10] ;  /* 0x00001024141a7981 */ /* 0x000f68000c1e1b00 */
[----:B------:R-:W5:Y:S01]  /*2690*/  LDG.E.64 R28, desc[UR36][R58.64] ;  /* 0x000000243a1c7981 */ /* 0x000f62000c1e1b00 */
[----:B------:R-:W-:-:S03]  /*26a0*/  IMAD.X R25, R59, 0x1, R56, P0 ;  /* 0x000000013b197824 */ /* 0x000fc600000e0638 */
[----:B------:R0:W5:Y:S04]  /*26b0*/  LDG.E.64 R22, desc[UR36][R20.64+0x18] ;  /* 0x0000182414167981 */ /* 0x000168000c1e1b00 */
[----:B------:R-:W5:Y:S01]  /*26c0*/  LDG.E.64 R24, desc[UR36][R24.64] ;  /* 0x0000002418187981 */ /* 0x000f62000c1e1b00 */
[----:B------:R-:W-:Y:S02]  /*26d0*/  IADD3 R57, P0, PT, R57, -0x8, RZ ;  /* 0xfffffff839397810 */ /* 0x000fe40007f1e0ff */
[----:B------:R-:W-:Y:S02]  /*26e0*/  LEA R4, P1, R12, R4, 0x6 ;  /* 0x000000040c047211 */ /* 0x000fe400078230ff */
[----:B------:R-:W-:Y:S02]  /*26f0*/  IADD3.X R9, PT, PT, R9, -0x1, RZ, P0, !PT ;  /* 0xffffffff09097810 */ /* 0x000fe400007fe4ff */
[----:B------:R-:W-:Y:S01]  /*2700*/  ISETP.NE.U32.AND P0, PT, R57, RZ, PT ;  /* 0x000000ff3900720c */ /* 0x000fe20003f05070 */
[----:B------:R-:W-:Y:S01]  /*2710*/  IMAD.X R5, R5, 0x1, R16, P1 ;  /* 0x0000000105057824 */ /* 0x000fe200008e0610 */
[----:B0-----:R-:W-:-:S02]  /*2720*/  IADD3 R20, P2, PT, R20, 0x40, RZ ;  /* 0x0000004014147810 */ /* 0x001fc40007f5e0ff */
[----:B------:R-:W-:Y:S02]  /*2730*/  ISETP.NE.AND.EX P0, PT, R9, RZ, PT, P0 ;  /* 0x000000ff0900720c */ /* 0x000fe40003f05300 */
        /* <DEDUP_REMOVED lines=15> */
[----:B------:R-:W-:-:S04]  /*2830*/  IMAD.WIDE.U32 R38, R38, R40, R42 ;  /* 0x0000002826267225 */ /* 0x000fc800078e002a */
[----:B------:R-:W-:Y:S02]  /*2840*/  IMAD R37, R37, R34, RZ ;  /* 0x0000002225257224 */ /* 0x000fe400078e02ff */
[----:B------:R-:W-:Y:S02]  /*2850*/  IMAD.IADD R39, R39, 0x1, R41 ;  /* 0x0000000127277824 */ /* 0x000fe400078e0229 */
[-C--:B------:R-:W-:Y:S02]  /*2860*/  IMAD R37, R35, R36.reuse, R37 ;  /* 0x0000002423257224 */ /* 0x080fe400078e0225 */
[----:B------:R-:W-:-:S04]  /*2870*/  IMAD.WIDE.U32 R34, R34, R36, R38 ;  /* 0x0000002422227225 */ /* 0x000fc800078e0026 */
[----:B------:R-:W-:Y:S01]  /*2880*/  IMAD R33, R33, R30, RZ ;  /* 0x0000001e21217224 */ /* 0x000fe200078e02ff */
[----:B------:R-:W-:Y:S01]  /*2890*/  IADD3 R35, PT, PT, R35, R37, RZ ;  /* 0x0000002523237210 */ /* 0x000fe20007ffe0ff */
[----:B------:R-:W-:Y:S02]  /*28a0*/  IMAD R29, R29, R26, RZ ;  /* 0x0000001a1d1d7224 */ /* 0x000fe400078e02ff */
[-C--:B------:R-:W-:Y:S02]  /*28b0*/  IMAD R33, R31, R32.reuse, R33 ;  /* 0x000000201f217224 */ /* 0x080fe400078e0221 */
[----:B------:R-:W-:-:S04]  /*28c0*/  IMAD.WIDE.U32 R30, R30, R32, R34 ;  /* 0x000000201e1e7225 */ /* 0x000fc800078e0022 */
[----:B------:R-:W-:Y:S02]  /*28d0*/  IMAD.IADD R31, R31, 0x1, R33 ;  /* 0x000000011f1f7824 */ /* 0x000fe400078e0221 */
[-C--:B------:R-:W-:Y:S02]  /*28e0*/  IMAD R29, R27, R28.reuse, R29 ;  /* 0x0000001c1b1d7224 */ /* 0x080fe400078e021d */
[----:B------:R-:W-:-:S04]  /*28f0*/  IMAD.WIDE.U32 R26, R26, R28, R30 ;  /* 0x0000001c1a1a7225 */ /* 0x000fc800078e001e */
[----:B------:R-:W-:Y:S02]  /*2900*/  IMAD.IADD R27, R27, 0x1, R29 ;  /* 0x000000011b1b7824 */ /* 0x000fe400078e021d */
[----:B------:R-:W-:Y:S02]  /*2910*/  IMAD R25, R25, R22, RZ ;  /* 0x0000001619197224 */ /* 0x000fe400078e02ff */
[----:B------:R-:W-:-:S04]  /*2920*/  IMAD.WIDE.U32 R54, R22, R24, R26 ;  /* 0x0000001816367225 */ /* 0x000fc800078e001a */
[----:B------:R-:W-:-:S04]  /*2930*/  IMAD R25, R23, R24, R25 ;  /* 0x0000001817197224 */ /* 0x000fc800078e0219 */
[----:B------:R-:W-:Y:S01]  /*2940*/  IMAD.IADD R55, R55, 0x1, R25 ;  /* 0x0000000137377824 */ /* 0x000fe200078e0219 */
[----:B------:R-:W-:Y:S06]  /*2950*/  @P0 BRA `(.L_x_6375) ;  /* 0xfffffff800e40947 */ /* 0x000fec000383ffff */
[----:B------:R-:W-:Y:S05]  /*2960*/  BSYNC.RECONVERGENT B0 ;  /* 0x0000000000007941 */ /* 0x000fea0003800200 */
.L_x_6374:
        /* <DEDUP_REMOVED lines=10> */
[-C--:B-1----:R-:W-:Y:S02]  /*2a10*/  IMAD R9, R3, R12.reuse, RZ ;  /* 0x0000000c03097224 */ /* 0x082fe400078e02ff */
[----:B------:R-:W-:Y:S02]  /*2a20*/  IMAD.SHL.U32 R27, R12, 0x8, RZ ;  /* 0x000000080c1b7824 */ /* 0x000fe400078e00ff */
[----:B------:R-:W-:-:S04]  /*2a30*/  IMAD.WIDE.U32 R4, R0, R12, R14 ;  /* 0x0000000c00047225 */ /* 0x000fc800078e000e */
[----:B------:R-:W-:Y:S01]  /*2a40*/  IMAD R9, R0, R13, R9 ;  /* 0x0000000d00097224 */ /* 0x000fe200078e0209 */
[----:B------:R-:W-:-:S03]  /*2a50*/  LEA R24, P1, R4, R6, 0x3 ;  /* 0x0000000604187211 */ /* 0x000fc600078218ff */
[----:B------:R-:W-:Y:S01]  /*2a60*/  IMAD.IADD R5, R5, 0x1, R9 ;  /* 0x0000000105057824 */ /* 0x000fe200078e0209 */
[----:B------:R-:W-:Y:S02]  /*2a70*/  SHF.L.U64.HI R9, R12, 0x3, R13 ;  /* 0x000000030c097819 */ /* 0x000fe4000001020d */
[----:B0-----:R-:W-:Y:S02]  /*2a80*/  LEA R28, P0, R0, UR4, 0x3 ;  /* 0x00000004001c7c11 */ /* 0x001fe4000f8018ff */
[----:B------:R-:W-:Y:S02]  /*2a90*/  LEA.HI.X R25, R4, R7, R5, 0x3, P1 ;  /* 0x0000000704197211 */ /* 0x000fe400008f1c05 */
[----:B------:R-:W-:Y:S02]  /*2aa0*/  LEA.HI.X R29, R0, UR5, R3, 0x3, P0 ;  /* 0x00000005001d7c11 */ /* 0x000fe400080f1c03 */
[----:B------:R-:W-:Y:S01]  /*2ab0*/  IADD3 R34, P0, PT, R27, R24, RZ ;  /* 0x000000181b227210 */ /* 0x000fe20007f1e0ff */
[----:B------:R-:W2:Y:S04]  /*2ac0*/  LDG.E.64 R32, desc[UR36][R24.64] ;  /* 0x0000002418207981 */ /* 0x000ea8000c1e1b00 */
[----:B------:R-:W2:Y:S01]  /*2ad0*/  LDG.E.64 R30, desc[UR36][R28.64] ;  /* 0x000000241c1e7981 */ /* 0x000ea2000c1e1b00 */
[----:B------:R-:W-:-:S02]  /*2ae0*/  IADD3.X R35, PT, PT, R9, R25, RZ, P0, !PT ;  /* 0x0000001909237210 */ /* 0x000fc400007fe4ff */
[-C--:B------:R-:W-:Y:S01]  /*2af0*/  IADD3 R36, P0, PT, R34, R27.reuse, RZ ;  /* 0x0000001b22247210 */ /* 0x080fe20007f1e0ff */
[----:B------:R-:W3:Y:S04]  /*2b00*/  LDG.E.64 R20, desc[UR36][R28.64+0x8] ;  /* 0x000008241c147981 */ /* 0x000ee8000c1e1b00 */
[----:B------:R0:W3:Y:S01]  /*2b10*/  LDG.E.64 R22, desc[UR36][R34.64] ;  /* 0x0000002422167981 */ /* 0x0000e2000c1e1b00 */
        /* <DEDUP_REMOVED lines=10> */
[----:B0-----:R-:W-:-:S04]  /*2bc0*/  IMAD.WIDE.U32 R34, R30, R32, R54 ;  /* 0x000000201e227225 */ /* 0x001fc800078e0036 */
[----:B------:R-:W-:-:S05]  /*2bd0*/  IMAD R9, R31, R32, R9 ;  /* 0x000000201f097224 */ /* 0x000fca00078e0209 */
[----:B------:R-:W-:Y:S01]  /*2be0*/  IADD3 R35, PT, PT, R35, R9, RZ ;  /* 0x0000000923237210 */ /* 0x000fe20007ffe0ff */
        /* <DEDUP_REMOVED lines=12> */
.L_x_6376:
[----:B------:R-:W-:Y:S05]  /*2cb0*/  BRA.U !UP0, `(.L_x_6373) ;  /* 0x0000000108cc7547 */ /* 0x000fea000b800000 */
[----:B------:R-:W-:Y:S01]  /*2cc0*/  UISETP.NE.U32.AND UP0, UPT, UR45, URZ, UPT ;  /* 0x000000ff2d00728c */ /* 0x000fe2000bf05070 */
[----:B------:R-:W-:-:S03]  /*2cd0*/  LOP3.LUT R8, R8, 0x1, RZ, 0xc0, !PT ;  /* 0x0000000108087812 */ /* 0x000fc600078ec0ff */
[----:B------:R-:W-:Y:S01]  /*2ce0*/  UISETP.NE.AND.EX UP0, UPT, UR46, URZ, UPT, UP0 ;  /* 0x000000ff2e00728c */ /* 0x000fe2000bf05300 */
[----:B------:R-:W-:-:S04]  /*2cf0*/  ISETP.NE.U32.AND P0, PT, R8, 0x1, PT ;  /* 0x000000010800780c */ /* 0x000fc80003f05070 */
[----:B------:R-:W-:-:S04]  /*2d00*/  ISETP.NE.U32.AND.EX P0, PT, RZ, RZ, PT, P0 ;  /* 0x000000ffff00720c */ /* 0x000fc80003f05100 */
[----:B------:R-:W-:Y:S09]  /*2d10*/  BRA.U !UP0, `(.L_x_6377) ;  /* 0x00000001086c7547 */ /* 0x000ff2000b800000 */
[----:B------:R-:W0:Y:S01]  /*2d20*/  LDCU.64 UR4, c[0x0][0x5a8] ;  /* 0x0000b500ff0477ac */ /* 0x000e220008000a00 */
[----:B------:R-:W-:Y:S01]  /*2d30*/  MOV R5, R15 ;  /* 0x0000000f00057202 */ /* 0x000fe20000000f00 */
[-C--:B-1----:R-:W-:Y:S02]  /*2d40*/  IMAD R8, R3, R12.reuse, RZ ;  /* 0x0000000c03087224 */ /* 0x082fe400078e02ff */
[----:B------:R-:W-:Y:S02]  /*2d50*/  IMAD.MOV.U32 R4, RZ, RZ, R10 ;  /* 0x000000ffff047224 */ /* 0x000fe400078e000a */
[C---:B------:R-:W-:Y:S02]  /*2d60*/  IMAD R9, R0.reuse, R13, R8 ;  /* 0x0000000d00097224 */ /* 0x040fe400078e0208 */
[----:B------:R-:W-:-:S04]  /*2d70*/  IMAD.WIDE.U32 R4, R0, R12, R4 ;  /* 0x0000000c00047225 */ /* 0x000fc800078e0004 */
[----:B------:R-:W-:Y:S01]  /*2d80*/  IMAD.IADD R5, R5, 0x1, R9 ;  /* 0x0000000105057824 */ /* 0x000fe200078e0209 */
[----:B------:R-:W-:-:S04]  /*2d90*/  LEA R20, P2, R4, R6, 0x3 ;  /* 0x0000000604147211 */ /* 0x000fc800078418ff */
[----:B------:R-:W-:Y:S02]  /*2da0*/  LEA.HI.X R21, R4, R7, R5, 0x3, P2 ;  /* 0x0000000704157211 */ /* 0x000fe400010f1c05 */
[----:B0-----:R-:W-:-:S03]  /*2db0*/  LEA R8, P1, R0, UR4, 0x3 ;  /* 0x0000000400087c11 */ /* 0x001fc6000f8218ff */
[----:B------:R-:W2:Y:S01]  /*2dc0*/  LDG.E.64 R22, desc[UR36][R20.64] ;  /* 0x0000002414167981 */ /* 0x000ea2000c1e1b00 */
[----:B------:R-:W-:Y:S02]  /*2dd0*/  LEA.HI.X R9, R0, UR5, R3, 0x3, P1 ;  /* 0x0000000500097c11 */ /* 0x000fe400088f1c03 */
[----:B------:R-:W-:-:S03]  /*2de0*/  LEA R4, P1, R12, R20, 0x3 ;  /* 0x000000140c047211 */ /* 0x000fc600078218ff */
        /* <DEDUP_REMOVED lines=14> */
.L_x_6377:
[----:B------:R-:W-:Y:S05]  /*2ed0*/  @P0 BRA `(.L_x_6373) ;  /* 0x0000000000440947 */ /* 0x000fea0003800000 */
        /* <DEDUP_REMOVED lines=9> */
[----:B0-----:R-:W-:-:S04]  /*2f70*/  LEA R4, P0, R0, UR4, 0x3 ;  /* 0x0000000400047c11 */ /* 0x001fc8000f8018ff */
[----:B------:R-:W-:Y:S01]  /*2f80*/  LEA.HI.X R5, R0, UR5, R3, 0x3, P0 ;  /* 0x0000000500057c11 */ /* 0x000fe200080f1c03 */
[----:B------:R-:W2:Y:S05]  /*2f90*/  LDG.E.64 R6, desc[UR36][R6.64] ;  /* 0x0000002406067981 */ /* 0x000eaa000c1e1b00 */
[----:B------:R-:W2:Y:S02]  /*2fa0*/  LDG.E.64 R4, desc[UR36][R4.64] ;  /* 0x0000002404047981 */ /* 0x000ea4000c1e1b00 */
[----:B--2---:R-:W-:Y:S02]  /*2fb0*/  IMAD R3, R7, R4, RZ ;  /* 0x0000000407037224 */ /* 0x004fe400078e02ff */
[----:B------:R-:W-:-:S04]  /*2fc0*/  IMAD.WIDE.U32 R54, R4, R6, R54 ;  /* 0x0000000604367225 */ /* 0x000fc800078e0036 */
[----:B------:R-:W-:-:S04]  /*2fd0*/  IMAD R3, R5, R6, R3 ;  /* 0x0000000605037224 */ /* 0x000fc800078e0203 */
[----:B------:R-:W-:-:S07]  /*2fe0*/  IMAD.IADD R55, R55, 0x1, R3 ;  /* 0x0000000137377824 */ /* 0x000fce00078e0203 */
.L_x_6373:
[----:B------:R-:W0:Y:S01]  /*2ff0*/  LDCU.64 UR6, c[0x0][0x580] ;  /* 0x0000b000ff0677ac */ /* 0x000e220008000a00 */
[----:B------:R-:W-:-:S04]  /*3000*/  UPRMT UR4, UR41, 0x9910, URZ ;  /* 0x0000991029047896 */ /* 0x000fc800080000ff */
[----:B------:R-:W-:Y:S01]  /*3010*/  UISETP.GT.AND UP0, UPT, UR4, 0x9, UPT ;  /* 0x000000090400788c */ /* 0x000fe2000bf04270 */
[----:B0-----:R-:W-:-:S04]  /*3020*/  IADD3 R2, P0, PT, R2, UR6, RZ ;  /* 0x0000000602027c10 */ /* 0x001fc8000ff1e0ff */
[----:B------:R-:W-:-:S04]  /*3030*/  IADD3.X R3, PT, PT, RZ, UR7, RZ, P0, !PT ;  /* 0x00000007ff037c10 */ /* 0x000fc800087fe4ff */
        /* <DEDUP_REMOVED lines=9> */
[----:B------:R0:W-:Y:S01]  /*30d0*/  STG.E.U8 desc[UR36][R2.64], R54 ;  /* 0x0000003602007986 */ /* 0x0001e2000c101124 */
[----:B------:R-:W-:Y:S05]  /*30e0*/  BRA `(.L_x_6383) ;  /* 0x0000000c00407947 */ /* 0x000fea0003800000 */
.L_x_6381:
[----:B------:R2:W-:Y:S01]  /*30f0*/  STG.E.U8 desc[UR36][R2.64], R54 ;  /* 0x0000003602007986 */ /* 0x0005e2000c101124 */
[----:B------:R-:W-:Y:S05]  /*3100*/  BRA `(.L_x_6383) ;  /* 0x0000000c00387947 */ /* 0x000fea0003800000 */
.L_x_6380:
[----:B------:R-:W-:-:S09]  /*3110*/  UISETP.NE.AND UP0, UPT, UR4, 0x2, UPT ;  /* 0x000000020400788c */ /* 0x000fd2000bf05270 */
[----:B------:R-:W-:Y:S05]  /*3120*/  BRA.U !UP0, `(.L_x_6384) ;  /* 0x0000000108207547 */ /* 0x000fea000b800000 */
[----:B------:R-:W-:-:S09]  /*3130*/  UISETP.NE.AND UP0, UPT, UR4, 0x3, UPT ;  /* 0x000000030400788c */ /* 0x000fd2000bf05270 */
[----:B------:R-:W-:Y:S05]  /*3140*/  BRA.U !UP0, `(.L_x_6385) ;  /* 0x0000000108107547 */ /* 0x000fea000b800000 */
[----:B------:R-:W-:-:S09]  /*3150*/  UISETP.NE.AND UP0, UPT, UR4, 0x4, UPT ;  /* 0x000000040400788c */ /* 0x000fd2000bf05270 */
[----:B------:R-:W-:Y:S05]  /*3160*/  BRA.U UP0, `(.L_x_6382) ;  /* 0x0000000900907547 */ /* 0x000fea000b800000 */
[----:B------:R0:W-:Y:S01]  /*3170*/  STG.E.64 desc[UR36][R2.64], R54 ;  /* 0x0000003602007986 */ /* 0x0001e2000c101b24 */
[----:B------:R-:W-:Y:S05]  /*3180*/  BRA `(.L_x_6383) ;  /* 0x0000000c00187947 */ /* 0x000fea0003800000 */
.L_x_6385:
[----:B------:R4:W-:Y:S01]  /*3190*/  STG.E desc[UR36][R2.64], R54 ;  /* 0x0000003602007986 */ /* 0x0009e2000c101924 */
[----:B------:R-:W-:Y:S05]  /*31a0*/  BRA `(.L_x_6383) ;  /* 0x0000000c00107947 */ /* 0x000fea0003800000 */
.L_x_6384:
[----:B------:R3:W-:Y:S01]  /*31b0*/  STG.E.U16 desc[UR36][R2.64], R54 ;  /* 0x0000003602007986 */ /* 0x0007e2000c101524 */
[----:B------:R-:W-:Y:S05]  /*31c0*/  BRA `(.L_x_6383) ;  /* 0x0000000c00087947 */ /* 0x000fea0003800000 */
.L_x_6379:
[----:B------:R-:W-:-:S09]  /*31d0*/  UISETP.GT.AND UP0, UPT, UR4, 0x6, UPT ;  /* 0x000000060400788c */ /* 0x000fd2000bf04270 */
[----:B------:R-:W-:Y:S05]  /*31e0*/  BRA.U UP0, `(.L_x_6386) ;  /* 0x00000001002c7547 */ /* 0x000fea000b800000 */
[----:B------:R-:W-:-:S09]  /*31f0*/  UISETP.NE.AND UP0, UPT, UR4, 0x5, UPT ;  /* 0x000000050400788c */ /* 0x000fd2000bf05270 */
[----:B------:R-:W-:Y:S05]  /*3200*/  BRA.U !UP0, `(.L_x_6387) ;  /* 0x0000000108147547 */ /* 0x000fea000b800000 */
[----:B------:R-:W-:-:S09]  /*3210*/  UISETP.NE.AND UP0, UPT, UR4, 0x6, UPT ;  /* 0x000000060400788c */ /* 0x000fd2000bf05270 */
[----:B------:R-:W-:Y:S05]  /*3220*/  BRA.U UP0, `(.L_x_6382) ;  /* 0x0000000900607547 */ /* 0x000fea000b800000 */
[----:B------:R-:W0:Y:S02]  /*3230*/  I2F.S64 R55, R54 ;  /* 0x0000003600377312 */ /* 0x000e240000301400 */
[----:B0-----:R0:W-:Y:S01]  /*3240*/  STG.E desc[UR36][R2.64], R55 ;  /* 0x0000003702007986 */ /* 0x0011e2000c101924 */
[----:B------:R-:W-:Y:S05]  /*3250*/  BRA `(.L_x_6383) ;  /* 0x0000000800e47947 */ /* 0x000fea0003800000 */
.L_x_6387:
[----:B------:R-:W0:Y:S02]  /*3260*/  I2F.S64 R0, R54 ;  /* 0x0000003600007312 */ /* 0x000e240000301400 */
[----:B0-----:R-:W-:-:S05]  /*3270*/  F2FP.F16.F32.PACK_AB R0, RZ, R0 ;  /* 0x00000000ff00723e */ /* 0x001fca00000000ff */
[----:B------:R0:W-:Y:S01]  /*3280*/  STG.E.U16 desc[UR36][R2.64], R0 ;  /* 0x0000000002007986 */ /* 0x0001e2000c101524 */
[----:B------:R-:W-:Y:S05]  /*3290*/  BRA `(.L_x_6383) ;  /* 0x0000000800d47947 */ /* 0x000fea0003800000 */
.L_x_6386:
[----:B------:R-:W-:-:S09]  /*32a0*/  UISETP.NE.AND UP0, UPT, UR4, 0x7, UPT ;  /* 0x000000070400788c */ /* 0x000fd2000bf05270 */
[----:B------:R-:W-:Y:S05]  /*32b0*/  BRA.U !UP0, `(.L_x_6388) ;  /* 0x0000000108347547 */ /* 0x000fea000b800000 */
[----:B------:R-:W-:-:S09]  /*32c0*/  UISETP.NE.AND UP0, UPT, UR4, 0x8, UPT ;  /* 0x000000080400788c */ /* 0x000fd2000bf05270 */
[----:B------:R-:W-:Y:S05]  /*32d0*/  BRA.U !UP0, `(.L_x_6389) ;  /* 0x0000000108187547 */ /* 0x000fea000b800000 */
[----:B------:R-:W-:-:S09]  /*32e0*/  UISETP.NE.AND UP0, UPT, UR4, 0x9, UPT ;  /* 0x000000090400788c */ /* 0x000fd2000bf05270 */
[----:B------:R-:W-:Y:S05]  /*32f0*/  BRA.U UP0, `(.L_x_6382) ;  /* 0x00000009002c7547 */ /* 0x000fea000b800000 */
[----:B-----5:R-:W-:Y:S01]  /*3300*/  IMAD.MOV.U32 R5, RZ, RZ, RZ ;  /* 0x000000ffff057224 */ /* 0x020fe200078e00ff */
[----:B------:R-:W0:Y:S04]  /*3310*/  I2F.S64 R4, R54 ;  /* 0x0000003600047312 */ /* 0x000e280000301400 */
[----:B0-----:R0:W-:Y:S01]  /*3320*/  STG.E.64 desc[UR36][R2.64], R4 ;  /* 0x0000000402007986 */ /* 0x0011e2000c101b24 */
[----:B------:R-:W-:Y:S05]  /*3330*/  BRA `(.L_x_6383) ;  /* 0x0000000800ac7947 */ /* 0x000fea0003800000 */
.L_x_6389:
[----:B------:R-:W0:Y:S02]  /*3340*/  I2F.S64 R54, R54 ;  /* 0x0000003600367312 */ /* 0x000e240000301400 */
[----:B0----5:R-:W-:-:S04]  /*3350*/  F2FP.F16.F32.PACK_AB R5, RZ, R54 ;  /* 0x00000036ff05723e */ /* 0x021fc800000000ff */
[----:B------:R-:W-:-:S05]  /*3360*/  PRMT R5, R5, 0x5410, RZ ;  /* 0x0000541005057816 */ /* 0x000fca00000000ff */
[----:B------:R0:W-:Y:S01]  /*3370*/  STG.E desc[UR36][R2.64], R5 ;  /* 0x0000000502007986 */ /* 0x0001e2000c101924 */
[----:B------:R-:W-:Y:S05]  /*3380*/  BRA `(.L_x_6383) ;  /* 0x0000000800987947 */ /* 0x000fea0003800000 */
.L_x_6388:
[----:B-----5:R-:W0:Y:S02]  /*3390*/  I2F.F64.S64 R4, R54 ;  /* 0x0000003600047312 */ /* 0x020e240000301c00 */
[----:B0-----:R0:W-:Y:S01]  /*33a0*/  STG.E.64 desc[UR36][R2.64], R4 ;  /* 0x0000000402007986 */ /* 0x0011e2000c101b24 */
[----:B------:R-:W-:Y:S05]  /*33b0*/  BRA `(.L_x_6383) ;  /* 0x00000008008c7947 */ /* 0x000fea0003800000 */
.L_x_6378:
        /* <DEDUP_REMOVED lines=8> */
[----:B------:R-:W-:-:S04]  /*3440*/  ISETP.NE.U32.AND P0, PT, R54, RZ, PT ;  /* 0x000000ff3600720c */ /* 0x000fc80003f05070 */
[----:B------:R-:W-:-:S04]  /*3450*/  ISETP.NE.AND.EX P0, PT, R55, RZ, PT, P0 ;  /* 0x000000ff3700720c */ /* 0x000fc80003f05300 */
[----:B-----5:R-:W-:-:S05]  /*3460*/  SEL R5, RZ, 0x1, !P0 ;  /* 0x00000001ff057807 */ /* 0x020fca0004000000 */
[----:B------:R0:W-:Y:S01]  /*3470*/  STG.E.U8 desc[UR36][R2.64], R5 ;  /* 0x0000000502007986 */ /* 0x0001e2000c101124 */
[----:B------:R-:W-:Y:S05]  /*3480*/  BRA `(.L_x_6383) ;  /* 0x0000000800587947 */ /* 0x000fea0003800000 */
.L_x_6392:
[----:B------:R-:W-:Y:S01]  /*3490*/  CS2R R6, SRZ ;  /* 0x0000000000067805 */ /* 0x000fe2000001ff00 */
[----:B-----5:R-:W0:Y:S04]  /*34a0*/  I2F.F64.S64 R4, R54 ;  /* 0x0000003600047312 */ /* 0x020e280000301c00 */
[----:B0-----:R0:W-:Y:S01]  /*34b0*/  STG.E.128 desc[UR36][R2.64], R4 ;  /* 0x0000000402007986 */ /* 0x0011e2000c101d24 */
[----:B------:R-:W-:Y:S05]  /*34c0*/  BRA `(.L_x_6383) ;  /* 0x0000000800487947 */ /* 0x000fea0003800000 */
.L_x_6391:
[----:B------:R-:W-:-:S09]  /*34d0*/  UISETP.NE.AND UP0, UPT, UR4, 0xf, UPT ;  /* 0x0000000f0400788c */ /* 0x000fd2000bf05270 */
[----:B------:R-:W-:Y:S05]  /*34e0*/  BRA.U !UP0, `(.L_x_6393) ;  /* 0x0000000108a07547 */ /* 0x000fea000b800000 */
[----:B------:R-:W-:-:S09]  /*34f0*/  UISETP.NE.AND UP0, UPT, UR4, 0x17, UPT ;  /* 0x000000170400788c */ /* 0x000fd2000bf05270 */
[----:B------:R-:W-:Y:S05]  /*3500*/  BRA.U !UP0, `(.L_x_6394) ;  /* 0x00000001084c7547 */ /* 0x000fea000b800000 */
[----:B------:R-:W-:-:S09]  /*3510*/  UISETP.NE.AND UP0, UPT, UR4, 0x18, UPT ;  /* 0x000000180400788c */ /* 0x000fd2000bf05270 */
[----:B------:R-:W-:Y:S05]  /*3520*/  BRA.U UP0, `(.L_x_6382) ;  /* 0x0000000500a07547 */ /* 0x000fea000b800000 */
[----:B------:R-:W0:Y:S01]  /*3530*/  I2F.S64 R55, R54 ;  /* 0x0000003600377312 */ /* 0x000e220000301400 */
[----:B------:R-:W-:Y:S01]  /*3540*/  BSSY.RECONVERGENT B0, `(.L_x_6395) ;  /* 0x000000c000007945 */ /* 0x000fe20003800200 */
[----:B0-----:R-:W-:Y:S01]  /*3550*/  LOP3.LUT R6, R55, 0x7fffffff, RZ, 0xc0, !PT ;  /* 0x7fffffff37067812 */ /* 0x001fe200078ec0ff */
[----:B------:R-:W-:Y:S01]  /*3560*/  IMAD.MOV.U32 R0, RZ, RZ, 0x7f ;  /* 0x0000007fff007424 */ /* 0x000fe200078e00ff */
[----:B-----5:R-:W-:Y:S02]  /*3570*/  SHF.R.U32.HI R5, RZ, 0x18, R55 ;  /* 0x00000018ff057819 */ /* 0x020fe40000011637 */
[----:B------:R-:W-:-:S13]  /*3580*/  ISETP.GT.U32.AND P0, PT, R6, 0x43efffff, PT ;  /* 0x43efffff0600780c */ /* 0x000fda0003f04070 */
[----:B------:R-:W-:Y:S05]  /*3590*/  @P0 BRA `(.L_x_6396) ;  /* 0x0000000000180947 */ /* 0x000fea0003800000 */
[----:B------:R-:W-:-:S13]  /*35a0*/  ISETP.GT.U32.AND P0, PT, R6, 0x3c7fffff, PT ;  /* 0x3c7fffff0600780c */ /* 0x000fda0003f04070 */
[----:B------:R-:W-:-:S04]  /*35b0*/  @P0 SHF.R.U32.HI R0, RZ, 0x14, R55 ;  /* 0x00000014ff000819 */ /* 0x000fc80000011637 */
[----:B------:R-:W-:Y:S01]  /*35c0*/  @P0 LOP3.LUT R4, R0, 0x1, RZ, 0xc0, !PT ;  /* 0x0000000100040812 */ /* 0x000fe200078ec0ff */
[----:B------:R-:W-:-:S03]  /*35d0*/  @!P0 FADD.FTZ R0, R6, 16384 ;  /* 0x4680000006008421 */ /* 0x000fc60000010000 */
[----:B------:R-:W-:-:S04]  /*35e0*/  @P0 IADD3 R4, PT, PT, R55, 0x407ffff, R4 ;  /* 0x0407ffff37040810 */ /* 0x000fc80007ffe004 */
[----:B------:R-:W-:-:S07]  /*35f0*/  @P0 SHF.R.U32.HI R0, RZ, 0x14, R4 ;  /* 0x00000014ff000819 */ /* 0x000fce0000011604 */
.L_x_6396:
[----:B------:R-:W-:Y:S05]  /*3600*/  BSYNC.RECONVERGENT B0 ;  /* 0x0000000000007941 */ /* 0x000fea0003800200 */
.L_x_6395:
[----:B------:R-:W-:-:S05]  /*3610*/  LOP3.LUT R5, R0, 0x80, R5, 0xf8, !PT ;  /* 0x0000008000057812 */ /* 0x000fca00078ef805 */
[----:B------:R0:W-:Y:S01]  /*3620*/  STG.E.U8 desc[UR36][R2.64], R5 ;  /* 0x0000000502007986 */ /* 0x0001e2000c101124 */
[----:B------:R-:W-:Y:S05]  /*3630*/  BRA `(.L_x_6383) ;  /* 0x0000000400ec7947 */ /* 0x000fea0003800000 */
.L_x_6394:
[----:B------:R-:W0:Y:S01]  /*3640*/  I2F.S64 R55, R54 ;  /* 0x0000003600377312 */ /* 0x000e220000301400 */
[----:B------:R-:W-:Y:S01]  /*3650*/  BSSY.RECONVERGENT B0, `(.L_x_6397) ;  /* 0x000000e000007945 */ /* 0x000fe20003800200 */
[----:B0-----:R-:W-:Y:S02]  /*3660*/  LOP3.LUT R6, R55, 0x7fffffff, RZ, 0xc0, !PT ;  /* 0x7fffffff37067812 */ /* 0x001fe400078ec0ff */
[----:B-----5:R-:W-:Y:S02]  /*3670*/  SHF.R.U32.HI R5, RZ, 0x18, R55 ;  /* 0x00000018ff057819 */ /* 0x020fe40000011637 */
[----:B------:R-:W-:-:S13]  /*3680*/  ISETP.GE.U32.AND P1, PT, R6, 0x47800000, PT ;  /* 0x478000000600780c */ /* 0x000fda0003f26070 */
[----:B------:R-:W-:Y:S02]  /*3690*/  @P1 ISETP.GT.U32.AND P0, PT, R6, 0x7f800000, PT ;  /* 0x7f8000000600180c */ /* 0x000fe40003f04070 */
[----:B------:R-:W-:-:S04]  /*36a0*/  @P1 MOV R0, 0x7f ;  /* 0x0000007f00001802 */ /* 0x000fc80000000f00 */
[----:B------:R-:W-:Y:S01]  /*36b0*/  @P1 SEL R0, R0, 0x7c, P0 ;  /* 0x0000007c00001807 */ /* 0x000fe20000000000 */
[----:B------:R-:W-:Y:S06]  /*36c0*/  @P1 BRA `(.L_x_6398) ;  /* 0x0000000000181947 */ /* 0x000fec0003800000 */
[----:B------:R-:W-:-:S13]  /*36d0*/  ISETP.GT.U32.AND P0, PT, R6, 0x387fffff, PT ;  /* 0x387fffff0600780c */ /* 0x000fda0003f04070 */
[----:B------:R-:W-:-:S04]  /*36e0*/  @P0 SHF.R.U32.HI R0, RZ, 0x15, R55 ;  /* 0x00000015ff000819 */ /* 0x000fc80000011637 */
[----:B------:R-:W-:Y:S01]  /*36f0*/  @P0 LOP3.LUT R4, R0, 0x1, RZ, 0xc0, !PT ;  /* 0x0000000100040812 */ /* 0x000fe200078ec0ff */
[----:B------:R-:W-:-:S03]  /*3700*/  @!P0 FADD.FTZ R0, R6, 128 ;  /* 0x4300000006008421 */ /* 0x000fc60000010000 */
[----:B------:R-:W-:-:S04]  /*3710*/  @P0 IADD3 R4, PT, PT, R55, 0x80fffff, R4 ;  /* 0x080fffff37040810 */ /* 0x000fc80007ffe004 */
[----:B------:R-:W-:-:S07]  /*3720*/  @P0 SHF.R.U32.HI R0, RZ, 0x15, R4 ;  /* 0x00000015ff000819 */ /* 0x000fce0000011604 */
.L_x_6398:
[----:B------:R-:W-:Y:S05]  /*3730*/  BSYNC.RECONVERGENT B0 ;  /* 0x0000000000007941 */ /* 0x000fea0003800200 */
.L_x_6397:
[----:B------:R-:W-:-:S05]  /*3740*/  LOP3.LUT R5, R0, 0x80, R5, 0xf8, !PT ;  /* 0x0000008000057812 */ /* 0x000fca00078ef805 */
[----:B------:R0:W-:Y:S01]  /*3750*/  STG.E.U8 desc[UR36][R2.64], R5 ;  /* 0x0000000502007986 */ /* 0x0001e2000c101124 */
[----:B------:R-:W-:Y:S05]  /*3760*/  BRA `(.L_x_6383) ;  /* 0x0000000400a07947 */ /* 0x000fea0003800000 */
.L_x_6393:
[----:B------:R-:W0:Y:S02]  /*3770*/  I2F.S64 R0, R54 ;  /* 0x0000003600007312 */ /* 0x000e240000301400 */
[----:B0-----:R-:W-:-:S05]  /*3780*/  F2FP.BF16.F32.PACK_AB R0, RZ, R0 ;  /* 0x00000000ff00723e */ /* 0x001fca00000010ff */
[----:B------:R0:W-:Y:S01]  /*3790*/  STG.E.U16 desc[UR36][R2.64], R0 ;  /* 0x0000000002007986 */ /* 0x0001e2000c101524 */
[----:B------:R-:W-:Y:S05]  /*37a0*/  BRA `(.L_x_6383) ;  /* 0x0000000400907947 */ /* 0x000fea0003800000 */
.L_x_6390:
        /* <DEDUP_REMOVED lines=8> */
[----:B------:R0:W-:Y:S01]  /*3830*/  STG.E.U16 desc[UR36][R2.64], R54 ;  /* 0x0000003602007986 */ /* 0x0001e2000c101524 */
[----:B------:R-:W-:Y:S05]  /*3840*/  BRA `(.L_x_6383) ;  /* 0x0000000400687947 */ /* 0x000fea0003800000 */
.L_x_6401:
[----:B-----5:R-:W0:Y:S01]  /*3850*/  I2F.S64 R5, R54 ;  /* 0x0000003600057312 */ /* 0x020e220000301400 */
[----:B------:R-:W-:Y:S01]  /*3860*/  BSSY.RECONVERGENT B0, `(.L_x_6402) ;  /* 0x0000014000007945 */ /* 0x000fe20003800200 */
[----:B0-----:R-:W-:Y:S01]  /*3870*/  LOP3.LUT R4, R5, 0x7fffffff, RZ, 0xc0, !PT ;  /* 0x7fffffff05047812 */ /* 0x001fe200078ec0ff */
[----:B------:R-:W-:-:S03]  /*3880*/  IMAD.MOV.U32 R0, RZ, RZ, 0x80 ;  /* 0x00000080ff007424 */ /* 0x000fc600078e00ff */
[----:B------:R-:W-:-:S13]  /*3890*/  ISETP.GT.U32.AND P0, PT, R4, 0x437fffff, PT ;  /* 0x437fffff0400780c */ /* 0x000fda0003f04070 */
[----:B------:R-:W-:Y:S05]  /*38a0*/  @P0 BRA `(.L_x_6403) ;  /* 0x00000000003c0947 */ /* 0x000fea0003800000 */
[----:B------:R-:W-:-:S13]  /*38b0*/  ISETP.GT.U32.AND P0, PT, R4, 0x3bffffff, PT ;  /* 0x3bffffff0400780c */ /* 0x000fda0003f04070 */
[----:B------:R-:W-:Y:S05]  /*38c0*/  @P0 BRA `(.L_x_6404) ;  /* 0x0000000000140947 */ /* 0x000fea0003800000 */
[----:B------:R-:W-:-:S05]  /*38d0*/  FADD.FTZ R0, R4, 8192 ;  /* 0x4600000004007421 */ /* 0x000fca0000010000 */
[----:B------:R-:W-:Y:S02]  /*38e0*/  LOP3.LUT P0, R4, R0, 0xff, RZ, 0xc0, !PT ;  /* 0x000000ff00047812 */ /* 0x000fe4000780c0ff */
[----:B------:R-:W-:-:S11]  /*38f0*/  PRMT R0, RZ, 0x7610, R0 ;  /* 0x00007610ff007816 */ /* 0x000fd60000000000 */
[----:B------:R-:W-:Y:S05]  /*3900*/  @!P0 BRA `(.L_x_6403) ;  /* 0x0000000000248947 */ /* 0x000fea0003800000 */
[----:B------:R-:W-:Y:S05]  /*3910*/  BRA `(.L_x_6405) ;  /* 0x0000000000147947 */ /* 0x000fea0003800000 */
.L_x_6404:
[----:B------:R-:W-:-:S04]  /*3920*/  SHF.R.U32.HI R0, RZ, 0x14, R5 ;  /* 0x00000014ff007819 */ /* 0x000fc80000011605 */
[----:B------:R-:W-:-:S04]  /*3930*/  LOP3.LUT R0, R0, 0x1, RZ, 0xc0, !PT ;  /* 0x0000000100007812 */ /* 0x000fc800078ec0ff */
[----:B------:R-:W-:-:S04]  /*3940*/  IADD3 R0, PT, PT, R5, 0x487ffff, R0 ;  /* 0x0487ffff05007810 */ /* 0x000fc80007ffe000 */
[----:B------:R-:W-:-:S04]  /*3950*/  SHF.R.U32.HI R0, RZ, 0x14, R0 ;  /* 0x00000014ff007819 */ /* 0x000fc80000011600 */
[----:B------:R-:W-:-:S07]  /*3960*/  LOP3.LUT R4, R0, 0xff, RZ, 0xc0, !PT ;  /* 0x000000ff00047812 */ /* 0x000fce00078ec0ff */
.L_x_6405:
[----:B------:R-:W-:-:S04]  /*3970*/  SHF.R.U32.HI R5, RZ, 0x18, R5 ;  /* 0x00000018ff057819 */ /* 0x000fc80000011605 */
[----:B------:R-:W-:-:S04]  /*3980*/  LOP3.LUT R4, R4, 0x80, R5, 0xf8, !PT ;  /* 0x0000008004047812 */ /* 0x000fc800078ef805 */
[----:B------:R-:W-:-:S07]  /*3990*/  PRMT R0, R4, 0x7610, R0 ;  /* 0x0000761004007816 */ /* 0x000fce0000000000 */
.L_x_6403:
[----:B------:R-:W-:Y:S05]  /*39a0*/  BSYNC.RECONVERGENT B0 ;  /* 0x0000000000007941 */ /* 0x000fea0003800200 */
.L_x_6402:
[----:B------:R0:W-:Y:S01]  /*39b0*/  STG.E.U8 desc[UR36][R2.64], R0 ;  /* 0x0000000002007986 */ /* 0x0001e2000c101124 */
[----:B------:R-:W-:Y:S05]  /*39c0*/  BRA `(.L_x_6383) ;  /* 0x0000000400087947 */ /* 0x000fea0003800000 */
.L_x_6400:
        /* <DEDUP_REMOVED lines=13> */
.L_x_6408:
[----:B------:R-:W-:-:S04]  /*3aa0*/  SHF.R.U32.HI R0, RZ, 0x15, R5 ;  /* 0x00000015ff007819 */ /* 0x000fc80000011605 */
[----:B------:R-:W-:-:S04]  /*3ab0*/  LOP3.LUT R0, R0, 0x1, RZ, 0xc0, !PT ;  /* 0x0000000100007812 */ /* 0x000fc800078ec0ff */
[----:B------:R-:W-:-:S04]  /*3ac0*/  IADD3 R0, PT, PT, R5, 0x88fffff, R0 ;  /* 0x088fffff05007810 */ /* 0x000fc80007ffe000 */
[----:B------:R-:W-:-:S04]  /*3ad0*/  SHF.R.U32.HI R0, RZ, 0x15, R0 ;  /* 0x00000015ff007819 */ /* 0x000fc80000011600 */
[----:B------:R-:W-:-:S07]  /*3ae0*/  LOP3.LUT R4, R0, 0xff, RZ, 0xc0, !PT ;  /* 0x000000ff00047812 */ /* 0x000fce00078ec0ff */
.L_x_6409:
[----:B------:R-:W-:-:S04]  /*3af0*/  SHF.R.U32.HI R5, RZ, 0x18, R5 ;  /* 0x00000018ff057819 */ /* 0x000fc80000011605 */
[----:B------:R-:W-:-:S04]  /*3b00*/  LOP3.LUT R4, R4, 0x80, R5, 0xf8, !PT ;  /* 0x0000008004047812 */ /* 0x000fc800078ef805 */
[----:B------:R-:W-:-:S07]  /*3b10*/  PRMT R0, R4, 0x7610, R0 ;  /* 0x0000761004007816 */ /* 0x000fce0000000000 */
.L_x_6407:
[----:B------:R-:W-:Y:S05]  /*3b20*/  BSYNC.RECONVERGENT B0 ;  /* 0x0000000000007941 */ /* 0x000fea0003800200 */
.L_x_6406:
[----:B------:R0:W-:Y:S01]  /*3b30*/  STG.E.U8 desc[UR36][R2.64], R0 ;  /* 0x0000000002007986 */ /* 0x0001e2000c101124 */
[----:B------:R-:W-:Y:S05]  /*3b40*/  BRA `(.L_x_6383) ;  /* 0x0000000000a87947 */ /* 0x000fea0003800000 */
.L_x_6399:
[----:B------:R-:W-:-:S09]  /*3b50*/  UISETP.NE.AND UP0, UPT, UR4, 0x1c, UPT ;  /* 0x0000001c0400788c */ /* 0x000fd2000bf05270 */
[----:B------:R-:W-:Y:S05]  /*3b60*/  BRA.U !UP0, `(.L_x_6410) ;  /* 0x00000001089c7547 */ /* 0x000fea000b800000 */
[----:B------:R-:W-:-:S09]  /*3b70*/  UISETP.NE.AND UP0, UPT, UR4, 0x1d, UPT ;  /* 0x0000001d0400788c */ /* 0x000fd2000bf05270 */
[----:B------:R-:W-:Y:S05]  /*3b80*/  BRA.U !UP0, `(.L_x_6411) ;  /* 0x00000001088c7547 */ /* 0x000fea000b800000 */
[----:B------:R-:W-:-:S09]  /*3b90*/  UISETP.NE.AND UP0, UPT, UR4, 0x2c, UPT ;  /* 0x0000002c0400788c */ /* 0x000fd2000bf05270 */
[----:B------:R-:W-:Y:S05]  /*3ba0*/  BRA.U !UP0, `(.L_x_6412) ;  /* 0x0000000108447547 */ /* 0x000fea000b800000 */
.L_x_6382:
[----:B------:R-:W-:Y:S01]  /*3bb0*/  MOV R0, 0x100 ;  /* 0x0000010000007802 */ /* 0x000fe20000000f00 */
[----:B------:R-:W0:Y:S01]  /*3bc0*/  LDCU.64 UR6, c[0x4][0xf0] ;  /* 0x01001e00ff0677ac */ /* 0x000e220008000a00 */
[----:B------:R-:W-:Y:S02]  /*3bd0*/  HFMA2 R8, -RZ, RZ, 0, 6.020069122314453125e-06 ;  /* 0x00000065ff087431 */ /* 0x000fe400000001ff */
[----:B-1----:R-:W-:Y:S01]  /*3be0*/  IMAD.MOV.U32 R12, RZ, RZ, 0x1 ;  /* 0x00000001ff0c7424 */ /* 0x002fe200078e00ff */
[----:B------:R1:W2:Y:S01]  /*3bf0*/  LDC.64 R2, c[0x4][R0] ;  /* 0x0100000000027b82 */ /* 0x0002a20000000a00 */
[----:B------:R-:W3:Y:S01]  /*3c00*/  LDCU.64 UR8, c[0x4][0xf8] ;  /* 0x01001f00ff0877ac */ /* 0x000ee20008000a00 */
[----:B------:R-:W-:Y:S01]  /*3c10*/  IMAD.MOV.U32 R13, RZ, RZ, RZ ;  /* 0x000000ffff0d7224 */ /* 0x000fe200078e00ff */
[----:B------:R-:W4:Y:S01]  /*3c20*/  LDCU.64 UR4, c[0x4][0x8] ;  /* 0x01000100ff0477ac */ /* 0x000f220008000a00 */
[----:B0----5:R-:W-:Y:S01]  /*3c30*/  MOV R4, UR6 ;  /* 0x0000000600047c02 */ /* 0x021fe20008000f00 */
[----:B------:R-:W-:-:S02]  /*3c40*/  IMAD.U32 R5, RZ, RZ, UR7 ;  /* 0x00000007ff057e24 */ /* 0x000fc4000f8e00ff */
[----:B---3--:R-:W-:Y:S01]  /*3c50*/  IMAD.U32 R6, RZ, RZ, UR8 ;  /* 0x00000008ff067e24 */ /* 0x008fe2000f8e00ff */
[----:B------:R-:W-:Y:S01]  /*3c60*/  MOV R7, UR9 ;  /* 0x0000000900077c02 */ /* 0x000fe20008000f00 */
[----:B----4-:R-:W-:Y:S02]  /*3c70*/  IMAD.U32 R10, RZ, RZ, UR4 ;  /* 0x00000004ff0a7e24 */ /* 0x010fe4000f8e00ff */
[----:B-1----:R-:W-:-:S07]  /*3c80*/  IMAD.U32 R11, RZ, RZ, UR5 ;  /* 0x00000005ff0b7e24 */ /* 0x002fce000f8e00ff */
[----:B------:R-:W-:-:S07]  /*3c90*/  LEPC R20, `(.L_x_6413) ;  /* 0x000000001014794e */ /* 0x000fce0000000000 */
[----:B--2---:R-:W-:Y:S05]  /*3ca0*/  CALL.ABS.NOINC R2 ;  /* 0x0000000002007343 */ /* 0x004fea0003c00000 */
.L_x_6413:
[----:B------:R-:W-:Y:S05]  /*3cb0*/  BRA `(.L_x_6383) ;  /* 0x00000000004c7947 */ /* 0x000fea0003800000 */
.L_x_6412:
[----:B------:R-:W0:Y:S02]  /*3cc0*/  I2F.S64 R54, R54 ;  /* 0x0000003600367312 */ /* 0x000e240000301400 */
[----:B0----5:R-:W-:-:S04]  /*3cd0*/  SHF.R.U32.HI R4, RZ, 0x17, R54 ;  /* 0x00000017ff047819 */ /* 0x021fc80000011636 */
[----:B------:R-:W-:-:S04]  /*3ce0*/  LOP3.LUT R5, R4, 0xff, RZ, 0xc0, !PT ;  /* 0x000000ff04057812 */ /* 0x000fc800078ec0ff */
[----:B------:R-:W-:-:S13]  /*3cf0*/  ISETP.NE.AND P1, PT, R5, 0xff, PT ;  /* 0x000000ff0500780c */ /* 0x000fda0003f25270 */
[--C-:B------:R-:W-:Y:S02]  /*3d00*/  @P1 SHF.R.U32.HI R0, RZ, 0x16, R54.reuse ;  /* 0x00000016ff001819 */ /* 0x100fe40000011636 */
[----:B------:R-:W-:Y:S01]  /*3d10*/  @P1 LOP3.LUT P0, RZ, R5, 0x3fffff, R54, 0xf8, !PT ;  /* 0x003fffff05ff1812 */ /* 0x000fe2000780f836 */
[----:B------:R-:W-:Y:S01]  /*3d20*/  HFMA2 R5, -RZ, RZ, 0, 1.5199184417724609375e-05 ;  /* 0x000000ffff057431 */ /* 0x000fe200000001ff */
[----:B------:R-:W-:-:S04]  /*3d30*/  @P1 LOP3.LUT R0, R0, 0x1, RZ, 0xc0, !PT ;  /* 0x0000000100001812 */ /* 0x000fc800078ec0ff */
[----:B------:R-:W-:Y:S01]  /*3d40*/  @P1 ISETP.EQ.U32.AND P2, PT, R0, 0x1, P0 ;  /* 0x000000010000180c */ /* 0x000fe20000742070 */
[----:B------:R-:W-:Y:S01]  /*3d50*/  @P1 VIADD R0, R4, 0x1 ;  /* 0x0000000104001836 */ /* 0x000fe20000000000 */
[----:B------:R-:W-:Y:S02]  /*3d60*/  PLOP3.LUT P0, PT, PT, PT, PT, 0x80, 0x8 ;  /* 0x000000000008781c */ /* 0x000fe40003f0f070 */
[----:B------:R-:W-:-:S13]  /*3d70*/  @P1 PLOP3.LUT P0, PT, P2, PT, PT, 0x80, 0x8 ;  /* 0x000000000008181c */ /* 0x000fda000170f070 */
[----:B------:R-:W-:-:S05]  /*3d80*/  @!P0 IMAD.MOV R0, RZ, RZ, R4 ;  /* 0x000000ffff008224 */ /* 0x000fca00078e0204 */
[----:B------:R-:W-:-:S05]  /*3d90*/  @P1 MOV R5, R0 ;  /* 0x0000000000051202 */ /* 0x000fca0000000f00 */
[----:B------:R0:W-:Y:S01]  /*3da0*/  STG.E.U8 desc[UR36][R2.64], R5 ;  /* 0x0000000502007986 */ /* 0x0001e2000c101124 */
[----:B------:R-:W-:Y:S05]  /*3db0*/  BRA `(.L_x_6383) ;  /* 0x00000000000c7947 */ /* 0x000fea0003800000 */
.L_x_6411:
[----:B------:R0:W-:Y:S01]  /*3dc0*/  STG.E.64 desc[UR36][R2.64], R54 ;  /* 0x0000003602007986 */ /* 0x0001e2000c101b24 */
[----:B------:R-:W-:Y:S05]  /*3dd0*/  BRA `(.L_x_6383) ;  /* 0x0000000000047947 */ /* 0x000fea0003800000 */
.L_x_6410:
[----:B------:R0:W-:Y:S02]  /*3de0*/  STG.E desc[UR36][R2.64], R54 ;  /* 0x0000003602007986 */ /* 0x0001e4000c101924 */
.L_x_6383:
[----:B------:R-:W-:-:S07]  /*3df0*/  VIADD R17, R17, 0x80 ;  /* 0x0000008011117836 */ /* 0x000fce0000000000 */
.L_x_6337:
[----:B------:R-:W-:Y:S05]  /*3e00*/  BSYNC.RECONVERGENT B6 ;  /* 0x0000000000067941 */ /* 0x000fea0003800200 */
.L_x_6336:
[----:B------:R-:W0:Y:S01]  /*3e10*/  LDCU UR4, c[0x0][0x380] ;  /* 0x00007000ff0477ac */ /* 0x000e220008000800 */
[----:B------:R-:W-:Y:S01]  /*3e20*/  BSSY.RECONVERGENT B6, `(.L_x_6414) ;  /* 0x00003cd000067945 */ /* 0x000fe20003800200 */
[----:B0-----:R-:W-:-:S13]  /*3e30*/  ISETP.GE.AND P0, PT, R17, UR4, PT ;  /* 0x0000000411007c0c */ /* 0x001fda000bf06270 */
[----:B------:R-:W-:Y:S05]  /*3e40*/  @P0 BRA `(.L_x_6415) ;  /* 0x0000003c00280947 */ /* 0x000fea0003800000 */
[----:B------:R-:W0:Y:S01]  /*3e50*/  LDCU UR4, c[0x0][0x388] ;  /* 0x00007100ff0477ac */ /* 0x000e220008000800 */
[----:B--234-:R-:W-:Y:S02]  /*3e60*/  HFMA2 R2, -RZ, RZ, 0, 0 ;  /* 0x00000000ff027431 */ /* 0x01cfe400000001ff */
[----:B------:R-:W-:Y:S01]  /*3e70*/  IMAD.MOV.U32 R0, RZ, RZ, RZ ;  /* 0x000000ffff007224 */ /* 0x000fe200078e00ff */
[----:B0-----:R-:W-:-:S09]  /*3e80*/  UISETP.NE.AND UP0, UPT, UR4, URZ, UPT ;  /* 0x000000ff0400728c */ /* 0x001fd2000bf05270 */
[----:B------:R-:W-:Y:S05]  /*3e90*/  BRA.U !UP0, `(.L_x_6416) ;  /* 0x0000001108a87547 */ /* 0x000fea000b800000 */
[----:B------:R-:W0:Y:S01]  /*3ea0*/  LDCU.64 UR4, c[0x0][0x390] ;  /* 0x00007200ff0477ac */ /* 0x000e220008000a00 */
[----:B------:R-:W-:Y:S01]  /*3eb0*/  IMAD.MOV.U32 R16, RZ, RZ, RZ ;  /* 0x000000ffff107224 */ /* 0x000fe200078e00ff */
[----:B------:R-:W2:Y:S01]  /*3ec0*/  LDCU UR6, c[0x0][0x38c] ;  /* 0x00007180ff0677ac */ /* 0x000ea20008000800 */
[----:B------:R-:W3:Y:S01]  /*3ed0*/  LDCU.64 UR8, c[0x0][0x4b8] ;  /* 0x00009700ff0877ac */ /* 0x000ee20008000a00 */
[----:B------:R-:W-:Y:S01]  /*3ee0*/  UISETP.NE.AND UP0, UPT, UR44, URZ, UPT ;  /* 0x000000ff2c00728c */ /* 0x000fe2000bf05270 */
[----:B0----5:R-:W-:-:S05]  /*3ef0*/  IMAD.HI.U32 R4, R17, UR4, R16 ;  /* 0x0000000411047c27 */ /* 0x021fca000f8e0010 */
[----:B------:R-:W-:-:S05]  /*3f00*/  SHF.R.U32.HI R5, RZ, UR5, R4 ;  /* 0x00000005ff057c19 */ /* 0x000fca0008011604 */
[----:B------:R-:W-:-:S04]  /*3f10*/  IMAD.MOV R0, RZ, RZ, -R5 ;  /* 0x000000ffff007224 */ /* 0x000fc800078e0a05 */
[----:B--2---:R-:W-:-:S04]  /*3f20*/  IMAD R0, R0, UR6, R17 ;  /* 0x0000000600007c24 */ /* 0x004fc8000f8e0211 */
[C---:B---3--:R-:W-:Y:S02]  /*3f30*/  IMAD R2, R0.reuse, UR8, RZ ;  /* 0x0000000800027c24 */ /* 0x048fe4000f8e02ff */
[----:B------:R-:W-:Y:S01]  /*3f40*/  IMAD R0, R0, UR9, RZ ;  /* 0x0000000900007c24 */ /* 0x000fe2000f8e02ff */
[----:B------:R-:W-:Y:S06]  /*3f50*/  BRA.U !UP0, `(.L_x_6416) ;  /* 0x0000001108787547 */ /* 0x000fec000b800000 */
[----:B------:R-:W0:Y:S01]  /*3f60*/  LDCU.64 UR6, c[0x0][0x398] ;  /* 0x00007300ff0677ac */ /* 0x000e220008000a00 */
[----:B------:R-:W-:Y:S01]  /*3f70*/  MOV R4, RZ ;  /* 0x000000ff00047202 */ /* 0x000fe20000000f00 */
[----:B------:R-:W2:Y:S01]  /*3f80*/  LDCU UR4, c[0x0][0x3a0] ;  /* 0x00007400ff0477ac */ /* 0x000ea20008000800 */
[----:B------:R-:W3:Y:S01]  /*3f90*/  LDCU.64 UR8, c[0x0][0x4c0] ;  /* 0x00009800ff0877ac */ /* 0x000ee20008000a00 */
[----:B------:R-:W-:Y:S02]  /*3fa0*/  UISETP.NE.AND UP0, UPT, UR39, 0x2, UPT ;  /* 0x000000022700788c */ /* 0x000fe4000bf05270 */
[----:B0-----:R-:W-:-:S05]  /*3fb0*/  IMAD.HI.U32 R6, R5, UR7, R4 ;  /* 0x0000000705067c27 */ /* 0x001fca000f8e0004 */
[----:B--2---:R-:W-:-:S05]  /*3fc0*/  SHF.R.U32.HI R7, RZ, UR4, R6 ;  /* 0x00000004ff077c19 */ /* 0x004fca0008011606 */
[----:B------:R-:W-:-:S04]  /*3fd0*/  IMAD.MOV R3, RZ, RZ, -R7 ;  /* 0x000000ffff037224 */ /* 0x000fc800078e0a07 */
[----:B------:R-:W-:-:S04]  /*3fe0*/  IMAD R5, R3, UR6, R5 ;  /* 0x0000000603057c24 */ /* 0x000fc8000f8e0205 */
[C---:B---3--:R-:W-:Y:S02]  /*3ff0*/  IMAD R2, R5.reuse, UR8, R2 ;  /* 0x0000000805027c24 */ /* 0x048fe4000f8e0202 */
[----:B------:R-:W-:Y:S01]  /*4000*/  IMAD R0, R5, UR9, R0 ;  /* 0x0000000905007c24 */ /* 0x000fe2000f8e0200 */
[----:B------:R-:W-:Y:S06]  /*4010*/  BRA.U !UP0, `(.L_x_6416) ;  /* 0x0000001108487547 */ /* 0x000fec000b800000 */
[----:B------:R-:W0:Y:S01]  /*4020*/  LDCU.64 UR4, c[0x0][0x3a8] ;  /* 0x00007500ff0477ac */ /* 0x000e220008000a00 */
[----:B------:R-:W-:Y:S01]  /*4030*/  IMAD.MOV.U32 R6, RZ, RZ, RZ ;  /* 0x000000ffff067224 */ /* 0x000fe200078e00ff */
[----:B------:R-:W2:Y:S01]  /*4040*/  LDCU UR6, c[0x0][0x3a4] ;  /* 0x00007480ff0677ac */ /* 0x000ea20008000800 */
[----:B------:R-:W3:Y:S01]  /*4050*/  LDCU.64 UR8, c[0x0][0x4c8] ;  /* 0x00009900ff0877ac */ /* 0x000ee20008000a00 */
[----:B------:R-:W-:Y:S01]  /*4060*/  UISETP.NE.AND UP0, UPT, UR39, 0x3, UPT ;  /* 0x000000032700788c */ /* 0x000fe2000bf05270 */
[----:B0-----:R-:W-:-:S05]  /*4070*/  IMAD.HI.U32 R4, R7, UR4, R6 ;  /* 0x0000000407047c27 */ /* 0x001fca000f8e0006 */
[----:B------:R-:W-:-:S04]  /*4080*/  SHF.R.U32.HI R5, RZ, UR5, R4 ;  /* 0x00000005ff057c19 */ /* 0x000fc80008011604 */
[----:B------:R-:W-:-:S05]  /*4090*/  IADD3 R3, PT, PT, -R5, RZ, RZ ;  /* 0x000000ff05037210 */ /* 0x000fca0007ffe1ff */
[----:B--2---:R-:W-:-:S04]  /*40a0*/  IMAD R7, R3, UR6, R7 ;  /* 0x0000000603077c24 */ /* 0x004fc8000f8e0207 */
        /* <DEDUP_REMOVED lines=16> */
[----:B------:R-:W-:Y:S01]  /*41b0*/  HFMA2 R6, -RZ, RZ, 0, 0 ;  /* 0x00000000ff067431 */ /* 0x000fe200000001ff */
[----:B------:R-:W2:Y:S01]  /*41c0*/  LDCU UR6, c[0x0][0x3bc] ;  /* 0x00007780ff0677ac */ /* 0x000ea20008000800 */
[----:B------:R-:W3:Y:S01]  /*41d0*/  LDCU.64 UR8, c[0x0][0x4d8] ;  /* 0x00009b00ff0877ac */ /* 0x000ee20008000a00 */
[----:B------:R-:W-:Y:S02]  /*41e0*/  UISETP.NE.AND UP0, UPT, UR39, 0x5, UPT ;  /* 0x000000052700788c */ /* 0x000fe4000bf05270 */
[----:B0-----:R-:W-:-:S05]  /*41f0*/  IMAD.HI.U32 R4, R7, UR4, R6 ;  /* 0x0000000407047c27 */ /* 0x001fca000f8e0006 */
[----:B------:R-:W-:-:S05]  /*4200*/  SHF.R.U32.HI R5, RZ, UR5, R4 ;  /* 0x00000005ff057c19 */ /* 0x000fca0008011604 */
[----:B------:R-:W-:-:S04]  /*4210*/  IMAD.MOV R3, RZ, RZ, -R5 ;  /* 0x000000ffff037224 */ /* 0x000fc800078e0a05 */
        /* <DEDUP_REMOVED lines=10> */
[----:B--2---:R-:W-:-:S04]  /*42c0*/  SHF.R.U32.HI R7, RZ, UR4, R6 ;  /* 0x00000004ff077c19 */ /* 0x004fc80008011606 */
[----:B------:R-:W-:-:S05]  /*42d0*/  IADD3 R3, PT, PT, -R7, RZ, RZ ;  /* 0x000000ff07037210 */ /* 0x000fca0007ffe1ff */
        /* <DEDUP_REMOVED lines=223> */
[----:B------:R-:W3:Y:S02]  /*50d0*/  LDCU.64 UR8, c[0x0][0x578] ;  /* 0x0000af00ff0877ac */ /* 0x000ee40008000a00 */
[----:B0-----:R-:W-:-:S05]  /*50e0*/  IMAD.HI.U32 R3, R7, UR4, R6 ;  /* 0x0000000407037c27 */ /* 0x001fca000f8e0006 */
[----:B------:R-:W-:-:S05]  /*50f0*/  SHF.R.U32.HI R3, RZ, UR5, R3 ;  /* 0x00000005ff037c19 */ /* 0x000fca0008011603 */
[----:B------:R-:W-:-:S04]  /*5100*/  IMAD.MOV R3, RZ, RZ, -R3 ;  /* 0x000000ffff037224 */ /* 0x000fc800078e0a03 */
[----:B--2---:R-:W-:-:S04]  /*5110*/  IMAD R7, R3, UR6, R7 ;  /* 0x0000000603077c24 */ /* 0x004fc8000f8e0207 */
[C---:B---3--:R-:W-:Y:S02]  /*5120*/  IMAD R2, R7.reuse, UR8, R2 ;  /* 0x0000000807027c24 */ /* 0x048fe4000f8e0202 */
[----:B------:R-:W-:-:S07]  /*5130*/  IMAD R0, R7, UR9, R0 ;  /* 0x0000000907007c24 */ /* 0x000fce000f8e0200 */
.L_x_6416:
        /* <DEDUP_REMOVED lines=14> */
[----:B-----5:R-:W2:Y:S02]  /*5220*/  LDG.E.S8 R4, desc[UR36][R6.64] ;  /* 0x0000002406047981 */ /* 0x020ea4000c1e1300 */
[----:B--2---:R-:W-:Y:S01]  /*5230*/  SHF.R.S32.HI R5, RZ, 0x1f, R4 ;  /* 0x0000001fff057819 */ /* 0x004fe20000011404 */
[----:B------:R-:W-:Y:S06]  /*5240*/  BRA `(.L_x_6422) ;  /* 0x0000000c00507947 */ /* 0x000fec0003800000 */
.L_x_6420:
[----:B-----5:R0:W5:Y:S01]  /*5250*/  LDG.E.U8 R4, desc[UR36][R6.64] ;  /* 0x0000002406047981 */ /* 0x020162000c1e1100 */
[----:B------:R-:W-:Y:S01]  /*5260*/  IMAD.MOV.U32 R5, RZ, RZ, RZ ;  /* 0x000000ffff057224 */ /* 0x000fe200078e00ff */
[----:B------:R-:W-:Y:S06]  /*5270*/  BRA `(.L_x_6422) ;  /* 0x0000000c00447947 */ /* 0x000fec0003800000 */
.L_x_6419:
[----:B------:R-:W-:-:S09]  /*5280*/  UISETP.NE.AND UP0, UPT, UR4, 0x2, UPT ;  /* 0x000000020400788c */ /* 0x000fd2000bf05270 */
[----:B------:R-:W-:Y:S05]  /*5290*/  BRA.U !UP0, `(.L_x_6423) ;  /* 0x0000000108247547 */ /* 0x000fea000b800000 */
[----:B------:R-:W-:-:S09]  /*52a0*/  UISETP.NE.AND UP0, UPT, UR4, 0x3, UPT ;  /* 0x000000030400788c */ /* 0x000fd2000bf05270 */
[----:B------:R-:W-:Y:S05]  /*52b0*/  BRA.U !UP0, `(.L_x_6424) ;  /* 0x0000000108107547 */ /* 0x000fea000b800000 */
[----:B------:R-:W-:-:S09]  /*52c0*/  UISETP.NE.AND UP0, UPT, UR4, 0x4, UPT ;  /* 0x000000040400788c */ /* 0x000fd2000bf05270 */
[----:B------:R-:W-:Y:S05]  /*52d0*/  BRA.U UP0, `(.L_x_6421) ;  /* 0x0000000900d47547 */ /* 0x000fea000b800000 */
[----:B-----5:R2:W5:Y:S01]  /*52e0*/  LDG.E.64 R4, desc[UR36][R6.64] ;  /* 0x0000002406047981 */ /* 0x020562000c1e1b00 */
[----:B------:R-:W-:Y:S05]  /*52f0*/  BRA `(.L_x_6422) ;  /* 0x0000000c00247947 */ /* 0x000fea0003800000 */
.L_x_6424:
[----:B-----5:R-:W2:Y:S02]  /*5300*/  LDG.E R4, desc[UR36][R6.64] ;  /* 0x0000002406047981 */ /* 0x020ea4000c1e1900 */
[----:B--2---:R-:W-:Y:S01]  /*5310*/  SHF.R.S32.HI R5, RZ, 0x1f, R4 ;  /* 0x0000001fff057819 */ /* 0x004fe20000011404 */
[----:B------:R-:W-:Y:S06]  /*5320*/  BRA `(.L_x_6422) ;  /* 0x0000000c00187947 */ /* 0x000fec0003800000 */
.L_x_6423:
[----:B-----5:R-:W2:Y:S02]  /*5330*/  LDG.E.S16 R4, desc[UR36][R6.64] ;  /* 0x0000002406047981 */ /* 0x020ea4000c1e1700 */
[----:B--2---:R-:W-:Y:S01]  /*5340*/  SHF.R.S32.HI R5, RZ, 0x1f, R4 ;  /* 0x0000001fff057819 */ /* 0x004fe20000011404 */
[----:B------:R-:W-:Y:S06]  /*5350*/  BRA `(.L_x_6422) ;  /* 0x0000000c000c7947 */ /* 0x000fec0003800000 */
.L_x_6418:
[----:B------:R-:W-:-:S09]  /*5360*/  UISETP.GT.AND UP0, UPT, UR4, 0x6, UPT ;  /* 0x000000060400788c */ /* 0x000fd2000bf04270 */
[----:B------:R-:W-:Y:S05]  /*5370*/  BRA.U UP0, `(.L_x_6425) ;  /* 0x00000001002c7547 */ /* 0x000fea000b800000 */
[----:B------:R-:W-:-:S09]  /*5380*/  UISETP.NE.AND UP0, UPT, UR4, 0x5, UPT ;  /* 0x000000050400788c */ /* 0x000fd2000bf05270 */
[----:B------:R-:W-:Y:S05]  /*5390*/  BRA.U !UP0, `(.L_x_6426) ;  /* 0x0000000108147547 */ /* 0x000fea000b800000 */
[----:B------:R-:W-:-:S09]  /*53a0*/  UISETP.NE.AND UP0, UPT, UR4, 0x6, UPT ;  /* 0x000000060400788c */ /* 0x000fd2000bf05270 */
[----:B------:R-:W-:Y:S05]  /*53b0*/  BRA.U UP0, `(.L_x_6421) ;  /* 0x00000009009c7547 */ /* 0x000fea000b800000 */
[----:B-----5:R-:W2:Y:S02]  /*53c0*/  LDG.E R4, desc[UR36][R6.64] ;  /* 0x0000002406047981 */ /* 0x020ea4000c1e1900 */
[----:B--2---:R-:W0:Y:S02]  /*53d0*/  F2I.S64.TRUNC R4, R4 ;  /* 0x0000000400047311 */ /* 0x004e24000020d900 */
[----:B0-----:R-:W-:Y:S05]  /*53e0*/  BRA `(.L_x_6422) ;  /* 0x0000000800e87947 */ /* 0x001fea0003800000 */
.L_x_6426:
[----:B------:R-:W2:Y:S02]  /*53f0*/  LDG.E.U16 R6, desc[UR36][R6.64] ;  /* 0x0000002406067981 */ /* 0x000ea4000c1e1500 */
[----:B--2--5:R-:W-:-:S06]  /*5400*/  HADD2.F32 R4, -RZ, R6.H0_H0 ;  /* 0x20000006ff047230 */ /* 0x024fcc0000004100 */
[----:B------:R-:W0:Y:S02]  /*5410*/  F2I.S64.TRUNC R4, R4 ;  /* 0x0000000400047311 */ /* 0x000e24000020d900 */
[----:B0-----:R-:W-:Y:S05]  /*5420*/  BRA `(.L_x_6422) ;  /* 0x0000000800d87947 */ /* 0x001fea0003800000 */
.L_x_6425:
[----:B------:R-:W-:-:S09]  /*5430*/  UISETP.NE.AND UP0, UPT, UR4, 0x7, UPT ;  /* 0x000000070400788c */ /* 0x000fd2000bf05270 */
[----:B------:R-:W-:Y:S05]  /*5440*/  BRA.U !UP0, `(.L_x_6427) ;  /* 0x00000001082c7547 */ /* 0x000fea000b800000 */
[----:B------:R-:W-:-:S09]  /*5450*/  UISETP.NE.AND UP0, UPT, UR4, 0x8, UPT ;  /* 0x000000080400788c */ /* 0x000fd2000bf05270 */
[----:B------:R-:W-:Y:S05]  /*5460*/  BRA.U !UP0, `(.L_x_6428) ;  /* 0x0000000108147547 */ /* 0x000fea000b800000 */
[----:B------:R-:W-:-:S09]  /*5470*/  UISETP.NE.AND UP0, UPT, UR4, 0x9, UPT ;  /* 0x000000090400788c */ /* 0x000fd2000bf05270 */
[----:B------:R-:W-:Y:S05]  /*5480*/  BRA.U UP0, `(.L_x_6421) ;  /* 0x0000000900687547 */ /* 0x000fea000b800000 */
[----:B-----5:R-:W2:Y:S02]  /*5490*/  LDG.E R4, desc[UR36][R6.64] ;  /* 0x0000002406047981 */ /* 0x020ea4000c1e1900 */
[----:B--2---:R-:W0:Y:S02]  /*54a0*/  F2I.S64.TRUNC R4, R4 ;  /* 0x0000000400047311 */ /* 0x004e24000020d900 */
[----:B0-----:R-:W-:Y:S05]  /*54b0*/  BRA `(.L_x_6422) ;  /* 0x0000000800b47947 */ /* 0x001fea0003800000 */
.L_x_6428:
[----:B------:R-:W2:Y:S02]  /*54c0*/  LDG.E.U16 R6, desc[UR36][R6.64] ;  /* 0x0000002406067981 */ /* 0x000ea4000c1e1500 */
[----:B--2--5:R-:W-:-:S06]  /*54d0*/  HADD2.F32 R4, -RZ, R6.H0_H0 ;  /* 0x20000006ff047230 */ /* 0x024fcc0000004100 */
[----:B------:R-:W0:Y:S02]  /*54e0*/  F2I.S64.TRUNC R4, R4 ;  /* 0x0000000400047311 */ /* 0x000e24000020d900 */
[----:B0-----:R-:W-:Y:S05]  /*54f0*/  BRA `(.L_x_6422) ;  /* 0x0000000800a47947 */ /* 0x001fea0003800000 */
.L_x_6427:
[----:B-----5:R-:W2:Y:S02]  /*5500*/  LDG.E.64 R4, desc[UR36][R6.64] ;  /* 0x0000002406047981 */ /* 0x020ea4000c1e1b00 */
[----:B--2---:R-:W0:Y:S02]  /*5510*/  F2I.S64.F64.TRUNC R4, R4 ;  /* 0x0000000400047311 */ /* 0x004e24000030d900 */
[----:B0-----:R-:W-:Y:S05]  /*5520*/  BRA `(.L_x_6422) ;  /* 0x0000000800987947 */ /* 0x001fea0003800000 */
.L_x_6417:
        /* <DEDUP_REMOVED lines=9> */
[----:B-----5:R-:W-:Y:S01]  /*55c0*/  IMAD.MOV.U32 R5, RZ, RZ, RZ ;  /* 0x000000ffff057224 */ /* 0x020fe200078e00ff */
[----:B--2---:R-:W-:-:S04]  /*55d0*/  ISETP.NE.AND P0, PT, R6, RZ, PT ;  /* 0x000000ff0600720c */ /* 0x004fc80003f05270 */
[----:B------:R-:W-:Y:S01]  /*55e0*/  SEL R4, RZ, 0x1, !P0 ;  /* 0x00000001ff047807 */ /* 0x000fe20004000000 */
[----:B------:R-:W-:Y:S08]  /*55f0*/  BRA `(.L_x_6422) ;  /* 0x0000000800647947 */ /* 0x000ff00003800000 */
.L_x_6431:
[----:B-----5:R-:W2:Y:S02]  /*5600*/  LDG.E.64 R4, desc[UR36][R6.64] ;  /* 0x0000002406047981 */ /* 0x020ea4000c1e1b00 */
[----:B--2---:R-:W0:Y:S02]  /*5610*/  F2I.S64.F64.TRUNC R4, R4 ;  /* 0x0000000400047311 */ /* 0x004e24000030d900 */
[----:B0-----:R-:W-:Y:S05]  /*5620*/  BRA `(.L_x_6422) ;  /* 0x0000000800587947 */ /* 0x001fea0003800000 */
.L_x_6430:
[----:B------:R-:W-:-:S09]  /*5630*/  UISETP.NE.AND UP0, UPT, UR4, 0xf, UPT ;  /* 0x0000000f0400788c */ /* 0x000fd2000bf05270 */
[----:B------:R-:W-:Y:S05]  /*5640*/  BRA.U !UP0, `(.L_x_6432) ;  /* 0x0000000108987547 */ /* 0x000fea000b800000 */
[----:B------:R-:W-:-:S09]  /*5650*/  UISETP.NE.AND UP0, UPT, UR4, 0x17, UPT ;  /* 0x000000170400788c */ /* 0x000fd2000bf05270 */
[----:B------:R-:W-:Y:S05]  /*5660*/  BRA.U !UP0, `(.L_x_6433) ;  /* 0x0000000108587547 */ /* 0x000fea000b800000 */
[----:B------:R-:W-:-:S09]  /*5670*/  UISETP.NE.AND UP0, UPT, UR4, 0x18, UPT ;  /* 0x000000180400788c */ /* 0x000fd2000bf05270 */
[----:B------:R-:W-:Y:S05]  /*5680*/  BRA.U UP0, `(.L_x_6421) ;  /* 0x0000000500e87547 */ /* 0x000fea000b800000 */
[----:B------:R-:W2:Y:S01]  /*5690*/  LDG.E.U8 R0, desc[UR36][R6.64] ;  /* 0x0000002406007981 */ /* 0x000ea2000c1e1100 */
[----:B-----5:R-:W-:Y:S01]  /*56a0*/  IMAD.MOV.U32 R5, RZ, RZ, 0x1f ;  /* 0x0000001fff057424 */ /* 0x020fe200078e00ff */
[----:B--2---:R-:W-:-:S04]  /*56b0*/  SHF.L.U32 R0, R0, 0x18, RZ ;  /* 0x0000001800007819 */ /* 0x004fc800000006ff */
[C---:B------:R-:W-:Y:S02]  /*56c0*/  LOP3.LUT R3, R0.reuse, 0x7f000000, RZ, 0xc0, !PT ;  /* 0x7f00000000037812 */ /* 0x040fe400078ec0ff */
[----:B------:R-:W-:Y:S02]  /*56d0*/  LOP3.LUT P0, RZ, R0, 0x7f000000, RZ, 0xc0, !PT ;  /* 0x7f00000000ff7812 */ /* 0x000fe4000780c0ff */
[----:B------:R-:W0:Y:S02]  /*56e0*/  FLO.U32 R4, R3 ;  /* 0x0000000300047300 */ /* 0x000e2400000e0000 */
[----:B0-----:R-:W-:-:S05]  /*56f0*/  IMAD.MOV R4, RZ, RZ, -R4 ;  /* 0x000000ffff047224 */ /* 0x001fca00078e0a04 */
[----:B------:R-:W-:-:S04]  /*5700*/  VIADDMNMX.U32 R4, R4, R5, 0x4, !PT ;  /* 0x0000000404047446 */ /* 0x000fc80007800005 */
[----:B------:R-:W-:-:S04]  /*5710*/  IADD3 R4, PT, PT, R4, -0x4, RZ ;  /* 0xfffffffc04047810 */ /* 0x000fc80007ffe0ff */
[C---:B------:R-:W-:Y:S01]  /*5720*/  SHF.L.U32 R5, R3.reuse, R4, RZ ;  /* 0x0000000403057219 */ /* 0x040fe200000006ff */
[----:B------:R-:W-:Y:S02]  /*5730*/  IMAD.SHL.U32 R8, R4, 0x800000, RZ ;  /* 0x0080000004087824 */ /* 0x000fe400078e00ff */
[----:B------:R-:W-:-:S03]  /*5740*/  VIADD R4, R3, 0x1000000 ;  /* 0x0100000003047836 */ /* 0x000fc60000000000 */
[----:B------:R-:W-:Y:S02]  /*5750*/  LEA.HI R5, R5, -R8, RZ, 0x1c ;  /* 0x8000000805057211 */ /* 0x000fe400078fe0ff */
[----:B------:R-:W-:Y:S02]  /*5760*/  SHF.R.S32.HI R4, RZ, 0x8, R4 ;  /* 0x00000008ff047819 */ /* 0x000fe40000011404 */
[----:B------:R-:W-:-:S04]  /*5770*/  IADD3 R5, PT, PT, R5, 0x3c000000, RZ ;  /* 0x3c00000005057810 */ /* 0x000fc80007ffe0ff */
[----:B------:R-:W-:-:S04]  /*5780*/  LOP3.LUT R4, R5, 0x7f800000, R4, 0xf8, !PT ;  /* 0x7f80000005047812 */ /* 0x000fc800078ef804 */
[----:B------:R-:W-:-:S04]  /*5790*/  SEL R3, R4, RZ, P0 ;  /* 0x000000ff04037207 */ /* 0x000fc80000000000 */
[----:B------:R-:W-:-:S04]  /*57a0*/  LOP3.LUT R3, R3, 0x80000000, R0, 0xf8, !PT ;  /* 0x8000000003037812 */ /* 0x000fc800078ef800 */
[----:B------:R0:W2:Y:S02]  /*57b0*/  F2I.S64.TRUNC R4, R3 ;  /* 0x0000000300047311 */ /* 0x0000a4000020d900 */
[----:B0-2---:R-:W-:Y:S05]  /*57c0*/  BRA `(.L_x_6422) ;  /* 0x0000000400f07947 */ /* 0x005fea0003800000 */
.L_x_6433:
[----:B-----5:R-:W2:Y:S02]  /*57d0*/  LDG.E.U8 R4, desc[UR36][R6.64] ;  /* 0x0000002406047981 */ /* 0x020ea4000c1e1100 */
        /* <DEDUP_REMOVED lines=11> */
[----:B------:R0:W2:Y:S02]  /*5890*/  F2I.S64.TRUNC R4, R0 ;  /* 0x0000000000047311 */ /* 0x0000a4000020d900 */
[----:B0-2---:R-:W-:Y:S05]  /*58a0*/  BRA `(.L_x_6422) ;  /* 0x0000000400b87947 */ /* 0x005fea0003800000 */
.L_x_6432:
[----:B-----5:R-:W2:Y:S02]  /*58b0*/  LDG.E.U16 R4, desc[UR36][R6.64] ;  /* 0x0000002406047981 */ /* 0x020ea4000c1e1500 */
[----:B--2---:R-:W-:-:S06]  /*58c0*/  IMAD.U32 R4, R4, 0x10000, RZ ;  /* 0x0001000004047824 */ /* 0x004fcc00078e00ff */
[----:B------:R-:W0:Y:S02]  /*58d0*/  F2I.S64.TRUNC R4, R4 ;  /* 0x0000000400047311 */ /* 0x000e24000020d900 */
[----:B0-----:R-:W-:Y:S05]  /*58e0*/  BRA `(.L_x_6422) ;  /* 0x0000000400a87947 */ /* 0x001fea0003800000 */
.L_x_6429:
        /* <DEDUP_REMOVED lines=8> */
[----:B-----5:R3:W5:Y:S01]  /*5970*/  LDG.E.U16 R4, desc[UR36][R6.64] ;  /* 0x0000002406047981 */ /* 0x020762000c1e1500 */
[----:B------:R-:W-:Y:S01]  /*5980*/  IMAD.MOV.U32 R5, RZ, RZ, RZ ;  /* 0x000000ffff057224 */ /* 0x000fe200078e00ff */
[----:B------:R-:W-:Y:S06]  /*5990*/  BRA `(.L_x_6422) ;  /* 0x00000004007c7947 */ /* 0x000fec0003800000 */
.L_x_6436:
[----:B------:R-:W2:Y:S01]  /*59a0*/  LDG.E.U8 R6, desc[UR36][R6.64] ;  /* 0x0000002406067981 */ /* 0x000ea2000c1e1100 */
[----:B------:R-:W-:Y:S01]  /*59b0*/  BSSY.RECONVERGENT B0, `(.L_x_6437) ;  /* 0x0000018000007945 */ /* 0x000fe20003800200 */
[----:B-----5:R-:W-:Y:S01]  /*59c0*/  HFMA2 R4, -RZ, RZ, 0, 0 ;  /* 0x00000000ff047431 */ /* 0x020fe200000001ff */
        /* <DEDUP_REMOVED lines=14> */
[----:B------:R-:W-:Y:S02]  /*5ab0*/  IADD3 R5, PT, PT, R4, -0x1c, RZ ;  /* 0xffffffe404057810 */ /* 0x000fe40007ffe0ff */
[----:B------:R-:W-:Y:S02]  /*5ac0*/  IADD3 R3, PT, PT, R3, 0x1d, -R4 ;  /* 0x0000001d03037810 */ /* 0x000fe40007ffe804 */
[----:B------:R-:W-:-:S04]  /*5ad0*/  SHF.L.U32 R5, R0, R5, RZ ;  /* 0x0000000500057219 */ /* 0x000fc800000006ff */
[----:B------:R-:W-:-:S07]  /*5ae0*/  LOP3.LUT R0, R5, 0x7, RZ, 0xc0, !PT ;  /* 0x0000000705007812 */ /* 0x000fce00078ec0ff */
.L_x_6440:
[----:B------:R-:W-:Y:S05]  /*5af0*/  BSYNC.RECONVERGENT B1 ;  /* 0x0000000000017941 */ /* 0x000fea0003800200 */
.L_x_6439:
[----:B------:R-:W-:Y:S01]  /*5b00*/  IMAD.SHL.U32 R0, R0, 0x100000, RZ ;  /* 0x0010000000007824 */ /* 0x000fe200078e00ff */
[----:B------:R-:W-:-:S04]  /*5b10*/  LEA R3, R3, 0x3b800000, 0x17 ;  /* 0x3b80000003037811 */ /* 0x000fc800078eb8ff */
[----:B------:R-:W-:-:S07]  /*5b20*/  LOP3.LUT R4, R3, R0, R7, 0xfe, !PT ;  /* 0x0000000003047212 */ /* 0x000fce00078efe07 */
.L_x_6438:
[----:B------:R-:W-:Y:S05]  /*5b30*/  BSYNC.RECONVERGENT B0 ;  /* 0x0000000000007941 */ /* 0x000fea0003800200 */
.L_x_6437:
[----:B------:R-:W3:Y:S02]  /*5b40*/  F2I.S64.TRUNC R4, R4 ;  /* 0x0000000400047311 */ /* 0x000ee4000020d900 */
[----:B---3--:R-:W-:Y:S05]  /*5b50*/  BRA `(.L_x_6422) ;  /* 0x00000004000c7947 */ /* 0x008fea0003800000 */
.L_x_6435:
[----:B------:R-:W2:Y:S01]  /*5b60*/  LDG.E.U8 R6, desc[UR36][R6.64] ;  /* 0x0000002406067981 */ /* 0x000ea2000c1e1100 */
[----:B------:R-:W-:Y:S01]  /*5b70*/  BSSY.RECONVERGENT B0, `(.L_x_6441) ;  /* 0x0000018000007945 */ /* 0x000fe20003800200 */
[----:B-----5:R-:W-:Y:S01]  /*5b80*/  IMAD.MOV.U32 R4, RZ, RZ, RZ ;  /* 0x000000ffff047224 */ /* 0x020fe200078e00ff */
        /* <DEDUP_REMOVED lines=18> */
.L_x_6444:
[----:B------:R-:W-:Y:S05]  /*5cb0*/  BSYNC.RECONVERGENT B1 ;  /* 0x0000000000017941 */ /* 0x000fea0003800200 */
.L_x_6443:
[----:B------:R-:W-:Y:S02]  /*5cc0*/  SHF.L.U32 R0, R0, 0x15, RZ ;  /* 0x0000001500007819 */ /* 0x000fe400000006ff */
[----:B------:R-:W-:-:S04]  /*5cd0*/  LEA R3, R3, 0x37800000, 0x17 ;  /* 0x3780000003037811 */ /* 0x000fc800078eb8ff */
[----:B------:R-:W-:-:S07]  /*5ce0*/  LOP3.LUT R4, R3, R0, R7, 0xfe, !PT ;  /* 0x0000000003047212 */ /* 0x000fce00078efe07 */
.L_x_6442:
[----:B------:R-:W-:Y:S05]  /*5cf0*/  BSYNC.RECONVERGENT B0 ;  /* 0x0000000000007941 */ /* 0x000fea0003800200 */
.L_x_6441:
[----:B------:R-:W4:Y:S02]  /*5d00*/  F2I.S64.TRUNC R4, R4 ;  /* 0x0000000400047311 */ /* 0x000f24000020d900 */
[----:B----4-:R-:W-:Y:S05]  /*5d10*/  BRA `(.L_x_6422) ;  /* 0x00000000009c7947 */ /* 0x010fea0003800000 */
.L_x_6434:
        /* <DEDUP_REMOVED lines=8> */
[----:B-----5:R-:W-:Y:S01]  /*5da0*/  IMAD.MOV.U32 R4, RZ, RZ, 0x400000 ;  /* 0x00400000ff047424 */ /* 0x020fe200078e00ff */
[----:B--2---:R-:W-:-:S13]  /*5db0*/  ISETP.NE.AND P0, PT, R6, RZ, PT ;  /* 0x000000ff0600720c */ /* 0x004fda0003f05270 */
[----:B------:R-:W-:Y:S05]  /*5dc0*/  @!P0 BRA `(.L_x_6448) ;  /* 0x00000000000c8947 */ /* 0x000fea0003800000 */
[----:B------:R-:W-:-:S13]  /*5dd0*/  ISETP.NE.AND P0, PT, R6, 0xff, PT ;  /* 0x000000ff0600780c */ /* 0x000fda0003f05270 */
[----:B------:R-:W-:Y:S01]  /*5de0*/  @!P0 IMAD.MOV.U32 R4, RZ, RZ, 0x7f800001 ;  /* 0x7f800001ff048424 */ /* 0x000fe200078e00ff */
[----:B------:R-:W-:-:S07]  /*5df0*/  @P0 SHF.L.U32 R4, R6, 0x17, RZ ;  /* 0x0000001706040819 */ /* 0x000fce00000006ff */
.L_x_6448:
[----:B------:R-:W-:Y:S05]  /*5e00*/  BSYNC.RECONVERGENT B0 ;  /* 0x0000000000007941 */ /* 0x000fea0003800200 */
.L_x_6447:
[----:B------:R-:W0:Y:S02]  /*5e10*/  F2I.S64.TRUNC R4, R4 ;  /* 0x0000000400047311 */ /* 0x000e24000020d900 */
[----:B0-----:R-:W-:Y:S05]  /*5e20*/  BRA `(.L_x_6422) ;  /* 0x0000000000587947 */ /* 0x001fea0003800000 */
.L_x_6421:
[----:B------:R-:W-:Y:S01]  /*5e30*/  MOV R0, 0x100 ;  /* 0x0000010000007802 */ /* 0x000fe20000000f00 */
[----:B------:R-:W0:Y:S01]  /*5e40*/  LDCU.64 UR4, c[0x4][0xf0] ;  /* 0x01001e00ff0477ac */ /* 0x000e220008000a00 */
[----:B-1----:R-:W-:Y:S02]  /*5e50*/  HFMA2 R13, -RZ, RZ, 0, 0 ;  /* 0x00000000ff0d7431 */ /* 0x002fe400000001ff */
[----:B------:R-:W-:Y:S01]  /*5e60*/  IMAD.MOV.U32 R8, RZ, RZ, 0x4e ;  /* 0x0000004eff087424 */ /* 0x000fe200078e00ff */
[----:B------:R1:W2:Y:S01]  /*5e70*/  LDC.64 R14, c[0x4][R0] ;  /* 0x01000000000e7b82 */ /* 0x0002a20000000a00 */
[----:B------:R-:W3:Y:S01]  /*5e80*/  LDCU.64 UR6, c[0x4][0xf8] ;  /* 0x01001f00ff0677ac */ /* 0x000ee20008000a00 */
[----:B------:R-:W-:Y:S01]  /*5e90*/  IMAD.MOV.U32 R12, RZ, RZ, 0x1 ;  /* 0x00000001ff0c7424 */ /* 0x000fe200078e00ff */
[----:B------:R-:W4:Y:S01]  /*5ea0*/  LDCU.64 UR8, c[0x4][URZ] ;  /* 0x01000000ff0877ac */ /* 0x000f220008000a00 */
[----:B0----5:R-:W-:Y:S02]  /*5eb0*/  IMAD.U32 R4, RZ, RZ, UR4 ;  /* 0x00000004ff047e24 */ /* 0x021fe4000f8e00ff */
[----:B------:R-:W-:Y:S01]  /*5ec0*/  IMAD.U32 R5, RZ, RZ, UR5 ;  /* 0x00000005ff057e24 */ /* 0x000fe2000f8e00ff */
[----:B---3--:R-:W-:Y:S01]  /*5ed0*/  MOV R6, UR6 ;  /* 0x0000000600067c02 */ /* 0x008fe20008000f00 */
[----:B------:R-:W-:-:S02]  /*5ee0*/  IMAD.U32 R7, RZ, RZ, UR7 ;  /* 0x00000007ff077e24 */ /* 0x000fc4000f8e00ff */
[----:B----4-:R-:W-:Y:S01]  /*5ef0*/  IMAD.U32 R10, RZ, RZ, UR8 ;  /* 0x00000008ff0a7e24 */ /* 0x010fe2000f8e00ff */
[----:B-1----:R-:W-:-:S07]  /*5f00*/  MOV R11, UR9 ;  /* 0x00000009000b7c02 */ /* 0x002fce0008000f00 */
[----:B------:R-:W-:-:S07]  /*5f10*/  LEPC R20, `(.L_x_6449) ;  /* 0x000000001014794e */ /* 0x000fce0000000000 */
[----:B--2---:R-:W-:Y:S05]  /*5f20*/  CALL.ABS.NOINC R14 ;  /* 0x000000000e007343 */ /* 0x004fea0003c00000 */
.L_x_6449:
[----:B------:R-:W-:Y:S01]  /*5f30*/  CS2R R4, SRZ ;  /* 0x0000000000047805 */ /* 0x000fe2000001ff00 */
[----:B------:R-:W-:Y:S06]  /*5f40*/  BRA `(.L_x_6422) ;  /* 0x0000000000107947 */ /* 0x000fec0003800000 */
.L_x_6446:
[----:B-----5:R4:W5:Y:S01]  /*5f50*/  LDG.E.64 R4, desc[UR36][R6.64] ;  /* 0x0000002406047981 */ /* 0x020962000c1e1b00 */
[----:B------:R-:W-:Y:S05]  /*5f60*/  BRA `(.L_x_6422) ;  /* 0x0000000000087947 */ /* 0x000fea0003800000 */
.L_x_6445:
[----:B-----5:R0:W5:Y:S01]  /*5f70*/  LDG.E R4, desc[UR36][R6.64] ;  /* 0x0000002406047981 */ /* 0x020162000c1e1900 */
[----:B------:R-:W-:-:S07]  /*5f80*/  IMAD.MOV.U32 R5, RZ, RZ, RZ ;  /* 0x000000ffff057224 */ /* 0x000fce00078e00ff */
.L_x_6422:
[----:B0-234-:R-:W0:Y:S01]  /*5f90*/  LDC.64 R6, c[0x0][0x590] ;  /* 0x00016400ff067b82 */ /* 0x01de220000000a00 */
        /* <DEDUP_REMOVED lines=9> */
[----:B-1----:R-:W1:Y:S01]  /*6030*/  LDC.64 R12, c[0x0][0x5b0] ;  /* 0x00016c00ff0c7b82 */ /* 0x002e620000000a00 */
[----:B------:R-:W-:Y:S01]  /*6040*/  ISETP.GE.U32.AND P0, PT, R8, 0x8, PT ;  /* 0x000000080800780c */ /* 0x000fe20003f06070 */
[----:B------:R-:W-:Y:S01]  /*6050*/  IMAD.MOV.U32 R0, RZ, RZ, RZ ;  /* 0x000000ffff007224 */ /* 0x000fe200078e00ff */
[----:B------:R-:W-:Y:S02]  /*6060*/  CS2R R54, SRZ ;  /* 0x0000000000367805 */ /* 0x000fe4000001ff00 */
[----:B------:R-:W-:Y:S01]  /*6070*/  ISETP.GE.U32.AND.EX P0, PT, R9, RZ, PT, P0 ;  /* 0x000000ff0900720c */ /* 0x000fe20003f06100 */
[----:B0----5:R-:W-:Y:S02]  /*6080*/  IMAD R3, R5, UR4, RZ ;  /* 0x0000000405037c24 */ /* 0x021fe4000f8e02ff */
[----:B------:R-:W-:-:S04]  /*6090*/  IMAD.WIDE.U32 R10, R4, UR4, RZ ;  /* 0x00000004040a7c25 */ /* 0x000fc8000f8e00ff */
[----:B------:R-:W-:Y:S01]  /*60a0*/  IMAD R5, R4, UR5, R3 ;  /* 0x0000000504057c24 */ /* 0x000fe2000f8e0203 */
[----:B------:R-:W-:-:S03]  /*60b0*/  MOV R3, RZ ;  /* 0x000000ff00037202 */ /* 0x000fc60000000f00 */
[----:B------:R-:W-:Y:S02]  /*60c0*/  IMAD.IADD R15, R11, 0x1, R5 ;  /* 0x000000010b0f7824 */ /* 0x000fe400078e0205 */
[----:B------:R-:W-:Y:S05]  /*60d0*/  @!P0 BRA `(.L_x_6451) ;  /* 0x0000000400648947 */ /* 0x000fea0003800000 */
[----:B------:R-:W0:Y:S01]  /*60e0*/  LDCU.64 UR4, c[0x0][0x5a8] ;  /* 0x0000b500ff0477ac */ /* 0x000e220008000a00 */
[----:B-1----:R-:W-:Y:S01]  /*60f0*/  IMAD.SHL.U32 R5, R13, 0x8, RZ ;  /* 0x000000080d057824 */ /* 0x002fe200078e00ff */
[----:B------:R-:W-:Y:S01]  /*6100*/  LOP3.LUT R3, R9, 0x7fffffff, RZ, 0xc0, !PT ;  /* 0x7fffffff09037812 */ /* 0x000fe200078ec0ff */
[----:B------:R-:W-:Y:S01]  /*6110*/  IMAD.WIDE.U32 R18, R12, 0x8, RZ ;  /* 0x000000080c127825 */ /* 0x000fe200078e00ff */
[----:B------:R-:W-:Y:S01]  /*6120*/  LOP3.LUT R0, R8, 0xfffffff8, RZ, 0xc0, !PT ;  /* 0xfffffff808007812 */ /* 0x000fe200078ec0ff */
[----:B------:R-:W-:Y:S01]  /*6130*/  BSSY.RECONVERGENT B0, `(.L_x_6451) ;  /* 0x0000053000007945 */ /* 0x000fe20003800200 */
[----:B------:R-:W-:Y:S02]  /*6140*/  LEA R4, P0, R10, R6, 0x3 ;  /* 0x000000060a047211 */ /* 0x000fe400078018ff */
[----:B------:R-:W-:Y:S02]  /*6150*/  CS2R R54, SRZ ;  /* 0x0000000000367805 */ /* 0x000fe4000001ff00 */
[----:B------:R-:W-:Y:S01]  /*6160*/  IADD3 R56, PT, PT, R19, R5, RZ ;  /* 0x0000000513387210 */ /* 0x000fe20007ffe0ff */
[----:B------:R-:W-:Y:S01]  /*6170*/  IMAD.MOV.U32 R57, RZ, RZ, R0 ;  /* 0x000000ffff397224 */ /* 0x000fe200078e0000 */
[----:B------:R-:W-:Y:S01]  /*6180*/  SHF.L.U64.HI R16, R12, 0x6, R13 ;  /* 0x000000060c107819 */ /* 0x000fe2000001020d */
[----:B------:R-:W-:Y:S01]  /*6190*/  IMAD.MOV.U32 R9, RZ, RZ, R3 ;  /* 0x000000ffff097224 */ /* 0x000fe200078e0003 */
[----:B------:R-:W-:Y:S01]  /*61a0*/  LEA.HI.X R5, R10, R7, R15, 0x3, P0 ;  /* 0x000000070a057211 */ /* 0x000fe200000f1c0f */
[----:B0-----:R-:W-:-:S04]  /*61b0*/  UIADD3 UR4, UP0, UPT, UR4, 0x20, URZ ;  /* 0x0000002004047890 */ /* 0x001fc8000ff1e0ff */
[----:B------:R-:W-:Y:S02]  /*61c0*/  UIADD3.X UR5, UPT, UPT, URZ, UR5, URZ, UP0, !UPT ;  /* 0x00000005ff057290 */ /* 0x000fe400087fe4ff */
[----:B------:R-:W-:-:S04]  /*61d0*/  MOV R20, UR4 ;  /* 0x0000000400147c02 */ /* 0x000fc80008000f00 */
[----:B------:R-:W-:-:S07]  /*61e0*/  IMAD.U32 R21, RZ, RZ, UR5 ;  /* 0x00000005ff157e24 */ /* 0x000fce000f8e00ff */
.L_x_6452:
[-C--:B------:R-:W-:Y:S01]  /*61f0*/  IADD3 R22, P0, PT, R4, R18.reuse, RZ ;  /* 0x0000001204167210 */ /* 0x080fe20007f1e0ff */
[----:B------:R-:W2:Y:S04]  /*6200*/  LDG.E.64 R52, desc[UR36][R4.64] ;  /* 0x0000002404347981 */ /* 0x000ea8000c1e1b00 */
[----:B------:R-:W2:Y:S01]  /*6210*/  LDG.E.64 R50, desc[UR36][R20.64+-0x20] ;  /* 0xffffe02414327981 */ /* 0x000ea2000c1e1b00 */
[----:B------:R-:W-:Y:S01]  /*6220*/  IMAD.X R23, R5, 0x1, R56, P0 ;  /* 0x0000000105177824 */ /* 0x000fe200000e0638 */
[----:B------:R-:W-:Y:S02]  /*6230*/  IADD3 R24, P0, PT, R22, R18, RZ ;  /* 0x0000001216187210 */ /* 0x000fe40007f1e0ff */
[----:B------:R-:W3:Y:S04]  /*6240*/  LDG.E.64 R46, desc[UR36][R20.64+-0x18] ;  /* 0xffffe824142e7981 */ /* 0x000ee8000c1e1b00 */
[----:B------:R-:W3:Y:S01]  /*6250*/  LDG.E.64 R48, desc[UR36][R22.64] ;  /* 0x0000002416307981 */ /* 0x000ee2000c1e1b00 */
[----:B------:R-:W-:-:S02]  /*6260*/  IADD3.X R25, PT, PT, R23, R56, RZ, P0, !PT ;  /* 0x0000003817197210 */ /* 0x000fc400007fe4ff */
[-C--:B------:R-:W-:Y:S01]  /*6270*/  IADD3 R26, P0, PT, R24, R18.reuse, RZ ;  /* 0x00000012181a7210 */ /* 0x080fe20007f1e0ff */
[----:B------:R-:W4:Y:S04]  /*6280*/  LDG.E.64 R42, desc[UR36][R20.64+-0x10] ;  /* 0xfffff024142a7981 */ /* 0x000f28000c1e1b00 */
[----:B------:R0:W4:Y:S01]  /*6290*/  LDG.E.64 R44, desc[UR36][R24.64] ;  /* 0x00000024182c7981 */ /* 0x000122000c1e1b00 */
[--C-:B------:R-:W-:Y:S01]  /*62a0*/  IMAD.X R27, R25, 0x1, R56.reuse, P0 ;  /* 0x00000001191b7824 */ /* 0x100fe200000e0638 */
[-C--:B------:R-:W-:Y:S02]  /*62b0*/  IADD3 R28, P0, PT, R26, R18.reuse, RZ ;  /* 0x000000121a1c7210 */ /* 0x080fe40007f1e0ff */
[----:B------:R-:W5:Y:S04]  /*62c0*/  LDG.E.64 R38, desc[UR36][R20.64+-0x8] ;  /* 0xfffff82414267981 */ /* 0x000f68000c1e1b00 */
[----:B------:R-:W5:Y:S01]  /*62d0*/  LDG.E.64 R40, desc[UR36][R26.64] ;  /* 0x000000241a287981 */ /* 0x000f62000c1e1b00 */
        /* <DEDUP_REMOVED lines=18> */
[----:B------:R-:W-:-:S02]  /*6400*/  ISETP.NE.U32.AND P0, PT, R57, RZ, PT ;  /* 0x000000ff3900720c */ /* 0x000fc40003f05070 */
[----:B0-----:R-:W-:Y:S02]  /*6410*/  IADD3 R20, P2, PT, R20, 0x40, RZ ;  /* 0x0000004014147810 */ /* 0x001fe40007f5e0ff */
[----:B------:R-:W-:Y:S02]  /*6420*/  ISETP.NE.AND.EX P0, PT, R9, RZ, PT, P0 ;  /* 0x000000ff0900720c */ /* 0x000fe40003f05300 */
[----:B------:R-:W-:Y:S01]  /*6430*/  IADD3.X R5, PT, PT, R5, R16, RZ, P1, !PT ;  /* 0x0000001005057210 */ /* 0x000fe20000ffe4ff */
        /* <DEDUP_REMOVED lines=32> */
[----:B------:R-:W-:Y:S01]  /*6640*/  IMAD.IADD R55, R55, 0x1, R25 ;  /* 0x0000000137377824 */ /* 0x000fe200078e0219 */
[----:B------:R-:W-:Y:S06]  /*6650*/  @P0 BRA `(.L_x_6452) ;  /* 0xfffffff800e40947 */ /* 0x000fec000383ffff */
[----:B------:R-:W-:Y:S05]  /*6660*/  BSYNC.RECONVERGENT B0 ;  /* 0x0000000000007941 */ /* 0x000fea0003800200 */
.L_x_6451:
        /* <DEDUP_REMOVED lines=11> */
[----:B------:R-:W-:Y:S02]  /*6720*/  IMAD.MOV.U32 R14, RZ, RZ, R10 ;  /* 0x000000ffff0e7224 */ /* 0x000fe400078e000a */
[C---:B------:R-:W-:Y:S02]  /*6730*/  IMAD R9, R0.reuse, R13, R9 ;  /* 0x0000000d00097224 */ /* 0x040fe400078e0209 */
[----:B------:R-:W-:-:S04]  /*6740*/  IMAD.WIDE.U32 R4, R0, R12, R14 ;  /* 0x0000000c00047225 */ /* 0x000fc800078e000e */
[----:B------:R-:W-:Y:S01]  /*6750*/  IMAD.IADD R5, R5, 0x1, R9 ;  /* 0x0000000105057824 */ /* 0x000fe200078e0209 */
[----:B------:R-:W-:-:S04]  /*6760*/  LEA R22, P1, R4, R6, 0x3 ;  /* 0x0000000604167211 */ /* 0x000fc800078218ff */
[----:B------:R-:W-:Y:S02]  /*6770*/  LEA.HI.X R23, R4, R7, R5, 0x3, P1 ;  /* 0x0000000704177211 */ /* 0x000fe400008f1c05 */
[----:B0-----:R-:W-:Y:S02]  /*6780*/  LEA R28, P0, R0, UR4, 0x3 ;  /* 0x00000004001c7c11 */ /* 0x001fe4000f8018ff */
[----:B------:R-:W-:Y:S01]  /*6790*/  SHF.L.U64.HI R5, R12, 0x3, R13 ;  /* 0x000000030c057819 */ /* 0x000fe2000001020d */
[----:B------:R-:W2:Y:S01]  /*67a0*/  LDG.E.64 R32, desc[UR36][R22.64] ;  /* 0x0000002416207981 */ /* 0x000ea2000c1e1b00 */
[----:B------:R-:W-:Y:S02]  /*67b0*/  LEA.HI.X R29, R0, UR5, R3, 0x3, P0 ;  /* 0x00000005001d7c11 */ /* 0x000fe400080f1c03 */
[----:B------:R-:W-:-:S03]  /*67c0*/  IADD3 R34, P0, PT, R22, R39, RZ ;  /* 0x0000002716227210 */ /* 0x000fc60007f1e0ff */
[----:B------:R-:W2:Y:S02]  /*67d0*/  LDG.E.64 R30, desc[UR36][R28.64] ;  /* 0x000000241c1e7981 */ /* 0x000ea4000c1e1b00 */
[--C-:B------:R-:W-:Y:S01]  /*67e0*/  IMAD.X R35, R23, 0x1, R5.reuse, P0 ;  /* 0x0000000117237824 */ /* 0x100fe200000e0605 */
[-C--:B------:R-:W-:Y:S01]  /*67f0*/  IADD3 R36, P0, PT, R34, R39.reuse, RZ ;  /* 0x0000002722247210 */ /* 0x080fe20007f1e0ff */
[----:B------:R-:W3:Y:S04]  /*6800*/  LDG.E.64 R24, desc[UR36][R28.64+0x8] ;  /* 0x000008241c187981 */ /* 0x000ee8000c1e1b00 */
[----:B------:R0:W3:Y:S01]  /*6810*/  LDG.E.64 R26, desc[UR36][R34.64] ;  /* 0x00000024221a7981 */ /* 0x0000e2000c1e1b00 */
        /* <DEDUP_REMOVED lines=20> */
[----:B-----5:R-:W-:Y:S01]  /*6960*/  IMAD R21, R23, R4, RZ ;  /* 0x0000000417157224 */ /* 0x020fe200078e02ff */
[----:B------:R-:W-:-:S03]  /*6970*/  IADD3 R19, PT, PT, R19, R9, RZ ;  /* 0x0000000913137210 */ /* 0x000fc60007ffe0ff */
[-C--:B------:R-:W-:Y:S02]  /*6980*/  IMAD R21, R5, R22.reuse, R21 ;  /* 0x0000001605157224 */ /* 0x080fe400078e0215 */
[----:B------:R-:W-:-:S04]  /*6990*/  IMAD.WIDE.U32 R54, R4, R22, R18 ;  /* 0x0000001604367225 */ /* 0x000fc800078e0012 */
[----:B------:R-:W-:-:S07]  /*69a0*/  IMAD.IADD R55, R55, 0x1, R21 ;  /* 0x0000000137377824 */ /* 0x000fce00078e0215 */
.L_x_6453:
        /* <DEDUP_REMOVED lines=34> */
.L_x_6454:
        /* <DEDUP_REMOVED lines=16> */
[----:B------:R-:W-:-:S05]  /*6cd0*/  IMAD R3, R5, R6, R3 ;  /* 0x0000000605037224 */ /* 0x000fca00078e0203 */
[----:B------:R-:W-:-:S07]  /*6ce0*/  IADD3 R55, PT, PT, R55, R3, RZ ;  /* 0x0000000337377210 */ /* 0x000fce0007ffe0ff */
.L_x_6450:
        /* <DEDUP_REMOVED lines=16> */
.L_x_6458:
[----:B------:R0:W-:Y:S01]  /*6df0*/  STG.E.U8 desc[UR36][R2.64], R54 ;  /* 0x0000003602007986 */ /* 0x0001e2000c101124 */
[----:B------:R-:W-:Y:S05]  /*6e00*/  BRA `(.L_x_6460) ;  /* 0x0000000c00347947 */ /* 0x000fea0003800000 */
.L_x_6457:
        /* <DEDUP_REMOVED lines=8> */
.L_x_6462:
[----:B------:R0:W-:Y:S01]  /*6e90*/  STG.E desc[UR36][R2.64], R54 ;  /* 0x0000003602007986 */ /* 0x0001e2000c101924 */
[----:B------:R-:W-:Y:S05]  /*6ea0*/  BRA `(.L_x_6460) ;  /* 0x0000000c000c7947 */ /* 0x000fea0003800000 */
.L_x_6461:
[----:B------:R0:W-:Y:S01]  /*6eb0*/  STG.E.U16 desc[UR36][R2.64], R54 ;  /* 0x0000003602007986 */ /* 0x0001e2000c101524 */
[----:B------:R-:W-:Y:S05]  /*6ec0*/  BRA `(.L_x_6460) ;  /* 0x0000000c00047947 */ /* 0x000fea0003800000 */
.L_x_6456:
        /* <DEDUP_REMOVED lines=9> */
.L_x_6464:
[----:B------:R-:W0:Y:S02]  /*6f60*/  I2F.S64 R0, R54 ;  /* 0x0000003600007312 */ /* 0x000e240000301400 */
[----:B0-----:R-:W-:-:S05]  /*6f70*/  F2FP.F16.F32.PACK_AB R0, RZ, R0 ;  /* 0x00000000ff00723e */ /* 0x001fca00000000ff */
[----:B------:R0:W-:Y:S01]  /*6f80*/  STG.E.U16 desc[UR36][R2.64], R0 ;  /* 0x0000000002007986 */ /* 0x0001e2000c101524 */
[----:B------:R-:W-:Y:S05]  /*6f90*/  BRA `(.L_x_6460) ;  /* 0x0000000800d07947 */ /* 0x000fea0003800000 */
.L_x_6463:
[----:B------:R-:W-:-:S09]  /*6fa0*/  UISETP.NE.AND UP0, UPT, UR4, 0x7, UPT ;  /* 0x000000070400788c */ /* 0x000fd2000bf05270 */
[----:B------:R-:W-:Y:S05]  /*6fb0*/  BRA.U !UP0, `(.L_x_6465) ;  /* 0x0000000108347547 */ /* 0x000fea000b800000 */
[----:B------:R-:W-:-:S09]  /*6fc0*/  UISETP.NE.AND UP0, UPT, UR4, 0x8, UPT ;  /* 0x000000080400788c */ /* 0x000fd2000bf05270 */
[----:B------:R-:W-:Y:S05]  /*6fd0*/  BRA.U !UP0, `(.L_x_6466) ;  /* 0x0000000108187547 */ /* 0x000fea000b800000 */
[----:B------:R-:W-:-:S09]  /*6fe0*/  UISETP.NE.AND UP0, UPT, UR4, 0x9, UPT ;  /* 0x000000090400788c */ /* 0x000fd2000bf05270 */
[----:B------:R-:W-:Y:S05]  /*6ff0*/  BRA.U UP0, `(.L_x_6459) ;  /* 0x0000000500d47547 */ /* 0x000fea000b800000 */
[----:B-----5:R-:W-:Y:S01]  /*7000*/  HFMA2 R5, -RZ, RZ, 0, 0 ;  /* 0x00000000ff057431 */ /* 0x020fe200000001ff */
[----:B------:R-:W0:Y:S04]  /*7010*/  I2F.S64 R4, R54 ;  /* 0x0000003600047312 */ /* 0x000e280000301400 */
[----:B0-----:R0:W-:Y:S01]  /*7020*/  STG.E.64 desc[UR36][R2.64], R4 ;  /* 0x0000000402007986 */ /* 0x0011e2000c101b24 */
[----:B------:R-:W-:Y:S05]  /*7030*/  BRA `(.L_x_6460) ;  /* 0x0000000800a87947 */ /* 0x000fea0003800000 */
.L_x_6466:
[----:B------:R-:W0:Y:S02]  /*7040*/  I2F.S64 R54, R54 ;  /* 0x0000003600367312 */ /* 0x000e240000301400 */
[----:B0----5:R-:W-:-:S04]  /*7050*/  F2FP.F16.F32.PACK_AB R5, RZ, R54 ;  /* 0x00000036ff05723e */ /* 0x021fc800000000ff */
[----:B------:R-:W-:-:S05]  /*7060*/  PRMT R5, R5, 0x5410, RZ ;  /* 0x0000541005057816 */ /* 0x000fca00000000ff */
[----:B------:R0:W-:Y:S01]  /*7070*/  STG.E desc[UR36][R2.64], R5 ;  /* 0x0000000502007986 */ /* 0x0001e2000c101924 */
[----:B------:R-:W-:Y:S05]  /*7080*/  BRA `(.L_x_6460) ;  /* 0x0000000800947947 */ /* 0x000fea0003800000 */
.L_x_6465:
[----:B-----5:R-:W0:Y:S02]  /*7090*/  I2F.F64.S64 R4, R54 ;  /* 0x0000003600047312 */ /* 0x020e240000301c00 */
[----:B0-----:R0:W-:Y:S01]  /*70a0*/  STG.E.64 desc[UR36][R2.64], R4 ;  /* 0x0000000402007986 */ /* 0x0011e2000c101b24 */
[----:B------:R-:W-:Y:S05]  /*70b0*/  BRA `(.L_x_6460) ;  /* 0x0000000800887947 */ /* 0x000fea0003800000 */
.L_x_6455:
[----:B------:R-:W-:-:S09]  /*70c0*/  UISETP.GT.AND UP0, UPT, UR4, 0x18, UPT ;  /* 0x000000180400788c */ /* 0x000fd2000bf04270 */
[----:B------:R-:W-:Y:S05]  /*70d0*/  BRA.U !UP0, `(.L_x_6467) ;  /* 0x0000000508487547 */ /* 0x000fea000b800000 */
        /* <DEDUP_REMOVED lines=10> */
.L_x_6470:
[----:B-----5:R-:W0:Y:S01]  /*7180*/  I2F.S64 R5, R54 ;  /* 0x0000003600057312 */ /* 0x020e220000301400 */
[----:B------:R-:W-:Y:S01]  /*7190*/  BSSY.RECONVERGENT B0, `(.L_x_6471) ;  /* 0x0000013000007945 */ /* 0x000fe20003800200 */
[----:B0-----:R-:W-:Y:S01]  /*71a0*/  LOP3.LUT R4, R5, 0x7fffffff, RZ, 0xc0, !PT ;  /* 0x7fffffff05047812 */ /* 0x001fe200078ec0ff */
[----:B------:R-:W-:-:S03]  /*71b0*/  IMAD.MOV.U32 R0, RZ, RZ, 0x80 ;  /* 0x00000080ff007424 */ /* 0x000fc600078e00ff */
[----:B------:R-:W-:-:S13]  /*71c0*/  ISETP.GT.U32.AND P0, PT, R4, 0x437fffff, PT ;  /* 0x437fffff0400780c */ /* 0x000fda0003f04070 */
[----:B------:R-:W-:Y:S05]  /*71d0*/  @P0 BRA `(.L_x_6472) ;  /* 0x0000000000380947 */ /* 0x000fea0003800000 */
[----:B------:R-:W-:-:S13]  /*71e0*/  ISETP.GE.U32.AND P0, PT, R4, 0x3c000000, PT ;  /* 0x3c0000000400780c */ /* 0x000fda0003f06070 */
[----:B------:R-:W-:-:S04]  /*71f0*/  @P0 SHF.R.U32.HI R0, RZ, 0x14, R5 ;  /* 0x00000014ff000819 */ /* 0x000fc80000011605 */
[----:B------:R-:W-:-:S04]  /*7200*/  @P0 LOP3.LUT R0, R0, 0x1, RZ, 0xc0, !PT ;  /* 0x0000000100000812 */ /* 0x000fc800078ec0ff */
[----:B------:R-:W-:-:S04]  /*7210*/  @P0 IADD3 R0, PT, PT, R5, 0x487ffff, R0 ;  /* 0x0487ffff05000810 */ /* 0x000fc80007ffe000 */
[----:B------:R-:W-:-:S04]  /*7220*/  @P0 SHF.R.U32.HI R0, RZ, 0x14, R0 ;  /* 0x00000014ff000819 */ /* 0x000fc80000011600 */
[----:B------:R-:W-:Y:S01]  /*7230*/  @P0 LOP3.LUT R0, R0, 0xff, RZ, 0xc0, !PT ;  /* 0x000000ff00000812 */ /* 0x000fe200078ec0ff */
[----:B------:R-:W-:Y:S06]  /*7240*/  @P0 BRA `(.L_x_6473) ;  /* 0x0000000000140947 */ /* 0x000fec0003800000 */
[----:B------:R-:W-:-:S05]  /*7250*/  FADD.FTZ R0, R4, 8192 ;  /* 0x4600000004007421 */ /* 0x000fca0000010000 */
[----:B------:R-:W-:Y:S02]  /*7260*/  LOP3.LUT P0, R4, R0, 0xff, RZ, 0xc0, !PT ;  /* 0x000000ff00047812 */ /* 0x000fe4000780c0ff */
[----:B------:R-:W-:-:S11]  /*7270*/  PRMT R0, RZ, 0x7610, R0 ;  /* 0x00007610ff007816 */ /* 0x000fd60000000000 */
[----:B------:R-:W-:Y:S05]  /*7280*/  @!P0 BRA `(.L_x_6472) ;  /* 0x00000000000c8947 */ /* 0x000fea0003800000 */
[----:B------:R-:W-:-:S07]  /*7290*/  MOV R0, R4 ;  /* 0x0000000400007202 */ /* 0x000fce0000000f00 */
.L_x_6473:
[----:B------:R-:W-:-:S04]  /*72a0*/  SHF.R.U32.HI R5, RZ, 0x18, R5 ;  /* 0x00000018ff057819 */ /* 0x000fc80000011605 */
[----:B------:R-:W-:-:S07]  /*72b0*/  LOP3.LUT R0, R0, 0x80, R5, 0xf8, !PT ;  /* 0x0000008000007812 */ /* 0x000fce00078ef805 */
.L_x_6472:
[----:B------:R-:W-:Y:S05]  /*72c0*/  BSYNC.RECONVERGENT B0 ;  /* 0x0000000000007941 */ /* 0x000fea0003800200 */
.L_x_6471:
[----:B------:R4:W-:Y:S01]  /*72d0*/  STG.E.U8 desc[UR36][R2.64], R0 ;  /* 0x0000000002007986 */ /* 0x0009e2000c101124 */
[----:B------:R-:W-:Y:S05]  /*72e0*/  BRA `(.L_x_6460) ;  /* 0x0000000400fc7947 */ /* 0x000fea0003800000 */
.L_x_6469:
        /* <DEDUP_REMOVED lines=18> */
.L_x_6476:
[----:B------:R-:W-:-:S04]  /*7410*/  SHF.R.U32.HI R5, RZ, 0x18, R5 ;  /* 0x00000018ff057819 */ /* 0x000fc80000011605 */
[----:B------:R-:W-:-:S07]  /*7420*/  LOP3.LUT R0, R0, 0x80, R5, 0xf8, !PT ;  /* 0x0000008000007812 */ /* 0x000fce00078ef805 */
.L_x_6475:
[----:B------:R-:W-:Y:S05]  /*7430*/  BSYNC.RECONVERGENT B0 ;  /* 0x0000000000007941 */ /* 0x000fea0003800200 */
.L_x_6474:
[----:B------:R0:W-:Y:S01]  /*7440*/  STG.E.U8 desc[UR36][R2.64], R0 ;  /* 0x0000000002007986 */ /* 0x0001e2000c101124 */
[----:B------:R-:W-:Y:S05]  /*7450*/  BRA `(.L_x_6460) ;  /* 0x0000000400a07947 */ /* 0x000fea0003800000 */
.L_x_6468:
[----:B------:R-:W-:-:S09]  /*7460*/  UISETP.NE.AND UP0, UPT, UR4, 0x1c, UPT ;  /* 0x0000001c0400788c */ /* 0x000fd2000bf05270 */
[----:B------:R-:W-:Y:S05]  /*7470*/  BRA.U !UP0, `(.L_x_6477) ;  /* 0x0000000108587547 */ /* 0x000fea000b800000 */
[----:B------:R-:W-:-:S09]  /*7480*/  UISETP.NE.AND UP0, UPT, UR4, 0x1d, UPT ;  /* 0x0000001d0400788c */ /* 0x000fd2000bf05270 */
[----:B------:R-:W-:Y:S05]  /*7490*/  BRA.U !UP0, `(.L_x_6478) ;  /* 0x0000000108487547 */ /* 0x000fea000b800000 */
[----:B------:R-:W-:-:S09]  /*74a0*/  UISETP.NE.AND UP0, UPT, UR4, 0x2c, UPT ;  /* 0x0000002c0400788c */ /* 0x000fd2000bf05270 */
[----:B------:R-:W-:Y:S05]  /*74b0*/  BRA.U UP0, `(.L_x_6459) ;  /* 0x0000000100a47547 */ /* 0x000fea000b800000 */
[----:B------:R-:W0:Y:S02]  /*74c0*/  I2F.S64 R54, R54 ;  /* 0x0000003600367312 */ /* 0x000e240000301400 */
[----:B0----5:R-:W-:-:S04]  /*74d0*/  SHF.R.U32.HI R4, RZ, 0x17, R54 ;  /* 0x00000017ff047819 */ /* 0x021fc80000011636 */
[----:B------:R-:W-:-:S04]  /*74e0*/  LOP3.LUT R5, R4, 0xff, RZ, 0xc0, !PT ;  /* 0x000000ff04057812 */ /* 0x000fc800078ec0ff */
[----:B------:R-:W-:-:S13]  /*74f0*/  ISETP.NE.AND P1, PT, R5, 0xff, PT ;  /* 0x000000ff0500780c */ /* 0x000fda0003f25270 */
[--C-:B------:R-:W-:Y:S02]  /*7500*/  @P1 SHF.R.U32.HI R0, RZ, 0x16, R54.reuse ;  /* 0x00000016ff001819 */ /* 0x100fe40000011636 */
[----:B------:R-:W-:Y:S01]  /*7510*/  @P1 LOP3.LUT P0, RZ, R5, 0x3fffff, R54, 0xf8, !PT ;  /* 0x003fffff05ff1812 */ /* 0x000fe2000780f836 */
[----:B------:R-:W-:Y:S01]  /*7520*/  IMAD.MOV.U32 R5, RZ, RZ, 0xff ;  /* 0x000000ffff057424 */ /* 0x000fe200078e00ff */
[----:B------:R-:W-:-:S04]  /*7530*/  @P1 LOP3.LUT R0, R0, 0x1, RZ, 0xc0, !PT ;  /* 0x0000000100001812 */ /* 0x000fc800078ec0ff */
[----:B------:R-:W-:Y:S02]  /*7540*/  @P1 ISETP.EQ.U32.AND P2, PT, R0, 0x1, P0 ;  /* 0x000000010000180c */ /* 0x000fe40000742070 */
[----:B------:R-:W-:Y:S02]  /*7550*/  PLOP3.LUT P0, PT, PT, PT, PT, 0x80, 0x8 ;  /* 0x000000000008781c */ /* 0x000fe40003f0f070 */
[----:B------:R-:W-:Y:S02]  /*7560*/  @P1 PLOP3.LUT P0, PT, P2, PT, PT, 0x80, 0x8 ;  /* 0x000000000008181c */ /* 0x000fe4000170f070 */
[----:B------:R-:W-:-:S11]  /*7570*/  @P1 IADD3 R0, PT, PT, R4, 0x1, RZ ;  /* 0x0000000104001810 */ /* 0x000fd60007ffe0ff */
[----:B------:R-:W-:-:S05]  /*7580*/  @!P0 IMAD.MOV R0, RZ, RZ, R4 ;  /* 0x000000ffff008224 */ /* 0x000fca00078e0204 */
[----:B------:R-:W-:-:S05]  /*7590*/  @P1 MOV R5, R0 ;  /* 0x0000000000051202 */ /* 0x000fca0000000f00 */
[----:B------:R3:W-:Y:S01]  /*75a0*/  STG.E.U8 desc[UR36][R2.64], R5 ;  /* 0x0000000502007986 */ /* 0x0007e2000c101124 */
[----:B------:R-:W-:Y:S05]  /*75b0*/  BRA `(.L_x_6460) ;  /* 0x0000000400487947 */ /* 0x000fea0003800000 */
.L_x_6478:
[----:B------:R2:W-:Y:S01]  /*75c0*/  STG.E.64 desc[UR36][R2.64], R54 ;  /* 0x0000003602007986 */ /* 0x0005e2000c101b24 */
[----:B------:R-:W-:Y:S05]  /*75d0*/  BRA `(.L_x_6460) ;  /* 0x0000000400407947 */ /* 0x000fea0003800000 */
.L_x_6477:
[----:B------:R0:W-:Y:S01]  /*75e0*/  STG.E desc[UR36][R2.64], R54 ;  /* 0x0000003602007986 */ /* 0x0001e2000c101924 */
[----:B------:R-:W-:Y:S05]  /*75f0*/  BRA `(.L_x_6460) ;  /* 0x0000000400387947 */ /* 0x000fea0003800000 */
.L_x_6467:
        /* <DEDUP_REMOVED lines=11> */
.L_x_6480:
[----:B------:R-:W-:Y:S01]  /*76b0*/  CS2R R6, SRZ ;  /* 0x0000000000067805 */ /* 0x000fe2000001ff00 */
[----:B-----5:R-:W0:Y:S04]  /*76c0*/  I2F.F64.S64 R4, R54 ;  /* 0x0000003600047312 */ /* 0x020e280000301c00 */
[----:B0-----:R0:W-:Y:S01]  /*76d0*/  STG.E.128 desc[UR36][R2.64], R4 ;  /* 0x0000000402007986 */ /* 0x0011e2000c101d24 */
[----:B------:R-:W-:Y:S05]  /*76e0*/  BRA `(.L_x_6460) ;  /* 0x0000000000fc7947 */ /* 0x000fea0003800000 */
.L_x_6479:
[----:B------:R-:W-:-:S09]  /*76f0*/  UISETP.NE.AND UP0, UPT, UR4, 0xf, UPT ;  /* 0x0000000f0400788c */ /* 0x000fd2000bf05270 */
[----:B------:R-:W-:Y:S05]  /*7700*/  BRA.U !UP0, `(.L_x_6481) ;  /* 0x0000000108e87547 */ /* 0x000fea000b800000 */
[----:B------:R-:W-:-:S09]  /*7710*/  UISETP.NE.AND UP0, UPT, UR4, 0x17, UPT ;  /* 0x000000170400788c */ /* 0x000fd2000bf05270 */
[----:B------:R-:W-:Y:S05]  /*7720*/  BRA.U !UP0, `(.L_x_6482) ;  /* 0x0000000108907547 */ /* 0x000fea000b800000 */
[----:B------:R-:W-:-:S09]  /*7730*/  UISETP.NE.AND UP0, UPT, UR4, 0x18, UPT ;  /* 0x000000180400788c */ /* 0x000fd2000bf05270 */
[----:B------:R-:W-:Y:S05]  /*7740*/  BRA.U !UP0, `(.L_x_6483) ;  /* 0x0000000108447547 */ /* 0x000fea000b800000 */
.L_x_6459:
[----:B------:R-:W-:Y:S01]  /*7750*/  MOV R0, 0x100 ;  /* 0x0000010000007802 */ /* 0x000fe20000000f00 */
[----:B------:R-:W0:Y:S01]  /*7760*/  LDCU.64 UR4, c[0x4][0xf0] ;  /* 0x01001e00ff0477ac */ /* 0x000e220008000a00 */
[----:B-1----:R-:W-:Y:S02]  /*7770*/  HFMA2 R12, -RZ, RZ, 0, 5.9604644775390625e-08 ;  /* 0x00000001ff0c7431 */ /* 0x002fe400000001ff */
[----:B------:R-:W-:Y:S01]  /*7780*/  IMAD.MOV.U32 R8, RZ, RZ, 0x65 ;  /* 0x00000065ff087424 */ /* 0x000fe200078e00ff */
[----:B------:R1:W2:Y:S01]  /*7790*/  LDC.64 R2, c[0x4][R0] ;  /* 0x0100000000027b82 */ /* 0x0002a20000000a00 */
[----:B------:R-:W3:Y:S01]  /*77a0*/  LDCU.64 UR6, c[0x4][0xf8] ;  /* 0x01001f00ff0677ac */ /* 0x000ee20008000a00 */
[----:B------:R-:W-:Y:S01]  /*77b0*/  IMAD.MOV.U32 R13, RZ, RZ, RZ ;  /* 0x000000ffff0d7224 */ /* 0x000fe200078e00ff */
[----:B------:R-:W4:Y:S01]  /*77c0*/  LDCU.64 UR8, c[0x4][0x8] ;  /* 0x01000100ff0877ac */ /* 0x000f220008000a00 */
[----:B0----5:R-:W-:Y:S01]  /*77d0*/  IMAD.U32 R4, RZ, RZ, UR4 ;  /* 0x00000004ff047e24 */ /* 0x021fe2000f8e00ff */
[----:B------:R-:W-:Y:S01]  /*77e0*/  MOV R5, UR5 ;  /* 0x0000000500057c02 */ /* 0x000fe20008000f00 */
[----:B---3--:R-:W-:Y:S01]  /*77f0*/  IMAD.U32 R6, RZ, RZ, UR6 ;  /* 0x00000006ff067e24 */ /* 0x008fe2000f8e00ff */
[----:B------:R-:W-:Y:S01]  /*7800*/  MOV R7, UR7 ;  /* 0x0000000700077c02 */ /* 0x000fe20008000f00 */
[----:B----4-:R-:W-:Y:S01]  /*7810*/  IMAD.U32 R10, RZ, RZ, UR8 ;  /* 0x00000008ff0a7e24 */ /* 0x010fe2000f8e00ff */
[----:B-1----:R-:W-:-:S07]  /*7820*/  MOV R11, UR9 ;  /* 0x00000009000b7c02 */ /* 0x002fce0008000f00 */
[----:B------:R-:W-:-:S07]  /*7830*/  LEPC R20, `(.L_x_6484) ;  /* 0x000000001014794e */ /* 0x000fce0000000000 */
[----:B--2---:R-:W-:Y:S05]  /*7840*/  CALL.ABS.NOINC R2 ;  /* 0x0000000002007343 */ /* 0x004fea0003c00000 */
.L_x_6484:
[----:B------:R-:W-:Y:S05]  /*7850*/  BRA `(.L_x_6460) ;  /* 0x0000000000a07947 */ /* 0x000fea0003800000 */
.L_x_6483:
[----:B------:R-:W0:Y:S01]  /*7860*/  I2F.S64 R55, R54 ;  /* 0x0000003600377312 */ /* 0x000e220000301400 */
[----:B------:R-:W-:Y:S01]  /*7870*/  BSSY.RECONVERGENT B0, `(.L_x_6485) ;  /* 0x000000c000007945 */ /* 0x000fe20003800200 */
[----:B0----5:R-:W-:Y:S02]  /*7880*/  LOP3.LUT R4, R55, 0x7fffffff, RZ, 0xc0, !PT ;  /* 0x7fffffff37047812 */ /* 0x021fe400078ec0ff */
[----:B------:R-:W-:Y:S02]  /*7890*/  SHF.R.U32.HI R5, RZ, 0x18, R55 ;  /* 0x00000018ff057819 */ /* 0x000fe40000011637 */
[----:B------:R-:W-:Y:S02]  /*78a0*/  ISETP.GT.U32.AND P0, PT, R4, 0x43efffff, PT ;  /* 0x43efffff0400780c */ /* 0x000fe40003f04070 */
[----:B------:R-:W-:-:S11]  /*78b0*/  MOV R0, 0x7f ;  /* 0x0000007f00007802 */ /* 0x000fd60000000f00 */
[----:B------:R-:W-:Y:S05]  /*78c0*/  @P0 BRA `(.L_x_6486) ;  /* 0x0000000000180947 */ /* 0x000fea0003800000 */
[----:B------:R-:W-:-:S13]  /*78d0*/  ISETP.GE.U32.AND P0, PT, R4, 0x3c800000, PT ;  /* 0x3c8000000400780c */ /* 0x000fda0003f06070 */
[----:B------:R-:W-:-:S04]  /*78e0*/  @P0 SHF.R.U32.HI R0, RZ, 0x14, R55 ;  /* 0x00000014ff000819 */ /* 0x000fc80000011637 */
[----:B------:R-:W-:-:S04]  /*78f0*/  @P0 LOP3.LUT R0, R0, 0x1, RZ, 0xc0, !PT ;  /* 0x0000000100000812 */ /* 0x000fc800078ec0ff */
[----:B------:R-:W-:-:S04]  /*7900*/  @P0 IADD3 R0, PT, PT, R55, 0x407ffff, R0 ;  /* 0x0407ffff37000810 */ /* 0x000fc80007ffe000 */
[----:B------:R-:W-:Y:S01]  /*7910*/  @P0 SHF.R.U32.HI R0, RZ, 0x14, R0 ;  /* 0x00000014ff000819 */ /* 0x000fe20000011600 */
[----:B------:R-:W-:-:S07]  /*7920*/  @!P0 FADD.FTZ R0, R4, 16384 ;  /* 0x4680000004008421 */ /* 0x000fce0000010000 */
.L_x_6486:
[----:B------:R-:W-:Y:S05]  /*7930*/  BSYNC.RECONVERGENT B0 ;  /* 0x0000000000007941 */ /* 0x000fea0003800200 */
.L_x_6485:
[----:B------:R-:W-:-:S05]  /*7940*/  LOP3.LUT R5, R0, 0x80, R5, 0xf8, !PT ;  /* 0x0000008000057812 */ /* 0x000fca00078ef805 */
[----:B------:R0:W-:Y:S01]  /*7950*/  STG.E.U8 desc[UR36][R2.64], R5 ;  /* 0x0000000502007986 */ /* 0x0001e2000c101124 */
[----:B------:R-:W-:Y:S05]  /*7960*/  BRA `(.L_x_6460) ;  /* 0x00000000005c7947 */ /* 0x000fea0003800000 */
.L_x_6482:
[----:B-----5:R-:W0:Y:S01]  /*7970*/  I2F.S64 R5, R54 ;  /* 0x0000003600057312 */ /* 0x020e220000301400 */
[----:B------:R-:W-:Y:S01]  /*7980*/  BSSY.RECONVERGENT B0, `(.L_x_6487) ;  /* 0x000000e000007945 */ /* 0x000fe20003800200 */
[----:B0-----:R-:W-:-:S04]  /*7990*/  LOP3.LUT R4, R5, 0x7fffffff, RZ, 0xc0, !PT ;  /* 0x7fffffff05047812 */ /* 0x001fc800078ec0ff */
[----:B------:R-:W-:-:S13]  /*79a0*/  ISETP.GT.U32.AND P0, PT, R4, 0x477fffff, PT ;  /* 0x477fffff0400780c */ /* 0x000fda0003f04070 */
[----:B------:R-:W-:Y:S05]  /*79b0*/  @P0 BRA `(.L_x_6488) ;  /* 0x00000000001c0947 */ /* 0x000fea0003800000 */
[----:B------:R-:W-:-:S13]  /*79c0*/  ISETP.GE.U32.AND P0, PT, R4, 0x38800000, PT ;  /* 0x388000000400780c */ /* 0x000fda0003f06070 */
[----:B------:R-:W-:-:S04]  /*79d0*/  @P0 SHF.R.U32.HI R0, RZ, 0x15, R5 ;  /* 0x00000015ff000819 */ /* 0x000fc80000011605 */
[----:B------:R-:W-:-:S04]  /*79e0*/  @P0 LOP3.LUT R0, R0, 0x1, RZ, 0xc0, !PT ;  /* 0x0000000100000812 */ /* 0x000fc800078ec0ff */
[----:B------:R-:W-:-:S04]  /*79f0*/  @P0 IADD3 R0, PT, PT, R5, 0x80fffff, R0 ;  /* 0x080fffff05000810 */ /* 0x000fc80007ffe000 */
[----:B------:R-:W-:Y:S01]  /*7a00*/  @P0 SHF.R.U32.HI R0, RZ, 0x15, R0 ;  /* 0x00000015ff000819 */ /* 0x000fe20000011600 */
[----:B------:R-:W-:Y:S01]  /*7a10*/  @!P0 FADD.FTZ R0, R4, 128 ;  /* 0x4300000004008421 */ /* 0x000fe20000010000 */
[----:B------:R-:W-:Y:S06]  /*7a20*/  BRA `(.L_x_6489) ;  /* 0x00000000000c7947 */ /* 0x000fec0003800000 */
.L_x_6488:
[----:B------:R-:W-:Y:S01]  /*7a30*/  IMAD.MOV.U32 R0, RZ, RZ, 0x7f ;  /* 0x0000007fff007424 */ /* 0x000fe200078e00ff */
[----:B------:R-:W-:-:S04]  /*7a40*/  ISETP.GT.U32.AND P0, PT, R4, 0x7f800000, PT ;  /* 0x7f8000000400780c */ /* 0x000fc80003f04070 */
[----:B------:R-:W-:-:S09]  /*7a50*/  SEL R0, R0, 0x7c, P0 ;  /* 0x0000007c00007807 */ /* 0x000fd20000000000 */
.L_x_6489:
[----:B------:R-:W-:Y:S05]  /*7a60*/  BSYNC.RECONVERGENT B0 ;  /* 0x0000000000007941 */ /* 0x000fea0003800200 */
.L_x_6487:
[----:B------:R-:W-:-:S04]  /*7a70*/  SHF.R.U32.HI R5, RZ, 0x18, R5 ;  /* 0x00000018ff057819 */ /* 0x000fc80000011605 */
[----:B------:R-:W-:-:S05]  /*7a80*/  LOP3.LUT R5, R0, 0x80, R5, 0xf8, !PT ;  /* 0x0000008000057812 */ /* 0x000fca00078ef805 */
[----:B------:R0:W-:Y:S01]  /*7a90*/  STG.E.U8 desc[UR36][R2.64], R5 ;  /* 0x0000000502007986 */ /* 0x0001e2000c101124 */
[----:B------:R-:W-:Y:S05]  /*7aa0*/  BRA `(.L_x_6460) ;  /* 0x00000000000c7947 */ /* 0x000fea0003800000 */
.L_x_6481:
[----:B------:R-:W0:Y:S02]  /*7ab0*/  I2F.S64 R0, R54 ;  /* 0x0000003600007312 */ /* 0x000e240000301400 */
[----:B0-----:R-:W-:-:S05]  /*7ac0*/  F2FP.BF16.F32.PACK_AB R0, RZ, R0 ;  /* 0x00000000ff00723e */ /* 0x001fca00000010ff */
[----:B------:R0:W-:Y:S02]  /*7ad0*/  STG.E.U16 desc[UR36][R2.64], R0 ;  /* 0x0000000002007986 */ /* 0x0001e4000c101524 */
.L_x_6460:
[----:B------:R-:W-:-:S07]  /*7ae0*/  IADD3 R17, PT, PT, R17, 0x80, RZ ;  /* 0x0000008011117810 */ /* 0x000fce0007ffe0ff */
.L_x_6415:
[----:B------:R-:W-:Y:S05]  /*7af0*/  BSYNC.RECONVERGENT B6 ;  /* 0x0000000000067941 */ /* 0x000fea0003800200 */
.L_x_6414:
        /* <DEDUP_REMOVED lines=15> */
[----:B------:R-:W-:-:S04]  /*7bf0*/  SHF.R.U32.HI R5, RZ, UR5, R4 ;  /* 0x00000005ff057c19 */ /* 0x000fc80008011604 */
[----:B------:R-:W-:-:S05]  /*7c00*/  IADD3 R0, PT, PT, -R5, RZ, RZ ;  /* 0x000000ff05007210 */ /* 0x000fca0007ffe1ff */
[----:B--2---:R-:W-:-:S04]  /*7c10*/  IMAD R0, R0, UR6, R17 ;  /* 0x0000000600007c24 */ /* 0x004fc8000f8e0211 */
[C---:B---3--:R-:W-:Y:S02]  /*7c20*/  IMAD R2, R0.reuse, UR8, RZ ;  /* 0x0000000800027c24 */ /* 0x048fe4000f8e02ff */
[----:B------:R-:W-:Y:S01]  /*7c30*/  IMAD R0, R0, UR9, RZ ;  /* 0x0000000900007c24 */ /* 0x000fe2000f8e02ff */
        /* <DEDUP_REMOVED lines=282> */
[----:B------:R-:W-:-:S04]  /*8de0*/  SHF.R.U32.HI R3, RZ, UR5, R3 ;  /* 0x00000005ff037c19 */ /* 0x000fc80008011603 */
[----:B------:R-:W-:-:S05]  /*8df0*/  IADD3 R3, PT, PT, -R3, RZ, RZ ;  /* 0x000000ff03037210 */ /* 0x000fca0007ffe1ff */
[----:B--2---:R-:W-:-:S04]  /*8e00*/  IMAD R7, R3, UR6, R7 ;  /* 0x0000000603077c24 */ /* 0x004fc8000f8e0207 */
[C---:B---3--:R-:W-:Y:S02]  /*8e10*/  IMAD R2, R7.reuse, UR8, R2 ;  /* 0x0000000807027c24 */ /* 0x048fe4000f8e0202 */
[----:B------:R-:W-:-:S07]  /*8e20*/  IMAD R0, R7, UR9, R0 ;  /* 0x0000000907007c24 */ /* 0x000fce000f8e0200 */
.L_x_6492:
        /* <DEDUP_REMOVED lines=17> */
.L_x_6496:
[----:B-----5:R0:W5:Y:S01]  /*8f40*/  LDG.E.U8 R4, desc[UR36][R6.64] ;  /* 0x0000002406047981 */ /* 0x020162000c1e1100 */
[----:B------:R-:W-:Y:S01]  /*8f50*/  MOV R5, RZ ;  /* 0x000000ff00057202 */ /* 0x000fe20000000f00 */
[----:B------:R-:W-:Y:S06]  /*8f60*/  BRA `(.L_x_6498) ;  /* 0x0000000c00447947 */ /* 0x000fec0003800000 */
.L_x_6495:
        /* <DEDUP_REMOVED lines=8> */
.L_x_6500:
[----:B-----5:R-:W2:Y:S02]  /*8ff0*/  LDG.E R4, desc[UR36][R6.64] ;  /* 0x0000002406047981 */ /* 0x020ea4000c1e1900 */
[----:B--2---:R-:W-:Y:S01]  /*9000*/  SHF.R.S32.HI R5, RZ, 0x1f, R4 ;  /* 0x0000001fff057819 */ /* 0x004fe20000011404 */
[----:B------:R-:W-:Y:S06]  /*9010*/  BRA `(.L_x_6498) ;  /* 0x0000000c00187947 */ /* 0x000fec0003800000 */
.L_x_6499:
[----:B-----5:R-:W2:Y:S02]  /*9020*/  LDG.E.S16 R4, desc[UR36][R6.64] ;  /* 0x0000002406047981 */ /* 0x020ea4000c1e1700 */
[----:B--2---:R-:W-:Y:S01]  /*9030*/  SHF.R.S32.HI R5, RZ, 0x1f, R4 ;  /* 0x0000001fff057819 */ /* 0x004fe20000011404 */
[----:B------:R-:W-:Y:S06]  /*9040*/  BRA `(.L_x_6498) ;  /* 0x0000000c000c7947 */ /* 0x000fec0003800000 */
.L_x_6494:
[----:B------:R-:W-:-:S09]  /*9050*/  UISETP.GT.AND UP0, UPT, UR4, 0x6, UPT ;  /* 0x000000060400788c */ /* 0x000fd2000bf04270 */
[----:B------:R-:W-:Y:S05]  /*9060*/  BRA.U UP0, `(.L_x_6501) ;  /* 0x00000001002c7547 */ /* 0x000fea000b800000 */
[----:B------:R-:W-:-:S09]  /*9070*/  UISETP.NE.AND UP0, UPT, UR4, 0x5, UPT ;  /* 0x000000050400788c */ /* 0x000fd2000bf05270 */
[----:B------:R-:W-:Y:S05]  /*9080*/  BRA.U !UP0, `(.L_x_6502) ;  /* 0x0000000108147547 */ /* 0x000fea000b800000 */
[----:B------:R-:W-:-:S09]  /*9090*/  UISETP.NE.AND UP0, UPT, UR4, 0x6, UPT ;  /* 0x000000060400788c */ /* 0x000fd2000bf05270 */
[----:B------:R-:W-:Y:S05]  /*90a0*/  BRA.U UP0, `(.L_x_6497) ;  /* 0x00000009009c7547 */ /* 0x000fea000b800000 */
[----:B-----5:R-:W2:Y:S02]  /*90b0*/  LDG.E R4, desc[UR36][R6.64] ;  /* 0x0000002406047981 */ /* 0x020ea4000c1e1900 */
[----:B--2---:R-:W3:Y:S02]  /*90c0*/  F2I.S64.TRUNC R4, R4 ;  /* 0x0000000400047311 */ /* 0x004ee4000020d900 */
[----:B---3--:R-:W-:Y:S05]  /*90d0*/  BRA `(.L_x_6498) ;  /* 0x0000000800e87947 */ /* 0x008fea0003800000 */
.L_x_6502:
[----:B------:R-:W2:Y:S02]  /*90e0*/  LDG.E.U16 R6, desc[UR36][R6.64] ;  /* 0x0000002406067981 */ /* 0x000ea4000c1e1500 */
[----:B--2--5:R-:W-:-:S06]  /*90f0*/  HADD2.F32 R4, -RZ, R6.H0_H0 ;  /* 0x20000006ff047230 */ /* 0x024fcc0000004100 */
[----:B------:R-:W3:Y:S02]  /*9100*/  F2I.S64.TRUNC R4, R4 ;  /* 0x0000000400047311 */ /* 0x000ee4000020d900 */
[----:B---3--:R-:W-:Y:S05]  /*9110*/  BRA `(.L_x_6498) ;  /* 0x0000000800d87947 */ /* 0x008fea0003800000 */
.L_x_6501:
[----:B------:R-:W-:-:S09]  /*9120*/  UISETP.NE.AND UP0, UPT, UR4, 0x7, UPT ;  /* 0x000000070400788c */ /* 0x000fd2000bf05270 */
[----:B------:R-:W-:Y:S05]  /*9130*/  BRA.U !UP0, `(.L_x_6503) ;  /* 0x00000001082c7547 */ /* 0x000fea000b800000 */
[----:B------:R-:W-:-:S09]  /*9140*/  UISETP.NE.AND UP0, UPT, UR4, 0x8, UPT ;  /* 0x000000080400788c */ /* 0x000fd2000bf05270 */
[----:B------:R-:W-:Y:S05]  /*9150*/  BRA.U !UP0, `(.L_x_6504) ;  /* 0x0000000108147547 */ /* 0x000fea000b800000 */
[----:B------:R-:W-:-:S09]  /*9160*/  UISETP.NE.AND UP0, UPT, UR4, 0x9, UPT ;  /* 0x000000090400788c */ /* 0x000fd2000bf05270 */
[----:B------:R-:W-:Y:S05]  /*9170*/  BRA.U UP0, `(.L_x_6497) ;  /* 0x0000000900687547 */ /* 0x000fea000b800000 */
[----:B-----5:R-:W2:Y:S02]  /*9180*/  LDG.E R4, desc[UR36][R6.64] ;  /* 0x0000002406047981 */ /* 0x020ea4000c1e1900 */
[----:B--2---:R-:W3:Y:S02]  /*9190*/  F2I.S64.TRUNC R4, R4 ;  /* 0x0000000400047311 */ /* 0x004ee4000020d900 */
[----:B---3--:R-:W-:Y:S05]  /*91a0*/  BRA `(.L_x_6498) ;  /* 0x0000000800b47947 */ /* 0x008fea0003800000 */
.L_x_6504:
[----:B------:R-:W2:Y:S02]  /*91b0*/  LDG.E.U16 R6, desc[UR36][R6.64] ;  /* 0x0000002406067981 */ /* 0x000ea4000c1e1500 */
[----:B--2--5:R-:W-:-:S06]  /*91c0*/  HADD2.F32 R4, -RZ, R6.H0_H0 ;  /* 0x20000006ff047230 */ /* 0x024fcc0000004100 */
[----:B------:R-:W3:Y:S02]  /*91d0*/  F2I.S64.TRUNC R4, R4 ;  /* 0x0000000400047311 */ /* 0x000ee4000020d900 */
[----:B---3--:R-:W-:Y:S05]  /*91e0*/  BRA `(.L_x_6498) ;  /* 0x0000000800a47947 */ /* 0x008fea0003800000 */
.L_x_6503:
[----:B-----5:R-:W2:Y:S02]  /*91f0*/  LDG.E.64 R4, desc[UR36][R6.64] ;  /* 0x0000002406047981 */ /* 0x020ea4000c1e1b00 */
[----:B--2---:R-:W3:Y:S02]  /*9200*/  F2I.S64.F64.TRUNC R4, R4 ;  /* 0x0000000400047311 */ /* 0x004ee4000030d900 */
[----:B---3--:R-:W-:Y:S05]  /*9210*/  BRA `(.L_x_6498) ;  /* 0x0000000800987947 */ /* 0x008fea0003800000 */
.L_x_6493:
        /* <DEDUP_REMOVED lines=13> */
.L_x_6507:
[----:B-----5:R-:W2:Y:S02]  /*92f0*/  LDG.E.64 R4, desc[UR36][R6.64] ;  /* 0x0000002406047981 */ /* 0x020ea4000c1e1b00 */
[----:B--2---:R-:W3:Y:S02]  /*9300*/  F2I.S64.F64.TRUNC R4, R4 ;  /* 0x0000000400047311 */ /* 0x004ee4000030d900 */
[----:B---3--:R-:W-:Y:S05]  /*9310*/  BRA `(.L_x_6498) ;  /* 0x0000000800587947 */ /* 0x008fea0003800000 */
.L_x_6506:
        /* <DEDUP_REMOVED lines=12> */
[----:B0-----:R-:W-:-:S04]  /*93e0*/  IADD3 R4, PT, PT, -R4, RZ, RZ ;  /* 0x000000ff04047210 */ /* 0x001fc80007ffe1ff */
[----:B------:R-:W-:-:S05]  /*93f0*/  VIADDMNMX.U32 R4, R4, R5, 0x4, !PT ;  /* 0x0000000404047446 */ /* 0x000fca0007800005 */
[----:B------:R-:W-:-:S05]  /*9400*/  VIADD R4, R4, 0xfffffffc ;  /* 0xfffffffc04047836 */ /* 0x000fca0000000000 */
[C---:B------:R-:W-:Y:S02]  /*9410*/  SHF.L.U32 R5, R3.reuse, R4, RZ ;  /* 0x0000000403057219 */ /* 0x040fe400000006ff */
[----:B------:R-:W-:Y:S01]  /*9420*/  SHF.L.U32 R8, R4, 0x17, RZ ;  /* 0x0000001704087819 */ /* 0x000fe200000006ff */
[----:B------:R-:W-:-:S03]  /*9430*/  VIADD R4, R3, 0x1000000 ;  /* 0x0100000003047836 */ /* 0x000fc60000000000 */
[----:B------:R-:W-:Y:S02]  /*9440*/  LEA.HI R5, R5, -R8, RZ, 0x1c ;  /* 0x8000000805057211 */ /* 0x000fe400078fe0ff */
[----:B------:R-:W-:Y:S02]  /*9450*/  SHF.R.S32.HI R4, RZ, 0x8, R4 ;  /* 0x00000008ff047819 */ /* 0x000fe40000011404 */
[----:B------:R-:W-:-:S04]  /*9460*/  IADD3 R5, PT, PT, R5, 0x3c000000, RZ ;  /* 0x3c00000005057810 */ /* 0x000fc80007ffe0ff */
[----:B------:R-:W-:-:S04]  /*9470*/  LOP3.LUT R4, R5, 0x7f800000, R4, 0xf8, !PT ;  /* 0x7f80000005047812 */ /* 0x000fc800078ef804 */
[----:B------:R-:W-:-:S04]  /*9480*/  SEL R3, R4, RZ, P0 ;  /* 0x000000ff04037207 */ /* 0x000fc80000000000 */
[----:B------:R-:W-:-:S04]  /*9490*/  LOP3.LUT R3, R3, 0x80000000, R0, 0xf8, !PT ;  /* 0x8000000003037812 */ /* 0x000fc800078ef800 */
[----:B------:R3:W4:Y:S02]  /*94a0*/  F2I.S64.TRUNC R4, R3 ;  /* 0x0000000300047311 */ /* 0x000724000020d900 */
[----:B---34-:R-:W-:Y:S05]  /*94b0*/  BRA `(.L_x_6498) ;  /* 0x0000000400f07947 */ /* 0x018fea0003800000 */
.L_x_6509:
[----:B-----5:R-:W2:Y:S02]  /*94c0*/  LDG.E.U8 R4, desc[UR36][R6.64] ;  /* 0x0000002406047981 */ /* 0x020ea4000c1e1100 */
[C---:B--2---:R-:W-:Y:S01]  /*94d0*/  IMAD.SHL.U32 R0, R4.reuse, 0x2000000, RZ ;  /* 0x0200000004007824 */ /* 0x044fe200078e00ff */
[----:B------:R-:W-:-:S04]  /*94e0*/  SHF.L.U32 R4, R4, 0x8, RZ ;  /* 0x0000000804047819 */ /* 0x000fc800000006ff */
        /* <DEDUP_REMOVED lines=11> */
.L_x_6508:
[----:B-----5:R-:W2:Y:S02]  /*95a0*/  LDG.E.U16 R4, desc[UR36][R6.64] ;  /* 0x0000002406047981 */ /* 0x020ea4000c1e1500 */
[----:B--2---:R-:W-:-:S06]  /*95b0*/  SHF.L.U32 R4, R4, 0x10, RZ ;  /* 0x0000001004047819 */ /* 0x004fcc00000006ff */
[----:B------:R-:W3:Y:S02]  /*95c0*/  F2I.S64.TRUNC R4, R4 ;  /* 0x0000000400047311 */ /* 0x000ee4000020d900 */
[----:B---3--:R-:W-:Y:S05]  /*95d0*/  BRA `(.L_x_6498) ;  /* 0x0000000400a87947 */ /* 0x008fea0003800000 */
.L_x_6505:
        /* <DEDUP_REMOVED lines=11> */
.L_x_6512:
        /* <DEDUP_REMOVED lines=21> */
.L_x_6516:
[----:B------:R-:W-:Y:S05]  /*97e0*/  BSYNC.RECONVERGENT B1 ;  /* 0x0000000000017941 */ /* 0x000fea0003800200 */
.L_x_6515:
[----:B------:R-:W-:Y:S02]  /*97f0*/  SHF.L.U32 R0, R0, 0x14, RZ ;  /* 0x0000001400007819 */ /* 0x000fe400000006ff */
[----:B------:R-:W-:-:S04]  /*9800*/  LEA R3, R3, 0x3b800000, 0x17 ;  /* 0x3b80000003037811 */ /* 0x000fc800078eb8ff */
[----:B------:R-:W-:-:S07]  /*9810*/  LOP3.LUT R4, R3, R0, R7, 0xfe, !PT ;  /* 0x0000000003047212 */ /* 0x000fce00078efe07 */
.L_x_6514:
[----:B------:R-:W-:Y:S05]  /*9820*/  BSYNC.RECONVERGENT B0 ;  /* 0x0000000000007941 */ /* 0x000fea0003800200 */
.L_x_6513:
[----:B------:R-:W0:Y:S02]  /*9830*/  F2I.S64.TRUNC R4, R4 ;  /* 0x0000000400047311 */ /* 0x000e24000020d900 */
[----:B0-----:R-:W-:Y:S05]  /*9840*/  BRA `(.L_x_6498) ;  /* 0x00000004000c7947 */ /* 0x001fea0003800000 */
.L_x_6511:
        /* <DEDUP_REMOVED lines=21> */
.L_x_6520:
[----:B------:R-:W-:Y:S05]  /*99a0*/  BSYNC.RECONVERGENT B1 ;  /* 0x0000000000017941 */ /* 0x000fea0003800200 */
.L_x_6519:
[----:B------:R-:W-:Y:S01]  /*99b0*/  IMAD.SHL.U32 R0, R0, 0x200000, RZ ;  /* 0x0020000000007824 */ /* 0x000fe200078e00ff */
[----:B------:R-:W-:-:S04]  /*99c0*/  LEA R3, R3, 0x37800000, 0x17 ;  /* 0x3780000003037811 */ /* 0x000fc800078eb8ff */
[----:B------:R-:W-:-:S07]  /*99d0*/  LOP3.LUT R4, R3, R0, R7, 0xfe, !PT ;  /* 0x0000000003047212 */ /* 0x000fce00078efe07 */
.L_x_6518:
[----:B------:R-:W-:Y:S05]  /*99e0*/  BSYNC.RECONVERGENT B0 ;  /* 0x0000000000007941 */ /* 0x000fea0003800200 */
.L_x_6517:
[----:B------:R-:W0:Y:S02]  /*99f0*/  F2I.S64.TRUNC R4, R4 ;  /* 0x0000000400047311 */ /* 0x000e24000020d900 */
[----:B0-----:R-:W-:Y:S05]  /*9a00*/  BRA `(.L_x_6498) ;  /* 0x00000000009c7947 */ /* 0x001fea0003800000 */
.L_x_6510:
        /* <DEDUP_REMOVED lines=8> */
[----:B-----5:R-:W-:Y:S01]  /*9a90*/  HFMA2 R4, -RZ, RZ, 3.814697265625e-06, 0 ;  /* 0x00400000ff047431 */ /* 0x020fe200000001ff */
[----:B--2---:R-:W-:-:S13]  /*9aa0*/  ISETP.NE.AND P0, PT, R6, RZ, PT ;  /* 0x000000ff0600720c */ /* 0x004fda0003f05270 */
[----:B------:R-:W-:Y:S05]  /*9ab0*/  @!P0 BRA `(.L_x_6524) ;  /* 0x00000000000c8947 */ /* 0x000fea0003800000 */
[----:B------:R-:W-:-:S13]  /*9ac0*/  ISETP.NE.AND P0, PT, R6, 0xff, PT ;  /* 0x000000ff0600780c */ /* 0x000fda0003f05270 */
[----:B------:R-:W-:Y:S01]  /*9ad0*/  @!P0 IMAD.MOV.U32 R4, RZ, RZ, 0x7f800001 ;  /* 0x7f800001ff048424 */ /* 0x000fe200078e00ff */
[----:B------:R-:W-:-:S07]  /*9ae0*/  @P0 SHF.L.U32 R4, R6, 0x17, RZ ;  /* 0x0000001706040819 */ /* 0x000fce00000006ff */
.L_x_6524:
[----:B------:R-:W-:Y:S05]  /*9af0*/  BSYNC.RECONVERGENT B0 ;  /* 0x0000000000007941 */ /* 0x000fea0003800200 */
.L_x_6523:
[----:B------:R-:W3:Y:S02]  /*9b00*/  F2I.S64.TRUNC R4, R4 ;  /* 0x0000000400047311 */ /* 0x000ee4000020d900 */
[----:B---3--:R-:W-:Y:S05]  /*9b10*/  BRA `(.L_x_6498) ;  /* 0x0000000000587947 */ /* 0x008fea0003800000 */
.L_x_6497:
        /* <DEDUP_REMOVED lines=16> */
.L_x_6525:
[----:B------:R-:W-:Y:S01]  /*9c20*/  CS2R R4, SRZ ;  /* 0x0000000000047805 */ /* 0x000fe2000001ff00 */
[----:B------:R-:W-:Y:S06]  /*9c30*/  BRA `(.L_x_6498) ;  /* 0x0000000000107947 */ /* 0x000fec0003800000 */
.L_x_6522:
[----:B-----5:R3:W5:Y:S01]  /*9c40*/  LDG.E.64 R4, desc[UR36][R6.64] ;  /* 0x0000002406047981 */ /* 0x020762000c1e1b00 */
[----:B------:R-:W-:Y:S05]  /*9c50*/  BRA `(.L_x_6498) ;  /* 0x0000000000087947 */ /* 0x000fea0003800000 */
.L_x_6521:
[----:B-----5:R4:W5:Y:S01]  /*9c60*/  LDG.E R4, desc[UR36][R6.64] ;  /* 0x0000002406047981 */ /* 0x020962000c1e1900 */
[----:B------:R-:W-:-:S07]  /*9c70*/  MOV R5, RZ ;  /* 0x000000ff00057202 */ /* 0x000fce0000000f00 */
.L_x_6498:
        /* <DEDUP_REMOVED lines=17> */
[----:B------:R-:W-:Y:S02]  /*9d90*/  IMAD R5, R4, UR5, R3 ;  /* 0x0000000504057c24 */ /* 0x000fe4000f8e0203 */
[----:B------:R-:W-:Y:S02]  /*9da0*/  HFMA2 R3, -RZ, RZ, 0, 0 ;  /* 0x00000000ff037431 */ /* 0x000fe400000001ff */
[----:B------:R-:W-:Y:S02]  /*9db0*/  IMAD.IADD R15, R11, 0x1, R5 ;  /* 0x000000010b0f7824 */ /* 0x000fe400078e0205 */
[----:B------:R-:W-:Y:S05]  /*9dc0*/  @!P0 BRA `(.L_x_6527) ;  /* 0x0000000400648947 */ /* 0x000fea0003800000 */
[----:B------:R-:W0:Y:S01]  /*9dd0*/  LDCU.64 UR4, c[0x0][0x5a8] ;  /* 0x0000b500ff0477ac */ /* 0x000e220008000a00 */
[----:B-1----:R-:W-:Y:S01]  /*9de0*/  SHF.L.U32 R5, R13, 0x3, RZ ;  /* 0x000000030d057819 */ /* 0x002fe200000006ff */
[----:B------:R-:W-:Y:S01]  /*9df0*/  IMAD.WIDE.U32 R18, R12, 0x8, RZ ;  /* 0x000000080c127825 */ /* 0x000fe200078e00ff */
[----:B------:R-:W-:Y:S01]  /*9e00*/  LOP3.LUT R3, R9, 0x7fffffff, RZ, 0xc0, !PT ;  /* 0x7fffffff09037812 */ /* 0x000fe200078ec0ff */
[----:B------:R-:W-:Y:S01]  /*9e10*/  BSSY.RECONVERGENT B0, `(.L_x_6527) ;  /* 0x0000054000007945 */ /* 0x000fe20003800200 */
[----:B------:R-:W-:Y:S01]  /*9e20*/  LOP3.LUT R0, R8, 0xfffffff8, RZ, 0xc0, !PT ;  /* 0xfffffff808007812 */ /* 0x000fe200078ec0ff */
[----:B------:R-:W-:Y:S01]  /*9e30*/  IMAD.IADD R56, R19, 0x1, R5 ;  /* 0x0000000113387824 */ /* 0x000fe200078e0205 */
[----:B------:R-:W-:Y:S02]  /*9e40*/  LEA R4, P0, R10, R6, 0x3 ;  /* 0x000000060a047211 */ /* 0x000fe400078018ff */
[----:B------:R-:W-:Y:S02]  /*9e50*/  CS2R R54, SRZ ;  /* 0x0000000000367805 */ /* 0x000fe4000001ff00 */
[----:B------:R-:W-:Y:S01]  /*9e60*/  SHF.L.U64.HI R16, R12, 0x6, R13 ;  /* 0x000000060c107819 */ /* 0x000fe2000001020d */
[----:B------:R-:W-:Y:S01]  /*9e70*/  IMAD.MOV.U32 R9, RZ, RZ, R3 ;  /* 0x000000ffff097224 */ /* 0x000fe200078e0003 */
[----:B------:R-:W-:-:S02]  /*9e80*/  LEA.HI.X R5, R10, R7, R15, 0x3, P0 ;  /* 0x000000070a057211 */ /* 0x000fc400000f1c0f */
[----:B------:R-:W-:Y:S01]  /*9e90*/  MOV R57, R0 ;  /* 0x0000000000397202 */ /* 0x000fe20000000f00 */
[----:B0-----:R-:W-:-:S04]  /*9ea0*/  UIADD3 UR4, UP0, UPT, UR4, 0x20, URZ ;  /* 0x0000002004047890 */ /* 0x001fc8000ff1e0ff */
[----:B------:R-:W-:Y:S02]  /*9eb0*/  UIADD3.X UR5, UPT, UPT, URZ, UR5, URZ, UP0, !UPT ;  /* 0x00000005ff057290 */ /* 0x000fe400087fe4ff */
[----:B------:R-:W-:-:S04]  /*9ec0*/  MOV R20, UR4 ;  /* 0x0000000400147c02 */ /* 0x000fc80008000f00 */
[----:B------:R-:W-:-:S07]  /*9ed0*/  IMAD.U32 R21, RZ, RZ, UR5 ;  /* 0x00000005ff157e24 */ /* 0x000fce000f8e00ff */
.L_x_6528:
[----:B------:R-:W-:Y:S01]  /*9ee0*/  IADD3 R22, P0, PT, R4, R18, RZ ;  /* 0x0000001204167210 */ /* 0x000fe20007f1e0ff */
[----:B------:R-:W2:Y:S04]  /*9ef0*/  LDG.E.64 R52, desc[UR36][R4.64] ;  /* 0x0000002404347981 */ /* 0x000ea8000c1e1b00 */
[----:B------:R-:W2:Y:S01]  /*9f00*/  LDG.E.64 R50, desc[UR36][R20.64+-0x20] ;  /* 0xffffe02414327981 */ /* 0x000ea2000c1e1b00 */
[----:B------:R-:W-:Y:S02]  /*9f10*/  IADD3.X R23, PT, PT, R5, R56, RZ, P0, !PT ;  /* 0x0000003805177210 */ /* 0x000fe400007fe4ff */
[-C--:B------:R-:W-:Y:S01]  /*9f20*/  IADD3 R24, P0, PT, R22, R18.reuse, RZ ;  /* 0x0000001216187210 */ /* 0x080fe20007f1e0ff */
        /* <DEDUP_REMOVED lines=22> */
[----:B------:R-:W-:-:S03]  /*a090*/  IADD3.X R25, PT, PT, R59, R56, RZ, P0, !PT ;  /* 0x000000383b197210 */ /* 0x000fc600007fe4ff */
        /* <DEDUP_REMOVED lines=8> */
[----:B------:R-:W-:Y:S02]  /*a120*/  IADD3.X R21, PT, PT, RZ, R21, RZ, P2, !PT ;  /* 0x00000015ff157210 */ /* 0x000fe400017fe4ff */
[----:B------:R-:W-:Y:S01]  /*a130*/  IADD3.X R5, PT, PT, R5, R16, RZ, P1, !PT ;  /* 0x0000001005057210 */ /* 0x000fe20000ffe4ff */
        /* <DEDUP_REMOVED lines=31> */
[----:B------:R-:W-:Y:S01]  /*a330*/  IMAD.IADD R55, R55, 0x1, R25 ;  /* 0x0000000137377824 */ /* 0x000fe200078e0219 */
[----:B------:R-:W-:Y:S06]  /*a340*/  @P0 BRA `(.L_x_6528) ;  /* 0xfffffff800e40947 */ /* 0x000fec000383ffff */
[----:B------:R-:W-:Y:S05]  /*a350*/  BSYNC.RECONVERGENT B0 ;  /* 0x0000000000007941 */ /* 0x000fea0003800200 */
.L_x_6527:
        /* <DEDUP_REMOVED lines=9> */
[-C--:B-1----:R-:W-:Y:S02]  /*a3f0*/  IMAD R9, R3, R12.reuse, RZ ;  /* 0x0000000c03097224 */ /* 0x082fe400078e02ff */
[----:B------:R-:W-:Y:S02]  /*a400*/  IMAD.MOV.U32 R14, RZ, RZ, R10 ;  /* 0x000000ffff0e7224 */ /* 0x000fe400078e000a */
[C---:B------:R-:W-:Y:S02]  /*a410*/  IMAD R9, R0.reuse, R13, R9 ;  /* 0x0000000d00097224 */ /* 0x040fe400078e0209 */
[----:B------:R-:W-:-:S04]  /*a420*/  IMAD.WIDE.U32 R4, R0, R12, R14 ;  /* 0x0000000c00047225 */ /* 0x000fc800078e000e */
[----:B------:R-:W-:Y:S01]  /*a430*/  IMAD.SHL.U32 R39, R12, 0x8, RZ ;  /* 0x000000080c277824 */ /* 0x000fe200078e00ff */
[----:B------:R-:W-:Y:S02]  /*a440*/  IADD3 R5, PT, PT, R5, R9, RZ ;  /* 0x0000000905057210 */ /* 0x000fe40007ffe0ff */
[----:B------:R-:W-:Y:S02]  /*a450*/  LEA R22, P1, R4, R6, 0x3 ;  /* 0x0000000604167211 */ /* 0x000fe400078218ff */
[----:B0-----:R-:W-:Y:S02]  /*a460*/  LEA R28, P0, R0, UR4, 0x3 ;  /* 0x00000004001c7c11 */ /* 0x001fe4000f8018ff */
[----:B------:R-:W-:Y:S02]  /*a470*/  LEA.HI.X R23, R4, R7, R5, 0x3, P1 ;  /* 0x0000000704177211 */ /* 0x000fe400008f1c05 */
[----:B------:R-:W-:Y:S02]  /*a480*/  LEA.HI.X R29, R0, UR5, R3, 0x3, P0 ;  /* 0x00000005001d7c11 */ /* 0x000fe400080f1c03 */
[----:B------:R-:W-:Y:S01]  /*a490*/  SHF.L.U64.HI R5, R12, 0x3, R13 ;  /* 0x000000030c057819 */ /* 0x000fe2000001020d */
        /* <DEDUP_REMOVED lines=14> */
[----:B------:R-:W-:-:S04]  /*a580*/  IADD3 R0, P0, PT, R0, 0x4, RZ ;  /* 0x0000000400007810 */ /* 0x000fc80007f1e0ff */
[----:B------:R-:W-:Y:S01]  /*a590*/  IADD3.X R3, PT, PT, RZ, R3, RZ, P0, !PT ;  /* 0x00000003ff037210 */ /* 0x000fe200007fe4ff */
        /* <DEDUP_REMOVED lines=16> */
.L_x_6529:
        /* <DEDUP_REMOVED lines=12> */
[----:B------:R-:W-:-:S05]  /*a760*/  IMAD.WIDE.U32 R4, R0, R12, R4 ;  /* 0x0000000c00047225 */ /* 0x000fca00078e0004 */
[----:B------:R-:W-:Y:S02]  /*a770*/  IADD3 R5, PT, PT, R5, R9, RZ ;  /* 0x0000000905057210 */ /* 0x000fe40007ffe0ff */
[----:B------:R-:W-:Y:S02]  /*a780*/  LEA R20, P2, R4, R6, 0x3 ;  /* 0x0000000604147211 */ /* 0x000fe400078418ff */
[----:B0-----:R-:W-:Y:S02]  /*a790*/  LEA R8, P1, R0, UR4, 0x3 ;  /* 0x0000000400087c11 */ /* 0x001fe4000f8218ff */
[----:B------:R-:W-:Y:S02]  /*a7a0*/  LEA.HI.X R21, R4, R7, R5, 0x3, P2 ;  /* 0x0000000704157211 */ /* 0x000fe400010f1c05 */
        /* <DEDUP_REMOVED lines=17> */
.L_x_6530:
[----:B------:R-:W-:Y:S05]  /*a8c0*/  @P0 BRA `(.L_x_6526) ;  /* 0x0000000000440947 */ /* 0x000fea0003800000 */
        /* <DEDUP_REMOVED lines=10> */
[----:B------:R-:W-:-:S04]  /*a970*/  LEA.HI.X R5, R0, UR5, R3, 0x3, P0 ;  /* 0x0000000500057c11 */ /* 0x000fc800080f1c03 */
[----:B------:R-:W2:Y:S04]  /*a980*/  LDG.E.64 R6, desc[UR36][R6.64] ;  /* 0x0000002406067981 */ /* 0x000ea8000c1e1b00 */
[----:B------:R-:W2:Y:S02]  /*a990*/  LDG.E.64 R4, desc[UR36][R4.64] ;  /* 0x0000002404047981 */ /* 0x000ea4000c1e1b00 */
[----:B--2---:R-:W-:Y:S02]  /*a9a0*/  IMAD R3, R7, R4, RZ ;  /* 0x0000000407037224 */ /* 0x004fe400078e02ff */
[----:B------:R-:W-:-:S04]  /*a9b0*/  IMAD.WIDE.U32 R54, R4, R6, R54 ;  /* 0x0000000604367225 */ /* 0x000fc800078e0036 */
[----:B------:R-:W-:-:S04]  /*a9c0*/  IMAD R3, R5, R6, R3 ;  /* 0x0000000605037224 */ /* 0x000fc800078e0203 */
[----:B------:R-:W-:-:S07]  /*a9d0*/  IMAD.IADD R55, R55, 0x1, R3 ;  /* 0x0000000137377824 */ /* 0x000fce00078e0203 */
.L_x_6526:
        /* <DEDUP_REMOVED lines=16> */
.L_x_6534:
[----:B------:R0:W-:Y:S01]  /*aae0*/  STG.E.U8 desc[UR36][R2.64], R54 ;  /* 0x0000003602007986 */ /* 0x0001e2000c101124 */
[----:B------:R-:W-:Y:S05]  /*aaf0*/  BRA `(.L_x_6536) ;  /* 0x0000000c00347947 */ /* 0x000fea0003800000 */
.L_x_6533:
        /* <DEDUP_REMOVED lines=8> */
.L_x_6538:
[----:B------:R0:W-:Y:S01]  /*ab80*/  STG.E desc[UR36][R2.64], R54 ;  /* 0x0000003602007986 */ /* 0x0001e2000c101924 */
[----:B------:R-:W-:Y:S05]  /*ab90*/  BRA `(.L_x_6536) ;  /* 0x0000000c000c7947 */ /* 0x000fea0003800000 */
.L_x_6537:
[----:B------:R0:W-:Y:S01]  /*aba0*/  STG.E.U16 desc[UR36][R2.64], R54 ;  /* 0x0000003602007986 */ /* 0x0001e2000c101524 */
[----:B------:R-:W-:Y:S05]  /*abb0*/  BRA `(.L_x_6536) ;  /* 0x0000000c00047947 */ /* 0x000fea0003800000 */
.L_x_6532:
        /* <DEDUP_REMOVED lines=9> */
.L_x_6540:
[----:B------:R-:W0:Y:S02]  /*ac50*/  I2F.S64 R0, R54 ;  /* 0x0000003600007312 */ /* 0x000e240000301400 */
[----:B0-----:R-:W-:-:S05]  /*ac60*/  F2FP.F16.F32.PACK_AB R0, RZ, R0 ;  /* 0x00000000ff00723e */ /* 0x001fca00000000ff */
[----:B------:R0:W-:Y:S01]  /*ac70*/  STG.E.U16 desc[UR36][R2.64], R0 ;  /* 0x0000000002007986 */ /* 0x0001e2000c101524 */
[----:B------:R-:W-:Y:S05]  /*ac80*/  BRA `(.L_x_6536) ;  /* 0x0000000800d07947 */ /* 0x000fea0003800000 */
.L_x_6539:
        /* <DEDUP_REMOVED lines=10> */
.L_x_6542:
[----:B------:R-:W0:Y:S02]  /*ad30*/  I2F.S64 R54, R54 ;  /* 0x0000003600367312 */ /* 0x000e240000301400 */
[----:B0----5:R-:W-:-:S04]  /*ad40*/  F2FP.F16.F32.PACK_AB R5, RZ, R54 ;  /* 0x00000036ff05723e */ /* 0x021fc800000000ff */
[----:B------:R-:W-:-:S05]  /*ad50*/  PRMT R5, R5, 0x5410, RZ ;  /* 0x0000541005057816 */ /* 0x000fca00000000ff */
[----:B------:R0:W-:Y:S01]  /*ad60*/  STG.E desc[UR36][R2.64], R5 ;  /* 0x0000000502007986 */ /* 0x0001e2000c101924 */
[----:B------:R-:W-:Y:S05]  /*ad70*/  BRA `(.L_x_6536) ;  /* 0x0000000800947947 */ /* 0x000fea0003800000 */
.L_x_6541:
[----:B-----5:R-:W0:Y:S02]  /*ad80*/  I2F.F64.S64 R4, R54 ;  /* 0x0000003600047312 */ /* 0x020e240000301c00 */
[----:B0-----:R0:W-:Y:S01]  /*ad90*/  STG.E.64 desc[UR36][R2.64], R4 ;  /* 0x0000000402007986 */ /* 0x0011e2000c101b24 */
[----:B------:R-:W-:Y:S05]  /*ada0*/  BRA `(.L_x_6536) ;  /* 0x0000000800887947 */ /* 0x000fea0003800000 */
.L_x_6531:
        /* <DEDUP_REMOVED lines=12> */
.L_x_6546:
[----:B-----5:R-:W0:Y:S01]  /*ae70*/  I2F.S64 R5, R54 ;  /* 0x0000003600057312 */ /* 0x020e220000301400 */
[----:B------:R-:W-:Y:S01]  /*ae80*/  BSSY.RECONVERGENT B0, `(.L_x_6547) ;  /* 0x0000013000007945 */ /* 0x000fe20003800200 */
[----:B0-----:R-:W-:Y:S01]  /*ae90*/  LOP3.LUT R4, R5, 0x7fffffff, RZ, 0xc0, !PT ;  /* 0x7fffffff05047812 */ /* 0x001fe200078ec0ff */
[----:B------:R-:W-:-:S03]  /*aea0*/  HFMA2 R0, -RZ, RZ, 0, 7.62939453125e-06 ;  /* 0x00000080ff007431 */ /* 0x000fc600000001ff */
        /* <DEDUP_REMOVED lines=13> */
[----:B------:R-:W-:-:S07]  /*af80*/  IMAD.MOV.U32 R0, RZ, RZ, R4 ;  /* 0x000000ffff007224 */ /* 0x000fce00078e0004 */
.L_x_6549:
[----:B------:R-:W-:-:S04]  /*af90*/  SHF.R.U32.HI R5, RZ, 0x18, R5 ;  /* 0x00000018ff057819 */ /* 0x000fc80000011605 */
[----:B------:R-:W-:-:S07]  /*afa0*/  LOP3.LUT R0, R0, 0x80, R5, 0xf8, !PT ;  /* 0x0000008000007812 */ /* 0x000fce00078ef805 */
.L_x_6548:
[----:B------:R-:W-:Y:S05]  /*afb0*/  BSYNC.RECONVERGENT B0 ;  /* 0x0000000000007941 */ /* 0x000fea0003800200 */
.L_x_6547:
[----:B------:R0:W-:Y:S01]  /*afc0*/  STG.E.U8 desc[UR36][R2.64], R0 ;  /* 0x0000000002007986 */ /* 0x0001e2000c101124 */
[----:B------:R-:W-:Y:S05]  /*afd0*/  BRA `(.L_x_6536) ;  /* 0x0000000400fc7947 */ /* 0x000fea0003800000 */
.L_x_6545:
[----:B-----5:R-:W0:Y:S01]  /*afe0*/  I2F.S64 R5, R54 ;  /* 0x0000003600057312 */ /* 0x020e220000301400 */
[----:B------:R-:W-:Y:S01]  /*aff0*/  BSSY.RECONVERGENT B0, `(.L_x_6550) ;  /* 0x0000013000007945 */ /* 0x000fe20003800200 */
[----:B0-----:R-:W-:Y:S02]  /*b000*/  LOP3.LUT R4, R5, 0x7fffffff, RZ, 0xc0, !PT ;  /* 0x7fffffff05047812 */ /* 0x001fe400078ec0ff */
[----:B------:R-:W-:Y:S02]  /*b010*/  MOV R0, 0x80 ;  /* 0x0000008000007802 */ /* 0x000fe40000000f00 */
        /* <DEDUP_REMOVED lines=14> */
.L_x_6552:
[----:B------:R-:W-:-:S04]  /*b100*/  SHF.R.U32.HI R5, RZ, 0x18, R5 ;  /* 0x00000018ff057819 */ /* 0x000fc80000011605 */
[----:B------:R-:W-:-:S07]  /*b110*/  LOP3.LUT R0, R0, 0x80, R5, 0xf8, !PT ;  /* 0x0000008000007812 */ /* 0x000fce00078ef805 */
.L_x_6551:
[----:B------:R-:W-:Y:S05]  /*b120*/  BSYNC.RECONVERGENT B0 ;  /* 0x0000000000007941 */ /* 0x000fea0003800200 */
.L_x_6550:
[----:B------:R0:W-:Y:S01]  /*b130*/  STG.E.U8 desc[UR36][R2.64], R0 ;  /* 0x0000000002007986 */ /* 0x0001e2000c101124 */
[----:B------:R-:W-:Y:S05]  /*b140*/  BRA `(.L_x_6536) ;  /* 0x0000000400a07947 */ /* 0x000fea0003800000 */
.L_x_6544:
        /* <DEDUP_REMOVED lines=18> */
[----:B------:R-:W-:-:S05]  /*b270*/  @!P0 IADD3 R0, PT, PT, R4, RZ, RZ ;  /* 0x000000ff04008210 */ /* 0x000fca0007ffe0ff */
[----:B------:R-:W-:-:S05]  /*b280*/  @P1 IMAD.MOV.U32 R5, RZ, RZ, R0 ;  /* 0x000000ffff051224 */ /* 0x000fca00078e0000 */
[----:B------:R0:W-:Y:S01]  /*b290*/  STG.E.U8 desc[UR36][R2.64], R5 ;  /* 0x0000000502007986 */ /* 0x0001e2000c101124 */
[----:B------:R-:W-:Y:S05]  /*b2a0*/  BRA `(.L_x_6536) ;  /* 0x0000000400487947 */ /* 0x000fea0003800000 */
.L_x_6554:
[----:B------:R0:W-:Y:S01]  /*b2b0*/  STG.E.64 desc[UR36][R2.64], R54 ;  /* 0x0000003602007986 */ /* 0x0001e2000c101b24 */
[----:B------:R-:W-:Y:S05]  /*b2c0*/  BRA `(.L_x_6536) ;  /* 0x0000000400407947 */ /* 0x000fea0003800000 */
.L_x_6553:
[----:B------:R0:W-:Y:S01]  /*b2d0*/  STG.E desc[UR36][R2.64], R54 ;  /* 0x0000003602007986 */ /* 0x0001e2000c101924 */
[----:B------:R-:W-:Y:S05]  /*b2e0*/  BRA `(.L_x_6536) ;  /* 0x0000000400387947 */ /* 0x000fea0003800000 */
.L_x_6543:
        /* <DEDUP_REMOVED lines=11> */
.L_x_6556:
[----:B------:R-:W-:Y:S01]  /*b3a0*/  CS2R R6, SRZ ;  /* 0x0000000000067805 */ /* 0x000fe2000001ff00 */
[----:B-----5:R-:W0:Y:S04]  /*b3b0*/  I2F.F64.S64 R4, R54 ;  /* 0x0000003600047312 */ /* 0x020e280000301c00 */
[----:B0-----:R0:W-:Y:S01]  /*b3c0*/  STG.E.128 desc[UR36][R2.64], R4 ;  /* 0x0000000402007986 */ /* 0x0011e2000c101d24 */
[----:B------:R-:W-:Y:S05]  /*b3d0*/  BRA `(.L_x_6536) ;  /* 0x0000000000fc7947 */ /* 0x000fea0003800000 */
.L_x_6555:
[----:B------:R-:W-:-:S09]  /*b3e0*/  UISETP.NE.AND UP0, UPT, UR4, 0xf, UPT ;  /* 0x0000000f0400788c */ /* 0x000fd2000bf05270 */
[----:B------:R-:W-:Y:S05]  /*b3f0*/  BRA.U !UP0, `(.L_x_6557) ;  /* 0x0000000108e87547 */ /* 0x000fea000b800000 */
[----:B------:R-:W-:-:S09]  /*b400*/  UISETP.NE.AND UP0, UPT, UR4, 0x17, UPT ;  /* 0x000000170400788c */ /* 0x000fd2000bf05270 */
[----:B------:R-:W-:Y:S05]  /*b410*/  BRA.U !UP0, `(.L_x_6558) ;  /* 0x0000000108907547 */ /* 0x000fea000b800000 */
[----:B------:R-:W-:-:S09]  /*b420*/  UISETP.NE.AND UP0, UPT, UR4, 0x18, UPT ;  /* 0x000000180400788c */ /* 0x000fd2000bf05270 */
[----:B------:R-:W-:Y:S05]  /*b430*/  BRA.U !UP0, `(.L_x_6559) ;  /* 0x0000000108447547 */ /* 0x000fea000b800000 */
.L_x_6535:
[----:B------:R-:W-:Y:S01]  /*b440*/  MOV R0, 0x100 ;  /* 0x0000010000007802 */ /* 0x000fe20000000f00 */
[----:B------:R-:W0:Y:S01]  /*b450*/  LDCU.64 UR4, c[0x4][0xf0] ;  /* 0x01001e00ff0477ac */ /* 0x000e220008000a00 */
[----:B------:R-:W-:Y:S02]  /*b460*/  HFMA2 R8, -RZ, RZ, 0, 6.020069122314453125e-06 ;  /* 0x00000065ff087431 */ /* 0x000fe400000001ff */
[----:B-1----:R-:W-:Y:S01]  /*b470*/  IMAD.MOV.U32 R12, RZ, RZ, 0x1 ;  /* 0x00000001ff0c7424 */ /* 0x002fe200078e00ff */
[----:B------:R1:W2:Y:S01]  /*b480*/  LDC.64 R2, c[0x4][R0] ;  /* 0x0100000000027b82 */ /* 0x0002a20000000a00 */
[----:B------:R-:W3:Y:S01]  /*b490*/  LDCU.64 UR6, c[0x4][0xf8] ;  /* 0x01001f00ff0677ac */ /* 0x000ee20008000a00 */
[----:B------:R-:W-:Y:S01]  /*b4a0*/  MOV R13, RZ ;  /* 0x000000ff000d7202 */ /* 0x000fe20000000f00 */
[----:B------:R-:W4:Y:S01]  /*b4b0*/  LDCU.64 UR8, c[0x4][0x8] ;  /* 0x01000100ff0877ac */ /* 0x000f220008000a00 */
[----:B0----5:R-:W-:Y:S01]  /*b4c0*/  MOV R4, UR4 ;  /* 0x0000000400047c02 */ /* 0x021fe20008000f00 */
[----:B------:R-:W-:Y:S01]  /*b4d0*/  IMAD.U32 R5, RZ, RZ, UR5 ;  /* 0x00000005ff057e24 */ /* 0x000fe2000f8e00ff */
[----:B---3--:R-:W-:Y:S01]  /*b4e0*/  MOV R6, UR6 ;  /* 0x0000000600067c02 */ /* 0x008fe20008000f00 */
[----:B------:R-:W-:Y:S01]  /*b4f0*/  IMAD.U32 R7, RZ, RZ, UR7 ;  /* 0x00000007ff077e24 */ /* 0x000fe2000f8e00ff */
[----:B----4-:R-:W-:Y:S01]  /*b500*/  MOV R10, UR8 ;  /* 0x00000008000a7c02 */ /* 0x010fe20008000f00 */
[----:B-1----:R-:W-:-:S07]  /*b510*/  IMAD.U32 R11, RZ, RZ, UR9 ;  /* 0x00000009ff0b7e24 */ /* 0x002fce000f8e00ff */
[----:B------:R-:W-:-:S07]  /*b520*/  LEPC R20, `(.L_x_6560) ;  /* 0x000000001014794e */ /* 0x000fce0000000000 */
[----:B--2---:R-:W-:Y:S05]  /*b530*/  CALL.ABS.NOINC R2 ;  /* 0x0000000002007343 */ /* 0x004fea0003c00000 */
.L_x_6560:
[----:B------:R-:W-:Y:S05]  /*b540*/  BRA `(.L_x_6536) ;  /* 0x0000000000a07947 */ /* 0x000fea0003800000 */
.L_x_6559:
[----:B------:R-:W0:Y:S01]  /*b550*/  I2F.S64 R55, R54 ;  /* 0x0000003600377312 */ /* 0x000e220000301400 */
[----:B------:R-:W-:Y:S01]  /*b560*/  BSSY.RECONVERGENT B0, `(.L_x_6561) ;  /* 0x000000c000007945 */ /* 0x000fe20003800200 */
[----:B0----5:R-:W-:Y:S01]  /*b570*/  LOP3.LUT R4, R55, 0x7fffffff, RZ, 0xc0, !PT ;  /* 0x7fffffff37047812 */ /* 0x021fe200078ec0ff */
[----:B------:R-:W-:Y:S01]  /*b580*/  IMAD.MOV.U32 R0, RZ, RZ, 0x7f ;  /* 0x0000007fff007424 */ /* 0x000fe200078e00ff */
[----:B------:R-:W-:Y:S02]  /*b590*/  SHF.R.U32.HI R5, RZ, 0x18, R55 ;  /* 0x00000018ff057819 */ /* 0x000fe40000011637 */
[----:B------:R-:W-:-:S13]  /*b5a0*/  ISETP.GT.U32.AND P0, PT, R4, 0x43efffff, PT ;  /* 0x43efffff0400780c */ /* 0x000fda0003f04070 */
[----:B------:R-:W-:Y:S05]  /*b5b0*/  @P0 BRA `(.L_x_6562) ;  /* 0x0000000000180947 */ /* 0x000fea0003800000 */
[----:B------:R-:W-:-:S13]  /*b5c0*/  ISETP.GE.U32.AND P0, PT, R4, 0x3c800000, PT ;  /* 0x3c8000000400780c */ /* 0x000fda0003f06070 */
[----:B------:R-:W-:-:S04]  /*b5d0*/  @P0 SHF.R.U32.HI R0, RZ, 0x14, R55 ;  /* 0x00000014ff000819 */ /* 0x000fc80000011637 */
[----:B------:R-:W-:-:S04]  /*b5e0*/  @P0 LOP3.LUT R0, R0, 0x1, RZ, 0xc0, !PT ;  /* 0x0000000100000812 */ /* 0x000fc800078ec0ff */
[----:B------:R-:W-:-:S04]  /*b5f0*/  @P0 IADD3 R0, PT, PT, R55, 0x407ffff, R0 ;  /* 0x0407ffff37000810 */ /* 0x000fc80007ffe000 */
[----:B------:R-:W-:Y:S01]  /*b600*/  @P0 SHF.R.U32.HI R0, RZ, 0x14, R0 ;  /* 0x00000014ff000819 */ /* 0x000fe20000011600 */
[----:B------:R-:W-:-:S07]  /*b610*/  @!P0 FADD.FTZ R0, R4, 16384 ;  /* 0x4680000004008421 */ /* 0x000fce0000010000 */
.L_x_6562:
[----:B------:R-:W-:Y:S05]  /*b620*/  BSYNC.RECONVERGENT B0 ;  /* 0x0000000000007941 */ /* 0x000fea0003800200 */
.L_x_6561:
[----:B------:R-:W-:-:S05]  /*b630*/  LOP3.LUT R5, R0, 0x80, R5, 0xf8, !PT ;  /* 0x0000008000057812 */ /* 0x000fca00078ef805 */
[----:B------:R4:W-:Y:S01]  /*b640*/  STG.E.U8 desc[UR36][R2.64], R5 ;  /* 0x0000000502007986 */ /* 0x0009e2000c101124 */
[----:B------:R-:W-:Y:S05]  /*b650*/  BRA `(.L_x_6536) ;  /* 0x00000000005c7947 */ /* 0x000fea0003800000 */
.L_x_6558:
        /* <DEDUP_REMOVED lines=12> */
.L_x_6564:
[----:B------:R-:W-:Y:S01]  /*b720*/  HFMA2 R0, -RZ, RZ, 0, 7.569789886474609375e-06 ;  /* 0x0000007fff007431 */ /* 0x000fe200000001ff */
[----:B------:R-:W-:-:S04]  /*b730*/  ISETP.GT.U32.AND P0, PT, R4, 0x7f800000, PT ;  /* 0x7f8000000400780c */ /* 0x000fc80003f04070 */
[----:B------:R-:W-:-:S09]  /*b740*/  SEL R0, R0, 0x7c, P0 ;  /* 0x0000007c00007807 */ /* 0x000fd20000000000 */
.L_x_6565:
[----:B------:R-:W-:Y:S05]  /*b750*/  BSYNC.RECONVERGENT B0 ;  /* 0x0000000000007941 */ /* 0x000fea0003800200 */
.L_x_6563:
[----:B------:R-:W-:-:S04]  /*b760*/  SHF.R.U32.HI R5, RZ, 0x18, R5 ;  /* 0x00000018ff057819 */ /* 0x000fc80000011605 */
[----:B------:R-:W-:-:S05]  /*b770*/  LOP3.LUT R5, R0, 0x80, R5, 0xf8, !PT ;  /* 0x0000008000057812 */ /* 0x000fca00078ef805 */
[----:B------:R3:W-:Y:S01]  /*b780*/  STG.E.U8 desc[UR36][R2.64], R5 ;  /* 0x0000000502007986 */ /* 0x0007e2000c101124 */
[----:B------:R-:W-:Y:S05]  /*b790*/  BRA `(.L_x_6536) ;  /* 0x00000000000c7947 */ /* 0x000fea0003800000 */
.L_x_6557:
[----:B------:R-:W0:Y:S02]  /*b7a0*/  I2F.S64 R0, R54 ;  /* 0x0000003600007312 */ /* 0x000e240000301400 */
[----:B0-----:R-:W-:-:S05]  /*b7b0*/  F2FP.BF16.F32.PACK_AB R0, RZ, R0 ;  /* 0x00000000ff00723e */ /* 0x001fca00000010ff */
[----:B------:R0:W-:Y:S02]  /*b7c0*/  STG.E.U16 desc[UR36][R2.64], R0 ;  /* 0x0000000002007986 */ /* 0x0001e4000c101524 */
.L_x_6536:
[----:B------:R-:W-:-:S07]  /*b7d0*/  VIADD R17, R17, 0x80 ;  /* 0x0000008011117836 */ /* 0x000fce0000000000 */
.L_x_6491:
[----:B------:R-:W-:Y:S05]  /*b7e0*/  BSYNC.RECONVERGENT B6 ;  /* 0x0000000000067941 */ /* 0x000fea0003800200 */
.L_x_6490:
[----:B------:R-:W0:Y:S02]  /*b7f0*/  LDCU UR4, c[0x0][0x380] ;  /* 0x00007000ff0477ac */ /* 0x000e240008000800 */
[----:B0-----:R-:W-:-:S13]  /*b800*/  ISETP.GE.AND P0, PT, R17, UR4, PT ;  /* 0x0000000411007c0c */ /* 0x001fda000bf06270 */
[----:B------:R-:W-:Y:S05]  /*b810*/  @P0 EXIT ;  /* 0x000000000000094d */ /* 0x000fea0003800000 */
[----:B------:R-:W0:Y:S01]  /*b820*/  LDCU UR4, c[0x0][0x388] ;  /* 0x00007100ff0477ac */ /* 0x000e220008000800 */
[----:B----4-:R-:W-:Y:S01]  /*b830*/  MOV R0, RZ ;  /* 0x000000ff00007202 */ /* 0x010fe20000000f00 */
[----:B------:R-:W-:Y:S01]  /*b840*/  IMAD.MOV.U32 R16, RZ, RZ, RZ ;  /* 0x000000ffff107224 */ /* 0x000fe200078e00ff */
[----:B0-----:R-:W-:-:S09]  /*b850*/  UISETP.NE.AND UP0, UPT, UR4, URZ, UPT ;  /* 0x000000ff0400728c */ /* 0x001fd2000bf05270 */
[----:B------:R-:W-:Y:S05]  /*b860*/  BRA.U !UP0, `(.L_x_6566) ;  /* 0x0000001108a87547 */ /* 0x000fea000b800000 */
[----:B------:R-:W2:Y:S01]  /*b870*/  LDCU.64 UR4, c[0x0][0x390] ;  /* 0x00007200ff0477ac */ /* 0x000ea20008000a00 */
[----:B------:R-:W-:Y:S01]  /*b880*/  HFMA2 R16, -RZ, RZ, 0, 0 ;  /* 0x00000000ff107431 */ /* 0x000fe200000001ff */
[----:B------:R-:W0:Y:S01]  /*b890*/  LDCU UR6, c[0x0][0x38c] ;  /* 0x00007180ff0677ac */ /* 0x000e220008000800 */
[----:B------:R-:W4:Y:S01]  /*b8a0*/  LDCU.64 UR8, c[0x0][0x4b8] ;  /* 0x00009700ff0877ac */ /* 0x000f220008000a00 */
[----:B------:R-:W-:Y:S02]  /*b8b0*/  UISETP.NE.AND UP0, UPT, UR44, URZ, UPT ;  /* 0x000000ff2c00728c */ /* 0x000fe4000bf05270 */
[----:B--23--:R-:W-:-:S05]  /*b8c0*/  IMAD.HI.U32 R2, R17, UR4, R16 ;  /* 0x0000000411027c27 */ /* 0x00cfca000f8e0010 */
[----:B------:R-:W-:-:S05]  /*b8d0*/  SHF.R.U32.HI R3, RZ, UR5, R2 ;  /* 0x00000005ff037c19 */ /* 0x000fca0008011602 */
[----:B------:R-:W-:-:S04]  /*b8e0*/  IMAD.MOV R0, RZ, RZ, -R3 ;  /* 0x000000ffff007224 */ /* 0x000fc800078e0a03 */
[----:B0-----:R-:W-:-:S04]  /*b8f0*/  IMAD R0, R0, UR6, R17 ;  /* 0x0000000600007c24 */ /* 0x001fc8000f8e0211 */
[C---:B----4-:R-:W-:Y:S02]  /*b900*/  IMAD R16, R0.reuse, UR8, RZ ;  /* 0x0000000800107c24 */ /* 0x050fe4000f8e02ff */
[----:B------:R-:W-:Y:S01]  /*b910*/  IMAD R0, R0, UR9, RZ ;  /* 0x0000000900007c24 */ /* 0x000fe2000f8e02ff */
[----:B------:R-:W-:Y:S06]  /*b920*/  BRA.U !UP0, `(.L_x_6566) ;  /* 0x0000001108787547 */ /* 0x000fec000b800000 */
[----:B------:R-:W0:Y:S01]  /*b930*/  LDCU.64 UR6, c[0x0][0x398] ;  /* 0x00007300ff0677ac */ /* 0x000e220008000a00 */
[----:B------:R-:W-:Y:S01]  /*b940*/  MOV R2, RZ ;  /* 0x000000ff00027202 */ /* 0x000fe20000000f00 */
[----:B------:R-:W2:Y:S01]  /*b950*/  LDCU UR4, c[0x0][0x3a0] ;  /* 0x00007400ff0477ac */ /* 0x000ea20008000800 */
[----:B------:R-:W3:Y:S01]  /*b960*/  LDCU.64 UR8, c[0x0][0x4c0] ;  /* 0x00009800ff0877ac */ /* 0x000ee20008000a00 */
[----:B------:R-:W-:Y:S02]  /*b970*/  UISETP.NE.AND UP0, UPT, UR39, 0x2, UPT ;  /* 0x000000022700788c */ /* 0x000fe4000bf05270 */
[----:B0----5:R-:W-:-:S05]  /*b980*/  IMAD.HI.U32 R4, R3, UR7, R2 ;  /* 0x0000000703047c27 */ /* 0x021fca000f8e0002 */
[----:B--2---:R-:W-:-:S05]  /*b990*/  SHF.R.U32.HI R5, RZ, UR4, R4 ;  /* 0x00000004ff057c19 */ /* 0x004fca0008011604 */
[----:B------:R-:W-:-:S04]  /*b9a0*/  IMAD.MOV R2, RZ, RZ, -R5 ;  /* 0x000000ffff027224 */ /* 0x000fc800078e0a05 */
[----:B------:R-:W-:-:S04]  /*b9b0*/  IMAD R3, R2, UR6, R3 ;  /* 0x0000000602037c24 */ /* 0x000fc8000f8e0203 */
        /* <DEDUP_REMOVED lines=270> */
[----:B------:R-:W3:Y:S03]  /*caa0*/  LDCU.64 UR8, c[0x0][0x578] ;  /* 0x0000af00ff0877ac */ /* 0x000ee60008000a00 */
[----:B0-----:R-:W-:-:S05]  /*cab0*/  IMAD.HI.U32 R2, R5, UR4, R4 ;  /* 0x0000000405027c27 */ /* 0x001fca000f8e0004 */
[----:B------:R-:W-:-:S05]  /*cac0*/  SHF.R.U32.HI R2, RZ, UR5, R2 ;  /* 0x00000005ff027c19 */ /* 0x000fca0008011602 */
[----:B------:R-:W-:-:S04]  /*cad0*/  IMAD.MOV R3, RZ, RZ, -R2 ;  /* 0x000000ffff037224 */ /* 0x000fc800078e0a02 */
[----:B--2---:R-:W-:-:S04]  /*cae0*/  IMAD R5, R3, UR6, R5 ;  /* 0x0000000603057c24 */ /* 0x004fc8000f8e0205 */
[C---:B---3--:R-:W-:Y:S02]  /*caf0*/  IMAD R16, R5.reuse, UR8, R16 ;  /* 0x0000000805107c24 */ /* 0x048fe4000f8e0210 */
[----:B------:R-:W-:-:S07]  /*cb00*/  IMAD R0, R5, UR9, R0 ;  /* 0x0000000905007c24 */ /* 0x000fce000f8e0200 */
.L_x_6566:
[----:B------:R-:W0:Y:S01]  /*cb10*/  LDCU.128 UR8, c[0x0][0x580] ;  /* 0x0000b000ff0877ac */ /* 0x000e220008000c00 */
[----:B------:R-:W-:-:S04]  /*cb20*/  UPRMT UR4, UR40, 0x9910, URZ ;  /* 0x0000991028047896 */ /* 0x000fc800080000ff */
[----:B------:R-:W-:Y:S01]  /*cb30*/  UISETP.GT.AND UP0, UPT, UR4, 0x9, UPT ;  /* 0x000000090400788c */ /* 0x000fe2000bf04270 */
[----:B0----5:R-:W-:Y:S02]  /*cb40*/  IADD3 R4, P1, PT, R0, UR10, RZ ;  /* 0x0000000a00047c10 */ /* 0x021fe4000ff3e0ff */
[----:B------:R-:W-:-:S03]  /*cb50*/  IADD3 R16, P0, PT, R16, UR8, RZ ;  /* 0x0000000810107c10 */ /* 0x000fc6000ff1e0ff */
[----:B--23--:R-:W-:Y:S01]  /*cb60*/  IMAD.X R5, RZ, RZ, UR11, P1 ;  /* 0x0000000bff057e24 */ /* 0x00cfe200088e06ff */
        /* <DEDUP_REMOVED lines=13> */
.L_x_6570:
[----:B------:R0:W5:Y:S01]  /*cc40*/  LDG.E.U8 R2, desc[UR36][R4.64] ;  /* 0x0000002404027981 */ /* 0x000162000c1e1100 */
[----:B------:R-:W-:Y:S01]  /*cc50*/  MOV R3, RZ ;  /* 0x000000ff00037202 */ /* 0x000fe20000000f00 */
[----:B------:R-:W-:Y:S06]  /*cc60*/  BRA `(.L_x_6572) ;  /* 0x0000000c00407947 */ /* 0x000fec0003800000 */
.L_x_6569:
        /* <DEDUP_REMOVED lines=8> */
.L_x_6574:
[----:B------:R-:W2:Y:S02]  /*ccf0*/  LDG.E R2, desc[UR36][R4.64] ;  /* 0x0000002404027981 */ /* 0x000ea4000c1e1900 */
[----:B--2---:R-:W-:Y:S01]  /*cd00*/  SHF.R.S32.HI R3, RZ, 0x1f, R2 ;  /* 0x0000001fff037819 */ /* 0x004fe20000011402 */
[----:B------:R-:W-:Y:S06]  /*cd10*/  BRA `(.L_x_6572) ;  /* 0x0000000c00147947 */ /* 0x000fec0003800000 */
.L_x_6573:
[----:B------:R-:W2:Y:S02]  /*cd20*/  LDG.E.S16 R2, desc[UR36][R4.64] ;  /* 0x0000002404027981 */ /* 0x000ea4000c1e1700 */
[----:B--2---:R-:W-:Y:S01]  /*cd30*/  SHF.R.S32.HI R3, RZ, 0x1f, R2 ;  /* 0x0000001fff037819 */ /* 0x004fe20000011402 */
[----:B------:R-:W-:Y:S06]  /*cd40*/  BRA `(.L_x_6572) ;  /* 0x0000000c00087947 */ /* 0x000fec0003800000 */
.L_x_6568:
[----:B------:R-:W-:-:S09]  /*cd50*/  UISETP.GT.AND UP0, UPT, UR4, 0x6, UPT ;  /* 0x000000060400788c */ /* 0x000fd2000bf04270 */
[----:B------:R-:W-:Y:S05]  /*cd60*/  BRA.U UP0, `(.L_x_6575) ;  /* 0x00000001002c7547 */ /* 0x000fea000b800000 */
[----:B------:R-:W-:-:S09]  /*cd70*/  UISETP.NE.AND UP0, UPT, UR4, 0x5, UPT ;  /* 0x000000050400788c */ /* 0x000fd2000bf05270 */
[----:B------:R-:W-:Y:S05]  /*cd80*/  BRA.U !UP0, `(.L_x_6576) ;  /* 0x0000000108147547 */ /* 0x000fea000b800000 */
[----:B------:R-:W-:-:S09]  /*cd90*/  UISETP.NE.AND UP0, UPT, UR4, 0x6, UPT ;  /* 0x000000060400788c */ /* 0x000fd2000bf05270 */
[----:B------:R-:W-:Y:S05]  /*cda0*/  BRA.U UP0, `(.L_x_6571) ;  /* 0x0000000900987547 */ /* 0x000fea000b800000 */
[----:B------:R-:W2:Y:S02]  /*cdb0*/  LDG.E R2, desc[UR36][R4.64] ;  /* 0x0000002404027981 */ /* 0x000ea4000c1e1900 */
[----:B--2---:R-:W0:Y:S02]  /*cdc0*/  F2I.S64.TRUNC R2, R2 ;  /* 0x0000000200027311 */ /* 0x004e24000020d900 */
[----:B0-----:R-:W-:Y:S05]  /*cdd0*/  BRA `(.L_x_6572) ;  /* 0x0000000800e47947 */ /* 0x001fea0003800000 */
.L_x_6576:
[----:B------:R-:W2:Y:S02]  /*cde0*/  LDG.E.U16 R4, desc[UR36][R4.64] ;  /* 0x0000002404047981 */ /* 0x000ea4000c1e1500 */
[----:B--2---:R-:W-:-:S06]  /*cdf0*/  HADD2.F32 R2, -RZ, R4.H0_H0 ;  /* 0x20000004ff027230 */ /* 0x004fcc0000004100 */
[----:B------:R-:W0:Y:S02]  /*ce00*/  F2I.S64.TRUNC R2, R2 ;  /* 0x0000000200027311 */ /* 0x000e24000020d900 */
[----:B0-----:R-:W-:Y:S05]  /*ce10*/  BRA `(.L_x_6572) ;  /* 0x0000000800d47947 */ /* 0x001fea0003800000 */
.L_x_6575:
[----:B------:R-:W-:-:S09]  /*ce20*/  UISETP.NE.AND UP0, UPT, UR4, 0x7, UPT ;  /* 0x000000070400788c */ /* 0x000fd2000bf05270 */
[----:B------:R-:W-:Y:S05]  /*ce30*/  BRA.U !UP0, `(.L_x_6577) ;  /* 0x00000001082c7547 */ /* 0x000fea000b800000 */
[----:B------:R-:W-:-:S09]  /*ce40*/  UISETP.NE.AND UP0, UPT, UR4, 0x8, UPT ;  /* 0x000000080400788c */ /* 0x000fd2000bf05270 */
[----:B------:R-:W-:Y:S05]  /*ce50*/  BRA.U !UP0, `(.L_x_6578) ;  /* 0x0000000108147547 */ /* 0x000fea000b800000 */
[----:B------:R-:W-:-:S09]  /*ce60*/  UISETP.NE.AND UP0, UPT, UR4, 0x9, UPT ;  /* 0x000000090400788c */ /* 0x000fd2000bf05270 */
[----:B------:R-:W-:Y:S05]  /*ce70*/  BRA.U UP0, `(.L_x_6571) ;  /* 0x0000000900647547 */ /* 0x000fea000b800000 */
[----:B------:R-:W2:Y:S02]  /*ce80*/  LDG.E R2, desc[UR36][R4.64] ;  /* 0x0000002404027981 */ /* 0x000ea4000c1e1900 */
[----:B--2---:R-:W0:Y:S02]  /*ce90*/  F2I.S64.TRUNC R2, R2 ;  /* 0x0000000200027311 */ /* 0x004e24000020d900 */
[----:B0-----:R-:W-:Y:S05]  /*cea0*/  BRA `(.L_x_6572) ;  /* 0x0000000800b07947 */ /* 0x001fea0003800000 */
.L_x_6578:
[----:B------:R-:W2:Y:S02]  /*ceb0*/  LDG.E.U16 R4, desc[UR36][R4.64] ;  /* 0x0000002404047981 */ /* 0x000ea4000c1e1500 */
[----:B--2---:R-:W-:-:S06]  /*cec0*/  HADD2.F32 R2, -RZ, R4.H0_H0 ;  /* 0x20000004ff027230 */ /* 0x004fcc0000004100 */
[----:B------:R-:W0:Y:S02]  /*ced0*/  F2I.S64.TRUNC R2, R2 ;  /* 0x0000000200027311 */ /* 0x000e24000020d900 */
[----:B0-----:R-:W-:Y:S05]  /*cee0*/  BRA `(.L_x_6572) ;  /* 0x0000000800a07947 */ /* 0x001fea0003800000 */
.L_x_6577:
[----:B------:R-:W2:Y:S02]  /*cef0*/  LDG.E.64 R2, desc[UR36][R4.64] ;  /* 0x0000002404027981 */ /* 0x000ea4000c1e1b00 */
[----:B--2---:R-:W0:Y:S02]  /*cf00*/  F2I.S64.F64.TRUNC R2, R2 ;  /* 0x0000000200027311 */ /* 0x004e24000030d900 */
[----:B0-----:R-:W-:Y:S05]  /*cf10*/  BRA `(.L_x_6572) ;  /* 0x0000000800947947 */ /* 0x001fea0003800000 */
.L_x_6567:
        /* <DEDUP_REMOVED lines=13> */
.L_x_6581:
[----:B------:R-:W2:Y:S02]  /*cff0*/  LDG.E.64 R2, desc[UR36][R4.64] ;  /* 0x0000002404027981 */ /* 0x000ea4000c1e1b00 */
[----:B--2---:R-:W3:Y:S02]  /*d000*/  F2I.S64.F64.TRUNC R2, R2 ;  /* 0x0000000200027311 */ /* 0x004ee4000030d900 */
[----:B---3--:R-:W-:Y:S05]  /*d010*/  BRA `(.L_x_6572) ;  /* 0x0000000800547947 */ /* 0x008fea0003800000 */
.L_x_6580:
[----:B------:R-:W-:-:S09]  /*d020*/  UISETP.NE.AND UP0, UPT, UR4, 0xf, UPT ;  /* 0x0000000f0400788c */ /* 0x000fd2000bf05270 */
[----:B------:R-:W-:Y:S05]  /*d030*/  BRA.U !UP0, `(.L_x_6582) ;  /* 0x0000000108947547 */ /* 0x000fea000b800000 */
[----:B------:R-:W-:-:S09]  /*d040*/  UISETP.NE.AND UP0, UPT, UR4, 0x17, UPT ;  /* 0x000000170400788c */ /* 0x000fd2000bf05270 */
[----:B------:R-:W-:Y:S05]  /*d050*/  BRA.U !UP0, `(.L_x_6583) ;  /* 0x0000000108587547 */ /* 0x000fea000b800000 */
[----:B------:R-:W-:-:S09]  /*d060*/  UISETP.NE.AND UP0, UPT, UR4, 0x18, UPT ;  /* 0x000000180400788c */ /* 0x000fd2000bf05270 */
[----:B------:R-:W-:Y:S05]  /*d070*/  BRA.U UP0, `(.L_x_6571) ;  /* 0x0000000500e47547 */ /* 0x000fea000b800000 */
[----:B------:R-:W2:Y:S01]  /*d080*/  LDG.E.U8 R0, desc[UR36][R4.64] ;  /* 0x0000002404007981 */ /* 0x000ea2000c1e1100 */
[----:B------:R-:W-:Y:S01]  /*d090*/  IMAD.MOV.U32 R6, RZ, RZ, 0x1f ;  /* 0x0000001fff067424 */ /* 0x000fe200078e00ff */
        /* <DEDUP_REMOVED lines=15> */
[----:B------:R-:W-:-:S06]  /*d190*/  LOP3.LUT R3, R3, 0x80000000, R0, 0xf8, !PT ;  /* 0x8000000003037812 */ /* 0x000fcc00078ef800 */
[----:B------:R-:W3:Y:S02]  /*d1a0*/  F2I.S64.TRUNC R2, R3 ;  /* 0x0000000300027311 */ /* 0x000ee4000020d900 */
[----:B---3--:R-:W-:Y:S05]  /*d1b0*/  BRA `(.L_x_6572) ;  /* 0x0000000400ec7947 */ /* 0x008fea0003800000 */
.L_x_6583:
[----:B------:R-:W2:Y:S02]  /*d1c0*/  LDG.E.U8 R3, desc[UR36][R4.64] ;  /* 0x0000002404037981 */ /* 0x000ea4000c1e1100 */
[C---:B--2---:R-:W-:Y:S01]  /*d1d0*/  IMAD.SHL.U32 R0, R3.reuse, 0x2000000, RZ ;  /* 0x0200000003007824 */ /* 0x044fe200078e00ff */
[----:B------:R-:W-:-:S04]  /*d1e0*/  SHF.L.U32 R3, R3, 0x8, RZ ;  /* 0x0000000803037819 */ /* 0x000fc800000006ff */
[----:B------:R-:W-:-:S13]  /*d1f0*/  ISETP.GE.U32.AND P0, PT, R0, 0x8000000, PT ;  /* 0x080000000000780c */ /* 0x000fda0003f06070 */
[C---:B------:R-:W-:Y:S02]  /*d200*/  @!P0 LOP3.LUT R2, R3.reuse, 0x7f00, RZ, 0xc0, !PT ;  /* 0x00007f0003028812 */ /* 0x040fe400078ec0ff */
[----:B------:R-:W-:Y:S02]  /*d210*/  @P0 LEA.HI R0, R0, 0x70000000, RZ, 0x1c ;  /* 0x7000000000000811 */ /* 0x000fe400078fe0ff */
[----:B------:R-:W-:Y:S02]  /*d220*/  @!P0 LOP3.LUT R2, R2, 0x3f000000, RZ, 0xfc, !PT ;  /* 0x3f00000002028812 */ /* 0x000fe400078efcff */
[----:B------:R-:W-:Y:S01]  /*d230*/  PRMT R3, R3, 0x9910, RZ ;  /* 0x0000991003037816 */ /* 0x000fe200000000ff */
[----:B------:R-:W-:Y:S02]  /*d240*/  @P0 FMUL.FTZ R0, R0, 1.9259299443872358531e-34 ;  /* 0x0780000000000820 */ /* 0x000fe40000410000 */
[----:B------:R-:W-:-:S05]  /*d250*/  @!P0 FADD.FTZ R0, R2, -0.5 ;  /* 0xbf00000002008421 */ /* 0x000fca0000010000 */
[----:B------:R-:W-:-:S06]  /*d260*/  LOP3.LUT R3, R0, 0x80000000, R3, 0xf8, !PT ;  /* 0x8000000000037812 */ /* 0x000fcc00078ef803 */
[----:B------:R-:W3:Y:S02]  /*d270*/  F2I.S64.TRUNC R2, R3 ;  /* 0x0000000300027311 */ /* 0x000ee4000020d900 */
[----:B---3--:R-:W-:Y:S05]  /*d280*/  BRA `(.L_x_6572) ;  /* 0x0000000400b87947 */ /* 0x008fea0003800000 */
.L_x_6582:
[----:B------:R-:W2:Y:S02]  /*d290*/  LDG.E.U16 R2, desc[UR36][R4.64] ;  /* 0x0000002404027981 */ /* 0x000ea4000c1e1500 */
[----:B--2---:R-:W-:-:S06]  /*d2a0*/  IMAD.U32 R2, R2, 0x10000, RZ ;  /* 0x0001000002027824 */ /* 0x004fcc00078e00ff */
[----:B------:R-:W3:Y:S02]  /*d2b0*/  F2I.S64.TRUNC R2, R2 ;  /* 0x0000000200027311 */ /* 0x000ee4000020d900 */
[----:B---3--:R-:W-:Y:S05]  /*d2c0*/  BRA `(.L_x_6572) ;  /* 0x0000000400a87947 */ /* 0x008fea0003800000 */
.L_x_6579:
        /* <DEDUP_REMOVED lines=11> */
.L_x_6586:
        /* <DEDUP_REMOVED lines=21> */
.L_x_6590:
[----:B------:R-:W-:Y:S05]  /*d4d0*/  BSYNC.RECONVERGENT B1 ;  /* 0x0000000000017941 */ /* 0x000fea0003800200 */
.L_x_6589:
[----:B------:R-:W-:Y:S01]  /*d4e0*/  IMAD.SHL.U32 R0, R0, 0x100000, RZ ;  /* 0x0010000000007824 */ /* 0x000fe200078e00ff */
[----:B------:R-:W-:-:S04]  /*d4f0*/  LEA R2, R2, 0x3b800000, 0x17 ;  /* 0x3b80000002027811 */ /* 0x000fc800078eb8ff */
[----:B------:R-:W-:-:S07]  /*d500*/  LOP3.LUT R2, R2, R0, R7, 0xfe, !PT ;  /* 0x0000000002027212 */ /* 0x000fce00078efe07 */
.L_x_6588:
[----:B------:R-:W-:Y:S05]  /*d510*/  BSYNC.RECONVERGENT B0 ;  /* 0x0000000000007941 */ /* 0x000fea0003800200 */
.L_x_6587:
[----:B------:R-:W0:Y:S02]  /*d520*/  F2I.S64.TRUNC R2, R2 ;  /* 0x0000000200027311 */ /* 0x000e24000020d900 */
[----:B0-----:R-:W-:Y:S05]  /*d530*/  BRA `(.L_x_6572) ;  /* 0x00000004000c7947 */ /* 0x001fea0003800000 */
.L_x_6585:
[----:B------:R-:W2:Y:S01]  /*d540*/  LDG.E.U8 R4, desc[UR36][R4.64] ;  /* 0x0000002404047981 */ /* 0x000ea2000c1e1100 */
[----:B------:R-:W-:Y:S01]  /*d550*/  BSSY.RECONVERGENT B0, `(.L_x_6591) ;  /* 0x0000018000007945 */ /* 0x000fe20003800200 */
[----:B------:R-:W-:Y:S01]  /*d560*/  HFMA2 R2, -RZ, RZ, 0, 0 ;  /* 0x00000000ff027431 */ /* 0x000fe200000001ff */
        /* <DEDUP_REMOVED lines=18> */
.L_x_6594:
[----:B------:R-:W-:Y:S05]  /*d690*/  BSYNC.RECONVERGENT B1 ;  /* 0x0000000000017941 */ /* 0x000fea0003800200 */
.L_x_6593:
[----:B------:R-:W-:Y:S02]  /*d6a0*/  SHF.L.U32 R0, R0, 0x15, RZ ;  /* 0x0000001500007819 */ /* 0x000fe400000006ff */
[----:B------:R-:W-:-:S04]  /*d6b0*/  LEA R2, R2, 0x37800000, 0x17 ;  /* 0x3780000002027811 */ /* 0x000fc800078eb8ff */
[----:B------:R-:W-:-:S07]  /*d6c0*/  LOP3.LUT R2, R2, R0, R7, 0xfe, !PT ;  /* 0x0000000002027212 */ /* 0x000fce00078efe07 */
.L_x_6592:
[----:B------:R-:W-:Y:S05]  /*d6d0*/  BSYNC.RECONVERGENT B0 ;  /* 0x0000000000007941 */ /* 0x000fea0003800200 */
.L_x_6591:
[----:B------:R-:W0:Y:S02]  /*d6e0*/  F2I.S64.TRUNC R2, R2 ;  /* 0x0000000200027311 */ /* 0x000e24000020d900 */
[----:B0-----:R-:W-:Y:S05]  /*d6f0*/  BRA `(.L_x_6572) ;  /* 0x00000000009c7947 */ /* 0x001fea0003800000 */
.L_x_6584:
        /* <DEDUP_REMOVED lines=14> */
.L_x_6598:
[----:B------:R-:W-:Y:S05]  /*d7e0*/  BSYNC.RECONVERGENT B0 ;  /* 0x0000000000007941 */ /* 0x000fea0003800200 */
.L_x_6597:
[----:B------:R-:W4:Y:S02]  /*d7f0*/  F2I.S64.TRUNC R2, R2 ;  /* 0x0000000200027311 */ /* 0x000f24000020d900 */
[----:B----4-:R-:W-:Y:S05]  /*d800*/  BRA `(.L_x_6572) ;  /* 0x0000000000587947 */ /* 0x010fea0003800000 */
.L_x_6571:
[----:B------:R-:W-:Y:S01]  /*d810*/  MOV R0, 0x100 ;  /* 0x0000010000007802 */ /* 0x000fe20000000f00 */
[----:B------:R-:W0:Y:S01]  /*d820*/  LDCU.64 UR4, c[0x4][0xf0] ;  /* 0x01001e00ff0477ac */ /* 0x000e220008000a00 */
[----:B------:R-:W-:Y:S02]  /*d830*/  HFMA2 R8, -RZ, RZ, 0, 4.64916229248046875e-06 ;  /* 0x0000004eff087431 */ /* 0x000fe400000001ff */
[----:B-1----:R-:W-:Y:S01]  /*d840*/  IMAD.MOV.U32 R12, RZ, RZ, 0x1 ;  /* 0x00000001ff0c7424 */ /* 0x002fe200078e00ff */
[----:B------:R1:W2:Y:S01]  /*d850*/  LDC.64 R2, c[0x4][R0] ;  /* 0x0100000000027b82 */ /* 0x0002a20000000a00 */
[----:B------:R-:W3:Y:S01]  /*d860*/  LDCU.64 UR6, c[0x4][0xf8] ;  /* 0x01001f00ff0677ac */ /* 0x000ee20008000a00 */
[----:B------:R-:W-:Y:S01]  /*d870*/  MOV R13, RZ ;  /* 0x000000ff000d7202 */ /* 0x000fe20000000f00 */
[----:B------:R-:W4:Y:S01]  /*d880*/  LDCU.64 UR8, c[0x4][URZ] ;  /* 0x01000000ff0877ac */ /* 0x000f220008000a00 */
[----:B0-----:R-:W-:Y:S01]  /*d890*/  MOV R4, UR4 ;  /* 0x0000000400047c02 */ /* 0x001fe20008000f00 */
[----:B------:R-:W-:Y:S01]  /*d8a0*/  IMAD.U32 R5, RZ, RZ, UR5 ;  /* 0x00000005ff057e24 */ /* 0x000fe2000f8e00ff */
[----:B---3--:R-:W-:Y:S01]  /*d8b0*/  MOV R6, UR6 ;  /* 0x0000000600067c02 */ /* 0x008fe20008000f00 */
[----:B------:R-:W-:Y:S01]  /*d8c0*/  IMAD.U32 R7, RZ, RZ, UR7 ;  /* 0x00000007ff077e24 */ /* 0x000fe2000f8e00ff */
[----:B----4-:R-:W-:Y:S01]  /*d8d0*/  MOV R10, UR8 ;  /* 0x00000008000a7c02 */ /* 0x010fe20008000f00 */
[----:B-1----:R-:W-:-:S07]  /*d8e0*/  IMAD.U32 R11, RZ, RZ, UR9 ;  /* 0x00000009ff0b7e24 */ /* 0x002fce000f8e00ff */
[----:B------:R-:W-:-:S07]  /*d8f0*/  LEPC R20, `(.L_x_6599) ;  /* 0x000000001014794e */ /* 0x000fce0000000000 */
[----:B--2---:R-:W-:Y:S05]  /*d900*/  CALL.ABS.NOINC R2 ;  /* 0x0000000002007343 */ /* 0x004fea0003c00000 */
.L_x_6599:
[----:B------:R-:W-:Y:S01]  /*d910*/  CS2R R2, SRZ ;  /* 0x0000000000027805 */ /* 0x000fe2000001ff00 */
[----:B------:R-:W-:Y:S06]  /*d920*/  BRA `(.L_x_6572) ;  /* 0x0000000000107947 */ /* 0x000fec0003800000 */
.L_x_6596:
[----:B------:R4:W5:Y:S01]  /*d930*/  LDG.E.64 R2, desc[UR36][R4.64] ;  /* 0x0000002404027981 */ /* 0x000962000c1e1b00 */
[----:B------:R-:W-:Y:S05]  /*d940*/  BRA `(.L_x_6572) ;  /* 0x0000000000087947 */ /* 0x000fea0003800000 */
.L_x_6595:
[----:B------:R3:W5:Y:S01]  /*d950*/  LDG.E R2, desc[UR36][R4.64] ;  /* 0x0000002404027981 */ /* 0x000762000c1e1900 */
[----:B------:R-:W-:-:S07]  /*d960*/  IMAD.MOV.U32 R3, RZ, RZ, RZ ;  /* 0x000000ffff037224 */ /* 0x000fce00078e00ff */
.L_x_6572:
[----:B------:R-:W1:Y:S01]  /*d970*/  LDC.64 R6, c[0x0][0x590] ;  /* 0x00016400ff067b82 */ /* 0x000e620000000a00 */
[----:B------:R-:W-:Y:S02]  /*d980*/  CS2R R54, SRZ ;  /* 0x0000000000367805 */ /* 0x000fe4000001ff00 */
[----:B-1----:R-:W-:-:S04]  /*d990*/  ISETP.NE.U32.AND P0, PT, R6, RZ, PT ;  /* 0x000000ff0600720c */ /* 0x002fc80003f05070 */
[----:B------:R-:W-:-:S13]  /*d9a0*/  ISETP.NE.AND.EX P0, PT, R7, RZ, PT, P0 ;  /* 0x000000ff0700720c */ /* 0x000fda0003f05300 */
[----:B------:R-:W-:Y:S05]  /*d9b0*/  @!P0 BRA `(.L_x_6600) ;  /* 0x0000000c00448947 */ /* 0x000fea0003800000 */
[----:B------:R-:W1:Y:S02]  /*d9c0*/  LDC.64 R8, c[0x0][0x5a0] ;  /* 0x00016800ff087b82 */ /* 0x000e640000000a00 */
[----:B-1----:R-:W-:-:S04]  /*d9d0*/  ISETP.GE.U32.AND P0, PT, R8, 0x1, PT ;  /* 0x000000010800780c */ /* 0x002fc80003f06070 */
[----:B------:R-:W-:-:S13]  /*d9e0*/  ISETP.GE.AND.EX P0, PT, R9, RZ, PT, P0 ;  /* 0x000000ff0900720c */ /* 0x000fda0003f06300 */
[----:B------:R-:W-:Y:S05]  /*d9f0*/  @!P0 BRA `(.L_x_6600) ;  /* 0x0000000c00348947 */ /* 0x000fea0003800000 */
[----:B------:R-:W1:Y:S01]  /*da00*/  LDCU.64 UR4, c[0x0][0x598] ;  /* 0x0000b300ff0477ac */ /* 0x000e620008000a00 */
[----:B------:R-:W0:Y:S01]  /*da10*/  LDC.64 R12, c[0x0][0x5b0] ;  /* 0x00016c00ff0c7b82 */ /* 0x000e220000000a00 */
[----:B------:R-:W-:Y:S01]  /*da20*/  ISETP.GE.U32.AND P0, PT, R8, 0x8, PT ;  /* 0x000000080800780c */ /* 0x000fe20003f06070 */
[----:B------:R-:W-:Y:S01]  /*da30*/  HFMA2 R0, -RZ, RZ, 0, 0 ;  /* 0x00000000ff007431 */ /* 0x000fe200000001ff */
[----:B------:R-:W-:Y:S02]  /*da40*/  CS2R R54, SRZ ;  /* 0x0000000000367805 */ /* 0x000fe4000001ff00 */
[----:B------:R-:W-:Y:S01]  /*da50*/  ISETP.GE.U32.AND.EX P0, PT, R9, RZ, PT, P0 ;  /* 0x000000ff0900720c */ /* 0x000fe20003f06100 */
[----:B-1---5:R-:W-:Y:S02]  /*da60*/  IMAD R3, R3, UR4, RZ ;  /* 0x0000000403037c24 */ /* 0x022fe4000f8e02ff */
[----:B------:R-:W-:-:S04]  /*da70*/  IMAD.WIDE.U32 R10, R2, UR4, RZ ;  /* 0x00000004020a7c25 */ /* 0x000fc8000f8e00ff */
[----:B------:R-:W-:Y:S02]  /*da80*/  IMAD R15, R2, UR5, R3 ;  /* 0x00000005020f7c24 */ /* 0x000fe4000f8e0203 */
[----:B------:R-:W-:-:S03]  /*da90*/  IMAD.MOV.U32 R3, RZ, RZ, RZ ;  /* 0x000000ffff037224 */ /* 0x000fc600078e00ff */
[----:B------:R-:W-:Y:S01]  /*daa0*/  IADD3 R15, PT, PT, R11, R15, RZ ;  /* 0x0000000f0b0f7210 */ /* 0x000fe20007ffe0ff */
[----:B------:R-:W-:Y:S06]  /*dab0*/  @!P0 BRA `(.L_x_6601) ;  /* 0x0000000400648947 */ /* 0x000fec0003800000 */
[----:B------:R-:W1:Y:S01]  /*dac0*/  LDCU.64 UR4, c[0x0][0x5a8] ;  /* 0x0000b500ff0477ac */ /* 0x000e620008000a00 */
[----:B0-234-:R-:W-:Y:S01]  /*dad0*/  IMAD.SHL.U32 R5, R13, 0x8, RZ ;  /* 0x000000080d057824 */ /* 0x01dfe200078e00ff */
        /* <DEDUP_REMOVED lines=8> */
[----:B------:R-:W-:-:S02]  /*db60*/  SHF.L.U64.HI R2, R12, 0x6, R13 ;  /* 0x000000060c027819 */ /* 0x000fc4000001020d */
[----:B------:R-:W-:Y:S02]  /*db70*/  LEA.HI.X R5, R10, R7, R15, 0x3, P0 ;  /* 0x000000070a057211 */ /* 0x000fe400000f1c0f */
[----:B------:R-:W-:Y:S01]  /*db80*/  MOV R9, R3 ;  /* 0x0000000300097202 */ /* 0x000fe20000000f00 */
[----:B-1----:R-:W-:-:S04]  /*db90*/  UIADD3 UR4, UP0, UPT, UR4, 0x20, URZ ;  /* 0x0000002004047890 */ /* 0x002fc8000ff1e0ff */
[----:B------:R-:W-:Y:S02]  /*dba0*/  UIADD3.X UR5, UPT, UPT, URZ, UR5, URZ, UP0, !UPT ;  /* 0x00000005ff057290 */ /* 0x000fe400087fe4ff */
[----:B------:R-:W-:-:S04]  /*dbb0*/  IMAD.U32 R20, RZ, RZ, UR4 ;  /* 0x00000004ff147e24 */ /* 0x000fc8000f8e00ff */
[----:B------:R-:W-:-:S07]  /*dbc0*/  MOV R21, UR5 ;  /* 0x0000000500157c02 */ /* 0x000fce0008000f00 */
.L_x_6602:
        /* <DEDUP_REMOVED lines=11> */
[----:B------:R-:W-:Y:S01]  /*dc80*/  IMAD.X R27, R25, 0x1, R56, P0 ;  /* 0x00000001191b7824 */ /* 0x000fe200000e0638 */
[----:B------:R-:W-:Y:S02]  /*dc90*/  IADD3 R28, P0, PT, R26, R18, RZ ;  /* 0x000000121a1c7210 */ /* 0x000fe40007f1e0ff */
[----:B------:R-:W5:Y:S04]  /*dca0*/  LDG.E.64 R38, desc[UR36][R20.64+-0x8] ;  /* 0xfffff82414267981 */ /* 0x000f68000c1e1b00 */
[----:B------:R-:W5:Y:S01]  /*dcb0*/  LDG.E.64 R40, desc[UR36][R26.64] ;  /* 0x000000241a287981 */ /* 0x000f62000c1e1b00 */
[----:B------:R-:W-:-:S02]  /*dcc0*/  IADD3.X R29, PT, PT, R27, R56, RZ, P0, !PT ;  /* 0x000000381b1d7210 */ /* 0x000fc400007fe4ff */
[-C--:B------:R-:W-:Y:S01]  /*dcd0*/  IADD3 R60, P0, PT, R28, R18.reuse, RZ ;  /* 0x000000121c3c7210 */ /* 0x080fe20007f1e0ff */
        /* <DEDUP_REMOVED lines=19> */
[----:B------:R-:W-:-:S03]  /*de10*/  ISETP.NE.AND.EX P0, PT, R9, RZ, PT, P0 ;  /* 0x000000ff0900720c */ /* 0x000fc60003f05300 */
        /* <DEDUP_REMOVED lines=33> */
[----:B------:R-:W-:Y:S06]  /*e030*/  @P0 BRA `(.L_x_6602) ;  /* 0xfffffff800e40947 */ /* 0x000fec000383ffff */
[----:B------:R-:W-:Y:S05]  /*e040*/  BSYNC.RECONVERGENT B0 ;  /* 0x0000000000007941 */ /* 0x000fea0003800200 */
.L_x_6601:
        /* <DEDUP_REMOVED lines=10> */
[----:B0-----:R-:W-:Y:S01]  /*e0f0*/  IMAD R2, R3, R12, RZ ;  /* 0x0000000c03027224 */ /* 0x001fe200078e02ff */
[----:B------:R-:W-:-:S03]  /*e100*/  SHF.L.U32 R39, R12, 0x3, RZ ;  /* 0x000000030c277819 */ /* 0x000fc600000006ff */
[----:B--234-:R-:W-:-:S04]  /*e110*/  IMAD.WIDE.U32 R4, R0, R12, R14 ;  /* 0x0000000c00047225 */ /* 0x01cfc800078e000e */
[----:B------:R-:W-:Y:S01]  /*e120*/  IMAD R9, R0, R13, R2 ;  /* 0x0000000d00097224 */ /* 0x000fe200078e0202 */
[----:B------:R-:W-:-:S03]  /*e130*/  LEA R22, P1, R4, R6, 0x3 ;  /* 0x0000000604167211 */ /* 0x000fc600078218ff */
[----:B------:R-:W-:Y:S01]  /*e140*/  IMAD.IADD R2, R5, 0x1, R9 ;  /* 0x0000000105027824 */ /* 0x000fe200078e0209 */
[----:B------:R-:W-:Y:S02]  /*e150*/  SHF.L.U64.HI R5, R12, 0x3, R13 ;  /* 0x000000030c057819 */ /* 0x000fe4000001020d */
[----:B-1----:R-:W-:Y:S02]  /*e160*/  LEA R28, P0, R0, UR4, 0x3 ;  /* 0x00000004001c7c11 */ /* 0x002fe4000f8018ff */
[----:B------:R-:W-:Y:S02]  /*e170*/  LEA.HI.X R23, R4, R7, R2, 0x3, P1 ;  /* 0x0000000704177211 */ /* 0x000fe400008f1c02 */
[----:B------:R-:W-:Y:S02]  /*e180*/  LEA.HI.X R29, R0, UR5, R3, 0x3, P0 ;  /* 0x00000005001d7c11 */ /* 0x000fe400080f1c03 */
[-C--:B------:R-:W-:Y:S01]  /*e190*/  IADD3 R34, P0, PT, R22, R39.reuse, RZ ;  /* 0x0000002716227210 */ /* 0x080fe20007f1e0ff */
[----:B------:R-:W2:Y:S04]  /*e1a0*/  LDG.E.64 R32, desc[UR36][R22.64] ;  /* 0x0000002416207981 */ /* 0x000ea8000c1e1b00 */
[----:B------:R-:W2:Y:S01]  /*e1b0*/  LDG.E.64 R30, desc[UR36][R28.64] ;  /* 0x000000241c1e7981 */ /* 0x000ea2000c1e1b00 */
[----:B------:R-:W-:Y:S01]  /*e1c0*/  IMAD.X R35, R23, 0x1, R5, P0 ;  /* 0x0000000117237824 */ /* 0x000fe200000e0605 */
[----:B------:R-:W-:-:S02]  /*e1d0*/  IADD3 R36, P0, PT, R34, R39, RZ ;  /* 0x0000002722247210 */ /* 0x000fc40007f1e0ff */
        /* <DEDUP_REMOVED lines=25> */
[----:B------:R-:W-:-:S05]  /*e370*/  IMAD.WIDE.U32 R54, R4, R22, R18 ;  /* 0x0000001604367225 */ /* 0x000fca00078e0012 */
[----:B------:R-:W-:-:S07]  /*e380*/  IADD3 R55, PT, PT, R55, R21, RZ ;  /* 0x0000001537377210 */ /* 0x000fce0007ffe0ff */
.L_x_6603:
[----:B------:R-:W-:Y:S05]  /*e390*/  BRA.U !UP0, `(.L_x_6600) ;  /* 0x0000000108cc7547 */ /* 0x000fea000b800000 */
[----:B------:R-:W-:Y:S01]  /*e3a0*/  UISETP.NE.U32.AND UP0, UPT, UR45, URZ, UPT ;  /* 0x000000ff2d00728c */ /* 0x000fe2000bf05070 */
[----:B------:R-:W-:-:S03]  /*e3b0*/  LOP3.LUT R8, R8, 0x1, RZ, 0xc0, !PT ;  /* 0x0000000108087812 */ /* 0x000fc600078ec0ff */
[----:B------:R-:W-:Y:S01]  /*e3c0*/  UISETP.NE.AND.EX UP0, UPT, UR46, URZ, UPT, UP0 ;  /* 0x000000ff2e00728c */ /* 0x000fe2000bf05300 */
[----:B------:R-:W-:-:S04]  /*e3d0*/  ISETP.NE.U32.AND P0, PT, R8, 0x1, PT ;  /* 0x000000010800780c */ /* 0x000fc80003f05070 */
[----:B------:R-:W-:-:S04]  /*e3e0*/  ISETP.NE.U32.AND.EX P0, PT, RZ, RZ, PT, P0 ;  /* 0x000000ffff00720c */ /* 0x000fc80003f05100 */
[----:B------:R-:W-:Y:S09]  /*e3f0*/  BRA.U !UP0, `(.L_x_6604) ;  /* 0x00000001086c7547 */ /* 0x000ff2000b800000 */
[----:B------:R-:W1:Y:S01]  /*e400*/  LDCU.64 UR4, c[0x0][0x5a8] ;  /* 0x0000b500ff0477ac */ /* 0x000e620008000a00 */
[----:B0-234-:R-:W-:Y:S01]  /*e410*/  MOV R5, R15 ;  /* 0x0000000f00057202 */ /* 0x01dfe20000000f00 */
[-C--:B------:R-:W-:Y:S02]  /*e420*/  IMAD R2, R3, R12.reuse, RZ ;  /* 0x0000000c03027224 */ /* 0x080fe400078e02ff */
[----:B------:R-:W-:Y:S02]  /*e430*/  IMAD.MOV.U32 R4, RZ, RZ, R10 ;  /* 0x000000ffff047224 */ /* 0x000fe400078e000a */
[C---:B------:R-:W-:Y:S02]  /*e440*/  IMAD R9, R0.reuse, R13, R2 ;  /* 0x0000000d00097224 */ /* 0x040fe400078e0202 */
[----:B------:R-:W-:-:S04]  /*e450*/  IMAD.WIDE.U32 R4, R0, R12, R4 ;  /* 0x0000000c00047225 */ /* 0x000fc800078e0004 */
[----:B------:R-:W-:Y:S01]  /*e460*/  IMAD.IADD R2, R5, 0x1, R9 ;  /* 0x0000000105027824 */ /* 0x000fe200078e0209 */
[----:B------:R-:W-:-:S04]  /*e470*/  LEA R20, P2, R4, R6, 0x3 ;  /* 0x0000000604147211 */ /* 0x000fc800078418ff */
[----:B------:R-:W-:Y:S02]  /*e480*/  LEA.HI.X R21, R4, R7, R2, 0x3, P2 ;  /* 0x0000000704157211 */ /* 0x000fe400010f1c02 */
[----:B-1----:R-:W-:-:S03]  /*e490*/  LEA R8, P1, R0, UR4, 0x3 ;  /* 0x0000000400087c11 */ /* 0x002fc6000f8218ff */
        /* <DEDUP_REMOVED lines=17> */
.L_x_6604:
[----:B------:R-:W-:Y:S05]  /*e5b0*/  @P0 BRA `(.L_x_6600) ;  /* 0x0000000000440947 */ /* 0x000fea0003800000 */
        /* <DEDUP_REMOVED lines=11> */
[----:B------:R-:W-:-:S06]  /*e670*/  LEA.HI.X R3, R0, UR5, R3, 0x3, P0 ;  /* 0x0000000500037c11 */ /* 0x000fcc00080f1c03 */
[----:B------:R-:W2:Y:S02]  /*e680*/  LDG.E.64 R2, desc[UR36][R2.64] ;  /* 0x0000002402027981 */ /* 0x000ea4000c1e1b00 */
[----:B--2---:R-:W-:Y:S02]  /*e690*/  IMAD R5, R5, R2, RZ ;  /* 0x0000000205057224 */ /* 0x004fe400078e02ff */
[----:B------:R-:W-:-:S04]  /*e6a0*/  IMAD.WIDE.U32 R54, R2, R4, R54 ;  /* 0x0000000402367225 */ /* 0x000fc800078e0036 */
[----:B------:R-:W-:-:S05]  /*e6b0*/  IMAD R5, R3, R4, R5 ;  /* 0x0000000403057224 */ /* 0x000fca00078e0205 */
[----:B------:R-:W-:-:S07]  /*e6c0*/  IADD3 R55, PT, PT, R55, R5, RZ ;  /* 0x0000000537377210 */ /* 0x000fce0007ffe0ff */
.L_x_6600:
[----:B------:R-:W-:-:S04]  /*e6d0*/  UPRMT UR4, UR41, 0x9910, URZ ;  /* 0x0000991029047896 */ /* 0x000fc800080000ff */
[----:B------:R-:W-:-:S09]  /*e6e0*/  UISETP.GT.AND UP0, UPT, UR4, 0x9, UPT ;  /* 0x000000090400788c */ /* 0x000fd2000bf04270 */
        /* <DEDUP_REMOVED lines=9> */
[----:B------:R-:W-:Y:S01]  /*e780*/  STG.E.U8 desc[UR36][R16.64], R54 ;  /* 0x0000003610007986 */ /* 0x000fe2000c101124 */
[----:B------:R-:W-:Y:S05]  /*e790*/  EXIT ;  /* 0x000000000000794d */ /* 0x000fea0003800000 */
.L_x_6608:
[----:B------:R-:W-:Y:S01]  /*e7a0*/  STG.E.U8 desc[UR36][R16.64], R54 ;  /* 0x0000003610007986 */ /* 0x000fe2000c101124 */
[----:B------:R-:W-:Y:S05]  /*e7b0*/  EXIT ;  /* 0x000000000000794d */ /* 0x000fea0003800000 */
.L_x_6607:
[----:B------:R-:W-:-:S09]  /*e7c0*/  UISETP.NE.AND UP0, UPT, UR4, 0x2, UPT ;  /* 0x000000020400788c */ /* 0x000fd2000bf05270 */
[----:B------:R-:W-:Y:S05]  /*e7d0*/  BRA.U !UP0, `(.L_x_6610) ;  /* 0x0000000108207547 */ /* 0x000fea000b800000 */
[----:B------:R-:W-:-:S09]  /*e7e0*/  UISETP.NE.AND UP0, UPT, UR4, 0x3, UPT ;  /* 0x000000030400788c */ /* 0x000fd2000bf05270 */
[----:B------:R-:W-:Y:S05]  /*e7f0*/  BRA.U !UP0, `(.L_x_6611) ;  /* 0x0000000108107547 */ /* 0x000fea000b800000 */
[----:B------:R-:W-:-:S09]  /*e800*/  UISETP.NE.AND UP0, UPT, UR4, 0x4, UPT ;  /* 0x000000040400788c */ /* 0x000fd2000bf05270 */
[----:B------:R-:W-:Y:S05]  /*e810*/  BRA.U UP0, `(.L_x_6609) ;  /* 0x0000000900387547 */ /* 0x000fea000b800000 */
[----:B------:R-:W-:Y:S01]  /*e820*/  STG.E.64 desc[UR36][R16.64], R54 ;  /* 0x0000003610007986 */ /* 0x000fe2000c101b24 */
[----:B------:R-:W-:Y:S05]  /*e830*/  EXIT ;  /* 0x000000000000794d */ /* 0x000fea0003800000 */
.L_x_6611:
[----:B------:R-:W-:Y:S01]  /*e840*/  STG.E desc[UR36][R16.64], R54 ;  /* 0x0000003610007986 */ /* 0x000fe2000c101924 */
[----:B------:R-:W-:Y:S05]  /*e850*/  EXIT ;  /* 0x000000000000794d */ /* 0x000fea0003800000 */
.L_x_6610:
[----:B------:R-:W-:Y:S01]  /*e860*/  STG.E.U16 desc[UR36][R16.64], R54 ;  /* 0x0000003610007986 */ /* 0x000fe2000c101524 */
[----:B------:R-:W-:Y:S05]  /*e870*/  EXIT ;  /* 0x000000000000794d */ /* 0x000fea0003800000 */
.L_x_6606:
[----:B------:R-:W-:-:S09]  /*e880*/  UISETP.GT.AND UP0, UPT, UR4, 0x6, UPT ;  /* 0x000000060400788c */ /* 0x000fd2000bf04270 */
[----:B------:R-:W-:Y:S05]  /*e890*/  BRA.U UP0, `(.L_x_6612) ;  /* 0x00000001002c7547 */ /* 0x000fea000b800000 */
[----:B------:R-:W-:-:S09]  /*e8a0*/  UISETP.NE.AND UP0, UPT, UR4, 0x5, UPT ;  /* 0x000000050400788c */ /* 0x000fd2000bf05270 */
[----:B------:R-:W-:Y:S05]  /*e8b0*/  BRA.U !UP0, `(.L_x_6613) ;  /* 0x0000000108147547 */ /* 0x000fea000b800000 */
[----:B------:R-:W-:-:S09]  /*e8c0*/  UISETP.NE.AND UP0, UPT, UR4, 0x6, UPT ;  /* 0x000000060400788c */ /* 0x000fd2000bf05270 */
[----:B------:R-:W-:Y:S05]  /*e8d0*/  BRA.U UP0, `(.L_x_6609) ;  /* 0x0000000900087547 */ /* 0x000fea000b800000 */
[----:B------:R-:W1:Y:S02]  /*e8e0*/  I2F.S64 R55, R54 ;  /* 0x0000003600377312 */ /* 0x000e640000301400 */
[----:B-1----:R-:W-:Y:S01]  /*e8f0*/  STG.E desc[UR36][R16.64], R55 ;  /* 0x0000003710007986 */ /* 0x002fe2000c101924 */
[----:B------:R-:W-:Y:S05]  /*e900*/  EXIT ;  /* 0x000000000000794d */ /* 0x000fea0003800000 */
.L_x_6613:
[----:B------:R-:W1:Y:S02]  /*e910*/  I2F.S64 R0, R54 ;  /* 0x0000003600007312 */ /* 0x000e640000301400 */
[----:B-1----:R-:W-:-:S05]  /*e920*/  F2FP.F16.F32.PACK_AB R0, RZ, R0 ;  /* 0x00000000ff00723e */ /* 0x002fca00000000ff */
[----:B------:R-:W-:Y:S01]  /*e930*/  STG.E.U16 desc[UR36][R16.64], R0 ;  /* 0x0000000010007986 */ /* 0x000fe2000c101524 */
[----:B------:R-:W-:Y:S05]  /*e940*/  EXIT ;  /* 0x000000000000794d */ /* 0x000fea0003800000 */
.L_x_6612:
[----:B------:R-:W-:-:S09]  /*e950*/  UISETP.NE.AND UP0, UPT, UR4, 0x7, UPT ;  /* 0x000000070400788c */ /* 0x000fd2000bf05270 */
[----:B------:R-:W-:Y:S05]  /*e960*/  BRA.U !UP0, `(.L_x_6614) ;  /* 0x0000000108347547 */ /* 0x000fea000b800000 */
[----:B------:R-:W-:-:S09]  /*e970*/  UISETP.NE.AND UP0, UPT, UR4, 0x8, UPT ;  /* 0x000000080400788c */ /* 0x000fd2000bf05270 */
[----:B------:R-:W-:Y:S05]  /*e980*/  BRA.U !UP0, `(.L_x_6615) ;  /* 0x0000000108187547 */ /* 0x000fea000b800000 */
[----:B------:R-:W-:-:S09]  /*e990*/  UISETP.NE.AND UP0, UPT, UR4, 0x9, UPT ;  /* 0x000000090400788c */ /* 0x000fd2000bf05270 */
[----:B------:R-:W-:Y:S05]  /*e9a0*/  BRA.U UP0, `(.L_x_6609) ;  /* 0x0000000500d47547 */ /* 0x000fea000b800000 */
[----:B-----5:R-:W-:Y:S01]  /*e9b0*/  IMAD.MOV.U32 R3, RZ, RZ, RZ ;  /* 0x000000ffff037224 */ /* 0x020fe200078e00ff */
[----:B------:R-:W1:Y:S04]  /*e9c0*/  I2F.S64 R2, R54 ;  /* 0x0000003600027312 */ /* 0x000e680000301400 */
[----:B-1----:R-:W-:Y:S01]  /*e9d0*/  STG.E.64 desc[UR36][R16.64], R2 ;  /* 0x0000000210007986 */ /* 0x002fe2000c101b24 */
[----:B------:R-:W-:Y:S05]  /*e9e0*/  EXIT ;  /* 0x000000000000794d */ /* 0x000fea0003800000 */
.L_x_6615:
[----:B------:R-:W1:Y:S02]  /*e9f0*/  I2F.S64 R54, R54 ;  /* 0x0000003600367312 */ /* 0x000e640000301400 */
[----:B-1---5:R-:W-:-:S04]  /*ea00*/  F2FP.F16.F32.PACK_AB R3, RZ, R54 ;  /* 0x00000036ff03723e */ /* 0x022fc800000000ff */
[----:B------:R-:W-:-:S05]  /*ea10*/  PRMT R3, R3, 0x5410, RZ ;  /* 0x0000541003037816 */ /* 0x000fca00000000ff */
[----:B------:R-:W-:Y:S01]  /*ea20*/  STG.E desc[UR36][R16.64], R3 ;  /* 0x0000000310007986 */ /* 0x000fe2000c101924 */
[----:B------:R-:W-:Y:S05]  /*ea30*/  EXIT ;  /* 0x000000000000794d */ /* 0x000fea0003800000 */
.L_x_6614:
[----:B-----5:R-:W1:Y:S02]  /*ea40*/  I2F.F64.S64 R2, R54 ;  /* 0x0000003600027312 */ /* 0x020e640000301c00 */
[----:B-1----:R-:W-:Y:S01]  /*ea50*/  STG.E.64 desc[UR36][R16.64], R2 ;  /* 0x0000000210007986 */ /* 0x002fe2000c101b24 */
[----:B------:R-:W-:Y:S05]  /*ea60*/  EXIT ;  /* 0x000000000000794d */ /* 0x000fea0003800000 */
.L_x_6605:
        /* <DEDUP_REMOVED lines=10> */
[----:B------:R-:W-:Y:S01]  /*eb10*/  STG.E.U16 desc[UR36][R16.64], R54 ;  /* 0x0000003610007986 */ /* 0x000fe2000c101524 */
[----:B------:R-:W-:Y:S05]  /*eb20*/  EXIT ;  /* 0x000000000000794d */ /* 0x000fea0003800000 */
.L_x_6619:
[----:B-----5:R-:W1:Y:S01]  /*eb30*/  I2F.S64 R3, R54 ;  /* 0x0000003600037312 */ /* 0x020e620000301400 */
[----:B------:R-:W-:Y:S01]  /*eb40*/  BSSY.RECONVERGENT B0, `(.L_x_6620) ;  /* 0x0000013000007945 */ /* 0x000fe20003800200 */
[----:B-1----:R-:W-:Y:S01]  /*eb50*/  LOP3.LUT R2, R3, 0x7fffffff, RZ, 0xc0, !PT ;  /* 0x7fffffff03027812 */ /* 0x002fe200078ec0ff */
        /* <DEDUP_REMOVED lines=10> */
[----:B------:R-:W-:Y:S01]  /*ec00*/  FADD.FTZ R0, R2, 8192 ;  /* 0x4600000002007421 */ /* 0x000fe20000010000 */
[----:B------:R-:W-:-:S04]  /*ec10*/  PRMT R8, RZ, 0x7610, R8 ;  /* 0x00007610ff087816 */ /* 0x000fc80000000008 */
[----:B------:R-:W-:-:S13]  /*ec20*/  LOP3.LUT P0, R0, R0, 0xff, RZ, 0xc0, !PT ;  /* 0x000000ff00007812 */ /* 0x000fda000780c0ff */
[----:B------:R-:W-:Y:S05]  /*ec30*/  @!P0 BRA `(.L_x_6621) ;  /* 0x00000000000c8947 */ /* 0x000fea0003800000 */
.L_x_6622:
[----:B------:R-:W-:-:S04]  /*ec40*/  SHF.R.U32.HI R3, RZ, 0x18, R3 ;  /* 0x00000018ff037819 */ /* 0x000fc80000011603 */
[----:B------:R-:W-:-:S04]  /*ec50*/  LOP3.LUT R0, R0, 0x80, R3, 0xf8, !PT ;  /* 0x0000008000007812 */ /* 0x000fc800078ef803 */
[----:B------:R-:W-:-:S07]  /*ec60*/  PRMT R8, R0, 0x7610, R8 ;  /* 0x0000761000087816 */ /* 0x000fce0000000008 */
.L_x_6621:
[----:B------:R-:W-:Y:S05]  /*ec70*/  BSYNC.RECONVERGENT B0 ;  /* 0x0000000000007941 */ /* 0x000fea0003800200 */
.L_x_6620:
[----:B------:R-:W-:Y:S01]  /*ec80*/  STG.E.U8 desc[UR36][R16.64], R8 ;  /* 0x0000000810007986 */ /* 0x000fe2000c101124 */
[----:B------:R-:W-:Y:S05]  /*ec90*/  EXIT ;  /* 0x000000000000794d */ /* 0x000fea0003800000 */
.L_x_6618:
[----:B-----5:R-:W1:Y:S01]  /*eca0*/  I2F.S64 R3, R54 ;  /* 0x0000003600037312 */ /* 0x020e620000301400 */
[----:B------:R-:W-:Y:S01]  /*ecb0*/  BSSY.RECONVERGENT B0, `(.L_x_6623) ;  /* 0x0000013000007945 */ /* 0x000fe20003800200 */
[----:B-1----:R-:W-:Y:S01]  /*ecc0*/  LOP3.LUT R2, R3, 0x7fffffff, RZ, 0xc0, !PT ;  /* 0x7fffffff03027812 */ /* 0x002fe200078ec0ff */
        /* <DEDUP_REMOVED lines=14> */
.L_x_6625:
[----:B------:R-:W-:-:S04]  /*edb0*/  SHF.R.U32.HI R3, RZ, 0x18, R3 ;  /* 0x00000018ff037819 */ /* 0x000fc80000011603 */
[----:B------:R-:W-:-:S04]  /*edc0*/  LOP3.LUT R0, R0, 0x80, R3, 0xf8, !PT ;  /* 0x0000008000007812 */ /* 0x000fc800078ef803 */
[----:B------:R-:W-:-:S07]  /*edd0*/  PRMT R8, R0, 0x7610, R8 ;  /* 0x0000761000087816 */ /* 0x000fce0000000008 */
.L_x_6624:
[----:B------:R-:W-:Y:S05]  /*ede0*/  BSYNC.RECONVERGENT B0 ;  /* 0x0000000000007941 */ /* 0x000fea0003800200 */
.L_x_6623:
[----:B------:R-:W-:Y:S01]  /*edf0*/  STG.E.U8 desc[UR36][R16.64], R8 ;  /* 0x0000000810007986 */ /* 0x000fe2000c101124 */
[----:B------:R-:W-:Y:S05]  /*ee00*/  EXIT ;  /* 0x000000000000794d */ /* 0x000fea0003800000 */
.L_x_6617:
[----:B------:R-:W-:-:S09]  /*ee10*/  UISETP.NE.AND UP0, UPT, UR4, 0x1c, UPT ;  /* 0x0000001c0400788c */ /* 0x000fd2000bf05270 */
[----:B------:R-:W-:Y:S05]  /*ee20*/  BRA.U !UP0, `(.L_x_6626) ;  /* 0x0000000108587547 */ /* 0x000fea000b800000 */
[----:B------:R-:W-:-:S09]  /*ee30*/  UISETP.NE.AND UP0, UPT, UR4, 0x1d, UPT ;  /* 0x0000001d0400788c */ /* 0x000fd2000bf05270 */
[----:B------:R-:W-:Y:S05]  /*ee40*/  BRA.U !UP0, `(.L_x_6627) ;  /* 0x0000000108487547 */ /* 0x000fea000b800000 */
[----:B------:R-:W-:-:S09]  /*ee50*/  UISETP.NE.AND UP0, UPT, UR4, 0x2c, UPT ;  /* 0x0000002c0400788c */ /* 0x000fd2000bf05270 */
[----:B------:R-:W-:Y:S05]  /*ee60*/  BRA.U UP0, `(.L_x_6609) ;  /* 0x0000000100a47547 */ /* 0x000fea000b800000 */
[----:B------:R-:W1:Y:S02]  /*ee70*/  I2F.S64 R54, R54 ;  /* 0x0000003600367312 */ /* 0x000e640000301400 */
[----:B-1---5:R-:W-:-:S04]  /*ee80*/  SHF.R.U32.HI R2, RZ, 0x17, R54 ;  /* 0x00000017ff027819 */ /* 0x022fc80000011636 */
        /* <DEDUP_REMOVED lines=12> */
[----:B------:R-:W-:Y:S01]  /*ef50*/  STG.E.U8 desc[UR36][R16.64], R3 ;  /* 0x0000000310007986 */ /* 0x000fe2000c101124 */
[----:B------:R-:W-:Y:S05]  /*ef60*/  EXIT ;  /* 0x000000000000794d */ /* 0x000fea0003800000 */
.L_x_6627:
[----:B------:R-:W-:Y:S01]  /*ef70*/  STG.E.64 desc[UR36][R16.64], R54 ;  /* 0x0000003610007986 */ /* 0x000fe2000c101b24 */
[----:B------:R-:W-:Y:S05]  /*ef80*/  EXIT ;  /* 0x000000000000794d */ /* 0x000fea0003800000 */
.L_x_6626:
[----:B------:R-:W-:Y:S01]  /*ef90*/  STG.E desc[UR36][R16.64], R54 ;  /* 0x0000003610007986 */ /* 0x000fe2000c101924 */
[----:B------:R-:W-:Y:S05]  /*efa0*/  EXIT ;  /* 0x000000000000794d */ /* 0x000fea0003800000 */
.L_x_6616:
        /* <DEDUP_REMOVED lines=9> */
[----:B------:R-:W-:Y:S01]  /*f040*/  STG.E.U8 desc[UR36][R16.64], R3 ;  /* 0x0000000310007986 */ /* 0x000fe2000c101124 */
[----:B------:R-:W-:Y:S05]  /*f050*/  EXIT ;  /* 0x000000000000794d */ /* 0x000fea0003800000 */
.L_x_6629:
[----:B------:R-:W-:Y:S01]  /*f060*/  CS2R R6, SRZ ;  /* 0x0000000000067805 */ /* 0x000fe2000001ff00 */
[----:B0-234-:R-:W0:Y:S04]  /*f070*/  I2F.F64.S64 R4, R54 ;  /* 0x0000003600047312 */ /* 0x01de280000301c00 */
[----:B0-----:R-:W-:Y:S01]  /*f080*/  STG.E.128 desc[UR36][R16.64], R4 ;  /* 0x0000000410007986 */ /* 0x001fe2000c101d24 */
[----:B------:R-:W-:Y:S05]  /*f090*/  EXIT ;  /* 0x000000000000794d */ /* 0x000fea0003800000 */
.L_x_6628:
[----:B------:R-:W-:-:S09]  /*f0a0*/  UISETP.NE.AND UP0, UPT, UR4, 0xf, UPT ;  /* 0x0000000f0400788c */ /* 0x000fd2000bf05270 */
[----:B------:R-:W-:Y:S05]  /*f0b0*/  BRA.U !UP0, `(.L_x_6630) ;  /* 0x0000000108e87547 */ /* 0x000fea000b800000 */
[----:B------:R-:W-:-:S09]  /*f0c0*/  UISETP.NE.AND UP0, UPT, UR4, 0x17, UPT ;  /* 0x000000170400788c */ /* 0x000fd2000bf05270 */
[----:B------:R-:W-:Y:S05]  /*f0d0*/  BRA.U !UP0, `(.L_x_6631) ;  /* 0x0000000108907547 */ /* 0x000fea000b800000 */
[----:B------:R-:W-:-:S09]  /*f0e0*/  UISETP.NE.AND UP0, UPT, UR4, 0x18, UPT ;  /* 0x000000180400788c */ /* 0x000fd2000bf05270 */
[----:B------:R-:W-:Y:S05]  /*f0f0*/  BRA.U !UP0, `(.L_x_6632) ;  /* 0x0000000108447547 */ /* 0x000fea000b800000 */
.L_x_6609:
[----:B------:R-:W-:Y:S01]  /*f100*/  MOV R0, 0x100 ;  /* 0x0000010000007802 */ /* 0x000fe20000000f00 */
[----:B------:R-:W2:Y:S01]  /*f110*/  LDCU.64 UR4, c[0x4][0xf0] ;  /* 0x01001e00ff0477ac */ /* 0x000ea20008000a00 */
[----:B------:R-:W-:Y:S02]  /*f120*/  HFMA2 R8, -RZ, RZ, 0, 6.020069122314453125e-06 ;  /* 0x00000065ff087431 */ /* 0x000fe400000001ff */
[----:B0-----:R-:W-:Y:S01]  /*f130*/  IMAD.MOV.U32 R12, RZ, RZ, 0x1 ;  /* 0x00000001ff0c7424 */ /* 0x001fe200078e00ff */
[----:B-----5:R0:W1:Y:S01]  /*f140*/  LDC.64 R2, c[0x4][R0] ;  /* 0x0100000000027b82 */ /* 0x0200620000000a00 */
[----:B------:R-:W0:Y:S01]  /*f150*/  LDCU.64 UR6, c[0x4][0xf8] ;  /* 0x01001f00ff0677ac */ /* 0x000e220008000a00 */
[----:B------:R-:W-:Y:S01]  /*f160*/  MOV R13, RZ ;  /* 0x000000ff000d7202 */ /* 0x000fe20000000f00 */
[----:B------:R-:W0:Y:S01]  /*f170*/  LDCU.64 UR8, c[0x4][0x8] ;  /* 0x01000100ff0877ac */ /* 0x000e220008000a00 */
[----:B--234-:R-:W-:Y:S01]  /*f180*/  MOV R4, UR4 ;  /* 0x0000000400047c02 */ /* 0x01cfe20008000f00 */
[----:B------:R-:W-:Y:S01]  /*f190*/  IMAD.U32 R5, RZ, RZ, UR5 ;  /* 0x00000005ff057e24 */ /* 0x000fe2000f8e00ff */
[----:B0-----:R-:W-:Y:S01]  /*f1a0*/  MOV R6, UR6 ;  /* 0x0000000600067c02 */ /* 0x001fe20008000f00 */
[----:B------:R-:W-:Y:S01]  /*f1b0*/  IMAD.U32 R7, RZ, RZ, UR7 ;  /* 0x00000007ff077e24 */ /* 0x000fe2000f8e00ff */
[----:B------:R-:W-:Y:S01]  /*f1c0*/  MOV R10, UR8 ;  /* 0x00000008000a7c02 */ /* 0x000fe20008000f00 */
[----:B------:R-:W-:-:S07]  /*f1d0*/  IMAD.U32 R11, RZ, RZ, UR9 ;  /* 0x00000009ff0b7e24 */ /* 0x000fce000f8e00ff */
[----:B------:R-:W-:-:S07]  /*f1e0*/  LEPC R20, `(.L_x_6633) ;  /* 0x000000001014794e */ /* 0x000fce0000000000 */
[----:B-1----:R-:W-:Y:S05]  /*f1f0*/  CALL.ABS.NOINC R2 ;  /* 0x0000000002007343 */ /* 0x002fea0003c00000 */
.L_x_6633:
[----:B------:R-:W-:Y:S05]  /*f200*/  EXIT ;  /* 0x000000000000794d */ /* 0x000fea0003800000 */
.L_x_6632:
[----:B------:R-:W1:Y:S01]  /*f210*/  I2F.S64 R55, R54 ;  /* 0x0000003600377312 */ /* 0x000e620000301400 */
[----:B------:R-:W-:Y:S01]  /*f220*/  BSSY.RECONVERGENT B0, `(.L_x_6634) ;  /* 0x000000c000007945 */ /* 0x000fe20003800200 */
[----:B-1---5:R-:W-:Y:S01]  /*f230*/  LOP3.LUT R2, R55, 0x7fffffff, RZ, 0xc0, !PT ;  /* 0x7fffffff37027812 */ /* 0x022fe200078ec0ff */
        /* <DEDUP_REMOVED lines=10> */
.L_x_6635:
[----:B------:R-:W-:Y:S05]  /*f2e0*/  BSYNC.RECONVERGENT B0 ;  /* 0x0000000000007941 */ /* 0x000fea0003800200 */
.L_x_6634:
[----:B------:R-:W-:-:S05]  /*f2f0*/  LOP3.LUT R3, R0, 0x80, R3, 0xf8, !PT ;  /* 0x0000008000037812 */ /* 0x000fca00078ef803 */
[----:B------:R-:W-:Y:S01]  /*f300*/  STG.E.U8 desc[UR36][R16.64], R3 ;  /* 0x0000000310007986 */ /* 0x000fe2000c101124 */
[----:B------:R-:W-:Y:S05]  /*f310*/  EXIT ;  /* 0x000000000000794d */ /* 0x000fea0003800000 */
.L_x_6631:
[----:B-----5:R-:W1:Y:S01]  /*f320*/  I2F.S64 R3, R54 ;  /* 0x0000003600037312 */ /* 0x020e620000301400 */
[----:B------:R-:W-:Y:S01]  /*f330*/  BSSY.RECONVERGENT B0, `(.L_x_6636) ;  /* 0x000000e000007945 */ /* 0x000fe20003800200 */
[----:B-1----:R-:W-:-:S04]  /*f340*/  LOP3.LUT R2, R3, 0x7fffffff, RZ, 0xc0, !PT ;  /* 0x7fffffff03027812 */ /* 0x002fc800078ec0ff */
        /* <DEDUP_REMOVED lines=9> */
.L_x_6637:
[----:B------:R-:W-:Y:S01]  /*f3e0*/  HFMA2 R0, -RZ, RZ, 0, 7.569789886474609375e-06 ;  /* 0x0000007fff007431 */ /* 0x000fe200000001ff */
[----:B------:R-:W-:-:S04]  /*f3f0*/  ISETP.GT.U32.AND P0, PT, R2, 0x7f800000, PT ;  /* 0x7f8000000200780c */ /* 0x000fc80003f04070 */
[----:B------:R-:W-:-:S09]  /*f400*/  SEL R0, R0, 0x7c, P0 ;  /* 0x0000007c00007807 */ /* 0x000fd20000000000 */
.L_x_6638:
[----:B------:R-:W-:Y:S05]  /*f410*/  BSYNC.RECONVERGENT B0 ;  /* 0x0000000000007941 */ /* 0x000fea0003800200 */
.L_x_6636:
[----:B------:R-:W-:-:S04]  /*f420*/  SHF.R.U32.HI R3, RZ, 0x18, R3 ;  /* 0x00000018ff037819 */ /* 0x000fc80000011603 */
[----:B------:R-:W-:-:S05]  /*f430*/  LOP3.LUT R3, R0, 0x80, R3, 0xf8, !PT ;  /* 0x0000008000037812 */ /* 0x000fca00078ef803 */
[----:B------:R-:W-:Y:S01]  /*f440*/  STG.E.U8 desc[UR36][R16.64], R3 ;  /* 0x0000000310007986 */ /* 0x000fe2000c101124 */
[----:B------:R-:W-:Y:S05]  /*f450*/  EXIT ;  /* 0x000000000000794d */ /* 0x000fea0003800000 */
.L_x_6630:
[----:B------:R-:W1:Y:S02]  /*f460*/  I2F.S64 R0, R54 ;  /* 0x0000003600007312 */ /* 0x000e640000301400 */
[----:B-1----:R-:W-:-:S05]  /*f470*/  F2FP.BF16.F32.PACK_AB R0, RZ, R0 ;  /* 0x00000000ff00723e */ /* 0x002fca00000010ff */
[----:B------:R-:W-:Y:S01]  /*f480*/  STG.E.U16 desc[UR36][R16.64], R0 ;  /* 0x0000000010007986 */ /* 0x000fe2000c101524 */
[----:B------:R-:W-:Y:S05]  /*f490*/  EXIT ;  /* 0x000000000000794d */ /* 0x000fea0003800000 */
.L_x_6639:
        /* <DEDUP_REMOVED lines=14> */
.L_x_17263:


//--------------------- .text._ZN2at6native27unrolled_elementwise_kernelIZZNS0_73_GLOBAL__N__c8866d80_35_SparseBinaryOpIntersectionKernel_cu_7dd49032_323742_sparse_binary_op_intersection_kernel_implINS2_18CUDAKernelLauncherENS2_36CUDAValueSelectionIntersectionKernelINS2_9LhsProjOpEEElLl0EEEvRNS_6TensorERKS8_SB_RKSt6vectorIlSaIlEERKSt8optionalIS8_ESK_bbENKUlvE1_clEvEUllE_St5arrayIPcLm2EELi4E23TrivialOffsetCalculatorILi1EjESR_NS0_6memory12LoadWithCastILi1EEENSS_13StoreWithCastILi1EEEEEviT_T0_T2_T3_T4_T5_ --------------------------
	.section	.text._ZN2at6native27unrolled_elementwise_kernelIZZNS0_73_GLOBAL__N__c8866d80_35_SparseBinaryOpIntersectionKernel_cu_7dd49032_323742_sparse_binary_op_intersection_kernel_implINS2_18CUDAKernelLauncherENS2_36CUDAValueSelectionIntersectionKernelINS2_9LhsProjOpEEElLl0EEEvRNS_6TensorERKS8_SB_RKSt6vectorIlSaIlEERKSt8optionalIS8_ESK_bbENKUlvE1_clEvEUllE_St5arrayIPcLm2EELi4E23TrivialOffsetCalculatorILi1EjESR_NS0_6memory12LoadWithCastILi1EEENSS_13StoreWithCastILi1EEEEEviT_T0_T2_T3_T4_T5_,"ax",@progbits
	.align	128
        .global         _ZN2at6native27unrolled_elementwise_kernelIZZNS0_73_GLOBAL__N__c8866d80_35_SparseBinaryOpIntersectionKernel_cu_7dd49032_323742_sparse_binary_op_intersection_kernel_implINS2_18CUDAKernelLauncherENS2_36CUDAValueSelectionIntersectionKernelINS2_9LhsProjOpEEElLl0EEEvRNS_6TensorERKS8_SB_RKSt6vectorIlSaIlEERKSt8optionalIS8_ESK_bbENKUlvE1_clEvEUllE_St5arrayIPcLm2EELi4E23TrivialOffsetCalculatorILi1EjESR_NS0_6memory12LoadWithCastILi1EEENSS_13StoreWithCastILi1EEEEEviT_T0_T2_T3_T4_T5_
        .type           _ZN2at6native27unrolled_elementwise_kernelIZZNS0_73_GLOBAL__N__c8866d80_35_SparseBinaryOpIntersectionKernel_cu_7dd49032_323742_sparse_binary_op_intersection_kernel_implINS2_18CUDAKernelLauncherENS2_36CUDAValueSelectionIntersectionKernelINS2_9LhsProjOpEEElLl0EEEvRNS_6TensorERKS8_SB_RKSt6vectorIlSaIlEERKSt8optionalIS8_ESK_bbENKUlvE1_clEvEUllE_St5arrayIPcLm2EELi4E23TrivialOffsetCalculatorILi1EjESR_NS0_6memory12LoadWithCastILi1EEENSS_13StoreWithCastILi1EEEEEviT_T0_T2_T3_T4_T5_,@function
        .size           _ZN2at6native27unrolled_elementwise_kernelIZZNS0_73_GLOBAL__N__c8866d80_35_SparseBinaryOpIntersectionKernel_cu_7dd49032_323742_sparse_binary_op_intersection_kernel_implINS2_18CUDAKernelLauncherENS2_36CUDAValueSelectionIntersectionKernelINS2_9LhsProjOpEEElLl0EEEvRNS_6TensorERKS8_SB_RKSt6vectorIlSaIlEERKSt8optionalIS8_ESK_bbENKUlvE1_clEvEUllE_St5arrayIPcLm2EELi4E23TrivialOffsetCalculatorILi1EjESR_NS0_6memory12LoadWithCastILi1EEENSS_13StoreWithCastILi1EEEEEviT_T0_T2_T3_T4_T5_,(.L_x_17264 - _ZN2at6native27unrolled_elementwise_kernelIZZNS0_73_GLOBAL__N__c8866d80_35_SparseBinaryOpIntersectionKernel_cu_7dd49032_323742_sparse_binary_op_intersection_kernel_implINS2_18CUDAKernelLauncherENS2_36CUDAValueSelectionIntersectionKernelINS2_9LhsProjOpEEElLl0EEEvRNS_6TensorERKS8_SB_RKSt6vectorIlSaIlEERKSt8optionalIS8_ESK_bbENKUlvE1_clEvEUllE_St5arrayIPcLm2EELi4E23TrivialOffsetCalculatorILi1EjESR_NS0_6memory12LoadWithCastILi1EEENSS_13StoreWithCastILi1EEEEEviT_T0_T2_T3_T4_T5_)
        .other          _ZN2at6native27unrolled_elementwise_kernelIZZNS0_73_GLOBAL__N__c8866d80_35_SparseBinaryOpIntersectionKernel_cu_7dd49032_323742_sparse_binary_op_intersection_kernel_implINS2_18CUDAKernelLauncherENS2_36CUDAValueSelectionIntersectionKernelINS2_9LhsProjOpEEElLl0EEEvRNS_6TensorERKS8_SB_RKSt6vectorIlSaIlEERKSt8optionalIS8_ESK_bbENKUlvE1_clEvEUllE_St5arrayIPcLm2EELi4E23TrivialOffsetCalculatorILi1EjESR_NS0_6memory12LoadWithCastILi1EEENSS_13StoreWithCastILi1EEEEEviT_T0_T2_T3_T4_T5_,@"STO_CUDA_ENTRY STV_DEFAULT"
_ZN2at6native27unrolled_elementwise_kernelIZZNS0_73_GLOBAL__N__c8866d80_35_SparseBinaryOpIntersectionKernel_cu_7dd49032_323742_sparse_binary_op_intersection_kernel_implINS2_18CUDAKernelLauncherENS2_36CUDAValueSelectionIntersectionKernelINS2_9LhsProjOpEEElLl0EEEvRNS_6TensorERKS8_SB_RKSt6vectorIlSaIlEERKSt8optionalIS8_ESK_bbENKUlvE1_clEvEUllE_St5arrayIPcLm2EELi4E23TrivialOffsetCalculatorILi1EjESR_NS0_6memory12LoadWithCastILi1EEENSS_13StoreWithCastILi1EEEEEviT_T0_T2_T3_T4_T5_:
.text._ZN2at6native27unrolled_elementwise_kernelIZZNS0_73_GLOBAL__N__c8866d80_35_SparseBinaryOpIntersectionKernel_cu_7dd49032_323742_sparse_binary_op_intersection_kernel_implINS2_18CUDAKernelLauncherENS2_36CUDAValueSelectionIntersectionKernelINS2_9LhsProjOpEEElLl0EEEvRNS_6TensorERKS8_SB_RKSt6vectorIlSaIlEERKSt8optionalIS8_ESK_bbENKUlvE1_clEvEUllE_St5arrayIPcLm2EELi4E23TrivialOffsetCalculatorILi1EjESR_NS0_6memory12LoadWithCastILi1EEENSS_13StoreWithCastILi1EEEEEviT_T0_T2_T3_T4_T5_:
[----:B------:R-:W0:Y:S01]  /*0000*/  LDC R1, c[0x0][0x37c] ;  /* 0x0000df00ff017b82 */ /* 0x000e220000000800 */
[----:B------:R-:W1:Y:S07]  /*0010*/  S2R R2, SR_CTAID.X ;  /* 0x0000000000027919 */ /* 0x000e6e0000002500 */
[----:B------:R-:W1:Y:S01]  /*0020*/  LDC R3, c[0x0][0x380] ;  /* 0x0000e000ff037b82 */ /* 0x000e620000000800 */
[----:B------:R-:W2:Y:S01]  /*0030*/  LDCU.64 UR36, c[0x0][0x358] ;  /* 0x00006b00ff2477ac */ /* 0x000ea20008000a00 */
[----:B------:R-:W-:Y:S01]  /*0040*/  BSSY.RECONVERGENT B6, `(.L_x_6640) ;  /* 0x00000f1000067945 */ /* 0x000fe20003800200 */
[----:B------:R-:W3:Y:S01]  /*0050*/  S2R R29, SR_TID.X ;  /* 0x00000000001d7919 */ /* 0x000ee20000002100 */
[----:B------:R-:W-:Y:S01]  /*0060*/  CS2R R26, SRZ ;  /* 0x00000000001a7805 */ /* 0x000fe2000001ff00 */
[----:B------:R-:W4:Y:S01]  /*0070*/  LDCU.U8 UR38, c[0x0][0x3cc] ;  /* 0x00007980ff2677ac */ /* 0x000f220008000000 */
[----:B-1----:R-:W-:-:S02]  /*0080*/  IMAD R16, R2, -0x200, R3 ;  /* 0xfffffe0002107824 */ /* 0x002fc400078e0203 */
[----:B---3--:R-:W-:-:S03]  /*0090*/  IMAD.MOV.U32 R17, RZ, RZ, R29 ;  /* 0x000000ffff117224 */ /* 0x008fc600078e001d */
[----:B------:R-:W-:-:S13]  /*00a0*/  ISETP.GE.AND P0, PT, R29, R16, PT ;  /* 0x000000101d00720c */ /* 0x000fda0003f06270 */
[----:B0-2-4-:R-:W-:Y:S05]  /*00b0*/  @P0 BRA `(.L_x_6641) ;  /* 0x0000000c00a40947 */ /* 0x015fea0003800000 */
        /* <DEDUP_REMOVED lines=20> */
.L_x_6645:
[----:B------:R1:W5:Y:S01]  /*0200*/  LDG.E.U8 R26, desc[UR36][R4.64] ;  /* 0x00000024041a7981 */ /* 0x000362000c1e1100 */
[----:B------:R-:W-:Y:S01]  /*0210*/  IMAD.MOV.U32 R27, RZ, RZ, RZ ;  /* 0x000000ffff1b7224 */ /* 0x000fe200078e00ff */
[----:B------:R-:W-:Y:S06]  /*0220*/  BRA `(.L_x_6647) ;  /* 0x0000000c00447947 */ /* 0x000fec0003800000 */
.L_x_6644:
        /* <DEDUP_REMOVED lines=8> */
.L_x_6649:
[----:B------:R-:W2:Y:S02]  /*02b0*/  LDG.E R26, desc[UR36][R4.64] ;  /* 0x00000024041a7981 */ /* 0x000ea4000c1e1900 */
[----:B--2---:R-:W-:Y:S01]  /*02c0*/  SHF.R.S32.HI R27, RZ, 0x1f, R26 ;  /* 0x0000001fff1b7819 */ /* 0x004fe2000001141a */
[----:B------:R-:W-:Y:S06]  /*02d0*/  BRA `(.L_x_6647) ;  /* 0x0000000c00187947 */ /* 0x000fec0003800000 */
.L_x_6648:
[----:B------:R-:W2:Y:S02]  /*02e0*/  LDG.E.S16 R26, desc[UR36][R4.64] ;  /* 0x00000024041a7981 */ /* 0x000ea4000c1e1700 */
[----:B--2---:R-:W-:Y:S01]  /*02f0*/  SHF.R.S32.HI R27, RZ, 0x1f, R26 ;  /* 0x0000001fff1b7819 */ /* 0x004fe2000001141a */
[----:B------:R-:W-:Y:S06]  /*0300*/  BRA `(.L_x_6647) ;  /* 0x0000000c000c7947 */ /* 0x000fec0003800000 */
.L_x_6643:
        /* <DEDUP_REMOVED lines=9> */
.L_x_6651:
[----:B------:R-:W2:Y:S02]  /*03a0*/  LDG.E.U16 R4, desc[UR36][R4.64] ;  /* 0x0000002404047981 */ /* 0x000ea4000c1e1500 */
[----:B--2---:R-:W-:-:S06]  /*03b0*/  HADD2.F32 R26, -RZ, R4.H0_H0 ;  /* 0x20000004ff1a7230 */ /* 0x004fcc0000004100 */
[----:B------:R-:W2:Y:S02]  /*03c0*/  F2I.S64.TRUNC R26, R26 ;  /* 0x0000001a001a7311 */ /* 0x000ea4000020d900 */
[----:B--2---:R-:W-:Y:S05]  /*03d0*/  BRA `(.L_x_6647) ;  /* 0x0000000800d87947 */ /* 0x004fea0003800000 */
.L_x_6650:
        /* <DEDUP_REMOVED lines=9> */
.L_x_6653:
[----:B------:R-:W2:Y:S02]  /*0470*/  LDG.E.U16 R4, desc[UR36][R4.64] ;  /* 0x0000002404047981 */ /* 0x000ea4000c1e1500 */
[----:B--2---:R-:W-:-:S06]  /*0480*/  HADD2.F32 R26, -RZ, R4.H0_H0 ;  /* 0x20000004ff1a7230 */ /* 0x004fcc0000004100 */
[----:B------:R-:W2:Y:S02]  /*0490*/  F2I.S64.TRUNC R26, R26 ;  /* 0x0000001a001a7311 */ /* 0x000ea4000020d900 */
[----:B--2---:R-:W-:Y:S05]  /*04a0*/  BRA `(.L_x_6647) ;  /* 0x0000000800a47947 */ /* 0x004fea0003800000 */
.L_x_6652:
[----:B------:R-:W2:Y:S02]  /*04b0*/  LDG.E.64 R4, desc[UR36][R4.64] ;  /* 0x0000002404047981 */ /* 0x000ea4000c1e1b00 */
[----:B--2---:R2:W3:Y:S02]  /*04c0*/  F2I.S64.F64.TRUNC R26, R4 ;  /* 0x00000004001a7311 */ /* 0x0044e4000030d900 */
[----:B--23--:R-:W-:Y:S05]  /*04d0*/  BRA `(.L_x_6647) ;  /* 0x0000000800987947 */ /* 0x00cfea0003800000 */
.L_x_6642:
        /* <DEDUP_REMOVED lines=13> */
.L_x_6656:
[----:B------:R-:W2:Y:S02]  /*05b0*/  LDG.E.64 R4, desc[UR36][R4.64] ;  /* 0x0000002404047981 */ /* 0x000ea4000c1e1b00 */
[----:B--2---:R2:W3:Y:S02]  /*05c0*/  F2I.S64.F64.TRUNC R26, R4 ;  /* 0x00000004001a7311 */ /* 0x0044e4000030d900 */
[----:B--23--:R-:W-:Y:S05]  /*05d0*/  BRA `(.L_x_6647) ;  /* 0x0000000800587947 */ /* 0x00cfea0003800000 */
.L_x_6655:
        /* <DEDUP_REMOVED lines=26> */
.L_x_6658:
        /* <DEDUP_REMOVED lines=14> */
.L_x_6657:
[----:B------:R-:W2:Y:S02]  /*0860*/  LDG.E.U16 R26, desc[UR36][R4.64] ;  /* 0x00000024041a7981 */ /* 0x000ea4000c1e1500 */
[----:B--2---:R-:W-:-:S06]  /*0870*/  IMAD.U32 R26, R26, 0x10000, RZ ;  /* 0x000100001a1a7824 */ /* 0x004fcc00078e00ff */
[----:B------:R-:W2:Y:S02]  /*0880*/  F2I.S64.TRUNC R26, R26 ;  /* 0x0000001a001a7311 */ /* 0x000ea4000020d900 */
[----:B--2---:R-:W-:Y:S05]  /*0890*/  BRA `(.L_x_6647) ;  /* 0x0000000400a87947 */ /* 0x004fea0003800000 */
.L_x_6654:
        /* <DEDUP_REMOVED lines=11> */
.L_x_6661:
        /* <DEDUP_REMOVED lines=21> */
.L_x_6665:
[----:B------:R-:W-:Y:S05]  /*0aa0*/  BSYNC.RECONVERGENT B1 ;  /* 0x0000000000017941 */ /* 0x000fea0003800200 */
.L_x_6664:
[----:B------:R-:W-:Y:S01]  /*0ab0*/  IMAD.SHL.U32 R0, R0, 0x100000, RZ ;  /* 0x0010000000007824 */ /* 0x000fe200078e00ff */
[----:B------:R-:W-:-:S04]  /*0ac0*/  LEA R3, R3, 0x3b800000, 0x17 ;  /* 0x3b80000003037811 */ /* 0x000fc800078eb8ff */
[----:B------:R-:W-:-:S07]  /*0ad0*/  LOP3.LUT R26, R3, R0, R7, 0xfe, !PT ;  /* 0x00000000031a7212 */ /* 0x000fce00078efe07 */
.L_x_6663:
[----:B------:R-:W-:Y:S05]  /*0ae0*/  BSYNC.RECONVERGENT B0 ;  /* 0x0000000000007941 */ /* 0x000fea0003800200 */
.L_x_6662:
[----:B------:R-:W4:Y:S02]  /*0af0*/  F2I.S64.TRUNC R26, R26 ;  /* 0x0000001a001a7311 */ /* 0x000f24000020d900 */
[----:B----4-:R-:W-:Y:S05]  /*0b00*/  BRA `(.L_x_6647) ;  /* 0x00000004000c7947 */ /* 0x010fea0003800000 */
.L_x_6660:
        /* <DEDUP_REMOVED lines=21> */
.L_x_6669:
[----:B------:R-:W-:Y:S05]  /*0c60*/  BSYNC.RECONVERGENT B1 ;  /* 0x0000000000017941 */ /* 0x000fea0003800200 */
.L_x_6668:
[----:B------:R-:W-:Y:S01]  /*0c70*/  IMAD.SHL.U32 R0, R0, 0x200000, RZ ;  /* 0x0020000000007824 */ /* 0x000fe200078e00ff */
[----:B------:R-:W-:-:S04]  /*0c80*/  LEA R3, R3, 0x37800000, 0x17 ;  /* 0x3780000003037811 */ /* 0x000fc800078eb8ff */
[----:B------:R-:W-:-:S07]  /*0c90*/  LOP3.LUT R26, R3, R0, R7, 0xfe, !PT ;  /* 0x00000000031a7212 */ /* 0x000fce00078efe07 */
.L_x_6667:
[----:B------:R-:W-:Y:S05]  /*0ca0*/  BSYNC.RECONVERGENT B0 ;  /* 0x0000000000007941 */ /* 0x000fea0003800200 */
.L_x_6666:
[----:B------:R-:W4:Y:S02]  /*0cb0*/  F2I.S64.TRUNC R26, R26 ;  /* 0x0000001a001a7311 */ /* 0x000f24000020d900 */
[----:B----4-:R-:W-:Y:S05]  /*0cc0*/  BRA `(.L_x_6647) ;  /* 0x00000000009c7947 */ /* 0x010fea0003800000 */
.L_x_6659:
[----:B------:R-:W-:-:S09]  /*0cd0*/  UISETP.NE.AND UP0, UPT, UR4, 0x1c, UPT ;  /* 0x0000001c0400788c */ /* 0x000fd2000bf05270 */
[----:B------:R-:W-:Y:S05]  /*0ce0*/  BRA.U !UP0, `(.L_x_6670) ;  /* 0x00000001088c7547 */ /* 0x000fea000b800000 */
[----:B------:R-:W-:-:S09]  /*0cf0*/  UISETP.NE.AND UP0, UPT, UR4, 0x1d, UPT ;  /* 0x0000001d0400788c */ /* 0x000fd2000bf05270 */
[----:B------:R-:W-:Y:S05]  /*0d00*/  BRA.U !UP0, `(.L_x_6671) ;  /* 0x00000001087c7547 */ /* 0x000fea000b800000 */
[----:B------:R-:W-:-:S09]  /*0d10*/  UISETP.NE.AND UP0, UPT, UR4, 0x2c, UPT ;  /* 0x0000002c0400788c */ /* 0x000fd2000bf05270 */
[----:B------:R-:W-:Y:S05]  /*0d20*/  BRA.U !UP0, `(.L_x_6672) ;  /* 0x0000000108487547 */ /* 0x000fea000b800000 */
.L_x_6646:
        /* <DEDUP_REMOVED lines=16> */
.L_x_6673:
[----:B------:R-:W-:Y:S01]  /*0e30*/  CS2R R26, SRZ ;  /* 0x00000000001a7805 */ /* 0x000fe2000001ff00 */
[----:B------:R-:W-:Y:S06]  /*0e40*/  BRA `(.L_x_6647) ;  /* 0x00000000003c7947 */ /* 0x000fec0003800000 */
.L_x_6672:
        /* <DEDUP_REMOVED lines=8> */
.L_x_6675:
[----:B------:R-:W-:Y:S05]  /*0ed0*/  BSYNC.RECONVERGENT B0 ;  /* 0x0000000000007941 */ /* 0x000fea0003800200 */
.L_x_6674:
[----:B------:R-:W2:Y:S02]  /*0ee0*/  F2I.S64.TRUNC R26, R26 ;  /* 0x0000001a001a7311 */ /* 0x000ea4000020d900 */
[----:B--2---:R-:W-:Y:S05]  /*0ef0*/  BRA `(.L_x_6647) ;  /* 0x0000000000107947 */ /* 0x004fea0003800000 */
.L_x_6671:
[----:B------:R2:W5:Y:S01]  /*0f00*/  LDG.E.64 R26, desc[UR36][R4.64] ;  /* 0x00000024041a7981 */ /* 0x000562000c1e1b00 */
[----:B------:R-:W-:Y:S05]  /*0f10*/  BRA `(.L_x_6647) ;  /* 0x0000000000087947 */ /* 0x000fea0003800000 */
.L_x_6670:
[----:B------:R3:W5:Y:S01]  /*0f20*/  LDG.E R26, desc[UR36][R4.64] ;  /* 0x00000024041a7981 */ /* 0x000762000c1e1900 */
[----:B------:R-:W-:-:S07]  /*0f30*/  IMAD.MOV.U32 R27, RZ, RZ, RZ ;  /* 0x000000ffff1b7224 */ /* 0x000fce00078e00ff */
.L_x_6647:
[----:B------:R-:W-:-:S07]  /*0f40*/  VIADD R29, R17, 0x80 ;  /* 0x00000080111d7836 */ /* 0x000fce0000000000 */
.L_x_6641:
[----:B------:R-:W-:Y:S05]  /*0f50*/  BSYNC.RECONVERGENT B6 ;  /* 0x0000000000067941 */ /* 0x000fea0003800200 */
.L_x_6640:
        /* <DEDUP_REMOVED lines=24> */
.L_x_6681:
[----:B------:R4:W5:Y:S01]  /*10e0*/  LDG.E.U8 R24, desc[UR36][R4.64] ;  /* 0x0000002404187981 */ /* 0x000962000c1e1100 */
[----:B------:R-:W-:Y:S01]  /*10f0*/  IMAD.MOV.U32 R25, RZ, RZ, RZ ;  /* 0x000000ffff197224 */ /* 0x000fe200078e00ff */
[----:B------:R-:W-:Y:S06]  /*1100*/  BRA `(.L_x_6683) ;  /* 0x0000000c00447947 */ /* 0x000fec0003800000 */
.L_x_6680:
        /* <DEDUP_REMOVED lines=8> */
.L_x_6685:
[----:B------:R-:W2:Y:S02]  /*1190*/  LDG.E R24, desc[UR36][R4.64] ;  /* 0x0000002404187981 */ /* 0x000ea4000c1e1900 */
[----:B--2---:R-:W-:Y:S01]  /*11a0*/  SHF.R.S32.HI R25, RZ, 0x1f, R24 ;  /* 0x0000001fff197819 */ /* 0x004fe20000011418 */
[----:B------:R-:W-:Y:S06]  /*11b0*/  BRA `(.L_x_6683) ;  /* 0x0000000c00187947 */ /* 0x000fec0003800000 */
.L_x_6684:
[----:B------:R-:W2:Y:S02]  /*11c0*/  LDG.E.S16 R24, desc[UR36][R4.64] ;  /* 0x0000002404187981 */ /* 0x000ea4000c1e1700 */
[----:B--2---:R-:W-:Y:S01]  /*11d0*/  SHF.R.S32.HI R25, RZ, 0x1f, R24 ;  /* 0x0000001fff197819 */ /* 0x004fe20000011418 */
[----:B------:R-:W-:Y:S06]  /*11e0*/  BRA `(.L_x_6683) ;  /* 0x0000000c000c7947 */ /* 0x000fec0003800000 */
.L_x_6679:
        /* <DEDUP_REMOVED lines=9> */
.L_x_6687:
[----:B------:R-:W2:Y:S02]  /*1280*/  LDG.E.U16 R4, desc[UR36][R4.64] ;  /* 0x0000002404047981 */ /* 0x000ea4000c1e1500 */
[----:B--2---:R-:W-:-:S06]  /*1290*/  HADD2.F32 R24, -RZ, R4.H0_H0 ;  /* 0x20000004ff187230 */ /* 0x004fcc0000004100 */
[----:B------:R-:W3:Y:S02]  /*12a0*/  F2I.S64.TRUNC R24, R24 ;  /* 0x0000001800187311 */ /* 0x000ee4000020d900 */
[----:B---3--:R-:W-:Y:S05]  /*12b0*/  BRA `(.L_x_6683) ;  /* 0x0000000800d87947 */ /* 0x008fea0003800000 */
.L_x_6686:
        /* <DEDUP_REMOVED lines=9> */
.L_x_6689:
[----:B------:R-:W2:Y:S02]  /*1350*/  LDG.E.U16 R4, desc[UR36][R4.64] ;  /* 0x0000002404047981 */ /* 0x000ea4000c1e1500 */
[----:B--2---:R-:W-:-:S06]  /*1360*/  HADD2.F32 R24, -RZ, R4.H0_H0 ;  /* 0x20000004ff187230 */ /* 0x004fcc0000004100 */
[----:B------:R-:W3:Y:S02]  /*1370*/  F2I.S64.TRUNC R24, R24 ;  /* 0x0000001800187311 */ /* 0x000ee4000020d900 */
[----:B---3--:R-:W-:Y:S05]  /*1380*/  BRA `(.L_x_6683) ;  /* 0x0000000800a47947 */ /* 0x008fea0003800000 */
.L_x_6688:
[----:B------:R-:W2:Y:S02]  /*1390*/  LDG.E.64 R4, desc[UR36][R4.64] ;  /* 0x0000002404047981 */ /* 0x000ea4000c1e1b00 */
[----:B--2---:R3:W4:Y:S02]  /*13a0*/  F2I.S64.F64.TRUNC R24, R4 ;  /* 0x0000000400187311 */ /* 0x004724000030d900 */
[----:B---34-:R-:W-:Y:S05]  /*13b0*/  BRA `(.L_x_6683) ;  /* 0x0000000800987947 */ /* 0x018fea0003800000 */
.L_x_6678:
        /* <DEDUP_REMOVED lines=13> */
.L_x_6692:
[----:B------:R-:W2:Y:S02]  /*1490*/  LDG.E.64 R4, desc[UR36][R4.64] ;  /* 0x0000002404047981 */ /* 0x000ea4000c1e1b00 */
[----:B--2---:R0:W1:Y:S02]  /*14a0*/  F2I.S64.F64.TRUNC R24, R4 ;  /* 0x0000000400187311 */ /* 0x004064000030d900 */
[----:B01----:R-:W-:Y:S05]  /*14b0*/  BRA `(.L_x_6683) ;  /* 0x0000000800587947 */ /* 0x003fea0003800000 */
.L_x_6691:
        /* <DEDUP_REMOVED lines=26> */
.L_x_6694:
        /* <DEDUP_REMOVED lines=14> */
.L_x_6693:
[----:B------:R-:W2:Y:S02]  /*1740*/  LDG.E.U16 R24, desc[UR36][R4.64] ;  /* 0x0000002404187981 */ /* 0x000ea4000c1e1500 */
[----:B--2---:R-:W-:-:S06]  /*1750*/  IMAD.U32 R24, R24, 0x10000, RZ ;  /* 0x0001000018187824 */ /* 0x004fcc00078e00ff */
[----:B------:R-:W0:Y:S02]  /*1760*/  F2I.S64.TRUNC R24, R24 ;  /* 0x0000001800187311 */ /* 0x000e24000020d900 */
[----:B0-----:R-:W-:Y:S05]  /*1770*/  BRA `(.L_x_6683) ;  /* 0x0000000400a87947 */ /* 0x001fea0003800000 */
.L_x_6690:
        /* <DEDUP_REMOVED lines=11> */
.L_x_6697:
        /* <DEDUP_REMOVED lines=21> */
.L_x_6701:
[----:B------:R-:W-:Y:S05]  /*1980*/  BSYNC.RECONVERGENT B1 ;  /* 0x0000000000017941 */ /* 0x000fea0003800200 */
.L_x_6700:
[----:B------:R-:W-:Y:S01]  /*1990*/  IMAD.SHL.U32 R0, R0, 0x100000, RZ ;  /* 0x0010000000007824 */ /* 0x000fe200078e00ff */
[----:B------:R-:W-:-:S04]  /*19a0*/  LEA R3, R3, 0x3b800000, 0x17 ;  /* 0x3b80000003037811 */ /* 0x000fc800078eb8ff */
[----:B------:R-:W-:-:S07]  /*19b0*/  LOP3.LUT R24, R3, R0, R7, 0xfe, !PT ;  /* 0x0000000003187212 */ /* 0x000fce00078efe07 */
.L_x_6699:
[----:B------:R-:W-:Y:S05]  /*19c0*/  BSYNC.RECONVERGENT B0 ;  /* 0x0000000000007941 */ /* 0x000fea0003800200 */
.L_x_6698:
[----:B------:R-:W2:Y:S02]  /*19d0*/  F2I.S64.TRUNC R24, R24 ;  /* 0x0000001800187311 */ /* 0x000ea4000020d900 */
[----:B--2---:R-:W-:Y:S05]  /*19e0*/  BRA `(.L_x_6683) ;  /* 0x00000004000c7947 */ /* 0x004fea0003800000 */
.L_x_6696:
        /* <DEDUP_REMOVED lines=21> */
.L_x_6705:
[----:B------:R-:W-:Y:S05]  /*1b40*/  BSYNC.RECONVERGENT B1 ;  /* 0x0000000000017941 */ /* 0x000fea0003800200 */
.L_x_6704:
[----:B------:R-:W-:Y:S01]  /*1b50*/  IMAD.SHL.U32 R0, R0, 0x200000, RZ ;  /* 0x0020000000007824 */ /* 0x000fe200078e00ff */
[----:B------:R-:W-:-:S04]  /*1b60*/  LEA R3, R3, 0x37800000, 0x17 ;  /* 0x3780000003037811 */ /* 0x000fc800078eb8ff */
[----:B------:R-:W-:-:S07]  /*1b70*/  LOP3.LUT R24, R3, R0, R7, 0xfe, !PT ;  /* 0x0000000003187212 */ /* 0x000fce00078efe07 */
.L_x_6703:
[----:B------:R-:W-:Y:S05]  /*1b80*/  BSYNC.RECONVERGENT B0 ;  /* 0x0000000000007941 */ /* 0x000fea0003800200 */
.L_x_6702:
[----:B------:R-:W2:Y:S02]  /*1b90*/  F2I.S64.TRUNC R24, R24 ;  /* 0x0000001800187311 */ /* 0x000ea4000020d900 */
[----:B--2---:R-:W-:Y:S05]  /*1ba0*/  BRA `(.L_x_6683) ;  /* 0x00000000009c7947 */ /* 0x004fea0003800000 */
.L_x_6695:
        /* <DEDUP_REMOVED lines=14> */
.L_x_6709:
[----:B------:R-:W-:Y:S05]  /*1c90*/  BSYNC.RECONVERGENT B0 ;  /* 0x0000000000007941 */ /* 0x000fea0003800200 */
.L_x_6708:
[----:B------:R-:W2:Y:S02]  /*1ca0*/  F2I.S64.TRUNC R24, R24 ;  /* 0x0000001800187311 */ /* 0x000ea4000020d900 */
[----:B--2---:R-:W-:Y:S05]  /*1cb0*/  BRA `(.L_x_6683) ;  /* 0x0000000000587947 */ /* 0x004fea0003800000 */
.L_x_6682:
        /* <DEDUP_REMOVED lines=16> */
.L_x_6710:
[----:B------:R-:W-:Y:S01]  /*1dc0*/  CS2R R24, SRZ ;  /* 0x0000000000187805 */ /* 0x000fe2000001ff00 */
[----:B------:R-:W-:Y:S06]  /*1dd0*/  BRA `(.L_x_6683) ;  /* 0x0000000000107947 */ /* 0x000fec0003800000 */
.L_x_6707:
[----:B------:R1:W5:Y:S01]  /*1de0*/  LDG.E.64 R24, desc[UR36][R4.64] ;  /* 0x0000002404187981 */ /* 0x000362000c1e1b00 */
[----:B------:R-:W-:Y:S05]  /*1df0*/  BRA `(.L_x_6683) ;  /* 0x0000000000087947 */ /* 0x000fea0003800000 */
.L_x_6706:
[----:B------:R0:W5:Y:S01]  /*1e00*/  LDG.E R24, desc[UR36][R4.64] ;  /* 0x0000002404187981 */ /* 0x000162000c1e1900 */
[----:B------:R-:W-:-:S07]  /*1e10*/  IMAD.MOV.U32 R25, RZ, RZ, RZ ;  /* 0x000000ffff197224 */ /* 0x000fce00078e00ff */
.L_x_6683:
[----:B------:R-:W-:-:S07]  /*1e20*/  VIADD R29, R29, 0x80 ;  /* 0x000000801d1d7836 */ /* 0x000fce0000000000 */
.L_x_6677:
[----:B------:R-:W-:Y:S05]  /*1e30*/  BSYNC.RECONVERGENT B6 ;  /* 0x0000000000067941 */ /* 0x000fea0003800200 */
.L_x_6676:
        /* <DEDUP_REMOVED lines=24> */
.L_x_6716:
[----:B------:R4:W5:Y:S01]  /*1fc0*/  LDG.E.U8 R22, desc[UR36][R4.64] ;  /* 0x0000002404167981 */ /* 0x000962000c1e1100 */
[----:B------:R-:W-:Y:S01]  /*1fd0*/  IMAD.MOV.U32 R23, RZ, RZ, RZ ;  /* 0x000000ffff177224 */ /* 0x000fe200078e00ff */
[----:B------:R-:W-:Y:S06]  /*1fe0*/  BRA `(.L_x_6718) ;  /* 0x0000000c00447947 */ /* 0x000fec0003800000 */
.L_x_6715:
        /* <DEDUP_REMOVED lines=8> */
.L_x_6720:
[----:B------:R-:W2:Y:S02]  /*2070*/  LDG.E R22, desc[UR36][R4.64] ;  /* 0x0000002404167981 */ /* 0x000ea4000c1e1900 */
[----:B--2---:R-:W-:Y:S01]  /*2080*/  SHF.R.S32.HI R23, RZ, 0x1f, R22 ;  /* 0x0000001fff177819 */ /* 0x004fe20000011416 */
[----:B------:R-:W-:Y:S06]  /*2090*/  BRA `(.L_x_6718) ;  /* 0x0000000c00187947 */ /* 0x000fec0003800000 */
.L_x_6719:
[----:B------:R-:W2:Y:S02]  /*20a0*/  LDG.E.S16 R22, desc[UR36][R4.64] ;  /* 0x0000002404167981 */ /* 0x000ea4000c1e1700 */
[----:B--2---:R-:W-:Y:S01]  /*20b0*/  SHF.R.S32.HI R23, RZ, 0x1f, R22 ;  /* 0x0000001fff177819 */ /* 0x004fe20000011416 */
[----:B------:R-:W-:Y:S06]  /*20c0*/  BRA `(.L_x_6718) ;  /* 0x0000000c000c7947 */ /* 0x000fec0003800000 */
.L_x_6714:
        /* <DEDUP_REMOVED lines=9> */
.L_x_6722:
[----:B------:R-:W2:Y:S02]  /*2160*/  LDG.E.U16 R4, desc[UR36][R4.64] ;  /* 0x0000002404047981 */ /* 0x000ea4000c1e1500 */
[----:B--2---:R-:W-:-:S06]  /*2170*/  HADD2.F32 R22, -RZ, R4.H0_H0 ;  /* 0x20000004ff167230 */ /* 0x004fcc0000004100 */
[----:B------:R-:W3:Y:S02]  /*2180*/  F2I.S64.TRUNC R22, R22 ;  /* 0x0000001600167311 */ /* 0x000ee4000020d900 */
[----:B---3--:R-:W-:Y:S05]  /*2190*/  BRA `(.L_x_6718) ;  /* 0x0000000800d87947 */ /* 0x008fea0003800000 */
.L_x_6721:
        /* <DEDUP_REMOVED lines=9> */
.L_x_6724:
[----:B------:R-:W2:Y:S02]  /*2230*/  LDG.E.U16 R4, desc[UR36][R4.64] ;  /* 0x0000002404047981 */ /* 0x000ea4000c1e1500 */
[----:B--2---:R-:W-:-:S06]  /*2240*/  HADD2.F32 R22, -RZ, R4.H0_H0 ;  /* 0x20000004ff167230 */ /* 0x004fcc0000004100 */
[----:B------:R-:W3:Y:S02]  /*2250*/  F2I.S64.TRUNC R22, R22 ;  /* 0x0000001600167311 */ /* 0x000ee4000020d900 */
[----:B---3--:R-:W-:Y:S05]  /*2260*/  BRA `(.L_x_6718) ;  /* 0x0000000800a47947 */ /* 0x008fea0003800000 */
.L_x_6723:
[----:B------:R-:W2:Y:S02]  /*2270*/  LDG.E.64 R4, desc[UR36][R4.64] ;  /* 0x0000002404047981 */ /* 0x000ea4000c1e1b00 */
[----:B--2---:R3:W4:Y:S02]  /*2280*/  F2I.S64.F64.TRUNC R22, R4 ;  /* 0x0000000400167311 */ /* 0x004724000030d900 */
[----:B---34-:R-:W-:Y:S05]  /*2290*/  BRA `(.L_x_6718) ;  /* 0x0000000800987947 */ /* 0x018fea0003800000 */
.L_x_6713:
        /* <DEDUP_REMOVED lines=13> */
.L_x_6727:
[----:B------:R-:W2:Y:S02]  /*2370*/  LDG.E.64 R4, desc[UR36][R4.64] ;  /* 0x0000002404047981 */ /* 0x000ea4000c1e1b00 */
[----:B--2---:R3:W4:Y:S02]  /*2380*/  F2I.S64.F64.TRUNC R22, R4 ;  /* 0x0000000400167311 */ /* 0x004724000030d900 */
[----:B---34-:R-:W-:Y:S05]  /*2390*/  BRA `(.L_x_6718) ;  /* 0x0000000800587947 */ /* 0x018fea0003800000 */
.L_x_6726:
        /* <DEDUP_REMOVED lines=26> */
.L_x_6729:
        /* <DEDUP_REMOVED lines=14> */
.L_x_6728:
[----:B------:R-:W2:Y:S02]  /*2620*/  LDG.E.U16 R22, desc[UR36][R4.64] ;  /* 0x0000002404167981 */ /* 0x000ea4000c1e1500 */
[----:B--2---:R-:W-:-:S06]  /*2630*/  IMAD.U32 R22, R22, 0x10000, RZ ;  /* 0x0001000016167824 */ /* 0x004fcc00078e00ff */
[----:B------:R-:W3:Y:S02]  /*2640*/  F2I.S64.TRUNC R22, R22 ;  /* 0x0000001600167311 */ /* 0x000ee4000020d900 */
[----:B---3--:R-:W-:Y:S05]  /*2650*/  BRA `(.L_x_6718) ;  /* 0x0000000400a87947 */ /* 0x008fea0003800000 */
.L_x_6725:
        /* <DEDUP_REMOVED lines=11> */
.L_x_6732:
        /* <DEDUP_REMOVED lines=21> */
.L_x_6736:
[----:B------:R-:W-:Y:S05]  /*2860*/  BSYNC.RECONVERGENT B1 ;  /* 0x0000000000017941 */ /* 0x000fea0003800200 */
.L_x_6735:
[----:B------:R-:W-:Y:S01]  /*2870*/  IMAD.SHL.U32 R0, R0, 0x100000, RZ ;  /* 0x0010000000007824 */ /* 0x000fe200078e00ff */
[----:B------:R-:W-:-:S04]  /*2880*/  LEA R3, R3, 0x3b800000, 0x17 ;  /* 0x3b80000003037811 */ /* 0x000fc800078eb8ff */
[----:B------:R-:W-:-:S07]  /*2890*/  LOP3.LUT R22, R3, R0, R7, 0xfe, !PT ;  /* 0x0000000003167212 */ /* 0x000fce00078efe07 */
.L_x_6734:
[----:B------:R-:W-:Y:S05]  /*28a0*/  BSYNC.RECONVERGENT B0 ;  /* 0x0000000000007941 */ /* 0x000fea0003800200 */
.L_x_6733:
[----:B------:R-:W1:Y:S02]  /*28b0*/  F2I.S64.TRUNC R22, R22 ;  /* 0x0000001600167311 */ /* 0x000e64000020d900 */
[----:B-1----:R-:W-:Y:S05]  /*28c0*/  BRA `(.L_x_6718) ;  /* 0x00000004000c7947 */ /* 0x002fea0003800000 */
.L_x_6731:
        /* <DEDUP_REMOVED lines=21> */
.L_x_6740:
[----:B------:R-:W-:Y:S05]  /*2a20*/  BSYNC.RECONVERGENT B1 ;  /* 0x0000000000017941 */ /* 0x000fea0003800200 */
.L_x_6739:
[----:B------:R-:W-:Y:S01]  /*2a30*/  IMAD.SHL.U32 R0, R0, 0x200000, RZ ;  /* 0x0020000000007824 */ /* 0x000fe200078e00ff */
[----:B------:R-:W-:-:S04]  /*2a40*/  LEA R3, R3, 0x37800000, 0x17 ;  /* 0x3780000003037811 */ /* 0x000fc800078eb8ff */
[----:B------:R-:W-:-:S07]  /*2a50*/  LOP3.LUT R22, R3, R0, R7, 0xfe, !PT ;  /* 0x0000000003167212 */ /* 0x000fce00078efe07 */
.L_x_6738:
[----:B------:R-:W-:Y:S05]  /*2a60*/  BSYNC.RECONVERGENT B0 ;  /* 0x0000000000007941 */ /* 0x000fea0003800200 */
.L_x_6737:
[----:B------:R-:W1:Y:S02]  /*2a70*/  F2I.S64.TRUNC R22, R22 ;  /* 0x0000001600167311 */ /* 0x000e64000020d900 */
[----:B-1----:R-:W-:Y:S05]  /*2a80*/  BRA `(.L_x_6718) ;  /* 0x00000000009c7947 */ /* 0x002fea0003800000 */
.L_x_6730:
        /* <DEDUP_REMOVED lines=14> */
.L_x_6744:
[----:B------:R-:W-:Y:S05]  /*2b70*/  BSYNC.RECONVERGENT B0 ;  /* 0x0000000000007941 */ /* 0x000fea0003800200 */
.L_x_6743:
[----:B------:R-:W2:Y:S02]  /*2b80*/  F2I.S64.TRUNC R22, R22 ;  /* 0x0000001600167311 */ /* 0x000ea4000020d900 */
[----:B--2---:R-:W-:Y:S05]  /*2b90*/  BRA `(.L_x_6718) ;  /* 0x0000000000587947 */ /* 0x004fea0003800000 */
.L_x_6717:
        /* <DEDUP_REMOVED lines=16> */
.L_x_6745:
[----:B------:R-:W-:Y:S01]  /*2ca0*/  CS2R R22, SRZ ;  /* 0x0000000000167805 */ /* 0x000fe2000001ff00 */
[----:B------:R-:W-:Y:S06]  /*2cb0*/  BRA `(.L_x_6718) ;  /* 0x0000000000107947 */ /* 0x000fec0003800000 */
.L_x_6742:
[----:B------:R2:W5:Y:S01]  /*2cc0*/  LDG.E.64 R22, desc[UR36][R4.64] ;  /* 0x0000002404167981 */ /* 0x000562000c1e1b00 */
[----:B------:R-:W-:Y:S05]  /*2cd0*/  BRA `(.L_x_6718) ;  /* 0x0000000000087947 */ /* 0x000fea0003800000 */
.L_x_6741:
[----:B------:R1:W5:Y:S01]  /*2ce0*/  LDG.E R22, desc[UR36][R4.64] ;  /* 0x0000002404167981 */ /* 0x000362000c1e1900 */
[----:B------:R-:W-:-:S07]  /*2cf0*/  IMAD.MOV.U32 R23, RZ, RZ, RZ ;  /* 0x000000ffff177224 */ /* 0x000fce00078e00ff */
.L_x_6718:
[----:B------:R-:W-:-:S07]  /*2d00*/  VIADD R29, R29, 0x80 ;  /* 0x000000801d1d7836 */ /* 0x000fce0000000000 */
.L_x_6712:
[----:B------:R-:W-:Y:S05]  /*2d10*/  BSYNC.RECONVERGENT B6 ;  /* 0x0000000000067941 */ /* 0x000fea0003800200 */
.L_x_6711:
        /* <DEDUP_REMOVED lines=24> */
.L_x_6751:
[----:B------:R0:W5:Y:S01]  /*2ea0*/  LDG.E.U8 R18, desc[UR36][R4.64] ;  /* 0x0000002404127981 */ /* 0x000162000c1e1100 */
[----:B------:R-:W-:Y:S01]  /*2eb0*/  IMAD.MOV.U32 R19, RZ, RZ, RZ ;  /* 0x000000ffff137224 */ /* 0x000fe200078e00ff */
[----:B------:R-:W-:Y:S06]  /*2ec0*/  BRA `(.L_x_6747) ;  /* 0x0000000c00407947 */ /* 0x000fec0003800000 */
.L_x_6750:
        /* <DEDUP_REMOVED lines=8> */
.L_x_6754:
[----:B------:R-:W2:Y:S02]  /*2f50*/  LDG.E R18, desc[UR36][R4.64] ;  /* 0x0000002404127981 */ /* 0x000ea4000c1e1900 */
[----:B--2---:R-:W-:Y:S01]  /*2f60*/  SHF.R.S32.HI R19, RZ, 0x1f, R18 ;  /* 0x0000001fff137819 */ /* 0x004fe20000011412 */
[----:B------:R-:W-:Y:S06]  /*2f70*/  BRA `(.L_x_6747) ;  /* 0x0000000c00147947 */ /* 0x000fec0003800000 */
.L_x_6753:
[----:B------:R-:W2:Y:S02]  /*2f80*/  LDG.E.S16 R18, desc[UR36][R4.64] ;  /* 0x0000002404127981 */ /* 0x000ea4000c1e1700 */
[----:B--2---:R-:W-:Y:S01]  /*2f90*/  SHF.R.S32.HI R19, RZ, 0x1f, R18 ;  /* 0x0000001fff137819 */ /* 0x004fe20000011412 */
[----:B------:R-:W-:Y:S06]  /*2fa0*/  BRA `(.L_x_6747) ;  /* 0x0000000c00087947 */ /* 0x000fec0003800000 */
.L_x_6749:
        /* <DEDUP_REMOVED lines=9> */
.L_x_6756:
[----:B------:R-:W2:Y:S02]  /*3040*/  LDG.E.U16 R4, desc[UR36][R4.64] ;  /* 0x0000002404047981 */ /* 0x000ea4000c1e1500 */
[----:B--2---:R-:W-:-:S06]  /*3050*/  HADD2.F32 R18, -RZ, R4.H0_H0 ;  /* 0x20000004ff127230 */ /* 0x004fcc0000004100 */
[----:B------:R-:W0:Y:S02]  /*3060*/  F2I.S64.TRUNC R18, R18 ;  /* 0x0000001200127311 */ /* 0x000e24000020d900 */
[----:B0-----:R-:W-:Y:S05]  /*3070*/  BRA `(.L_x_6747) ;  /* 0x0000000800d47947 */ /* 0x001fea0003800000 */
.L_x_6755:
        /* <DEDUP_REMOVED lines=9> */
.L_x_6758:
[----:B------:R-:W2:Y:S02]  /*3110*/  LDG.E.U16 R4, desc[UR36][R4.64] ;  /* 0x0000002404047981 */ /* 0x000ea4000c1e1500 */
[----:B--2---:R-:W-:-:S06]  /*3120*/  HADD2.F32 R18, -RZ, R4.H0_H0 ;  /* 0x20000004ff127230 */ /* 0x004fcc0000004100 */
[----:B------:R-:W0:Y:S02]  /*3130*/  F2I.S64.TRUNC R18, R18 ;  /* 0x0000001200127311 */ /* 0x000e24000020d900 */
[----:B0-----:R-:W-:Y:S05]  /*3140*/  BRA `(.L_x_6747) ;  /* 0x0000000800a07947 */ /* 0x001fea0003800000 */
.L_x_6757:
[----:B------:R-:W2:Y:S02]  /*3150*/  LDG.E.64 R4, desc[UR36][R4.64] ;  /* 0x0000002404047981 */ /* 0x000ea4000c1e1b00 */
[----:B--2---:R0:W1:Y:S02]  /*3160*/  F2I.S64.F64.TRUNC R18, R4 ;  /* 0x0000000400127311 */ /* 0x004064000030d900 */
[----:B01----:R-:W-:Y:S05]  /*3170*/  BRA `(.L_x_6747) ;  /* 0x0000000800947947 */ /* 0x003fea0003800000 */
.L_x_6748:
        /* <DEDUP_REMOVED lines=13> */
.L_x_6761:
[----:B------:R-:W2:Y:S02]  /*3250*/  LDG.E.64 R4, desc[UR36][R4.64] ;  /* 0x0000002404047981 */ /* 0x000ea4000c1e1b00 */
[----:B--2---:R0:W1:Y:S02]  /*3260*/  F2I.S64.F64.TRUNC R18, R4 ;  /* 0x0000000400127311 */ /* 0x004064000030d900 */
[----:B01----:R-:W-:Y:S05]  /*3270*/  BRA `(.L_x_6747) ;  /* 0x0000000800547947 */ /* 0x003fea0003800000 */
.L_x_6760:
        /* <DEDUP_REMOVED lines=26> */
.L_x_6763:
        /* <DEDUP_REMOVED lines=14> */
.L_x_6762:
[----:B------:R-:W2:Y:S02]  /*3500*/  LDG.E.U16 R18, desc[UR36][R4.64] ;  /* 0x0000002404127981 */ /* 0x000ea4000c1e1500 */
[----:B--2---:R-:W-:-:S06]  /*3510*/  IMAD.U32 R18, R18, 0x10000, RZ ;  /* 0x0001000012127824 */ /* 0x004fcc00078e00ff */
[----:B------:R-:W0:Y:S02]  /*3520*/  F2I.S64.TRUNC R18, R18 ;  /* 0x0000001200127311 */ /* 0x000e24000020d900 */
[----:B0-----:R-:W-:Y:S05]  /*3530*/  BRA `(.L_x_6747) ;  /* 0x0000000400a47947 */ /* 0x001fea0003800000 */
.L_x_6759:
        /* <DEDUP_REMOVED lines=11> */
.L_x_6766:
        /* <DEDUP_REMOVED lines=21> */
.L_x_6770:
[----:B------:R-:W-:Y:S05]  /*3740*/  BSYNC.RECONVERGENT B1 ;  /* 0x0000000000017941 */ /* 0x000fea0003800200 */
.L_x_6769:
[----:B------:R-:W-:Y:S01]  /*3750*/  IMAD.SHL.U32 R0, R0, 0x100000, RZ ;  /* 0x0010000000007824 */ /* 0x000fe200078e00ff */
[----:B------:R-:W-:-:S04]  /*3760*/  LEA R3, R3, 0x3b800000, 0x17 ;  /* 0x3b80000003037811 */ /* 0x000fc800078eb8ff */
[----:B------:R-:W-:-:S07]  /*3770*/  LOP3.LUT R18, R3, R0, R7, 0xfe, !PT ;  /* 0x0000000003127212 */ /* 0x000fce00078efe07 */
.L_x_6768:
[----:B------:R-:W-:Y:S05]  /*3780*/  BSYNC.RECONVERGENT B0 ;  /* 0x0000000000007941 */ /* 0x000fea0003800200 */
.L_x_6767:
[----:B------:R-:W0:Y:S02]  /*3790*/  F2I.S64.TRUNC R18, R18 ;  /* 0x0000001200127311 */ /* 0x000e24000020d900 */
[----:B0-----:R-:W-:Y:S05]  /*37a0*/  BRA `(.L_x_6747) ;  /* 0x0000000400087947 */ /* 0x001fea0003800000 */
.L_x_6765:
        /* <DEDUP_REMOVED lines=21> */
.L_x_6774:
[----:B------:R-:W-:Y:S05]  /*3900*/  BSYNC.RECONVERGENT B1 ;  /* 0x0000000000017941 */ /* 0x000fea0003800200 */
.L_x_6773:
[----:B------:R-:W-:Y:S01]  /*3910*/  IMAD.SHL.U32 R0, R0, 0x200000, RZ ;  /* 0x0020000000007824 */ /* 0x000fe200078e00ff */
[----:B------:R-:W-:-:S04]  /*3920*/  LEA R3, R3, 0x37800000, 0x17 ;  /* 0x3780000003037811 */ /* 0x000fc800078eb8ff */
[----:B------:R-:W-:-:S07]  /*3930*/  LOP3.LUT R18, R3, R0, R7, 0xfe, !PT ;  /* 0x0000000003127212 */ /* 0x000fce00078efe07 */
.L_x_6772:
[----:B------:R-:W-:Y:S05]  /*3940*/  BSYNC.RECONVERGENT B0 ;  /* 0x0000000000007941 */ /* 0x000fea0003800200 */
.L_x_6771:
[----:B------:R-:W0:Y:S02]  /*3950*/  F2I.S64.TRUNC R18, R18 ;  /* 0x0000001200127311 */ /* 0x000e24000020d900 */
[----:B0-----:R-:W-:Y:S05]  /*3960*/  BRA `(.L_x_6747) ;  /* 0x0000000000987947 */ /* 0x001fea0003800000 */
.L_x_6764:
        /* <DEDUP_REMOVED lines=14> */
.L_x_6778:
[----:B------:R-:W-:Y:S05]  /*3a50*/  BSYNC.RECONVERGENT B0 ;  /* 0x0000000000007941 */ /* 0x000fea0003800200 */
.L_x_6777:
[----:B------:R-:W0:Y:S02]  /*3a60*/  F2I.S64.TRUNC R18, R18 ;  /* 0x0000001200127311 */ /* 0x000e24000020d900 */
[----:B0-----:R-:W-:Y:S05]  /*3a70*/  BRA `(.L_x_6747) ;  /* 0x0000000000547947 */ /* 0x001fea0003800000 */
.L_x_6752:
        /* <DEDUP_REMOVED lines=16> */
.L_x_6779:
[----:B------:R-:W-:Y:S05]  /*3b80*/  BRA `(.L_x_6747) ;  /* 0x0000000000107947 */ /* 0x000fea0003800000 */
.L_x_6776:
[----:B------:R0:W5:Y:S01]  /*3b90*/  LDG.E.64 R18, desc[UR36][R4.64] ;  /* 0x0000002404127981 */ /* 0x000162000c1e1b00 */
[----:B------:R-:W-:Y:S05]  /*3ba0*/  BRA `(.L_x_6747) ;  /* 0x0000000000087947 */ /* 0x000fea0003800000 */
.L_x_6775:
[----:B------:R0:W5:Y:S01]  /*3bb0*/  LDG.E R18, desc[UR36][R4.64] ;  /* 0x0000002404127981 */ /* 0x000162000c1e1900 */
[----:B------:R-:W-:-:S07]  /*3bc0*/  IMAD.MOV.U32 R19, RZ, RZ, RZ ;  /* 0x000000ffff137224 */ /* 0x000fce00078e00ff */
.L_x_6747:
[----:B------:R-:W-:Y:S05]  /*3bd0*/  BSYNC.RECONVERGENT B6 ;  /* 0x0000000000067941 */ /* 0x000fea0003800200 */
.L_x_6746:
[----:B------:R-:W0:Y:S01]  /*3be0*/  LDC.64 R28, c[0x0][0x398] ;  /* 0x0000e600ff1c7b82 */ /* 0x000e220000000a00 */
[----:B------:R-:W-:Y:S02]  /*3bf0*/  CS2R R38, SRZ ;  /* 0x0000000000267805 */ /* 0x000fe4000001ff00 */
[----:B------:R-:W-:Y:S02]  /*3c00*/  CS2R R8, SRZ ;  /* 0x0000000000087805 */ /* 0x000fe4000001ff00 */
[----:B------:R-:W-:Y:S02]  /*3c10*/  CS2R R6, SRZ ;  /* 0x0000000000067805 */ /* 0x000fe4000001ff00 */
[----:B01234-:R-:W-:Y:S01]  /*3c20*/  CS2R R4, SRZ ;  /* 0x0000000000047805 */ /* 0x01ffe2000001ff00 */
[----:B------:R-:W0:Y:S01]  /*3c30*/  LDC.64 R10, c[0x0][0x388] ;  /* 0x0000e200ff0a7b82 */ /* 0x000e220000000a00 */
[----:B------:R-:W-:-:S04]  /*3c40*/  ISETP.GE.U32.AND P0, PT, R28, 0x1, PT ;  /* 0x000000011c00780c */ /* 0x000fc80003f06070 */
[----:B------:R-:W-:Y:S02]  /*3c50*/  ISETP.GE.AND.EX P0, PT, R29, RZ, PT, P0 ;  /* 0x000000ff1d00720c */ /* 0x000fe40003f06300 */
[----:B0-----:R-:W-:-:S04]  /*3c60*/  ISETP.EQ.U32.AND P1, PT, R10, RZ, PT ;  /* 0x000000ff0a00720c */ /* 0x001fc80003f22070 */
[----:B------:R-:W-:-:S13]  /*3c70*/  ISETP.EQ.OR.EX P0, PT, R11, RZ, !P0, P1 ;  /* 0x000000ff0b00720c */ /* 0x000fda0004702710 */
[----:B------:R-:W-:Y:S05]  /*3c80*/  @P0 BRA `(.L_x_6780) ;  /* 0x0000003400800947 */ /* 0x000fea0003800000 */
[----:B------:R-:W-:Y:S01]  /*3c90*/  ISETP.GE.AND P0, PT, R17, R16, PT ;  /* 0x000000101100720c */ /* 0x000fe20003f06270 */
[----:B------:R-:W-:-:S12]  /*3ca0*/  BSSY.RECONVERGENT B0, `(.L_x_6781) ;  /* 0x00000d4000007945 */ /* 0x000fd80003800200 */
[----:B------:R-:W-:Y:S05]  /*3cb0*/  @P0 BRA `(.L_x_6782) ;  /* 0x0000000c00480947 */ /* 0x000fea0003800000 */
[----:B------:R-:W0:Y:S01]  /*3cc0*/  LDCU.64 UR4, c[0x0][0x390] ;  /* 0x00007200ff0477ac */ /* 0x000e220008000a00 */
[----:B------:R-:W-:Y:S01]  /*3cd0*/  ISETP.GE.U32.AND P0, PT, R28, 0x8, PT ;  /* 0x000000081c00780c */ /* 0x000fe20003f06070 */
[----:B------:R-:W-:Y:S01]  /*3ce0*/  IMAD.MOV.U32 R41, RZ, RZ, RZ ;  /* 0x000000ffff297224 */ /* 0x000fe200078e00ff */
[----:B------:R-:W-:Y:S01]  /*3cf0*/  CS2R R4, SRZ ;  /* 0x0000000000047805 */ /* 0x000fe2000001ff00 */
[----:B------:R-:W-:Y:S01]  /*3d00*/  IMAD.MOV.U32 R16, RZ, RZ, RZ ;  /* 0x000000ffff107224 */ /* 0x000fe200078e00ff */
[----:B------:R-:W-:Y:S01]  /*3d10*/  ISETP.GE.U32.AND.EX P0, PT, R29, RZ, PT, P0 ;  /* 0x000000ff1d00720c */ /* 0x000fe20003f06100 */
[----:B0----5:R-:W-:Y:S02]  /*3d20*/  IMAD R3, R27, UR4, RZ ;  /* 0x000000041b037c24 */ /* 0x021fe4000f8e02ff */
[----:B------:R-:W-:-:S04]  /*3d30*/  IMAD.WIDE.U32 R12, R26, UR4, RZ ;  /* 0x000000041a0c7c25 */ /* 0x000fc8000f8e00ff */
[----:B------:R-:W-:-:S04]  /*3d40*/  IMAD R3, R26, UR5, R3 ;  /* 0x000000051a037c24 */ /* 0x000fc8000f8e0203 */
[----:B------:R-:W-:Y:S02]  /*3d50*/  IMAD.IADD R15, R13, 0x1, R3 ;  /* 0x000000010d0f7824 */ /* 0x000fe400078e0203 */
[----:B------:R-:W-:Y:S05]  /*3d60*/  @!P0 BRA `(.L_x_6783) ;  /* 0x0000000400648947 */ /* 0x000fea0003800000 */
[----:B------:R-:W0:Y:S01]  /*3d70*/  LDC.64 R26, c[0x0][0x3a0] ;  /* 0x0000e800ff1a7b82 */ /* 0x000e220000000a00 */
[----:B------:R-:W-:Y:S01]  /*3d80*/  LOP3.LUT R41, R28, 0xfffffff8, RZ, 0xc0, !PT ;  /* 0xfffffff81c297812 */ /* 0x000fe200078ec0ff */
[----:B------:R-:W-:Y:S01]  /*3d90*/  BSSY.RECONVERGENT B1, `(.L_x_6783) ;  /* 0x0000056000017945 */ /* 0x000fe20003800200 */
[----:B------:R-:W-:Y:S02]  /*3da0*/  LOP3.LUT R16, R29, 0x7fffffff, RZ, 0xc0, !PT ;  /* 0x7fffffff1d107812 */ /* 0x000fe400078ec0ff */
[----:B------:R-:W-:Y:S02]  /*3db0*/  CS2R R4, SRZ ;  /* 0x0000000000047805 */ /* 0x000fe4000001ff00 */
[C---:B------:R-:W-:Y:S01]  /*3dc0*/  LEA R0, P0, R12.reuse, R10, 0x3 ;  /* 0x0000000a0c007211 */ /* 0x040fe200078018ff */
[----:B------:R-:W-:Y:S01]  /*3dd0*/  IMAD.MOV.U32 R42, RZ, RZ, R41 ;  /* 0x000000ffff2a7224 */ /* 0x000fe200078e0029 */
[----:B------:R-:W1:Y:S02]  /*3de0*/  LDC.64 R20, c[0x0][0x3a8] ;  /* 0x0000ea00ff147b82 */ /* 0x000e640000000a00 */
[----:B------:R-:W-:Y:S01]  /*3df0*/  LEA.HI.X R3, R12, R11, R15, 0x3, P0 ;  /* 0x0000000b0c037211 */ /* 0x000fe200000f1c0f */
[----:B------:R-:W-:Y:S01]  /*3e00*/  IMAD.MOV.U32 R40, RZ, RZ, R16 ;  /* 0x000000ffff287224 */ /* 0x000fe200078e0010 */
[----:B0-----:R-:W-:-:S05]  /*3e10*/  IADD3 R26, P1, PT, R26, 0x20, RZ ;  /* 0x000000201a1a7810 */ /* 0x001fca0007f3e0ff */
[----:B------:R-:W-:Y:S01]  /*3e20*/  IMAD.X R27, RZ, RZ, R27, P1 ;  /* 0x000000ffff1b7224 */ /* 0x000fe200008e061b */
[C-C-:B-1----:R-:W-:Y:S02]  /*3e30*/  SHF.L.U64.HI R43, R20.reuse, 0x3, R21.reuse ;  /* 0x00000003142b7819 */ /* 0x142fe40000010215 */
[C---:B------:R-:W-:Y:S01]  /*3e40*/  SHF.L.U64.HI R44, R20.reuse, 0x6, R21 ;  /* 0x00000006142c7819 */ /* 0x040fe20000010215 */
[----:B------:R-:W-:-:S07]  /*3e50*/  IMAD.SHL.U32 R21, R20, 0x8, RZ ;  /* 0x0000000814157824 */ /* 0x000fce00078e00ff */
.L_x_6784:
[----:B------:R-:W-:Y:S02]  /*3e60*/  IMAD.MOV.U32 R28, RZ, RZ, R0 ;  /* 0x000000ffff1c7224 */ /* 0x000fe400078e0000 */
[----:B------:R-:W-:Y:S01]  /*3e70*/  IMAD.MOV.U32 R29, RZ, RZ, R3 ;  /* 0x000000ffff1d7224 */ /* 0x000fe200078e0003 */
        /* <DEDUP_REMOVED lines=18> */
[----:B------:R-:W-:-:S02]  /*3fa0*/  IMAD.IADD R5, R5, 0x1, R33 ;  /* 0x0000000105057824 */ /* 0x000fc400078e0221 */
[----:B------:R-:W-:Y:S02]  /*3fb0*/  IMAD.X R33, R29, 0x1, R43, P0 ;  /* 0x000000011d217824 */ /* 0x000fe400000e062b */
        /* <DEDUP_REMOVED lines=50> */
[----:B------:R-:W-:Y:S06]  /*42e0*/  @P0 BRA `(.L_x_6784) ;  /* 0xfffffff800dc0947 */ /* 0x000fec000383ffff */
[----:B------:R-:W-:Y:S05]  /*42f0*/  BSYNC.RECONVERGENT B1 ;  /* 0x0000000000017941 */ /* 0x000fea0003800200 */
.L_x_6783:
[----:B------:R-:W0:Y:S02]  /*4300*/  LDCU UR4, c[0x0][0x398] ;  /* 0x00007300ff0477ac */ /* 0x000e240008000800 */
[----:B0-----:R-:W-:-:S04]  /*4310*/  ULOP3.LUT UR6, UR4, 0x7, URZ, 0xc0, !UPT ;  /* 0x0000000704067892 */ /* 0x001fc8000f8ec0ff */
[----:B------:R-:W-:-:S04]  /*4320*/  UISETP.NE.U32.AND UP0, UPT, UR6, URZ, UPT ;  /* 0x000000ff0600728c */ /* 0x000fc8000bf05070 */
[----:B------:R-:W-:-:S09]  /*4330*/  UISETP.NE.AND.EX UP0, UPT, URZ, URZ, UPT, UP0 ;  /* 0x000000ffff00728c */ /* 0x000fd2000bf05300 */
        /* <DEDUP_REMOVED lines=9> */
[-C--:B0-----:R-:W-:Y:S02]  /*43d0*/  IMAD R0, R16, R20.reuse, RZ ;  /* 0x0000001410007224 */ /* 0x081fe400078e02ff */
[----:B------:R-:W-:Y:S02]  /*43e0*/  IMAD.MOV.U32 R14, RZ, RZ, R12 ;  /* 0x000000ffff0e7224 */ /* 0x000fe400078e000c */
[C---:B------:R-:W-:Y:S02]  /*43f0*/  IMAD R3, R41.reuse, R21, R0 ;  /* 0x0000001529037224 */ /* 0x040fe400078e0200 */
[----:B------:R-:W-:-:S04]  /*4400*/  IMAD.WIDE.U32 R28, R41, R20, R14 ;  /* 0x00000014291c7225 */ /* 0x000fc800078e000e */
[----:B------:R-:W-:Y:S01]  /*4410*/  IMAD.IADD R0, R29, 0x1, R3 ;  /* 0x000000011d007824 */ /* 0x000fe200078e0203 */
[----:B------:R-:W-:-:S04]  /*4420*/  LEA R36, P1, R28, R10, 0x3 ;  /* 0x0000000a1c247211 */ /* 0x000fc800078218ff */
[----:B------:R-:W-:Y:S02]  /*4430*/  LEA.HI.X R37, R28, R11, R0, 0x3, P1 ;  /* 0x0000000b1c257211 */ /* 0x000fe400008f1c00 */
[----:B-1----:R-:W-:-:S03]  /*4440*/  LEA R26, P0, R41, UR6, 0x3 ;  /* 0x00000006291a7c11 */ /* 0x002fc6000f8018ff */
[----:B------:R0:W2:Y:S01]  /*4450*/  LDG.E.64 R32, desc[UR36][R36.64] ;  /* 0x0000002424207981 */ /* 0x0000a2000c1e1b00 */
[----:B------:R-:W-:-:S05]  /*4460*/  LEA.HI.X R27, R41, UR7, R16, 0x3, P0 ;  /* 0x00000007291b7c11 */ /* 0x000fca00080f1c10 */
[----:B------:R-:W2:Y:S01]  /*4470*/  LDG.E.64 R34, desc[UR36][R26.64] ;  /* 0x000000241a227981 */ /* 0x000ea2000c1e1b00 */
[----:B------:R-:W-:-:S04]  /*4480*/  IMAD.WIDE.U32 R28, R20, 0x8, RZ ;  /* 0x00000008141c7825 */ /* 0x000fc800078e00ff */
[----:B------:R-:W-:Y:S01]  /*4490*/  IMAD.SHL.U32 R3, R21, 0x8, RZ ;  /* 0x0000000815037824 */ /* 0x000fe200078e00ff */
[----:B------:R-:W-:-:S03]  /*44a0*/  IADD3 R30, P0, PT, R36, R28, RZ ;  /* 0x0000001c241e7210 */ /* 0x000fc60007f1e0ff */
[----:B------:R-:W-:-:S04]  /*44b0*/  IMAD.IADD R3, R29, 0x1, R3 ;  /* 0x000000011d037824 */ /* 0x000fc800078e0203 */
[----:B------:R-:W-:Y:S01]  /*44c0*/  IMAD.X R31, R3, 0x1, R37, P0 ;  /* 0x00000001031f7824 */ /* 0x000fe200000e0625 */
[----:B0-----:R-:W-:-:S05]  /*44d0*/  IADD3 R36, P0, PT, R30, R28, RZ ;  /* 0x0000001c1e247210 */ /* 0x001fca0007f1e0ff */
[----:B------:R-:W-:Y:S01]  /*44e0*/  IMAD.X R37, R31, 0x1, R3, P0 ;  /* 0x000000011f257824 */ /* 0x000fe200000e0603 */
[----:B------:R-:W-:-:S04]  /*44f0*/  IADD3 R28, P0, PT, R36, R28, RZ ;  /* 0x0000001c241c7210 */ /* 0x000fc80007f1e0ff */
[----:B------:R-:W3:Y:S01]  /*4500*/  LDG.E.64 R42, desc[UR36][R36.64] ;  /* 0x00000024242a7981 */ /* 0x000ee2000c1e1b00 */
[----:B------:R-:W-:-:S06]  /*4510*/  IMAD.X R29, R37, 0x1, R3, P0 ;  /* 0x00000001251d7824 */ /* 0x000fcc00000e0603 */
[----:B------:R-:W4:Y:S04]  /*4520*/  LDG.E.64 R28, desc[UR36][R28.64] ;  /* 0x000000241c1c7981 */ /* 0x000f28000c1e1b00 */
[----:B------:R-:W4:Y:S01]  /*4530*/  LDG.E.64 R36, desc[UR36][R26.64+0x18] ;  /* 0x000018241a247981 */ /* 0x000f22000c1e1b00 */
[----:B--2---:R-:W-:Y:S02]  /*4540*/  IMAD R45, R33, R34, RZ ;  /* 0x00000022212d7224 */ /* 0x004fe400078e02ff */
[----:B------:R-:W-:-:S04]  /*4550*/  IMAD.WIDE.U32 R4, R34, R32, R4 ;  /* 0x0000002022047225 */ /* 0x000fc800078e0004 */
[----:B------:R-:W-:Y:S02]  /*4560*/  IMAD R45, R35, R32, R45 ;  /* 0x00000020232d7224 */ /* 0x000fe400078e022d */
[----:B------:R-:W2:Y:S04]  /*4570*/  LDG.E.64 R34, desc[UR36][R26.64+0x8] ;  /* 0x000008241a227981 */ /* 0x000ea8000c1e1b00 */
[----:B------:R-:W2:Y:S04]  /*4580*/  LDG.E.64 R32, desc[UR36][R30.64] ;  /* 0x000000241e207981 */ /* 0x000ea8000c1e1b00 */
[----:B------:R4:W3:Y:S01]  /*4590*/  LDG.E.64 R30, desc[UR36][R26.64+0x10] ;  /* 0x000010241a1e7981 */ /* 0x0008e2000c1e1b00 */
[----:B------:R-:W-:Y:S01]  /*45a0*/  IMAD.IADD R5, R5, 0x1, R45 ;  /* 0x0000000105057824 */ /* 0x000fe200078e022d */
[----:B------:R-:W-:Y:S01]  /*45b0*/  IADD3 R41, P0, PT, R41, 0x4, RZ ;  /* 0x0000000429297810 */ /* 0x000fe20007f1e0ff */
[----:B----4-:R-:W-:-:S04]  /*45c0*/  IMAD R27, R29, R36, RZ ;  /* 0x000000241d1b7224 */ /* 0x010fc800078e02ff */
[----:B------:R-:W-:Y:S02]  /*45d0*/  IMAD R27, R37, R28, R27 ;  /* 0x0000001c251b7224 */ /* 0x000fe400078e021b */
        /* <DEDUP_REMOVED lines=9> */
[----:B------:R-:W-:-:S04]  /*4670*/  IMAD.WIDE.U32 R4, R36, R28, R4 ;  /* 0x0000001c24047225 */ /* 0x000fc800078e0004 */
[----:B------:R-:W-:-:S07]  /*4680*/  IMAD.IADD R5, R5, 0x1, R27 ;  /* 0x0000000105057824 */ /* 0x000fce00078e021b */
.L_x_6785:
        /* <DEDUP_REMOVED lines=10> */
[-C--:B0-----:R-:W-:Y:S02]  /*4730*/  IMAD R0, R16, R20.reuse, RZ ;  /* 0x0000001410007224 */ /* 0x081fe400078e02ff */
[----:B------:R-:W-:Y:S02]  /*4740*/  IMAD.MOV.U32 R28, RZ, RZ, R12 ;  /* 0x000000ffff1c7224 */ /* 0x000fe400078e000c */
[----:B------:R-:W-:Y:S02]  /*4750*/  IMAD.MOV.U32 R29, RZ, RZ, R15 ;  /* 0x000000ffff1d7224 */ /* 0x000fe400078e000f */
[C---:B------:R-:W-:Y:S02]  /*4760*/  IMAD R3, R41.reuse, R21, R0 ;  /* 0x0000001529037224 */ /* 0x040fe400078e0200 */
[----:B------:R-:W-:-:S04]  /*4770*/  IMAD.WIDE.U32 R28, R41, R20, R28 ;  /* 0x00000014291c7225 */ /* 0x000fc800078e001c */
[----:B------:R-:W-:Y:S01]  /*4780*/  IMAD.IADD R3, R29, 0x1, R3 ;  /* 0x000000011d037824 */ /* 0x000fe200078e0203 */
[C---:B------:R-:W-:Y:S02]  /*4790*/  LEA R26, P1, R28.reuse, R10, 0x3 ;  /* 0x0000000a1c1a7211 */ /* 0x040fe400078218ff */
[C---:B-1----:R-:W-:Y:S02]  /*47a0*/  LEA R32, P0, R41.reuse, UR4, 0x3 ;  /* 0x0000000429207c11 */ /* 0x042fe4000f8018ff */
        /* <DEDUP_REMOVED lines=18> */
.L_x_6786:
[----:B------:R-:W-:Y:S05]  /*48d0*/  BRA.U UP0, `(.L_x_6782) ;  /* 0x0000000100407547 */ /* 0x000fea000b800000 */
        /* <DEDUP_REMOVED lines=8> */
[----:B-1----:R-:W-:-:S04]  /*4960*/  LEA R20, P0, R41, UR4, 0x3 ;  /* 0x0000000429147c11 */ /* 0x002fc8000f8018ff */
[----:B------:R-:W-:Y:S01]  /*4970*/  LEA.HI.X R21, R41, UR5, R16, 0x3, P0 ;  /* 0x0000000529157c11 */ /* 0x000fe200080f1c10 */
[----:B------:R-:W2:Y:S04]  /*4980*/  LDG.E.64 R14, desc[UR36][R14.64] ;  /* 0x000000240e0e7981 */ /* 0x000ea8000c1e1b00 */
[----:B------:R-:W2:Y:S02]  /*4990*/  LDG.E.64 R12, desc[UR36][R20.64] ;  /* 0x00000024140c7981 */ /* 0x000ea4000c1e1b00 */
[----:B--2---:R-:W-:Y:S02]  /*49a0*/  IMAD R3, R15, R12, RZ ;  /* 0x0000000c0f037224 */ /* 0x004fe400078e02ff */
[----:B------:R-:W-:-:S04]  /*49b0*/  IMAD.WIDE.U32 R4, R12, R14, R4 ;  /* 0x0000000e0c047225 */ /* 0x000fc800078e0004 */
[----:B------:R-:W-:-:S04]  /*49c0*/  IMAD R3, R13, R14, R3 ;  /* 0x0000000e0d037224 */ /* 0x000fc800078e0203 */
[----:B------:R-:W-:-:S07]  /*49d0*/  IMAD.IADD R5, R5, 0x1, R3 ;  /* 0x0000000105057824 */ /* 0x000fce00078e0203 */
.L_x_6782:
[----:B------:R-:W-:Y:S05]  /*49e0*/  BSYNC.RECONVERGENT B0 ;  /* 0x0000000000007941 */ /* 0x000fea0003800200 */
.L_x_6781:
[----:B------:R-:W1:Y:S01]  /*49f0*/  LDC R3, c[0x0][0x380] ;  /* 0x0000e000ff037b82 */ /* 0x000e620000000800 */
[----:B------:R-:W-:Y:S01]  /*4a00*/  VIADD R0, R17, 0x80 ;  /* 0x0000008011007836 */ /* 0x000fe20000000000 */
[----:B------:R-:W-:Y:S01]  /*4a10*/  BSSY.RECONVERGENT B0, `(.L_x_6787) ;  /* 0x00000d7000007945 */ /* 0x000fe20003800200 */
[----:B-1----:R-:W-:-:S05]  /*4a20*/  IMAD R13, R2, -0x200, R3 ;  /* 0xfffffe00020d7824 */ /* 0x002fca00078e0203 */
[----:B------:R-:W-:-:S13]  /*4a30*/  ISETP.GE.AND P0, PT, R0, R13, PT ;  /* 0x0000000d0000720c */ /* 0x000fda0003f06270 */
[----:B------:R-:W-:Y:S05]  /*4a40*/  @P0 BRA `(.L_x_6788) ;  /* 0x0000000c004c0947 */ /* 0x000fea0003800000 */
[----:B------:R-:W1:Y:S01]  /*4a50*/  LDC.64 R12, c[0x0][0x398] ;  /* 0x0000e600ff0c7b82 */ /* 0x000e620000000a00 */
[----:B------:R-:W2:Y:S01]  /*4a60*/  LDCU.64 UR4, c[0x0][0x390] ;  /* 0x00007200ff0477ac */ /* 0x000ea20008000a00 */
[----:B------:R-:W-:Y:S02]  /*4a70*/  IMAD.MOV.U32 R0, RZ, RZ, RZ ;  /* 0x000000ffff007224 */ /* 0x000fe400078e00ff */
[----:B------:R-:W-:Y:S02]  /*4a80*/  IMAD.MOV.U32 R41, RZ, RZ, RZ ;  /* 0x000000ffff297224 */ /* 0x000fe400078e00ff */
[----:B--2--5:R-:W-:Y:S02]  /*4a90*/  IMAD R7, R25, UR4, RZ ;  /* 0x0000000419077c24 */ /* 0x024fe4000f8e02ff */
[----:B------:R-:W-:Y:S01]  /*4aa0*/  IMAD.WIDE.U32 R14, R24, UR4, RZ ;  /* 0x00000004180e7c25 */ /* 0x000fe2000f8e00ff */
[----:B-1----:R-:W-:-:S03]  /*4ab0*/  ISETP.GE.U32.AND P0, PT, R12, 0x8, PT ;  /* 0x000000080c00780c */ /* 0x002fc60003f06070 */
[----:B0-----:R-:W-:Y:S01]  /*4ac0*/  IMAD R21, R24, UR5, R7 ;  /* 0x0000000518157c24 */ /* 0x001fe2000f8e0207 */
[----:B------:R-:W-:Y:S02]  /*4ad0*/  CS2R R6, SRZ ;  /* 0x0000000000067805 */ /* 0x000fe4000001ff00 */
[----:B------:R-:W-:Y:S01]  /*4ae0*/  ISETP.GE.U32.AND.EX P0, PT, R13, RZ, PT, P0 ;  /* 0x000000ff0d00720c */ /* 0x000fe20003f06100 */
[----:B------:R-:W-:-:S12]  /*4af0*/  IMAD.IADD R21, R15, 0x1, R21 ;  /* 0x000000010f157824 */ /* 0x000fd800078e0215 */
[----:B------:R-:W-:Y:S05]  /*4b00*/  @!P0 BRA `(.L_x_6789) ;  /* 0x0000000400648947 */ /* 0x000fea0003800000 */
[----:B------:R-:W0:Y:S01]  /*4b10*/  LDC.64 R26, c[0x0][0x3a0] ;  /* 0x0000e800ff1a7b82 */ /* 0x000e220000000a00 */
[----:B------:R-:W-:Y:S01]  /*4b20*/  LOP3.LUT R41, R13, 0x7fffffff, RZ, 0xc0, !PT ;  /* 0x7fffffff0d297812 */ /* 0x000fe200078ec0ff */
[----:B------:R-:W-:Y:S01]  /*4b30*/  BSSY.RECONVERGENT B1, `(.L_x_6789) ;  /* 0x0000056000017945 */ /* 0x000fe20003800200 */
[----:B------:R-:W-:Y:S02]  /*4b40*/  LOP3.LUT R0, R12, 0xfffffff8, RZ, 0xc0, !PT ;  /* 0xfffffff80c007812 */ /* 0x000fe400078ec0ff */
[----:B------:R-:W-:Y:S01]  /*4b50*/  CS2R R6, SRZ ;  /* 0x0000000000067805 */ /* 0x000fe2000001ff00 */
[----:B------:R-:W-:Y:S02]  /*4b60*/  IMAD.MOV.U32 R40, RZ, RZ, R41 ;  /* 0x000000ffff287224 */ /* 0x000fe400078e0029 */
[----:B------:R-:W1:Y:S01]  /*4b70*/  LDC.64 R24, c[0x0][0x3a8] ;  /* 0x0000ea00ff187b82 */ /* 0x000e620000000a00 */
[----:B------:R-:W-:Y:S01]  /*4b80*/  IMAD.MOV.U32 R42, RZ, RZ, R0 ;  /* 0x000000ffff2a7224 */ /* 0x000fe200078e0000 */
[----:B0-----:R-:W-:-:S05]  /*4b90*/  IADD3 R26, P0, PT, R26, 0x20, RZ ;  /* 0x000000201a1a7810 */ /* 0x001fca0007f1e0ff */
[----:B------:R-:W-:Y:S01]  /*4ba0*/  IMAD.X R27, RZ, RZ, R27, P0 ;  /* 0x000000ffff1b7224 */ /* 0x000fe200000e061b */
[----:B------:R-:W-:Y:S02]  /*4bb0*/  LEA R16, P0, R14, R10, 0x3 ;  /* 0x0000000a0e107211 */ /* 0x000fe400078018ff */
[C-C-:B-1----:R-:W-:Y:S02]  /*4bc0*/  SHF.L.U64.HI R43, R24.reuse, 0x3, R25.reuse ;  /* 0x00000003182b7819 */ /* 0x142fe40000010219 */
[C---:B------:R-:W-:Y:S01]  /*4bd0*/  SHF.L.U64.HI R44, R24.reuse, 0x6, R25 ;  /* 0x00000006182c7819 */ /* 0x040fe20000010219 */
[----:B------:R-:W-:Y:S01]  /*4be0*/  IMAD.SHL.U32 R25, R24, 0x8, RZ ;  /* 0x0000000818197824 */ /* 0x000fe200078e00ff */
[----:B------:R-:W-:-:S07]  /*4bf0*/  LEA.HI.X R13, R14, R11, R21, 0x3, P0 ;  /* 0x0000000b0e0d7211 */ /* 0x000fce00000f1c15 */
.L_x_6790:
        /* <DEDUP_REMOVED lines=16> */
[-C--:B------:R-:W-:Y:S02]  /*4d00*/  IMAD R33, R37, R34.reuse, R31 ;  /* 0x0000002225217224 */ /* 0x080fe400078e021f */
[----:B------:R-:W-:Y:S01]  /*4d10*/  IMAD.WIDE.U32 R6, R36, R34, R6 ;  /* 0x0000002224067225 */ /* 0x000fe200078e0006 */
        /* <DEDUP_REMOVED lines=56> */
.L_x_6789:
[----:B------:R-:W-:-:S04]  /*50a0*/  LOP3.LUT R13, R12, 0x7, RZ, 0xc0, !PT ;  /* 0x000000070c0d7812 */ /* 0x000fc800078ec0ff */
[----:B------:R-:W-:-:S04]  /*50b0*/  ISETP.NE.U32.AND P0, PT, R13, RZ, PT ;  /* 0x000000ff0d00720c */ /* 0x000fc80003f05070 */
[----:B------:R-:W-:-:S13]  /*50c0*/  ISETP.NE.AND.EX P0, PT, RZ, RZ, PT, P0 ;  /* 0x000000ffff00720c */ /* 0x000fda0003f05300 */
[----:B------:R-:W-:Y:S05]  /*50d0*/  @!P0 BRA `(.L_x_6788) ;  /* 0x0000000400a88947 */ /* 0x000fea0003800000 */
[----:B------:R-:W0:Y:S01]  /*50e0*/  LDC.64 R24, c[0x0][0x3a8] ;  /* 0x0000ea00ff187b82 */ /* 0x000e220000000a00 */
[----:B------:R-:W-:-:S04]  /*50f0*/  ISETP.GE.U32.AND P0, PT, R13, 0x4, PT ;  /* 0x000000040d00780c */ /* 0x000fc80003f06070 */
[----:B------:R-:W-:-:S13]  /*5100*/  ISETP.GE.U32.AND.EX P0, PT, RZ, RZ, PT, P0 ;  /* 0x000000ffff00720c */ /* 0x000fda0003f06100 */
[----:B------:R-:W-:Y:S05]  /*5110*/  @!P0 BRA `(.L_x_6791) ;  /* 0x0000000000b48947 */ /* 0x000fea0003800000 */
        /* <DEDUP_REMOVED lines=29> */
[----:B------:R-:W3:Y:S01]  /*52f0*/  LDG.E.64 R28, desc[UR36][R30.64+0x10] ;  /* 0x000010241e1c7981 */ /* 0x000ee2000c1e1b00 */
        /* <DEDUP_REMOVED lines=15> */
.L_x_6791:
[----:B------:R-:W-:-:S04]  /*53f0*/  LOP3.LUT R13, R12, 0x3, RZ, 0xc0, !PT ;  /* 0x000000030c0d7812 */ /* 0x000fc800078ec0ff */
[----:B------:R-:W-:-:S04]  /*5400*/  ISETP.NE.U32.AND P0, PT, R13, RZ, PT ;  /* 0x000000ff0d00720c */ /* 0x000fc80003f05070 */
[----:B------:R-:W-:-:S13]  /*5410*/  ISETP.NE.AND.EX P0, PT, RZ, RZ, PT, P0 ;  /* 0x000000ffff00720c */ /* 0x000fda0003f05300 */
[----:B------:R-:W-:Y:S05]  /*5420*/  @!P0 BRA `(.L_x_6788) ;  /* 0x0000000000d48947 */ /* 0x000fea0003800000 */
[----:B------:R-:W-:Y:S02]  /*5430*/  IADD3 R13, P1, PT, R13, -0x1, RZ ;  /* 0xffffffff0d0d7810 */ /* 0x000fe40007f3e0ff */
[----:B------:R-:W-:Y:S02]  /*5440*/  LOP3.LUT R12, R12, 0x1, RZ, 0xc0, !PT ;  /* 0x000000010c0c7812 */ /* 0x000fe400078ec0ff */
[----:B------:R-:W-:Y:S01]  /*5450*/  ISETP.NE.U32.AND P0, PT, R13, RZ, PT ;  /* 0x000000ff0d00720c */ /* 0x000fe20003f05070 */
[----:B------:R-:W-:Y:S01]  /*5460*/  IMAD.X R13, RZ, RZ, -0x1, P1 ;  /* 0xffffffffff0d7424 */ /* 0x000fe200008e06ff */
[----:B------:R-:W-:-:S04]  /*5470*/  ISETP.NE.U32.AND P2, PT, R12, 0x1, PT ;  /* 0x000000010c00780c */ /* 0x000fc80003f45070 */
[----:B------:R-:W-:Y:S02]  /*5480*/  ISETP.NE.AND.EX P1, PT, R13, RZ, PT, P0 ;  /* 0x000000ff0d00720c */ /* 0x000fe40003f25300 */
[----:B------:R-:W-:-:S11]  /*5490*/  ISETP.NE.U32.AND.EX P0, PT, RZ, RZ, PT, P2 ;  /* 0x000000ffff00720c */ /* 0x000fd60003f05120 */
[----:B------:R-:W-:Y:S05]  /*54a0*/  @!P1 BRA `(.L_x_6792) ;  /* 0x00000000006c9947 */ /* 0x000fea0003800000 */
[----:B------:R-:W1:Y:S01]  /*54b0*/  LDCU.64 UR4, c[0x0][0x3a0] ;  /* 0x00007400ff0477ac */ /* 0x000e620008000a00 */
[-C--:B0-----:R-:W-:Y:S02]  /*54c0*/  IMAD R12, R41, R24.reuse, RZ ;  /* 0x00000018290c7224 */ /* 0x081fe400078e02ff */
[----:B------:R-:W-:Y:S02]  /*54d0*/  IMAD.MOV.U32 R26, RZ, RZ, R14 ;  /* 0x000000ffff1a7224 */ /* 0x000fe400078e000e */
[----:B------:R-:W-:Y:S02]  /*54e0*/  IMAD.MOV.U32 R27, RZ, RZ, R21 ;  /* 0x000000ffff1b7224 */ /* 0x000fe400078e0015 */
[C---:B------:R-:W-:Y:S02]  /*54f0*/  IMAD R13, R0.reuse, R25, R12 ;  /* 0x00000019000d7224 */ /* 0x040fe400078e020c */
[----:B------:R-:W-:-:S04]  /*5500*/  IMAD.WIDE.U32 R26, R0, R24, R26 ;  /* 0x00000018001a7225 */ /* 0x000fc800078e001a */
[----:B------:R-:W-:Y:S01]  /*5510*/  IMAD.IADD R13, R27, 0x1, R13 ;  /* 0x000000011b0d7824 */ /* 0x000fe200078e020d */
[----:B------:R-:W-:Y:S02]  /*5520*/  LEA R12, P2, R26, R10, 0x3 ;  /* 0x0000000a1a0c7211 */ /* 0x000fe400078418ff */
[----:B-1----:R-:W-:Y:S02]  /*5530*/  LEA R30, P1, R0, UR4, 0x3 ;  /* 0x00000004001e7c11 */ /* 0x002fe4000f8218ff */
        /* <DEDUP_REMOVED lines=18> */
.L_x_6792:
[----:B------:R-:W-:Y:S05]  /*5660*/  @P0 BRA `(.L_x_6788) ;  /* 0x0000000000440947 */ /* 0x000fea0003800000 */
        /* <DEDUP_REMOVED lines=17> */
.L_x_6788:
[----:B------:R-:W-:Y:S05]  /*5780*/  BSYNC.RECONVERGENT B0 ;  /* 0x0000000000007941 */ /* 0x000fea0003800200 */
.L_x_6787:
[----:B------:R-:W-:Y:S01]  /*5790*/  IMAD R3, R2, -0x200, R3 ;  /* 0xfffffe0002037824 */ /* 0x000fe200078e0203 */
[----:B------:R-:W-:Y:S01]  /*57a0*/  BSSY.RECONVERGENT B0, `(.L_x_6793) ;  /* 0x00000d7000007945 */ /* 0x000fe20003800200 */
[----:B------:R-:W-:-:S05]  /*57b0*/  VIADD R0, R17, 0x100 ;  /* 0x0000010011007836 */ /* 0x000fca0000000000 */
        /* <DEDUP_REMOVED lines=29> */
.L_x_6796:
[----:B------:R-:W-:Y:S01]  /*5990*/  IMAD.MOV.U32 R44, RZ, RZ, R16 ;  /* 0x000000ffff2c7224 */ /* 0x000fe200078e0010 */
[----:B------:R-:W-:Y:S01]  /*59a0*/  IADD3 R26, P0, PT, R16, R23, RZ ;  /* 0x00000017101a7210 */ /* 0x000fe20007f1e0ff */
[----:B------:R-:W-:Y:S01]  /*59b0*/  IMAD.MOV.U32 R45, RZ, RZ, R13 ;  /* 0x000000ffff2d7224 */ /* 0x000fe200078e000d */
        /* <DEDUP_REMOVED lines=14> */
[----:B------:R-:W2:Y:S01]  /*5aa0*/  LDG.E.64 R30, desc[UR36][R24.64+-0x10] ;  /* 0xfffff024181e7981 */ /* 0x000ea2000c1e1b00 */
[----:B------:R-:W-:-:S03]  /*5ab0*/  IADD3 R8, P0, PT, R28, R23, RZ ;  /* 0x000000171c087210 */ /* 0x000fc60007f1e0ff */
[----:B------:R-:W2:Y:S02]  /*5ac0*/  LDG.E.64 R26, desc[UR36][R28.64] ;  /* 0x000000241c1a7981 */ /* 0x000ea4000c1e1b00 */
[----:B------:R-:W-:-:S05]  /*5ad0*/  IMAD.X R9, R29, 0x1, R41, P0 ;  /* 0x000000011d097824 */ /* 0x000fca00000e0629 */
[----:B------:R-:W3:Y:S04]  /*5ae0*/  LDG.E.64 R44, desc[UR36][R8.64] ;  /* 0x00000024082c7981 */ /* 0x000ee8000c1e1b00 */
[----:B------:R-:W3:Y:S01]  /*5af0*/  LDG.E.64 R28, desc[UR36][R24.64+-0x8] ;  /* 0xfffff824181c7981 */ /* 0x000ee2000c1e1b00 */
[----:B------:R-:W-:-:S03]  /*5b00*/  IMAD.IADD R33, R33, 0x1, R35 ;  /* 0x0000000121217824 */ /* 0x000fc600078e0223 */
[----:B------:R-:W4:Y:S01]  /*5b10*/  LDG.E.64 R34, desc[UR36][R24.64] ;  /* 0x0000002418227981 */ /* 0x000f22000c1e1b00 */
[----:B--2---:R-:W-:-:S04]  /*5b20*/  IMAD R27, R27, R30, RZ ;  /* 0x0000001e1b1b7224 */ /* 0x004fc800078e02ff */
[-C--:B------:R-:W-:Y:S02]  /*5b30*/  IMAD R31, R31, R26.reuse, R27 ;  /* 0x0000001a1f1f7224 */ /* 0x080fe400078e021b */
[----:B------:R-:W-:Y:S01]  /*5b40*/  IMAD.WIDE.U32 R26, R30, R26, R32 ;  /* 0x0000001a1e1a7225 */ /* 0x000fe200078e0020 */
[----:B------:R-:W-:-:S03]  /*5b50*/  IADD3 R30, P0, PT, R8, R23, RZ ;  /* 0x00000017081e7210 */ /* 0x000fc60007f1e0ff */
[----:B------:R-:W-:Y:S02]  /*5b60*/  IMAD.IADD R27, R27, 0x1, R31 ;  /* 0x000000011b1b7824 */ /* 0x000fe400078e021f */
[----:B---3--:R-:W-:Y:S02]  /*5b70*/  IMAD R33, R45, R28, RZ ;  /* 0x0000001c2d217224 */ /* 0x008fe400078e02ff */
[----:B------:R-:W-:Y:S02]  /*5b80*/  IMAD.X R31, R9, 0x1, R41, P0 ;  /* 0x00000001091f7824 */ /* 0x000fe400000e0629 */
[-C--:B------:R-:W-:Y:S02]  /*5b90*/  IMAD R33, R29, R44.reuse, R33 ;  /* 0x0000002c1d217224 */ /* 0x080fe400078e0221 */
[----:B------:R-:W-:Y:S02]  /*5ba0*/  IMAD.WIDE.U32 R28, R28, R44, R26 ;  /* 0x0000002c1c1c7225 */ /* 0x000fe400078e001a */
[----:B------:R-:W4:Y:S01]  /*5bb0*/  LDG.E.64 R26, desc[UR36][R30.64] ;  /* 0x000000241e1a7981 */ /* 0x000f22000c1e1b00 */
[----:B------:R-:W-:-:S05]  /*5bc0*/  IADD3 R8, P0, PT, R30, R23, RZ ;  /* 0x000000171e087210 */ /* 0x000fca0007f1e0ff */
[----:B------:R-:W-:Y:S02]  /*5bd0*/  IMAD.X R9, R31, 0x1, R41, P0 ;  /* 0x000000011f097824 */ /* 0x000fe400000e0629 */
[----:B------:R-:W2:Y:S04]  /*5be0*/  LDG.E.64 R30, desc[UR36][R24.64+0x8] ;  /* 0x00000824181e7981 */ /* 0x000ea8000c1e1b00 */
[----:B------:R-:W2:Y:S01]  /*5bf0*/  LDG.E.64 R44, desc[UR36][R8.64] ;  /* 0x00000024082c7981 */ /* 0x000ea2000c1e1b00 */
[----:B------:R-:W-:Y:S02]  /*5c00*/  IMAD.IADD R29, R29, 0x1, R33 ;  /* 0x000000011d1d7824 */ /* 0x000fe400078e0221 */
[----:B----4-:R-:W-:-:S04]  /*5c10*/  IMAD R33, R27, R34, RZ ;  /* 0x000000221b217224 */ /* 0x010fc800078e02ff */
[-C--:B------:R-:W-:Y:S02]  /*5c20*/  IMAD R33, R35, R26.reuse, R33 ;  /* 0x0000001a23217224 */ /* 0x080fe400078e0221 */
[----:B------:R-:W-:Y:S01]  /*5c30*/  IMAD.WIDE.U32 R26, R34, R26, R28 ;  /* 0x0000001a221a7225 */ /* 0x000fe200078e001c */
[----:B------:R-:W-:-:S05]  /*5c40*/  IADD3 R28, P0, PT, R8, R23, RZ ;  /* 0x00000017081c7210 */ /* 0x000fca0007f1e0ff */
[----:B------:R-:W-:Y:S01]  /*5c50*/  IMAD.X R29, R9, 0x1, R41, P0 ;  /* 0x00000001091d7824 */ /* 0x000fe200000e0629 */
[----:B------:R-:W-:Y:S01]  /*5c60*/  IADD3 R34, P0, PT, R28, R23, RZ ;  /* 0x000000171c227210 */ /* 0x000fe20007f1e0ff */
[----:B--2---:R-:W-:Y:S02]  /*5c70*/  IMAD R35, R45, R30, RZ ;  /* 0x0000001e2d237224 */ /* 0x004fe400078e02ff */
[----:B------:R-:W-:Y:S01]  /*5c80*/  IMAD.IADD R27, R27, 0x1, R33 ;  /* 0x000000011b1b7824 */ /* 0x000fe200078e0221 */
[----:B------:R-:W2:Y:S01]  /*5c90*/  LDG.E.64 R8, desc[UR36][R28.64] ;  /* 0x000000241c087981 */ /* 0x000ea2000c1e1b00 */
[----:B------:R-:W-:-:S03]  /*5ca0*/  IMAD R31, R31, R44, R35 ;  /* 0x0000002c1f1f7224 */ /* 0x000fc600078e0223 */
[----:B------:R-:W2:Y:S01]  /*5cb0*/  LDG.E.64 R32, desc[UR36][R24.64+0x10] ;  /* 0x0000102418207981 */ /* 0x000ea2000c1e1b00 */
[----:B------:R-:W-:Y:S02]  /*5cc0*/  IMAD.X R35, R29, 0x1, R41, P0 ;  /* 0x000000011d237824 */ /* 0x000fe400000e0629 */
[----:B------:R-:W-:Y:S02]  /*5cd0*/  IMAD.WIDE.U32 R26, R30, R44, R26 ;  /* 0x0000002c1e1a7225 */ /* 0x000fe400078e001a */
[----:B------:R0:W3:Y:S04]  /*5ce0*/  LDG.E.64 R44, desc[UR36][R24.64+0x18] ;  /* 0x00001824182c7981 */ /* 0x0000e8000c1e1b00 */
        /* <DEDUP_REMOVED lines=18> */
[----:B------:R-:W-:Y:S06]  /*5e10*/  @P0 BRA `(.L_x_6796) ;  /* 0xfffffff800dc0947 */ /* 0x000fec000383ffff */
[----:B------:R-:W-:Y:S05]  /*5e20*/  BSYNC.RECONVERGENT B1 ;  /* 0x0000000000017941 */ /* 0x000fea0003800200 */
.L_x_6795:
        /* <DEDUP_REMOVED lines=14> */
[----:B------:R-:W-:Y:S01]  /*5f10*/  LEA R30, P1, R22, R10, 0x3 ;  /* 0x0000000a161e7211 */ /* 0x000fe200078218ff */
[----:B------:R-:W-:-:S03]  /*5f20*/  IMAD.HI.U32 R16, R24, 0x8, RZ ;  /* 0x0000000818107827 */ /* 0x000fc600078e00ff */
[----:B------:R-:W-:Y:S01]  /*5f30*/  LEA.HI.X R31, R22, R11, R13, 0x3, P1 ;  /* 0x0000000b161f7211 */ /* 0x000fe200008f1c0d */
[----:B------:R-:W-:Y:S01]  /*5f40*/  IMAD.SHL.U32 R23, R25, 0x8, RZ ;  /* 0x0000000819177824 */ /* 0x000fe200078e00ff */
[----:B-1----:R-:W-:-:S03]  /*5f50*/  LEA R44, P0, R0, UR4, 0x3 ;  /* 0x00000004002c7c11 */ /* 0x002fc6000f8018ff */
[----:B------:R-:W-:Y:S01]  /*5f60*/  IMAD.IADD R13, R16, 0x1, R23 ;  /* 0x00000001100d7824 */ /* 0x000fe200078e0217 */
[----:B------:R-:W-:Y:S01]  /*5f70*/  LEA.HI.X R45, R0, UR5, R37, 0x3, P0 ;  /* 0x00000005002d7c11 */ /* 0x000fe200080f1c25 */
[----:B------:R-:W-:Y:S01]  /*5f80*/  IMAD.SHL.U32 R23, R24, 0x8, RZ ;  /* 0x0000000818177824 */ /* 0x000fe200078e00ff */
[----:B------:R-:W2:Y:S04]  /*5f90*/  LDG.E.64 R40, desc[UR36][R30.64] ;  /* 0x000000241e287981 */ /* 0x000ea8000c1e1b00 */
[-C--:B------:R-:W-:Y:S01]  /*5fa0*/  IADD3 R26, P0, PT, R30, R23.reuse, RZ ;  /* 0x000000171e1a7210 */ /* 0x080fe20007f1e0ff */
[----:B------:R-:W2:Y:S04]  /*5fb0*/  LDG.E.64 R42, desc[UR36][R44.64] ;  /* 0x000000242c2a7981 */ /* 0x000ea8000c1e1b00 */
[--C-:B------:R-:W-:Y:S01]  /*5fc0*/  IMAD.X R27, R31, 0x1, R13.reuse, P0 ;  /* 0x000000011f1b7824 */ /* 0x100fe200000e060d */
[-C--:B------:R-:W-:Y:S01]  /*5fd0*/  IADD3 R28, P0, PT, R26, R23.reuse, RZ ;  /* 0x000000171a1c7210 */ /* 0x080fe20007f1e0ff */
[----:B------:R-:W3:Y:S04]  /*5fe0*/  LDG.E.64 R34, desc[UR36][R44.64+0x8] ;  /* 0x000008242c227981 */ /* 0x000ee8000c1e1b00 */
[----:B------:R-:W3:Y:S01]  /*5ff0*/  LDG.E.64 R32, desc[UR36][R26.64] ;  /* 0x000000241a207981 */ /* 0x000ee2000c1e1b00 */
[----:B------:R-:W-:Y:S01]  /*6000*/  IMAD.X R29, R27, 0x1, R13, P0 ;  /* 0x000000011b1d7824 */ /* 0x000fe200000e060d */
[----:B------:R-:W-:-:S02]  /*6010*/  IADD3 R22, P0, PT, R28, R23, RZ ;  /* 0x000000171c167210 */ /* 0x000fc40007f1e0ff */
[----:B------:R-:W4:Y:S03]  /*6020*/  LDG.E.64 R30, desc[UR36][R44.64+0x10] ;  /* 0x000010242c1e7981 */ /* 0x000f26000c1e1b00 */
[----:B------:R-:W-:Y:S01]  /*6030*/  IMAD.X R23, R29, 0x1, R13, P0 ;  /* 0x000000011d177824 */ /* 0x000fe200000e060d */
[----:B------:R-:W4:Y:S05]  /*6040*/  LDG.E.64 R26, desc[UR36][R28.64] ;  /* 0x000000241c1a7981 */ /* 0x000f2a000c1e1b00 */
        /* <DEDUP_REMOVED lines=12> */
[----:B----4-:R-:W-:Y:S02]  /*6110*/  IMAD R13, R27, R30, RZ ;  /* 0x0000001e1b0d7224 */ /* 0x010fe400078e02ff */
[----:B------:R-:W-:-:S04]  /*6120*/  IMAD.WIDE.U32 R8, R30, R26, R8 ;  /* 0x0000001a1e087225 */ /* 0x000fc800078e0008 */
[----:B------:R-:W-:Y:S02]  /*6130*/  IMAD R13, R31, R26, R13 ;  /* 0x0000001a1f0d7224 */ /* 0x000fe400078e020d */
[----:B-----5:R-:W-:Y:S02]  /*6140*/  IMAD R23, R23, R28, RZ ;  /* 0x0000001c17177224 */ /* 0x020fe400078e02ff */
[----:B------:R-:W-:Y:S02]  /*6150*/  IMAD.IADD R9, R9, 0x1, R13 ;  /* 0x0000000109097824 */ /* 0x000fe400078e020d */
[-C--:B------:R-:W-:Y:S02]  /*6160*/  IMAD R23, R29, R22.reuse, R23 ;  /* 0x000000161d177224 */ /* 0x080fe400078e0217 */
[----:B------:R-:W-:-:S04]  /*6170*/  IMAD.WIDE.U32 R8, R28, R22, R8 ;  /* 0x000000161c087225 */ /* 0x000fc800078e0008 */
[----:B------:R-:W-:-:S07]  /*6180*/  IMAD.IADD R9, R9, 0x1, R23 ;  /* 0x0000000109097824 */ /* 0x000fce00078e0217 */
.L_x_6797:
        /* <DEDUP_REMOVED lines=39> */
.L_x_6798:
[----:B------:R-:W-:Y:S05]  /*6400*/  @P0 BRA `(.L_x_6794) ;  /* 0x0000000000400947 */ /* 0x000fea0003800000 */
        /* <DEDUP_REMOVED lines=14> */
[----:B------:R-:W-:-:S04]  /*64f0*/  IMAD R15, R13, R14, R15 ;  /* 0x0000000e0d0f7224 */ /* 0x000fc800078e020f */
[----:B------:R-:W-:-:S07]  /*6500*/  IMAD.IADD R9, R9, 0x1, R15 ;  /* 0x0000000109097824 */ /* 0x000fce00078e020f */
.L_x_6794:
[----:B------:R-:W-:Y:S05]  /*6510*/  BSYNC.RECONVERGENT B0 ;  /* 0x0000000000007941 */ /* 0x000fea0003800200 */
.L_x_6793:
[----:B------:R-:W-:Y:S01]  /*6520*/  VIADD R0, R17, 0x180 ;  /* 0x0000018011007836 */ /* 0x000fe20000000000 */
[----:B------:R-:W-:Y:S04]  /*6530*/  BSSY.RECONVERGENT B0, `(.L_x_6780) ;  /* 0x00000d5000007945 */ /* 0x000fe80003800200 */
[----:B------:R-:W-:-:S13]  /*6540*/  ISETP.GE.AND P0, PT, R0, R3, PT ;  /* 0x000000030000720c */ /* 0x000fda0003f06270 */
[----:B------:R-:W-:Y:S05]  /*6550*/  @P0 BRA `(.L_x_6799) ;  /* 0x0000000c00480947 */ /* 0x000fea0003800000 */
[----:B------:R-:W1:Y:S01]  /*6560*/  LDC.64 R12, c[0x0][0x398] ;  /* 0x0000e600ff0c7b82 */ /* 0x000e620000000a00 */
[----:B------:R-:W2:Y:S01]  /*6570*/  LDCU.64 UR4, c[0x0][0x390] ;  /* 0x00007200ff0477ac */ /* 0x000ea20008000a00 */
[----:B------:R-:W-:Y:S01]  /*6580*/  IMAD.MOV.U32 R0, RZ, RZ, RZ ;  /* 0x000000ffff007224 */ /* 0x000fe200078e00ff */
[----:B------:R-:W-:Y:S01]  /*6590*/  CS2R R38, SRZ ;  /* 0x0000000000267805 */ /* 0x000fe2000001ff00 */
[----:B--2--5:R-:W-:Y:S02]  /*65a0*/  IMAD R3, R19, UR4, RZ ;  /* 0x0000000413037c24 */ /* 0x024fe4000f8e02ff */
[----:B------:R-:W-:Y:S01]  /*65b0*/  IMAD.WIDE.U32 R14, R18, UR4, RZ ;  /* 0x00000004120e7c25 */ /* 0x000fe2000f8e00ff */
[----:B-1----:R-:W-:-:S03]  /*65c0*/  ISETP.GE.U32.AND P0, PT, R12, 0x8, PT ;  /* 0x000000080c00780c */ /* 0x002fc60003f06070 */
[----:B------:R-:W-:Y:S02]  /*65d0*/  IMAD R19, R18, UR5, R3 ;  /* 0x0000000512137c24 */ /* 0x000fe4000f8e0203 */
[----:B------:R-:W-:Y:S01]  /*65e0*/  IMAD.MOV.U32 R3, RZ, RZ, RZ ;  /* 0x000000ffff037224 */ /* 0x000fe200078e00ff */
[----:B------:R-:W-:Y:S01]  /*65f0*/  ISETP.GE.U32.AND.EX P0, PT, R13, RZ, PT, P0 ;  /* 0x000000ff0d00720c */ /* 0x000fe20003f06100 */
[----:B------:R-:W-:-:S12]  /*6600*/  IMAD.IADD R19, R15, 0x1, R19 ;  /* 0x000000010f137824 */ /* 0x000fd800078e0213 */
[----:B------:R-:W-:Y:S05]  /*6610*/  @!P0 BRA `(.L_x_6800) ;  /* 0x0000000400608947 */ /* 0x000fea0003800000 */
[----:B------:R-:W1:Y:S01]  /*6620*/  LDC.64 R22, c[0x0][0x3a0] ;  /* 0x0000e800ff167b82 */ /* 0x000e620000000a00 */
[----:B------:R-:W-:Y:S01]  /*6630*/  LOP3.LUT R3, R13, 0x7fffffff, RZ, 0xc0, !PT ;  /* 0x7fffffff0d037812 */ /* 0x000fe200078ec0ff */
[----:B------:R-:W-:Y:S01]  /*6640*/  BSSY.RECONVERGENT B1, `(.L_x_6800) ;  /* 0x0000055000017945 */ /* 0x000fe20003800200 */
[----:B------:R-:W-:Y:S02]  /*6650*/  LOP3.LUT R0, R12, 0xfffffff8, RZ, 0xc0, !PT ;  /* 0xfffffff80c007812 */ /* 0x000fe400078ec0ff */
[----:B------:R-:W-:Y:S01]  /*6660*/  CS2R R38, SRZ ;  /* 0x0000000000267805 */ /* 0x000fe2000001ff00 */
[----:B------:R-:W-:Y:S02]  /*6670*/  IMAD.MOV.U32 R16, RZ, RZ, R3 ;  /* 0x000000ffff107224 */ /* 0x000fe400078e0003 */
[----:B0-----:R-:W0:Y:S01]  /*6680*/  LDC.64 R20, c[0x0][0x3a8] ;  /* 0x0000ea00ff147b82 */ /* 0x001e220000000a00 */
[----:B------:R-:W-:Y:S01]  /*6690*/  IMAD.MOV.U32 R40, RZ, RZ, R0 ;  /* 0x000000ffff287224 */ /* 0x000fe200078e0000 */
[----:B-1----:R-:W-:-:S05]  /*66a0*/  IADD3 R22, P0, PT, R22, 0x20, RZ ;  /* 0x0000002016167810 */ /* 0x002fca0007f1e0ff */
[----:B------:R-:W-:Y:S01]  /*66b0*/  IMAD.X R23, RZ, RZ, R23, P0 ;  /* 0x000000ffff177224 */ /* 0x000fe200000e0617 */
[----:B------:R-:W-:Y:S02]  /*66c0*/  LEA R42, P0, R14, R10, 0x3 ;  /* 0x0000000a0e2a7211 */ /* 0x000fe400078018ff */
[C-C-:B0-----:R-:W-:Y:S02]  /*66d0*/  SHF.L.U64.HI R13, R20.reuse, 0x3, R21.reuse ;  /* 0x00000003140d7819 */ /* 0x141fe40000010215 */
[C---:B------:R-:W-:Y:S01]  /*66e0*/  SHF.L.U64.HI R44, R20.reuse, 0x6, R21 ;  /* 0x00000006142c7819 */ /* 0x040fe20000010215 */
[----:B------:R-:W-:Y:S01]  /*66f0*/  IMAD.SHL.U32 R21, R20, 0x8, RZ ;  /* 0x0000000814157824 */ /* 0x000fe200078e00ff */
[----:B------:R-:W-:-:S07]  /*6700*/  LEA.HI.X R41, R14, R11, R19, 0x3, P0 ;  /* 0x0000000b0e297211 */ /* 0x000fce00000f1c13 */
.L_x_6801:
[----:B------:R-:W-:Y:S01]  /*6710*/  IMAD.MOV.U32 R43, RZ, RZ, R41 ;  /* 0x000000ffff2b7224 */ /* 0x000fe200078e0029 */
[----:B------:R-:W2:Y:S04]  /*6720*/  LDG.E.64 R34, desc[UR36][R22.64+-0x20] ;  /* 0xffffe02416227981 */ /* 0x000ea8000c1e1b00 */
[----:B------:R-:W2:Y:S01]  /*6730*/  LDG.E.64 R30, desc[UR36][R42.64] ;  /* 0x000000242a1e7981 */ /* 0x000ea2000c1e1b00 */
[----:B------:R-:W-:-:S03]  /*6740*/  IADD3 R36, P0, PT, R42, R21, RZ ;  /* 0x000000152a247210 */ /* 0x000fc60007f1e0ff */
[----:B------:R-:W3:Y:S02]  /*6750*/  LDG.E.64 R24, desc[UR36][R22.64+-0x18] ;  /* 0xffffe82416187981 */ /* 0x000ee4000c1e1b00 */
[----:B------:R-:W-:Y:S01]  /*6760*/  IMAD.X R37, R41, 0x1, R13, P0 ;  /* 0x0000000129257824 */ /* 0x000fe200000e060d */
[----:B------:R-:W-:-:S04]  /*6770*/  IADD3 R28, P0, PT, R36, R21, RZ ;  /* 0x00000015241c7210 */ /* 0x000fc80007f1e0ff */
[----:B------:R0:W3:Y:S01]  /*6780*/  LDG.E.64 R26, desc[UR36][R36.64] ;  /* 0x00000024241a7981 */ /* 0x0000e2000c1e1b00 */
[----:B------:R-:W-:Y:S02]  /*6790*/  IMAD.X R29, R37, 0x1, R13, P0 ;  /* 0x00000001251d7824 */ /* 0x000fe400000e060d */
[----:B--2---:R-:W-:Y:S02]  /*67a0*/  IMAD R31, R31, R34, RZ ;  /* 0x000000221f1f7224 */ /* 0x004fe400078e02ff */
[----:B------:R-:W-:-:S04]  /*67b0*/  IMAD.WIDE.U32 R32, R34, R30, R38 ;  /* 0x0000001e22207225 */ /* 0x000fc800078e0026 */
[----:B------:R-:W-:Y:S02]  /*67c0*/  IMAD R39, R35, R30, R31 ;  /* 0x0000001e23277224 */ /* 0x000fe400078e021f */
[----:B------:R-:W2:Y:S04]  /*67d0*/  LDG.E.64 R30, desc[UR36][R22.64+-0x10] ;  /* 0xfffff024161e7981 */ /* 0x000ea8000c1e1b00 */
[----:B------:R1:W2:Y:S01]  /*67e0*/  LDG.E.64 R34, desc[UR36][R28.64] ;  /* 0x000000241c227981 */ /* 0x0002a2000c1e1b00 */
[----:B0-----:R-:W-:Y:S01]  /*67f0*/  IADD3 R36, P0, PT, R28, R21, RZ ;  /* 0x000000151c247210 */ /* 0x001fe20007f1e0ff */
[----:B------:R-:W-:Y:S02]  /*6800*/  IMAD.IADD R33, R33, 0x1, R39 ;  /* 0x0000000121217824 */ /* 0x000fe400078e0227 */
[----:B---3--:R-:W-:-:S02]  /*6810*/  IMAD R39, R27, R24, RZ ;  /* 0x000000181b277224 */ /* 0x008fc400078e02ff */
[----:B------:R-:W-:Y:S02]  /*6820*/  IMAD.X R37, R29, 0x1, R13, P0 ;  /* 0x000000011d257824 */ /* 0x000fe400000e060d */
[-C--:B------:R-:W-:Y:S02]  /*6830*/  IMAD R39, R25, R26.reuse, R39 ;  /* 0x0000001a19277224 */ /* 0x080fe400078e0227 */
[----:B------:R-:W-:Y:S02]  /*6840*/  IMAD.WIDE.U32 R24, R24, R26, R32 ;  /* 0x0000001a18187225 */ /* 0x000fe400078e0020 */
[----:B------:R-:W3:Y:S01]  /*6850*/  LDG.E.64 R32, desc[UR36][R22.64+-0x8] ;  /* 0xfffff82416207981 */ /* 0x000ee2000c1e1b00 */
[----:B-1----:R-:W-:-:S03]  /*6860*/  IADD3 R28, P0, PT, R36, R21, RZ ;  /* 0x00000015241c7210 */ /* 0x002fc60007f1e0ff */
[----:B------:R0:W3:Y:S01]  /*6870*/  LDG.E.64 R26, desc[UR36][R36.64] ;  /* 0x00000024241a7981 */ /* 0x0000e2000c1e1b00 */
[----:B------:R-:W-:Y:S02]  /*6880*/  IMAD.IADD R25, R25, 0x1, R39 ;  /* 0x0000000119197824 */ /* 0x000fe400078e0227 */
        /* <DEDUP_REMOVED lines=8> */
[----:B---3--:R-:W-:Y:S01]  /*6910*/  IMAD R27, R27, R32, RZ ;  /* 0x000000201b1b7224 */ /* 0x008fe200078e02ff */
[----:B------:R-:W3:Y:S01]  /*6920*/  LDG.E.64 R38, desc[UR36][R22.64+0x10] ;  /* 0x0000102416267981 */ /* 0x000ee2000c1e1b00 */
[----:B------:R-:W-:-:S04]  /*6930*/  IMAD.WIDE.U32 R24, R32, R26, R24 ;  /* 0x0000001a20187225 */ /* 0x000fc800078e0018 */
[----:B------:R-:W-:Y:S02]  /*6940*/  IMAD R27, R33, R26, R27 ;  /* 0x0000001a211b7224 */ /* 0x000fe400078e021b */
[----:B------:R-:W-:Y:S01]  /*6950*/  IMAD.X R37, R29, 0x1, R13, P0 ;  /* 0x000000011d257824 */ /* 0x000fe200000e060d */
[-C--:B-1----:R-:W-:Y:S01]  /*6960*/  IADD3 R28, P0, PT, R36, R21.reuse, RZ ;  /* 0x00000015241c7210 */ /* 0x082fe20007f1e0ff */
[----:B------:R-:W-:Y:S01]  /*6970*/  IMAD.IADD R25, R25, 0x1, R27 ;  /* 0x0000000119197824 */ /* 0x000fe200078e021b */
[----:B------:R-:W4:Y:S04]  /*6980*/  LDG.E.64 R32, desc[UR36][R22.64+0x8] ;  /* 0x0000082416207981 */ /* 0x000f28000c1e1b00 */
[----:B------:R0:W4:Y:S01]  /*6990*/  LDG.E.64 R26, desc[UR36][R36.64] ;  /* 0x00000024241a7981 */ /* 0x000122000c1e1b00 */
[----:B------:R-:W-:Y:S01]  /*69a0*/  IMAD.X R29, R37, 0x1, R13, P0 ;  /* 0x00000001251d7824 */ /* 0x000fe200000e060d */
[----:B0-----:R-:W-:-:S05]  /*69b0*/  IADD3 R36, P0, PT, R28, R21, RZ ;  /* 0x000000151c247210 */ /* 0x001fca0007f1e0ff */
[----:B------:R-:W-:-:S06]  /*69c0*/  IMAD.X R37, R29, 0x1, R13, P0 ;  /* 0x000000011d257824 */ /* 0x000fcc00000e060d */
[----:B------:R-:W5:Y:S01]  /*69d0*/  LDG.E.64 R36, desc[UR36][R36.64] ;  /* 0x0000002424247981 */ /* 0x000f62000c1e1b00 */
[----:B--2---:R-:W-:Y:S02]  /*69e0*/  IMAD R31, R31, R34, RZ ;  /* 0x000000221f1f7224 */ /* 0x004fe400078e02ff */
[----:B------:R-:W-:-:S04]  /*69f0*/  IMAD.WIDE.U32 R24, R34, R30, R24 ;  /* 0x0000001e22187225 */ /* 0x000fc800078e0018 */
[----:B------:R-:W-:Y:S02]  /*6a00*/  IMAD R35, R35, R30, R31 ;  /* 0x0000001e23237224 */ /* 0x000fe400078e021f */
[----:B------:R-:W3:Y:S04]  /*6a10*/  LDG.E.64 R30, desc[UR36][R28.64] ;  /* 0x000000241c1e7981 */ /* 0x000ee8000c1e1b00 */
[----:B------:R0:W5:Y:S01]  /*6a20*/  LDG.E.64 R28, desc[UR36][R22.64+0x18] ;  /* 0x00001824161c7981 */ /* 0x000162000c1e1b00 */
[----:B------:R-:W-:Y:S02]  /*6a30*/  IMAD.IADD R25, R25, 0x1, R35 ;  /* 0x0000000119197824 */ /* 0x000fe400078e0223 */
[----:B----4-:R-:W-:Y:S01]  /*6a40*/  IMAD R27, R27, R32, RZ ;  /* 0x000000201b1b7224 */ /* 0x010fe200078e02ff */
[----:B------:R-:W-:Y:S01]  /*6a50*/  IADD3 R40, P0, PT, R40, -0x8, RZ ;  /* 0xfffffff828287810 */ /* 0x000fe20007f1e0ff */
[----:B------:R-:W-:-:S04]  /*6a60*/  IMAD.WIDE.U32 R24, R32, R26, R24 ;  /* 0x0000001a20187225 */ /* 0x000fc800078e0018 */
[----:B------:R-:W-:Y:S01]  /*6a70*/  IMAD R27, R33, R26, R27 ;  /* 0x0000001a211b7224 */ /* 0x000fe200078e021b */
        /* <DEDUP_REMOVED lines=8> */
[----:B---3--:R-:W-:Y:S02]  /*6b00*/  IMAD R27, R31, R38, RZ ;  /* 0x000000261f1b7224 */ /* 0x008fe400078e02ff */
[----:B------:R-:W-:-:S04]  /*6b10*/  IMAD.WIDE.U32 R24, R38, R30, R24 ;  /* 0x0000001e26187225 */ /* 0x000fc800078e0018 */
[----:B------:R-:W-:-:S04]  /*6b20*/  IMAD R27, R39, R30, R27 ;  /* 0x0000001e271b7224 */ /* 0x000fc800078e021b */
[----:B------:R-:W-:Y:S02]  /*6b30*/  IMAD.IADD R25, R25, 0x1, R27 ;  /* 0x0000000119197824 */ /* 0x000fe400078e021b */
[----:B-----5:R-:W-:Y:S02]  /*6b40*/  IMAD R27, R37, R28, RZ ;  /* 0x0000001c251b7224 */ /* 0x020fe400078e02ff */
[----:B------:R-:W-:-:S04]  /*6b50*/  IMAD.WIDE.U32 R38, R28, R36, R24 ;  /* 0x000000241c267225 */ /* 0x000fc800078e0018 */
[----:B------:R-:W-:-:S04]  /*6b60*/  IMAD R27, R29, R36, R27 ;  /* 0x000000241d1b7224 */ /* 0x000fc800078e021b */
[----:B------:R-:W-:Y:S01]  /*6b70*/  IMAD.IADD R39, R39, 0x1, R27 ;  /* 0x0000000127277824 */ /* 0x000fe200078e021b */
[----:B------:R-:W-:Y:S06]  /*6b80*/  @P0 BRA `(.L_x_6801) ;  /* 0xfffffff800e00947 */ /* 0x000fec000383ffff */
[----:B------:R-:W-:Y:S05]  /*6b90*/  BSYNC.RECONVERGENT B1 ;  /* 0x0000000000017941 */ /* 0x000fea0003800200 */
.L_x_6800:
[----:B------:R-:W-:-:S04]  /*6ba0*/  LOP3.LUT R16, R12, 0x7, RZ, 0xc0, !PT ;  /* 0x000000070c107812 */ /* 0x000fc800078ec0ff */
[----:B------:R-:W-:-:S04]  /*6bb0*/  ISETP.NE.U32.AND P0, PT, R16, RZ, PT ;  /* 0x000000ff1000720c */ /* 0x000fc80003f05070 */
[----:B------:R-:W-:-:S13]  /*6bc0*/  ISETP.NE.AND.EX P0, PT, RZ, RZ, PT, P0 ;  /* 0x000000ffff00720c */ /* 0x000fda0003f05300 */
[----:B------:R-:W-:Y:S05]  /*6bd0*/  @!P0 BRA `(.L_x_6799) ;  /* 0x0000000400a88947 */ /* 0x000fea0003800000 */
[----:B0-----:R-:W0:Y:S01]  /*6be0*/  LDC.64 R20, c[0x0][0x3a8] ;  /* 0x0000ea00ff147b82 */ /* 0x001e220000000a00 */
[----:B------:R-:W-:Y:S02]  /*6bf0*/  ISETP.GE.U32.AND P0, PT, R16, 0x4, PT ;  /* 0x000000041000780c */ /* 0x000fe40003f06070 */
[----:B------:R-:W-:Y:S02]  /*6c00*/  LOP3.LUT R13, R12, 0x3, RZ, 0xc0, !PT ;  /* 0x000000030c0d7812 */ /* 0x000fe400078ec0ff */
[----:B------:R-:W-:Y:S02]  /*6c10*/  ISETP.GE.U32.AND.EX P1, PT, RZ, RZ, PT, P0 ;  /* 0x000000ffff00720c */ /* 0x000fe40003f26100 */
[----:B------:R-:W-:-:S04]  /*6c20*/  ISETP.NE.U32.AND P2, PT, R13, RZ, PT ;  /* 0x000000ff0d00720c */ /* 0x000fc80003f45070 */
[----:B------:R-:W-:-:S07]  /*6c30*/  ISETP.NE.AND.EX P0, PT, RZ, RZ, PT, P2 ;  /* 0x000000ffff00720c */ /* 0x000fce0003f05320 */
[----:B------:R-:W-:Y:S06]  /*6c40*/  @!P1 BRA `(.L_x_6802) ;  /* 0x0000000000b49947 */ /* 0x000fec0003800000 */
[----:B------:R-:W1:Y:S01]  /*6c50*/  LDCU.64 UR4, c[0x0][0x3a0] ;  /* 0x00007400ff0477ac */ /* 0x000e620008000a00 */
[-C--:B0-----:R-:W-:Y:S02]  /*6c60*/  IMAD R16, R3, R20.reuse, RZ ;  /* 0x0000001403107224 */ /* 0x081fe400078e02ff */
[----:B------:R-:W-:Y:S02]  /*6c70*/  IMAD.MOV.U32 R18, RZ, RZ, R14 ;  /* 0x000000ffff127224 */ /* 0x000fe400078e000e */
[C---:B------:R-:W-:Y:S02]  /*6c80*/  IMAD R25, R0.reuse, R21, R16 ;  /* 0x0000001500197224 */ /* 0x040fe400078e0210 */
[----:B------:R-:W-:-:S04]  /*6c90*/  IMAD.WIDE.U32 R22, R0, R20, R18 ;  /* 0x0000001400167225 */ /* 0x000fc800078e0012 */
[----:B------:R-:W-:Y:S01]  /*6ca0*/  IMAD.IADD R16, R23, 0x1, R25 ;  /* 0x0000000117107824 */ /* 0x000fe200078e0219 */
[----:B------:R-:W-:Y:S01]  /*6cb0*/  LEA R42, P2, R22, R10, 0x3 ;  /* 0x0000000a162a7211 */ /* 0x000fe200078418ff */
[----:B------:R-:W-:-:S03]  /*6cc0*/  IMAD.WIDE.U32 R26, R20, 0x8, RZ ;  /* 0x00000008141a7825 */ /* 0x000fc600078e00ff */
[----:B------:R-:W-:Y:S01]  /*6cd0*/  LEA.HI.X R43, R22, R11, R16, 0x3, P2 ;  /* 0x0000000b162b7211 */ /* 0x000fe200010f1c10 */
[----:B------:R-:W-:Y:S01]  /*6ce0*/  IMAD.SHL.U32 R23, R21, 0x8, RZ ;  /* 0x0000000815177824 */ /* 0x000fe200078e00ff */
[----:B-1----:R-:W-:-:S03]  /*6cf0*/  LEA R40, P1, R0, UR4, 0x3 ;  /* 0x0000000400287c11 */ /* 0x002fc6000f8218ff */
[----:B------:R-:W-:Y:S01]  /*6d00*/  IMAD.IADD R27, R27, 0x1, R23 ;  /* 0x000000011b1b7824 */ /* 0x000fe200078e0217 */
[----:B------:R-:W-:Y:S01]  /*6d10*/  LEA.HI.X R41, R0, UR5, R3, 0x3, P1 ;  /* 0x0000000500297c11 */ /* 0x000fe200088f1c03 */
[----:B------:R-:W2:Y:S01]  /*6d20*/  LDG.E.64 R34, desc[UR36][R42.64] ;  /* 0x000000242a227981 */ /* 0x000ea2000c1e1b00 */
[----:B------:R-:W-:-:S03]  /*6d30*/  IADD3 R44, P1, PT, R42, R26, RZ ;  /* 0x0000001a2a2c7210 */ /* 0x000fc60007f3e0ff */
[----:B------:R-:W2:Y:S02]  /*6d40*/  LDG.E.64 R36, desc[UR36][R40.64] ;  /* 0x0000002428247981 */ /* 0x000ea4000c1e1b00 */
[--C-:B------:R-:W-:Y:S01]  /*6d50*/  IMAD.X R45, R43, 0x1, R27.reuse, P1 ;  /* 0x000000012b2d7824 */ /* 0x100fe200008e061b */
[-C--:B------:R-:W-:Y:S01]  /*6d60*/  IADD3 R24, P1, PT, R44, R26.reuse, RZ ;  /* 0x0000001a2c187210 */ /* 0x080fe20007f3e0ff */
[----:B------:R-:W3:Y:S04]  /*6d70*/  LDG.E.64 R32, desc[UR36][R40.64+0x8] ;  /* 0x0000082428207981 */ /* 0x000ee8000c1e1b00 */
[----:B------:R-:W3:Y:S01]  /*6d80*/  LDG.E.64 R22, desc[UR36][R44.64] ;  /* 0x000000242c167981 */ /* 0x000ee2000c1e1b00 */
[----:B------:R-:W-:Y:S01]  /*6d90*/  IMAD.X R25, R45, 0x1, R27, P1 ;  /* 0x000000012d197824 */ /* 0x000fe200008e061b */
[----:B------:R-:W-:-:S02]  /*6da0*/  IADD3 R26, P1, PT, R24, R26, RZ ;  /* 0x0000001a181a7210 */ /* 0x000fc40007f3e0ff */
[----:B------:R-:W4:Y:S04]  /*6db0*/  LDG.E.64 R28, desc[UR36][R40.64+0x10] ;  /* 0x00001024281c7981 */ /* 0x000f28000c1e1b00 */
[----:B------:R0:W4:Y:S01]  /*6dc0*/  LDG.E.64 R30, desc[UR36][R24.64] ;  /* 0x00000024181e7981 */ /* 0x000122000c1e1b00 */
[----:B------:R-:W-:-:S03]  /*6dd0*/  IMAD.X R27, R25, 0x1, R27, P1 ;  /* 0x00000001191b7824 */ /* 0x000fc600008e061b */
        /* <DEDUP_REMOVED lines=9> */
[-C--:B0-----:R-:W-:Y:S02]  /*6e70*/  IMAD R25, R33, R22.reuse, R23 ;  /* 0x0000001621197224 */ /* 0x081fe400078e0217 */
[----:B------:R-:W-:-:S04]  /*6e80*/  IMAD.WIDE.U32 R22, R32, R22, R38 ;  /* 0x0000001620167225 */ /* 0x000fc800078e0026 */
        /* <DEDUP_REMOVED lines=9> */
.L_x_6802:
        /* <DEDUP_REMOVED lines=36> */
.L_x_6803:
        /* <DEDUP_REMOVED lines=11> */
[----:B------:R-:W-:-:S03]  /*7210*/  LEA.HI.X R15, R0, UR5, R3, 0x3, P0 ;  /* 0x00000005000f7c11 */ /* 0x000fc600080f1c03 */
[----:B------:R-:W2:Y:S04]  /*7220*/  LDG.E.64 R12, desc[UR36][R18.64] ;  /* 0x00000024120c7981 */ /* 0x000ea8000c1e1b00 */
[----:B------:R-:W2:Y:S02]  /*7230*/  LDG.E.64 R10, desc[UR36][R14.64] ;  /* 0x000000240e0a7981 */ /* 0x000ea4000c1e1b00 */
[----:B--2---:R-:W-:Y:S02]  /*7240*/  IMAD R3, R13, R10, RZ ;  /* 0x0000000a0d037224 */ /* 0x004fe400078e02ff */
[----:B------:R-:W-:-:S04]  /*7250*/  IMAD.WIDE.U32 R38, R10, R12, R38 ;  /* 0x0000000c0a267225 */ /* 0x000fc800078e0026 */
[----:B------:R-:W-:-:S04]  /*7260*/  IMAD R3, R11, R12, R3 ;  /* 0x0000000c0b037224 */ /* 0x000fc800078e0203 */
[----:B------:R-:W-:-:S07]  /*7270*/  IMAD.IADD R39, R39, 0x1, R3 ;  /* 0x0000000127277824 */ /* 0x000fce00078e0203 */
.L_x_6799:
[----:B------:R-:W-:Y:S05]  /*7280*/  BSYNC.RECONVERGENT B0 ;  /* 0x0000000000007941 */ /* 0x000fea0003800200 */
.L_x_6780:
[----:B------:R-:W1:Y:S01]  /*7290*/  LDC R3, c[0x0][0x380] ;  /* 0x0000e000ff037b82 */ /* 0x000e620000000800 */
[----:B------:R-:W-:Y:S04]  /*72a0*/  BSSY.RECONVERGENT B7, `(.L_x_6804) ;  /* 0x00002be000077945 */ /* 0x000fe80003800200 */
[----:B------:R-:W-:Y:S01]  /*72b0*/  BSSY.RELIABLE B6, `(.L_x_6805) ;  /* 0x00001d8000067945 */ /* 0x000fe20003800100 */
[----:B-----5:R-:W-:Y:S02]  /*72c0*/  IMAD.MOV.U32 R22, RZ, RZ, R6 ;  /* 0x000000ffff167224 */ /* 0x020fe400078e0006 */
[----:B------:R-:W-:Y:S02]  /*72d0*/  IMAD.MOV.U32 R23, RZ, RZ, R7 ;  /* 0x000000ffff177224 */ /* 0x000fe400078e0007 */
[----:B------:R-:W-:Y:S01]  /*72e0*/  IMAD.MOV.U32 R18, RZ, RZ, R8 ;  /* 0x000000ffff127224 */ /* 0x000fe200078e0008 */
[----:B0-----:R-:W0:Y:S01]  /*72f0*/  LDC.U8 R24, c[0x0][0x3d4] ;  /* 0x0000f500ff187b82 */ /* 0x001e220000000000 */
[----:B------:R-:W-:-:S02]  /*7300*/  IMAD.MOV.U32 R19, RZ, RZ, R9 ;  /* 0x000000ffff137224 */ /* 0x000fc400078e0009 */
[----:B------:R-:W-:Y:S02]  /*7310*/  IMAD.MOV.U32 R6, RZ, RZ, R4 ;  /* 0x000000ffff067224 */ /* 0x000fe400078e0004 */
[----:B------:R-:W-:Y:S02]  /*7320*/  IMAD.MOV.U32 R7, RZ, RZ, R5 ;  /* 0x000000ffff077224 */ /* 0x000fe400078e0005 */
[----:B-1----:R-:W-:-:S05]  /*7330*/  IMAD R16, R2, -0x200, R3 ;  /* 0xfffffe0002107824 */ /* 0x002fca00078e0203 */
[----:B------:R-:W-:-:S13]  /*7340*/  ISETP.GE.AND P0, PT, R17, R16, PT ;  /* 0x000000101100720c */ /* 0x000fda0003f06270 */
[----:B0-----:R-:W-:Y:S05]  /*7350*/  @P0 BRA `(.L_x_6806) ;  /* 0x0000001c00280947 */ /* 0x001fea0003800000 */
[----:B------:R-:W0:Y:S01]  /*7360*/  LDCU UR4, c[0x0][0x3d8] ;  /* 0x00007b00ff0477ac */ /* 0x000e220008000800 */
[----:B------:R-:W1:Y:S01]  /*7370*/  LDC.64 R4, c[0x0][0x3b8] ;  /* 0x0000ee00ff047b82 */ /* 0x000e620000000a00 */
        /* <DEDUP_REMOVED lines=16> */
[----:B------:R0:W-:Y:S01]  /*7480*/  STG.E.U8 desc[UR36][R4.64], R6 ;  /* 0x0000000604007986 */ /* 0x0001e2000c101124 */
[----:B------:R-:W-:Y:S05]  /*7490*/  BRA `(.L_x_6812) ;  /* 0x0000000c00387947 */ /* 0x000fea0003800000 */
.L_x_6810:
[----:B------:R0:W-:Y:S01]  /*74a0*/  STG.E.U8 desc[UR36][R4.64], R6 ;  /* 0x0000000604007986 */ /* 0x0001e2000c101124 */
[----:B------:R-:W-:Y:S05]  /*74b0*/  BRA `(.L_x_6812) ;  /* 0x0000000c00307947 */ /* 0x000fea0003800000 */
.L_x_6809:
[----:B------:R-:W-:-:S13]  /*74c0*/  ISETP.NE.AND P0, PT, R0, 0x2, PT ;  /* 0x000000020000780c */ /* 0x000fda0003f05270 */
[----:B------:R-:W-:Y:S05]  /*74d0*/  @!P0 BRA `(.L_x_6813) ;  /* 0x0000000000208947 */ /* 0x000fea0003800000 */
[----:B------:R-:W-:-:S13]  /*74e0*/  ISETP.NE.AND P0, PT, R0, 0x3, PT ;  /* 0x000000030000780c */ /* 0x000fda0003f05270 */
[----:B------:R-:W-:Y:S05]  /*74f0*/  @!P0 BRA `(.L_x_6814) ;  /* 0x0000000000108947 */ /* 0x000fea0003800000 */
[----:B------:R-:W-:-:S13]  /*7500*/  ISETP.NE.AND P0, PT, R0, 0x4, PT ;  /* 0x000000040000780c */ /* 0x000fda0003f05270 */
[----:B------:R-:W-:Y:S05]  /*7510*/  @P0 BRA `(.L_x_6811) ;  /* 0x0000000800880947 */ /* 0x000fea0003800000 */
[----:B------:R0:W-:Y:S01]  /*7520*/  STG.E.64 desc[UR36][R4.64], R6 ;  /* 0x0000000604007986 */ /* 0x0001e2000c101b24 */
[----:B------:R-:W-:Y:S05]  /*7530*/  BRA `(.L_x_6812) ;  /* 0x0000000c00107947 */ /* 0x000fea0003800000 */
.L_x_6814:
[----:B------:R0:W-:Y:S01]  /*7540*/  STG.E desc[UR36][R4.64], R6 ;  /* 0x0000000604007986 */ /* 0x0001e2000c101924 */
[----:B------:R-:W-:Y:S05]  /*7550*/  BRA `(.L_x_6812) ;  /* 0x0000000c00087947 */ /* 0x000fea0003800000 */
.L_x_6813:
[----:B------:R0:W-:Y:S01]  /*7560*/  STG.E.U16 desc[UR36][R4.64], R6 ;  /* 0x0000000604007986 */ /* 0x0001e2000c101524 */
[----:B------:R-:W-:Y:S05]  /*7570*/  BRA `(.L_x_6812) ;  /* 0x0000000c00007947 */ /* 0x000fea0003800000 */
.L_x_6808:
[----:B------:R-:W-:-:S13]  /*7580*/  ISETP.GT.AND P0, PT, R0, 0x6, PT ;  /* 0x000000060000780c */ /* 0x000fda0003f04270 */
[----:B------:R-:W-:Y:S05]  /*7590*/  @P0 BRA `(.L_x_6815) ;  /* 0x00000000002c0947 */ /* 0x000fea0003800000 */
[----:B------:R-:W-:-:S13]  /*75a0*/  ISETP.NE.AND P0, PT, R0, 0x5, PT ;  /* 0x000000050000780c */ /* 0x000fda0003f05270 */
[----:B------:R-:W-:Y:S05]  /*75b0*/  @!P0 BRA `(.L_x_6816) ;  /* 0x0000000000148947 */ /* 0x000fea0003800000 */
[----:B------:R-:W-:-:S13]  /*75c0*/  ISETP.NE.AND P0, PT, R0, 0x6, PT ;  /* 0x000000060000780c */ /* 0x000fda0003f05270 */
[----:B------:R-:W-:Y:S05]  /*75d0*/  @P0 BRA `(.L_x_6811) ;  /* 0x0000000800580947 */ /* 0x000fea0003800000 */
[----:B------:R-:W0:Y:S02]  /*75e0*/  I2F.S64 R7, R6 ;  /* 0x0000000600077312 */ /* 0x000e240000301400 */
[----:B0-----:R0:W-:Y:S01]  /*75f0*/  STG.E desc[UR36][R4.64], R7 ;  /* 0x0000000704007986 */ /* 0x0011e2000c101924 */
[----:B------:R-:W-:Y:S05]  /*7600*/  BRA `(.L_x_6812) ;  /* 0x0000000800dc7947 */ /* 0x000fea0003800000 */
.L_x_6816:
[----:B------:R-:W0:Y:S02]  /*7610*/  I2F.S64 R0, R6 ;  /* 0x0000000600007312 */ /* 0x000e240000301400 */
[----:B0-----:R-:W-:-:S05]  /*7620*/  F2FP.F16.F32.PACK_AB R0, RZ, R0 ;  /* 0x00000000ff00723e */ /* 0x001fca00000000ff */
[----:B------:R0:W-:Y:S01]  /*7630*/  STG.E.U16 desc[UR36][R4.64], R0 ;  /* 0x0000000004007986 */ /* 0x0001e2000c101524 */
[----:B------:R-:W-:Y:S05]  /*7640*/  BRA `(.L_x_6812) ;  /* 0x0000000800cc7947 */ /* 0x000fea0003800000 */
.L_x_6815:
[----:B------:R-:W-:-:S13]  /*7650*/  ISETP.NE.AND P0, PT, R0, 0x7, PT ;  /* 0x000000070000780c */ /* 0x000fda0003f05270 */
[----:B------:R-:W-:Y:S05]  /*7660*/  @!P0 BRA `(.L_x_6817) ;  /* 0x0000000000348947 */ /* 0x000fea0003800000 */
[----:B------:R-:W-:-:S13]  /*7670*/  ISETP.NE.AND P0, PT, R0, 0x8, PT ;  /* 0x000000080000780c */ /* 0x000fda0003f05270 */
[----:B------:R-:W-:Y:S05]  /*7680*/  @!P0 BRA `(.L_x_6818) ;  /* 0x0000000000188947 */ /* 0x000fea0003800000 */
[----:B------:R-:W-:-:S13]  /*7690*/  ISETP.NE.AND P0, PT, R0, 0x9, PT ;  /* 0x000000090000780c */ /* 0x000fda0003f05270 */
[----:B------:R-:W-:Y:S05]  /*76a0*/  @P0 BRA `(.L_x_6811) ;  /* 0x0000000800240947 */ /* 0x000fea0003800000 */
[----:B------:R-:W-:Y:S01]  /*76b0*/  IMAD.MOV.U32 R9, RZ, RZ, RZ ;  /* 0x000000ffff097224 */ /* 0x000fe200078e00ff */
[----:B------:R-:W0:Y:S04]  /*76c0*/  I2F.S64 R8, R6 ;  /* 0x0000000600087312 */ /* 0x000e280000301400 */
[----:B0-----:R0:W-:Y:S01]  /*76d0*/  STG.E.64 desc[UR36][R4.64], R8 ;  /* 0x0000000804007986 */ /* 0x0011e2000c101b24 */
[----:B------:R-:W-:Y:S05]  /*76e0*/  BRA `(.L_x_6812) ;  /* 0x0000000800a47947 */ /* 0x000fea0003800000 */
.L_x_6818:
[----:B------:R-:W0:Y:S02]  /*76f0*/  I2F.S64 R6, R6 ;  /* 0x0000000600067312 */ /* 0x000e240000301400 */
[----:B0-----:R-:W-:-:S04]  /*7700*/  F2FP.F16.F32.PACK_AB R3, RZ, R6 ;  /* 0x00000006ff03723e */ /* 0x001fc800000000ff */
[----:B------:R-:W-:-:S05]  /*7710*/  PRMT R3, R3, 0x5410, RZ ;  /* 0x0000541003037816 */ /* 0x000fca00000000ff */
[----:B------:R0:W-:Y:S01]  /*7720*/  STG.E desc[UR36][R4.64], R3 ;  /* 0x0000000304007986 */ /* 0x0001e2000c101924 */
[----:B------:R-:W-:Y:S05]  /*7730*/  BRA `(.L_x_6812) ;  /* 0x0000000800907947 */ /* 0x000fea0003800000 */
.L_x_6817:
[----:B------:R-:W0:Y:S02]  /*7740*/  I2F.F64.S64 R6, R6 ;  /* 0x0000000600067312 */ /* 0x000e240000301c00 */
[----:B0-----:R0:W-:Y:S01]  /*7750*/  STG.E.64 desc[UR36][R4.64], R6 ;  /* 0x0000000604007986 */ /* 0x0011e2000c101b24 */
[----:B------:R-:W-:Y:S05]  /*7760*/  BRA `(.L_x_6812) ;  /* 0x0000000800847947 */ /* 0x000fea0003800000 */
.L_x_6807:
        /* <DEDUP_REMOVED lines=8> */
[----:B------:R-:W-:-:S04]  /*77f0*/  ISETP.NE.U32.AND P0, PT, R6, RZ, PT ;  /* 0x000000ff0600720c */ /* 0x000fc80003f05070 */
[----:B------:R-:W-:-:S04]  /*7800*/  ISETP.NE.AND.EX P0, PT, R7, RZ, PT, P0 ;  /* 0x000000ff0700720c */ /* 0x000fc80003f05300 */
[----:B------:R-:W-:-:S05]  /*7810*/  SEL R3, RZ, 0x1, !P0 ;  /* 0x00000001ff037807 */ /* 0x000fca0004000000 */
[----:B------:R0:W-:Y:S01]  /*7820*/  STG.E.U8 desc[UR36][R4.64], R3 ;  /* 0x0000000304007986 */ /* 0x0001e2000c101124 */
[----:B------:R-:W-:Y:S05]  /*7830*/  BRA `(.L_x_6812) ;  /* 0x0000000800507947 */ /* 0x000fea0003800000 */
.L_x_6821:
[----:B------:R-:W-:Y:S01]  /*7840*/  CS2R R10, SRZ ;  /* 0x00000000000a7805 */ /* 0x000fe2000001ff00 */
[----:B------:R-:W0:Y:S04]  /*7850*/  I2F.F64.S64 R8, R6 ;  /* 0x0000000600087312 */ /* 0x000e280000301c00 */
[----:B0-----:R0:W-:Y:S01]  /*7860*/  STG.E.128 desc[UR36][R4.64], R8 ;  /* 0x0000000804007986 */ /* 0x0011e2000c101d24 */
[----:B------:R-:W-:Y:S05]  /*7870*/  BRA `(.L_x_6812) ;  /* 0x0000000800407947 */ /* 0x000fea0003800000 */
.L_x_6820:
[----:B------:R-:W-:-:S13]  /*7880*/  ISETP.NE.AND P0, PT, R0, 0xf, PT ;  /* 0x0000000f0000780c */ /* 0x000fda0003f05270 */
[----:B------:R-:W-:Y:S05]  /*7890*/  @!P0 BRA `(.L_x_6822) ;  /* 0x0000000000a08947 */ /* 0x000fea0003800000 */
[----:B------:R-:W-:-:S13]  /*78a0*/  ISETP.NE.AND P0, PT, R0, 0x17, PT ;  /* 0x000000170000780c */ /* 0x000fda0003f05270 */
[----:B------:R-:W-:Y:S05]  /*78b0*/  @!P0 BRA `(.L_x_6823) ;  /* 0x00000000004c8947 */ /* 0x000fea0003800000 */
[----:B------:R-:W-:-:S13]  /*78c0*/  ISETP.NE.AND P0, PT, R0, 0x18, PT ;  /* 0x000000180000780c */ /* 0x000fda0003f05270 */
[----:B------:R-:W-:Y:S05]  /*78d0*/  @P0 BRA `(.L_x_6811) ;  /* 0x0000000400980947 */ /* 0x000fea0003800000 */
[----:B------:R-:W0:Y:S01]  /*78e0*/  I2F.S64 R6, R6 ;  /* 0x0000000600067312 */ /* 0x000e220000301400 */
[----:B------:R-:W-:Y:S01]  /*78f0*/  BSSY.RECONVERGENT B0, `(.L_x_6824) ;  /* 0x000000c000007945 */ /* 0x000fe20003800200 */
[----:B0-----:R-:W-:Y:S01]  /*7900*/  LOP3.LUT R8, R6, 0x7fffffff, RZ, 0xc0, !PT ;  /* 0x7fffffff06087812 */ /* 0x001fe200078ec0ff */
[----:B------:R-:W-:Y:S01]  /*7910*/  IMAD.MOV.U32 R0, RZ, RZ, 0x7f ;  /* 0x0000007fff007424 */ /* 0x000fe200078e00ff */
[----:B------:R-:W-:Y:S02]  /*7920*/  SHF.R.U32.HI R9, RZ, 0x18, R6 ;  /* 0x00000018ff097819 */ /* 0x000fe40000011606 */
        /* <DEDUP_REMOVED lines=8> */
.L_x_6825:
[----:B------:R-:W-:Y:S05]  /*79b0*/  BSYNC.RECONVERGENT B0 ;  /* 0x0000000000007941 */ /* 0x000fea0003800200 */
.L_x_6824:
[----:B------:R-:W-:-:S05]  /*79c0*/  LOP3.LUT R9, R0, 0x80, R9, 0xf8, !PT ;  /* 0x0000008000097812 */ /* 0x000fca00078ef809 */
[----:B------:R0:W-:Y:S01]  /*79d0*/  STG.E.U8 desc[UR36][R4.64], R9 ;  /* 0x0000000904007986 */ /* 0x0001e2000c101124 */
[----:B------:R-:W-:Y:S05]  /*79e0*/  BRA `(.L_x_6812) ;  /* 0x0000000400e47947 */ /* 0x000fea0003800000 */
.L_x_6823:
[----:B------:R-:W0:Y:S01]  /*79f0*/  I2F.S64 R6, R6 ;  /* 0x0000000600067312 */ /* 0x000e220000301400 */
[----:B------:R-:W-:Y:S01]  /*7a00*/  BSSY.RECONVERGENT B0, `(.L_x_6826) ;  /* 0x000000e000007945 */ /* 0x000fe20003800200 */
[----:B0-----:R-:W-:Y:S02]  /*7a10*/  LOP3.LUT R8, R6, 0x7fffffff, RZ, 0xc0, !PT ;  /* 0x7fffffff06087812 */ /* 0x001fe400078ec0ff */
[----:B------:R-:W-:Y:S02]  /*7a20*/  SHF.R.U32.HI R9, RZ, 0x18, R6 ;  /* 0x00000018ff097819 */ /* 0x000fe40000011606 */
[----:B------:R-:W-:-:S13]  /*7a30*/  ISETP.GE.U32.AND P1, PT, R8, 0x47800000, PT ;  /* 0x478000000800780c */ /* 0x000fda0003f26070 */
[----:B------:R-:W-:Y:S01]  /*7a40*/  @P1 IMAD.MOV.U32 R0, RZ, RZ, 0x7f ;  /* 0x0000007fff001424 */ /* 0x000fe200078e00ff */
[----:B------:R-:W-:-:S04]  /*7a50*/  @P1 ISETP.GT.U32.AND P0, PT, R8, 0x7f800000, PT ;  /* 0x7f8000000800180c */ /* 0x000fc80003f04070 */
[----:B------:R-:W-:Y:S01]  /*7a60*/  @P1 SEL R0, R0, 0x7c, P0 ;  /* 0x0000007c00001807 */ /* 0x000fe20000000000 */
[----:B------:R-:W-:Y:S08]  /*7a70*/  @P1 BRA `(.L_x_6827) ;  /* 0x0000000000181947 */ /* 0x000ff00003800000 */
[----:B------:R-:W-:-:S13]  /*7a80*/  ISETP.GT.U32.AND P0, PT, R8, 0x387fffff, PT ;  /* 0x387fffff0800780c */ /* 0x000fda0003f04070 */
[----:B------:R-:W-:-:S04]  /*7a90*/  @P0 SHF.R.U32.HI R0, RZ, 0x15, R6 ;  /* 0x00000015ff000819 */ /* 0x000fc80000011606 */
[----:B------:R-:W-:Y:S01]  /*7aa0*/  @P0 LOP3.LUT R3, R0, 0x1, RZ, 0xc0, !PT ;  /* 0x0000000100030812 */ /* 0x000fe200078ec0ff */
[----:B------:R-:W-:-:S03]  /*7ab0*/  @!P0 FADD.FTZ R0, R8, 128 ;  /* 0x4300000008008421 */ /* 0x000fc60000010000 */
[----:B------:R-:W-:-:S04]  /*7ac0*/  @P0 IADD3 R3, PT, PT, R6, 0x80fffff, R3 ;  /* 0x080fffff06030810 */ /* 0x000fc80007ffe003 */
[----:B------:R-:W-:-:S07]  /*7ad0*/  @P0 SHF.R.U32.HI R0, RZ, 0x15, R3 ;  /* 0x00000015ff000819 */ /* 0x000fce0000011603 */
.L_x_6827:
[----:B------:R-:W-:Y:S05]  /*7ae0*/  BSYNC.RECONVERGENT B0 ;  /* 0x0000000000007941 */ /* 0x000fea0003800200 */
.L_x_6826:
[----:B------:R-:W-:-:S05]  /*7af0*/  LOP3.LUT R9, R0, 0x80, R9, 0xf8, !PT ;  /* 0x0000008000097812 */ /* 0x000fca00078ef809 */
[----:B------:R0:W-:Y:S01]  /*7b00*/  STG.E.U8 desc[UR36][R4.64], R9 ;  /* 0x0000000904007986 */ /* 0x0001e2000c101124 */
[----:B------:R-:W-:Y:S05]  /*7b10*/  BRA `(.L_x_6812) ;  /* 0x0000000400987947 */ /* 0x000fea0003800000 */
.L_x_6822:
[----:B------:R-:W0:Y:S02]  /*7b20*/  I2F.S64 R0, R6 ;  /* 0x0000000600007312 */ /* 0x000e240000301400 */
[----:B0-----:R-:W-:-:S05]  /*7b30*/  F2FP.BF16.F32.PACK_AB R0, RZ, R0 ;  /* 0x00000000ff00723e */ /* 0x001fca00000010ff */
[----:B------:R0:W-:Y:S01]  /*7b40*/  STG.E.U16 desc[UR36][R4.64], R0 ;  /* 0x0000000004007986 */ /* 0x0001e2000c101524 */
[----:B------:R-:W-:Y:S05]  /*7b50*/  BRA `(.L_x_6812) ;  /* 0x0000000400887947 */ /* 0x000fea0003800000 */
.L_x_6819:
        /* <DEDUP_REMOVED lines=8> */
[----:B------:R4:W-:Y:S01]  /*7be0*/  STG.E.U16 desc[UR36][R4.64], R6 ;  /* 0x0000000604007986 */ /* 0x0009e2000c101524 */
[----:B------:R-:W-:Y:S05]  /*7bf0*/  BRA `(.L_x_6812) ;  /* 0x0000000400607947 */ /* 0x000fea0003800000 */
.L_x_6830:
[----:B------:R-:W0:Y:S01]  /*7c00*/  I2F.S64 R7, R6 ;  /* 0x0000000600077312 */ /* 0x000e220000301400 */
        /* <DEDUP_REMOVED lines=12> */
.L_x_6833:
[----:B------:R-:W-:-:S04]  /*7cd0*/  SHF.R.U32.HI R0, RZ, 0x14, R7 ;  /* 0x00000014ff007819 */ /* 0x000fc80000011607 */
[----:B------:R-:W-:-:S04]  /*7ce0*/  LOP3.LUT R0, R0, 0x1, RZ, 0xc0, !PT ;  /* 0x0000000100007812 */ /* 0x000fc800078ec0ff */
[----:B------:R-:W-:-:S04]  /*7cf0*/  IADD3 R0, PT, PT, R7, 0x487ffff, R0 ;  /* 0x0487ffff07007810 */ /* 0x000fc80007ffe000 */
[----:B------:R-:W-:-:S04]  /*7d00*/  SHF.R.U32.HI R0, RZ, 0x14, R0 ;  /* 0x00000014ff007819 */ /* 0x000fc80000011600 */
[----:B------:R-:W-:-:S07]  /*7d10*/  LOP3.LUT R3, R0, 0xff, RZ, 0xc0, !PT ;  /* 0x000000ff00037812 */ /* 0x000fce00078ec0ff */
.L_x_6834:
[----:B------:R-:W-:-:S04]  /*7d20*/  SHF.R.U32.HI R0, RZ, 0x18, R7 ;  /* 0x00000018ff007819 */ /* 0x000fc80000011607 */
[----:B------:R-:W-:-:S07]  /*7d30*/  LOP3.LUT R0, R3, 0x80, R0, 0xf8, !PT ;  /* 0x0000008003007812 */ /* 0x000fce00078ef800 */
.L_x_6832:
[----:B------:R-:W-:Y:S05]  /*7d40*/  BSYNC.RECONVERGENT B0 ;  /* 0x0000000000007941 */ /* 0x000fea0003800200 */
.L_x_6831:
[----:B------:R3:W-:Y:S01]  /*7d50*/  STG.E.U8 desc[UR36][R4.64], R0 ;  /* 0x0000000004007986 */ /* 0x0007e2000c101124 */
[----:B------:R-:W-:Y:S05]  /*7d60*/  BRA `(.L_x_6812) ;  /* 0x0000000400047947 */ /* 0x000fea0003800000 */
.L_x_6829:
        /* <DEDUP_REMOVED lines=13> */
.L_x_6837:
[----:B------:R-:W-:-:S04]  /*7e40*/  SHF.R.U32.HI R0, RZ, 0x15, R7 ;  /* 0x00000015ff007819 */ /* 0x000fc80000011607 */
[----:B------:R-:W-:-:S04]  /*7e50*/  LOP3.LUT R0, R0, 0x1, RZ, 0xc0, !PT ;  /* 0x0000000100007812 */ /* 0x000fc800078ec0ff */
[----:B------:R-:W-:-:S04]  /*7e60*/  IADD3 R0, PT, PT, R7, 0x88fffff, R0 ;  /* 0x088fffff07007810 */ /* 0x000fc80007ffe000 */
[----:B------:R-:W-:-:S04]  /*7e70*/  SHF.R.U32.HI R0, RZ, 0x15, R0 ;  /* 0x00000015ff007819 */ /* 0x000fc80000011600 */
[----:B------:R-:W-:-:S07]  /*7e80*/  LOP3.LUT R3, R0, 0xff, RZ, 0xc0, !PT ;  /* 0x000000ff00037812 */ /* 0x000fce00078ec0ff */
.L_x_6838:
[----:B------:R-:W-:-:S04]  /*7e90*/  SHF.R.U32.HI R0, RZ, 0x18, R7 ;  /* 0x00000018ff007819 */ /* 0x000fc80000011607 */
[----:B------:R-:W-:-:S07]  /*7ea0*/  LOP3.LUT R0, R3, 0x80, R0, 0xf8, !PT ;  /* 0x0000008003007812 */ /* 0x000fce00078ef800 */
.L_x_6836:
[----:B------:R-:W-:Y:S05]  /*7eb0*/  BSYNC.RECONVERGENT B0 ;  /* 0x0000000000007941 */ /* 0x000fea0003800200 */
.L_x_6835:
[----:B------:R0:W-:Y:S01]  /*7ec0*/  STG.E.U8 desc[UR36][R4.64], R0 ;  /* 0x0000000004007986 */ /* 0x0001e2000c101124 */
[----:B------:R-:W-:Y:S05]  /*7ed0*/  BRA `(.L_x_6812) ;  /* 0x0000000000a87947 */ /* 0x000fea0003800000 */
.L_x_6828:
[----:B------:R-:W-:-:S13]  /*7ee0*/  ISETP.NE.AND P0, PT, R0, 0x1c, PT ;  /* 0x0000001c0000780c */ /* 0x000fda0003f05270 */
[----:B------:R-:W-:Y:S05]  /*7ef0*/  @!P0 BRA `(.L_x_6839) ;  /* 0x00000000009c8947 */ /* 0x000fea0003800000 */
[----:B------:R-:W-:-:S13]  /*7f00*/  ISETP.NE.AND P0, PT, R0, 0x1d, PT ;  /* 0x0000001d0000780c */ /* 0x000fda0003f05270 */
[----:B------:R-:W-:Y:S05]  /*7f10*/  @!P0 BRA `(.L_x_6840) ;  /* 0x00000000008c8947 */ /* 0x000fea0003800000 */
[----:B------:R-:W-:-:S13]  /*7f20*/  ISETP.NE.AND P0, PT, R0, 0x2c, PT ;  /* 0x0000002c0000780c */ /* 0x000fda0003f05270 */
[----:B------:R-:W-:Y:S05]  /*7f30*/  @!P0 BRA `(.L_x_6841) ;  /* 0x0000000000448947 */ /* 0x000fea0003800000 */
.L_x_6811:
        /* <DEDUP_REMOVED lines=16> */
.L_x_6842:
[----:B------:R-:W-:Y:S05]  /*8040*/  BRA `(.L_x_6812) ;  /* 0x00000000004c7947 */ /* 0x000fea0003800000 */
.L_x_6841:
[----:B------:R-:W0:Y:S02]  /*8050*/  I2F.S64 R6, R6 ;  /* 0x0000000600067312 */ /* 0x000e240000301400 */
[----:B0-----:R-:W-:-:S04]  /*8060*/  SHF.R.U32.HI R8, RZ, 0x17, R6 ;  /* 0x00000017ff087819 */ /* 0x001fc80000011606 */
[----:B------:R-:W-:-:S04]  /*8070*/  LOP3.LUT R3, R8, 0xff, RZ, 0xc0, !PT ;  /* 0x000000ff08037812 */ /* 0x000fc800078ec0ff */
[----:B------:R-:W-:-:S13]  /*8080*/  ISETP.NE.AND P1, PT, R3, 0xff, PT ;  /* 0x000000ff0300780c */ /* 0x000fda0003f25270 */
[--C-:B------:R-:W-:Y:S02]  /*8090*/  @P1 SHF.R.U32.HI R0, RZ, 0x16, R6.reuse ;  /* 0x00000016ff001819 */ /* 0x100fe40000011606 */
[----:B------:R-:W-:Y:S01]  /*80a0*/  @P1 LOP3.LUT P0, RZ, R3, 0x3fffff, R6, 0xf8, !PT ;  /* 0x003fffff03ff1812 */ /* 0x000fe2000780f806 */
[----:B------:R-:W-:Y:S01]  /*80b0*/  IMAD.MOV.U32 R3, RZ, RZ, 0xff ;  /* 0x000000ffff037424 */ /* 0x000fe200078e00ff */
[----:B------:R-:W-:-:S04]  /*80c0*/  @P1 LOP3.LUT R0, R0, 0x1, RZ, 0xc0, !PT ;  /* 0x0000000100001812 */ /* 0x000fc800078ec0ff */
[----:B------:R-:W-:Y:S01]  /*80d0*/  @P1 ISETP.EQ.U32.AND P2, PT, R0, 0x1, P0 ;  /* 0x000000010000180c */ /* 0x000fe20000742070 */
[----:B------:R-:W-:Y:S01]  /*80e0*/  @P1 VIADD R0, R8, 0x1 ;  /* 0x0000000108001836 */ /* 0x000fe20000000000 */
[----:B------:R-:W-:Y:S02]  /*80f0*/  PLOP3.LUT P0, PT, PT, PT, PT, 0x80, 0x8 ;  /* 0x000000000008781c */ /* 0x000fe40003f0f070 */
[----:B------:R-:W-:-:S13]  /*8100*/  @P1 PLOP3.LUT P0, PT, P2, PT, PT, 0x80, 0x8 ;  /* 0x000000000008181c */ /* 0x000fda000170f070 */
[----:B------:R-:W-:-:S04]  /*8110*/  @!P0 IMAD.MOV R0, RZ, RZ, R8 ;  /* 0x000000ffff008224 */ /* 0x000fc800078e0208 */
[----:B------:R-:W-:-:S05]  /*8120*/  @P1 IMAD.MOV.U32 R3, RZ, RZ, R0 ;  /* 0x000000ffff031224 */ /* 0x000fca00078e0000 */
[----:B------:R2:W-:Y:S01]  /*8130*/  STG.E.U8 desc[UR36][R4.64], R3 ;  /* 0x0000000304007986 */ /* 0x0005e2000c101124 */
[----:B------:R-:W-:Y:S05]  /*8140*/  BRA `(.L_x_6812) ;  /* 0x00000000000c7947 */ /* 0x000fea0003800000 */
.L_x_6840:
[----:B------:R1:W-:Y:S01]  /*8150*/  STG.E.64 desc[UR36][R4.64], R6 ;  /* 0x0000000604007986 */ /* 0x0003e2000c101b24 */
[----:B------:R-:W-:Y:S05]  /*8160*/  BRA `(.L_x_6812) ;  /* 0x0000000000047947 */ /* 0x000fea0003800000 */
.L_x_6839:
[----:B------:R0:W-:Y:S02]  /*8170*/  STG.E desc[UR36][R4.64], R6 ;  /* 0x0000000604007986 */ /* 0x0001e4000c101924 */
.L_x_6812:
        /* <DEDUP_REMOVED lines=24> */
.L_x_6847:
[----:B------:R0:W-:Y:S01]  /*8300*/  STG.E.U8 desc[UR36][R4.64], R22 ;  /* 0x0000001604007986 */ /* 0x0001e2000c101124 */
[----:B------:R-:W-:Y:S05]  /*8310*/  BRA `(.L_x_6849) ;  /* 0x0000000c00347947 */ /* 0x000fea0003800000 */
.L_x_6846:
        /* <DEDUP_REMOVED lines=8> */
.L_x_6851:
[----:B------:R0:W-:Y:S01]  /*83a0*/  STG.E desc[UR36][R4.64], R22 ;  /* 0x0000001604007986 */ /* 0x0001e2000c101924 */
[----:B------:R-:W-:Y:S05]  /*83b0*/  BRA `(.L_x_6849) ;  /* 0x0000000c000c7947 */ /* 0x000fea0003800000 */
.L_x_6850:
[----:B------:R0:W-:Y:S01]  /*83c0*/  STG.E.U16 desc[UR36][R4.64], R22 ;  /* 0x0000001604007986 */ /* 0x0001e2000c101524 */
[----:B------:R-:W-:Y:S05]  /*83d0*/  BRA `(.L_x_6849) ;  /* 0x0000000c00047947 */ /* 0x000fea0003800000 */
.L_x_6845:
        /* <DEDUP_REMOVED lines=9> */
.L_x_6853:
[----:B------:R-:W0:Y:S02]  /*8470*/  I2F.S64 R0, R22 ;  /* 0x0000001600007312 */ /* 0x000e240000301400 */
[----:B0-----:R-:W-:-:S05]  /*8480*/  F2FP.F16.F32.PACK_AB R0, RZ, R0 ;  /* 0x00000000ff00723e */ /* 0x001fca00000000ff */
[----:B------:R0:W-:Y:S01]  /*8490*/  STG.E.U16 desc[UR36][R4.64], R0 ;  /* 0x0000000004007986 */ /* 0x0001e2000c101524 */
[----:B------:R-:W-:Y:S05]  /*84a0*/  BRA `(.L_x_6849) ;  /* 0x0000000800d07947 */ /* 0x000fea0003800000 */
.L_x_6852:
        /* <DEDUP_REMOVED lines=10> */
.L_x_6855:
[----:B------:R-:W0:Y:S02]  /*8550*/  I2F.S64 R22, R22 ;  /* 0x0000001600167312 */ /* 0x000e240000301400 */
[----:B0-----:R-:W-:-:S04]  /*8560*/  F2FP.F16.F32.PACK_AB R3, RZ, R22 ;  /* 0x00000016ff03723e */ /* 0x001fc800000000ff */
[----:B------:R-:W-:-:S05]  /*8570*/  PRMT R3, R3, 0x5410, RZ ;  /* 0x0000541003037816 */ /* 0x000fca00000000ff */
[----:B------:R0:W-:Y:S01]  /*8580*/  STG.E desc[UR36][R4.64], R3 ;  /* 0x0000000304007986 */ /* 0x0001e2000c101924 */
[----:B------:R-:W-:Y:S05]  /*8590*/  BRA `(.L_x_6849) ;  /* 0x0000000800947947 */ /* 0x000fea0003800000 */
.L_x_6854:
[----:B------:R-:W0:Y:S02]  /*85a0*/  I2F.F64.S64 R22, R22 ;  /* 0x0000001600167312 */ /* 0x000e240000301c00 */
[----:B0-----:R0:W-:Y:S01]  /*85b0*/  STG.E.64 desc[UR36][R4.64], R22 ;  /* 0x0000001604007986 */ /* 0x0011e2000c101b24 */
[----:B------:R-:W-:Y:S05]  /*85c0*/  BRA `(.L_x_6849) ;  /* 0x0000000800887947 */ /* 0x000fea0003800000 */
.L_x_6844:
[----:B------:R-:W-:-:S13]  /*85d0*/  ISETP.GT.AND P0, PT, R0, 0x18, PT ;  /* 0x000000180000780c */ /* 0x000fda0003f04270 */
[----:B------:R-:W-:Y:S05]  /*85e0*/  @!P0 BRA `(.L_x_6856) ;  /* 0x0000000400488947 */ /* 0x000fea0003800000 */
        /* <DEDUP_REMOVED lines=10> */
.L_x_6859:
[----:B------:R-:W0:Y:S01]  /*8690*/  I2F.S64 R23, R22 ;  /* 0x0000001600177312 */ /* 0x000e220000301400 */
        /* <DEDUP_REMOVED lines=17> */
.L_x_6862:
[----:B------:R-:W-:-:S04]  /*87b0*/  SHF.R.U32.HI R3, RZ, 0x18, R23 ;  /* 0x00000018ff037819 */ /* 0x000fc80000011617 */
[----:B------:R-:W-:-:S07]  /*87c0*/  LOP3.LUT R0, R0, 0x80, R3, 0xf8, !PT ;  /* 0x0000008000007812 */ /* 0x000fce00078ef803 */
.L_x_6861:
[----:B------:R-:W-:Y:S05]  /*87d0*/  BSYNC.RECONVERGENT B0 ;  /* 0x0000000000007941 */ /* 0x000fea0003800200 */
.L_x_6860:
[----:B------:R0:W-:Y:S01]  /*87e0*/  STG.E.U8 desc[UR36][R4.64], R0 ;  /* 0x0000000004007986 */ /* 0x0001e2000c101124 */
[----:B------:R-:W-:Y:S05]  /*87f0*/  BRA `(.L_x_6849) ;  /* 0x0000000400fc7947 */ /* 0x000fea0003800000 */
.L_x_6858:
        /* <DEDUP_REMOVED lines=18> */
.L_x_6865:
[----:B------:R-:W-:-:S04]  /*8920*/  SHF.R.U32.HI R3, RZ, 0x18, R23 ;  /* 0x00000018ff037819 */ /* 0x000fc80000011617 */
[----:B------:R-:W-:-:S07]  /*8930*/  LOP3.LUT R0, R0, 0x80, R3, 0xf8, !PT ;  /* 0x0000008000007812 */ /* 0x000fce00078ef803 */
.L_x_6864:
[----:B------:R-:W-:Y:S05]  /*8940*/  BSYNC.RECONVERGENT B0 ;  /* 0x0000000000007941 */ /* 0x000fea0003800200 */
.L_x_6863:
[----:B------:R0:W-:Y:S01]  /*8950*/  STG.E.U8 desc[UR36][R4.64], R0 ;  /* 0x0000000004007986 */ /* 0x0001e2000c101124 */
[----:B------:R-:W-:Y:S05]  /*8960*/  BRA `(.L_x_6849) ;  /* 0x0000000400a07947 */ /* 0x000fea0003800000 */
.L_x_6857:
[----:B------:R-:W-:-:S13]  /*8970*/  ISETP.NE.AND P0, PT, R0, 0x1c, PT ;  /* 0x0000001c0000780c */ /* 0x000fda0003f05270 */
[----:B------:R-:W-:Y:S05]  /*8980*/  @!P0 BRA `(.L_x_6866) ;  /* 0x0000000000588947 */ /* 0x000fea0003800000 */
[----:B------:R-:W-:-:S13]  /*8990*/  ISETP.NE.AND P0, PT, R0, 0x1d, PT ;  /* 0x0000001d0000780c */ /* 0x000fda0003f05270 */
[----:B------:R-:W-:Y:S05]  /*89a0*/  @!P0 BRA `(.L_x_6867) ;  /* 0x0000000000488947 */ /* 0x000fea0003800000 */
[----:B------:R-:W-:-:S13]  /*89b0*/  ISETP.NE.AND P0, PT, R0, 0x2c, PT ;  /* 0x0000002c0000780c */ /* 0x000fda0003f05270 */
[----:B------:R-:W-:Y:S05]  /*89c0*/  @P0 BRA `(.L_x_6848) ;  /* 0x0000000000a40947 */ /* 0x000fea0003800000 */
        /* <DEDUP_REMOVED lines=16> */
.L_x_6867:
[----:B------:R0:W-:Y:S01]  /*8ad0*/  STG.E.64 desc[UR36][R4.64], R22 ;  /* 0x0000001604007986 */ /* 0x0001e2000c101b24 */
[----:B------:R-:W-:Y:S05]  /*8ae0*/  BRA `(.L_x_6849) ;  /* 0x0000000400407947 */ /* 0x000fea0003800000 */
.L_x_6866:
[----:B------:R0:W-:Y:S01]  /*8af0*/  STG.E desc[UR36][R4.64], R22 ;  /* 0x0000001604007986 */ /* 0x0001e2000c101924 */
[----:B------:R-:W-:Y:S05]  /*8b00*/  BRA `(.L_x_6849) ;  /* 0x0000000400387947 */ /* 0x000fea0003800000 */
.L_x_6856:
        /* <DEDUP_REMOVED lines=11> */
.L_x_6869:
[----:B------:R-:W-:Y:S01]  /*8bc0*/  CS2R R10, SRZ ;  /* 0x00000000000a7805 */ /* 0x000fe2000001ff00 */
[----:B------:R-:W0:Y:S04]  /*8bd0*/  I2F.F64.S64 R8, R22 ;  /* 0x0000001600087312 */ /* 0x000e280000301c00 */
[----:B0-----:R0:W-:Y:S01]  /*8be0*/  STG.E.128 desc[UR36][R4.64], R8 ;  /* 0x0000000804007986 */ /* 0x0011e2000c101d24 */
[----:B------:R-:W-:Y:S05]  /*8bf0*/  BRA `(.L_x_6849) ;  /* 0x0000000000fc7947 */ /* 0x000fea0003800000 */
.L_x_6868:
[----:B------:R-:W-:-:S13]  /*8c00*/  ISETP.NE.AND P0, PT, R0, 0xf, PT ;  /* 0x0000000f0000780c */ /* 0x000fda0003f05270 */
[----:B------:R-:W-:Y:S05]  /*8c10*/  @!P0 BRA `(.L_x_6870) ;  /* 0x0000000000e88947 */ /* 0x000fea0003800000 */
[----:B------:R-:W-:-:S13]  /*8c20*/  ISETP.NE.AND P0, PT, R0, 0x17, PT ;  /* 0x000000170000780c */ /* 0x000fda0003f05270 */
[----:B------:R-:W-:Y:S05]  /*8c30*/  @!P0 BRA `(.L_x_6871) ;  /* 0x0000000000908947 */ /* 0x000fea0003800000 */
[----:B------:R-:W-:-:S13]  /*8c40*/  ISETP.NE.AND P0, PT, R0, 0x18, PT ;  /* 0x000000180000780c */ /* 0x000fda0003f05270 */
[----:B------:R-:W-:Y:S05]  /*8c50*/  @!P0 BRA `(.L_x_6872) ;  /* 0x0000000000448947 */ /* 0x000fea0003800000 */
.L_x_6848:
        /* <DEDUP_REMOVED lines=16> */
.L_x_6873:
[----:B------:R-:W-:Y:S05]  /*8d60*/  BRA `(.L_x_6849) ;  /* 0x0000000000a07947 */ /* 0x000fea0003800000 */
.L_x_6872:
[----:B------:R-:W0:Y:S01]  /*8d70*/  I2F.S64 R23, R22 ;  /* 0x0000001600177312 */ /* 0x000e220000301400 */
[----:B------:R-:W-:Y:S01]  /*8d80*/  BSSY.RECONVERGENT B0, `(.L_x_6874) ;  /* 0x000000c000007945 */ /* 0x000fe20003800200 */
[----:B0-----:R-:W-:Y:S01]  /*8d90*/  LOP3.LUT R6, R23, 0x7fffffff, RZ, 0xc0, !PT ;  /* 0x7fffffff17067812 */ /* 0x001fe200078ec0ff */
        /* <DEDUP_REMOVED lines=10> */
.L_x_6875:
[----:B------:R-:W-:Y:S05]  /*8e40*/  BSYNC.RECONVERGENT B0 ;  /* 0x0000000000007941 */ /* 0x000fea0003800200 */
.L_x_6874:
[----:B------:R-:W-:-:S05]  /*8e50*/  LOP3.LUT R3, R0, 0x80, R3, 0xf8, !PT ;  /* 0x0000008000037812 */ /* 0x000fca00078ef803 */
[----:B------:R3:W-:Y:S01]  /*8e60*/  STG.E.U8 desc[UR36][R4.64], R3 ;  /* 0x0000000304007986 */ /* 0x0007e2000c101124 */
[----:B------:R-:W-:Y:S05]  /*8e70*/  BRA `(.L_x_6849) ;  /* 0x00000000005c7947 */ /* 0x000fea0003800000 */
.L_x_6871:
[----:B------:R-:W0:Y:S01]  /*8e80*/  I2F.S64 R23, R22 ;  /* 0x0000001600177312 */ /* 0x000e220000301400 */
        /* <DEDUP_REMOVED lines=11> */
.L_x_6877:
[----:B------:R-:W-:Y:S01]  /*8f40*/  IMAD.MOV.U32 R0, RZ, RZ, 0x7f ;  /* 0x0000007fff007424 */ /* 0x000fe200078e00ff */
[----:B------:R-:W-:-:S04]  /*8f50*/  ISETP.GT.U32.AND P0, PT, R3, 0x7f800000, PT ;  /* 0x7f8000000300780c */ /* 0x000fc80003f04070 */
[----:B------:R-:W-:-:S09]  /*8f60*/  SEL R0, R0, 0x7c, P0 ;  /* 0x0000007c00007807 */ /* 0x000fd20000000000 */
.L_x_6878:
[----:B------:R-:W-:Y:S05]  /*8f70*/  BSYNC.RECONVERGENT B0 ;  /* 0x0000000000007941 */ /* 0x000fea0003800200 */
.L_x_6876:
[----:B------:R-:W-:-:S04]  /*8f80*/  SHF.R.U32.HI R3, RZ, 0x18, R23 ;  /* 0x00000018ff037819 */ /* 0x000fc80000011617 */
[----:B------:R-:W-:-:S05]  /*8f90*/  LOP3.LUT R3, R0, 0x80, R3, 0xf8, !PT ;  /* 0x0000008000037812 */ /* 0x000fca00078ef803 */
[----:B------:R2:W-:Y:S01]  /*8fa0*/  STG.E.U8 desc[UR36][R4.64], R3 ;  /* 0x0000000304007986 */ /* 0x0005e2000c101124 */
[----:B------:R-:W-:Y:S05]  /*8fb0*/  BRA `(.L_x_6849) ;  /* 0x00000000000c7947 */ /* 0x000fea0003800000 */
.L_x_6870:
[----:B------:R-:W0:Y:S02]  /*8fc0*/  I2F.S64 R0, R22 ;  /* 0x0000001600007312 */ /* 0x000e240000301400 */
[----:B0-----:R-:W-:-:S05]  /*8fd0*/  F2FP.BF16.F32.PACK_AB R0, RZ, R0 ;  /* 0x00000000ff00723e */ /* 0x001fca00000010ff */
[----:B------:R4:W-:Y:S02]  /*8fe0*/  STG.E.U16 desc[UR36][R4.64], R0 ;  /* 0x0000000004007986 */ /* 0x0009e4000c101524 */
.L_x_6849:
[----:B------:R-:W-:-:S07]  /*8ff0*/  VIADD R17, R17, 0x80 ;  /* 0x0000008011117836 */ /* 0x000fce0000000000 */
.L_x_6806:
[----:B------:R-:W-:-:S13]  /*9000*/  ISETP.GE.AND P0, PT, R17, R16, PT ;  /* 0x000000101100720c */ /* 0x000fda0003f06270 */
[----:B------:R-:W-:Y:S05]  /*9010*/  @P0 BREAK.RELIABLE B6 ;  /* 0x0000000000060942 */ /* 0x000fea0003800100 */
[----:B------:R-:W-:Y:S05]  /*9020*/  @P0 BRA `(.L_x_6843) ;  /* 0x0000000c00940947 */ /* 0x000fea0003800000 */
[----:B------:R-:W-:Y:S05]  /*9030*/  BSYNC.RELIABLE B6 ;  /* 0x0000000000067941 */ /* 0x000fea0003800100 */
.L_x_6805:
        /* <DEDUP_REMOVED lines=20> */
.L_x_6882:
[----:B------:R0:W-:Y:S01]  /*9180*/  STG.E.U8 desc[UR36][R4.64], R18 ;  /* 0x0000001204007986 */ /* 0x0001e2000c101124 */
[----:B------:R-:W-:Y:S05]  /*9190*/  BRA `(.L_x_6884) ;  /* 0x0000000c00347947 */ /* 0x000fea0003800000 */
.L_x_6881:
        /* <DEDUP_REMOVED lines=8> */
.L_x_6886:
[----:B------:R0:W-:Y:S01]  /*9220*/  STG.E desc[UR36][R4.64], R18 ;  /* 0x0000001204007986 */ /* 0x0001e2000c101924 */
[----:B------:R-:W-:Y:S05]  /*9230*/  BRA `(.L_x_6884) ;  /* 0x0000000c000c7947 */ /* 0x000fea0003800000 */
.L_x_6885:
[----:B------:R0:W-:Y:S01]  /*9240*/  STG.E.U16 desc[UR36][R4.64], R18 ;  /* 0x0000001204007986 */ /* 0x0001e2000c101524 */
[----:B------:R-:W-:Y:S05]  /*9250*/  BRA `(.L_x_6884) ;  /* 0x0000000c00047947 */ /* 0x000fea0003800000 */
.L_x_6880:
        /* <DEDUP_REMOVED lines=9> */
.L_x_6888:
[----:B------:R-:W0:Y:S02]  /*92f0*/  I2F.S64 R0, R18 ;  /* 0x0000001200007312 */ /* 0x000e240000301400 */
[----:B0-----:R-:W-:-:S05]  /*9300*/  F2FP.F16.F32.PACK_AB R0, RZ, R0 ;  /* 0x00000000ff00723e */ /* 0x001fca00000000ff */
[----:B------:R0:W-:Y:S01]  /*9310*/  STG.E.U16 desc[UR36][R4.64], R0 ;  /* 0x0000000004007986 */ /* 0x0001e2000c101524 */
[----:B------:R-:W-:Y:S05]  /*9320*/  BRA `(.L_x_6884) ;  /* 0x0000000800d07947 */ /* 0x000fea0003800000 */
.L_x_6887:
        /* <DEDUP_REMOVED lines=10> */
.L_x_6890:
[----:B------:R-:W0:Y:S02]  /*93d0*/  I2F.S64 R18, R18 ;  /* 0x0000001200127312 */ /* 0x000e240000301400 */
[----:B0-----:R-:W-:-:S04]  /*93e0*/  F2FP.F16.F32.PACK_AB R3, RZ, R18 ;  /* 0x00000012ff03723e */ /* 0x001fc800000000ff */
[----:B------:R-:W-:-:S05]  /*93f0*/  PRMT R3, R3, 0x5410, RZ ;  /* 0x0000541003037816 */ /* 0x000fca00000000ff */
[----:B------:R0:W-:Y:S01]  /*9400*/  STG.E desc[UR36][R4.64], R3 ;  /* 0x0000000304007986 */ /* 0x0001e2000c101924 */
[----:B------:R-:W-:Y:S05]  /*9410*/  BRA `(.L_x_6884) ;  /* 0x0000000800947947 */ /* 0x000fea0003800000 */
.L_x_6889:
[----:B------:R-:W0:Y:S02]  /*9420*/  I2F.F64.S64 R18, R18 ;  /* 0x0000001200127312 */ /* 0x000e240000301c00 */
[----:B0-----:R0:W-:Y:S01]  /*9430*/  STG.E.64 desc[UR36][R4.64], R18 ;  /* 0x0000001204007986 */ /* 0x0011e2000c101b24 */
[----:B------:R-:W-:Y:S05]  /*9440*/  BRA `(.L_x_6884) ;  /* 0x0000000800887947 */ /* 0x000fea0003800000 */
.L_x_6879:
        /* <DEDUP_REMOVED lines=12> */
.L_x_6894:
        /* <DEDUP_REMOVED lines=18> */
.L_x_6897:
[----:B------:R-:W-:-:S04]  /*9630*/  SHF.R.U32.HI R3, RZ, 0x18, R19 ;  /* 0x00000018ff037819 */ /* 0x000fc80000011613 */
[----:B------:R-:W-:-:S07]  /*9640*/  LOP3.LUT R0, R0, 0x80, R3, 0xf8, !PT ;  /* 0x0000008000007812 */ /* 0x000fce00078ef803 */
.L_x_6896:
[----:B------:R-:W-:Y:S05]  /*9650*/  BSYNC.RECONVERGENT B0 ;  /* 0x0000000000007941 */ /* 0x000fea0003800200 */
.L_x_6895:
[----:B------:R0:W-:Y:S01]  /*9660*/  STG.E.U8 desc[UR36][R4.64], R0 ;  /* 0x0000000004007986 */ /* 0x0001e2000c101124 */
[----:B------:R-:W-:Y:S05]  /*9670*/  BRA `(.L_x_6884) ;  /* 0x0000000400fc7947 */ /* 0x000fea0003800000 */
.L_x_6893:
        /* <DEDUP_REMOVED lines=18> */
.L_x_6900:
[----:B------:R-:W-:-:S04]  /*97a0*/  SHF.R.U32.HI R3, RZ, 0x18, R19 ;  /* 0x00000018ff037819 */ /* 0x000fc80000011613 */
[----:B------:R-:W-:-:S07]  /*97b0*/  LOP3.LUT R0, R0, 0x80, R3, 0xf8, !PT ;  /* 0x0000008000007812 */ /* 0x000fce00078ef803 */
.L_x_6899:
[----:B------:R-:W-:Y:S05]  /*97c0*/  BSYNC.RECONVERGENT B0 ;  /* 0x0000000000007941 */ /* 0x000fea0003800200 */
.L_x_6898:
[----:B------:R0:W-:Y:S01]  /*97d0*/  STG.E.U8 desc[UR36][R4.64], R0 ;  /* 0x0000000004007986 */ /* 0x0001e2000c101124 */
[----:B------:R-:W-:Y:S05]  /*97e0*/  BRA `(.L_x_6884) ;  /* 0x0000000400a07947 */ /* 0x000fea0003800000 */
.L_x_6892:
        /* <DEDUP_REMOVED lines=22> */
.L_x_6902:
[----:B------:R0:W-:Y:S01]  /*9950*/  STG.E.64 desc[UR36][R4.64], R18 ;  /* 0x0000001204007986 */ /* 0x0001e2000c101b24 */
[----:B------:R-:W-:Y:S05]  /*9960*/  BRA `(.L_x_6884) ;  /* 0x0000000400407947 */ /* 0x000fea0003800000 */
.L_x_6901:
[----:B------:R0:W-:Y:S01]  /*9970*/  STG.E desc[UR36][R4.64], R18 ;  /* 0x0000001204007986 */ /* 0x0001e2000c101924 */
[----:B------:R-:W-:Y:S05]  /*9980*/  BRA `(.L_x_6884) ;  /* 0x0000000400387947 */ /* 0x000fea0003800000 */
.L_x_6891:
        /* <DEDUP_REMOVED lines=11> */
.L_x_6904:
[----:B------:R-:W-:Y:S01]  /*9a40*/  CS2R R10, SRZ ;  /* 0x00000000000a7805 */ /* 0x000fe2000001ff00 */
[----:B------:R-:W0:Y:S04]  /*9a50*/  I2F.F64.S64 R8, R18 ;  /* 0x0000001200087312 */ /* 0x000e280000301c00 */
[----:B0-----:R0:W-:Y:S01]  /*9a60*/  STG.E.128 desc[UR36][R4.64], R8 ;  /* 0x0000000804007986 */ /* 0x0011e2000c101d24 */
[----:B------:R-:W-:Y:S05]  /*9a70*/  BRA `(.L_x_6884) ;  /* 0x0000000000fc7947 */ /* 0x000fea0003800000 */
.L_x_6903:
[----:B------:R-:W-:-:S13]  /*9a80*/  ISETP.NE.AND P0, PT, R0, 0xf, PT ;  /* 0x0000000f0000780c */ /* 0x000fda0003f05270 */
[----:B------:R-:W-:Y:S05]  /*9a90*/  @!P0 BRA `(.L_x_6905) ;  /* 0x0000000000e88947 */ /* 0x000fea0003800000 */
[----:B------:R-:W-:-:S13]  /*9aa0*/  ISETP.NE.AND P0, PT, R0, 0x17, PT ;  /* 0x000000170000780c */ /* 0x000fda0003f05270 */
[----:B------:R-:W-:Y:S05]  /*9ab0*/  @!P0 BRA `(.L_x_6906) ;  /* 0x0000000000908947 */ /* 0x000fea0003800000 */
[----:B------:R-:W-:-:S13]  /*9ac0*/  ISETP.NE.AND P0, PT, R0, 0x18, PT ;  /* 0x000000180000780c */ /* 0x000fda0003f05270 */
[----:B------:R-:W-:Y:S05]  /*9ad0*/  @!P0 BRA `(.L_x_6907) ;  /* 0x0000000000448947 */ /* 0x000fea0003800000 */
.L_x_6883:
        /* <DEDUP_REMOVED lines=16> */
.L_x_6908:
[----:B------:R-:W-:Y:S05]  /*9be0*/  BRA `(.L_x_6884) ;  /* 0x0000000000a07947 */ /* 0x000fea0003800000 */
.L_x_6907:
        /* <DEDUP_REMOVED lines=13> */
.L_x_6910:
[----:B------:R-:W-:Y:S05]  /*9cc0*/  BSYNC.RECONVERGENT B0 ;  /* 0x0000000000007941 */ /* 0x000fea0003800200 */
.L_x_6909:
[----:B------:R-:W-:-:S05]  /*9cd0*/  LOP3.LUT R3, R0, 0x80, R3, 0xf8, !PT ;  /* 0x0000008000037812 */ /* 0x000fca00078ef803 */
[----:B------:R3:W-:Y:S01]  /*9ce0*/  STG.E.U8 desc[UR36][R4.64], R3 ;  /* 0x0000000304007986 */ /* 0x0007e2000c101124 */
[----:B------:R-:W-:Y:S05]  /*9cf0*/  BRA `(.L_x_6884) ;  /* 0x00000000005c7947 */ /* 0x000fea0003800000 */
.L_x_6906:
        /* <DEDUP_REMOVED lines=12> */
.L_x_6912:
[----:B------:R-:W-:Y:S01]  /*9dc0*/  IMAD.MOV.U32 R0, RZ, RZ, 0x7f ;  /* 0x0000007fff007424 */ /* 0x000fe200078e00ff */
[----:B------:R-:W-:-:S04]  /*9dd0*/  ISETP.GT.U32.AND P0, PT, R3, 0x7f800000, PT ;  /* 0x7f8000000300780c */ /* 0x000fc80003f04070 */
[----:B------:R-:W-:-:S09]  /*9de0*/  SEL R0, R0, 0x7c, P0 ;  /* 0x0000007c00007807 */ /* 0x000fd20000000000 */
.L_x_6913:
[----:B------:R-:W-:Y:S05]  /*9df0*/  BSYNC.RECONVERGENT B0 ;  /* 0x0000000000007941 */ /* 0x000fea0003800200 */
.L_x_6911:
[----:B------:R-:W-:-:S04]  /*9e00*/  SHF.R.U32.HI R3, RZ, 0x18, R19 ;  /* 0x00000018ff037819 */ /* 0x000fc80000011613 */
[----:B------:R-:W-:-:S05]  /*9e10*/  LOP3.LUT R3, R0, 0x80, R3, 0xf8, !PT ;  /* 0x0000008000037812 */ /* 0x000fca00078ef803 */
[----:B------:R2:W-:Y:S01]  /*9e20*/  STG.E.U8 desc[UR36][R4.64], R3 ;  /* 0x0000000304007986 */ /* 0x0005e2000c101124 */
[----:B------:R-:W-:Y:S05]  /*9e30*/  BRA `(.L_x_6884) ;  /* 0x00000000000c7947 */ /* 0x000fea0003800000 */
.L_x_6905:
[----:B------:R-:W0:Y:S02]  /*9e40*/  I2F.S64 R0, R18 ;  /* 0x0000001200007312 */ /* 0x000e240000301400 */
[----:B0-----:R-:W-:-:S05]  /*9e50*/  F2FP.BF16.F32.PACK_AB R0, RZ, R0 ;  /* 0x00000000ff00723e */ /* 0x001fca00000010ff */
[----:B------:R4:W-:Y:S02]  /*9e60*/  STG.E.U16 desc[UR36][R4.64], R0 ;  /* 0x0000000004007986 */ /* 0x0009e4000c101524 */
.L_x_6884:
[----:B------:R-:W-:-:S07]  /*9e70*/  VIADD R17, R17, 0x80 ;  /* 0x0000008011117836 */ /* 0x000fce0000000000 */
.L_x_6843:
[----:B------:R-:W-:Y:S05]  /*9e80*/  BSYNC.RECONVERGENT B7 ;  /* 0x0000000000077941 */ /* 0x000fea0003800200 */
.L_x_6804:
        /* <DEDUP_REMOVED lines=19> */
[----:B------:R-:W-:Y:S01]  /*9fc0*/  STG.E.U8 desc[UR36][R2.64], R38 ;  /* 0x0000002602007986 */ /* 0x000fe2000c101124 */
[----:B------:R-:W-:Y:S05]  /*9fd0*/  EXIT ;  /* 0x000000000000794d */ /* 0x000fea0003800000 */
.L_x_6917:
[----:B------:R-:W-:Y:S01]  /*9fe0*/  STG.E.U8 desc[UR36][R2.64], R38 ;  /* 0x0000002602007986 */ /* 0x000fe2000c101124 */
[----:B------:R-:W-:Y:S05]  /*9ff0*/  EXIT ;  /* 0x000000000000794d */ /* 0x000fea0003800000 */
.L_x_6916:
[----:B------:R-:W-:-:S13]  /*a000*/  ISETP.NE.AND P0, PT, R0, 0x2, PT ;  /* 0x000000020000780c */ /* 0x000fda0003f05270 */
[----:B------:R-:W-:Y:S05]  /*a010*/  @!P0 BRA `(.L_x_6919) ;  /* 0x0000000000208947 */ /* 0x000fea0003800000 */
[----:B------:R-:W-:-:S13]  /*a020*/  ISETP.NE.AND P0, PT, R0, 0x3, PT ;  /* 0x000000030000780c */ /* 0x000fda0003f05270 */
[----:B------:R-:W-:Y:S05]  /*a030*/  @!P0 BRA `(.L_x_6920) ;  /* 0x0000000000108947 */ /* 0x000fea0003800000 */
[----:B------:R-:W-:-:S13]  /*a040*/  ISETP.NE.AND P0, PT, R0, 0x4, PT ;  /* 0x000000040000780c */ /* 0x000fda0003f05270 */
[----:B------:R-:W-:Y:S05]  /*a050*/  @P0 BRA `(.L_x_6918) ;  /* 0x0000000800380947 */ /* 0x000fea0003800000 */
[----:B------:R-:W-:Y:S01]  /*a060*/  STG.E.64 desc[UR36][R2.64], R38 ;  /* 0x0000002602007986 */ /* 0x000fe2000c101b24 */
[----:B------:R-:W-:Y:S05]  /*a070*/  EXIT ;  /* 0x000000000000794d */ /* 0x000fea0003800000 */
.L_x_6920:
[----:B------:R-:W-:Y:S01]  /*a080*/  STG.E desc[UR36][R2.64], R38 ;  /* 0x0000002602007986 */ /* 0x000fe2000c101924 */
[----:B------:R-:W-:Y:S05]  /*a090*/  EXIT ;  /* 0x000000000000794d */ /* 0x000fea0003800000 */
.L_x_6919:
[----:B------:R-:W-:Y:S01]  /*a0a0*/  STG.E.U16 desc[UR36][R2.64], R38 ;  /* 0x0000002602007986 */ /* 0x000fe2000c101524 */
[----:B------:R-:W-:Y:S05]  /*a0b0*/  EXIT ;  /* 0x000000000000794d */ /* 0x000fea0003800000 */
.L_x_6915:
[----:B------:R-:W-:-:S13]  /*a0c0*/  ISETP.GT.AND P0, PT, R0, 0x6, PT ;  /* 0x000000060000780c */ /* 0x000fda0003f04270 */
[----:B------:R-:W-:Y:S05]  /*a0d0*/  @P0 BRA `(.L_x_6921) ;  /* 0x00000000002c0947 */ /* 0x000fea0003800000 */
[----:B------:R-:W-:-:S13]  /*a0e0*/  ISETP.NE.AND P0, PT, R0, 0x5, PT ;  /* 0x000000050000780c */ /* 0x000fda0003f05270 */
[----:B------:R-:W-:Y:S05]  /*a0f0*/  @!P0 BRA `(.L_x_6922) ;  /* 0x0000000000148947 */ /* 0x000fea0003800000 */
[----:B------:R-:W-:-:S13]  /*a100*/  ISETP.NE.AND P0, PT, R0, 0x6, PT ;  /* 0x000000060000780c */ /* 0x000fda0003f05270 */
[----:B------:R-:W-:Y:S05]  /*a110*/  @P0 BRA `(.L_x_6918) ;  /* 0x0000000800080947 */ /* 0x000fea0003800000 */
[----:B------:R-:W0:Y:S02]  /*a120*/  I2F.S64 R39, R38 ;  /* 0x0000002600277312 */ /* 0x000e240000301400 */
[----:B0-----:R-:W-:Y:S01]  /*a130*/  STG.E desc[UR36][R2.64], R39 ;  /* 0x0000002702007986 */ /* 0x001fe2000c101924 */
[----:B------:R-:W-:Y:S05]  /*a140*/  EXIT ;  /* 0x000000000000794d */ /* 0x000fea0003800000 */
.L_x_6922:
[----:B------:R-:W0:Y:S02]  /*a150*/  I2F.S64 R0, R38 ;  /* 0x0000002600007312 */ /* 0x000e240000301400 */
[----:B0-----:R-:W-:-:S05]  /*a160*/  F2FP.F16.F32.PACK_AB R0, RZ, R0 ;  /* 0x00000000ff00723e */ /* 0x001fca00000000ff */
[----:B------:R-:W-:Y:S01]  /*a170*/  STG.E.U16 desc[UR36][R2.64], R0 ;  /* 0x0000000002007986 */ /* 0x000fe2000c101524 */
[----:B------:R-:W-:Y:S05]  /*a180*/  EXIT ;  /* 0x000000000000794d */ /* 0x000fea0003800000 */
.L_x_6921:
        /* <DEDUP_REMOVED lines=8> */
[----:B0-----:R-:W-:Y:S01]  /*a210*/  STG.E.64 desc[UR36][R2.64], R4 ;  /* 0x0000000402007986 */ /* 0x001fe2000c101b24 */
[----:B------:R-:W-:Y:S05]  /*a220*/  EXIT ;  /* 0x000000000000794d */ /* 0x000fea0003800000 */
.L_x_6924:
[----:B------:R-:W0:Y:S02]  /*a230*/  I2F.S64 R38, R38 ;  /* 0x0000002600267312 */ /* 0x000e240000301400 */
[----:B0-----:R-:W-:-:S04]  /*a240*/  F2FP.F16.F32.PACK_AB R5, RZ, R38 ;  /* 0x00000026ff05723e */ /* 0x001fc800000000ff */
[----:B------:R-:W-:-:S05]  /*a250*/  PRMT R5, R5, 0x5410, RZ ;  /* 0x0000541005057816 */ /* 0x000fca00000000ff */
[----:B------:R-:W-:Y:S01]  /*a260*/  STG.E desc[UR36][R2.64], R5 ;  /* 0x0000000502007986 */ /* 0x000fe2000c101924 */
[----:B------:R-:W-:Y:S05]  /*a270*/  EXIT ;  /* 0x000000000000794d */ /* 0x000fea0003800000 */
.L_x_6923:
[----:B------:R-:W0:Y:S02]  /*a280*/  I2F.F64.S64 R38, R38 ;  /* 0x0000002600267312 */ /* 0x000e240000301c00 */
[----:B0-----:R-:W-:Y:S01]  /*a290*/  STG.E.64 desc[UR36][R2.64], R38 ;  /* 0x0000002602007986 */ /* 0x001fe2000c101b24 */
[----:B------:R-:W-:Y:S05]  /*a2a0*/  EXIT ;  /* 0x000000000000794d */ /* 0x000fea0003800000 */
.L_x_6914:
        /* <DEDUP_REMOVED lines=10> */
[----:B------:R-:W-:Y:S01]  /*a350*/  STG.E.U16 desc[UR36][R2.64], R38 ;  /* 0x0000002602007986 */ /* 0x000fe2000c101524 */
[----:B------:R-:W-:Y:S05]  /*a360*/  EXIT ;  /* 0x000000000000794d */ /* 0x000fea0003800000 */
.L_x_6928:
        /* <DEDUP_REMOVED lines=18> */
.L_x_6931:
[----:B------:R-:W-:-:S04]  /*a490*/  SHF.R.U32.HI R5, RZ, 0x18, R5 ;  /* 0x00000018ff057819 */ /* 0x000fc80000011605 */
[----:B------:R-:W-:-:S07]  /*a4a0*/  LOP3.LUT R0, R0, 0x80, R5, 0xf8, !PT ;  /* 0x0000008000007812 */ /* 0x000fce00078ef805 */
.L_x_6930:
[----:B------:R-:W-:Y:S05]  /*a4b0*/  BSYNC.RECONVERGENT B0 ;  /* 0x0000000000007941 */ /* 0x000fea0003800200 */
.L_x_6929:
[----:B------:R-:W-:Y:S01]  /*a4c0*/  STG.E.U8 desc[UR36][R2.64], R0 ;  /* 0x0000000002007986 */ /* 0x000fe2000c101124 */
[----:B------:R-:W-:Y:S05]  /*a4d0*/  EXIT ;  /* 0x000000000000794d */ /* 0x000fea0003800000 */
.L_x_6927:
        /* <DEDUP_REMOVED lines=18> */
.L_x_6934:
[----:B------:R-:W-:-:S04]  /*a600*/  SHF.R.U32.HI R5, RZ, 0x18, R5 ;  /* 0x00000018ff057819 */ /* 0x000fc80000011605 */
[----:B------:R-:W-:-:S07]  /*a610*/  LOP3.LUT R0, R0, 0x80, R5, 0xf8, !PT ;  /* 0x0000008000007812 */ /* 0x000fce00078ef805 */
.L_x_6933:
[----:B------:R-:W-:Y:S05]  /*a620*/  BSYNC.RECONVERGENT B0 ;  /* 0x0000000000007941 */ /* 0x000fea0003800200 */
.L_x_6932:
[----:B------:R-:W-:Y:S01]  /*a630*/  STG.E.U8 desc[UR36][R2.64], R0 ;  /* 0x0000000002007986 */ /* 0x000fe2000c101124 */
[----:B------:R-:W-:Y:S05]  /*a640*/  EXIT ;  /* 0x000000000000794d */ /* 0x000fea0003800000 */
.L_x_6926:
        /* <DEDUP_REMOVED lines=20> */
[----:B------:R-:W-:Y:S01]  /*a790*/  STG.E.U8 desc[UR36][R2.64], R5 ;  /* 0x0000000502007986 */ /* 0x000fe2000c101124 */
[----:B------:R-:W-:Y:S05]  /*a7a0*/  EXIT ;  /* 0x000000000000794d */ /* 0x000fea0003800000 */
.L_x_6936:
[----:B------:R-:W-:Y:S01]  /*a7b0*/  STG.E.64 desc[UR36][R2.64], R38 ;  /* 0x0000002602007986 */ /* 0x000fe2000c101b24 */
[----:B------:R-:W-:Y:S05]  /*a7c0*/  EXIT ;  /* 0x000000000000794d */ /* 0x000fea0003800000 */
.L_x_6935:
[----:B------:R-:W-:Y:S01]  /*a7d0*/  STG.E desc[UR36][R2.64], R38 ;  /* 0x0000002602007986 */ /* 0x000fe2000c101924 */
[----:B------:R-:W-:Y:S05]  /*a7e0*/  EXIT ;  /* 0x000000000000794d */ /* 0x000fea0003800000 */
.L_x_6925:
        /* <DEDUP_REMOVED lines=9> */
[----:B------:R-:W-:Y:S01]  /*a880*/  STG.E.U8 desc[UR36][R2.64], R5 ;  /* 0x0000000502007986 */ /* 0x000fe2000c101124 */
[----:B------:R-:W-:Y:S05]  /*a890*/  EXIT ;  /* 0x000000000000794d */ /* 0x000fea0003800000 */
.L_x_6938:
[----:B------:R-:W-:Y:S01]  /*a8a0*/  CS2R R6, SRZ ;  /* 0x0000000000067805 */ /* 0x000fe2000001ff00 */
[----:B------:R-:W0:Y:S04]  /*a8b0*/  I2F.F64.S64 R4, R38 ;  /* 0x0000002600047312 */ /* 0x000e280000301c00 */
[----:B0-----:R-:W-:Y:S01]  /*a8c0*/  STG.E.128 desc[UR36][R2.64], R4 ;  /* 0x0000000402007986 */ /* 0x001fe2000c101d24 */
[----:B------:R-:W-:Y:S05]  /*a8d0*/  EXIT ;  /* 0x000000000000794d */ /* 0x000fea0003800000 */
.L_x_6937:
[----:B------:R-:W-:-:S13]  /*a8e0*/  ISETP.NE.AND P0, PT, R0, 0xf, PT ;  /* 0x0000000f0000780c */ /* 0x000fda0003f05270 */
[----:B------:R-:W-:Y:S05]  /*a8f0*/  @!P0 BRA `(.L_x_6939) ;  /* 0x0000000000e88947 */ /* 0x000fea0003800000 */
[----:B------:R-:W-:-:S13]  /*a900*/  ISETP.NE.AND P0, PT, R0, 0x17, PT ;  /* 0x000000170000780c */ /* 0x000fda0003f05270 */
[----:B------:R-:W-:Y:S05]  /*a910*/  @!P0 BRA `(.L_x_6940) ;  /* 0x0000000000908947 */ /* 0x000fea0003800000 */
[----:B------:R-:W-:-:S13]  /*a920*/  ISETP.NE.AND P0, PT, R0, 0x18, PT ;  /* 0x000000180000780c */ /* 0x000fda0003f05270 */
[----:B------:R-:W-:Y:S05]  /*a930*/  @!P0 BRA `(.L_x_6941) ;  /* 0x0000000000448947 */ /* 0x000fea0003800000 */
.L_x_6918:
        /* <DEDUP_REMOVED lines=16> */
.L_x_6942:
[----:B------:R-:W-:Y:S05]  /*aa40*/  EXIT ;  /* 0x000000000000794d */ /* 0x000fea0003800000 */
.L_x_6941:
        /* <DEDUP_REMOVED lines=13> */
.L_x_6944:
[----:B------:R-:W-:Y:S05]  /*ab20*/  BSYNC.RECONVERGENT B0 ;  /* 0x0000000000007941 */ /* 0x000fea0003800200 */
.L_x_6943:
[----:B------:R-:W-:-:S05]  /*ab30*/  LOP3.LUT R5, R0, 0x80, R5, 0xf8, !PT ;  /* 0x0000008000057812 */ /* 0x000fca00078ef805 */
[----:B------:R-:W-:Y:S01]  /*ab40*/  STG.E.U8 desc[UR36][R2.64], R5 ;  /* 0x0000000502007986 */ /* 0x000fe2000c101124 */
[----:B------:R-:W-:Y:S05]  /*ab50*/  EXIT ;  /* 0x000000000000794d */ /* 0x000fea0003800000 */
.L_x_6940:
        /* <DEDUP_REMOVED lines=12> */
.L_x_6946:
[----:B------:R-:W-:Y:S01]  /*ac20*/  IMAD.MOV.U32 R0, RZ, RZ, 0x7f ;  /* 0x0000007fff007424 */ /* 0x000fe200078e00ff */
[----:B------:R-:W-:-:S04]  /*ac30*/  ISETP.GT.U32.AND P0, PT, R4, 0x7f800000, PT ;  /* 0x7f8000000400780c */ /* 0x000fc80003f04070 */
[----:B------:R-:W-:-:S09]  /*ac40*/  SEL R0, R0, 0x7c, P0 ;  /* 0x0000007c00007807 */ /* 0x000fd20000000000 */
.L_x_6947:
[----:B------:R-:W-:Y:S05]  /*ac50*/  BSYNC.RECONVERGENT B0 ;  /* 0x0000000000007941 */ /* 0x000fea0003800200 */
.L_x_6945:
[----:B------:R-:W-:-:S04]  /*ac60*/  SHF.R.U32.HI R5, RZ, 0x18, R5 ;  /* 0x00000018ff057819 */ /* 0x000fc80000011605 */
[----:B------:R-:W-:-:S05]  /*ac70*/  LOP3.LUT R5, R0, 0x80, R5, 0xf8, !PT ;  /* 0x0000008000057812 */ /* 0x000fca00078ef805 */
[----:B------:R-:W-:Y:S01]  /*ac80*/  STG.E.U8 desc[UR36][R2.64], R5 ;  /* 0x0000000502007986 */ /* 0x000fe2000c101124 */
[----:B------:R-:W-:Y:S05]  /*ac90*/  EXIT ;  /* 0x000000000000794d */ /* 0x000fea0003800000 */
.L_x_6939:
[----:B------:R-:W0:Y:S02]  /*aca0*/  I2F.S64 R0, R38 ;  /* 0x0000002600007312 */ /* 0x000e240000301400 */
[----:B0-----:R-:W-:-:S05]  /*acb0*/  F2FP.BF16.F32.PACK_AB R0, RZ, R0 ;  /* 0x00000000ff00723e */ /* 0x001fca00000010ff */
[----:B------:R-:W-:Y:S01]  /*acc0*/  STG.E.U16 desc[UR36][R2.64], R0 ;  /* 0x0000000002007986 */ /* 0x000fe2000c101524 */
[----:B------:R-:W-:Y:S05]  /*acd0*/  EXIT ;  /* 0x000000000000794d */ /* 0x000fea0003800000 */
.L_x_6948:
        /* <DEDUP_REMOVED lines=10> */
.L_x_17264:


//--------------------- .text._ZN2at6native18elementwise_kernelILi128ELi2EZNS0_22gpu_kernel_impl_nocastIZZNS0_73_GLOBAL__N__c8866d80_35_SparseBinaryOpIntersectionKernel_cu_7dd49032_323742_sparse_binary_op_intersection_kernel_implINS3_18CUDAKernelLauncherENS3_36CUDAValueSelectionIntersectionKernelINS3_9LhsProjOpEEElLl0EEEvRNS_6TensorERKS9_SC_RKSt6vectorIlSaIlEERKSt8optionalIS9_ESL_bbENKUlvE1_clEvEUllE_EEvRNS_18TensorIteratorBaseERKT_EUliE_EEviT1_ --------------------------
	.section	.text._ZN2at6native18elementwise_kernelILi128ELi2EZNS0_22gpu_kernel_impl_nocastIZZNS0_73_GLOBAL__N__c8866d80_35_SparseBinaryOpIntersectionKernel_cu_7dd49032_323742_sparse_binary_op_intersection_kernel_implINS3_18CUDAKernelLauncherENS3_36CUDAValueSelectionIntersectionKernelINS3_9LhsProjOpEEElLl0EEEvRNS_6TensorERKS9_SC_RKSt6vectorIlSaIlEERKSt8optionalIS9_ESL_bbENKUlvE1_clEvEUllE_EEvRNS_18TensorIteratorBaseERKT_EUliE_EEviT1_,"ax",@progbits
	.align	128
        .global         _ZN2at6native18elementwise_kernelILi128ELi2EZNS0_22gpu_kernel_impl_nocastIZZNS0_73_GLOBAL__N__c8866d80_35_SparseBinaryOpIntersectionKernel_cu_7dd49032_323742_sparse_binary_op_intersection_kernel_implINS3_18CUDAKernelLauncherENS3_36CUDAValueSelectionIntersectionKernelINS3_9LhsProjOpEEElLl0EEEvRNS_6TensorERKS9_SC_RKSt6vectorIlSaIlEERKSt8optionalIS9_ESL_bbENKUlvE1_clEvEUllE_EEvRNS_18TensorIteratorBaseERKT_EUliE_EEviT1_
        .type           _ZN2at6native18elementwise_kernelILi128ELi2EZNS0_22gpu_kernel_impl_nocastIZZNS0_73_GLOBAL__N__c8866d80_35_SparseBinaryOpIntersectionKernel_cu_7dd49032_323742_sparse_binary_op_intersection_kernel_implINS3_18CUDAKernelLauncherENS3_36CUDAValueSelectionIntersectionKernelINS3_9LhsProjOpEEElLl0EEEvRNS_6TensorERKS9_SC_RKSt6vectorIlSaIlEERKSt8optionalIS9_ESL_bbENKUlvE1_clEvEUllE_EEvRNS_18TensorIteratorBaseERKT_EUliE_EEviT1_,@function
        .size           _ZN2at6native18elementwise_kernelILi128ELi2EZNS0_22gpu_kernel_impl_nocastIZZNS0_73_GLOBAL__N__c8866d80_35_SparseBinaryOpIntersectionKernel_cu_7dd49032_323742_sparse_binary_op_intersection_kernel_implINS3_18CUDAKernelLauncherENS3_36CUDAValueSelectionIntersectionKernelINS3_9LhsProjOpEEElLl0EEEvRNS_6TensorERKS9_SC_RKSt6vectorIlSaIlEERKSt8optionalIS9_ESL_bbENKUlvE1_clEvEUllE_EEvRNS_18TensorIteratorBaseERKT_EUliE_EEviT1_,(.L_x_17265 - _ZN2at6native18elementwise_kernelILi128ELi2EZNS0_22gpu_kernel_impl_nocastIZZNS0_73_GLOBAL__N__c8866d80_35_SparseBinaryOpIntersectionKernel_cu_7dd49032_323742_sparse_binary_op_intersection_kernel_implINS3_18CUDAKernelLauncherENS3_36CUDAValueSelectionIntersectionKernelINS3_9LhsProjOpEEElLl0EEEvRNS_6TensorERKS9_SC_RKSt6vectorIlSaIlEERKSt8optionalIS9_ESL_bbENKUlvE1_clEvEUllE_EEvRNS_18TensorIteratorBaseERKT_EUliE_EEviT1_)
        .other          _ZN2at6native18elementwise_kernelILi128ELi2EZNS0_22gpu_kernel_impl_nocastIZZNS0_73_GLOBAL__N__c8866d80_35_SparseBinaryOpIntersectionKernel_cu_7dd49032_323742_sparse_binary_op_intersection_kernel_implINS3_18CUDAKernelLauncherENS3_36CUDAValueSelectionIntersectionKernelINS3_9LhsProjOpEEElLl0EEEvRNS_6TensorERKS9_SC_RKSt6vectorIlSaIlEERKSt8optionalIS9_ESL_bbENKUlvE1_clEvEUllE_EEvRNS_18TensorIteratorBaseERKT_EUliE_EEviT1_,@"STO_CUDA_ENTRY STV_DEFAULT"
_ZN2at6native18elementwise_kernelILi128ELi2EZNS0_22gpu_kernel_impl_nocastIZZNS0_73_GLOBAL__N__c8866d80_35_SparseBinaryOpIntersectionKernel_cu_7dd49032_323742_sparse_binary_op_intersection_kernel_implINS3_18CUDAKernelLauncherENS3_36CUDAValueSelectionIntersectionKernelINS3_9LhsProjOpEEElLl0EEEvRNS_6TensorERKS9_SC_RKSt6vectorIlSaIlEERKSt8optionalIS9_ESL_bbENKUlvE1_clEvEUllE_EEvRNS_18TensorIteratorBaseERKT_EUliE_EEviT1_:
.text._ZN2at6native18elementwise_kernelILi128ELi2EZNS0_22gpu_kernel_impl_nocastIZZNS0_73_GLOBAL__N__c8866d80_35_SparseBinaryOpIntersectionKernel_cu_7dd49032_323742_sparse_binary_op_intersection_kernel_implINS3_18CUDAKernelLauncherENS3_36CUDAValueSelectionIntersectionKernelINS3_9LhsProjOpEEElLl0EEEvRNS_6TensorERKS9_SC_RKSt6vectorIlSaIlEERKSt8optionalIS9_ESL_bbENKUlvE1_clEvEUllE_EEvRNS_18TensorIteratorBaseERKT_EUliE_EEviT1_:
[----:B------:R-:W-:Y:S08]  /*0000*/  LDC R1, c[0x0][0x37c] ;  /* 0x0000df00ff017b82 */ /* 0x000ff00000000800 */
[----:B------:R-:W0:Y:S01]  /*0010*/  LDC R0, c[0x0][0x388] ;  /* 0x0000e200ff007b82 */ /* 0x000e220000000800 */
[----:B------:R-:W1:Y:S01]  /*0020*/  S2R R3, SR_TID.X ;  /* 0x0000000000037919 */ /* 0x000e620000002100 */
[----:B------:R-:W2:Y:S06]  /*0030*/  LDCU.64 UR10, c[0x0][0x358] ;  /* 0x00006b00ff0a77ac */ /* 0x000eac0008000a00 */
[----:B------:R-:W3:Y:S01]  /*0040*/  S2UR UR4, SR_CTAID.X ;  /* 0x00000000000479c3 */ /* 0x000ee20000002500 */
[----:B0-----:R-:W-:Y:S01]  /*0050*/  ISETP.NE.AND P0, PT, R0, RZ, PT ;  /* 0x000000ff0000720c */ /* 0x001fe20003f05270 */
[----:B---3--:R-:W-:-:S06]  /*0060*/  USHF.L.U32 UR4, UR4, 0x8, URZ ;  /* 0x0000000804047899 */ /* 0x008fcc00080006ff */
[----:B-1----:R-:W-:-:S06]  /*0070*/  LOP3.LUT R3, R3, UR4, RZ, 0xfc, !PT ;  /* 0x0000000403037c12 */ /* 0x002fcc000f8efcff */
[----:B--2---:R-:W-:Y:S05]  /*0080*/  @P0 BRA `(.L_x_6949) ;  /* 0x0000001c00780947 */ /* 0x004fea0003800000 */
[----:B------:R-:W0:Y:S02]  /*0090*/  LDCU.64 UR12, c[0x0][0x590] ;  /* 0x0000b200ff0c77ac */ /* 0x000e240008000a00 */
[----:B0-----:R-:W-:-:S04]  /*00a0*/  UISETP.NE.U32.AND UP0, UPT, UR12, URZ, UPT ;  /* 0x000000ff0c00728c */ /* 0x001fc8000bf05070 */
[----:B------:R-:W-:-:S09]  /*00b0*/  UISETP.NE.AND.EX UP0, UPT, UR13, URZ, UPT, UP0 ;  /* 0x000000ff0d00728c */ /* 0x000fd2000bf05300 */
[----:B------:R-:W-:Y:S05]  /*00c0*/  BRA.U UP0, `(.L_x_6950) ;  /* 0x0000000100187547 */ /* 0x000fea000b800000 */
[----:B------:R-:W0:Y:S02]  /*00d0*/  LDCU UR4, c[0x0][0x380] ;  /* 0x00007000ff0477ac */ /* 0x000e240008000800 */
[----:B0-----:R-:W-:-:S13]  /*00e0*/  ISETP.GE.AND P0, PT, R3, UR4, PT ;  /* 0x0000000403007c0c */ /* 0x001fda000bf06270 */
[----:B------:R-:W-:Y:S05]  /*00f0*/  @P0 EXIT ;  /* 0x000000000000094d */ /* 0x000fea0003800000 */
[----:B------:R-:W0:Y:S02]  /*0100*/  LDC.64 R2, c[0x0][0x580] ;  /* 0x00016000ff027b82 */ /* 0x000e240000000a00 */
[----:B0-----:R-:W-:Y:S01]  /*0110*/  STG.E.64 desc[UR10][R2.64], RZ ;  /* 0x000000ff02007986 */ /* 0x001fe2000c101b0a */
[----:B------:R-:W-:Y:S05]  /*0120*/  EXIT ;  /* 0x000000000000794d */ /* 0x000fea0003800000 */
.L_x_6950:
[----:B------:R-:W0:Y:S02]  /*0130*/  LDCU.64 UR18, c[0x0][0x5a0] ;  /* 0x0000b400ff1277ac */ /* 0x000e240008000a00 */
[----:B0-----:R-:W-:-:S04]  /*0140*/  UISETP.GE.U32.AND UP0, UPT, UR18, 0x1, UPT ;  /* 0x000000011200788c */ /* 0x001fc8000bf06070 */
[----:B------:R-:W-:-:S09]  /*0150*/  UISETP.GE.AND.EX UP0, UPT, UR19, URZ, UPT, UP0 ;  /* 0x000000ff1300728c */ /* 0x000fd2000bf06300 */
[----:B------:R-:W-:Y:S05]  /*0160*/  BRA.U !UP0, `(.L_x_6951) ;  /* 0x0000001d08287547 */ /* 0x000fea000b800000 */
[----:B------:R-:W0:Y:S01]  /*0170*/  LDCU UR20, c[0x0][0x380] ;  /* 0x00007000ff1477ac */ /* 0x000e220008000800 */
[----:B------:R-:W-:Y:S01]  /*0180*/  BSSY.RECONVERGENT B0, `(.L_x_6952) ;  /* 0x00000ea000007945 */ /* 0x000fe20003800200 */
[----:B------:R-:W-:-:S04]  /*0190*/  UISETP.GT.U32.AND UP0, UPT, UR18, 0x1, UPT ;  /* 0x000000011200788c */ /* 0x000fc8000bf04070 */
[----:B------:R-:W-:-:S04]  /*01a0*/  UISETP.GT.AND.EX UP0, UPT, UR19, URZ, UPT, UP0 ;  /* 0x000000ff1300728c */ /* 0x000fc8000bf04300 */
[----:B------:R-:W-:Y:S02]  /*01b0*/  USEL UR17, UR18, 0x1, UP0 ;  /* 0x0000000112117887 */ /* 0x000fe40008000000 */
[----:B------:R-:W-:Y:S02]  /*01c0*/  USEL UR8, UR19, URZ, UP0 ;  /* 0x000000ff13087287 */ /* 0x000fe40008000000 */
[----:B------:R-:W-:Y:S01]  /*01d0*/  ULOP3.LUT UR15, UR17, 0x3, URZ, 0xc0, !UPT ;  /* 0x00000003110f7892 */ /* 0x000fe2000f8ec0ff */
[----:B0-----:R-:W-:Y:S01]  /*01e0*/  ISETP.GE.AND P0, PT, R3, UR20, PT ;  /* 0x0000001403007c0c */ /* 0x001fe2000bf06270 */
[----:B------:R-:W-:Y:S02]  /*01f0*/  ULOP3.LUT UR16, UR17, 0x7, URZ, 0xc0, !UPT ;  /* 0x0000000711107892 */ /* 0x000fe4000f8ec0ff */
[----:B------:R-:W-:-:S04]  /*0200*/  UIADD3 UR9, UP0, UPT, UR15, -0x1, URZ ;  /* 0xffffffff0f097890 */ /* 0x000fc8000ff1e0ff */
[----:B------:R-:W-:-:S06]  /*0210*/  UIADD3.X UR14, UPT, UPT, URZ, -0x1, URZ, UP0, !UPT ;  /* 0xffffffffff0e7890 */ /* 0x000fcc00087fe4ff */
[----:B------:R-:W-:Y:S06]  /*0220*/  @P0 BRA `(.L_x_6953) ;  /* 0x0000000c007c0947 */ /* 0x000fec0003800000 */
[----:B------:R-:W0:Y:S01]  /*0230*/  LDC.64 R4, c[0x0][0x588] ;  /* 0x00016200ff047b82 */ /* 0x000e220000000a00 */
[----:B------:R-:W1:Y:S07]  /*0240*/  LDCU.64 UR6, c[0x0][0x598] ;  /* 0x0000b300ff0677ac */ /* 0x000e6e0008000a00 */
[----:B------:R-:W2:Y:S01]  /*0250*/  LDC.64 R10, c[0x0][0x5b0] ;  /* 0x00016c00ff0a7b82 */ /* 0x000ea20000000a00 */
[----:B0-----:R-:W1:Y:S01]  /*0260*/  LDG.E.64 R4, desc[UR10][R4.64] ;  /* 0x0000000a04047981 */ /* 0x001e62000c1e1b00 */
[----:B------:R-:W-:Y:S01]  /*0270*/  UISETP.GE.U32.AND UP1, UPT, UR18, 0x8, UPT ;  /* 0x000000081200788c */ /* 0x000fe2000bf26070 */
[----:B------:R-:W-:Y:S01]  /*0280*/  HFMA2 R48, -RZ, RZ, 0, 0 ;  /* 0x00000000ff307431 */ /* 0x000fe200000001ff */
[----:B------:R-:W-:Y:S01]  /*0290*/  UISETP.NE.U32.AND UP0, UPT, UR16, URZ, UPT ;  /* 0x000000ff1000728c */ /* 0x000fe2000bf05070 */
[----:B------:R-:W-:Y:S01]  /*02a0*/  MOV R53, RZ ;  /* 0x000000ff00357202 */ /* 0x000fe20000000f00 */
[----:B------:R-:W-:Y:S01]  /*02b0*/  UISETP.GE.AND.EX UP1, UPT, UR19, URZ, UPT, UP1 ;  /* 0x000000ff1300728c */ /* 0x000fe2000bf26310 */
[----:B------:R-:W-:Y:S01]  /*02c0*/  UMOV UR4, URZ ;  /* 0x000000ff00047c82 */ /* 0x000fe20008000000 */
[----:B------:R-:W-:Y:S01]  /*02d0*/  UISETP.NE.AND.EX UP0, UPT, URZ, URZ, UPT, UP0 ;  /* 0x000000ffff00728c */ /* 0x000fe2000bf05300 */
[----:B------:R-:W-:Y:S01]  /*02e0*/  UMOV UR5, URZ ;  /* 0x000000ff00057c82 */ /* 0x000fe20008000000 */
[----:B-1----:R-:W-:-:S02]  /*02f0*/  IMAD R7, R5, UR6, RZ ;  /* 0x0000000605077c24 */ /* 0x002fc4000f8e02ff */
[----:B------:R-:W-:-:S04]  /*0300*/  IMAD.WIDE.U32 R8, R4, UR6, RZ ;  /* 0x0000000604087c25 */ /* 0x000fc8000f8e00ff */
[----:B------:R-:W-:-:S05]  /*0310*/  IMAD R7, R4, UR7, R7 ;  /* 0x0000000704077c24 */ /* 0x000fca000f8e0207 */
[----:B------:R-:W-:Y:S01]  /*0320*/  IADD3 R7, PT, PT, R9, R7, RZ ;  /* 0x0000000709077210 */ /* 0x000fe20007ffe0ff */
[----:B--2---:R-:W-:Y:S06]  /*0330*/  BRA.U !UP1, `(.L_x_6954) ;  /* 0x0000000509707547 */ /* 0x004fec000b800000 */
[----:B------:R-:W0:Y:S01]  /*0340*/  LDCU.64 UR6, c[0x0][0x5a8] ;  /* 0x0000b500ff0677ac */ /* 0x000e220008000a00 */
[----:B------:R-:W-:Y:S01]  /*0350*/  IMAD.SHL.U32 R13, R11, 0x8, RZ ;  /* 0x000000080b0d7824 */ /* 0x000fe200078e00ff */
[----:B------:R-:W-:Y:S01]  /*0360*/  LEA R49, P0, R8, UR12, 0x3 ;  /* 0x0000000c08317c11 */ /* 0x000fe2000f8018ff */
[C---:B------:R-:W-:Y:S01]  /*0370*/  IMAD.WIDE.U32 R4, R10.reuse, 0x8, RZ ;  /* 0x000000080a047825 */ /* 0x040fe200078e00ff */
[----:B------:R-:W-:Y:S01]  /*0380*/  ULOP3.LUT UR4, UR17, 0xfffffff8, URZ, 0xc0, !UPT ;  /* 0xfffffff811047892 */ /* 0x000fe2000f8ec0ff */
[----:B------:R-:W-:Y:S01]  /*0390*/  SHF.L.U64.HI R0, R10, 0x6, R11 ;  /* 0x000000060a007819 */ /* 0x000fe2000001020b */
[----:B------:R-:W-:Y:S01]  /*03a0*/  ULOP3.LUT UR5, UR8, 0x7fffffff, URZ, 0xc0, !UPT ;  /* 0x7fffffff08057892 */ /* 0x000fe2000f8ec0ff */
[----:B------:R-:W-:Y:S02]  /*03b0*/  MOV R48, RZ ;  /* 0x000000ff00307202 */ /* 0x000fe40000000f00 */
[----:B------:R-:W-:Y:S02]  /*03c0*/  MOV R53, RZ ;  /* 0x000000ff00357202 */ /* 0x000fe40000000f00 */
[----:B------:R-:W-:-:S02]  /*03d0*/  LEA.HI.X R51, R8, UR13, R7, 0x3, P0 ;  /* 0x0000000d08337c11 */ /* 0x000fc400080f1c07 */
[----:B------:R-:W-:Y:S01]  /*03e0*/  IADD3 R2, PT, PT, R5, R13, RZ ;  /* 0x0000000d05027210 */ /* 0x000fe20007ffe0ff */
[----:B0-----:R-:W-:-:S04]  /*03f0*/  UIADD3 UR6, UP1, UPT, UR6, 0x20, URZ ;  /* 0x0000002006067890 */ /* 0x001fc8000ff3e0ff */
[----:B------:R-:W-:Y:S02]  /*0400*/  UIADD3.X UR7, UPT, UPT, URZ, UR7, URZ, UP1, !UPT ;  /* 0x00000007ff077290 */ /* 0x000fe40008ffe4ff */
[----:B------:R-:W-:Y:S01]  /*0410*/  IMAD.U32 R12, RZ, RZ, UR6 ;  /* 0x00000006ff0c7e24 */ /* 0x000fe2000f8e00ff */
[----:B------:R-:W-:-:S03]  /*0420*/  UMOV UR6, UR4 ;  /* 0x0000000400067c82 */ /* 0x000fc60008000000 */
[----:B------:R-:W-:Y:S01]  /*0430*/  MOV R13, UR7 ;  /* 0x00000007000d7c02 */ /* 0x000fe20008000f00 */
[----:B------:R-:W-:-:S06]  /*0440*/  UMOV UR7, UR5 ;  /* 0x0000000500077c82 */ /* 0x000fcc0008000000 */
.L_x_6955:
[----:B------:R-:W-:Y:S01]  /*0450*/  MOV R50, R49 ;  /* 0x0000003100327202 */ /* 0x000fe20000000f00 */
[----:B------:R-:W2:Y:S01]  /*0460*/  LDG.E.64 R16, desc[UR10][R12.64+-0x20] ;  /* 0xffffe00a0c107981 */ /* 0x000ea2000c1e1b00 */
[----:B------:R-:W-:-:S03]  /*0470*/  IADD3 R30, P0, PT, R49, R4, RZ ;  /* 0x00000004311e7210 */ /* 0x000fc60007f1e0ff */
        /* <DEDUP_REMOVED lines=8> */
[----:B------:R-:W4:Y:S01]  /*0500*/  LDG.E.64 R24, desc[UR10][R34.64] ;  /* 0x0000000a22187981 */ /* 0x000f22000c1e1b00 */
[----:B------:R-:W-:-:S03]  /*0510*/  IADD3.X R39, PT, PT, R35, R2, RZ, P0, !PT ;  /* 0x0000000223277210 */ /* 0x000fc600007fe4ff */
[----:B------:R-:W5:Y:S01]  /*0520*/  LDG.E.64 R26, desc[UR10][R12.64+-0x8] ;  /* 0xfffff80a0c1a7981 */ /* 0x000f62000c1e1b00 */
[----:B------:R-:W-:-:S03]  /*0530*/  IADD3 R42, P0, PT, R38, R4, RZ ;  /* 0x00000004262a7210 */ /* 0x000fc60007f1e0ff */
[----:B------:R-:W5:Y:S01]  /*0540*/  LDG.E.64 R28, desc[UR10][R38.64] ;  /* 0x0000000a261c7981 */ /* 0x000f62000c1e1b00 */
[----:B------:R-:W-:Y:S02]  /*0550*/  IADD3.X R43, PT, PT, R39, R2, RZ, P0, !PT ;  /* 0x00000002272b7210 */ /* 0x000fe400007fe4ff */
[----:B------:R-:W-:Y:S01]  /*0560*/  IADD3 R40, P0, PT, R42, R4, RZ ;  /* 0x000000042a287210 */ /* 0x000fe20007f1e0ff */
        /* <DEDUP_REMOVED lines=8> */
[----:B------:R-:W5:Y:S02]  /*05f0*/  LDG.E.64 R38, desc[UR10][R12.64+0x10] ;  /* 0x0000100a0c267981 */ /* 0x000f64000c1e1b00 */
[----:B------:R-:W-:Y:S02]  /*0600*/  IADD3.X R45, PT, PT, R47, R2, RZ, P0, !PT ;  /* 0x000000022f2d7210 */ /* 0x000fe400007fe4ff */
[----:B------:R-:W5:Y:S04]  /*0610*/  LDG.E.64 R42, desc[UR10][R12.64+0x18] ;  /* 0x0000180a0c2a7981 */ /* 0x000f68000c1e1b00 */
[----:B------:R0:W5:Y:S04]  /*0620*/  LDG.E.64 R40, desc[UR10][R46.64] ;  /* 0x0000000a2e287981 */ /* 0x000168000c1e1b00 */
[----:B------:R-:W5:Y:S01]  /*0630*/  LDG.E.64 R44, desc[UR10][R44.64] ;  /* 0x0000000a2c2c7981 */ /* 0x000f62000c1e1b00 */
[----:B0-----:R-:W-:-:S02]  /*0640*/  MOV R46, R48 ;  /* 0x00000030002e7202 */ /* 0x001fc40000000f00 */
[----:B------:R-:W-:Y:S01]  /*0650*/  MOV R47, R53 ;  /* 0x00000035002f7202 */ /* 0x000fe20000000f00 */
[----:B------:R-:W-:-:S04]  /*0660*/  UIADD3 UR6, UP1, UPT, UR6, -0x8, URZ ;  /* 0xfffffff806067890 */ /* 0x000fc8000ff3e0ff */
[----:B------:R-:W-:Y:S02]  /*0670*/  UIADD3.X UR7, UPT, UPT, UR7, -0x1, URZ, UP1, !UPT ;  /* 0xffffffff07077890 */ /* 0x000fe40008ffe4ff */
[----:B------:R-:W-:-:S04]  /*0680*/  UISETP.NE.U32.AND UP1, UPT, UR6, URZ, UPT ;  /* 0x000000ff0600728c */ /* 0x000fc8000bf25070 */
[----:B------:R-:W-:Y:S01]  /*0690*/  UISETP.NE.AND.EX UP1, UPT, UR7, URZ, UPT, UP1 ;  /* 0x000000ff0700728c */ /* 0x000fe2000bf25310 */
[----:B------:R-:W-:Y:S02]  /*06a0*/  IADD3 R12, P1, PT, R12, 0x40, RZ ;  /* 0x000000400c0c7810 */ /* 0x000fe40007f3e0ff */
        /* <DEDUP_REMOVED lines=34> */
[----:B------:R-:W-:Y:S01]  /*08d0*/  IMAD.IADD R53, R43, 0x1, R17 ;  /* 0x000000012b357824 */ /* 0x000fe200078e0211 */
[----:B------:R-:W-:Y:S01]  /*08e0*/  MOV R48, R42 ;  /* 0x0000002a00307202 */ /* 0x000fe20000000f00 */
[----:B------:R-:W-:Y:S06]  /*08f0*/  BRA.U UP1, `(.L_x_6955) ;  /* 0xfffffff901d47547 */ /* 0x000fec000b83ffff */
.L_x_6954:
        /* <DEDUP_REMOVED lines=8> */
[C---:B------:R-:W-:Y:S01]  /*0980*/  IMAD R0, R10.reuse, UR5, RZ ;  /* 0x000000050a007c24 */ /* 0x040fe2000f8e02ff */
[C---:B------:R-:W-:Y:S02]  /*0990*/  SHF.L.U32 R21, R10.reuse, 0x3, RZ ;  /* 0x000000030a157819 */ /* 0x040fe400000006ff */
[C---:B------:R-:W-:Y:S01]  /*09a0*/  SHF.L.U64.HI R33, R10.reuse, 0x3, R11 ;  /* 0x000000030a217819 */ /* 0x040fe2000001020b */
[----:B------:R-:W-:-:S04]  /*09b0*/  IMAD.WIDE.U32 R4, R10, UR4, R6 ;  /* 0x000000040a047c25 */ /* 0x000fc8000f8e0006 */
[----:B------:R-:W-:Y:S01]  /*09c0*/  IMAD R13, R11, UR4, R0 ;  /* 0x000000040b0d7c24 */ /* 0x000fe2000f8e0200 */
[----:B------:R-:W-:-:S03]  /*09d0*/  LEA R18, P0, R4, UR12, 0x3 ;  /* 0x0000000c04127c11 */ /* 0x000fc6000f8018ff */
[----:B------:R-:W-:Y:S01]  /*09e0*/  IMAD.IADD R5, R5, 0x1, R13 ;  /* 0x0000000105057824 */ /* 0x000fe200078e020d */
[----:B0-----:R-:W-:-:S04]  /*09f0*/  ULEA UR6, UP1, UR4, UR6, 0x3 ;  /* 0x0000000604067291 */ /* 0x001fc8000f8218ff */
[----:B------:R-:W-:Y:S02]  /*0a00*/  LEA.HI.X R19, R4, UR13, R5, 0x3, P0 ;  /* 0x0000000d04137c11 */ /* 0x000fe400080f1c05 */
[----:B------:R-:W-:Y:S01]  /*0a10*/  IADD3 R28, P0, PT, R21, R18, RZ ;  /* 0x00000012151c7210 */ /* 0x000fe20007f1e0ff */
[----:B------:R-:W-:Y:S01]  /*0a20*/  ULEA.HI.X UR7, UR4, UR7, UR5, 0x3, UP1 ;  /* 0x0000000704077291 */ /* 0x000fe200088f1c05 */
[----:B------:R-:W-:Y:S01]  /*0a30*/  MOV R22, UR6 ;  /* 0x0000000600167c02 */ /* 0x000fe20008000f00 */
[----:B------:R-:W2:Y:S04]  /*0a40*/  LDG.E.64 R26, desc[UR10][R18.64] ;  /* 0x0000000a121a7981 */ /* 0x000ea8000c1e1b00 */
[----:B------:R-:W-:Y:S01]  /*0a50*/  MOV R23, UR7 ;  /* 0x0000000700177c02 */ /* 0x000fe20008000f00 */
[----:B------:R-:W-:-:S04]  /*0a60*/  IMAD.X R29, R33, 0x1, R19, P0 ;  /* 0x00000001211d7824 */ /* 0x000fc800000e0613 */
[----:B------:R-:W2:Y:S01]  /*0a70*/  LDG.E.64 R24, desc[UR10][R22.64] ;  /* 0x0000000a16187981 */ /* 0x000ea2000c1e1b00 */
[----:B------:R-:W-:-:S03]  /*0a80*/  IADD3 R30, P0, PT, R28, R21, RZ ;  /* 0x000000151c1e7210 */ /* 0x000fc60007f1e0ff */
[----:B------:R-:W3:Y:S04]  /*0a90*/  LDG.E.64 R14, desc[UR10][R22.64+0x8] ;  /* 0x0000080a160e7981 */ /* 0x000ee8000c1e1b00 */
[----:B------:R0:W3:Y:S01]  /*0aa0*/  LDG.E.64 R16, desc[UR10][R28.64] ;  /* 0x0000000a1c107981 */ /* 0x0000e2000c1e1b00 */
[----:B------:R-:W-:Y:S02]  /*0ab0*/  IADD3.X R31, PT, PT, R29, R33, RZ, P0, !PT ;  /* 0x000000211d1f7210 */ /* 0x000fe400007fe4ff */
[----:B------:R-:W-:Y:S01]  /*0ac0*/  IADD3 R20, P0, PT, R30, R21, RZ ;  /* 0x000000151e147210 */ /* 0x000fe20007f1e0ff */
[----:B------:R-:W4:Y:S04]  /*0ad0*/  LDG.E.64 R4, desc[UR10][R22.64+0x10] ;  /* 0x0000100a16047981 */ /* 0x000f28000c1e1b00 */
[----:B------:R-:W4:Y:S01]  /*0ae0*/  LDG.E.64 R12, desc[UR10][R30.64] ;  /* 0x0000000a1e0c7981 */ /* 0x000f22000c1e1b00 */
[----:B------:R-:W-:-:S03]  /*0af0*/  IADD3.X R21, PT, PT, R31, R33, RZ, P0, !PT ;  /* 0x000000211f157210 */ /* 0x000fc600007fe4ff */
        /* <DEDUP_REMOVED lines=16> */
[----:B-----5:R-:W-:Y:S01]  /*0c00*/  IMAD R15, R21, R18, RZ ;  /* 0x00000012150f7224 */ /* 0x020fe200078e02ff */
[----:B------:R-:W-:-:S03]  /*0c10*/  IADD3 R5, PT, PT, R5, R13, RZ ;  /* 0x0000000d05057210 */ /* 0x000fc60007ffe0ff */
[-C--:B------:R-:W-:Y:S02]  /*0c20*/  IMAD R15, R19, R20.reuse, R15 ;  /* 0x00000014130f7224 */ /* 0x080fe400078e020f */
[----:B------:R-:W-:-:S05]  /*0c30*/  IMAD.WIDE.U32 R48, R18, R20, R4 ;  /* 0x0000001412307225 */ /* 0x000fca00078e0004 */
[----:B------:R-:W-:-:S07]  /*0c40*/  IADD3 R53, PT, PT, R49, R15, RZ ;  /* 0x0000000f31357210 */ /* 0x000fce0007ffe0ff */
.L_x_6957:
        /* <DEDUP_REMOVED lines=9> */
[C---:B------:R-:W-:Y:S02]  /*0ce0*/  IMAD R0, R10.reuse, UR5, RZ ;  /* 0x000000050a007c24 */ /* 0x040fe4000f8e02ff */
[----:B------:R-:W-:Y:S02]  /*0cf0*/  IMAD.MOV.U32 R4, RZ, RZ, R8 ;  /* 0x000000ffff047224 */ /* 0x000fe400078e0008 */
[----:B------:R-:W-:Y:S02]  /*0d00*/  IMAD R13, R11, UR4, R0 ;  /* 0x000000040b0d7c24 */ /* 0x000fe4000f8e0200 */
[----:B------:R-:W-:-:S05]  /*0d10*/  IMAD.WIDE.U32 R4, R10, UR4, R4 ;  /* 0x000000040a047c25 */ /* 0x000fca000f8e0004 */
[----:B------:R-:W-:Y:S02]  /*0d20*/  IADD3 R5, PT, PT, R5, R13, RZ ;  /* 0x0000000d05057210 */ /* 0x000fe40007ffe0ff */
[----:B------:R-:W-:Y:S01]  /*0d30*/  LEA R16, P0, R4, UR12, 0x3 ;  /* 0x0000000c04107c11 */ /* 0x000fe2000f8018ff */
[----:B0-----:R-:W-:-:S03]  /*0d40*/  ULEA UR6, UP1, UR4, UR6, 0x3 ;  /* 0x0000000604067291 */ /* 0x001fc6000f8218ff */
[----:B------:R-:W-:Y:S02]  /*0d50*/  LEA.HI.X R17, R4, UR13, R5, 0x3, P0 ;  /* 0x0000000d04117c11 */ /* 0x000fe400080f1c05 */
[C---:B------:R-:W-:Y:S01]  /*0d60*/  LEA R4, P0, R10.reuse, R16, 0x3 ;  /* 0x000000100a047211 */ /* 0x040fe200078018ff */
[----:B------:R-:W-:Y:S01]  /*0d70*/  ULEA.HI.X UR7, UR4, UR7, UR5, 0x3, UP1 ;  /* 0x0000000704077291 */ /* 0x000fe200088f1c05 */
[----:B------:R-:W-:Y:S01]  /*0d80*/  MOV R12, UR6 ;  /* 0x00000006000c7c02 */ /* 0x000fe20008000f00 */
[----:B------:R-:W2:Y:S04]  /*0d90*/  LDG.E.64 R18, desc[UR10][R16.64] ;  /* 0x0000000a10127981 */ /* 0x000ea8000c1e1b00 */
[----:B------:R-:W-:Y:S01]  /*0da0*/  IMAD.U32 R13, RZ, RZ, UR7 ;  /* 0x00000007ff0d7e24 */ /* 0x000fe2000f8e00ff */
[----:B------:R-:W-:-:S04]  /*0db0*/  LEA.HI.X R5, R10, R17, R11, 0x3, P0 ;  /* 0x000000110a057211 */ /* 0x000fc800000f1c0b */
        /* <DEDUP_REMOVED lines=14> */
.L_x_6958:
[----:B------:R-:W-:Y:S05]  /*0ea0*/  BRA.U UP0, `(.L_x_6956) ;  /* 0x00000001004c7547 */ /* 0x000fea000b800000 */
[----:B------:R-:W0:Y:S01]  /*0eb0*/  LDCU.64 UR6, c[0x0][0x5a8] ;  /* 0x0000b500ff0677ac */ /* 0x000e220008000a00 */
[C---:B------:R-:W-:Y:S02]  /*0ec0*/  IMAD R0, R10.reuse, UR5, RZ ;  /* 0x000000050a007c24 */ /* 0x040fe4000f8e02ff */
[----:B------:R-:W-:Y:S02]  /*0ed0*/  IMAD.MOV.U32 R6, RZ, RZ, R8 ;  /* 0x000000ffff067224 */ /* 0x000fe400078e0008 */
[----:B------:R-:W-:Y:S02]  /*0ee0*/  IMAD R5, R11, UR4, R0 ;  /* 0x000000040b057c24 */ /* 0x000fe4000f8e0200 */
[----:B------:R-:W-:-:S05]  /*0ef0*/  IMAD.WIDE.U32 R6, R10, UR4, R6 ;  /* 0x000000040a067c25 */ /* 0x000fca000f8e0006 */
[----:B------:R-:W-:Y:S02]  /*0f00*/  IADD3 R5, PT, PT, R7, R5, RZ ;  /* 0x0000000507057210 */ /* 0x000fe40007ffe0ff */
[----:B------:R-:W-:Y:S01]  /*0f10*/  LEA R8, P0, R6, UR12, 0x3 ;  /* 0x0000000c06087c11 */ /* 0x000fe2000f8018ff */
[----:B0-----:R-:W-:-:S03]  /*0f20*/  ULEA UR6, UP0, UR4, UR6, 0x3 ;  /* 0x0000000604067291 */ /* 0x001fc6000f8018ff */
[----:B------:R-:W-:Y:S01]  /*0f30*/  LEA.HI.X R9, R6, UR13, R5, 0x3, P0 ;  /* 0x0000000d06097c11 */ /* 0x000fe200080f1c05 */
[----:B------:R-:W-:Y:S02]  /*0f40*/  ULEA.HI.X UR4, UR4, UR7, UR5, 0x3, UP0 ;  /* 0x0000000704047291 */ /* 0x000fe400080f1c05 */
[----:B------:R-:W-:Y:S02]  /*0f50*/  MOV R4, UR6 ;  /* 0x0000000600047c02 */ /* 0x000fe40008000f00 */
[----:B------:R-:W2:Y:S02]  /*0f60*/  LDG.E.64 R6, desc[UR10][R8.64] ;  /* 0x0000000a08067981 */ /* 0x000ea4000c1e1b00 */
[----:B------:R-:W-:-:S06]  /*0f70*/  MOV R5, UR4 ;  /* 0x0000000400057c02 */ /* 0x000fcc0008000f00 */
[----:B------:R-:W2:Y:S01]  /*0f80*/  LDG.E.64 R4, desc[UR10][R4.64] ;  /* 0x0000000a04047981 */ /* 0x000ea2000c1e1b00 */
[----:B------:R-:W-:Y:S02]  /*0f90*/  IMAD.MOV.U32 R49, RZ, RZ, R53 ;  /* 0x000000ffff317224 */ /* 0x000fe400078e0035 */
[----:B--2---:R-:W-:Y:S02]  /*0fa0*/  IMAD R7, R7, R4, RZ ;  /* 0x0000000407077224 */ /* 0x004fe400078e02ff */
[----:B------:R-:W-:-:S04]  /*0fb0*/  IMAD.WIDE.U32 R48, R4, R6, R48 ;  /* 0x0000000604307225 */ /* 0x000fc800078e0030 */
[----:B------:R-:W-:-:S05]  /*0fc0*/  IMAD R7, R5, R6, R7 ;  /* 0x0000000605077224 */ /* 0x000fca00078e0207 */
[----:B------:R-:W-:-:S07]  /*0fd0*/  IADD3 R53, PT, PT, R49, R7, RZ ;  /* 0x0000000731357210 */ /* 0x000fce0007ffe0ff */
.L_x_6956:
[----:B------:R-:W0:Y:S01]  /*0fe0*/  LDC.64 R4, c[0x0][0x580] ;  /* 0x00016000ff047b82 */ /* 0x000e220000000a00 */
[----:B------:R-:W-:Y:S02]  /*0ff0*/  MOV R49, R53 ;  /* 0x0000003500317202 */ /* 0x000fe40000000f00 */
[----:B------:R-:W-:-:S03]  /*1000*/  IADD3 R3, PT, PT, R3, 0x80, RZ ;  /* 0x0000008003037810 */ /* 0x000fc60007ffe0ff */
[----:B0-----:R0:W-:Y:S04]  /*1010*/  STG.E.64 desc[UR10][R4.64], R48 ;  /* 0x0000003004007986 */ /* 0x0011e8000c101b0a */
.L_x_6953:
[----:B------:R-:W-:Y:S05]  /*1020*/  BSYNC.RECONVERGENT B0 ;  /* 0x0000000000007941 */ /* 0x000fea0003800200 */
.L_x_6952:
[----:B------:R-:W-:-:S13]  /*1030*/  ISETP.GE.AND P0, PT, R3, UR20, PT ;  /* 0x0000001403007c0c */ /* 0x000fda000bf06270 */
[----:B------:R-:W-:Y:S05]  /*1040*/  @P0 EXIT ;  /* 0x000000000000094d */ /* 0x000fea0003800000 */
[----:B------:R-:W1:Y:S01]  /*1050*/  LDC.64 R2, c[0x0][0x588] ;  /* 0x00016200ff027b82 */ /* 0x000e620000000a00 */
[----:B------:R-:W2:Y:S07]  /*1060*/  LDCU.64 UR4, c[0x0][0x598] ;  /* 0x0000b300ff0477ac */ /* 0x000eae0008000a00 */
[----:B------:R-:W3:Y:S01]  /*1070*/  LDC.64 R6, c[0x0][0x5b0] ;  /* 0x00016c00ff067b82 */ /* 0x000ee20000000a00 */
[----:B-1----:R-:W2:Y:S01]  /*1080*/  LDG.E.64 R2, desc[UR10][R2.64] ;  /* 0x0000000a02027981 */ /* 0x002ea2000c1e1b00 */
[----:B------:R-:W-:Y:S01]  /*1090*/  UISETP.GE.U32.AND UP0, UPT, UR18, 0x8, UPT ;  /* 0x000000081200788c */ /* 0x000fe2000bf06070 */
[----:B0-----:R-:W-:-:S02]  /*10a0*/  HFMA2 R49, -RZ, RZ, 0, 0 ;  /* 0x00000000ff317431 */ /* 0x001fc400000001ff */
[----:B------:R-:W-:Y:S01]  /*10b0*/  IMAD.MOV.U32 R50, RZ, RZ, RZ ;  /* 0x000000ffff327224 */ /* 0x000fe200078e00ff */
[----:B------:R-:W-:Y:S01]  /*10c0*/  UISETP.GE.AND.EX UP0, UPT, UR19, URZ, UPT, UP0 ;  /* 0x000000ff1300728c */ /* 0x000fe2000bf06300 */
[----:B--2---:R-:W-:Y:S02]  /*10d0*/  IMAD R5, R3, UR4, RZ ;  /* 0x0000000403057c24 */ /* 0x004fe4000f8e02ff */
[----:B------:R-:W-:Y:S01]  /*10e0*/  IMAD.WIDE.U32 R8, R2, UR4, RZ ;  /* 0x0000000402087c25 */ /* 0x000fe2000f8e00ff */
[----:B------:R-:W-:-:S03]  /*10f0*/  UMOV UR4, URZ ;  /* 0x000000ff00047c82 */ /* 0x000fc60008000000 */
[----:B------:R-:W-:Y:S01]  /*1100*/  IMAD R5, R2, UR5, R5 ;  /* 0x0000000502057c24 */ /* 0x000fe2000f8e0205 */
[----:B------:R-:W-:-:S04]  /*1110*/  UMOV UR5, URZ ;  /* 0x000000ff00057c82 */ /* 0x000fc80008000000 */
[----:B------:R-:W-:Y:S01]  /*1120*/  IADD3 R5, PT, PT, R9, R5, RZ ;  /* 0x0000000509057210 */ /* 0x000fe20007ffe0ff */
[----:B---3--:R-:W-:Y:S06]  /*1130*/  BRA.U !UP0, `(.L_x_6959) ;  /* 0x0000000508647547 */ /* 0x008fec000b800000 */
[----:B------:R-:W0:Y:S01]  /*1140*/  LDCU.64 UR6, c[0x0][0x5a8] ;  /* 0x0000b500ff0677ac */ /* 0x000e220008000a00 */
[----:B------:R-:W-:Y:S01]  /*1150*/  IMAD.WIDE.U32 R2, R6, 0x8, RZ ;  /* 0x0000000806027825 */ /* 0x000fe200078e00ff */
[----:B------:R-:W-:Y:S01]  /*1160*/  LEA R46, P0, R8, UR12, 0x3 ;  /* 0x0000000c082e7c11 */ /* 0x000fe2000f8018ff */
[----:B------:R-:W-:Y:S01]  /*1170*/  ULOP3.LUT UR4, UR17, 0xfffffff8, URZ, 0xc0, !UPT ;  /* 0xfffffff811047892 */ /* 0x000fe2000f8ec0ff */
[----:B------:R-:W-:Y:S01]  /*1180*/  SHF.L.U32 R11, R7, 0x3, RZ ;  /* 0x00000003070b7819 */ /* 0x000fe200000006ff */
[----:B------:R-:W-:Y:S01]  /*1190*/  ULOP3.LUT UR5, UR8, 0x7fffffff, URZ, 0xc0, !UPT ;  /* 0x7fffffff08057892 */ /* 0x000fe2000f8ec0ff */
[----:B------:R-:W-:Y:S01]  /*11a0*/  SHF.L.U64.HI R0, R6, 0x6, R7 ;  /* 0x0000000606007819 */ /* 0x000fe20000010207 */
[----:B------:R-:W-:Y:S01]  /*11b0*/  IMAD.MOV.U32 R50, RZ, RZ, RZ ;  /* 0x000000ffff327224 */ /* 0x000fe200078e00ff */
[----:B------:R-:W-:Y:S02]  /*11c0*/  MOV R49, RZ ;  /* 0x000000ff00317202 */ /* 0x000fe40000000f00 */
[----:B------:R-:W-:-:S02]  /*11d0*/  LEA.HI.X R47, R8, UR13, R5, 0x3, P0 ;  /* 0x0000000d082f7c11 */ /* 0x000fc400080f1c05 */
[----:B------:R-:W-:Y:S01]  /*11e0*/  IADD3 R48, PT, PT, R3, R11, RZ ;  /* 0x0000000b03307210 */ /* 0x000fe20007ffe0ff */
[----:B0-----:R-:W-:-:S04]  /*11f0*/  UIADD3 UR6, UP0, UPT, UR6, 0x20, URZ ;  /* 0x0000002006067890 */ /* 0x001fc8000ff1e0ff */
[----:B------:R-:W-:Y:S02]  /*1200*/  UIADD3.X UR7, UPT, UPT, URZ, UR7, URZ, UP0, !UPT ;  /* 0x00000007ff077290 */ /* 0x000fe400087fe4ff */
[----:B------:R-:W-:Y:S01]  /*1210*/  MOV R10, UR6 ;  /* 0x00000006000a7c02 */ /* 0x000fe20008000f00 */
[----:B------:R-:W-:-:S03]  /*1220*/  UMOV UR6, UR4 ;  /* 0x0000000400067c82 */ /* 0x000fc60008000000 */
[----:B------:R-:W-:Y:S01]  /*1230*/  IMAD.U32 R11, RZ, RZ, UR7 ;  /* 0x00000007ff0b7e24 */ /* 0x000fe2000f8e00ff */
[----:B------:R-:W-:-:S06]  /*1240*/  UMOV UR7, UR5 ;  /* 0x0000000500077c82 */ /* 0x000fcc0008000000 */
.L_x_6960:
[----:B------:R0:W2:Y:S01]  /*1250*/  LDG.E.64 R12, desc[UR10][R46.64] ;  /* 0x0000000a2e0c7981 */ /* 0x0000a2000c1e1b00 */
[----:B------:R-:W-:-:S03]  /*1260*/  IADD3 R28, P0, PT, R46, R2, RZ ;  /* 0x000000022e1c7210 */ /* 0x000fc60007f1e0ff */
[----:B------:R-:W2:Y:S01]  /*1270*/  LDG.E.64 R14, desc[UR10][R10.64+-0x20] ;  /* 0xffffe00a0a0e7981 */ /* 0x000ea2000c1e1b00 */
[----:B------:R-:W-:-:S03]  /*1280*/  IADD3.X R29, PT, PT, R47, R48, RZ, P0, !PT ;  /* 0x000000302f1d7210 */ /* 0x000fc600007fe4ff */
[----:B------:R-:W3:Y:S01]  /*1290*/  LDG.E.64 R16, desc[UR10][R10.64+-0x18] ;  /* 0xffffe80a0a107981 */ /* 0x000ee2000c1e1b00 */
[----:B------:R-:W-:-:S03]  /*12a0*/  IADD3 R32, P0, PT, R28, R2, RZ ;  /* 0x000000021c207210 */ /* 0x000fc60007f1e0ff */
[----:B------:R-:W3:Y:S01]  /*12b0*/  LDG.E.64 R18, desc[UR10][R28.64] ;  /* 0x0000000a1c127981 */ /* 0x000ee2000c1e1b00 */
[----:B------:R-:W-:-:S03]  /*12c0*/  IADD3.X R33, PT, PT, R29, R48, RZ, P0, !PT ;  /* 0x000000301d217210 */ /* 0x000fc600007fe4ff */
[----:B------:R-:W4:Y:S01]  /*12d0*/  LDG.E.64 R20, desc[UR10][R10.64+-0x10] ;  /* 0xfffff00a0a147981 */ /* 0x000f22000c1e1b00 */
[----:B------:R-:W-:-:S03]  /*12e0*/  IADD3 R36, P0, PT, R32, R2, RZ ;  /* 0x0000000220247210 */ /* 0x000fc60007f1e0ff */
[----:B------:R-:W4:Y:S01]  /*12f0*/  LDG.E.64 R22, desc[UR10][R32.64] ;  /* 0x0000000a20167981 */ /* 0x000f22000c1e1b00 */
        /* <DEDUP_REMOVED lines=16> */
[----:B------:R-:W-:-:S03]  /*1400*/  IADD3.X R41, PT, PT, R45, R48, RZ, P0, !PT ;  /* 0x000000302d297210 */ /* 0x000fc600007fe4ff */
[----:B------:R1:W5:Y:S04]  /*1410*/  LDG.E.64 R42, desc[UR10][R10.64+0x18] ;  /* 0x0000180a0a2a7981 */ /* 0x000368000c1e1b00 */
[----:B------:R-:W5:Y:S01]  /*1420*/  LDG.E.64 R40, desc[UR10][R40.64] ;  /* 0x0000000a28287981 */ /* 0x000f62000c1e1b00 */
[----:B------:R-:W-:Y:S01]  /*1430*/  IMAD.MOV.U32 R51, RZ, RZ, R49 ;  /* 0x000000ffff337224 */ /* 0x000fe200078e0031 */
[----:B------:R-:W-:Y:S01]  /*1440*/  UIADD3 UR6, UP0, UPT, UR6, -0x8, URZ ;  /* 0xfffffff806067890 */ /* 0x000fe2000ff1e0ff */
[----:B0-----:R-:W-:-:S03]  /*1450*/  LEA R46, P0, R6, R46, 0x6 ;  /* 0x0000002e062e7211 */ /* 0x001fc600078030ff */
[----:B------:R-:W-:Y:S01]  /*1460*/  UIADD3.X UR7, UPT, UPT, UR7, -0x1, URZ, UP0, !UPT ;  /* 0xffffffff07077890 */ /* 0x000fe200087fe4ff */
[----:B-1----:R-:W-:Y:S01]  /*1470*/  IADD3 R10, P1, PT, R10, 0x40, RZ ;  /* 0x000000400a0a7810 */ /* 0x002fe20007f3e0ff */
[----:B------:R-:W-:Y:S01]  /*1480*/  UISETP.NE.U32.AND UP0, UPT, UR6, URZ, UPT ;  /* 0x000000ff0600728c */ /* 0x000fe2000bf05070 */
[----:B------:R-:W-:-:S03]  /*1490*/  IADD3.X R47, PT, PT, R47, R0, RZ, P0, !PT ;  /* 0x000000002f2f7210 */ /* 0x000fc600007fe4ff */
[----:B------:R-:W-:Y:S01]  /*14a0*/  UISETP.NE.AND.EX UP0, UPT, UR7, URZ, UPT, UP0 ;  /* 0x000000ff0700728c */ /* 0x000fe2000bf05300 */
[----:B------:R-:W-:Y:S02]  /*14b0*/  IMAD.X R11, RZ, RZ, R11, P1 ;  /* 0x000000ffff0b7224 */ /* 0x000fe400008e060b */
[----:B--2---:R-:W-:Y:S02]  /*14c0*/  IMAD R13, R13, R14, RZ ;  /* 0x0000000e0d0d7224 */ /* 0x004fe400078e02ff */
        /* <DEDUP_REMOVED lines=18> */
[----:B------:R-:W-:Y:S01]  /*15f0*/  IMAD R15, R41, R42, RZ ;  /* 0x0000002a290f7224 */ /* 0x000fe200078e02ff */
[----:B------:R-:W-:Y:S01]  /*1600*/  IADD3 R29, PT, PT, R29, R13, RZ ;  /* 0x0000000d1d1d7210 */ /* 0x000fe20007ffe0ff */
[----:B------:R-:W-:Y:S02]  /*1610*/  IMAD R13, R35, R32, RZ ;  /* 0x00000020230d7224 */ /* 0x000fe400078e02ff */
[----:B------:R-:W-:Y:S02]  /*1620*/  IMAD R15, R43, R40, R15 ;  /* 0x000000282b0f7224 */ /* 0x000fe400078e020f */
[-C--:B------:R-:W-:Y:S02]  /*1630*/  IMAD R13, R33, R34.reuse, R13 ;  /* 0x00000022210d7224 */ /* 0x080fe400078e020d */
[----:B------:R-:W-:-:S05]  /*1640*/  IMAD.WIDE.U32 R32, R32, R34, R28 ;  /* 0x0000002220207225 */ /* 0x000fca00078e001c */
[----:B------:R-:W-:Y:S01]  /*1650*/  IADD3 R33, PT, PT, R33, R13, RZ ;  /* 0x0000000d21217210 */ /* 0x000fe20007ffe0ff */
[----:B------:R-:W-:-:S04]  /*1660*/  IMAD R13, R39, R36, RZ ;  /* 0x00000024270d7224 */ /* 0x000fc800078e02ff */
[-C--:B------:R-:W-:Y:S02]  /*1670*/  IMAD R13, R37, R38.reuse, R13 ;  /* 0x00000026250d7224 */ /* 0x080fe400078e020d */
[----:B------:R-:W-:-:S05]  /*1680*/  IMAD.WIDE.U32 R36, R36, R38, R32 ;  /* 0x0000002624247225 */ /* 0x000fca00078e0020 */
[----:B------:R-:W-:-:S03]  /*1690*/  IADD3 R37, PT, PT, R37, R13, RZ ;  /* 0x0000000d25257210 */ /* 0x000fc60007ffe0ff */
[----:B------:R-:W-:-:S05]  /*16a0*/  IMAD.WIDE.U32 R50, R42, R40, R36 ;  /* 0x000000282a327225 */ /* 0x000fca00078e0024 */
[----:B------:R-:W-:Y:S01]  /*16b0*/  IADD3 R49, PT, PT, R51, R15, RZ ;  /* 0x0000000f33317210 */ /* 0x000fe20007ffe0ff */
[----:B------:R-:W-:Y:S06]  /*16c0*/  BRA.U UP0, `(.L_x_6960) ;  /* 0xfffffff900e07547 */ /* 0x000fec000b83ffff */
.L_x_6959:
        /* <DEDUP_REMOVED lines=11> */
[----:B------:R-:W-:-:S03]  /*1780*/  SHF.L.U32 R31, R6, 0x3, RZ ;  /* 0x00000003061f7819 */ /* 0x000fc600000006ff */
[----:B------:R-:W-:-:S04]  /*1790*/  IMAD.WIDE.U32 R2, R6, UR4, R4 ;  /* 0x0000000406027c25 */ /* 0x000fc8000f8e0004 */
[----:B------:R-:W-:Y:S01]  /*17a0*/  IMAD R11, R7, UR4, R0 ;  /* 0x00000004070b7c24 */ /* 0x000fe2000f8e0200 */
[----:B------:R-:W-:-:S03]  /*17b0*/  LEA R14, P0, R2, UR12, 0x3 ;  /* 0x0000000c020e7c11 */ /* 0x000fc6000f8018ff */
[----:B------:R-:W-:Y:S01]  /*17c0*/  IMAD.IADD R3, R3, 0x1, R11 ;  /* 0x0000000103037824 */ /* 0x000fe200078e020b */
[----:B0-----:R-:W-:-:S04]  /*17d0*/  ULEA UR6, UP1, UR4, UR6, 0x3 ;  /* 0x0000000604067291 */ /* 0x001fc8000f8218ff */
[----:B------:R-:W-:Y:S02]  /*17e0*/  LEA.HI.X R15, R2, UR13, R3, 0x3, P0 ;  /* 0x0000000d020f7c11 */ /* 0x000fe400080f1c03 */
[----:B------:R-:W-:Y:S01]  /*17f0*/  SHF.L.U64.HI R3, R6, 0x3, R7 ;  /* 0x0000000306037819 */ /* 0x000fe20000010207 */
[----:B------:R-:W-:Y:S01]  /*1800*/  ULEA.HI.X UR7, UR4, UR7, UR5, 0x3, UP1 ;  /* 0x0000000704077291 */ /* 0x000fe200088f1c05 */
[----:B------:R-:W-:Y:S01]  /*1810*/  IADD3 R26, P0, PT, R14, R31, RZ ;  /* 0x0000001f0e1a7210 */ /* 0x000fe20007f1e0ff */
[----:B------:R-:W2:Y:S01]  /*1820*/  LDG.E.64 R20, desc[UR10][R14.64] ;  /* 0x0000000a0e147981 */ /* 0x000ea2000c1e1b00 */
[----:B------:R-:W-:-:S03]  /*1830*/  MOV R16, UR6 ;  /* 0x0000000600107c02 */ /* 0x000fc60008000f00 */
[----:B------:R-:W-:Y:S01]  /*1840*/  MOV R17, UR7 ;  /* 0x0000000700117c02 */ /* 0x000fe20008000f00 */
[----:B------:R-:W-:-:S04]  /*1850*/  IMAD.X R27, R15, 0x1, R3, P0 ;  /* 0x000000010f1b7824 */ /* 0x000fc800000e0603 */
[----:B------:R-:W2:Y:S01]  /*1860*/  LDG.E.64 R18, desc[UR10][R16.64] ;  /* 0x0000000a10127981 */ /* 0x000ea2000c1e1b00 */
[----:B------:R-:W-:-:S03]  /*1870*/  IADD3 R28, P0, PT, R26, R31, RZ ;  /* 0x0000001f1a1c7210 */ /* 0x000fc60007f1e0ff */
[----:B------:R-:W3:Y:S01]  /*1880*/  LDG.E.64 R22, desc[UR10][R16.64+0x8] ;  /* 0x0000080a10167981 */ /* 0x000ee2000c1e1b00 */
[----:B------:R-:W-:-:S03]  /*1890*/  IADD3.X R29, PT, PT, R27, R3, RZ, P0, !PT ;  /* 0x000000031b1d7210 */ /* 0x000fc600007fe4ff */
[----:B------:R0:W3:Y:S01]  /*18a0*/  LDG.E.64 R24, desc[UR10][R26.64] ;  /* 0x0000000a1a187981 */ /* 0x0000e2000c1e1b00 */
[----:B------:R-:W-:-:S03]  /*18b0*/  IADD3 R30, P0, PT, R28, R31, RZ ;  /* 0x0000001f1c1e7210 */ /* 0x000fc60007f1e0ff */
        /* <DEDUP_REMOVED lines=24> */
.L_x_6962:
        /* <DEDUP_REMOVED lines=9> */
[----:B------:R-:W-:Y:S01]  /*1ad0*/  IMAD R0, R6, UR5, RZ ;  /* 0x0000000506007c24 */ /* 0x000fe2000f8e02ff */
[----:B------:R-:W-:-:S03]  /*1ae0*/  MOV R3, R5 ;  /* 0x0000000500037202 */ /* 0x000fc60000000f00 */
[----:B------:R-:W-:Y:S02]  /*1af0*/  IMAD R11, R7, UR4, R0 ;  /* 0x00000004070b7c24 */ /* 0x000fe4000f8e0200 */
[----:B------:R-:W-:-:S04]  /*1b00*/  IMAD.WIDE.U32 R2, R6, UR4, R2 ;  /* 0x0000000406027c25 */ /* 0x000fc8000f8e0002 */
[----:B------:R-:W-:Y:S01]  /*1b10*/  IMAD.IADD R3, R3, 0x1, R11 ;  /* 0x0000000103037824 */ /* 0x000fe200078e020b */
[----:B------:R-:W-:-:S04]  /*1b20*/  LEA R14, P0, R2, UR12, 0x3 ;  /* 0x0000000c020e7c11 */ /* 0x000fc8000f8018ff */
[----:B------:R-:W-:Y:S01]  /*1b30*/  LEA.HI.X R15, R2, UR13, R3, 0x3, P0 ;  /* 0x0000000d020f7c11 */ /* 0x000fe200080f1c03 */
[----:B0-----:R-:W-:Y:S01]  /*1b40*/  ULEA UR6, UP1, UR4, UR6, 0x3 ;  /* 0x0000000604067291 */ /* 0x001fe2000f8218ff */
[----:B------:R-:W-:-:S03]  /*1b50*/  LEA R2, P0, R6, R14, 0x3 ;  /* 0x0000000e06027211 */ /* 0x000fc600078018ff */
[----:B------:R-:W-:Y:S01]  /*1b60*/  ULEA.HI.X UR7, UR4, UR7, UR5, 0x3, UP1 ;  /* 0x0000000704077291 */ /* 0x000fe200088f1c05 */
[----:B------:R-:W2:Y:S01]  /*1b70*/  LDG.E.64 R16, desc[UR10][R14.64] ;  /* 0x0000000a0e107981 */ /* 0x000ea2000c1e1b00 */
[----:B------:R-:W-:-:S04]  /*1b80*/  MOV R10, UR6 ;  /* 0x00000006000a7c02 */ /* 0x000fc80008000f00 */
[----:B------:R-:W-:-:S05]  /*1b90*/  MOV R11, UR7 ;  /* 0x00000007000b7c02 */ /* 0x000fca0008000f00 */
[----:B------:R-:W2:Y:S01]  /*1ba0*/  LDG.E.64 R12, desc[UR10][R10.64] ;  /* 0x0000000a0a0c7981 */ /* 0x000ea2000c1e1b00 */
[----:B------:R-:W-:-:S03]  /*1bb0*/  LEA.HI.X R3, R6, R15, R7, 0x3, P0 ;  /* 0x0000000f06037211 */ /* 0x000fc600000f1c07 */
        /* <DEDUP_REMOVED lines=13> */
.L_x_6963:
[----:B------:R-:W-:Y:S05]  /*1c90*/  BRA.U UP0, `(.L_x_6961) ;  /* 0x00000001004c7547 */ /* 0x000fea000b800000 */
[----:B------:R-:W0:Y:S01]  /*1ca0*/  LDCU.64 UR6, c[0x0][0x5a8] ;  /* 0x0000b500ff0677ac */ /* 0x000e220008000a00 */
[----:B------:R-:W-:Y:S01]  /*1cb0*/  MOV R4, R8 ;  /* 0x0000000800047202 */ /* 0x000fe20000000f00 */
[----:B------:R-:W-:-:S04]  /*1cc0*/  IMAD R0, R6, UR5, RZ ;  /* 0x0000000506007c24 */ /* 0x000fc8000f8e02ff */
[----:B------:R-:W-:-:S04]  /*1cd0*/  IMAD.WIDE.U32 R4, R6, UR4, R4 ;  /* 0x0000000406047c25 */ /* 0x000fc8000f8e0004 */
[----:B------:R-:W-:Y:S01]  /*1ce0*/  IMAD R3, R7, UR4, R0 ;  /* 0x0000000407037c24 */ /* 0x000fe2000f8e0200 */
[----:B------:R-:W-:-:S04]  /*1cf0*/  LEA R6, P0, R4, UR12, 0x3 ;  /* 0x0000000c04067c11 */ /* 0x000fc8000f8018ff */
[----:B------:R-:W-:Y:S01]  /*1d00*/  IADD3 R3, PT, PT, R5, R3, RZ ;  /* 0x0000000305037210 */ /* 0x000fe20007ffe0ff */
        /* <DEDUP_REMOVED lines=12> */
.L_x_6961:
[----:B------:R-:W0:Y:S01]  /*1dd0*/  LDC.64 R2, c[0x0][0x580] ;  /* 0x00016000ff027b82 */ /* 0x000e220000000a00 */
[----:B------:R-:W-:-:S05]  /*1de0*/  MOV R51, R49 ;  /* 0x0000003100337202 */ /* 0x000fca0000000f00 */
[----:B0-----:R-:W-:Y:S01]  /*1df0*/  STG.E.64 desc[UR10][R2.64], R50 ;  /* 0x0000003202007986 */ /* 0x001fe2000c101b0a */
[----:B------:R-:W-:Y:S05]  /*1e00*/  EXIT ;  /* 0x000000000000794d */ /* 0x000fea0003800000 */
.L_x_6951:
[----:B------:R-:W0:Y:S02]  /*1e10*/  LDCU UR4, c[0x0][0x380] ;  /* 0x00007000ff0477ac */ /* 0x000e240008000800 */
[----:B0-----:R-:W-:-:S13]  /*1e20*/  ISETP.GE.AND P0, PT, R3, UR4, PT ;  /* 0x0000000403007c0c */ /* 0x001fda000bf06270 */
[----:B------:R-:W-:Y:S05]  /*1e30*/  @P0 EXIT ;  /* 0x000000000000094d */ /* 0x000fea0003800000 */
[----:B------:R-:W0:Y:S02]  /*1e40*/  LDC.64 R2, c[0x0][0x580] ;  /* 0x00016000ff027b82 */ /* 0x000e240000000a00 */
[----:B0-----:R-:W-:Y:S01]  /*1e50*/  STG.E.64 desc[UR10][R2.64], RZ ;  /* 0x000000ff02007986 */ /* 0x001fe2000c101b0a */
[----:B------:R-:W-:Y:S05]  /*1e60*/  EXIT ;  /* 0x000000000000794d */ /* 0x000fea0003800000 */
.L_x_6949:
[----:B------:R-:W0:Y:S01]  /*1e70*/  LDCU.64 UR12, c[0x0][0x590] ;  /* 0x0000b200ff0c77ac */ /* 0x000e220008000a00 */
[----:B------:R-:W-:Y:S01]  /*1e80*/  IADD3 R0, PT, PT, R0, -0x1, RZ ;  /* 0xffffffff00007810 */ /* 0x000fe20007ffe0ff */
[----:B0-----:R-:W-:-:S04]  /*1e90*/  UISETP.NE.U32.AND UP0, UPT, UR12, URZ, UPT ;  /* 0x000000ff0c00728c */ /* 0x001fc8000bf05070 */
[----:B------:R-:W-:-:S09]  /*1ea0*/  UISETP.NE.AND.EX UP0, UPT, UR13, URZ, UPT, UP0 ;  /* 0x000000ff0d00728c */ /* 0x000fd2000bf05300 */
[----:B------:R-:W-:Y:S05]  /*1eb0*/  BRA.U UP0, `(.L_x_6964) ;  /* 0x0000002100dc7547 */ /* 0x000fea000b800000 */
[----:B------:R-:W0:Y:S01]  /*1ec0*/  LDCU UR4, c[0x0][0x380] ;  /* 0x00007000ff0477ac */ /* 0x000e220008000800 */
[----:B------:R-:W-:Y:S01]  /*1ed0*/  VIMNMX.U32 R2, PT, PT, R0, 0x18, PT ;  /* 0x0000001800027848 */ /* 0x000fe20003fe0000 */
[----:B------:R-:W-:Y:S03]  /*1ee0*/  BSSY.RECONVERGENT B0, `(.L_x_6965) ;  /* 0x000011b000007945 */ /* 0x000fe60003800200 */
        /* <DEDUP_REMOVED lines=9> */
[----:B0-----:R-:W-:-:S05]  /*1f80*/  IMAD.HI.U32 R6, R3, UR6, R4 ;  /* 0x0000000603067c27 */ /* 0x001fca000f8e0004 */
[----:B------:R-:W-:-:S04]  /*1f90*/  SHF.R.U32.HI R7, RZ, UR7, R6 ;  /* 0x00000007ff077c19 */ /* 0x000fc80008011606 */
[----:B------:R-:W-:-:S05]  /*1fa0*/  IADD3 R4, PT, PT, -R7, RZ, RZ ;  /* 0x000000ff07047210 */ /* 0x000fca0007ffe1ff */
[----:B-1----:R-:W-:-:S04]  /*1fb0*/  IMAD R4, R4, UR5, R3 ;  /* 0x0000000504047c24 */ /* 0x002fc8000f8e0203 */
[----:B--2---:R-:W-:Y:S01]  /*1fc0*/  IMAD R4, R4, UR8, RZ ;  /* 0x0000000804047c24 */ /* 0x004fe2000f8e02ff */
[----:B------:R-:W-:Y:S06]  /*1fd0*/  @!P0 BRA `(.L_x_6967) ;  /* 0x0000001000188947 */ /* 0x000fec0003800000 */
[----:B------:R-:W0:Y:S01]  /*1fe0*/  LDCU.64 UR6, c[0x0][0x398] ;  /* 0x00007300ff0677ac */ /* 0x000e220008000a00 */
[----:B------:R-:W-:Y:S01]  /*1ff0*/  HFMA2 R6, -RZ, RZ, 0, 0 ;  /* 0x00000000ff067431 */ /* 0x000fe200000001ff */
[----:B------:R-:W-:Y:S01]  /*2000*/  ISETP.NE.AND P0, PT, R2, 0x2, PT ;  /* 0x000000020200780c */ /* 0x000fe20003f05270 */
[----:B------:R-:W1:Y:S01]  /*2010*/  LDCU UR5, c[0x0][0x3a0] ;  /* 0x00007400ff0577ac */ /* 0x000e620008000800 */
[----:B------:R-:W2:Y:S02]  /*2020*/  LDCU UR8, c[0x0][0x4c0] ;  /* 0x00009800ff0877ac */ /* 0x000ea40008000800 */
[----:B0-----:R-:W-:-:S05]  /*2030*/  IMAD.HI.U32 R8, R7, UR7, R6 ;  /* 0x0000000707087c27 */ /* 0x001fca000f8e0006 */
[----:B-1----:R-:W-:-:S04]  /*2040*/  SHF.R.U32.HI R9, RZ, UR5, R8 ;  /* 0x00000005ff097c19 */ /* 0x002fc80008011608 */
[----:B------:R-:W-:-:S05]  /*2050*/  IADD3 R5, PT, PT, -R9, RZ, RZ ;  /* 0x000000ff09057210 */ /* 0x000fca0007ffe1ff */
[----:B------:R-:W-:-:S04]  /*2060*/  IMAD R7, R5, UR6, R7 ;  /* 0x0000000605077c24 */ /* 0x000fc8000f8e0207 */
[----:B--2---:R-:W-:Y:S01]  /*2070*/  IMAD R4, R7, UR8, R4 ;  /* 0x0000000807047c24 */ /* 0x004fe2000f8e0204 */
[----:B------:R-:W-:Y:S06]  /*2080*/  @!P0 BRA `(.L_x_6967) ;  /* 0x0000000c00ec8947 */ /* 0x000fec0003800000 */
[----:B------:R-:W0:Y:S01]  /*2090*/  LDCU.64 UR6, c[0x0][0x3a8] ;  /* 0x00007500ff0677ac */ /* 0x000e220008000a00 */
[----:B------:R-:W-:Y:S01]  /*20a0*/  IMAD.MOV.U32 R8, RZ, RZ, RZ ;  /* 0x000000ffff087224 */ /* 0x000fe200078e00ff */
[----:B------:R-:W-:Y:S01]  /*20b0*/  ISETP.NE.AND P0, PT, R2, 0x3, PT ;  /* 0x000000030200780c */ /* 0x000fe20003f05270 */
[----:B------:R-:W1:Y:S01]  /*20c0*/  LDCU UR5, c[0x0][0x3a4] ;  /* 0x00007480ff0577ac */ /* 0x000e620008000800 */
[----:B------:R-:W2:Y:S01]  /*20d0*/  LDCU UR8, c[0x0][0x4c8] ;  /* 0x00009900ff0877ac */ /* 0x000ea20008000800 */
[----:B0-----:R-:W-:-:S05]  /*20e0*/  IMAD.HI.U32 R6, R9, UR6, R8 ;  /* 0x0000000609067c27 */ /* 0x001fca000f8e0008 */
[----:B------:R-:W-:-:S04]  /*20f0*/  SHF.R.U32.HI R7, RZ, UR7, R6 ;  /* 0x00000007ff077c19 */ /* 0x000fc80008011606 */
[----:B------:R-:W-:-:S05]  /*2100*/  IADD3 R5, PT, PT, -R7, RZ, RZ ;  /* 0x000000ff07057210 */ /* 0x000fca0007ffe1ff */
[----:B-1----:R-:W-:-:S04]  /*2110*/  IMAD R9, R5, UR5, R9 ;  /* 0x0000000505097c24 */ /* 0x002fc8000f8e0209 */
[----:B--2---:R-:W-:Y:S01]  /*2120*/  IMAD R4, R9, UR8, R4 ;  /* 0x0000000809047c24 */ /* 0x004fe2000f8e0204 */
[----:B------:R-:W-:Y:S06]  /*2130*/  @!P0 BRA `(.L_x_6967) ;  /* 0x0000000c00c08947 */ /* 0x000fec0003800000 */
[----:B------:R-:W0:Y:S01]  /*2140*/  LDCU.64 UR6, c[0x0][0x3b0] ;  /* 0x00007600ff0677ac */ /* 0x000e220008000a00 */
[----:B------:R-:W-:Y:S02]  /*2150*/  MOV R6, RZ ;  /* 0x000000ff00067202 */ /* 0x000fe40000000f00 */
[----:B------:R-:W-:Y:S01]  /*2160*/  ISETP.NE.AND P0, PT, R2, 0x4, PT ;  /* 0x000000040200780c */ /* 0x000fe20003f05270 */
[----:B------:R-:W1:Y:S01]  /*2170*/  LDCU UR5, c[0x0][0x3b8] ;  /* 0x00007700ff0577ac */ /* 0x000e620008000800 */
[----:B------:R-:W2:Y:S01]  /*2180*/  LDCU UR8, c[0x0][0x4d0] ;  /* 0x00009a00ff0877ac */ /* 0x000ea20008000800 */
[----:B0-----:R-:W-:-:S05]  /*2190*/  IMAD.HI.U32 R8, R7, UR7, R6 ;  /* 0x0000000707087c27 */ /* 0x001fca000f8e0006 */
[----:B-1----:R-:W-:-:S04]  /*21a0*/  SHF.R.U32.HI R9, RZ, UR5, R8 ;  /* 0x00000005ff097c19 */ /* 0x002fc80008011608 */
[----:B------:R-:W-:-:S05]  /*21b0*/  IADD3 R5, PT, PT, -R9, RZ, RZ ;  /* 0x000000ff09057210 */ /* 0x000fca0007ffe1ff */
[----:B------:R-:W-:-:S04]  /*21c0*/  IMAD R7, R5, UR6, R7 ;  /* 0x0000000605077c24 */ /* 0x000fc8000f8e0207 */
[----:B--2---:R-:W-:Y:S01]  /*21d0*/  IMAD R4, R7, UR8, R4 ;  /* 0x0000000807047c24 */ /* 0x004fe2000f8e0204 */
[----:B------:R-:W-:Y:S06]  /*21e0*/  @!P0 BRA `(.L_x_6967) ;  /* 0x0000000c00948947 */ /* 0x000fec0003800000 */
[----:B------:R-:W0:Y:S01]  /*21f0*/  LDCU.64 UR6, c[0x0][0x3c0] ;  /* 0x00007800ff0677ac */ /* 0x000e220008000a00 */
[----:B------:R-:W-:Y:S01]  /*2200*/  HFMA2 R8, -RZ, RZ, 0, 0 ;  /* 0x00000000ff087431 */ /* 0x000fe200000001ff */
[----:B------:R-:W-:Y:S01]  /*2210*/  ISETP.NE.AND P0, PT, R2, 0x5, PT ;  /* 0x000000050200780c */ /* 0x000fe20003f05270 */
[----:B------:R-:W1:Y:S01]  /*2220*/  LDCU UR5, c[0x0][0x3bc] ;  /* 0x00007780ff0577ac */ /* 0x000e620008000800 */
[----:B------:R-:W2:Y:S02]  /*2230*/  LDCU UR8, c[0x0][0x4d8] ;  /* 0x00009b00ff0877ac */ /* 0x000ea40008000800 */
[----:B0-----:R-:W-:-:S05]  /*2240*/  IMAD.HI.U32 R6, R9, UR6, R8 ;  /* 0x0000000609067c27 */ /* 0x001fca000f8e0008 */
[----:B------:R-:W-:-:S05]  /*2250*/  SHF.R.U32.HI R7, RZ, UR7, R6 ;  /* 0x00000007ff077c19 */ /* 0x000fca0008011606 */
[----:B------:R-:W-:-:S04]  /*2260*/  IMAD.MOV R5, RZ, RZ, -R7 ;  /* 0x000000ffff057224 */ /* 0x000fc800078e0a07 */
        /* <DEDUP_REMOVED lines=53> */
[----:B-1----:R-:W-:-:S05]  /*25c0*/  SHF.R.U32.HI R9, RZ, UR5, R8 ;  /* 0x00000005ff097c19 */ /* 0x002fca0008011608 */
[----:B------:R-:W-:-:S04]  /*25d0*/  IMAD.MOV R5, RZ, RZ, -R9 ;  /* 0x000000ffff057224 */ /* 0x000fc800078e0a09 */
        /* <DEDUP_REMOVED lines=159> */
[----:B------:R-:W1:Y:S01]  /*2fd0*/  LDCU UR5, c[0x0][0x4ac] ;  /* 0x00009580ff0577ac */ /* 0x000e620008000800 */
[----:B------:R-:W2:Y:S03]  /*2fe0*/  LDCU UR8, c[0x0][0x578] ;  /* 0x0000af00ff0877ac */ /* 0x000ea60008000800 */
[----:B0-----:R-:W-:-:S05]  /*2ff0*/  IMAD.HI.U32 R5, R9, UR6, R8 ;  /* 0x0000000609057c27 */ /* 0x001fca000f8e0008 */
[----:B------:R-:W-:-:S05]  /*3000*/  SHF.R.U32.HI R5, RZ, UR7, R5 ;  /* 0x00000007ff057c19 */ /* 0x000fca0008011605 */
[----:B------:R-:W-:-:S04]  /*3010*/  IMAD.MOV R5, RZ, RZ, -R5 ;  /* 0x000000ffff057224 */ /* 0x000fc800078e0a05 */
[----:B-1----:R-:W-:-:S04]  /*3020*/  IMAD R9, R5, UR5, R9 ;  /* 0x0000000505097c24 */ /* 0x002fc8000f8e0209 */
[----:B--2---:R-:W-:-:S07]  /*3030*/  IMAD R4, R9, UR8, R4 ;  /* 0x0000000809047c24 */ /* 0x004fce000f8e0204 */
.L_x_6967:
[----:B------:R-:W0:Y:S01]  /*3040*/  LDCU.64 UR6, c[0x0][0x580] ;  /* 0x0000b000ff0677ac */ /* 0x000e220008000a00 */
[----:B------:R-:W-:Y:S02]  /*3050*/  IADD3 R3, PT, PT, R3, 0x80, RZ ;  /* 0x0000008003037810 */ /* 0x000fe40007ffe0ff */
[----:B0-----:R-:W-:-:S04]  /*3060*/  IADD3 R4, P0, PT, R4, UR6, RZ ;  /* 0x0000000604047c10 */ /* 0x001fc8000ff1e0ff */
[----:B------:R-:W-:-:S05]  /*3070*/  IADD3.X R5, PT, PT, RZ, UR7, RZ, P0, !PT ;  /* 0x00000007ff057c10 */ /* 0x000fca00087fe4ff */
[----:B------:R0:W-:Y:S04]  /*3080*/  STG.E.64 desc[UR10][R4.64], RZ ;  /* 0x000000ff04007986 */ /* 0x0001e8000c101b0a */
.L_x_6966:
[----:B------:R-:W-:Y:S05]  /*3090*/  BSYNC.RECONVERGENT B0 ;  /* 0x0000000000007941 */ /* 0x000fea0003800200 */
.L_x_6965:
[----:B------:R-:W-:-:S13]  /*30a0*/  ISETP.GE.AND P0, PT, R3, UR4, PT ;  /* 0x0000000403007c0c */ /* 0x000fda000bf06270 */
[----:B------:R-:W-:Y:S05]  /*30b0*/  @P0 EXIT ;  /* 0x000000000000094d */ /* 0x000fea0003800000 */
[----:B------:R-:W1:Y:S01]  /*30c0*/  LDCU.64 UR4, c[0x0][0x390] ;  /* 0x00007200ff0477ac */ /* 0x000e620008000a00 */
[----:B0-----:R-:W-:Y:S02]  /*30d0*/  MOV R4, RZ ;  /* 0x000000ff00047202 */ /* 0x001fe40000000f00 */
[----:B------:R-:W-:Y:S01]  /*30e0*/  MOV R5, R3 ;  /* 0x0000000300057202 */ /* 0x000fe20000000f00 */
[----:B------:R-:W0:Y:S01]  /*30f0*/  LDCU UR6, c[0x0][0x38c] ;  /* 0x00007180ff0677ac */ /* 0x000e220008000800 */
[----:B------:R-:W-:Y:S01]  /*3100*/  ISETP.NE.AND P0, PT, R0, RZ, PT ;  /* 0x000000ff0000720c */ /* 0x000fe20003f05270 */
[----:B------:R-:W2:Y:S01]  /*3110*/  LDCU UR7, c[0x0][0x4b8] ;  /* 0x00009700ff0777ac */ /* 0x000ea20008000800 */
[----:B-1----:R-:W-:-:S05]  /*3120*/  IMAD.HI.U32 R4, R3, UR4, R4 ;  /* 0x0000000403047c27 */ /* 0x002fca000f8e0004 */
[----:B------:R-:W-:-:S05]  /*3130*/  SHF.R.U32.HI R5, RZ, UR5, R4 ;  /* 0x00000005ff057c19 */ /* 0x000fca0008011604 */
[----:B------:R-:W-:-:S04]  /*3140*/  IMAD.MOV R6, RZ, RZ, -R5 ;  /* 0x000000ffff067224 */ /* 0x000fc800078e0a05 */
[----:B0-----:R-:W-:-:S04]  /*3150*/  IMAD R0, R6, UR6, R3 ;  /* 0x0000000606007c24 */ /* 0x001fc8000f8e0203 */
        /* <DEDUP_REMOVED lines=256> */
[----:B------:R-:W-:Y:S01]  /*4160*/  MOV R2, RZ ;  /* 0x000000ff00027202 */ /* 0x000fe20000000f00 */
[----:B------:R-:W1:Y:S01]  /*4170*/  LDCU UR6, c[0x0][0x4ac] ;  /* 0x00009580ff0677ac */ /* 0x000e620008000800 */
[----:B------:R-:W2:Y:S03]  /*4180*/  LDCU UR7, c[0x0][0x578] ;  /* 0x0000af00ff0777ac */ /* 0x000ea60008000800 */
[----:B0-----:R-:W-:-:S05]  /*4190*/  IMAD.HI.U32 R2, R3, UR4, R2 ;  /* 0x0000000403027c27 */ /* 0x001fca000f8e0002 */
[----:B------:R-:W-:-:S04]  /*41a0*/  SHF.R.U32.HI R2, RZ, UR5, R2 ;  /* 0x00000005ff027c19 */ /* 0x000fc80008011602 */
[----:B------:R-:W-:-:S05]  /*41b0*/  IADD3 R2, PT, PT, -R2, RZ, RZ ;  /* 0x000000ff02027210 */ /* 0x000fca0007ffe1ff */
[----:B-1----:R-:W-:-:S04]  /*41c0*/  IMAD R3, R2, UR6, R3 ;  /* 0x0000000602037c24 */ /* 0x002fc8000f8e0203 */
[----:B--2---:R-:W-:-:S07]  /*41d0*/  IMAD R0, R3, UR7, R0 ;  /* 0x0000000703007c24 */ /* 0x004fce000f8e0200 */
.L_x_6968:
[----:B------:R-:W0:Y:S02]  /*41e0*/  LDCU.64 UR4, c[0x0][0x580] ;  /* 0x0000b000ff0477ac */ /* 0x000e240008000a00 */
[----:B0-----:R-:W-:-:S04]  /*41f0*/  IADD3 R2, P0, PT, R0, UR4, RZ ;  /* 0x0000000400027c10 */ /* 0x001fc8000ff1e0ff */
[----:B------:R-:W-:-:S05]  /*4200*/  IADD3.X R3, PT, PT, RZ, UR5, RZ, P0, !PT ;  /* 0x00000005ff037c10 */ /* 0x000fca00087fe4ff */
[----:B------:R-:W-:Y:S01]  /*4210*/  STG.E.64 desc[UR10][R2.64], RZ ;  /* 0x000000ff02007986 */ /* 0x000fe2000c101b0a */
[----:B------:R-:W-:Y:S05]  /*4220*/  EXIT ;  /* 0x000000000000794d */ /* 0x000fea0003800000 */
.L_x_6964:
[----:B------:R-:W0:Y:S02]  /*4230*/  LDCU.64 UR14, c[0x0][0x5a0] ;  /* 0x0000b400ff0e77ac */ /* 0x000e240008000a00 */
[----:B0-----:R-:W-:-:S04]  /*4240*/  UISETP.GE.U32.AND UP0, UPT, UR14, 0x1, UPT ;  /* 0x000000010e00788c */ /* 0x001fc8000bf06070 */
[----:B------:R-:W-:-:S09]  /*4250*/  UISETP.GE.AND.EX UP0, UPT, UR15, URZ, UPT, UP0 ;  /* 0x000000ff0f00728c */ /* 0x000fd2000bf06300 */
[----:B------:R-:W-:Y:S05]  /*4260*/  BRA.U !UP0, `(.L_x_6969) ;  /* 0x0000004108947547 */ /* 0x000fea000b800000 */
[----:B------:R-:W0:Y:S01]  /*4270*/  LDCU UR21, c[0x0][0x380] ;  /* 0x00007000ff1577ac */ /* 0x000e220008000800 */
[----:B------:R-:W-:Y:S01]  /*4280*/  VIMNMX.U32 R2, PT, PT, R0, 0x18, PT ;  /* 0x0000001800027848 */ /* 0x000fe20003fe0000 */
[----:B------:R-:W-:Y:S01]  /*4290*/  BSSY.RECONVERGENT B0, `(.L_x_6970) ;  /* 0x0000217000007945 */ /* 0x000fe20003800200 */
[----:B------:R-:W-:-:S03]  /*42a0*/  UISETP.GT.U32.AND UP0, UPT, UR14, 0x1, UPT ;  /* 0x000000010e00788c */ /* 0x000fc6000bf04070 */
[----:B------:R-:W-:Y:S01]  /*42b0*/  VIADD R2, R2, 0x1 ;  /* 0x0000000102027836 */ /* 0x000fe20000000000 */
        /* <DEDUP_REMOVED lines=9> */
[----:B------:R-:W0:Y:S01]  /*4350*/  LDCU.64 UR4, c[0x0][0x390] ;  /* 0x00007200ff0477ac */ /* 0x000e220008000a00 */
[----:B------:R-:W-:Y:S01]  /*4360*/  HFMA2 R4, -RZ, RZ, 0, 0 ;  /* 0x00000000ff047431 */ /* 0x000fe200000001ff */
[----:B------:R-:W-:Y:S01]  /*4370*/  MOV R5, R3 ;  /* 0x0000000300057202 */ /* 0x000fe20000000f00 */
[----:B------:R-:W1:Y:S01]  /*4380*/  LDCU UR7, c[0x0][0x38c] ;  /* 0x00007180ff0777ac */ /* 0x000e620008000800 */
[----:B------:R-:W-:Y:S01]  /*4390*/  ISETP.NE.AND P0, PT, R0, RZ, PT ;  /* 0x000000ff0000720c */ /* 0x000fe20003f05270 */
        /* <DEDUP_REMOVED lines=274> */
[----:B------:R-:W-:Y:S01]  /*54c0*/  HFMA2 R6, -RZ, RZ, 0, 0 ;  /* 0x00000000ff067431 */ /* 0x000fe200000001ff */
        /* <DEDUP_REMOVED lines=18> */
.L_x_6972:
[----:B------:R-:W0:Y:S01]  /*55f0*/  LDCU.64 UR4, c[0x0][0x588] ;  /* 0x0000b100ff0477ac */ /* 0x000e220008000a00 */
[----:B------:R-:W1:Y:S01]  /*5600*/  LDC.64 R14, c[0x0][0x5b0] ;  /* 0x00016c00ff0e7b82 */ /* 0x000e620000000a00 */
[----:B------:R-:W2:Y:S01]  /*5610*/  LDCU.64 UR8, c[0x0][0x598] ;  /* 0x0000b300ff0877ac */ /* 0x000ea20008000a00 */
[----:B0-----:R-:W-:-:S04]  /*5620*/  IADD3 R6, P0, PT, R4, UR4, RZ ;  /* 0x0000000404067c10 */ /* 0x001fc8000ff1e0ff */
[----:B------:R-:W-:-:S05]  /*5630*/  IADD3.X R7, PT, PT, RZ, UR5, RZ, P0, !PT ;  /* 0x00000005ff077c10 */ /* 0x000fca00087fe4ff */
[----:B------:R-:W2:Y:S01]  /*5640*/  LDG.E.64 R12, desc[UR10][R6.64] ;  /* 0x0000000a060c7981 */ /* 0x000ea2000c1e1b00 */
[----:B------:R-:W-:Y:S01]  /*5650*/  UISETP.GE.U32.AND UP1, UPT, UR14, 0x8, UPT ;  /* 0x000000080e00788c */ /* 0x000fe2000bf26070 */
[----:B------:R-:W-:Y:S01]  /*5660*/  MOV R52, RZ ;  /* 0x000000ff00347202 */ /* 0x000fe20000000f00 */
[----:B------:R-:W-:Y:S01]  /*5670*/  UISETP.NE.U32.AND UP0, UPT, UR19, URZ, UPT ;  /* 0x000000ff1300728c */ /* 0x000fe2000bf05070 */
[----:B------:R-:W-:Y:S01]  /*5680*/  MOV R51, RZ ;  /* 0x000000ff00337202 */ /* 0x000fe20000000f00 */
[----:B------:R-:W-:Y:S01]  /*5690*/  UISETP.GE.AND.EX UP1, UPT, UR15, URZ, UPT, UP1 ;  /* 0x000000ff0f00728c */ /* 0x000fe2000bf26310 */
[----:B------:R-:W-:Y:S01]  /*56a0*/  UMOV UR4, URZ ;  /* 0x000000ff00047c82 */ /* 0x000fe20008000000 */
[----:B------:R-:W-:Y:S01]  /*56b0*/  UISETP.NE.AND.EX UP0, UPT, URZ, URZ, UPT, UP0 ;  /* 0x000000ffff00728c */ /* 0x000fe2000bf05300 */
[----:B------:R-:W-:Y:S01]  /*56c0*/  UMOV UR5, URZ ;  /* 0x000000ff00057c82 */ /* 0x000fe20008000000 */
[----:B--2---:R-:W-:-:S04]  /*56d0*/  IMAD R9, R13, UR8, RZ ;  /* 0x000000080d097c24 */ /* 0x004fc8000f8e02ff */
[C---:B------:R-:W-:Y:S02]  /*56e0*/  IMAD R9, R12.reuse, UR9, R9 ;  /* 0x000000090c097c24 */ /* 0x040fe4000f8e0209 */
[----:B------:R-:W-:-:S04]  /*56f0*/  IMAD.WIDE.U32 R12, R12, UR8, RZ ;  /* 0x000000080c0c7c25 */ /* 0x000fc8000f8e00ff */
[----:B------:R-:W-:Y:S01]  /*5700*/  IMAD.IADD R11, R13, 0x1, R9 ;  /* 0x000000010d0b7824 */ /* 0x000fe200078e0209 */
[----:B-1----:R-:W-:Y:S06]  /*5710*/  BRA.U !UP1, `(.L_x_6973) ;  /* 0x0000000509647547 */ /* 0x002fec000b800000 */
[----:B------:R-:W0:Y:S01]  /*5720*/  LDCU.64 UR8, c[0x0][0x5a8] ;  /* 0x0000b500ff0877ac */ /* 0x000e220008000a00 */
[----:B------:R-:W-:Y:S01]  /*5730*/  IMAD.WIDE.U32 R8, R14, 0x8, RZ ;  /* 0x000000080e087825 */ /* 0x000fe200078e00ff */
[----:B------:R-:W-:-:S03]  /*5740*/  SHF.L.U32 R7, R15, 0x3, RZ ;  /* 0x000000030f077819 */ /* 0x000fc600000006ff */
[----:B------:R-:W-:Y:S01]  /*5750*/  HFMA2 R52, -RZ, RZ, 0, 0 ;  /* 0x00000000ff347431 */ /* 0x000fe200000001ff */
[----:B------:R-:W-:Y:S01]  /*5760*/  ULOP3.LUT UR4, UR16, 0xfffffff8, URZ, 0xc0, !UPT ;  /* 0xfffffff810047892 */ /* 0x000fe2000f8ec0ff */
[----:B------:R-:W-:Y:S01]  /*5770*/  LEA R6, P0, R12, UR12, 0x3 ;  /* 0x0000000c0c067c11 */ /* 0x000fe2000f8018ff */
[----:B------:R-:W-:Y:S01]  /*5780*/  ULOP3.LUT UR5, UR6, 0x7fffffff, URZ, 0xc0, !UPT ;  /* 0x7fffffff06057892 */ /* 0x000fe2000f8ec0ff */
[----:B------:R-:W-:Y:S02]  /*5790*/  IADD3 R50, PT, PT, R9, R7, RZ ;  /* 0x0000000709327210 */ /* 0x000fe40007ffe0ff */
[----:B------:R-:W-:Y:S02]  /*57a0*/  SHF.L.U64.HI R4, R14, 0x6, R15 ;  /* 0x000000060e047819 */ /* 0x000fe4000001020f */
[----:B------:R-:W-:Y:S01]  /*57b0*/  MOV R51, RZ ;  /* 0x000000ff00337202 */ /* 0x000fe20000000f00 */
[----:B------:R-:W-:Y:S01]  /*57c0*/  UMOV UR7, UR4 ;  /* 0x0000000400077c82 */ /* 0x000fe20008000000 */
[----:B------:R-:W-:Y:S01]  /*57d0*/  LEA.HI.X R7, R12, UR13, R11, 0x3, P0 ;  /* 0x0000000d0c077c11 */ /* 0x000fe200080f1c0b */
[----:B0-----:R-:W-:-:S04]  /*57e0*/  UIADD3 UR8, UP1, UPT, UR8, 0x20, URZ ;  /* 0x0000002008087890 */ /* 0x001fc8000ff3e0ff */
[----:B------:R-:W-:Y:S02]  /*57f0*/  UIADD3.X UR9, UPT, UPT, URZ, UR9, URZ, UP1, !UPT ;  /* 0x00000009ff097290 */ /* 0x000fe40008ffe4ff */
[----:B------:R-:W-:Y:S01]  /*5800*/  IMAD.U32 R16, RZ, RZ, UR8 ;  /* 0x00000008ff107e24 */ /* 0x000fe2000f8e00ff */
[----:B------:R-:W-:-:S03]  /*5810*/  UMOV UR8, UR5 ;  /* 0x0000000500087c82 */ /* 0x000fc60008000000 */
[----:B------:R-:W-:-:S07]  /*5820*/  MOV R17, UR9 ;  /* 0x0000000900117c02 */ /* 0x000fce0008000f00 */
.L_x_6974:
[----:B------:R-:W2:Y:S01]  /*5830*/  LDG.E.64 R18, desc[UR10][R6.64] ;  /* 0x0000000a06127981 */ /* 0x000ea2000c1e1b00 */
[----:B------:R-:W-:-:S03]  /*5840*/  IADD3 R34, P0, PT, R6, R8, RZ ;  /* 0x0000000806227210 */ /* 0x000fc60007f1e0ff */
[----:B------:R-:W2:Y:S01]  /*5850*/  LDG.E.64 R20, desc[UR10][R16.64+-0x20] ;  /* 0xffffe00a10147981 */ /* 0x000ea2000c1e1b00 */
[----:B------:R-:W-:-:S03]  /*5860*/  IADD3.X R35, PT, PT, R7, R50, RZ, P0, !PT ;  /* 0x0000003207237210 */ /* 0x000fc600007fe4ff */
[----:B------:R-:W3:Y:S01]  /*5870*/  LDG.E.64 R22, desc[UR10][R16.64+-0x18] ;  /* 0xffffe80a10167981 */ /* 0x000ee2000c1e1b00 */
[----:B------:R-:W-:-:S03]  /*5880*/  IADD3 R38, P0, PT, R34, R8, RZ ;  /* 0x0000000822267210 */ /* 0x000fc60007f1e0ff */
[----:B------:R-:W3:Y:S01]  /*5890*/  LDG.E.64 R24, desc[UR10][R34.64] ;  /* 0x0000000a22187981 */ /* 0x000ee2000c1e1b00 */
[----:B------:R-:W-:Y:S02]  /*58a0*/  IADD3.X R39, PT, PT, R35, R50, RZ, P0, !PT ;  /* 0x0000003223277210 */ /* 0x000fe400007fe4ff */
[----:B------:R-:W-:Y:S01]  /*58b0*/  IADD3 R46, P0, PT, R38, R8, RZ ;  /* 0x00000008262e7210 */ /* 0x000fe20007f1e0ff */
[----:B------:R-:W4:Y:S04]  /*58c0*/  LDG.E.64 R26, desc[UR10][R16.64+-0x10] ;  /* 0xfffff00a101a7981 */ /* 0x000f28000c1e1b00 */
[----:B------:R-:W4:Y:S01]  /*58d0*/  LDG.E.64 R28, desc[UR10][R38.64] ;  /* 0x0000000a261c7981 */ /* 0x000f22000c1e1b00 */
[----:B------:R-:W-:Y:S02]  /*58e0*/  IADD3.X R47, PT, PT, R39, R50, RZ, P0, !PT ;  /* 0x00000032272f7210 */ /* 0x000fe400007fe4ff */
[-C--:B------:R-:W-:Y:S01]  /*58f0*/  IADD3 R40, P0, PT, R46, R8.reuse, RZ ;  /* 0x000000082e287210 */ /* 0x080fe20007f1e0ff */
[----:B------:R-:W5:Y:S04]  /*5900*/  LDG.E.64 R30, desc[UR10][R16.64+-0x8] ;  /* 0xfffff80a101e7981 */ /* 0x000f68000c1e1b00 */
[----:B------:R0:W5:Y:S01]  /*5910*/  LDG.E.64 R32, desc[UR10][R46.64] ;  /* 0x0000000a2e207981 */ /* 0x000162000c1e1b00 */
[----:B------:R-:W-:Y:S01]  /*5920*/  IMAD.X R41, R47, 0x1, R50, P0 ;  /* 0x000000012f297824 */ /* 0x000fe200000e0632 */
[----:B------:R-:W-:-:S02]  /*5930*/  IADD3 R44, P0, PT, R40, R8, RZ ;  /* 0x00000008282c7210 */ /* 0x000fc40007f1e0ff */
[----:B------:R-:W5:Y:S04]  /*5940*/  LDG.E.64 R34, desc[UR10][R16.64] ;  /* 0x0000000a10227981 */ /* 0x000f68000c1e1b00 */
[----:B------:R-:W5:Y:S01]  /*5950*/  LDG.E.64 R36, desc[UR10][R40.64] ;  /* 0x0000000a28247981 */ /* 0x000f62000c1e1b00 */
[----:B------:R-:W-:Y:S02]  /*5960*/  IADD3.X R45, PT, PT, R41, R50, RZ, P0, !PT ;  /* 0x00000032292d7210 */ /* 0x000fe400007fe4ff */
[----:B------:R-:W-:Y:S01]  /*5970*/  IADD3 R42, P0, PT, R44, R8, RZ ;  /* 0x000000082c2a7210 */ /* 0x000fe20007f1e0ff */
[----:B------:R-:W5:Y:S04]  /*5980*/  LDG.E.64 R38, desc[UR10][R16.64+0x8] ;  /* 0x0000080a10267981 */ /* 0x000f68000c1e1b00 */
[----:B------:R-:W5:Y:S01]  /*5990*/  LDG.E.64 R40, desc[UR10][R44.64] ;  /* 0x0000000a2c287981 */ /* 0x000f62000c1e1b00 */
[----:B------:R-:W-:-:S02]  /*59a0*/  IADD3.X R43, PT, PT, R45, R50, RZ, P0, !PT ;  /* 0x000000322d2b7210 */ /* 0x000fc400007fe4ff */
[----:B0-----:R-:W-:-:S03]  /*59b0*/  IADD3 R46, P0, PT, R42, R8, RZ ;  /* 0x000000082a2e7210 */ /* 0x001fc60007f1e0ff */
[----:B------:R-:W5:Y:S04]  /*59c0*/  LDG.E.64 R48, desc[UR10][R42.64] ;  /* 0x0000000a2a307981 */ /* 0x000f68000c1e1b00 */
[----:B------:R-:W5:Y:S01]  /*59d0*/  LDG.E.64 R44, desc[UR10][R16.64+0x10] ;  /* 0x0000100a102c7981 */ /* 0x000f62000c1e1b00 */
[----:B------:R-:W-:-:S03]  /*59e0*/  IADD3.X R47, PT, PT, R43, R50, RZ, P0, !PT ;  /* 0x000000322b2f7210 */ /* 0x000fc600007fe4ff */
[----:B------:R0:W5:Y:S04]  /*59f0*/  LDG.E.64 R42, desc[UR10][R16.64+0x18] ;  /* 0x0000180a102a7981 */ /* 0x000168000c1e1b00 */
[----:B------:R-:W5:Y:S01]  /*5a00*/  LDG.E.64 R46, desc[UR10][R46.64] ;  /* 0x0000000a2e2e7981 */ /* 0x000f62000c1e1b00 */
[----:B------:R-:W-:Y:S01]  /*5a10*/  MOV R53, R51 ;  /* 0x0000003300357202 */ /* 0x000fe20000000f00 */
        /* <DEDUP_REMOVED lines=41> */
.L_x_6973:
[----:B------:R-:W-:Y:S05]  /*5cb0*/  BRA.U !UP0, `(.L_x_6975) ;  /* 0x0000000508b87547 */ /* 0x000fea000b800000 */
[----:B------:R-:W-:Y:S02]  /*5cc0*/  UISETP.GE.U32.AND UP1, UPT, UR19, 0x4, UPT ;  /* 0x000000041300788c */ /* 0x000fe4000bf26070 */
[----:B------:R-:W-:Y:S02]  /*5cd0*/  UISETP.NE.U32.AND UP0, UPT, UR17, URZ, UPT ;  /* 0x000000ff1100728c */ /* 0x000fe4000bf05070 */
[----:B------:R-:W-:Y:S02]  /*5ce0*/  UISETP.GE.U32.AND.EX UP1, UPT, URZ, URZ, UPT, UP1 ;  /* 0x000000ffff00728c */ /* 0x000fe4000bf26110 */
[----:B------:R-:W-:-:S07]  /*5cf0*/  UISETP.NE.AND.EX UP0, UPT, URZ, URZ, UPT, UP0 ;  /* 0x000000ffff00728c */ /* 0x000fce000bf05300 */
[----:B------:R-:W-:Y:S05]  /*5d00*/  BRA.U !UP1, `(.L_x_6976) ;  /* 0x0000000109bc7547 */ /* 0x000fea000b800000 */
[----:B------:R-:W0:Y:S01]  /*5d10*/  LDCU.64 UR8, c[0x0][0x5a8] ;  /* 0x0000b500ff0877ac */ /* 0x000e220008000a00 */
[C---:B------:R-:W-:Y:S01]  /*5d20*/  IMAD R4, R14.reuse, UR5, RZ ;  /* 0x000000050e047c24 */ /* 0x040fe2000f8e02ff */
[C---:B------:R-:W-:Y:S01]  /*5d30*/  SHF.L.U32 R35, R14.reuse, 0x3, RZ ;  /* 0x000000030e237819 */ /* 0x040fe200000006ff */
[----:B------:R-:W-:Y:S02]  /*5d40*/  IMAD.MOV.U32 R10, RZ, RZ, R12 ;  /* 0x000000ffff0a7224 */ /* 0x000fe400078e000c */
[----:B------:R-:W-:Y:S02]  /*5d50*/  IMAD R9, R15, UR4, R4 ;  /* 0x000000040f097c24 */ /* 0x000fe4000f8e0204 */
[----:B------:R-:W-:-:S05]  /*5d60*/  IMAD.WIDE.U32 R6, R14, UR4, R10 ;  /* 0x000000040e067c25 */ /* 0x000fca000f8e000a */
[----:B------:R-:W-:Y:S02]  /*5d70*/  IADD3 R7, PT, PT, R7, R9, RZ ;  /* 0x0000000907077210 */ /* 0x000fe40007ffe0ff */
[----:B------:R-:W-:Y:S01]  /*5d80*/  LEA R18, P0, R6, UR12, 0x3 ;  /* 0x0000000c06127c11 */ /* 0x000fe2000f8018ff */
[----:B0-----:R-:W-:-:S03]  /*5d90*/  ULEA UR7, UP1, UR4, UR8, 0x3 ;  /* 0x0000000804077291 */ /* 0x001fc6000f8218ff */
        /* <DEDUP_REMOVED lines=38> */
.L_x_6976:
        /* <DEDUP_REMOVED lines=37> */
.L_x_6977:
[----:B------:R-:W-:Y:S05]  /*6250*/  BRA.U UP0, `(.L_x_6975) ;  /* 0x0000000100507547 */ /* 0x000fea000b800000 */
[----:B------:R-:W0:Y:S01]  /*6260*/  LDCU.64 UR8, c[0x0][0x5a8] ;  /* 0x0000b500ff0877ac */ /* 0x000e220008000a00 */
[----:B------:R-:W-:Y:S01]  /*6270*/  MOV R8, R12 ;  /* 0x0000000c00087202 */ /* 0x000fe20000000f00 */
[----:B------:R-:W-:Y:S01]  /*6280*/  IMAD R4, R14, UR5, RZ ;  /* 0x000000050e047c24 */ /* 0x000fe2000f8e02ff */
[----:B------:R-:W-:-:S03]  /*6290*/  MOV R9, R11 ;  /* 0x0000000b00097202 */ /* 0x000fc60000000f00 */
        /* <DEDUP_REMOVED lines=9> */
[----:B------:R-:W-:-:S06]  /*6330*/  IMAD.U32 R7, RZ, RZ, UR4 ;  /* 0x00000004ff077e24 */ /* 0x000fcc000f8e00ff */
[----:B------:R-:W2:Y:S01]  /*6340*/  LDG.E.64 R6, desc[UR10][R6.64] ;  /* 0x0000000a06067981 */ /* 0x000ea2000c1e1b00 */
[----:B------:R-:W-:Y:S01]  /*6350*/  MOV R53, R51 ;  /* 0x0000003300357202 */ /* 0x000fe20000000f00 */
[----:B--2---:R-:W-:Y:S02]  /*6360*/  IMAD R9, R9, R6, RZ ;  /* 0x0000000609097224 */ /* 0x004fe400078e02ff */
[----:B------:R-:W-:-:S04]  /*6370*/  IMAD.WIDE.U32 R52, R6, R8, R52 ;  /* 0x0000000806347225 */ /* 0x000fc800078e0034 */
[----:B------:R-:W-:-:S05]  /*6380*/  IMAD R9, R7, R8, R9 ;  /* 0x0000000807097224 */ /* 0x000fca00078e0209 */
[----:B------:R-:W-:-:S07]  /*6390*/  IADD3 R51, PT, PT, R53, R9, RZ ;  /* 0x0000000935337210 */ /* 0x000fce0007ffe0ff */
.L_x_6975:
[----:B------:R-:W0:Y:S01]  /*63a0*/  LDCU.64 UR4, c[0x0][0x580] ;  /* 0x0000b000ff0477ac */ /* 0x000e220008000a00 */
[----:B------:R-:W-:Y:S01]  /*63b0*/  MOV R53, R51 ;  /* 0x0000003300357202 */ /* 0x000fe20000000f00 */
[----:B------:R-:W-:Y:S01]  /*63c0*/  VIADD R3, R3, 0x80 ;  /* 0x0000008003037836 */ /* 0x000fe20000000000 */
[----:B0-----:R-:W-:-:S04]  /*63d0*/  IADD3 R4, P0, PT, R5, UR4, RZ ;  /* 0x0000000405047c10 */ /* 0x001fc8000ff1e0ff */
[----:B------:R-:W-:-:S05]  /*63e0*/  IADD3.X R5, PT, PT, RZ, UR5, RZ, P0, !PT ;  /* 0x00000005ff057c10 */ /* 0x000fca00087fe4ff */
[----:B------:R0:W-:Y:S04]  /*63f0*/  STG.E.64 desc[UR10][R4.64], R52 ;  /* 0x0000003404007986 */ /* 0x0001e8000c101b0a */
.L_x_6971:
[----:B------:R-:W-:Y:S05]  /*6400*/  BSYNC.RECONVERGENT B0 ;  /* 0x0000000000007941 */ /* 0x000fea0003800200 */
.L_x_6970:
[----:B------:R-:W-:-:S13]  /*6410*/  ISETP.GE.AND P0, PT, R3, UR21, PT ;  /* 0x0000001503007c0c */ /* 0x000fda000bf06270 */
[----:B------:R-:W-:Y:S05]  /*6420*/  @P0 EXIT ;  /* 0x000000000000094d */ /* 0x000fea0003800000 */
[----:B------:R-:W1:Y:S01]  /*6430*/  LDCU.64 UR4, c[0x0][0x390] ;  /* 0x00007200ff0477ac */ /* 0x000e620008000a00 */
[----:B0-----:R-:W-:Y:S01]  /*6440*/  HFMA2 R4, -RZ, RZ, 0, 0 ;  /* 0x00000000ff047431 */ /* 0x001fe200000001ff */
[----:B------:R-:W-:Y:S01]  /*6450*/  MOV R5, R3 ;  /* 0x0000000300057202 */ /* 0x000fe20000000f00 */
[----:B------:R-:W0:Y:S01]  /*6460*/  LDCU UR7, c[0x0][0x38c] ;  /* 0x00007180ff0777ac */ /* 0x000e220008000800 */
[----:B------:R-:W-:Y:S01]  /*6470*/  ISETP.NE.AND P0, PT, R0, RZ, PT ;  /* 0x000000ff0000720c */ /* 0x000fe20003f05270 */
        /* <DEDUP_REMOVED lines=293> */
.L_x_6978:
[----:B------:R-:W0:Y:S01]  /*76d0*/  LDCU.128 UR24, c[0x0][0x580] ;  /* 0x0000b000ff1877ac */ /* 0x000e220008000c00 */
[----:B------:R-:W1:Y:S01]  /*76e0*/  LDC.64 R6, c[0x0][0x5b0] ;  /* 0x00016c00ff067b82 */ /* 0x000e620000000a00 */
[----:B------:R-:W2:Y:S01]  /*76f0*/  LDCU.64 UR4, c[0x0][0x598] ;  /* 0x0000b300ff0477ac */ /* 0x000ea20008000a00 */
[----:B0-----:R-:W-:-:S04]  /*7700*/  IADD3 R2, P0, PT, R0, UR26, RZ ;  /* 0x0000001a00027c10 */ /* 0x001fc8000ff1e0ff */
[----:B------:R-:W-:-:S05]  /*7710*/  IADD3.X R3, PT, PT, RZ, UR27, RZ, P0, !PT ;  /* 0x0000001bff037c10 */ /* 0x000fca00087fe4ff */
[----:B------:R-:W2:Y:S01]  /*7720*/  LDG.E.64 R10, desc[UR10][R2.64] ;  /* 0x0000000a020a7981 */ /* 0x000ea2000c1e1b00 */
[----:B------:R-:W-:Y:S01]  /*7730*/  UISETP.GE.U32.AND UP0, UPT, UR14, 0x8, UPT ;  /* 0x000000080e00788c */ /* 0x000fe2000bf06070 */
[----:B------:R-:W-:Y:S01]  /*7740*/  IADD3 R8, P0, PT, R9, UR24, RZ ;  /* 0x0000001809087c10 */ /* 0x000fe2000ff1e0ff */
[----:B------:R-:W-:Y:S01]  /*7750*/  UISETP.NE.U32.AND UP1, UPT, UR19, URZ, UPT ;  /* 0x000000ff1300728c */ /* 0x000fe2000bf25070 */
[----:B------:R-:W-:Y:S01]  /*7760*/  MOV R52, RZ ;  /* 0x000000ff00347202 */ /* 0x000fe20000000f00 */
[----:B------:R-:W-:Y:S02]  /*7770*/  UISETP.GE.AND.EX UP0, UPT, UR15, URZ, UPT, UP0 ;  /* 0x000000ff0f00728c */ /* 0x000fe4000bf06300 */
[----:B------:R-:W-:Y:S01]  /*7780*/  UISETP.NE.AND.EX UP1, UPT, URZ, URZ, UPT, UP1 ;  /* 0x000000ffff00728c */ /* 0x000fe2000bf25310 */
[----:B--2---:R-:W-:-:S04]  /*7790*/  IMAD R5, R11, UR4, RZ ;  /* 0x000000040b057c24 */ /* 0x004fc8000f8e02ff */
[C---:B------:R-:W-:Y:S01]  /*77a0*/  IMAD R13, R10.reuse, UR5, R5 ;  /* 0x000000050a0d7c24 */ /* 0x040fe2000f8e0205 */
[----:B------:R-:W-:Y:S01]  /*77b0*/  MOV R5, RZ ;  /* 0x000000ff00057202 */ /* 0x000fe20000000f00 */
[----:B------:R-:W-:Y:S01]  /*77c0*/  IMAD.WIDE.U32 R10, R10, UR4, RZ ;  /* 0x000000040a0a7c25 */ /* 0x000fe2000f8e00ff */
[----:B------:R-:W-:Y:S01]  /*77d0*/  UMOV UR4, URZ ;  /* 0x000000ff00047c82 */ /* 0x000fe20008000000 */
[----:B------:R-:W-:Y:S02]  /*77e0*/  UMOV UR5, URZ ;  /* 0x000000ff00057c82 */ /* 0x000fe40008000000 */
        /* <DEDUP_REMOVED lines=14> */
[----:B------:R-:W-:Y:S01]  /*78d0*/  UMOV UR7, UR5 ;  /* 0x0000000500077c82 */ /* 0x000fe20008000000 */
[----:B0-----:R-:W-:-:S04]  /*78e0*/  UIADD3 UR8, UP0, UPT, UR8, 0x20, URZ ;  /* 0x0000002008087890 */ /* 0x001fc8000ff1e0ff */
[----:B------:R-:W-:Y:S02]  /*78f0*/  UIADD3.X UR9, UPT, UPT, URZ, UR9, URZ, UP0, !UPT ;  /* 0x00000009ff097290 */ /* 0x000fe400087fe4ff */
[----:B------:R-:W-:-:S04]  /*7900*/  IMAD.U32 R16, RZ, RZ, UR8 ;  /* 0x00000008ff107e24 */ /* 0x000fc8000f8e00ff */
[----:B------:R-:W-:-:S07]  /*7910*/  MOV R17, UR9 ;  /* 0x0000000900117c02 */ /* 0x000fce0008000f00 */
.L_x_6980:
[----:B------:R-:W-:Y:S01]  /*7920*/  IADD3 R18, P1, PT, R2, R14, RZ ;  /* 0x0000000e02127210 */ /* 0x000fe20007f3e0ff */
[----:B------:R-:W2:Y:S04]  /*7930*/  LDG.E.64 R44, desc[UR10][R2.64] ;  /* 0x0000000a022c7981 */ /* 0x000ea8000c1e1b00 */
[----:B------:R-:W2:Y:S01]  /*7940*/  LDG.E.64 R42, desc[UR10][R16.64+-0x20] ;  /* 0xffffe00a102a7981 */ /* 0x000ea2000c1e1b00 */
[----:B------:R-:W-:-:S03]  /*7950*/  IADD3.X R19, PT, PT, R3, R4, RZ, P1, !PT ;  /* 0x0000000403137210 */ /* 0x000fc60000ffe4ff */
[----:B------:R-:W3:Y:S01]  /*7960*/  LDG.E.64 R38, desc[UR10][R16.64+-0x18] ;  /* 0xffffe80a10267981 */ /* 0x000ee2000c1e1b00 */
[----:B------:R-:W-:-:S03]  /*7970*/  IADD3 R20, P1, PT, R18, R14, RZ ;  /* 0x0000000e12147210 */ /* 0x000fc60007f3e0ff */
[----:B------:R0:W3:Y:S01]  /*7980*/  LDG.E.64 R40, desc[UR10][R18.64] ;  /* 0x0000000a12287981 */ /* 0x0000e2000c1e1b00 */
[----:B------:R-:W-:-:S03]  /*7990*/  IADD3.X R21, PT, PT, R19, R4, RZ, P1, !PT ;  /* 0x0000000413157210 */ /* 0x000fc60000ffe4ff */
[----:B------:R-:W4:Y:S01]  /*79a0*/  LDG.E.64 R34, desc[UR10][R16.64+-0x10] ;  /* 0xfffff00a10227981 */ /* 0x000f22000c1e1b00 */
[----:B------:R-:W-:-:S03]  /*79b0*/  IADD3 R46, P1, PT, R20, R14, RZ ;  /* 0x0000000e142e7210 */ /* 0x000fc60007f3e0ff */
        /* <DEDUP_REMOVED lines=10> */
[----:B------:R-:W-:Y:S01]  /*7a60*/  IADD3 R48, P1, PT, R18, R14, RZ ;  /* 0x0000000e12307210 */ /* 0x000fe20007f3e0ff */
[----:B------:R-:W5:Y:S04]  /*7a70*/  LDG.E.64 R22, desc[UR10][R16.64+0x8] ;  /* 0x0000080a10167981 */ /* 0x000f68000c1e1b00 */
[----:B------:R-:W5:Y:S01]  /*7a80*/  LDG.E.64 R24, desc[UR10][R18.64] ;  /* 0x0000000a12187981 */ /* 0x000f62000c1e1b00 */
[----:B------:R-:W-:-:S02]  /*7a90*/  IADD3.X R49, PT, PT, R19, R4, RZ, P1, !PT ;  /* 0x0000000413317210 */ /* 0x000fc40000ffe4ff */
[----:B-1----:R-:W-:Y:S01]  /*7aa0*/  IADD3 R46, P1, PT, R48, R14, RZ ;  /* 0x0000000e302e7210 */ /* 0x002fe20007f3e0ff */
[----:B------:R-:W5:Y:S04]  /*7ab0*/  LDG.E.64 R50, desc[UR10][R16.64+0x18] ;  /* 0x0000180a10327981 */ /* 0x000f68000c1e1b00 */
[----:B------:R-:W5:Y:S04]  /*7ac0*/  LDG.E.64 R20, desc[UR10][R48.64] ;  /* 0x0000000a30147981 */ /* 0x000f68000c1e1b00 */
[----:B------:R0:W5:Y:S01]  /*7ad0*/  LDG.E.64 R18, desc[UR10][R16.64+0x10] ;  /* 0x0000100a10127981 */ /* 0x000162000c1e1b00 */
[----:B------:R-:W-:-:S06]  /*7ae0*/  IADD3.X R47, PT, PT, R49, R4, RZ, P1, !PT ;  /* 0x00000004312f7210 */ /* 0x000fcc0000ffe4ff */
        /* <DEDUP_REMOVED lines=43> */
.L_x_6979:
[----:B------:R-:W-:Y:S01]  /*7da0*/  IMAD.X R9, RZ, RZ, UR25, P0 ;  /* 0x00000019ff097e24 */ /* 0x000fe200080e06ff */
[----:B------:R-:W-:Y:S06]  /*7db0*/  BRA.U !UP1, `(.L_x_6981) ;  /* 0x0000000509b47547 */ /* 0x000fec000b800000 */
        /* <DEDUP_REMOVED lines=11> */
[----:B------:R-:W-:-:S04]  /*7e70*/  LEA R18, P0, R2, UR12, 0x3 ;  /* 0x0000000c02127c11 */ /* 0x000fc8000f8018ff */
[----:B------:R-:W-:Y:S01]  /*7e80*/  IADD3 R3, PT, PT, R3, R15, RZ ;  /* 0x0000000f03037210 */ /* 0x000fe20007ffe0ff */
[----:B0-----:R-:W-:-:S03]  /*7e90*/  ULEA UR6, UP1, UR4, UR6, 0x3 ;  /* 0x0000000604067291 */ /* 0x001fc6000f8218ff */
[----:B------:R-:W-:Y:S02]  /*7ea0*/  LEA.HI.X R19, R2, UR13, R3, 0x3, P0 ;  /* 0x0000000d02137c11 */ /* 0x000fe400080f1c03 */
[----:B------:R-:W-:Y:S01]  /*7eb0*/  SHF.L.U64.HI R3, R6, 0x3, R7 ;  /* 0x0000000306037819 */ /* 0x000fe20000010207 */
[----:B------:R-:W-:Y:S01]  /*7ec0*/  ULEA.HI.X UR7, UR4, UR7, UR5, 0x3, UP1 ;  /* 0x0000000704077291 */ /* 0x000fe200088f1c05 */
[----:B------:R-:W-:Y:S01]  /*7ed0*/  IADD3 R30, P0, PT, R18, R35, RZ ;  /* 0x00000023121e7210 */ /* 0x000fe20007f1e0ff */
[----:B------:R-:W2:Y:S01]  /*7ee0*/  LDG.E.64 R28, desc[UR10][R18.64] ;  /* 0x0000000a121c7981 */ /* 0x000ea2000c1e1b00 */
[----:B------:R-:W-:-:S03]  /*7ef0*/  MOV R24, UR6 ;  /* 0x0000000600187c02 */ /* 0x000fc60008000f00 */
[----:B------:R-:W-:Y:S01]  /*7f00*/  IMAD.U32 R25, RZ, RZ, UR7 ;  /* 0x00000007ff197e24 */ /* 0x000fe2000f8e00ff */
[----:B------:R-:W-:-:S04]  /*7f10*/  IADD3.X R31, PT, PT, R19, R3, RZ, P0, !PT ;  /* 0x00000003131f7210 */ /* 0x000fc800007fe4ff */
[----:B------:R-:W2:Y:S01]  /*7f20*/  LDG.E.64 R26, desc[UR10][R24.64] ;  /* 0x0000000a181a7981 */ /* 0x000ea2000c1e1b00 */
[----:B------:R-:W-:-:S03]  /*7f30*/  IADD3 R32, P0, PT, R30, R35, RZ ;  /* 0x000000231e207210 */ /* 0x000fc60007f1e0ff */
[----:B------:R-:W3:Y:S04]  /*7f40*/  LDG.E.64 R20, desc[UR10][R24.64+0x8] ;  /* 0x0000080a18147981 */ /* 0x000ee8000c1e1b00 */
[----:B------:R-:W3:Y:S01]  /*7f50*/  LDG.E.64 R22, desc[UR10][R30.64] ;  /* 0x0000000a1e167981 */ /* 0x000ee2000c1e1b00 */
[----:B------:R-:W-:-:S03]  /*7f60*/  IADD3.X R33, PT, PT, R31, R3, RZ, P0, !PT ;  /* 0x000000031f217210 */ /* 0x000fc600007fe4ff */
[----:B------:R-:W4:Y:S01]  /*7f70*/  LDG.E.64 R14, desc[UR10][R24.64+0x10] ;  /* 0x0000100a180e7981 */ /* 0x000f22000c1e1b00 */
[----:B------:R-:W-:-:S03]  /*7f80*/  IADD3 R34, P0, PT, R32, R35, RZ ;  /* 0x0000002320227210 */ /* 0x000fc60007f1e0ff */
        /* <DEDUP_REMOVED lines=23> */
.L_x_6982:
        /* <DEDUP_REMOVED lines=21> */
[----:B------:R-:W-:Y:S02]  /*8250*/  MOV R15, UR7 ;  /* 0x00000007000f7c02 */ /* 0x000fe40008000f00 */
        /* <DEDUP_REMOVED lines=15> */
.L_x_6983:
[----:B------:R-:W-:Y:S05]  /*8350*/  BRA.U UP0, `(.L_x_6981) ;  /* 0x00000001004c7547 */ /* 0x000fea000b800000 */
[----:B------:R-:W0:Y:S01]  /*8360*/  LDCU.64 UR6, c[0x0][0x5a8] ;  /* 0x0000b500ff0677ac */ /* 0x000e220008000a00 */
[----:B------:R-:W-:Y:S01]  /*8370*/  MOV R11, R13 ;  /* 0x0000000d000b7202 */ /* 0x000fe20000000f00 */
[C---:B------:R-:W-:Y:S02]  /*8380*/  IMAD R0, R6.reuse, UR5, RZ ;  /* 0x0000000506007c24 */ /* 0x040fe4000f8e02ff */
[----:B------:R-:W-:-:S04]  /*8390*/  IMAD.WIDE.U32 R10, R6, UR4, R10 ;  /* 0x00000004060a7c25 */ /* 0x000fc8000f8e000a */
[----:B------:R-:W-:Y:S01]  /*83a0*/  IMAD R3, R7, UR4, R0 ;  /* 0x0000000407037c24 */ /* 0x000fe2000f8e0200 */
[----:B------:R-:W-:-:S04]  /*83b0*/  LEA R6, P0, R10, UR12, 0x3 ;  /* 0x0000000c0a067c11 */ /* 0x000fc8000f8018ff */
[----:B------:R-:W-:Y:S01]  /*83c0*/  IADD3 R3, PT, PT, R11, R3, RZ ;  /* 0x000000030b037210 */ /* 0x000fe20007ffe0ff */
[----:B0-----:R-:W-:-:S03]  /*83d0*/  ULEA UR6, UP0, UR4, UR6, 0x3 ;  /* 0x0000000604067291 */ /* 0x001fc6000f8018ff */
[----:B------:R-:W-:Y:S01]  /*83e0*/  LEA.HI.X R7, R10, UR13, R3, 0x3, P0 ;  /* 0x0000000d0a077c11 */ /* 0x000fe200080f1c03 */
[----:B------:R-:W-:Y:S02]  /*83f0*/  ULEA.HI.X UR4, UR4, UR7, UR5, 0x3, UP0 ;  /* 0x0000000704047291 */ /* 0x000fe400080f1c05 */
[----:B------:R-:W-:-:S03]  /*8400*/  MOV R2, UR6 ;  /* 0x0000000600027c02 */ /* 0x000fc60008000f00 */
[----:B------:R-:W2:Y:S01]  /*8410*/  LDG.E.64 R6, desc[UR10][R6.64] ;  /* 0x0000000a06067981 */ /* 0x000ea2000c1e1b00 */
[----:B------:R-:W-:-:S06]  /*8420*/  IMAD.U32 R3, RZ, RZ, UR4 ;  /* 0x00000004ff037e24 */ /* 0x000fcc000f8e00ff */
[----:B------:R-:W2:Y:S01]  /*8430*/  LDG.E.64 R2, desc[UR10][R2.64] ;  /* 0x0000000a02027981 */ /* 0x000ea2000c1e1b00 */
[----:B------:R-:W-:Y:S01]  /*8440*/  MOV R53, R5 ;  /* 0x0000000500357202 */ /* 0x000fe20000000f00 */
[----:B--2---:R-:W-:Y:S02]  /*8450*/  IMAD R11, R7, R2, RZ ;  /* 0x00000002070b7224 */ /* 0x004fe400078e02ff */
[----:B------:R-:W-:-:S04]  /*8460*/  IMAD.WIDE.U32 R52, R2, R6, R52 ;  /* 0x0000000602347225 */ /* 0x000fc800078e0034 */
[----:B------:R-:W-:-:S05]  /*8470*/  IMAD R11, R3, R6, R11 ;  /* 0x00000006030b7224 */ /* 0x000fca00078e020b */
[----:B------:R-:W-:-:S07]  /*8480*/  IADD3 R5, PT, PT, R53, R11, RZ ;  /* 0x0000000b35057210 */ /* 0x000fce0007ffe0ff */
.L_x_6981:
[----:B------:R-:W-:-:S05]  /*8490*/  MOV R53, R5 ;  /* 0x0000000500357202 */ /* 0x000fca0000000f00 */
[----:B------:R-:W-:Y:S01]  /*84a0*/  STG.E.64 desc[UR10][R8.64], R52 ;  /* 0x0000003408007986 */ /* 0x000fe2000c101b0a */
[----:B------:R-:W-:Y:S05]  /*84b0*/  EXIT ;  /* 0x000000000000794d */ /* 0x000fea0003800000 */
.L_x_6969:
        /* <DEDUP_REMOVED lines=280> */
.L_x_6986:
[----:B------:R-:W0:Y:S01]  /*9640*/  LDCU.64 UR6, c[0x0][0x580] ;  /* 0x0000b000ff0677ac */ /* 0x000e220008000a00 */
[----:B------:R-:W-:Y:S02]  /*9650*/  IADD3 R3, PT, PT, R3, 0x80, RZ ;  /* 0x0000008003037810 */ /* 0x000fe40007ffe0ff */
[----:B0-----:R-:W-:-:S04]  /*9660*/  IADD3 R4, P0, PT, R4, UR6, RZ ;  /* 0x0000000604047c10 */ /* 0x001fc8000ff1e0ff */
[----:B------:R-:W-:-:S05]  /*9670*/  IADD3.X R5, PT, PT, RZ, UR7, RZ, P0, !PT ;  /* 0x00000007ff057c10 */ /* 0x000fca00087fe4ff */
[----:B------:R0:W-:Y:S04]  /*9680*/  STG.E.64 desc[UR10][R4.64], RZ ;  /* 0x000000ff04007986 */ /* 0x0001e8000c101b0a */
.L_x_6985:
[----:B------:R-:W-:Y:S05]  /*9690*/  BSYNC.RECONVERGENT B0 ;  /* 0x0000000000007941 */ /* 0x000fea0003800200 */
.L_x_6984:
        /* <DEDUP_REMOVED lines=276> */
.L_x_6987:
[----:B------:R-:W0:Y:S02]  /*a7e0*/  LDCU.64 UR4, c[0x0][0x580] ;  /* 0x0000b000ff0477ac */ /* 0x000e240008000a00 */
[----:B0-----:R-:W-:-:S04]  /*a7f0*/  IADD3 R2, P0, PT, R0, UR4, RZ ;  /* 0x0000000400027c10 */ /* 0x001fc8000ff1e0ff */
[----:B------:R-:W-:-:S05]  /*a800*/  IADD3.X R3, PT, PT, RZ, UR5, RZ, P0, !PT ;  /* 0x00000005ff037c10 */ /* 0x000fca00087fe4ff */
[----:B------:R-:W-:Y:S01]  /*a810*/  STG.E.64 desc[UR10][R2.64], RZ ;  /* 0x000000ff02007986 */ /* 0x000fe2000c101b0a */
[----:B------:R-:W-:Y:S05]  /*a820*/  EXIT ;  /* 0x000000000000794d */ /* 0x000fea0003800000 */
.L_x_6988:
        /* <DEDUP_REMOVED lines=13> */
.L_x_17265:


//--------------------- .text._ZN2at6native27unrolled_elementwise_kernelIZZNS0_73_GLOBAL__N__c8866d80_35_SparseBinaryOpIntersectionKernel_cu_7dd49032_323742_sparse_binary_op_intersection_kernel_implINS2_18CUDAKernelLauncherENS2_36CUDAValueSelectionIntersectionKernelINS2_9LhsProjOpEEElLl0EEEvRNS_6TensorERKS8_SB_RKSt6vectorIlSaIlEERKSt8optionalIS8_ESK_bbENKUlvE1_clEvEUllE_St5arrayIPcLm2EELi4E23TrivialOffsetCalculatorILi1EjESR_NS0_6memory15LoadWithoutCastENSS_16StoreWithoutCastEEEviT_T0_T2_T3_T4_T5_ --------------------------
	.section	.text._ZN2at6native27unrolled_elementwise_kernelIZZNS0_73_GLOBAL__N__c8866d80_35_SparseBinaryOpIntersectionKernel_cu_7dd49032_323742_sparse_binary_op_intersection_kernel_implINS2_18CUDAKernelLauncherENS2_36CUDAValueSelectionIntersectionKernelINS2_9LhsProjOpEEElLl0EEEvRNS_6TensorERKS8_SB_RKSt6vectorIlSaIlEERKSt8optionalIS8_ESK_bbENKUlvE1_clEvEUllE_St5arrayIPcLm2EELi4E23TrivialOffsetCalculatorILi1EjESR_NS0_6memory15LoadWithoutCastENSS_16StoreWithoutCastEEEviT_T0_T2_T3_T4_T5_,"ax",@progbits
	.align	128
        .global         _ZN2at6native27unrolled_elementwise_kernelIZZNS0_73_GLOBAL__N__c8866d80_35_SparseBinaryOpIntersectionKernel_cu_7dd49032_323742_sparse_binary_op_intersection_kernel_implINS2_18CUDAKernelLauncherENS2_36CUDAValueSelectionIntersectionKernelINS2_9LhsProjOpEEElLl0EEEvRNS_6TensorERKS8_SB_RKSt6vectorIlSaIlEERKSt8optionalIS8_ESK_bbENKUlvE1_clEvEUllE_St5arrayIPcLm2EELi4E23TrivialOffsetCalculatorILi1EjESR_NS0_6memory15LoadWithoutCastENSS_16StoreWithoutCastEEEviT_T0_T2_T3_T4_T5_
        .type           _ZN2at6native27unrolled_elementwise_kernelIZZNS0_73_GLOBAL__N__c8866d80_35_SparseBinaryOpIntersectionKernel_cu_7dd49032_323742_sparse_binary_op_intersection_kernel_implINS2_18CUDAKernelLauncherENS2_36CUDAValueSelectionIntersectionKernelINS2_9LhsProjOpEEElLl0EEEvRNS_6TensorERKS8_SB_RKSt6vectorIlSaIlEERKSt8optionalIS8_ESK_bbENKUlvE1_clEvEUllE_St5arrayIPcLm2EELi4E23TrivialOffsetCalculatorILi1EjESR_NS0_6memory15LoadWithoutCastENSS_16StoreWithoutCastEEEviT_T0_T2_T3_T4_T5_,@function
        .size           _ZN2at6native27unrolled_elementwise_kernelIZZNS0_73_GLOBAL__N__c8866d80_35_SparseBinaryOpIntersectionKernel_cu_7dd49032_323742_sparse_binary_op_intersection_kernel_implINS2_18CUDAKernelLauncherENS2_36CUDAValueSelectionIntersectionKernelINS2_9LhsProjOpEEElLl0EEEvRNS_6TensorERKS8_SB_RKSt6vectorIlSaIlEERKSt8optionalIS8_ESK_bbENKUlvE1_clEvEUllE_St5arrayIPcLm2EELi4E23TrivialOffsetCalculatorILi1EjESR_NS0_6memory15LoadWithoutCastENSS_16StoreWithoutCastEEEviT_T0_T2_T3_T4_T5_,(.L_x_17266 - _ZN2at6native27unrolled_elementwise_kernelIZZNS0_73_GLOBAL__N__c8866d80_35_SparseBinaryOpIntersectionKernel_cu_7dd49032_323742_sparse_binary_op_intersection_kernel_implINS2_18CUDAKernelLauncherENS2_36CUDAValueSelectionIntersectionKernelINS2_9LhsProjOpEEElLl0EEEvRNS_6TensorERKS8_SB_RKSt6vectorIlSaIlEERKSt8optionalIS8_ESK_bbENKUlvE1_clEvEUllE_St5arrayIPcLm2EELi4E23TrivialOffsetCalculatorILi1EjESR_NS0_6memory15LoadWithoutCastENSS_16StoreWithoutCastEEEviT_T0_T2_T3_T4_T5_)
        .other          _ZN2at6native27unrolled_elementwise_kernelIZZNS0_73_GLOBAL__N__c8866d80_35_SparseBinaryOpIntersectionKernel_cu_7dd49032_323742_sparse_binary_op_intersection_kernel_implINS2_18CUDAKernelLauncherENS2_36CUDAValueSelectionIntersectionKernelINS2_9LhsProjOpEEElLl0EEEvRNS_6TensorERKS8_SB_RKSt6vectorIlSaIlEERKSt8optionalIS8_ESK_bbENKUlvE1_clEvEUllE_St5arrayIPcLm2EELi4E23TrivialOffsetCalculatorILi1EjESR_NS0_6memory15LoadWithoutCastENSS_16StoreWithoutCastEEEviT_T0_T2_T3_T4_T5_,@"STO_CUDA_ENTRY STV_DEFAULT"
_ZN2at6native27unrolled_elementwise_kernelIZZNS0_73_GLOBAL__N__c8866d80_35_SparseBinaryOpIntersectionKernel_cu_7dd49032_323742_sparse_binary_op_intersection_kernel_implINS2_18CUDAKernelLauncherENS2_36CUDAValueSelectionIntersectionKernelINS2_9LhsProjOpEEElLl0EEEvRNS_6TensorERKS8_SB_RKSt6vectorIlSaIlEERKSt8optionalIS8_ESK_bbENKUlvE1_clEvEUllE_St5arrayIPcLm2EELi4E23TrivialOffsetCalculatorILi1EjESR_NS0_6memory15LoadWithoutCastENSS_16StoreWithoutCastEEEviT_T0_T2_T3_T4_T5_:
.text._ZN2at6native27unrolled_elementwise_kernelIZZNS0_73_GLOBAL__N__c8866d80_35_SparseBinaryOpIntersectionKernel_cu_7dd49032_323742_sparse_binary_op_intersection_kernel_implINS2_18CUDAKernelLauncherENS2_36CUDAValueSelectionIntersectionKernelINS2_9LhsProjOpEEElLl0EEEvRNS_6TensorERKS8_SB_RKSt6vectorIlSaIlEERKSt8optionalIS8_ESK_bbENKUlvE1_clEvEUllE_St5arrayIPcLm2EELi4E23TrivialOffsetCalculatorILi1EjESR_NS0_6memory15LoadWithoutCastENSS_16StoreWithoutCastEEEviT_T0_T2_T3_T4_T5_:
[----:B------:R-:W-:Y:S01]  /*0000*/  LDC R1, c[0x0][0x37c] ;  /* 0x0000df00ff017b82 */ /* 0x000fe20000000800 */
[----:B------:R-:W0:Y:S07]  /*0010*/  S2R R10, SR_TID.X ;  /* 0x00000000000a7919 */ /* 0x000e2e0000002100 */
[----:B------:R-:W1:Y:S01]  /*0020*/  S2UR UR15, SR_CTAID.X ;  /* 0x00000000000f79c3 */ /* 0x000e620000002500 */
[----:B------:R-:W1:Y:S01]  /*0030*/  LDCU UR4, c[0x0][0x380] ;  /* 0x00007000ff0477ac */ /* 0x000e620008000800 */
[----:B------:R-:W2:Y:S01]  /*0040*/  LDCU.64 UR10, c[0x0][0x358] ;  /* 0x00006b00ff0a77ac */ /* 0x000ea20008000a00 */
[----:B------:R-:W3:Y:S01]  /*0050*/  LDCU.64 UR22, c[0x0][0x398] ;  /* 0x00007300ff1677ac */ /* 0x000ee20008000a00 */
[----:B------:R-:W4:Y:S01]  /*0060*/  LDCU.64 UR12, c[0x0][0x388] ;  /* 0x00007100ff0c77ac */ /* 0x000f220008000a00 */
[----:B-1----:R-:W-:-:S02]  /*0070*/  UIMAD UR4, UR15, -0x200, UR4 ;  /* 0xfffffe000f0478a4 */ /* 0x002fc4000f8e0204 */
[----:B------:R-:W-:Y:S01]  /*0080*/  MOV R13, UR15 ;  /* 0x0000000f000d7c02 */ /* 0x000fe20008000f00 */
[----:B------:R-:W-:Y:S01]  /*0090*/  IMAD.U32 R17, RZ, RZ, UR15 ;  /* 0x0000000fff117e24 */ /* 0x000fe2000f8e00ff */
[----:B------:R-:W-:Y:S01]  /*00a0*/  MOV R11, UR15 ;  /* 0x0000000f000b7c02 */ /* 0x000fe20008000f00 */
[----:B------:R-:W-:Y:S01]  /*00b0*/  IMAD.U32 R15, RZ, RZ, UR15 ;  /* 0x0000000fff0f7e24 */ /* 0x000fe2000f8e00ff */
[----:B0-----:R-:W-:Y:S02]  /*00c0*/  ISETP.GE.AND P0, PT, R10, UR4, PT ;  /* 0x000000040a007c0c */ /* 0x001fe4000bf06270 */
[----:B------:R-:W-:-:S11]  /*00d0*/  MOV R0, R10 ;  /* 0x0000000a00007202 */ /* 0x000fd60000000f00 */
[----:B------:R-:W-:Y:S01]  /*00e0*/  @!P0 VIADD R10, R0, 0x80 ;  /* 0x00000080000a8836 */ /* 0x000fe20000000000 */
[----:B------:R-:W0:Y:S01]  /*00f0*/  @!P0 LDC.64 R4, c[0x0][0x3c0] ;  /* 0x0000f000ff048b82 */ /* 0x000e220000000a00 */
[----:B------:R-:W-:-:S03]  /*0100*/  @!P0 LEA R11, R11, R0, 0x9 ;  /* 0x000000000b0b8211 */ /* 0x000fc600078e48ff */
[----:B------:R-:W-:-:S13]  /*0110*/  ISETP.GE.AND P1, PT, R10, UR4, PT ;  /* 0x000000040a007c0c */ /* 0x000fda000bf26270 */
[----:B------:R-:W-:Y:S01]  /*0120*/  @!P1 IMAD R13, R13, 0x200, R10 ;  /* 0x000002000d0d9824 */ /* 0x000fe200078e020a */
[----:B------:R-:W-:Y:S01]  /*0130*/  @!P1 IADD3 R10, PT, PT, R10, 0x80, RZ ;  /* 0x000000800a0a9810 */ /* 0x000fe20007ffe0ff */
[----:B------:R-:W1:Y:S03]  /*0140*/  @!P1 LDC.64 R6, c[0x0][0x3c0] ;  /* 0x0000f000ff069b82 */ /* 0x000e660000000a00 */
[----:B------:R-:W-:Y:S01]  /*0150*/  ISETP.GE.AND P3, PT, R10, UR4, PT ;  /* 0x000000040a007c0c */ /* 0x000fe2000bf66270 */
[----:B0-----:R-:W-:-:S12]  /*0160*/  @!P0 IMAD.WIDE.U32 R4, R11, 0x8, R4 ;  /* 0x000000080b048825 */ /* 0x001fd800078e0004 */
[----:B------:R-:W-:Y:S01]  /*0170*/  @!P3 LEA R17, R17, R10, 0x9 ;  /* 0x0000000a1111b211 */ /* 0x000fe200078e48ff */
[----:B------:R-:W-:Y:S01]  /*0180*/  @!P3 VIADD R10, R10, 0x80 ;  /* 0x000000800a0ab836 */ /* 0x000fe20000000000 */
[----:B------:R-:W0:Y:S04]  /*0190*/  @!P3 LDC.64 R8, c[0x0][0x3c0] ;  /* 0x0000f000ff08bb82 */ /* 0x000e280000000a00 */
[----:B------:R-:W-:Y:S01]  /*01a0*/  ISETP.GE.AND P2, PT, R10, UR4, PT ;  /* 0x000000040a007c0c */ /* 0x000fe2000bf46270 */
[----:B---3--:R-:W-:Y:S01]  /*01b0*/  UISETP.GE.U32.AND UP0, UPT, UR22, 0x1, UPT ;  /* 0x000000011600788c */ /* 0x008fe2000bf06070 */
[----:B-1----:R-:W-:Y:S01]  /*01c0*/  @!P1 IMAD.WIDE.U32 R6, R13, 0x8, R6 ;  /* 0x000000080d069825 */ /* 0x002fe200078e0006 */
[----:B----4-:R-:W-:Y:S01]  /*01d0*/  UISETP.EQ.U32.AND UP1, UPT, UR12, URZ, UPT ;  /* 0x000000ff0c00728c */ /* 0x010fe2000bf22070 */
[----:B------:R-:W-:-:S09]  /*01e0*/  CS2R R12, SRZ ;  /* 0x00000000000c7805 */ /* 0x000fd2000001ff00 */
[----:B------:R-:W1:Y:S01]  /*01f0*/  @!P2 LDC.64 R2, c[0x0][0x3c0] ;  /* 0x0000f000ff02ab82 */ /* 0x000e620000000a00 */
[----:B------:R-:W-:Y:S01]  /*0200*/  @!P2 IMAD R15, R15, 0x200, R10 ;  /* 0x000002000f0fa824 */ /* 0x000fe200078e020a */
[----:B------:R-:W-:Y:S01]  /*0210*/  CS2R R10, SRZ ;  /* 0x00000000000a7805 */ /* 0x000fe2000001ff00 */
[----:B0-----:R-:W-:Y:S01]  /*0220*/  @!P3 IMAD.WIDE.U32 R16, R17, 0x8, R8 ;  /* 0x000000081110b825 */ /* 0x001fe200078e0008 */
[----:B------:R-:W-:Y:S01]  /*0230*/  CS2R R8, SRZ ;  /* 0x0000000000087805 */ /* 0x000fe2000001ff00 */
[----:B------:R-:W-:Y:S01]  /*0240*/  UISETP.GE.AND.EX UP0, UPT, UR23, URZ, UPT, UP0 ;  /* 0x000000ff1700728c */ /* 0x000fe2000bf06300 */
[----:B--2---:R0:W5:Y:S04]  /*0250*/  @!P0 LDG.E.64 R12, desc[UR10][R4.64] ;  /* 0x0000000a040c8981 */ /* 0x004168000c1e1b00 */
[----:B------:R-:W5:Y:S01]  /*0260*/  @!P3 LDG.E.64 R8, desc[UR10][R16.64] ;  /* 0x0000000a1008b981 */ /* 0x000f62000c1e1b00 */
[----:B-1----:R-:W-:Y:S01]  /*0270*/  @!P2 IMAD.WIDE.U32 R14, R15, 0x8, R2 ;  /* 0x000000080f0ea825 */ /* 0x002fe200078e0002 */
[----:B------:R-:W-:Y:S01]  /*0280*/  UISETP.EQ.OR.EX UP0, UPT, UR13, URZ, !UP0, UP1 ;  /* 0x000000ff0d00728c */ /* 0x000fe2000c702710 */
[----:B------:R-:W-:-:S03]  /*0290*/  CS2R R2, SRZ ;  /* 0x0000000000027805 */ /* 0x000fc6000001ff00 */
[----:B------:R-:W5:Y:S01]  /*02a0*/  @!P2 LDG.E.64 R10, desc[UR10][R14.64] ;  /* 0x0000000a0e0aa981 */ /* 0x000f62000c1e1b00 */
[----:B------:R-:W-:Y:S02]  /*02b0*/  CS2R R20, SRZ ;  /* 0x0000000000147805 */ /* 0x000fe4000001ff00 */
[----:B0-----:R-:W-:Y:S02]  /*02c0*/  CS2R R4, SRZ ;  /* 0x0000000000047805 */ /* 0x001fe4000001ff00 */
[----:B------:R-:W-:Y:S01]  /*02d0*/  CS2R R26, SRZ ;  /* 0x00000000001a7805 */ /* 0x000fe2000001ff00 */
[----:B------:R0:W5:Y:S02]  /*02e0*/  @!P1 LDG.E.64 R2, desc[UR10][R6.64] ;  /* 0x0000000a06029981 */ /* 0x000164000c1e1b00 */
[----:B0-----:R-:W-:Y:S01]  /*02f0*/  CS2R R6, SRZ ;  /* 0x0000000000067805 */ /* 0x001fe2000001ff00 */
[----:B------:R-:W-:Y:S06]  /*0300*/  BRA.U UP0, `(.L_x_6989) ;  /* 0x0000003d00087547 */ /* 0x000fec000b800000 */
[----:B------:R-:W-:Y:S01]  /*0310*/  ISETP.GE.AND P0, PT, R0, UR4, PT ;  /* 0x0000000400007c0c */ /* 0x000fe2000bf06270 */
[----:B------:R-:W-:-:S12]  /*0320*/  BSSY.RECONVERGENT B0, `(.L_x_6990) ;  /* 0x00000ed000007945 */ /* 0x000fd80003800200 */
[----:B------:R-:W-:Y:S05]  /*0330*/  @P0 BRA `(.L_x_6991) ;  /* 0x0000000c00ac0947 */ /* 0x000fea0003800000 */
[----:B------:R-:W0:Y:S01]  /*0340*/  LDCU.64 UR6, c[0x0][0x390] ;  /* 0x00007200ff0677ac */ /* 0x000e220008000a00 */
[----:B------:R-:W-:Y:S01]  /*0350*/  CS2R R26, SRZ ;  /* 0x00000000001a7805 */ /* 0x000fe2000001ff00 */
[----:B------:R-:W1:Y:S01]  /*0360*/  LDCU UR20, c[0x0][0x398] ;  /* 0x00007300ff1477ac */ /* 0x000e620008000800 */
[----:B------:R-:W-:Y:S01]  /*0370*/  UISETP.GE.U32.AND UP1, UPT, UR22, 0x8, UPT ;  /* 0x000000081600788c */ /* 0x000fe2000bf26070 */
[----:B------:R-:W-:Y:S01]  /*0380*/  UMOV UR4, URZ ;  /* 0x000000ff00047c82 */ /* 0x000fe20008000000 */
[----:B------:R-:W-:Y:S02]  /*0390*/  UMOV UR5, URZ ;  /* 0x000000ff00057c82 */ /* 0x000fe40008000000 */
[----:B------:R-:W-:Y:S01]  /*03a0*/  UISETP.GE.U32.AND.EX UP1, UPT, UR23, URZ, UPT, UP1 ;  /* 0x000000ff1700728c */ /* 0x000fe2000bf26110 */
[----:B0----5:R-:W-:-:S04]  /*03b0*/  IMAD R13, R13, UR6, RZ ;  /* 0x000000060d0d7c24 */ /* 0x021fc8000f8e02ff */
[C---:B------:R-:W-:Y:S01]  /*03c0*/  IMAD R15, R12.reuse, UR7, R13 ;  /* 0x000000070c0f7c24 */ /* 0x040fe2000f8e020d */
[----:B-1----:R-:W-:Y:S01]  /*03d0*/  ULOP3.LUT UR24, UR20, 0x7, URZ, 0xc0, !UPT ;  /* 0x0000000714187892 */ /* 0x002fe2000f8ec0ff */
[----:B------:R-:W-:-:S03]  /*03e0*/  IMAD.WIDE.U32 R12, R12, UR6, RZ ;  /* 0x000000060c0c7c25 */ /* 0x000fc6000f8e00ff */
[----:B------:R-:W-:Y:S02]  /*03f0*/  UISETP.NE.U32.AND UP0, UPT, UR24, URZ, UPT ;  /* 0x000000ff1800728c */ /* 0x000fe4000bf05070 */
[----:B------:R-:W-:Y:S02]  /*0400*/  IADD3 R15, PT, PT, R13, R15, RZ ;  /* 0x0000000f0d0f7210 */ /* 0x000fe40007ffe0ff */
[----:B------:R-:W-:Y:S01]  /*0410*/  UISETP.NE.AND.EX UP0, UPT, URZ, URZ, UPT, UP0 ;  /* 0x000000ffff00728c */ /* 0x000fe2000bf05300 */
[----:B------:R-:W-:Y:S10]  /*0420*/  BRA.U !UP1, `(.L_x_6992) ;  /* 0x0000000509987547 */ /* 0x000ff4000b800000 */
[----:B------:R-:W0:Y:S01]  /*0430*/  LDCU.128 UR16, c[0x0][0x3a0] ;  /* 0x00007400ff1077ac */ /* 0x000e220008000c00 */
[C---:B------:R-:W-:Y:S02]  /*0440*/  LEA R28, P0, R12.reuse, UR12, 0x3 ;  /* 0x0000000c0c1c7c11 */ /* 0x040fe4000f8018ff */
[----:B------:R-:W-:Y:S01]  /*0450*/  CS2R R26, SRZ ;  /* 0x00000000001a7805 */ /* 0x000fe2000001ff00 */
[----:B------:R-:W-:Y:S01]  /*0460*/  ULOP3.LUT UR4, UR22, 0xfffffff8, URZ, 0xc0, !UPT ;  /* 0xfffffff816047892 */ /* 0x000fe2000f8ec0ff */
[----:B------:R-:W-:Y:S01]  /*0470*/  LEA.HI.X R29, R12, UR13, R15, 0x3, P0 ;  /* 0x0000000d0c1d7c11 */ /* 0x000fe200080f1c0f */
[----:B------:R-:W-:-:S05]  /*0480*/  ULOP3.LUT UR5, UR23, 0x7fffffff, URZ, 0xc0, !UPT ;  /* 0x7fffffff17057892 */ /* 0x000fca000f8ec0ff */
[----:B------:R-:W-:Y:S02]  /*0490*/  UMOV UR9, UR4 ;  /* 0x0000000400097c82 */ /* 0x000fe40008000000 */
[----:B------:R-:W-:Y:S01]  /*04a0*/  UMOV UR14, UR5 ;  /* 0x00000005000e7c82 */ /* 0x000fe20008000000 */
[----:B0-----:R-:W-:Y:S02]  /*04b0*/  UIADD3 UR6, UP1, UPT, UR16, 0x20, URZ ;  /* 0x0000002010067890 */ /* 0x001fe4000ff3e0ff */
[----:B------:R-:W-:Y:S02]  /*04c0*/  USHF.L.U64.HI UR21, UR18, 0x3, UR19 ;  /* 0x0000000312157899 */ /* 0x000fe40008010213 */
[----:B------:R-:W-:Y:S02]  /*04d0*/  USHF.L.U64.HI UR8, UR18, 0x6, UR19 ;  /* 0x0000000612087899 */ /* 0x000fe40008010213 */
[----:B------:R-:W-:Y:S02]  /*04e0*/  USHF.L.U32 UR16, UR18, 0x3, URZ ;  /* 0x0000000312107899 */ /* 0x000fe400080006ff */
[----:B------:R-:W-:-:S12]  /*04f0*/  UIADD3.X UR7, UPT, UPT, URZ, UR17, URZ, UP1, !UPT ;  /* 0x00000011ff077290 */ /* 0x000fd80008ffe4ff */
.L_x_6993:
[----:B------:R-:W-:Y:S01]  /*0500*/  IMAD.U32 R24, RZ, RZ, UR6 ;  /* 0x00000006ff187e24 */ /* 0x000fe2000f8e00ff */
[----:B------:R-:W-:Y:S01]  /*0510*/  MOV R25, UR7 ;  /* 0x0000000700197c02 */ /* 0x000fe20008000f00 */
[----:B------:R-:W2:Y:S04]  /*0520*/  LDG.E.64.CONSTANT R16, desc[UR10][R28.64] ;  /* 0x0000000a1c107981 */ /* 0x000ea8000c1e9b00 */
[----:B------:R-:W2:Y:S02]  /*0530*/  LDG.E.64.CONSTANT R18, desc[UR10][R24.64+-0x20] ;  /* 0xffffe00a18127981 */ /* 0x000ea4000c1e9b00 */
[----:B--2---:R-:W-:Y:S02]  /*0540*/  IMAD R17, R17, R18, RZ ;  /* 0x0000001211117224 */ /* 0x004fe400078e02ff */
[----:B------:R-:W-:Y:S01]  /*0550*/  IMAD.WIDE.U32 R22, R18, R16, R26 ;  /* 0x0000001012167225 */ /* 0x000fe200078e001a */
[----:B------:R-:W-:-:S02]  /*0560*/  IADD3 R26, P0, PT, R28, UR16, RZ ;  /* 0x000000101c1a7c10 */ /* 0x000fc4000ff1e0ff */
[----:B------:R-:W-:Y:S01]  /*0570*/  MOV R18, UR6 ;  /* 0x0000000600127c02 */ /* 0x000fe20008000f00 */
[----:B------:R-:W-:Y:S01]  /*0580*/  IMAD R17, R19, R16, R17 ;  /* 0x0000001013117224 */ /* 0x000fe200078e0211 */
[----:B------:R-:W-:Y:S01]  /*0590*/  IADD3.X R27, PT, PT, R29, UR21, RZ, P0, !PT ;  /* 0x000000151d1b7c10 */ /* 0x000fe200087fe4ff */
[----:B------:R-:W-:Y:S01]  /*05a0*/  IMAD.U32 R19, RZ, RZ, UR7 ;  /* 0x00000007ff137e24 */ /* 0x000fe2000f8e00ff */
[----:B------:R-:W-:Y:S01]  /*05b0*/  MOV R16, R22 ;  /* 0x0000001600107202 */ /* 0x000fe20000000f00 */
[----:B------:R-:W-:-:S03]  /*05c0*/  IMAD.IADD R17, R23, 0x1, R17 ;  /* 0x0000000117117824 */ /* 0x000fc600078e0211 */
[----:B------:R-:W2:Y:S04]  /*05d0*/  LDG.E.64.CONSTANT R22, desc[UR10][R18.64+-0x18] ;  /* 0xffffe80a12167981 */ /* 0x000ea8000c1e9b00 */
[----:B------:R-:W2:Y:S01]  /*05e0*/  LDG.E.64.CONSTANT R18, desc[UR10][R26.64] ;  /* 0x0000000a1a127981 */ /* 0x000ea2000c1e9b00 */
[----:B------:R-:W-:-:S04]  /*05f0*/  IADD3 R24, P0, PT, R26, UR16, RZ ;  /* 0x000000101a187c10 */ /* 0x000fc8000ff1e0ff */
[----:B------:R-:W-:Y:S01]  /*0600*/  IADD3.X R25, PT, PT, R27, UR21, RZ, P0, !PT ;  /* 0x000000151b197c10 */ /* 0x000fe200087fe4ff */
[----:B--2---:R-:W-:Y:S02]  /*0610*/  IMAD R19, R19, R22, RZ ;  /* 0x0000001613137224 */ /* 0x004fe400078e02ff */
[----:B------:R-:W-:Y:S01]  /*0620*/  IMAD.WIDE.U32 R16, R22, R18, R16 ;  /* 0x0000001216107225 */ /* 0x000fe200078e0010 */
[----:B------:R-:W-:-:S03]  /*0630*/  MOV R22, UR6 ;  /* 0x0000000600167c02 */ /* 0x000fc60008000f00 */
[----:B------:R-:W-:Y:S02]  /*0640*/  IMAD R23, R23, R18, R19 ;  /* 0x0000001217177224 */ /* 0x000fe400078e0213 */
[----:B------:R-:W2:Y:S02]  /*0650*/  LDG.E.64.CONSTANT R18, desc[UR10][R24.64] ;  /* 0x0000000a18127981 */ /* 0x000ea4000c1e9b00 */
[----:B------:R-:W-:Y:S02]  /*0660*/  IMAD.IADD R17, R17, 0x1, R23 ;  /* 0x0000000111117824 */ /* 0x000fe400078e0217 */
[----:B------:R-:W-:-:S06]  /*0670*/  IMAD.U32 R23, RZ, RZ, UR7 ;  /* 0x00000007ff177e24 */ /* 0x000fcc000f8e00ff */
[----:B------:R-:W2:Y:S01]  /*0680*/  LDG.E.64.CONSTANT R22, desc[UR10][R22.64+-0x10] ;  /* 0xfffff00a16167981 */ /* 0x000ea2000c1e9b00 */
[----:B------:R-:W-:-:S04]  /*0690*/  IADD3 R26, P0, PT, R24, UR16, RZ ;  /* 0x00000010181a7c10 */ /* 0x000fc8000ff1e0ff */
[----:B------:R-:W-:Y:S01]  /*06a0*/  IADD3.X R27, PT, PT, R25, UR21, RZ, P0, !PT ;  /* 0x00000015191b7c10 */ /* 0x000fe200087fe4ff */
[----:B--2---:R-:W-:Y:S02]  /*06b0*/  IMAD R19, R19, R22, RZ ;  /* 0x0000001613137224 */ /* 0x004fe400078e02ff */
[----:B------:R-:W-:-:S04]  /*06c0*/  IMAD.WIDE.U32 R16, R22, R18, R16 ;  /* 0x0000001216107225 */ /* 0x000fc800078e0010 */
[----:B------:R-:W-:Y:S01]  /*06d0*/  IMAD R19, R23, R18, R19 ;  /* 0x0000001217137224 */ /* 0x000fe200078e0213 */
[----:B------:R-:W-:Y:S01]  /*06e0*/  MOV R23, UR7 ;  /* 0x0000000700177c02 */ /* 0x000fe20008000f00 */
[----:B------:R-:W-:-:S03]  /*06f0*/  IMAD.U32 R22, RZ, RZ, UR6 ;  /* 0x00000006ff167e24 */ /* 0x000fc6000f8e00ff */
[----:B------:R-:W-:Y:S02]  /*0700*/  IADD3 R17, PT, PT, R17, R19, RZ ;  /* 0x0000001311117210 */ /* 0x000fe40007ffe0ff */
        /* <DEDUP_REMOVED lines=8> */
[----:B------:R-:W-:Y:S02]  /*0790*/  IMAD.U32 R23, RZ, RZ, UR7 ;  /* 0x00000007ff177e24 */ /* 0x000fe4000f8e00ff */
[----:B------:R-:W-:Y:S02]  /*07a0*/  IMAD.IADD R17, R17, 0x1, R19 ;  /* 0x0000000111117824 */ /* 0x000fe400078e0213 */
[----:B------:R-:W2:Y:S04]  /*07b0*/  LDG.E.64.CONSTANT R18, desc[UR10][R24.64] ;  /* 0x0000000a18127981 */ /* 0x000ea8000c1e9b00 */
        /* <DEDUP_REMOVED lines=11> */
[----:B------:R-:W-:Y:S01]  /*0870*/  MOV R24, UR6 ;  /* 0x0000000600187c02 */ /* 0x000fe20008000f00 */
[----:B------:R-:W-:-:S06]  /*0880*/  IMAD.U32 R25, RZ, RZ, UR7 ;  /* 0x00000007ff197e24 */ /* 0x000fcc000f8e00ff */
[----:B------:R-:W3:Y:S01]  /*0890*/  LDG.E.64.CONSTANT R24, desc[UR10][R24.64+0x10] ;  /* 0x0000100a18187981 */ /* 0x000ee2000c1e9b00 */
[----:B--2---:R-:W-:Y:S02]  /*08a0*/  IMAD R19, R19, R22, RZ ;  /* 0x0000001613137224 */ /* 0x004fe400078e02ff */
[----:B------:R-:W-:-:S04]  /*08b0*/  IMAD.WIDE.U32 R16, R22, R18, R16 ;  /* 0x0000001216107225 */ /* 0x000fc800078e0010 */
[----:B------:R-:W-:Y:S01]  /*08c0*/  IMAD R19, R23, R18, R19 ;  /* 0x0000001217137224 */ /* 0x000fe200078e0213 */
[----:B------:R-:W-:-:S03]  /*08d0*/  IADD3 R18, P0, PT, R26, UR16, RZ ;  /* 0x000000101a127c10 */ /* 0x000fc6000ff1e0ff */
[----:B------:R-:W-:Y:S01]  /*08e0*/  IMAD.IADD R17, R17, 0x1, R19 ;  /* 0x0000000111117824 */ /* 0x000fe200078e0213 */
[----:B------:R-:W-:-:S05]  /*08f0*/  IADD3.X R19, PT, PT, R27, UR21, RZ, P0, !PT ;  /* 0x000000151b137c10 */ /* 0x000fca00087fe4ff */
[----:B------:R-:W3:Y:S01]  /*0900*/  LDG.E.64.CONSTANT R22, desc[UR10][R18.64] ;  /* 0x0000000a12167981 */ /* 0x000ee2000c1e9b00 */
[----:B------:R-:W-:-:S04]  /*0910*/  IADD3 R26, P0, PT, R18, UR16, RZ ;  /* 0x00000010121a7c10 */ /* 0x000fc8000ff1e0ff */
[----:B------:R-:W-:-:S06]  /*0920*/  IADD3.X R27, PT, PT, R19, UR21, RZ, P0, !PT ;  /* 0x00000015131b7c10 */ /* 0x000fcc00087fe4ff */
[----:B------:R-:W2:Y:S01]  /*0930*/  LDG.E.64.CONSTANT R26, desc[UR10][R26.64] ;  /* 0x0000000a1a1a7981 */ /* 0x000ea2000c1e9b00 */
[----:B---3--:R-:W-:Y:S02]  /*0940*/  IMAD R23, R23, R24, RZ ;  /* 0x0000001817177224 */ /* 0x008fe400078e02ff */
[----:B------:R-:W-:-:S04]  /*0950*/  IMAD.WIDE.U32 R16, R24, R22, R16 ;  /* 0x0000001618107225 */ /* 0x000fc800078e0010 */
[----:B------:R-:W-:Y:S01]  /*0960*/  IMAD R25, R25, R22, R23 ;  /* 0x0000001619197224 */ /* 0x000fe200078e0217 */
[----:B------:R-:W-:Y:S01]  /*0970*/  MOV R22, UR6 ;  /* 0x0000000600167c02 */ /* 0x000fe20008000f00 */
[----:B------:R-:W-:-:S06]  /*0980*/  IMAD.U32 R23, RZ, RZ, UR7 ;  /* 0x00000007ff177e24 */ /* 0x000fcc000f8e00ff */
[----:B------:R-:W2:Y:S01]  /*0990*/  LDG.E.64.CONSTANT R22, desc[UR10][R22.64+0x18] ;  /* 0x0000180a16167981 */ /* 0x000ea2000c1e9b00 */
[----:B------:R-:W-:Y:S01]  /*09a0*/  UIADD3 UR9, UP1, UPT, UR9, -0x8, URZ ;  /* 0xfffffff809097890 */ /* 0x000fe2000ff3e0ff */
[----:B------:R-:W-:-:S03]  /*09b0*/  IADD3 R17, PT, PT, R17, R25, RZ ;  /* 0x0000001911117210 */ /* 0x000fc60007ffe0ff */
[----:B------:R-:W-:Y:S02]  /*09c0*/  UIADD3.X UR14, UPT, UPT, UR14, -0x1, URZ, UP1, !UPT ;  /* 0xffffffff0e0e7890 */ /* 0x000fe40008ffe4ff */
[----:B------:R-:W-:-:S04]  /*09d0*/  UISETP.NE.U32.AND UP1, UPT, UR9, URZ, UPT ;  /* 0x000000ff0900728c */ /* 0x000fc8000bf25070 */
[----:B------:R-:W-:Y:S02]  /*09e0*/  UISETP.NE.AND.EX UP1, UPT, UR14, URZ, UPT, UP1 ;  /* 0x000000ff0e00728c */ /* 0x000fe4000bf25310 */
[----:B------:R-:W-:-:S04]  /*09f0*/  UIADD3 UR6, UP2, UPT, UR6, 0x40, URZ ;  /* 0x0000004006067890 */ /* 0x000fc8000ff5e0ff */
[----:B------:R-:W-:Y:S01]  /*0a00*/  UIADD3.X UR7, UPT, UPT, URZ, UR7, URZ, UP2, !UPT ;  /* 0x00000007ff077290 */ /* 0x000fe200097fe4ff */
[----:B--2---:R-:W-:-:S04]  /*0a10*/  IMAD R19, R27, R22, RZ ;  /* 0x000000161b137224 */ /* 0x004fc800078e02ff */
[-C--:B------:R-:W-:Y:S02]  /*0a20*/  IMAD R19, R23, R26.reuse, R19 ;  /* 0x0000001a17137224 */ /* 0x080fe400078e0213 */
[----:B------:R-:W-:-:S04]  /*0a30*/  IMAD.WIDE.U32 R26, R22, R26, R16 ;  /* 0x0000001a161a7225 */ /* 0x000fc800078e0010 */
[----:B------:R-:W-:Y:S01]  /*0a40*/  IMAD.U32 R17, RZ, RZ, UR18 ;  /* 0x00000012ff117e24 */ /* 0x000fe2000f8e00ff */
[----:B------:R-:W-:-:S04]  /*0a50*/  IADD3 R27, PT, PT, R27, R19, RZ ;  /* 0x000000131b1b7210 */ /* 0x000fc80007ffe0ff */
[----:B------:R-:W-:-:S04]  /*0a60*/  LEA R28, P0, R17, R28, 0x6 ;  /* 0x0000001c111c7211 */ /* 0x000fc800078030ff */
[----:B------:R-:W-:Y:S01]  /*0a70*/  IADD3.X R29, PT, PT, R29, UR8, RZ, P0, !PT ;  /* 0x000000081d1d7c10 */ /* 0x000fe200087fe4ff */
[----:B------:R-:W-:Y:S08]  /*0a80*/  BRA.U UP1, `(.L_x_6993) ;  /* 0xfffffff9019c7547 */ /* 0x000ff0000b83ffff */
.L_x_6992:
[----:B------:R-:W-:Y:S05]  /*0a90*/  BRA.U !UP0, `(.L_x_6991) ;  /* 0x0000000508d47547 */ /* 0x000fea000b800000 */
[----:B------:R-:W-:Y:S02]  /*0aa0*/  UISETP.GE.U32.AND UP1, UPT, UR24, 0x4, UPT ;  /* 0x000000041800788c */ /* 0x000fe4000bf26070 */
[----:B------:R-:W-:Y:S02]  /*0ab0*/  ULOP3.LUT UR14, UR20, 0x3, URZ, 0xc0, !UPT ;  /* 0x00000003140e7892 */ /* 0x000fe4000f8ec0ff */
[----:B------:R-:W-:Y:S02]  /*0ac0*/  UISETP.GE.U32.AND.EX UP1, UPT, URZ, URZ, UPT, UP1 ;  /* 0x000000ffff00728c */ /* 0x000fe4000bf26110 */
[----:B------:R-:W-:Y:S01]  /*0ad0*/  UISETP.NE.U32.AND UP0, UPT, UR14, URZ, UPT ;  /* 0x000000ff0e00728c */ /* 0x000fe2000bf05070 */
[----:B------:R-:W0:Y:S03]  /*0ae0*/  LDCU.64 UR16, c[0x0][0x3a8] ;  /* 0x00007500ff1077ac */ /* 0x000e260008000a00 */
[----:B------:R-:W-:-:S03]  /*0af0*/  UISETP.NE.AND.EX UP0, UPT, URZ, URZ, UPT, UP0 ;  /* 0x000000ffff00728c */ /* 0x000fc6000bf05300 */
[----:B------:R-:W-:Y:S08]  /*0b00*/  BRA.U !UP1, `(.L_x_6994) ;  /* 0x0000000109c07547 */ /* 0x000ff0000b800000 */
[----:B------:R-:W1:Y:S01]  /*0b10*/  LDCU.64 UR8, c[0x0][0x3a0] ;  /* 0x00007400ff0877ac */ /* 0x000e620008000a00 */
[----:B------:R-:W-:Y:S01]  /*0b20*/  MOV R14, R12 ;  /* 0x0000000c000e7202 */ /* 0x000fe20000000f00 */
[----:B------:R-:W-:Y:S01]  /*0b30*/  IMAD.U32 R19, RZ, RZ, UR4 ;  /* 0x00000004ff137e24 */ /* 0x000fe2000f8e00ff */
[----:B0-----:R-:W-:-:S03]  /*0b40*/  UIMAD UR7, UR5, UR16, URZ ;  /* 0x00000010050772a4 */ /* 0x001fc6000f8e02ff */
[----:B------:R-:W-:-:S03]  /*0b50*/  IMAD.WIDE.U32 R18, R19, UR16, R14 ;  /* 0x0000001013127c25 */ /* 0x000fc6000f8e000e */
[----:B------:R-:W-:Y:S01]  /*0b60*/  LEA R16, P0, R18, UR12, 0x3 ;  /* 0x0000000c12107c11 */ /* 0x000fe2000f8018ff */
[----:B-1----:R-:W-:Y:S02]  /*0b70*/  ULEA UR6, UP1, UR4, UR8, 0x3 ;  /* 0x0000000804067291 */ /* 0x002fe4000f8218ff */
[----:B------:R-:W-:Y:S02]  /*0b80*/  UIMAD UR8, UR4, UR17, UR7 ;  /* 0x00000011040872a4 */ /* 0x000fe4000f8e0207 */
[----:B------:R-:W-:Y:S02]  /*0b90*/  ULEA.HI.X UR7, UR4, UR9, UR5, 0x3, UP1 ;  /* 0x0000000904077291 */ /* 0x000fe400088f1c05 */
[----:B------:R-:W-:Y:S02]  /*0ba0*/  MOV R24, UR6 ;  /* 0x0000000600187c02 */ /* 0x000fe40008000f00 */
[----:B------:R-:W-:Y:S02]  /*0bb0*/  VIADD R17, R19, UR8 ;  /* 0x0000000813117c36 */ /* 0x000fe40008000000 */
[----:B------:R-:W-:-:S03]  /*0bc0*/  IMAD.U32 R25, RZ, RZ, UR7 ;  /* 0x00000007ff197e24 */ /* 0x000fc6000f8e00ff */
[----:B------:R-:W-:Y:S02]  /*0bd0*/  LEA.HI.X R17, R18, UR13, R17, 0x3, P0 ;  /* 0x0000000d12117c11 */ /* 0x000fe400080f1c11 */
[----:B------:R-:W2:Y:S04]  /*0be0*/  LDG.E.64.CONSTANT R22, desc[UR10][R24.64] ;  /* 0x0000000a18167981 */ /* 0x000ea8000c1e9b00 */
[----:B------:R-:W2:Y:S01]  /*0bf0*/  LDG.E.64.CONSTANT R18, desc[UR10][R16.64] ;  /* 0x0000000a10127981 */ /* 0x000ea2000c1e9b00 */
[----:B------:R-:W-:Y:S02]  /*0c00*/  UIMAD.WIDE.U32 UR8, UR16, 0x8, URZ ;  /* 0x00000008100878a5 */ /* 0x000fe4000f8e00ff */
[----:B------:R-:W-:Y:S01]  /*0c10*/  USHF.L.U32 UR6, UR17, 0x3, URZ ;  /* 0x0000000311067899 */ /* 0x000fe200080006ff */
[----:B------:R-:W3:Y:S03]  /*0c20*/  LDG.E.64.CONSTANT R28, desc[UR10][R24.64+0x8] ;  /* 0x0000080a181c7981 */ /* 0x000ee6000c1e9b00 */
[----:B------:R-:W-:Y:S01]  /*0c30*/  UIADD3 UR6, UPT, UPT, UR9, UR6, URZ ;  /* 0x0000000609067290 */ /* 0x000fe2000fffe0ff */
[----:B--2---:R-:W-:-:S02]  /*0c40*/  IMAD R19, R19, R22, RZ ;  /* 0x0000001613137224 */ /* 0x004fc400078e02ff */
[----:B------:R-:W-:-:S04]  /*0c50*/  IMAD.WIDE.U32 R26, R22, R18, R26 ;  /* 0x00000012161a7225 */ /* 0x000fc800078e001a */
[----:B------:R-:W-:Y:S01]  /*0c60*/  IMAD R23, R23, R18, R19 ;  /* 0x0000001217177224 */ /* 0x000fe200078e0213 */
[----:B------:R-:W-:-:S04]  /*0c70*/  IADD3 R18, P0, PT, R16, UR8, RZ ;  /* 0x0000000810127c10 */ /* 0x000fc8000ff1e0ff */
[----:B------:R-:W-:-:S05]  /*0c80*/  IADD3.X R19, PT, PT, R17, UR6, RZ, P0, !PT ;  /* 0x0000000611137c10 */ /* 0x000fca00087fe4ff */
[----:B------:R-:W3:Y:S01]  /*0c90*/  LDG.E.64.CONSTANT R16, desc[UR10][R18.64] ;  /* 0x0000000a12107981 */ /* 0x000ee2000c1e9b00 */
[----:B------:R-:W-:Y:S01]  /*0ca0*/  IADD3 R27, PT, PT, R27, R23, RZ ;  /* 0x000000171b1b7210 */ /* 0x000fe20007ffe0ff */
[----:B---3--:R-:W-:Y:S02]  /*0cb0*/  IMAD R17, R17, R28, RZ ;  /* 0x0000001c11117224 */ /* 0x008fe400078e02ff */
[----:B------:R-:W-:-:S04]  /*0cc0*/  IMAD.WIDE.U32 R22, R28, R16, R26 ;  /* 0x000000101c167225 */ /* 0x000fc800078e001a */
[----:B------:R-:W-:Y:S01]  /*0cd0*/  IMAD R29, R29, R16, R17 ;  /* 0x000000101d1d7224 */ /* 0x000fe200078e0211 */
[----:B------:R-:W-:-:S04]  /*0ce0*/  IADD3 R16, P0, PT, R18, UR8, RZ ;  /* 0x0000000812107c10 */ /* 0x000fc8000ff1e0ff */
[----:B------:R-:W-:Y:S02]  /*0cf0*/  IADD3.X R17, PT, PT, R19, UR6, RZ, P0, !PT ;  /* 0x0000000613117c10 */ /* 0x000fe400087fe4ff */
[----:B------:R-:W2:Y:S04]  /*0d00*/  LDG.E.64.CONSTANT R18, desc[UR10][R24.64+0x10] ;  /* 0x0000100a18127981 */ /* 0x000ea8000c1e9b00 */
[----:B------:R-:W2:Y:S01]  /*0d10*/  LDG.E.64.CONSTANT R26, desc[UR10][R16.64] ;  /* 0x0000000a101a7981 */ /* 0x000ea2000c1e9b00 */
[----:B------:R-:W-:Y:S02]  /*0d20*/  IMAD.IADD R23, R23, 0x1, R29 ;  /* 0x0000000117177824 */ /* 0x000fe400078e021d */
[----:B--2---:R-:W-:Y:S02]  /*0d30*/  IMAD R27, R27, R18, RZ ;  /* 0x000000121b1b7224 */ /* 0x004fe400078e02ff */
[----:B------:R-:W-:Y:S01]  /*0d40*/  IMAD.WIDE.U32 R22, R18, R26, R22 ;  /* 0x0000001a12167225 */ /* 0x000fe200078e0016 */
[----:B------:R-:W-:-:S03]  /*0d50*/  IADD3 R18, P0, PT, R16, UR8, RZ ;  /* 0x0000000810127c10 */ /* 0x000fc6000ff1e0ff */
[----:B------:R-:W-:Y:S01]  /*0d60*/  IMAD R29, R19, R26, R27 ;  /* 0x0000001a131d7224 */ /* 0x000fe200078e021b */
[----:B------:R-:W-:Y:S01]  /*0d70*/  IADD3.X R19, PT, PT, R17, UR6, RZ, P0, !PT ;  /* 0x0000000611137c10 */ /* 0x000fe200087fe4ff */
[----:B------:R-:W2:Y:S05]  /*0d80*/  LDG.E.64.CONSTANT R26, desc[UR10][R24.64+0x18] ;  /* 0x0000180a181a7981 */ /* 0x000eaa000c1e9b00 */
[----:B------:R-:W2:Y:S01]  /*0d90*/  LDG.E.64.CONSTANT R18, desc[UR10][R18.64] ;  /* 0x0000000a12127981 */ /* 0x000ea2000c1e9b00 */
[----:B------:R-:W-:Y:S01]  /*0da0*/  IADD3 R23, PT, PT, R23, R29, RZ ;  /* 0x0000001d17177210 */ /* 0x000fe20007ffe0ff */
[----:B------:R-:W-:-:S04]  /*0db0*/  UIADD3 UR4, UP1, UPT, UR4, 0x4, URZ ;  /* 0x0000000404047890 */ /* 0x000fc8000ff3e0ff */
[----:B------:R-:W-:Y:S01]  /*0dc0*/  UIADD3.X UR5, UPT, UPT, URZ, UR5, URZ, UP1, !UPT ;  /* 0x00000005ff057290 */ /* 0x000fe20008ffe4ff */
[----:B--2---:R-:W-:-:S04]  /*0dd0*/  IMAD R17, R19, R26, RZ ;  /* 0x0000001a13117224 */ /* 0x004fc800078e02ff */
[-C--:B------:R-:W-:Y:S02]  /*0de0*/  IMAD R17, R27, R18.reuse, R17 ;  /* 0x000000121b117224 */ /* 0x080fe400078e0211 */
[----:B------:R-:W-:-:S04]  /*0df0*/  IMAD.WIDE.U32 R26, R26, R18, R22 ;  /* 0x000000121a1a7225 */ /* 0x000fc800078e0016 */
[----:B------:R-:W-:-:S07]  /*0e00*/  IMAD.IADD R27, R27, 0x1, R17 ;  /* 0x000000011b1b7824 */ /* 0x000fce00078e0211 */
.L_x_6994:
        /* <DEDUP_REMOVED lines=10> */
[----:B------:R-:W-:Y:S01]  /*0eb0*/  MOV R19, UR4 ;  /* 0x0000000400137c02 */ /* 0x000fe20008000f00 */
[----:B------:R-:W-:Y:S01]  /*0ec0*/  IMAD.MOV.U32 R16, RZ, RZ, R12 ;  /* 0x000000ffff107224 */ /* 0x000fe200078e000c */
[----:B------:R-:W-:Y:S01]  /*0ed0*/  MOV R17, R15 ;  /* 0x0000000f00117202 */ /* 0x000fe20000000f00 */
[----:B0-----:R-:W-:Y:S02]  /*0ee0*/  UIMAD UR8, UR5, UR16, URZ ;  /* 0x00000010050872a4 */ /* 0x001fe4000f8e02ff */
[----:B------:R-:W-:Y:S02]  /*0ef0*/  MOV R25, UR16 ;  /* 0x0000001000197c02 */ /* 0x000fe40008000f00 */
[----:B------:R-:W-:Y:S01]  /*0f00*/  UIMAD UR8, UR4, UR17, UR8 ;  /* 0x00000011040872a4 */ /* 0x000fe2000f8e0208 */
[----:B------:R-:W-:-:S05]  /*0f10*/  IMAD.WIDE.U32 R16, R19, UR16, R16 ;  /* 0x0000001013107c25 */ /* 0x000fca000f8e0010 */
[----:B------:R-:W-:Y:S01]  /*0f20*/  VIADD R17, R17, UR8 ;  /* 0x0000000811117c36 */ /* 0x000fe20008000000 */
[----:B------:R-:W-:Y:S01]  /*0f30*/  LEA R18, P0, R16, UR12, 0x3 ;  /* 0x0000000c10127c11 */ /* 0x000fe2000f8018ff */
[----:B-1----:R-:W-:-:S03]  /*0f40*/  ULEA UR6, UP1, UR4, UR6, 0x3 ;  /* 0x0000000604067291 */ /* 0x002fc6000f8218ff */
[----:B------:R-:W-:Y:S01]  /*0f50*/  LEA.HI.X R19, R16, UR13, R17, 0x3, P0 ;  /* 0x0000000d10137c11 */ /* 0x000fe200080f1c11 */
[----:B------:R-:W-:Y:S01]  /*0f60*/  IMAD.U32 R17, RZ, RZ, UR16 ;  /* 0x00000010ff117e24 */ /* 0x000fe2000f8e00ff */
[----:B------:R-:W-:Y:S01]  /*0f70*/  MOV R16, UR17 ;  /* 0x0000001100107c02 */ /* 0x000fe20008000f00 */
[----:B------:R-:W-:Y:S01]  /*0f80*/  ULEA.HI.X UR7, UR4, UR7, UR5, 0x3, UP1 ;  /* 0x0000000704077291 */ /* 0x000fe200088f1c05 */
[----:B------:R-:W-:Y:S01]  /*0f90*/  LEA R24, P0, R25, R18, 0x3 ;  /* 0x0000001219187211 */ /* 0x000fe200078018ff */
[----:B------:R-:W-:-:S03]  /*0fa0*/  IMAD.U32 R28, RZ, RZ, UR6 ;  /* 0x00000006ff1c7e24 */ /* 0x000fc6000f8e00ff */
[----:B------:R-:W-:Y:S02]  /*0fb0*/  LEA.HI.X R25, R17, R19, R16, 0x3, P0 ;  /* 0x0000001311197211 */ /* 0x000fe400000f1c10 */
[----:B------:R-:W-:Y:S01]  /*0fc0*/  MOV R29, UR7 ;  /* 0x00000007001d7c02 */ /* 0x000fe20008000f00 */
[----:B------:R-:W2:Y:S04]  /*0fd0*/  LDG.E.64.CONSTANT R18, desc[UR10][R18.64] ;  /* 0x0000000a12127981 */ /* 0x000ea8000c1e9b00 */
[----:B------:R-:W2:Y:S04]  /*0fe0*/  LDG.E.64.CONSTANT R22, desc[UR10][R28.64] ;  /* 0x0000000a1c167981 */ /* 0x000ea8000c1e9b00 */
[----:B------:R-:W3:Y:S04]  /*0ff0*/  LDG.E.64.CONSTANT R16, desc[UR10][R28.64+0x8] ;  /* 0x0000080a1c107981 */ /* 0x000ee8000c1e9b00 */
[----:B------:R-:W3:Y:S01]  /*1000*/  LDG.E.64.CONSTANT R24, desc[UR10][R24.64] ;  /* 0x0000000a18187981 */ /* 0x000ee2000c1e9b00 */
        /* <DEDUP_REMOVED lines=10> */
.L_x_6995:
[----:B------:R-:W-:Y:S05]  /*10b0*/  BRA.U UP0, `(.L_x_6991) ;  /* 0x00000001004c7547 */ /* 0x000fea000b800000 */
[----:B------:R-:W1:Y:S01]  /*10c0*/  LDCU.64 UR8, c[0x0][0x3a0] ;  /* 0x00007400ff0877ac */ /* 0x000e620008000a00 */
[----:B------:R-:W-:Y:S01]  /*10d0*/  MOV R14, R12 ;  /* 0x0000000c000e7202 */ /* 0x000fe20000000f00 */
[----:B------:R-:W-:Y:S01]  /*10e0*/  IMAD.U32 R13, RZ, RZ, UR4 ;  /* 0x00000004ff0d7e24 */ /* 0x000fe2000f8e00ff */
[----:B0-----:R-:W-:-:S03]  /*10f0*/  UIMAD UR6, UR5, UR16, URZ ;  /* 0x00000010050672a4 */ /* 0x001fc6000f8e02ff */
[----:B------:R-:W-:Y:S01]  /*1100*/  IMAD.WIDE.U32 R14, R13, UR16, R14 ;  /* 0x000000100d0e7c25 */ /* 0x000fe2000f8e000e */
[----:B------:R-:W-:Y:S02]  /*1110*/  UIMAD UR7, UR4, UR17, UR6 ;  /* 0x00000011040772a4 */ /* 0x000fe4000f8e0206 */
[----:B------:R-:W-:-:S04]  /*1120*/  LEA R12, P0, R14, UR12, 0x3 ;  /* 0x0000000c0e0c7c11 */ /* 0x000fc8000f8018ff */
[----:B------:R-:W-:Y:S01]  /*1130*/  VIADD R13, R15, UR7 ;  /* 0x000000070f0d7c36 */ /* 0x000fe20008000000 */
[----:B-1----:R-:W-:-:S04]  /*1140*/  ULEA UR6, UP0, UR4, UR8, 0x3 ;  /* 0x0000000804067291 */ /* 0x002fc8000f8018ff */
[----:B------:R-:W-:Y:S01]  /*1150*/  LEA.HI.X R13, R14, UR13, R13, 0x3, P0 ;  /* 0x0000000d0e0d7c11 */ /* 0x000fe200080f1c0d */
[----:B------:R-:W-:Y:S01]  /*1160*/  ULEA.HI.X UR4, UR4, UR9, UR5, 0x3, UP0 ;  /* 0x0000000904047291 */ /* 0x000fe200080f1c05 */
[----:B------:R-:W-:-:S04]  /*1170*/  MOV R16, UR6 ;  /* 0x0000000600107c02 */ /* 0x000fc80008000f00 */
[----:B------:R-:W2:Y:S01]  /*1180*/  LDG.E.64.CONSTANT R12, desc[UR10][R12.64] ;  /* 0x0000000a0c0c7981 */ /* 0x000ea2000c1e9b00 */
[----:B------:R-:W-:-:S06]  /*1190*/  IMAD.U32 R17, RZ, RZ, UR4 ;  /* 0x00000004ff117e24 */ /* 0x000fcc000f8e00ff */
[----:B------:R-:W2:Y:S02]  /*11a0*/  LDG.E.64.CONSTANT R16, desc[UR10][R16.64] ;  /* 0x0000000a10107981 */ /* 0x000ea4000c1e9b00 */
[----:B--2---:R-:W-:Y:S02]  /*11b0*/  IMAD R15, R13, R16, RZ ;  /* 0x000000100d0f7224 */ /* 0x004fe400078e02ff */
[----:B------:R-:W-:-:S04]  /*11c0*/  IMAD.WIDE.U32 R26, R16, R12, R26 ;  /* 0x0000000c101a7225 */ /* 0x000fc800078e001a */
[----:B------:R-:W-:-:S05]  /*11d0*/  IMAD R15, R17, R12, R15 ;  /* 0x0000000c110f7224 */ /* 0x000fca00078e020f */
[----:B------:R-:W-:-:S07]  /*11e0*/  IADD3 R27, PT, PT, R27, R15, RZ ;  /* 0x0000000f1b1b7210 */ /* 0x000fce0007ffe0ff */
.L_x_6991:
[----:B0-----:R-:W-:Y:S05]  /*11f0*/  BSYNC.RECONVERGENT B0 ;  /* 0x0000000000007941 */ /* 0x001fea0003800200 */
.L_x_6990:
[----:B------:R-:W0:Y:S01]  /*1200*/  LDCU UR14, c[0x0][0x380] ;  /* 0x00007000ff0e77ac */ /* 0x000e220008000800 */
[----:B-----5:R-:W-:Y:S01]  /*1210*/  VIADD R12, R0, 0x80 ;  /* 0x00000080000c7836 */ /* 0x020fe20000000000 */
[----:B------:R-:W-:Y:S01]  /*1220*/  BSSY.RECONVERGENT B0, `(.L_x_6996) ;  /* 0x00000f0000007945 */ /* 0x000fe20003800200 */
[----:B0-----:R-:W-:-:S06]  /*1230*/  UIMAD UR4, UR15, -0x200, UR14 ;  /* 0xfffffe000f0478a4 */ /* 0x001fcc000f8e020e */
[----:B------:R-:W-:-:S13]  /*1240*/  ISETP.GE.AND P0, PT, R12, UR4, PT ;  /* 0x000000040c007c0c */ /* 0x000fda000bf06270 */
[----:B------:R-:W-:Y:S05]  /*1250*/  @P0 BRA `(.L_x_6997) ;  /* 0x0000000c00b00947 */ /* 0x000fea0003800000 */
[----:B------:R-:W0:Y:S01]  /*1260*/  LDCU.64 UR20, c[0x0][0x398] ;  /* 0x00007300ff1477ac */ /* 0x000e220008000a00 */
[----:B------:R-:W-:Y:S01]  /*1270*/  CS2R R6, SRZ ;  /* 0x0000000000067805 */ /* 0x000fe2000001ff00 */
[----:B------:R-:W1:Y:S01]  /*1280*/  LDCU.64 UR6, c[0x0][0x390] ;  /* 0x00007200ff0677ac */ /* 0x000e620008000a00 */
[----:B------:R-:W-:Y:S01]  /*1290*/  UMOV UR4, URZ ;  /* 0x000000ff00047c82 */ /* 0x000fe20008000000 */
[----:B------:R-:W-:Y:S01]  /*12a0*/  UMOV UR5, URZ ;  /* 0x000000ff00057c82 */ /* 0x000fe20008000000 */
[----:B0-----:R-:W-:Y:S02]  /*12b0*/  UISETP.GE.U32.AND UP1, UPT, UR20, 0x8, UPT ;  /* 0x000000081400788c */ /* 0x001fe4000bf26070 */
[----:B------:R-:W-:Y:S02]  /*12c0*/  ULOP3.LUT UR22, UR20, 0x7, URZ, 0xc0, !UPT ;  /* 0x0000000714167892 */ /* 0x000fe4000f8ec0ff */
[----:B------:R-:W-:Y:S01]  /*12d0*/  UISETP.GE.U32.AND.EX UP1, UPT, UR21, URZ, UPT, UP1 ;  /* 0x000000ff1500728c */ /* 0x000fe2000bf26110 */
[----:B-1----:R-:W-:Y:S01]  /*12e0*/  IMAD R3, R3, UR6, RZ ;  /* 0x0000000603037c24 */ /* 0x002fe2000f8e02ff */
[----:B------:R-:W-:-:S03]  /*12f0*/  UISETP.NE.U32.AND UP0, UPT, UR22, URZ, UPT ;  /* 0x000000ff1600728c */ /* 0x000fc6000bf05070 */
[C---:B------:R-:W-:Y:S01]  /*1300*/  IMAD R13, R2.reuse, UR7, R3 ;  /* 0x00000007020d7c24 */ /* 0x040fe2000f8e0203 */
[----:B------:R-:W-:Y:S01]  /*1310*/  UISETP.NE.AND.EX UP0, UPT, URZ, URZ, UPT, UP0 ;  /* 0x000000ffff00728c */ /* 0x000fe2000bf05300 */
[----:B------:R-:W-:-:S05]  /*1320*/  IMAD.WIDE.U32 R2, R2, UR6, RZ ;  /* 0x0000000602027c25 */ /* 0x000fca000f8e00ff */
[----:B------:R-:W-:Y:S01]  /*1330*/  IADD3 R13, PT, PT, R3, R13, RZ ;  /* 0x0000000d030d7210 */ /* 0x000fe20007ffe0ff */
[----:B------:R-:W-:Y:S06]  /*1340*/  BRA.U !UP1, `(.L_x_6998) ;  /* 0x00000005099c7547 */ /* 0x000fec000b800000 */
        /* <DEDUP_REMOVED lines=13> */
.L_x_6999:
[----:B------:R-:W-:Y:S01]  /*1420*/  IMAD.U32 R24, RZ, RZ, UR6 ;  /* 0x00000006ff187e24 */ /* 0x000fe2000f8e00ff */
[----:B------:R-:W-:Y:S01]  /*1430*/  MOV R25, UR7 ;  /* 0x0000000700197c02 */ /* 0x000fe20008000f00 */
[----:B------:R-:W2:Y:S04]  /*1440*/  LDG.E.64.CONSTANT R14, desc[UR10][R22.64] ;  /* 0x0000000a160e7981 */ /* 0x000ea8000c1e9b00 */
[----:B------:R-:W2:Y:S01]  /*1450*/  LDG.E.64.CONSTANT R16, desc[UR10][R24.64+-0x20] ;  /* 0xffffe00a18107981 */ /* 0x000ea2000c1e9b00 */
[----:B------:R-:W-:Y:S01]  /*1460*/  IMAD.MOV.U32 R18, RZ, RZ, R6 ;  /* 0x000000ffff127224 */ /* 0x000fe200078e0006 */
[----:B------:R-:W-:Y:S01]  /*1470*/  IADD3 R6, P0, PT, R22, UR21, RZ ;  /* 0x0000001516067c10 */ /* 0x000fe2000ff1e0ff */
[----:B------:R-:W-:Y:S01]  /*1480*/  IMAD.U32 R29, RZ, RZ, UR7 ;  /* 0x00000007ff1d7e24 */ /* 0x000fe2000f8e00ff */
[----:B------:R-:W-:-:S02]  /*1490*/  MOV R19, R7 ;  /* 0x0000000700137202 */ /* 0x000fc40000000f00 */
[----:B------:R-:W-:Y:S02]  /*14a0*/  MOV R28, UR6 ;  /* 0x00000006001c7c02 */ /* 0x000fe40008000f00 */
[----:B------:R-:W-:Y:S01]  /*14b0*/  IADD3.X R7, PT, PT, R23, UR16, RZ, P0, !PT ;  /* 0x0000001017077c10 */ /* 0x000fe200087fe4ff */
[----:B--2---:R-:W-:Y:S02]  /*14c0*/  IMAD R15, R15, R16, RZ ;  /* 0x000000100f0f7224 */ /* 0x004fe400078e02ff */
[----:B------:R-:W-:-:S04]  /*14d0*/  IMAD.WIDE.U32 R18, R16, R14, R18 ;  /* 0x0000000e10127225 */ /* 0x000fc800078e0012 */
[----:B------:R-:W-:Y:S02]  /*14e0*/  IMAD R25, R17, R14, R15 ;  /* 0x0000000e11197224 */ /* 0x000fe400078e020f */
[----:B------:R-:W2:Y:S04]  /*14f0*/  LDG.E.64.CONSTANT R16, desc[UR10][R28.64+-0x18] ;  /* 0xffffe80a1c107981 */ /* 0x000ea8000c1e9b00 */
[----:B------:R-:W2:Y:S01]  /*1500*/  LDG.E.64.CONSTANT R14, desc[UR10][R6.64] ;  /* 0x0000000a060e7981 */ /* 0x000ea2000c1e9b00 */
[----:B------:R-:W-:Y:S02]  /*1510*/  IADD3 R19, PT, PT, R19, R25, RZ ;  /* 0x0000001913137210 */ /* 0x000fe40007ffe0ff */
[----:B------:R-:W-:-:S04]  /*1520*/  IADD3 R24, P0, PT, R6, UR21, RZ ;  /* 0x0000001506187c10 */ /* 0x000fc8000ff1e0ff */
[----:B------:R-:W-:-:S05]  /*1530*/  IADD3.X R25, PT, PT, R7, UR16, RZ, P0, !PT ;  /* 0x0000001007197c10 */ /* 0x000fca00087fe4ff */
[----:B------:R-:W3:Y:S01]  /*1540*/  LDG.E.64.CONSTANT R28, desc[UR10][R24.64] ;  /* 0x0000000a181c7981 */ /* 0x000ee2000c1e9b00 */
[----:B--2---:R-:W-:Y:S02]  /*1550*/  IMAD R15, R15, R16, RZ ;  /* 0x000000100f0f7224 */ /* 0x004fe400078e02ff */
[----:B------:R-:W-:Y:S01]  /*1560*/  IMAD.WIDE.U32 R18, R16, R14, R18 ;  /* 0x0000000e10127225 */ /* 0x000fe200078e0012 */
[----:B------:R-:W-:-:S03]  /*1570*/  MOV R16, UR6 ;  /* 0x0000000600107c02 */ /* 0x000fc60008000f00 */
[----:B------:R-:W-:Y:S02]  /*1580*/  IMAD R15, R17, R14, R15 ;  /* 0x0000000e110f7224 */ /* 0x000fe400078e020f */
[----:B------:R-:W-:-:S06]  /*1590*/  IMAD.U32 R17, RZ, RZ, UR7 ;  /* 0x00000007ff117e24 */ /* 0x000fcc000f8e00ff */
[----:B------:R-:W3:Y:S01]  /*15a0*/  LDG.E.64.CONSTANT R16, desc[UR10][R16.64+-0x10] ;  /* 0xfffff00a10107981 */ /* 0x000ee2000c1e9b00 */
[----:B------:R-:W-:Y:S02]  /*15b0*/  IADD3 R19, PT, PT, R19, R15, RZ ;  /* 0x0000000f13137210 */ /* 0x000fe40007ffe0ff */
[----:B------:R-:W-:Y:S01]  /*15c0*/  IADD3 R6, P0, PT, R24, UR21, RZ ;  /* 0x0000001518067c10 */ /* 0x000fe2000ff1e0ff */
[----:B---3--:R-:W-:-:S04]  /*15d0*/  IMAD R7, R29, R16, RZ ;  /* 0x000000101d077224 */ /* 0x008fc800078e02ff */
[-C--:B------:R-:W-:Y:S02]  /*15e0*/  IMAD R14, R17, R28.reuse, R7 ;  /* 0x0000001c110e7224 */ /* 0x080fe400078e0207 */
[----:B------:R-:W-:Y:S01]  /*15f0*/  IMAD.WIDE.U32 R28, R16, R28, R18 ;  /* 0x0000001c101c7225 */ /* 0x000fe200078e0012 */
[----:B------:R-:W-:Y:S02]  /*1600*/  MOV R18, UR6 ;  /* 0x0000000600127c02 */ /* 0x000fe40008000f00 */
[----:B------:R-:W-:Y:S01]  /*1610*/  IADD3.X R7, PT, PT, R25, UR16, RZ, P0, !PT ;  /* 0x0000001019077c10 */ /* 0x000fe200087fe4ff */
[----:B------:R-:W-:-:S04]  /*1620*/  IMAD.U32 R19, RZ, RZ, UR7 ;  /* 0x00000007ff137e24 */ /* 0x000fc8000f8e00ff */
[----:B------:R-:W2:Y:S04]  /*1630*/  LDG.E.64.CONSTANT R16, desc[UR10][R6.64] ;  /* 0x0000000a06107981 */ /* 0x000ea8000c1e9b00 */
[----:B------:R-:W2:Y:S01]  /*1640*/  LDG.E.64.CONSTANT R18, desc[UR10][R18.64+-0x8] ;  /* 0xfffff80a12127981 */ /* 0x000ea2000c1e9b00 */
[----:B------:R-:W-:Y:S02]  /*1650*/  IADD3 R29, PT, PT, R29, R14, RZ ;  /* 0x0000000e1d1d7210 */ /* 0x000fe40007ffe0ff */
[----:B------:R-:W-:Y:S01]  /*1660*/  IADD3 R14, P0, PT, R6, UR21, RZ ;  /* 0x00000015060e7c10 */ /* 0x000fe2000ff1e0ff */
[----:B------:R-:W-:Y:S01]  /*1670*/  IMAD.U32 R25, RZ, RZ, UR7 ;  /* 0x00000007ff197e24 */ /* 0x000fe2000f8e00ff */
[----:B------:R-:W-:Y:S02]  /*1680*/  MOV R24, UR6 ;  /* 0x0000000600187c02 */ /* 0x000fe40008000f00 */
[----:B------:R-:W-:-:S04]  /*1690*/  IADD3.X R15, PT, PT, R7, UR16, RZ, P0, !PT ;  /* 0x00000010070f7c10 */ /* 0x000fc800087fe4ff */
[----:B------:R-:W3:Y:S01]  /*16a0*/  LDG.E.64.CONSTANT R24, desc[UR10][R24.64] ;  /* 0x0000000a18187981 */ /* 0x000ee2000c1e9b00 */
[----:B--2---:R-:W-:Y:S02]  /*16b0*/  IMAD R17, R17, R18, RZ ;  /* 0x0000001211117224 */ /* 0x004fe400078e02ff */
[----:B------:R-:W-:-:S04]  /*16c0*/  IMAD.WIDE.U32 R28, R18, R16, R28 ;  /* 0x00000010121c7225 */ /* 0x000fc800078e001c */
[----:B------:R-:W-:Y:S02]  /*16d0*/  IMAD R17, R19, R16, R17 ;  /* 0x0000001013117224 */ /* 0x000fe400078e0211 */
[----:B------:R-:W3:Y:S03]  /*16e0*/  LDG.E.64.CONSTANT R18, desc[UR10][R14.64] ;  /* 0x0000000a0e127981 */ /* 0x000ee6000c1e9b00 */
[----:B------:R-:W-:Y:S02]  /*16f0*/  IADD3 R29, PT, PT, R29, R17, RZ ;  /* 0x000000111d1d7210 */ /* 0x000fe40007ffe0ff */
[----:B------:R-:W-:Y:S01]  /*1700*/  IADD3 R6, P0, PT, R14, UR21, RZ ;  /* 0x000000150e067c10 */ /* 0x000fe2000ff1e0ff */
[----:B---3--:R-:W-:Y:S02]  /*1710*/  IMAD R7, R19, R24, RZ ;  /* 0x0000001813077224 */ /* 0x008fe400078e02ff */
[----:B------:R-:W-:-:S04]  /*1720*/  IMAD.WIDE.U32 R28, R24, R18, R28 ;  /* 0x00000012181c7225 */ /* 0x000fc800078e001c */
[----:B------:R-:W-:Y:S01]  /*1730*/  IMAD R16, R25, R18, R7 ;  /* 0x0000001219107224 */ /* 0x000fe200078e0207 */
[----:B------:R-:W-:Y:S01]  /*1740*/  MOV R18, UR6 ;  /* 0x0000000600127c02 */ /* 0x000fe20008000f00 */
[----:B------:R-:W-:Y:S01]  /*1750*/  IMAD.U32 R19, RZ, RZ, UR7 ;  /* 0x00000007ff137e24 */ /* 0x000fe2000f8e00ff */
[----:B------:R-:W-:-:S05]  /*1760*/  IADD3.X R7, PT, PT, R15, UR16, RZ, P0, !PT ;  /* 0x000000100f077c10 */ /* 0x000fca00087fe4ff */
[----:B------:R-:W2:Y:S04]  /*1770*/  LDG.E.64.CONSTANT R18, desc[UR10][R18.64+0x8] ;  /* 0x0000080a12127981 */ /* 0x000ea8000c1e9b00 */
[----:B------:R-:W2:Y:S01]  /*1780*/  LDG.E.64.CONSTANT R24, desc[UR10][R6.64] ;  /* 0x0000000a06187981 */ /* 0x000ea2000c1e9b00 */
[----:B------:R-:W-:Y:S02]  /*1790*/  IADD3 R29, PT, PT, R29, R16, RZ ;  /* 0x000000101d1d7210 */ /* 0x000fe40007ffe0ff */
[----:B------:R-:W-:Y:S01]  /*17a0*/  IADD3 R14, P0, PT, R6, UR21, RZ ;  /* 0x00000015060e7c10 */ /* 0x000fe2000ff1e0ff */
[----:B--2---:R-:W-:Y:S02]  /*17b0*/  IMAD R15, R25, R18, RZ ;  /* 0x00000012190f7224 */ /* 0x004fe400078e02ff */
        /* <DEDUP_REMOVED lines=17> */
[----:B------:R-:W-:-:S04]  /*18d0*/  UIADD3 UR8, UP1, UPT, UR8, -0x8, URZ ;  /* 0xfffffff808087890 */ /* 0x000fc8000ff3e0ff */
[----:B------:R-:W-:Y:S02]  /*18e0*/  UIADD3.X UR9, UPT, UPT, UR9, -0x1, URZ, UP1, !UPT ;  /* 0xffffffff09097890 */ /* 0x000fe40008ffe4ff */
[----:B------:R-:W-:Y:S01]  /*18f0*/  UISETP.NE.U32.AND UP1, UPT, UR8, URZ, UPT ;  /* 0x000000ff0800728c */ /* 0x000fe2000bf25070 */
[----:B------:R-:W-:-:S03]  /*1900*/  IADD3 R29, PT, PT, R29, R16, RZ ;  /* 0x000000101d1d7210 */ /* 0x000fc60007ffe0ff */
[----:B------:R-:W-:Y:S01]  /*1910*/  UISETP.NE.AND.EX UP1, UPT, UR9, URZ, UPT, UP1 ;  /* 0x000000ff0900728c */ /* 0x000fe2000bf25310 */
[----:B------:R-:W-:Y:S01]  /*1920*/  MOV R17, UR18 ;  /* 0x0000001200117c02 */ /* 0x000fe20008000f00 */
[----:B------:R-:W-:-:S03]  /*1930*/  UIADD3 UR6, UP2, UPT, UR6, 0x40, URZ ;  /* 0x0000004006067890 */ /* 0x000fc6000ff5e0ff */
[----:B------:R-:W-:Y:S01]  /*1940*/  LEA R22, P0, R17, R22, 0x6 ;  /* 0x0000001611167211 */ /* 0x000fe200078030ff */
[----:B------:R-:W-:-:S03]  /*1950*/  UIADD3.X UR7, UPT, UPT, URZ, UR7, URZ, UP2, !UPT ;  /* 0x00000007ff077290 */ /* 0x000fc600097fe4ff */
[----:B------:R-:W-:Y:S01]  /*1960*/  IADD3.X R23, PT, PT, R23, UR19, RZ, P0, !PT ;  /* 0x0000001317177c10 */ /* 0x000fe200087fe4ff */
[----:B--2---:R-:W-:-:S04]  /*1970*/  IMAD R15, R7, R18, RZ ;  /* 0x00000012070f7224 */ /* 0x004fc800078e02ff */
[-C--:B------:R-:W-:Y:S02]  /*1980*/  IMAD R15, R19, R6.reuse, R15 ;  /* 0x00000006130f7224 */ /* 0x080fe400078e020f */
[----:B------:R-:W-:-:S04]  /*1990*/  IMAD.WIDE.U32 R6, R18, R6, R28 ;  /* 0x0000000612067225 */ /* 0x000fc800078e001c */
[----:B------:R-:W-:Y:S01]  /*19a0*/  IMAD.IADD R7, R7, 0x1, R15 ;  /* 0x0000000107077824 */ /* 0x000fe200078e020f */
[----:B------:R-:W-:Y:S06]  /*19b0*/  BRA.U UP1, `(.L_x_6999) ;  /* 0xfffffff901987547 */ /* 0x000fec000b83ffff */
.L_x_6998:
        /* <DEDUP_REMOVED lines=9> */
[----:B------:R-:W-:Y:S02]  /*1a50*/  MOV R17, UR4 ;  /* 0x0000000400117c02 */ /* 0x000fe40008000f00 */
[----:B------:R-:W-:Y:S01]  /*1a60*/  MOV R12, R2 ;  /* 0x00000002000c7202 */ /* 0x000fe20000000f00 */
[----:B0-----:R-:W-:-:S04]  /*1a70*/  UIMAD UR7, UR5, UR18, URZ ;  /* 0x00000012050772a4 */ /* 0x001fc8000f8e02ff */
[----:B------:R-:W-:-:S03]  /*1a80*/  IMAD.WIDE.U32 R16, R17, UR18, R12 ;  /* 0x0000001211107c25 */ /* 0x000fc6000f8e000c */
[----:B------:R-:W-:Y:S01]  /*1a90*/  LEA R28, P0, R16, UR12, 0x3 ;  /* 0x0000000c101c7c11 */ /* 0x000fe2000f8018ff */
[----:B-1----:R-:W-:Y:S02]  /*1aa0*/  ULEA UR6, UP1, UR4, UR8, 0x3 ;  /* 0x0000000804067291 */ /* 0x002fe4000f8218ff */
[----:B------:R-:W-:Y:S02]  /*1ab0*/  UIMAD UR8, UR4, UR19, UR7 ;  /* 0x00000013040872a4 */ /* 0x000fe4000f8e0207 */
[----:B------:R-:W-:Y:S02]  /*1ac0*/  ULEA.HI.X UR7, UR4, UR9, UR5, 0x3, UP1 ;  /* 0x0000000904077291 */ /* 0x000fe400088f1c05 */
[----:B------:R-:W-:Y:S02]  /*1ad0*/  MOV R14, UR6 ;  /* 0x00000006000e7c02 */ /* 0x000fe40008000f00 */
[----:B------:R-:W-:Y:S02]  /*1ae0*/  VIADD R17, R17, UR8 ;  /* 0x0000000811117c36 */ /* 0x000fe40008000000 */
[----:B------:R-:W-:-:S03]  /*1af0*/  MOV R15, UR7 ;  /* 0x00000007000f7c02 */ /* 0x000fc60008000f00 */
[----:B------:R-:W-:Y:S02]  /*1b00*/  LEA.HI.X R29, R16, UR13, R17, 0x3, P0 ;  /* 0x0000000d101d7c11 */ /* 0x000fe400080f1c11 */
[----:B------:R-:W2:Y:S04]  /*1b10*/  LDG.E.64.CONSTANT R22, desc[UR10][R14.64] ;  /* 0x0000000a0e167981 */ /* 0x000ea8000c1e9b00 */
[----:B------:R-:W2:Y:S01]  /*1b20*/  LDG.E.64.CONSTANT R16, desc[UR10][R28.64] ;  /* 0x0000000a1c107981 */ /* 0x000ea2000c1e9b00 */
[----:B------:R-:W-:Y:S02]  /*1b30*/  UIMAD.WIDE.U32 UR8, UR18, 0x8, URZ ;  /* 0x00000008120878a5 */ /* 0x000fe4000f8e00ff */
[----:B------:R-:W-:-:S04]  /*1b40*/  USHF.L.U32 UR6, UR19, 0x3, URZ ;  /* 0x0000000313067899 */ /* 0x000fc800080006ff */
[----:B------:R-:W-:Y:S01]  /*1b50*/  UIADD3 UR6, UPT, UPT, UR9, UR6, URZ ;  /* 0x0000000609067290 */ /* 0x000fe2000fffe0ff */
[----:B------:R-:W-:-:S05]  /*1b60*/  IADD3 R24, P0, PT, R28, UR8, RZ ;  /* 0x000000081c187c10 */ /* 0x000fca000ff1e0ff */
[----:B------:R-:W-:Y:S01]  /*1b70*/  IADD3.X R25, PT, PT, R29, UR6, RZ, P0, !PT ;  /* 0x000000061d197c10 */ /* 0x000fe200087fe4ff */
[----:B--2---:R-:W-:Y:S02]  /*1b80*/  IMAD R17, R17, R22, RZ ;  /* 0x0000001611117224 */ /* 0x004fe400078e02ff */
[----:B------:R-:W-:-:S04]  /*1b90*/  IMAD.WIDE.U32 R18, R22, R16, R6 ;  /* 0x0000001016127225 */ /* 0x000fc800078e0006 */
[----:B------:R-:W-:Y:S02]  /*1ba0*/  IMAD R7, R23, R16, R17 ;  /* 0x0000001017077224 */ /* 0x000fe400078e0211 */
[----:B------:R-:W2:Y:S04]  /*1bb0*/  LDG.E.64.CONSTANT R16, desc[UR10][R24.64] ;  /* 0x0000000a18107981 */ /* 0x000ea8000c1e9b00 */
[----:B------:R-:W2:Y:S01]  /*1bc0*/  LDG.E.64.CONSTANT R22, desc[UR10][R14.64+0x8] ;  /* 0x0000080a0e167981 */ /* 0x000ea2000c1e9b00 */
[----:B------:R-:W-:Y:S01]  /*1bd0*/  IADD3 R6, P0, PT, R24, UR8, RZ ;  /* 0x0000000818067c10 */ /* 0x000fe2000ff1e0ff */
[----:B------:R-:W-:-:S03]  /*1be0*/  IMAD.IADD R19, R19, 0x1, R7 ;  /* 0x0000000113137824 */ /* 0x000fc600078e0207 */
[----:B------:R-:W-:Y:S02]  /*1bf0*/  IADD3.X R7, PT, PT, R25, UR6, RZ, P0, !PT ;  /* 0x0000000619077c10 */ /* 0x000fe400087fe4ff */
[----:B------:R-:W3:Y:S04]  /*1c00*/  LDG.E.64.CONSTANT R24, desc[UR10][R14.64+0x10] ;  /* 0x0000100a0e187981 */ /* 0x000ee8000c1e9b00 */
[----:B------:R-:W4:Y:S01]  /*1c10*/  LDG.E.64.CONSTANT R14, desc[UR10][R14.64+0x18] ;  /* 0x0000180a0e0e7981 */ /* 0x000f22000c1e9b00 */
[----:B--2---:R-:W-:Y:S02]  /*1c20*/  IMAD R29, R17, R22, RZ ;  /* 0x00000016111d7224 */ /* 0x004fe400078e02ff */
[----:B------:R-:W-:-:S04]  /*1c30*/  IMAD.WIDE.U32 R18, R22, R16, R18 ;  /* 0x0000001016127225 */ /* 0x000fc800078e0012 */
[----:B------:R-:W-:Y:S01]  /*1c40*/  IMAD R29, R23, R16, R29 ;  /* 0x00000010171d7224 */ /* 0x000fe200078e021d */
[----:B------:R-:W-:Y:S01]  /*1c50*/  IADD3 R16, P0, PT, R6, UR8, RZ ;  /* 0x0000000806107c10 */ /* 0x000fe2000ff1e0ff */
[----:B------:R-:W3:Y:S03]  /*1c60*/  LDG.E.64.CONSTANT R22, desc[UR10][R6.64] ;  /* 0x0000000a06167981 */ /* 0x000ee6000c1e9b00 */
[----:B------:R-:W-:-:S06]  /*1c70*/  IADD3.X R17, PT, PT, R7, UR6, RZ, P0, !PT ;  /* 0x0000000607117c10 */ /* 0x000fcc00087fe4ff */
[----:B------:R-:W4:Y:S01]  /*1c80*/  LDG.E.64.CONSTANT R16, desc[UR10][R16.64] ;  /* 0x0000000a10107981 */ /* 0x000f22000c1e9b00 */
[----:B------:R-:W-:Y:S01]  /*1c90*/  IADD3 R19, PT, PT, R19, R29, RZ ;  /* 0x0000001d13137210 */ /* 0x000fe20007ffe0ff */
        /* <DEDUP_REMOVED lines=9> */
[----:B------:R-:W-:-:S07]  /*1d30*/  IMAD.IADD R7, R7, 0x1, R25 ;  /* 0x0000000107077824 */ /* 0x000fce00078e0219 */
.L_x_7000:
        /* <DEDUP_REMOVED lines=17> */
[----:B------:R-:W-:Y:S02]  /*1e50*/  IADD3 R15, PT, PT, R15, UR8, RZ ;  /* 0x000000080f0f7c10 */ /* 0x000fe4000fffe0ff */
[----:B------:R-:W-:Y:S01]  /*1e60*/  LEA R28, P0, R14, UR12, 0x3 ;  /* 0x0000000c0e1c7c11 */ /* 0x000fe2000f8018ff */
[----:B-1----:R-:W-:-:S03]  /*1e70*/  ULEA UR6, UP1, UR4, UR6, 0x3 ;  /* 0x0000000604067291 */ /* 0x002fc6000f8218ff */
[----:B------:R-:W-:Y:S01]  /*1e80*/  LEA.HI.X R29, R14, UR13, R15, 0x3, P0 ;  /* 0x0000000d0e1d7c11 */ /* 0x000fe200080f1c0f */
[----:B------:R-:W-:Y:S01]  /*1e90*/  IMAD.U32 R15, RZ, RZ, UR18 ;  /* 0x00000012ff0f7e24 */ /* 0x000fe2000f8e00ff */
[----:B------:R-:W-:Y:S01]  /*1ea0*/  ULEA.HI.X UR7, UR4, UR7, UR5, 0x3, UP1 ;  /* 0x0000000704077291 */ /* 0x000fe200088f1c05 */
[----:B------:R-:W-:Y:S02]  /*1eb0*/  MOV R14, UR19 ;  /* 0x00000013000e7c02 */ /* 0x000fe40008000f00 */
[----:B------:R-:W-:Y:S01]  /*1ec0*/  MOV R24, UR6 ;  /* 0x0000000600187c02 */ /* 0x000fe20008000f00 */
[----:B------:R-:W2:Y:S01]  /*1ed0*/  LDG.E.64.CONSTANT R16, desc[UR10][R28.64] ;  /* 0x0000000a1c107981 */ /* 0x000ea2000c1e9b00 */
[----:B------:R-:W-:Y:S01]  /*1ee0*/  LEA R22, P0, R23, R28, 0x3 ;  /* 0x0000001c17167211 */ /* 0x000fe200078018ff */
[----:B------:R-:W-:-:S03]  /*1ef0*/  IMAD.U32 R25, RZ, RZ, UR7 ;  /* 0x00000007ff197e24 */ /* 0x000fc6000f8e00ff */
[----:B------:R-:W-:Y:S02]  /*1f00*/  LEA.HI.X R23, R15, R29, R14, 0x3, P0 ;  /* 0x0000001d0f177211 */ /* 0x000fe400000f1c0e */
        /* <DEDUP_REMOVED lines=13> */
.L_x_7001:
        /* <DEDUP_REMOVED lines=8> */
[----:B------:R-:W-:Y:S01]  /*2060*/  IADD3 R3, PT, PT, R13, UR7, RZ ;  /* 0x000000070d037c10 */ /* 0x000fe2000fffe0ff */
[----:B-1----:R-:W-:-:S03]  /*2070*/  ULEA UR6, UP0, UR4, UR8, 0x3 ;  /* 0x0000000804067291 */ /* 0x002fc6000f8018ff */
[----:B------:R-:W-:Y:S01]  /*2080*/  LEA.HI.X R15, R12, UR13, R3, 0x3, P0 ;  /* 0x0000000d0c0f7c11 */ /* 0x000fe200080f1c03 */
[----:B------:R-:W-:Y:S02]  /*2090*/  ULEA.HI.X UR4, UR4, UR9, UR5, 0x3, UP0 ;  /* 0x0000000904047291 */ /* 0x000fe400080f1c05 */
[----:B------:R-:W-:Y:S02]  /*20a0*/  IMAD.U32 R2, RZ, RZ, UR6 ;  /* 0x00000006ff027e24 */ /* 0x000fe4000f8e00ff */
[----:B------:R-:W2:Y:S02]  /*20b0*/  LDG.E.64.CONSTANT R12, desc[UR10][R14.64] ;  /* 0x0000000a0e0c7981 */ /* 0x000ea4000c1e9b00 */
[----:B------:R-:W-:-:S06]  /*20c0*/  MOV R3, UR4 ;  /* 0x0000000400037c02 */ /* 0x000fcc0008000f00 */
[----:B------:R-:W2:Y:S02]  /*20d0*/  LDG.E.64.CONSTANT R2, desc[UR10][R2.64] ;  /* 0x0000000a02027981 */ /* 0x000ea4000c1e9b00 */
[----:B--2---:R-:W-:Y:S02]  /*20e0*/  IMAD R13, R13, R2, RZ ;  /* 0x000000020d0d7224 */ /* 0x004fe400078e02ff */
[----:B------:R-:W-:-:S04]  /*20f0*/  IMAD.WIDE.U32 R6, R2, R12, R6 ;  /* 0x0000000c02067225 */ /* 0x000fc800078e0006 */
[----:B------:R-:W-:-:S05]  /*2100*/  IMAD R13, R3, R12, R13 ;  /* 0x0000000c030d7224 */ /* 0x000fca00078e020d */
[----:B------:R-:W-:-:S07]  /*2110*/  IADD3 R7, PT, PT, R7, R13, RZ ;  /* 0x0000000d07077210 */ /* 0x000fce0007ffe0ff */
.L_x_6997:
[----:B0-----:R-:W-:Y:S05]  /*2120*/  BSYNC.RECONVERGENT B0 ;  /* 0x0000000000007941 */ /* 0x001fea0003800200 */
.L_x_6996:
[----:B------:R-:W-:Y:S01]  /*2130*/  UIMAD UR20, UR15, -0x200, UR14 ;  /* 0xfffffe000f1478a4 */ /* 0x000fe2000f8e020e */
[----:B------:R-:W-:Y:S01]  /*2140*/  VIADD R2, R0, 0x100 ;  /* 0x0000010000027836 */ /* 0x000fe20000000000 */
[----:B------:R-:W-:Y:S04]  /*2150*/  BSSY.RECONVERGENT B0, `(.L_x_7002) ;  /* 0x00000ec000007945 */ /* 0x000fe80003800200 */
        /* <DEDUP_REMOVED lines=30> */
.L_x_7005:
[----:B------:R-:W-:Y:S01]  /*2340*/  MOV R22, UR6 ;  /* 0x0000000600167c02 */ /* 0x000fe20008000f00 */
[----:B------:R-:W-:Y:S01]  /*2350*/  IMAD.U32 R23, RZ, RZ, UR7 ;  /* 0x00000007ff177e24 */ /* 0x000fe2000f8e00ff */
[----:B------:R-:W2:Y:S05]  /*2360*/  LDG.E.64.CONSTANT R18, desc[UR10][R24.64] ;  /* 0x0000000a18127981 */ /* 0x000eaa000c1e9b00 */
[----:B------:R-:W2:Y:S01]  /*2370*/  LDG.E.64.CONSTANT R22, desc[UR10][R22.64+-0x20] ;  /* 0xffffe00a16167981 */ /* 0x000ea2000c1e9b00 */
[----:B------:R-:W-:Y:S02]  /*2380*/  IADD3 R14, P0, PT, R24, UR16, RZ ;  /* 0x00000010180e7c10 */ /* 0x000fe4000ff1e0ff */
[----:B------:R-:W-:-:S02]  /*2390*/  MOV R16, UR6 ;  /* 0x0000000600107c02 */ /* 0x000fc40008000f00 */
[----:B------:R-:W-:Y:S02]  /*23a0*/  MOV R17, UR7 ;  /* 0x0000000700117c02 */ /* 0x000fe40008000f00 */
[----:B------:R-:W-:-:S04]  /*23b0*/  IADD3.X R15, PT, PT, R25, UR14, RZ, P0, !PT ;  /* 0x0000000e190f7c10 */ /* 0x000fc800087fe4ff */
[----:B------:R-:W3:Y:S01]  /*23c0*/  LDG.E.64.CONSTANT R16, desc[UR10][R16.64+-0x18] ;  /* 0xffffe80a10107981 */ /* 0x000ee2000c1e9b00 */
[----:B--2---:R-:W-:-:S03]  /*23d0*/  IMAD.WIDE.U32 R12, R22, R18, R4 ;  /* 0x00000012160c7225 */ /* 0x004fc600078e0004 */
[----:B------:R-:W3:Y:S01]  /*23e0*/  LDG.E.64.CONSTANT R4, desc[UR10][R14.64] ;  /* 0x0000000a0e047981 */ /* 0x000ee2000c1e9b00 */
[----:B------:R-:W-:-:S04]  /*23f0*/  IMAD R19, R19, R22, RZ ;  /* 0x0000001613137224 */ /* 0x000fc800078e02ff */
[----:B------:R-:W-:Y:S01]  /*2400*/  IMAD R19, R23, R18, R19 ;  /* 0x0000001217137224 */ /* 0x000fe200078e0213 */
[----:B------:R-:W-:Y:S02]  /*2410*/  IADD3 R18, P0, PT, R14, UR16, RZ ;  /* 0x000000100e127c10 */ /* 0x000fe4000ff1e0ff */
[----:B------:R-:W-:Y:S01]  /*2420*/  MOV R28, UR6 ;  /* 0x00000006001c7c02 */ /* 0x000fe20008000f00 */
[----:B------:R-:W-:Y:S01]  /*2430*/  IMAD.IADD R13, R13, 0x1, R19 ;  /* 0x000000010d0d7824 */ /* 0x000fe200078e0213 */
[----:B------:R-:W-:Y:S02]  /*2440*/  MOV R29, UR7 ;  /* 0x00000007001d7c02 */ /* 0x000fe40008000f00 */
[----:B------:R-:W-:Y:S01]  /*2450*/  IADD3.X R19, PT, PT, R15, UR14, RZ, P0, !PT ;  /* 0x0000000e0f137c10 */ /* 0x000fe200087fe4ff */
[----:B---3--:R-:W-:Y:S02]  /*2460*/  IMAD R23, R5, R16, RZ ;  /* 0x0000001005177224 */ /* 0x008fe400078e02ff */
[----:B------:R-:W-:-:S04]  /*2470*/  IMAD.WIDE.U32 R12, R16, R4, R12 ;  /* 0x00000004100c7225 */ /* 0x000fc800078e000c */
[----:B------:R-:W-:Y:S02]  /*2480*/  IMAD R23, R17, R4, R23 ;  /* 0x0000000411177224 */ /* 0x000fe400078e0217 */
[----:B------:R-:W2:Y:S04]  /*2490*/  LDG.E.64.CONSTANT R16, desc[UR10][R28.64+-0x10] ;  /* 0xfffff00a1c107981 */ /* 0x000ea8000c1e9b00 */
[----:B------:R-:W2:Y:S01]  /*24a0*/  LDG.E.64.CONSTANT R4, desc[UR10][R18.64] ;  /* 0x0000000a12047981 */ /* 0x000ea2000c1e9b00 */
[----:B------:R-:W-:Y:S01]  /*24b0*/  IADD3 R22, P0, PT, R18, UR16, RZ ;  /* 0x0000001012167c10 */ /* 0x000fe2000ff1e0ff */
[----:B------:R-:W-:Y:S01]  /*24c0*/  IMAD.IADD R13, R13, 0x1, R23 ;  /* 0x000000010d0d7824 */ /* 0x000fe200078e0217 */
[----:B------:R-:W-:Y:S02]  /*24d0*/  MOV R14, UR6 ;  /* 0x00000006000e7c02 */ /* 0x000fe40008000f00 */
[----:B------:R-:W-:-:S02]  /*24e0*/  MOV R15, UR7 ;  /* 0x00000007000f7c02 */ /* 0x000fc40008000f00 */
[----:B------:R-:W-:-:S04]  /*24f0*/  IADD3.X R23, PT, PT, R19, UR14, RZ, P0, !PT ;  /* 0x0000000e13177c10 */ /* 0x000fc800087fe4ff */
[----:B------:R-:W3:Y:S01]  /*2500*/  LDG.E.64.CONSTANT R14, desc[UR10][R14.64+-0x8] ;  /* 0xfffff80a0e0e7981 */ /* 0x000ee2000c1e9b00 */
[----:B--2---:R-:W-:Y:S02]  /*2510*/  IMAD R5, R5, R16, RZ ;  /* 0x0000001005057224 */ /* 0x004fe400078e02ff */
[----:B------:R-:W-:-:S04]  /*2520*/  IMAD.WIDE.U32 R12, R16, R4, R12 ;  /* 0x00000004100c7225 */ /* 0x000fc800078e000c */
[----:B------:R-:W-:Y:S02]  /*2530*/  IMAD R17, R17, R4, R5 ;  /* 0x0000000411117224 */ /* 0x000fe400078e0205 */
[----:B------:R-:W3:Y:S01]  /*2540*/  LDG.E.64.CONSTANT R4, desc[UR10][R22.64] ;  /* 0x0000000a16047981 */ /* 0x000ee2000c1e9b00 */
[----:B------:R-:W-:Y:S01]  /*2550*/  IADD3 R16, P0, PT, R22, UR16, RZ ;  /* 0x0000001016107c10 */ /* 0x000fe2000ff1e0ff */
[----:B------:R-:W-:-:S03]  /*2560*/  IMAD.IADD R13, R13, 0x1, R17 ;  /* 0x000000010d0d7824 */ /* 0x000fc600078e0211 */
[----:B------:R-:W-:Y:S01]  /*2570*/  IADD3.X R17, PT, PT, R23, UR14, RZ, P0, !PT ;  /* 0x0000000e17117c10 */ /* 0x000fe200087fe4ff */
[----:B---3--:R-:W-:Y:S02]  /*2580*/  IMAD R19, R5, R14, RZ ;  /* 0x0000000e05137224 */ /* 0x008fe400078e02ff */
[----:B------:R-:W-:-:S04]  /*2590*/  IMAD.WIDE.U32 R12, R14, R4, R12 ;  /* 0x000000040e0c7225 */ /* 0x000fc800078e000c */
[----:B------:R-:W-:Y:S02]  /*25a0*/  IMAD R19, R15, R4, R19 ;  /* 0x000000040f137224 */ /* 0x000fe400078e0213 */
[----:B------:R-:W2:Y:S04]  /*25b0*/  LDG.E.64.CONSTANT R14, desc[UR10][R28.64] ;  /* 0x0000000a1c0e7981 */ /* 0x000ea8000c1e9b00 */
[----:B------:R-:W2:Y:S01]  /*25c0*/  LDG.E.64.CONSTANT R4, desc[UR10][R16.64] ;  /* 0x0000000a10047981 */ /* 0x000ea2000c1e9b00 */
[----:B------:R-:W-:Y:S02]  /*25d0*/  IADD3 R22, P0, PT, R16, UR16, RZ ;  /* 0x0000001010167c10 */ /* 0x000fe4000ff1e0ff */
[----:B------:R-:W-:Y:S01]  /*25e0*/  IADD3 R13, PT, PT, R13, R19, RZ ;  /* 0x000000130d0d7210 */ /* 0x000fe20007ffe0ff */
[----:B------:R-:W-:Y:S01]  /*25f0*/  IMAD.U32 R19, RZ, RZ, UR7 ;  /* 0x00000007ff137e24 */ /* 0x000fe2000f8e00ff */
[----:B------:R-:W-:-:S02]  /*2600*/  MOV R18, UR6 ;  /* 0x0000000600127c02 */ /* 0x000fc40008000f00 */
[----:B------:R-:W-:-:S04]  /*2610*/  IADD3.X R23, PT, PT, R17, UR14, RZ, P0, !PT ;  /* 0x0000000e11177c10 */ /* 0x000fc800087fe4ff */
[----:B------:R-:W3:Y:S01]  /*2620*/  LDG.E.64.CONSTANT R18, desc[UR10][R18.64+0x8] ;  /* 0x0000080a12127981 */ /* 0x000ee2000c1e9b00 */
[----:B--2---:R-:W-:Y:S02]  /*2630*/  IMAD R5, R5, R14, RZ ;  /* 0x0000000e05057224 */ /* 0x004fe400078e02ff */
[----:B------:R-:W-:-:S04]  /*2640*/  IMAD.WIDE.U32 R12, R14, R4, R12 ;  /* 0x000000040e0c7225 */ /* 0x000fc800078e000c */
[----:B------:R-:W-:Y:S02]  /*2650*/  IMAD R15, R15, R4, R5 ;  /* 0x000000040f0f7224 */ /* 0x000fe400078e0205 */
[----:B------:R0:W3:Y:S01]  /*2660*/  LDG.E.64.CONSTANT R4, desc[UR10][R22.64] ;  /* 0x0000000a16047981 */ /* 0x0000e2000c1e9b00 */
[----:B------:R-:W-:Y:S01]  /*2670*/  IADD3 R14, P0, PT, R22, UR16, RZ ;  /* 0x00000010160e7c10 */ /* 0x000fe2000ff1e0ff */
[----:B------:R-:W-:Y:S01]  /*2680*/  IMAD.U32 R17, RZ, RZ, UR7 ;  /* 0x00000007ff117e24 */ /* 0x000fe2000f8e00ff */
[----:B------:R-:W-:Y:S02]  /*2690*/  IADD3 R13, PT, PT, R13, R15, RZ ;  /* 0x0000000f0d0d7210 */ /* 0x000fe40007ffe0ff */
[----:B------:R-:W-:Y:S02]  /*26a0*/  MOV R16, UR6 ;  /* 0x0000000600107c02 */ /* 0x000fe40008000f00 */
[----:B------:R-:W-:Y:S02]  /*26b0*/  IADD3.X R15, PT, PT, R23, UR14, RZ, P0, !PT ;  /* 0x0000000e170f7c10 */ /* 0x000fe400087fe4ff */
[----:B0-----:R-:W-:-:S02]  /*26c0*/  IADD3 R22, P0, PT, R14, UR16, RZ ;  /* 0x000000100e167c10 */ /* 0x001fc4000ff1e0ff */
[----:B------:R-:W2:Y:S02]  /*26d0*/  LDG.E.64.CONSTANT R16, desc[UR10][R16.64+0x10] ;  /* 0x0000100a10107981 */ /* 0x000ea4000c1e9b00 */
[----:B------:R-:W-:-:S06]  /*26e0*/  IADD3.X R23, PT, PT, R15, UR14, RZ, P0, !PT ;  /* 0x0000000e0f177c10 */ /* 0x000fcc00087fe4ff */
[----:B------:R-:W4:Y:S01]  /*26f0*/  LDG.E.64.CONSTANT R22, desc[UR10][R22.64] ;  /* 0x0000000a16167981 */ /* 0x000f22000c1e9b00 */
[----:B---3--:R-:W-:-:S04]  /*2700*/  IMAD R5, R5, R18, RZ ;  /* 0x0000001205057224 */ /* 0x008fc800078e02ff */
[-C--:B------:R-:W-:Y:S02]  /*2710*/  IMAD R29, R19, R4.reuse, R5 ;  /* 0x00000004131d7224 */ /* 0x080fe400078e0205 */
[----:B------:R-:W-:Y:S02]  /*2720*/  IMAD.WIDE.U32 R4, R18, R4, R12 ;  /* 0x0000000412047225 */ /* 0x000fe400078e000c */
[----:B------:R-:W2:Y:S01]  /*2730*/  LDG.E.64.CONSTANT R18, desc[UR10][R14.64] ;  /* 0x0000000a0e127981 */ /* 0x000ea2000c1e9b00 */
[----:B------:R-:W-:Y:S02]  /*2740*/  MOV R12, UR6 ;  /* 0x00000006000c7c02 */ /* 0x000fe40008000f00 */
[----:B------:R-:W-:-:S06]  /*2750*/  MOV R13, UR7 ;  /* 0x00000007000d7c02 */ /* 0x000fcc0008000f00 */
[----:B------:R-:W4:Y:S01]  /*2760*/  LDG.E.64.CONSTANT R12, desc[UR10][R12.64+0x18] ;  /* 0x0000180a0c0c7981 */ /* 0x000f22000c1e9b00 */
[----:B------:R-:W-:Y:S01]  /*2770*/  UIADD3 UR8, UP1, UPT, UR8, -0x8, URZ ;  /* 0xfffffff808087890 */ /* 0x000fe2000ff3e0ff */
[----:B------:R-:W-:-:S03]  /*2780*/  IMAD.IADD R5, R5, 0x1, R29 ;  /* 0x0000000105057824 */ /* 0x000fc600078e021d */
[----:B------:R-:W-:Y:S02]  /*2790*/  UIADD3.X UR9, UPT, UPT, UR9, -0x1, URZ, UP1, !UPT ;  /* 0xffffffff09097890 */ /* 0x000fe40008ffe4ff */
[----:B------:R-:W-:-:S04]  /*27a0*/  UISETP.NE.U32.AND UP1, UPT, UR8, URZ, UPT ;  /* 0x000000ff0800728c */ /* 0x000fc8000bf25070 */
[----:B------:R-:W-:Y:S02]  /*27b0*/  UISETP.NE.AND.EX UP1, UPT, UR9, URZ, UPT, UP1 ;  /* 0x000000ff0900728c */ /* 0x000fe4000bf25310 */
[----:B------:R-:W-:-:S04]  /*27c0*/  UIADD3 UR6, UP2, UPT, UR6, 0x40, URZ ;  /* 0x0000004006067890 */ /* 0x000fc8000ff5e0ff */
[----:B------:R-:W-:Y:S01]  /*27d0*/  UIADD3.X UR7, UPT, UPT, URZ, UR7, URZ, UP2, !UPT ;  /* 0x00000007ff077290 */ /* 0x000fe200097fe4ff */
[----:B--2---:R-:W-:Y:S02]  /*27e0*/  IMAD R19, R19, R16, RZ ;  /* 0x0000001013137224 */ /* 0x004fe400078e02ff */
[----:B------:R-:W-:-:S04]  /*27f0*/  IMAD.WIDE.U32 R4, R16, R18, R4 ;  /* 0x0000001210047225 */ /* 0x000fc800078e0004 */
[----:B------:R-:W-:Y:S01]  /*2800*/  IMAD R19, R17, R18, R19 ;  /* 0x0000001211137224 */ /* 0x000fe200078e0213 */
[----:B------:R-:W-:Y:S01]  /*2810*/  MOV R17, UR18 ;  /* 0x0000001200117c02 */ /* 0x000fe20008000f00 */
[----:B----4-:R-:W-:-:S03]  /*2820*/  IMAD R15, R23, R12, RZ ;  /* 0x0000000c170f7224 */ /* 0x010fc600078e02ff */
[----:B------:R-:W-:Y:S01]  /*2830*/  IADD3 R5, PT, PT, R5, R19, RZ ;  /* 0x0000001305057210 */ /* 0x000fe20007ffe0ff */
[----:B------:R-:W-:Y:S01]  /*2840*/  IMAD R15, R13, R22, R15 ;  /* 0x000000160d0f7224 */ /* 0x000fe200078e020f */
[----:B------:R-:W-:Y:S01]  /*2850*/  LEA R24, P0, R17, R24, 0x6 ;  /* 0x0000001811187211 */ /* 0x000fe200078030ff */
[----:B------:R-:W-:-:S03]  /*2860*/  IMAD.WIDE.U32 R4, R12, R22, R4 ;  /* 0x000000160c047225 */ /* 0x000fc600078e0004 */
[----:B------:R-:W-:Y:S01]  /*2870*/  IADD3.X R25, PT, PT, R25, UR19, RZ, P0, !PT ;  /* 0x0000001319197c10 */ /* 0x000fe200087fe4ff */
[----:B------:R-:W-:Y:S01]  /*2880*/  IMAD.IADD R5, R5, 0x1, R15 ;  /* 0x0000000105057824 */ /* 0x000fe200078e020f */
[----:B------:R-:W-:Y:S07]  /*2890*/  BRA.U UP1, `(.L_x_7005) ;  /* 0xfffffff901a87547 */ /* 0x000fee000b83ffff */
.L_x_7004:
        /* <DEDUP_REMOVED lines=11> */
[----:B0-----:R-:W-:Y:S02]  /*2950*/  UIMAD UR6, UR5, UR18, URZ ;  /* 0x00000012050672a4 */ /* 0x001fe4000f8e02ff */
[----:B------:R-:W-:Y:S02]  /*2960*/  USHF.L.U32 UR16, UR19, 0x3, URZ ;  /* 0x0000000313107899 */ /* 0x000fe400080006ff */
[----:B------:R-:W-:Y:S01]  /*2970*/  UIMAD UR14, UR4, UR19, UR6 ;  /* 0x00000013040e72a4 */ /* 0x000fe2000f8e0206 */
[----:B------:R-:W-:Y:S01]  /*2980*/  IMAD.WIDE.U32 R12, R13, UR18, R2 ;  /* 0x000000120d0c7c25 */ /* 0x000fe2000f8e0002 */
[----:B------:R-:W-:-:S04]  /*2990*/  UIMAD.WIDE.U32 UR6, UR18, 0x8, URZ ;  /* 0x00000008120678a5 */ /* 0x000fc8000f8e00ff */
[----:B------:R-:W-:Y:S01]  /*29a0*/  VIADD R13, R13, UR14 ;  /* 0x0000000e0d0d7c36 */ /* 0x000fe20008000000 */
[C---:B------:R-:W-:Y:S01]  /*29b0*/  LEA R28, P0, R12.reuse, UR12, 0x3 ;  /* 0x0000000c0c1c7c11 */ /* 0x040fe2000f8018ff */
[----:B------:R-:W-:Y:S02]  /*29c0*/  USHF.L.U32 UR14, UR18, 0x3, URZ ;  /* 0x00000003120e7899 */ /* 0x000fe400080006ff */
[----:B-1----:R-:W-:Y:S01]  /*29d0*/  ULEA UR8, UP1, UR4, UR8, 0x3 ;  /* 0x0000000804087291 */ /* 0x002fe2000f8218ff */
[----:B------:R-:W-:Y:S01]  /*29e0*/  LEA.HI.X R29, R12, UR13, R13, 0x3, P0 ;  /* 0x0000000d0c1d7c11 */ /* 0x000fe200080f1c0d */
[----:B------:R-:W-:Y:S02]  /*29f0*/  UIADD3 UR7, UPT, UPT, UR7, UR16, URZ ;  /* 0x0000001007077290 */ /* 0x000fe4000fffe0ff */
[----:B------:R-:W-:Y:S01]  /*2a00*/  ULEA.HI.X UR9, UR4, UR9, UR5, 0x3, UP1 ;  /* 0x0000000904097291 */ /* 0x000fe200088f1c05 */
[----:B------:R-:W-:Y:S01]  /*2a10*/  IADD3 R12, P0, PT, R28, UR14, RZ ;  /* 0x0000000e1c0c7c10 */ /* 0x000fe2000ff1e0ff */
[----:B------:R-:W2:Y:S01]  /*2a20*/  LDG.E.64.CONSTANT R18, desc[UR10][R28.64] ;  /* 0x0000000a1c127981 */ /* 0x000ea2000c1e9b00 */
[----:B------:R-:W-:-:S03]  /*2a30*/  MOV R24, UR8 ;  /* 0x0000000800187c02 */ /* 0x000fc60008000f00 */
[----:B------:R-:W-:Y:S02]  /*2a40*/  MOV R25, UR9 ;  /* 0x0000000900197c02 */ /* 0x000fe40008000f00 */
[----:B------:R-:W-:-:S03]  /*2a50*/  IADD3.X R13, PT, PT, R29, UR7, RZ, P0, !PT ;  /* 0x000000071d0d7c10 */ /* 0x000fc600087fe4ff */
[----:B------:R-:W2:Y:S04]  /*2a60*/  LDG.E.64.CONSTANT R22, desc[UR10][R24.64] ;  /* 0x0000000a18167981 */ /* 0x000ea8000c1e9b00 */
[----:B------:R-:W3:Y:S04]  /*2a70*/  LDG.E.64.CONSTANT R14, desc[UR10][R12.64] ;  /* 0x0000000a0c0e7981 */ /* 0x000ee8000c1e9b00 */
[----:B------:R-:W3:Y:S04]  /*2a80*/  LDG.E.64.CONSTANT R16, desc[UR10][R24.64+0x8] ;  /* 0x0000080a18107981 */ /* 0x000ee8000c1e9b00 */
[----:B------:R-:W4:Y:S01]  /*2a90*/  LDG.E.64.CONSTANT R28, desc[UR10][R24.64+0x18] ;  /* 0x0000180a181c7981 */ /* 0x000f22000c1e9b00 */
[----:B--2---:R-:W-:-:S02]  /*2aa0*/  IMAD R19, R19, R22, RZ ;  /* 0x0000001613137224 */ /* 0x004fc400078e02ff */
[----:B------:R-:W-:-:S04]  /*2ab0*/  IMAD.WIDE.U32 R4, R22, R18, R4 ;  /* 0x0000001216047225 */ /* 0x000fc800078e0004 */
[----:B------:R-:W-:Y:S01]  /*2ac0*/  IMAD R19, R23, R18, R19 ;  /* 0x0000001217137224 */ /* 0x000fe200078e0213 */
[----:B------:R-:W-:Y:S01]  /*2ad0*/  IADD3 R18, P0, PT, R12, UR14, RZ ;  /* 0x0000000e0c127c10 */ /* 0x000fe2000ff1e0ff */
[----:B---3--:R-:W-:Y:S01]  /*2ae0*/  IMAD R15, R15, R16, RZ ;  /* 0x000000100f0f7224 */ /* 0x008fe200078e02ff */
[----:B------:R-:W2:Y:S01]  /*2af0*/  LDG.E.64.CONSTANT R22, desc[UR10][R24.64+0x10] ;  /* 0x0000100a18167981 */ /* 0x000ea2000c1e9b00 */
[----:B------:R-:W-:Y:S01]  /*2b00*/  IMAD.IADD R5, R5, 0x1, R19 ;  /* 0x0000000105057824 */ /* 0x000fe200078e0213 */
[----:B------:R-:W-:Y:S01]  /*2b10*/  IADD3.X R19, PT, PT, R13, UR7, RZ, P0, !PT ;  /* 0x000000070d137c10 */ /* 0x000fe200087fe4ff */
[-C--:B------:R-:W-:Y:S02]  /*2b20*/  IMAD R15, R17, R14.reuse, R15 ;  /* 0x0000000e110f7224 */ /* 0x080fe400078e020f */
[----:B------:R-:W-:Y:S01]  /*2b30*/  IMAD.WIDE.U32 R16, R16, R14, R4 ;  /* 0x0000000e10107225 */ /* 0x000fe200078e0004 */
[----:B------:R-:W-:Y:S01]  /*2b40*/  IADD3 R4, P0, PT, R18, UR14, RZ ;  /* 0x0000000e12047c10 */ /* 0x000fe2000ff1e0ff */
[----:B------:R-:W2:Y:S03]  /*2b50*/  LDG.E.64.CONSTANT R12, desc[UR10][R18.64] ;  /* 0x0000000a120c7981 */ /* 0x000ea6000c1e9b00 */
[----:B------:R-:W-:-:S06]  /*2b60*/  IADD3.X R5, PT, PT, R19, UR7, RZ, P0, !PT ;  /* 0x0000000713057c10 */ /* 0x000fcc00087fe4ff */
[----:B------:R-:W4:Y:S01]  /*2b70*/  LDG.E.64.CONSTANT R4, desc[UR10][R4.64] ;  /* 0x0000000a04047981 */ /* 0x000f22000c1e9b00 */
[----:B------:R-:W-:Y:S01]  /*2b80*/  IADD3 R17, PT, PT, R17, R15, RZ ;  /* 0x0000000f11117210 */ /* 0x000fe20007ffe0ff */
[----:B------:R-:W-:-:S04]  /*2b90*/  UIADD3 UR4, UP1, UPT, UR4, 0x4, URZ ;  /* 0x0000000404047890 */ /* 0x000fc8000ff3e0ff */
[----:B------:R-:W-:Y:S01]  /*2ba0*/  UIADD3.X UR5, UPT, UPT, URZ, UR5, URZ, UP1, !UPT ;  /* 0x00000005ff057290 */ /* 0x000fe20008ffe4ff */
[----:B--2---:R-:W-:-:S04]  /*2bb0*/  IMAD R13, R13, R22, RZ ;  /* 0x000000160d0d7224 */ /* 0x004fc800078e02ff */
[-C--:B------:R-:W-:Y:S02]  /*2bc0*/  IMAD R15, R23, R12.reuse, R13 ;  /* 0x0000000c170f7224 */ /* 0x080fe400078e020d */
[----:B------:R-:W-:-:S04]  /*2bd0*/  IMAD.WIDE.U32 R12, R22, R12, R16 ;  /* 0x0000000c160c7225 */ /* 0x000fc800078e0010 */
[----:B----4-:R-:W-:Y:S01]  /*2be0*/  IMAD R17, R5, R28, RZ ;  /* 0x0000001c05117224 */ /* 0x010fe200078e02ff */
[----:B------:R-:W-:-:S03]  /*2bf0*/  IADD3 R13, PT, PT, R13, R15, RZ ;  /* 0x0000000f0d0d7210 */ /* 0x000fc60007ffe0ff */
[-C--:B------:R-:W-:Y:S02]  /*2c00*/  IMAD R17, R29, R4.reuse, R17 ;  /* 0x000000041d117224 */ /* 0x080fe400078e0211 */
[----:B------:R-:W-:-:S04]  /*2c10*/  IMAD.WIDE.U32 R4, R28, R4, R12 ;  /* 0x000000041c047225 */ /* 0x000fc800078e000c */
[----:B------:R-:W-:-:S07]  /*2c20*/  IMAD.IADD R5, R5, 0x1, R17 ;  /* 0x0000000105057824 */ /* 0x000fce00078e0211 */
.L_x_7006:
        /* <DEDUP_REMOVED lines=14> */
[----:B------:R-:W-:Y:S01]  /*2d10*/  MOV R23, UR18 ;  /* 0x0000001200177c02 */ /* 0x000fe20008000f00 */
[----:B------:R-:W-:Y:S01]  /*2d20*/  IMAD.U32 R24, RZ, RZ, UR19 ;  /* 0x00000013ff187e24 */ /* 0x000fe2000f8e00ff */
[----:B------:R-:W-:Y:S01]  /*2d30*/  MOV R25, UR18 ;  /* 0x0000001200197c02 */ /* 0x000fe20008000f00 */
[----:B------:R-:W-:Y:S01]  /*2d40*/  UIMAD UR8, UR4, UR19, UR8 ;  /* 0x00000013040872a4 */ /* 0x000fe2000f8e0208 */
[----:B------:R-:W-:-:S05]  /*2d50*/  IMAD.WIDE.U32 R12, R15, UR18, R12 ;  /* 0x000000120f0c7c25 */ /* 0x000fca000f8e000c */
[----:B------:R-:W-:Y:S02]  /*2d60*/  IADD3 R13, PT, PT, R13, UR8, RZ ;  /* 0x000000080d0d7c10 */ /* 0x000fe4000fffe0ff */
[----:B------:R-:W-:Y:S01]  /*2d70*/  LEA R14, P0, R12, UR12, 0x3 ;  /* 0x0000000c0c0e7c11 */ /* 0x000fe2000f8018ff */
[----:B-1----:R-:W-:-:S03]  /*2d80*/  ULEA UR6, UP1, UR4, UR6, 0x3 ;  /* 0x0000000604067291 */ /* 0x002fc6000f8218ff */
[----:B------:R-:W-:Y:S01]  /*2d90*/  LEA.HI.X R15, R12, UR13, R13, 0x3, P0 ;  /* 0x0000000d0c0f7c11 */ /* 0x000fe200080f1c0d */
[----:B------:R-:W-:Y:S01]  /*2da0*/  ULEA.HI.X UR7, UR4, UR7, UR5, 0x3, UP1 ;  /* 0x0000000704077291 */ /* 0x000fe200088f1c05 */
[----:B------:R-:W-:Y:S01]  /*2db0*/  LEA R22, P0, R23, R14, 0x3 ;  /* 0x0000000e17167211 */ /* 0x000fe200078018ff */
[----:B------:R-:W-:Y:S02]  /*2dc0*/  IMAD.U32 R18, RZ, RZ, UR6 ;  /* 0x00000006ff127e24 */ /* 0x000fe4000f8e00ff */
[----:B------:R-:W2:Y:S02]  /*2dd0*/  LDG.E.64.CONSTANT R12, desc[UR10][R14.64] ;  /* 0x0000000a0e0c7981 */ /* 0x000ea4000c1e9b00 */
[----:B------:R-:W-:-:S05]  /*2de0*/  MOV R19, UR7 ;  /* 0x0000000700137c02 */ /* 0x000fca0008000f00 */
[----:B------:R-:W2:Y:S01]  /*2df0*/  LDG.E.64.CONSTANT R16, desc[UR10][R18.64] ;  /* 0x0000000a12107981 */ /* 0x000ea2000c1e9b00 */
[----:B------:R-:W-:-:S03]  /*2e00*/  LEA.HI.X R23, R25, R15, R24, 0x3, P0 ;  /* 0x0000000f19177211 */ /* 0x000fc600000f1c18 */
        /* <DEDUP_REMOVED lines=12> */
.L_x_7007:
        /* <DEDUP_REMOVED lines=20> */
.L_x_7003:
[----:B0-----:R-:W-:Y:S05]  /*3010*/  BSYNC.RECONVERGENT B0 ;  /* 0x0000000000007941 */ /* 0x001fea0003800200 */
.L_x_7002:
        /* <DEDUP_REMOVED lines=13> */
[----:B------:R-:W-:Y:S01]  /*30f0*/  UISETP.NE.U32.AND UP0, UPT, UR22, URZ, UPT ;  /* 0x000000ff1600728c */ /* 0x000fe2000bf05070 */
[----:B------:R-:W-:-:S03]  /*3100*/  IMAD.WIDE.U32 R8, R10, UR6, RZ ;  /* 0x000000060a087c25 */ /* 0x000fc6000f8e00ff */
[----:B------:R-:W-:Y:S01]  /*3110*/  UISETP.NE.AND.EX UP0, UPT, URZ, URZ, UPT, UP0 ;  /* 0x000000ffff00728c */ /* 0x000fe2000bf05300 */
[----:B------:R-:W-:-:S05]  /*3120*/  IMAD R3, R10, UR7, R3 ;  /* 0x000000070a037c24 */ /* 0x000fca000f8e0203 */
        /* <DEDUP_REMOVED lines=15> */
.L_x_7010:
[----:B------:R-:W-:Y:S01]  /*3220*/  MOV R16, UR6 ;  /* 0x0000000600107c02 */ /* 0x000fe20008000f00 */
[----:B------:R-:W-:Y:S01]  /*3230*/  IMAD.U32 R17, RZ, RZ, UR7 ;  /* 0x00000007ff117e24 */ /* 0x000fe2000f8e00ff */
[----:B------:R-:W2:Y:S01]  /*3240*/  LDG.E.64.CONSTANT R18, desc[UR10][R2.64] ;  /* 0x0000000a02127981 */ /* 0x000ea2000c1e9b00 */
[----:B------:R-:W-:-:S04]  /*3250*/  IADD3 R22, P0, PT, R2, UR16, RZ ;  /* 0x0000001002167c10 */ /* 0x000fc8000ff1e0ff */
[----:B------:R-:W2:Y:S01]  /*3260*/  LDG.E.64.CONSTANT R16, desc[UR10][R16.64+-0x20] ;  /* 0xffffe00a10107981 */ /* 0x000ea2000c1e9b00 */
[----:B------:R-:W-:Y:S02]  /*3270*/  MOV R12, UR6 ;  /* 0x00000006000c7c02 */ /* 0x000fe40008000f00 */
[----:B------:R-:W-:Y:S02]  /*3280*/  MOV R13, UR7 ;  /* 0x00000007000d7c02 */ /* 0x000fe40008000f00 */
[----:B------:R-:W-:-:S04]  /*3290*/  IADD3.X R23, PT, PT, R3, UR14, RZ, P0, !PT ;  /* 0x0000000e03177c10 */ /* 0x000fc800087fe4ff */
[----:B------:R-:W3:Y:S04]  /*32a0*/  LDG.E.64.CONSTANT R12, desc[UR10][R12.64+-0x18] ;  /* 0xffffe80a0c0c7981 */ /* 0x000ee8000c1e9b00 */
[----:B------:R0:W3:Y:S01]  /*32b0*/  LDG.E.64.CONSTANT R14, desc[UR10][R22.64] ;  /* 0x0000000a160e7981 */ /* 0x0000e2000c1e9b00 */
[----:B------:R-:W-:-:S04]  /*32c0*/  IADD3 R24, P0, PT, R22, UR16, RZ ;  /* 0x0000001016187c10 */ /* 0x000fc8000ff1e0ff */
[----:B------:R-:W-:Y:S02]  /*32d0*/  IADD3.X R25, PT, PT, R23, UR14, RZ, P0, !PT ;  /* 0x0000000e17197c10 */ /* 0x000fe400087fe4ff */
[----:B0-----:R-:W-:-:S04]  /*32e0*/  IADD3 R22, P0, PT, R24, UR16, RZ ;  /* 0x0000001018167c10 */ /* 0x001fc8000ff1e0ff */
[----:B------:R-:W-:Y:S01]  /*32f0*/  IADD3.X R23, PT, PT, R25, UR14, RZ, P0, !PT ;  /* 0x0000000e19177c10 */ /* 0x000fe200087fe4ff */
[----:B--2---:R-:W-:Y:S02]  /*3300*/  IMAD R19, R19, R16, RZ ;  /* 0x0000001013137224 */ /* 0x004fe400078e02ff */
[----:B------:R-:W-:-:S04]  /*3310*/  IMAD.WIDE.U32 R20, R16, R18, R20 ;  /* 0x0000001210147225 */ /* 0x000fc800078e0014 */
[----:B------:R-:W-:Y:S01]  /*3320*/  IMAD R29, R17, R18, R19 ;  /* 0x00000012111d7224 */ /* 0x000fe200078e0213 */
[----:B------:R-:W-:Y:S01]  /*3330*/  MOV R17, UR7 ;  /* 0x0000000700117c02 */ /* 0x000fe20008000f00 */
[----:B------:R-:W-:Y:S01]  /*3340*/  IMAD.U32 R16, RZ, RZ, UR6 ;  /* 0x00000006ff107e24 */ /* 0x000fe2000f8e00ff */
[----:B------:R-:W2:Y:S02]  /*3350*/  LDG.E.64.CONSTANT R18, desc[UR10][R24.64] ;  /* 0x0000000a18127981 */ /* 0x000ea4000c1e9b00 */
[----:B------:R-:W-:Y:S01]  /*3360*/  IADD3 R21, PT, PT, R21, R29, RZ ;  /* 0x0000001d15157210 */ /* 0x000fe20007ffe0ff */
[----:B---3--:R-:W-:Y:S02]  /*3370*/  IMAD R15, R15, R12, RZ ;  /* 0x0000000c0f0f7224 */ /* 0x008fe400078e02ff */
[----:B------:R-:W2:Y:S01]  /*3380*/  LDG.E.64.CONSTANT R16, desc[UR10][R16.64+-0x10] ;  /* 0xfffff00a10107981 */ /* 0x000ea2000c1e9b00 */
[----:B------:R-:W-:-:S03]  /*3390*/  IMAD.WIDE.U32 R20, R12, R14, R20 ;  /* 0x0000000e0c147225 */ /* 0x000fc600078e0014 */
[----:B------:R-:W3:Y:S01]  /*33a0*/  LDG.E.64.CONSTANT R28, desc[UR10][R22.64] ;  /* 0x0000000a161c7981 */ /* 0x000ee2000c1e9b00 */
[----:B------:R-:W-:Y:S01]  /*33b0*/  IMAD R13, R13, R14, R15 ;  /* 0x0000000e0d0d7224 */ /* 0x000fe200078e020f */
[----:B------:R-:W-:Y:S01]  /*33c0*/  MOV R15, UR7 ;  /* 0x00000007000f7c02 */ /* 0x000fe20008000f00 */
[----:B------:R-:W-:-:S06]  /*33d0*/  IMAD.U32 R14, RZ, RZ, UR6 ;  /* 0x00000006ff0e7e24 */ /* 0x000fcc000f8e00ff */
[----:B------:R-:W3:Y:S01]  /*33e0*/  LDG.E.64.CONSTANT R14, desc[UR10][R14.64+-0x8] ;  /* 0xfffff80a0e0e7981 */ /* 0x000ee2000c1e9b00 */
[----:B------:R-:W-:Y:S02]  /*33f0*/  IADD3 R21, PT, PT, R21, R13, RZ ;  /* 0x0000000d15157210 */ /* 0x000fe40007ffe0ff */
[----:B------:R-:W-:Y:S01]  /*3400*/  IADD3 R12, P0, PT, R22, UR16, RZ ;  /* 0x00000010160c7c10 */ /* 0x000fe2000ff1e0ff */
[----:B--2---:R-:W-:Y:S01]  /*3410*/  IMAD R13, R19, R16, RZ ;  /* 0x00000010130d7224 */ /* 0x004fe200078e02ff */
[----:B------:R-:W-:Y:S01]  /*3420*/  MOV R19, UR7 ;  /* 0x0000000700137c02 */ /* 0x000fe20008000f00 */
[----:B------:R-:W-:-:S04]  /*3430*/  IMAD.WIDE.U32 R20, R16, R18, R20 ;  /* 0x0000001210147225 */ /* 0x000fc800078e0014 */
[----:B------:R-:W-:Y:S01]  /*3440*/  IMAD R17, R17, R18, R13 ;  /* 0x0000001211117224 */ /* 0x000fe200078e020d */
[----:B------:R-:W-:Y:S01]  /*3450*/  IADD3.X R13, PT, PT, R23, UR14, RZ, P0, !PT ;  /* 0x0000000e170d7c10 */ /* 0x000fe200087fe4ff */
[----:B------:R-:W-:-:S03]  /*3460*/  IMAD.U32 R18, RZ, RZ, UR6 ;  /* 0x00000006ff127e24 */ /* 0x000fc6000f8e00ff */
[----:B------:R-:W-:Y:S01]  /*3470*/  IADD3 R21, PT, PT, R21, R17, RZ ;  /* 0x0000001115157210 */ /* 0x000fe20007ffe0ff */
[----:B------:R-:W2:Y:S01]  /*3480*/  LDG.E.64.CONSTANT R24, desc[UR10][R12.64] ;  /* 0x0000000a0c187981 */ /* 0x000ea2000c1e9b00 */
[----:B---3--:R-:W-:-:S03]  /*3490*/  IMAD R17, R29, R14, RZ ;  /* 0x0000000e1d117224 */ /* 0x008fc600078e02ff */
[----:B------:R-:W2:Y:S01]  /*34a0*/  LDG.E.64.CONSTANT R18, desc[UR10][R18.64] ;  /* 0x0000000a12127981 */ /* 0x000ea2000c1e9b00 */
[----:B------:R-:W-:Y:S01]  /*34b0*/  IADD3 R16, P0, PT, R12, UR16, RZ ;  /* 0x000000100c107c10 */ /* 0x000fe2000ff1e0ff */
[-C--:B------:R-:W-:Y:S02]  /*34c0*/  IMAD R15, R15, R28.reuse, R17 ;  /* 0x0000001c0f0f7224 */ /* 0x080fe400078e0211 */
[----:B------:R-:W-:Y:S01]  /*34d0*/  IMAD.WIDE.U32 R28, R14, R28, R20 ;  /* 0x0000001c0e1c7225 */ /* 0x000fe200078e0014 */
[----:B------:R-:W-:Y:S02]  /*34e0*/  MOV R21, UR7 ;  /* 0x0000000700157c02 */ /* 0x000fe40008000f00 */
[----:B------:R-:W-:Y:S01]  /*34f0*/  IADD3.X R17, PT, PT, R13, UR14, RZ, P0, !PT ;  /* 0x0000000e0d117c10 */ /* 0x000fe200087fe4ff */
[----:B------:R-:W-:-:S04]  /*3500*/  IMAD.U32 R20, RZ, RZ, UR6 ;  /* 0x00000006ff147e24 */ /* 0x000fc8000f8e00ff */
[----:B------:R-:W3:Y:S04]  /*3510*/  LDG.E.64.CONSTANT R22, desc[UR10][R16.64] ;  /* 0x0000000a10167981 */ /* 0x000ee8000c1e9b00 */
[----:B------:R-:W3:Y:S01]  /*3520*/  LDG.E.64.CONSTANT R20, desc[UR10][R20.64+0x8] ;  /* 0x0000080a14147981 */ /* 0x000ee2000c1e9b00 */
[----:B------:R-:W-:Y:S01]  /*3530*/  IADD3 R29, PT, PT, R29, R15, RZ ;  /* 0x0000000f1d1d7210 */ /* 0x000fe20007ffe0ff */
[----:B--2---:R-:W-:Y:S02]  /*3540*/  IMAD R13, R25, R18, RZ ;  /* 0x00000012190d7224 */ /* 0x004fe400078e02ff */
[----:B------:R-:W-:-:S04]  /*3550*/  IMAD.WIDE.U32 R28, R18, R24, R28 ;  /* 0x00000018121c7225 */ /* 0x000fc800078e001c */
[----:B------:R-:W-:Y:S01]  /*3560*/  IMAD R12, R19, R24, R13 ;  /* 0x00000018130c7224 */ /* 0x000fe200078e020d */
[----:B------:R-:W-:Y:S02]  /*3570*/  IADD3 R24, P0, PT, R16, UR16, RZ ;  /* 0x0000001010187c10 */ /* 0x000fe4000ff1e0ff */
[----:B------:R-:W-:Y:S02]  /*3580*/  MOV R18, UR6 ;  /* 0x0000000600127c02 */ /* 0x000fe40008000f00 */
[----:B------:R-:W-:Y:S02]  /*3590*/  MOV R19, UR7 ;  /* 0x0000000700137c02 */ /* 0x000fe40008000f00 */
[----:B------:R-:W-:Y:S01]  /*35a0*/  IADD3.X R25, PT, PT, R17, UR14, RZ, P0, !PT ;  /* 0x0000000e11197c10 */ /* 0x000fe200087fe4ff */
[----:B------:R-:W-:Y:S02]  /*35b0*/  IMAD.IADD R13, R29, 0x1, R12 ;  /* 0x000000011d0d7824 */ /* 0x000fe400078e020c */
[----:B---3--:R-:W-:Y:S01]  /*35c0*/  IMAD R15, R23, R20, RZ ;  /* 0x00000014170f7224 */ /* 0x008fe200078e02ff */
[----:B------:R-:W2:Y:S01]  /*35d0*/  LDG.E.64.CONSTANT R18, desc[UR10][R18.64+0x10] ;  /* 0x0000100a12127981 */ /* 0x000ea2000c1e9b00 */
[----:B------:R-:W-:Y:S01]  /*35e0*/  IMAD.MOV.U32 R12, RZ, RZ, R28 ;  /* 0x000000ffff0c7224 */ /* 0x000fe200078e001c */
[----:B------:R-:W-:-:S02]  /*35f0*/  IADD3 R14, P0, PT, R24, UR16, RZ ;  /* 0x00000010180e7c10 */ /* 0x000fc4000ff1e0ff */
[----:B------:R-:W2:Y:S01]  /*3600*/  LDG.E.64.CONSTANT R16, desc[UR10][R24.64] ;  /* 0x0000000a18107981 */ /* 0x000ea2000c1e9b00 */
[-C--:B------:R-:W-:Y:S01]  /*3610*/  IMAD R21, R21, R22.reuse, R15 ;  /* 0x0000001615157224 */ /* 0x080fe200078e020f */
[----:B------:R-:W-:Y:S01]  /*3620*/  IADD3.X R15, PT, PT, R25, UR14, RZ, P0, !PT ;  /* 0x0000000e190f7c10 */ /* 0x000fe200087fe4ff */
[----:B------:R-:W-:Y:S01]  /*3630*/  IMAD.WIDE.U32 R22, R20, R22, R12 ;  /* 0x0000001614167225 */ /* 0x000fe200078e000c */
[----:B------:R-:W-:Y:S02]  /*3640*/  MOV R12, UR6 ;  /* 0x00000006000c7c02 */ /* 0x000fe40008000f00 */
[----:B------:R-:W-:Y:S02]  /*3650*/  MOV R13, UR7 ;  /* 0x00000007000d7c02 */ /* 0x000fe40008000f00 */
[----:B------:R-:W3:Y:S04]  /*3660*/  LDG.E.64.CONSTANT R14, desc[UR10][R14.64] ;  /* 0x0000000a0e0e7981 */ /* 0x000ee8000c1e9b00 */
[----:B------:R-:W3:Y:S01]  /*3670*/  LDG.E.64.CONSTANT R12, desc[UR10][R12.64+0x18] ;  /* 0x0000180a0c0c7981 */ /* 0x000ee2000c1e9b00 */
[----:B------:R-:W-:Y:S01]  /*3680*/  UIADD3 UR8, UP1, UPT, UR8, -0x8, URZ ;  /* 0xfffffff808087890 */ /* 0x000fe2000ff3e0ff */
[----:B------:R-:W-:-:S03]  /*3690*/  IMAD.IADD R23, R23, 0x1, R21 ;  /* 0x0000000117177824 */ /* 0x000fc600078e0215 */
[----:B------:R-:W-:Y:S02]  /*36a0*/  UIADD3.X UR9, UPT, UPT, UR9, -0x1, URZ, UP1, !UPT ;  /* 0xffffffff09097890 */ /* 0x000fe40008ffe4ff */
[----:B------:R-:W-:-:S04]  /*36b0*/  UISETP.NE.U32.AND UP1, UPT, UR8, URZ, UPT ;  /* 0x000000ff0800728c */ /* 0x000fc8000bf25070 */
[----:B------:R-:W-:Y:S02]  /*36c0*/  UISETP.NE.AND.EX UP1, UPT, UR9, URZ, UPT, UP1 ;  /* 0x000000ff0900728c */ /* 0x000fe4000bf25310 */
[----:B------:R-:W-:-:S04]  /*36d0*/  UIADD3 UR6, UP2, UPT, UR6, 0x40, URZ ;  /* 0x0000004006067890 */ /* 0x000fc8000ff5e0ff */
[----:B------:R-:W-:Y:S01]  /*36e0*/  UIADD3.X UR7, UPT, UPT, URZ, UR7, URZ, UP2, !UPT ;  /* 0x00000007ff077290 */ /* 0x000fe200097fe4ff */
[----:B--2---:R-:W-:-:S04]  /*36f0*/  IMAD R17, R17, R18, RZ ;  /* 0x0000001211117224 */ /* 0x004fc800078e02ff */
[-C--:B------:R-:W-:Y:S02]  /*3700*/  IMAD R19, R19, R16.reuse, R17 ;  /* 0x0000001013137224 */ /* 0x080fe400078e0211 */
[----:B------:R-:W-:-:S05]  /*3710*/  IMAD.WIDE.U32 R16, R18, R16, R22 ;  /* 0x0000001012107225 */ /* 0x000fca00078e0016 */
[----:B------:R-:W-:Y:S01]  /*3720*/  IADD3 R17, PT, PT, R17, R19, RZ ;  /* 0x0000001311117210 */ /* 0x000fe20007ffe0ff */
[----:B---3--:R-:W-:Y:S01]  /*3730*/  IMAD R19, R15, R12, RZ ;  /* 0x0000000c0f137224 */ /* 0x008fe200078e02ff */
[----:B------:R-:W-:-:S03]  /*3740*/  MOV R15, UR18 ;  /* 0x00000012000f7c02 */ /* 0x000fc60008000f00 */
[----:B------:R-:W-:Y:S01]  /*3750*/  IMAD R19, R13, R14, R19 ;  /* 0x0000000e0d137224 */ /* 0x000fe200078e0213 */
[----:B------:R-:W-:Y:S01]  /*3760*/  LEA R2, P0, R15, R2, 0x6 ;  /* 0x000000020f027211 */ /* 0x000fe200078030ff */
[----:B------:R-:W-:-:S03]  /*3770*/  IMAD.WIDE.U32 R20, R12, R14, R16 ;  /* 0x0000000e0c147225 */ /* 0x000fc600078e0010 */
[----:B------:R-:W-:Y:S01]  /*3780*/  IADD3.X R3, PT, PT, R3, UR19, RZ, P0, !PT ;  /* 0x0000001303037c10 */ /* 0x000fe200087fe4ff */
[----:B------:R-:W-:Y:S01]  /*3790*/  IMAD.IADD R21, R21, 0x1, R19 ;  /* 0x0000000115157824 */ /* 0x000fe200078e0213 */
[----:B------:R-:W-:Y:S07]  /*37a0*/  BRA.U UP1, `(.L_x_7010) ;  /* 0xfffffff9019c7547 */ /* 0x000fee000b83ffff */
.L_x_7009:
        /* <DEDUP_REMOVED lines=24> */
[----:B------:R-:W-:Y:S01]  /*3930*/  USHF.L.U32 UR6, UR17, 0x3, URZ ;  /* 0x0000000311067899 */ /* 0x000fe200080006ff */
[----:B------:R-:W3:Y:S03]  /*3940*/  LDG.E.64.CONSTANT R2, desc[UR10][R22.64+0x8] ;  /* 0x0000080a16027981 */ /* 0x000ee6000c1e9b00 */
[----:B------:R-:W-:Y:S01]  /*3950*/  UIADD3 UR6, UPT, UPT, UR9, UR6, URZ ;  /* 0x0000000609067290 */ /* 0x000fe2000fffe0ff */
[----:B------:R-:W-:-:S05]  /*3960*/  IADD3 R24, P0, PT, R28, UR8, RZ ;  /* 0x000000081c187c10 */ /* 0x000fca000ff1e0ff */
[----:B------:R-:W-:Y:S02]  /*3970*/  IADD3.X R25, PT, PT, R29, UR6, RZ, P0, !PT ;  /* 0x000000061d197c10 */ /* 0x000fe400087fe4ff */
[----:B------:R-:W-:Y:S01]  /*3980*/  IADD3 R14, P0, PT, R24, UR8, RZ ;  /* 0x00000008180e7c10 */ /* 0x000fe2000ff1e0ff */
[----:B------:R-:W4:Y:S04]  /*3990*/  LDG.E.64.CONSTANT R28, desc[UR10][R22.64+0x10] ;  /* 0x0000100a161c7981 */ /* 0x000f28000c1e9b00 */
[----:B------:R0:W3:Y:S01]  /*39a0*/  LDG.E.64.CONSTANT R12, desc[UR10][R24.64] ;  /* 0x0000000a180c7981 */ /* 0x0000e2000c1e9b00 */
[----:B------:R-:W-:-:S03]  /*39b0*/  IADD3.X R15, PT, PT, R25, UR6, RZ, P0, !PT ;  /* 0x00000006190f7c10 */ /* 0x000fc600087fe4ff */
[----:B------:R-:W5:Y:S01]  /*39c0*/  LDG.E.64.CONSTANT R22, desc[UR10][R22.64+0x18] ;  /* 0x0000180a16167981 */ /* 0x000f62000c1e9b00 */
[----:B--2---:R-:W-:Y:S02]  /*39d0*/  IMAD R17, R17, R18, RZ ;  /* 0x0000001211117224 */ /* 0x004fe400078e02ff */
[----:B------:R-:W-:-:S04]  /*39e0*/  IMAD.WIDE.U32 R20, R18, R16, R20 ;  /* 0x0000001012147225 */ /* 0x000fc800078e0014 */
[----:B0-----:R-:W-:Y:S01]  /*39f0*/  IMAD R25, R19, R16, R17 ;  /* 0x0000001013197224 */ /* 0x001fe200078e0211 */
[----:B------:R-:W-:Y:S01]  /*3a00*/  IADD3 R16, P0, PT, R14, UR8, RZ ;  /* 0x000000080e107c10 */ /* 0x000fe2000ff1e0ff */
[----:B------:R-:W4:Y:S03]  /*3a10*/  LDG.E.64.CONSTANT R18, desc[UR10][R14.64] ;  /* 0x0000000a0e127981 */ /* 0x000f26000c1e9b00 */
[----:B------:R-:W-:-:S06]  /*3a20*/  IADD3.X R17, PT, PT, R15, UR6, RZ, P0, !PT ;  /* 0x000000060f117c10 */ /* 0x000fcc00087fe4ff */
[----:B------:R-:W5:Y:S01]  /*3a30*/  LDG.E.64.CONSTANT R16, desc[UR10][R16.64] ;  /* 0x0000000a10107981 */ /* 0x000f62000c1e9b00 */
[----:B------:R-:W-:Y:S02]  /*3a40*/  IMAD.IADD R21, R21, 0x1, R25 ;  /* 0x0000000115157824 */ /* 0x000fe400078e0219 */
[----:B---3--:R-:W-:-:S04]  /*3a50*/  IMAD R13, R13, R2, RZ ;  /* 0x000000020d0d7224 */ /* 0x008fc800078e02ff */
[-C--:B------:R-:W-:Y:S02]  /*3a60*/  IMAD R13, R3, R12.reuse, R13 ;  /* 0x0000000c030d7224 */ /* 0x080fe400078e020d */
[----:B------:R-:W-:-:S05]  /*3a70*/  IMAD.WIDE.U32 R2, R2, R12, R20 ;  /* 0x0000000c02027225 */ /* 0x000fca00078e0014 */
[----:B------:R-:W-:Y:S01]  /*3a80*/  IADD3 R3, PT, PT, R3, R13, RZ ;  /* 0x0000000d03037210 */ /* 0x000fe20007ffe0ff */
[----:B------:R-:W-:-:S04]  /*3a90*/  UIADD3 UR4, UP1, UPT, UR4, 0x4, URZ ;  /* 0x0000000404047890 */ /* 0x000fc8000ff3e0ff */
[----:B------:R-:W-:Y:S01]  /*3aa0*/  UIADD3.X UR5, UPT, UPT, URZ, UR5, URZ, UP1, !UPT ;  /* 0x00000005ff057290 */ /* 0x000fe20008ffe4ff */
[----:B----4-:R-:W-:Y:S02]  /*3ab0*/  IMAD R13, R19, R28, RZ ;  /* 0x0000001c130d7224 */ /* 0x010fe400078e02ff */
[----:B------:R-:W-:-:S04]  /*3ac0*/  IMAD.WIDE.U32 R2, R28, R18, R2 ;  /* 0x000000121c027225 */ /* 0x000fc800078e0002 */
[----:B------:R-:W-:Y:S02]  /*3ad0*/  IMAD R13, R29, R18, R13 ;  /* 0x000000121d0d7224 */ /* 0x000fe400078e020d */
[----:B-----5:R-:W-:-:S03]  /*3ae0*/  IMAD R15, R17, R22, RZ ;  /* 0x00000016110f7224 */ /* 0x020fc600078e02ff */
[----:B------:R-:W-:Y:S01]  /*3af0*/  IADD3 R3, PT, PT, R3, R13, RZ ;  /* 0x0000000d03037210 */ /* 0x000fe20007ffe0ff */
[-C--:B------:R-:W-:Y:S02]  /*3b00*/  IMAD R15, R23, R16.reuse, R15 ;  /* 0x00000010170f7224 */ /* 0x080fe400078e020f */
[----:B------:R-:W-:-:S04]  /*3b10*/  IMAD.WIDE.U32 R20, R22, R16, R2 ;  /* 0x0000001016147225 */ /* 0x000fc800078e0002 */
[----:B------:R-:W-:-:S07]  /*3b20*/  IMAD.IADD R21, R21, 0x1, R15 ;  /* 0x0000000115157824 */ /* 0x000fce00078e020f */
.L_x_7011:
        /* <DEDUP_REMOVED lines=42> */
.L_x_7012:
[----:B------:R-:W-:Y:S05]  /*3dd0*/  BRA.U UP0, `(.L_x_7008) ;  /* 0x0000000100507547 */ /* 0x000fea000b800000 */
[----:B------:R-:W1:Y:S01]  /*3de0*/  LDCU.64 UR8, c[0x0][0x3a0] ;  /* 0x00007400ff0877ac */ /* 0x000e620008000a00 */
[----:B------:R-:W-:Y:S01]  /*3df0*/  MOV R2, R8 ;  /* 0x0000000800027202 */ /* 0x000fe20000000f00 */
[----:B------:R-:W-:Y:S01]  /*3e00*/  IMAD.U32 R9, RZ, RZ, UR4 ;  /* 0x00000004ff097e24 */ /* 0x000fe2000f8e00ff */
[----:B------:R-:W-:Y:S01]  /*3e10*/  MOV R3, R11 ;  /* 0x0000000b00037202 */ /* 0x000fe20000000f00 */
[----:B0-----:R-:W-:-:S04]  /*3e20*/  UIMAD UR6, UR5, UR16, URZ ;  /* 0x00000010050672a4 */ /* 0x001fc8000f8e02ff */
[----:B------:R-:W-:Y:S01]  /*3e30*/  UIMAD UR7, UR4, UR17, UR6 ;  /* 0x00000011040772a4 */ /* 0x000fe2000f8e0206 */
[----:B------:R-:W-:-:S05]  /*3e40*/  IMAD.WIDE.U32 R2, R9, UR16, R2 ;  /* 0x0000001009027c25 */ /* 0x000fca000f8e0002 */
[----:B------:R-:W-:Y:S01]  /*3e50*/  VIADD R3, R3, UR7 ;  /* 0x0000000703037c36 */ /* 0x000fe20008000000 */
[----:B------:R-:W-:Y:S01]  /*3e60*/  LEA R10, P0, R2, UR12, 0x3 ;  /* 0x0000000c020a7c11 */ /* 0x000fe2000f8018ff */
[----:B-1----:R-:W-:-:S03]  /*3e70*/  ULEA UR6, UP0, UR4, UR8, 0x3 ;  /* 0x0000000804067291 */ /* 0x002fc6000f8018ff */
[----:B------:R-:W-:Y:S01]  /*3e80*/  LEA.HI.X R11, R2, UR13, R3, 0x3, P0 ;  /* 0x0000000d020b7c11 */ /* 0x000fe200080f1c03 */
[----:B------:R-:W-:Y:S02]  /*3e90*/  ULEA.HI.X UR4, UR4, UR9, UR5, 0x3, UP0 ;  /* 0x0000000904047291 */ /* 0x000fe400080f1c05 */
[----:B------:R-:W-:Y:S02]  /*3ea0*/  MOV R8, UR6 ;  /* 0x0000000600087c02 */ /* 0x000fe40008000f00 */
[----:B------:R-:W2:Y:S02]  /*3eb0*/  LDG.E.64.CONSTANT R2, desc[UR10][R10.64] ;  /* 0x0000000a0a027981 */ /* 0x000ea4000c1e9b00 */
[----:B------:R-:W-:-:S06]  /*3ec0*/  MOV R9, UR4 ;  /* 0x0000000400097c02 */ /* 0x000fcc0008000f00 */
[----:B------:R-:W2:Y:S02]  /*3ed0*/  LDG.E.64.CONSTANT R8, desc[UR10][R8.64] ;  /* 0x0000000a08087981 */ /* 0x000ea4000c1e9b00 */
[----:B--2---:R-:W-:Y:S02]  /*3ee0*/  IMAD R3, R3, R8, RZ ;  /* 0x0000000803037224 */ /* 0x004fe400078e02ff */
[----:B------:R-:W-:-:S04]  /*3ef0*/  IMAD.WIDE.U32 R20, R8, R2, R20 ;  /* 0x0000000208147225 */ /* 0x000fc800078e0014 */
[----:B------:R-:W-:-:S04]  /*3f00*/  IMAD R3, R9, R2, R3 ;  /* 0x0000000209037224 */ /* 0x000fc800078e0203 */
[----:B------:R-:W-:-:S07]  /*3f10*/  IMAD.IADD R21, R21, 0x1, R3 ;  /* 0x0000000115157824 */ /* 0x000fce00078e0203 */
.L_x_7008:
[----:B0-----:R-:W-:Y:S05]  /*3f20*/  BSYNC.RECONVERGENT B0 ;  /* 0x0000000000007941 */ /* 0x001fea0003800200 */
.L_x_6989:
[----:B------:R-:W0:Y:S01]  /*3f30*/  LDCU UR4, c[0x0][0x380] ;  /* 0x00007000ff0477ac */ /* 0x000e220008000800 */
[----:B------:R-:W-:Y:S04]  /*3f40*/  BSSY.RECONVERGENT B0, `(.L_x_7013) ;  /* 0x000001c000007945 */ /* 0x000fe80003800200 */
[----:B------:R-:W-:Y:S01]  /*3f50*/  BSSY.RELIABLE B1, `(.L_x_7014) ;  /* 0x0000013000017945 */ /* 0x000fe20003800100 */
[----:B0-----:R-:W-:-:S06]  /*3f60*/  UIMAD UR4, UR15, -0x200, UR4 ;  /* 0xfffffe000f0478a4 */ /* 0x001fcc000f8e0204 */
[----:B------:R-:W-:-:S13]  /*3f70*/  ISETP.GE.AND P0, PT, R0, UR4, PT ;  /* 0x0000000400007c0c */ /* 0x000fda000bf06270 */
[----:B------:R-:W-:Y:S05]  /*3f80*/  @P0 BRA `(.L_x_7015) ;  /* 0x00000000003c0947 */ /* 0x000fea0003800000 */
[----:B-----5:R-:W0:Y:S01]  /*3f90*/  LDC.64 R2, c[0x0][0x3b8] ;  /* 0x0000ee00ff027b82 */ /* 0x020e220000000a00 */
[----:B------:R-:W-:-:S04]  /*3fa0*/  MOV R9, UR15 ;  /* 0x0000000f00097c02 */ /* 0x000fc80008000f00 */
[----:B------:R-:W-:Y:S01]  /*3fb0*/  LEA R9, R9, R0, 0x9 ;  /* 0x0000000009097211 */ /* 0x000fe200078e48ff */
[----:B------:R-:W-:-:S05]  /*3fc0*/  VIADD R0, R0, 0x80 ;  /* 0x0000008000007836 */ /* 0x000fca0000000000 */
[----:B------:R-:W-:Y:S01]  /*3fd0*/  ISETP.GE.AND P0, PT, R0, UR4, PT ;  /* 0x0000000400007c0c */ /* 0x000fe2000bf06270 */
[----:B0-----:R-:W-:-:S12]  /*3fe0*/  IMAD.WIDE.U32 R2, R9, 0x8, R2 ;  /* 0x0000000809027825 */ /* 0x001fd800078e0002 */
[----:B------:R-:W-:Y:S05]  /*3ff0*/  @P0 BREAK.RELIABLE B1 ;  /* 0x0000000000010942 */ /* 0x000fea0003800100 */
[----:B------:R0:W-:Y:S01]  /*4000*/  STG.E.64 desc[UR10][R2.64], R26 ;  /* 0x0000001a02007986 */ /* 0x0001e2000c101b0a */
[----:B------:R-:W-:Y:S05]  /*4010*/  @P0 BRA `(.L_x_7016) ;  /* 0x0000000000380947 */ /* 0x000fea0003800000 */
[----:B0-----:R-:W0:Y:S01]  /*4020*/  LDC.64 R2, c[0x0][0x3b8] ;  /* 0x0000ee00ff027b82 */ /* 0x001e220000000a00 */
[----:B------:R-:W-:-:S04]  /*4030*/  MOV R9, UR15 ;  /* 0x0000000f00097c02 */ /* 0x000fc80008000f00 */
[----:B------:R-:W-:Y:S01]  /*4040*/  LEA R9, R9, R0, 0x9 ;  /* 0x0000000009097211 */ /* 0x000fe200078e48ff */
[----:B------:R-:W-:-:S04]  /*4050*/  VIADD R0, R0, 0x80 ;  /* 0x0000008000007836 */ /* 0x000fc80000000000 */
[----:B0-----:R-:W-:-:S05]  /*4060*/  IMAD.WIDE.U32 R2, R9, 0x8, R2 ;  /* 0x0000000809027825 */ /* 0x001fca00078e0002 */
[----:B------:R0:W-:Y:S02]  /*4070*/  STG.E.64 desc[UR10][R2.64], R6 ;  /* 0x0000000602007986 */ /* 0x0001e4000c101b0a */
.L_x_7015:
[----:B------:R-:W-:Y:S05]  /*4080*/  BSYNC.RELIABLE B1 ;  /* 0x0000000000017941 */ /* 0x000fea0003800100 */
.L_x_7014:
[----:B------:R-:W-:Y:S02]  /*4090*/  ISETP.GE.AND P0, PT, R0, UR4, PT ;  /* 0x0000000400007c0c */ /* 0x000fe4000bf06270 */
[----:B0-----:R-:W-:-:S11]  /*40a0*/  MOV R7, UR15 ;  /* 0x0000000f00077c02 */ /* 0x001fd60008000f00 */
[----:B-----5:R-:W0:Y:S01]  /*40b0*/  @!P0 LDC.64 R2, c[0x0][0x3b8] ;  /* 0x0000ee00ff028b82 */ /* 0x020e220000000a00 */
[----:B------:R-:W-:Y:S01]  /*40c0*/  @!P0 LEA R7, R7, R0, 0x9 ;  /* 0x0000000007078211 */ /* 0x000fe200078e48ff */
[----:B------:R-:W-:-:S04]  /*40d0*/  @!P0 VIADD R0, R0, 0x80 ;  /* 0x0000008000008836 */ /* 0x000fc80000000000 */
[----:B0-----:R-:W-:-:S05]  /*40e0*/  @!P0 IMAD.WIDE.U32 R2, R7, 0x8, R2 ;  /* 0x0000000807028825 */ /* 0x001fca00078e0002 */
[----:B------:R1:W-:Y:S02]  /*40f0*/  @!P0 STG.E.64 desc[UR10][R2.64], R4 ;  /* 0x0000000402008986 */ /* 0x0003e4000c101b0a */
.L_x_7016:
[----:B------:R-:W-:Y:S05]  /*4100*/  BSYNC.RECONVERGENT B0 ;  /* 0x0000000000007941 */ /* 0x000fea0003800200 */
.L_x_7013:
[----:B------:R-:W-:Y:S05]  /*4110*/  WARPSYNC.ALL ;  /* 0x0000000000007948 */ /* 0x000fea0003800000 */
[----:B------:R-:W-:-:S13]  /*4120*/  ISETP.GE.AND P0, PT, R0, UR4, PT ;  /* 0x0000000400007c0c */ /* 0x000fda000bf06270 */
[----:B------:R-:W-:Y:S05]  /*4130*/  @P0 EXIT ;  /* 0x000000000000094d */ /* 0x000fea0003800000 */
[----:B01----:R-:W0:Y:S01]  /*4140*/  LDC.64 R2, c[0x0][0x3b8] ;  /* 0x0000ee00ff027b82 */ /* 0x003e220000000a00 */
[----:B------:R-:W-:-:S04]  /*4150*/  MOV R5, UR15 ;  /* 0x0000000f00057c02 */ /* 0x000fc80008000f00 */
[----:B------:R-:W-:-:S05]  /*4160*/  LEA R5, R5, R0, 0x9 ;  /* 0x0000000005057211 */ /* 0x000fca00078e48ff */
[----:B0-----:R-:W-:-:S05]  /*4170*/  IMAD.WIDE.U32 R2, R5, 0x8, R2 ;  /* 0x0000000805027825 */ /* 0x001fca00078e0002 */
[----:B------:R-:W-:Y:S01]  /*4180*/  STG.E.64 desc[UR10][R2.64], R20 ;  /* 0x0000001402007986 */ /* 0x000fe2000c101b0a */
[----:B------:R-:W-:Y:S05]  /*4190*/  EXIT ;  /* 0x000000000000794d */ /* 0x000fea0003800000 */
.L_x_7017:
        /* <DEDUP_REMOVED lines=14> */
.L_x_17266:


//--------------------- .text._ZN2at6native29vectorized_elementwise_kernelILi2EZZNS0_73_GLOBAL__N__c8866d80_35_SparseBinaryOpIntersectionKernel_cu_7dd49032_323742_sparse_binary_op_intersection_kernel_implINS2_18CUDAKernelLauncherENS2_36CUDAValueSelectionIntersectionKernelINS2_9LhsProjOpEEElLl0EEEvRNS_6TensorERKS8_SB_RKSt6vectorIlSaIlEERKSt8optionalIS8_ESK_bbENKUlvE1_clEvEUllE_St5arrayIPcLm2EEEEviT0_T1_ --------------------------
	.section	.text._ZN2at6native29vectorized_elementwise_kernelILi2EZZNS0_73_GLOBAL__N__c8866d80_35_SparseBinaryOpIntersectionKernel_cu_7dd49032_323742_sparse_binary_op_intersection_kernel_implINS2_18CUDAKernelLauncherENS2_36CUDAValueSelectionIntersectionKernelINS2_9LhsProjOpEEElLl0EEEvRNS_6TensorERKS8_SB_RKSt6vectorIlSaIlEERKSt8optionalIS8_ESK_bbENKUlvE1_clEvEUllE_St5arrayIPcLm2EEEEviT0_T1_,"ax",@progbits
	.align	128
        .global         _ZN2at6native29vectorized_elementwise_kernelILi2EZZNS0_73_GLOBAL__N__c8866d80_35_SparseBinaryOpIntersectionKernel_cu_7dd49032_323742_sparse_binary_op_intersection_kernel_implINS2_18CUDAKernelLauncherENS2_36CUDAValueSelectionIntersectionKernelINS2_9LhsProjOpEEElLl0EEEvRNS_6TensorERKS8_SB_RKSt6vectorIlSaIlEERKSt8optionalIS8_ESK_bbENKUlvE1_clEvEUllE_St5arrayIPcLm2EEEEviT0_T1_
        .type           _ZN2at6native29vectorized_elementwise_kernelILi2EZZNS0_73_GLOBAL__N__c8866d80_35_SparseBinaryOpIntersectionKernel_cu_7dd49032_323742_sparse_binary_op_intersection_kernel_implINS2_18CUDAKernelLauncherENS2_36CUDAValueSelectionIntersectionKernelINS2_9LhsProjOpEEElLl0EEEvRNS_6TensorERKS8_SB_RKSt6vectorIlSaIlEERKSt8optionalIS8_ESK_bbENKUlvE1_clEvEUllE_St5arrayIPcLm2EEEEviT0_T1_,@function
        .size           _ZN2at6native29vectorized_elementwise_kernelILi2EZZNS0_73_GLOBAL__N__c8866d80_35_SparseBinaryOpIntersectionKernel_cu_7dd49032_323742_sparse_binary_op_intersection_kernel_implINS2_18CUDAKernelLauncherENS2_36CUDAValueSelectionIntersectionKernelINS2_9LhsProjOpEEElLl0EEEvRNS_6TensorERKS8_SB_RKSt6vectorIlSaIlEERKSt8optionalIS8_ESK_bbENKUlvE1_clEvEUllE_St5arrayIPcLm2EEEEviT0_T1_,(.L_x_17267 - _ZN2at6native29vectorized_elementwise_kernelILi2EZZNS0_73_GLOBAL__N__c8866d80_35_SparseBinaryOpIntersectionKernel_cu_7dd49032_323742_sparse_binary_op_intersection_kernel_implINS2_18CUDAKernelLauncherENS2_36CUDAValueSelectionIntersectionKernelINS2_9LhsProjOpEEElLl0EEEvRNS_6TensorERKS8_SB_RKSt6vectorIlSaIlEERKSt8optionalIS8_ESK_bbENKUlvE1_clEvEUllE_St5arrayIPcLm2EEEEviT0_T1_)
        .other          _ZN2at6native29vectorized_elementwise_kernelILi2EZZNS0_73_GLOBAL__N__c8866d80_35_SparseBinaryOpIntersectionKernel_cu_7dd49032_323742_sparse_binary_op_intersection_kernel_implINS2_18CUDAKernelLauncherENS2_36CUDAValueSelectionIntersectionKernelINS2_9LhsProjOpEEElLl0EEEvRNS_6TensorERKS8_SB_RKSt6vectorIlSaIlEERKSt8optionalIS8_ESK_bbENKUlvE1_clEvEUllE_St5arrayIPcLm2EEEEviT0_T1_,@"STO_CUDA_ENTRY STV_DEFAULT"
_ZN2at6native29vectorized_elementwise_kernelILi2EZZNS0_73_GLOBAL__N__c8866d80_35_SparseBinaryOpIntersectionKernel_cu_7dd49032_323742_sparse_binary_op_intersection_kernel_implINS2_18CUDAKernelLauncherENS2_36CUDAValueSelectionIntersectionKernelINS2_9LhsProjOpEEElLl0EEEvRNS_6TensorERKS8_SB_RKSt6vectorIlSaIlEERKSt8optionalIS8_ESK_bbENKUlvE1_clEvEUllE_St5arrayIPcLm2EEEEviT0_T1_:
.text._ZN2at6native29vectorized_elementwise_kernelILi2EZZNS0_73_GLOBAL__N__c8866d80_35_SparseBinaryOpIntersectionKernel_cu_7dd49032_323742_sparse_binary_op_intersection_kernel_implINS2_18CUDAKernelLauncherENS2_36CUDAValueSelectionIntersectionKernelINS2_9LhsProjOpEEElLl0EEEvRNS_6TensorERKS8_SB_RKSt6vectorIlSaIlEERKSt8optionalIS8_ESK_bbENKUlvE1_clEvEUllE_St5arrayIPcLm2EEEEviT0_T1_:
[----:B------:R-:W-:Y:S01]  /*0000*/  LDC R1, c[0x0][0x37c] ;  /* 0x0000df00ff017b82 */ /* 0x000fe20000000800 */
[----:B------:R-:W0:Y:S01]  /*0010*/  S2R R45, SR_CTAID.X ;  /* 0x00000000002d7919 */ /* 0x000e220000002500 */
[----:B------:R-:W1:Y:S01]  /*0020*/  LDCU UR4, c[0x0][0x380] ;  /* 0x00007000ff0477ac */ /* 0x000e620008000800 */
[----:B------:R-:W2:Y:S01]  /*0030*/  LDCU.64 UR12, c[0x0][0x358] ;  /* 0x00006b00ff0c77ac */ /* 0x000ea20008000a00 */
[----:B0-----:R-:W-:-:S04]  /*0040*/  SHF.L.U32 R45, R45, 0xa, RZ ;  /* 0x0000000a2d2d7819 */ /* 0x001fc800000006ff */
[----:B-1----:R-:W-:-:S04]  /*0050*/  IADD3 R29, PT, PT, -R45, UR4, RZ ;  /* 0x000000042d1d7c10 */ /* 0x002fc8000fffe1ff */
[----:B------:R-:W-:-:S13]  /*0060*/  ISETP.GT.U32.AND P0, PT, R29, 0x3ff, PT ;  /* 0x000003ff1d00780c */ /* 0x000fda0003f04070 */
[----:B--2---:R-:W-:Y:S05]  /*0070*/  @P0 BRA `(.L_x_7018) ;  /* 0x0000007c00fc0947 */ /* 0x004fea0003800000 */
[----:B------:R-:W0:Y:S01]  /*0080*/  S2R R0, SR_TID.X ;  /* 0x0000000000007919 */ /* 0x000e220000002100 */
[----:B------:R-:W-:Y:S01]  /*0090*/  CS2R R26, SRZ ;  /* 0x00000000001a7805 */ /* 0x000fe2000001ff00 */
[----:B------:R-:W1:Y:S01]  /*00a0*/  LDCU.64 UR10, c[0x0][0x398] ;  /* 0x00007300ff0a77ac */ /* 0x000e620008000a00 */
[----:B------:R-:W2:Y:S01]  /*00b0*/  LDCU.64 UR14, c[0x0][0x388] ;  /* 0x00007100ff0e77ac */ /* 0x000ea20008000a00 */
[----:B0-----:R-:W-:Y:S02]  /*00c0*/  ISETP.GE.U32.AND P6, PT, R0, R29, PT ;  /* 0x0000001d0000720c */ /* 0x001fe40003fc6070 */
[----:B------:R-:W-:-:S11]  /*00d0*/  MOV R44, R0 ;  /* 0x00000000002c7202 */ /* 0x000fd60000000f00 */
[----:B------:R-:W-:Y:S01]  /*00e0*/  @!P6 VIADD R0, R44, 0x80 ;  /* 0x000000802c00e836 */ /* 0x000fe20000000000 */
[----:B------:R-:W0:Y:S01]  /*00f0*/  @!P6 LDC.64 R4, c[0x0][0x3c0] ;  /* 0x0000f000ff04eb82 */ /* 0x000e220000000a00 */
[----:B------:R-:W-:-:S03]  /*0100*/  @!P6 IADD3 R3, PT, PT, R45, R44, RZ ;  /* 0x0000002c2d03e210 */ /* 0x000fc60007ffe0ff */
[----:B------:R-:W-:-:S13]  /*0110*/  ISETP.GE.U32.AND P5, PT, R0, R29, PT ;  /* 0x0000001d0000720c */ /* 0x000fda0003fa6070 */
[----:B------:R-:W-:Y:S01]  /*0120*/  @!P5 IADD3 R19, PT, PT, R45, R0, RZ ;  /* 0x000000002d13d210 */ /* 0x000fe20007ffe0ff */
[----:B------:R-:W3:Y:S01]  /*0130*/  @!P5 LDC.64 R6, c[0x0][0x3c0] ;  /* 0x0000f000ff06db82 */ /* 0x000ee20000000a00 */
[----:B------:R-:W-:-:S04]  /*0140*/  @!P5 IADD3 R0, PT, PT, R0, 0x80, RZ ;  /* 0x000000800000d810 */ /* 0x000fc80007ffe0ff */
[----:B------:R-:W-:Y:S01]  /*0150*/  ISETP.GE.U32.AND P4, PT, R0, R29, PT ;  /* 0x0000001d0000720c */ /* 0x000fe20003f86070 */
[----:B0-----:R-:W-:-:S05]  /*0160*/  @!P6 IMAD.WIDE.U32 R4, R3, 0x8, R4 ;  /* 0x000000080304e825 */ /* 0x001fca00078e0004 */
[----:B------:R0:W5:Y:S07]  /*0170*/  @!P6 LDG.E.64 R26, desc[UR12][R4.64] ;  /* 0x0000000c041ae981 */ /* 0x00016e000c1e1b00 */
[----:B------:R-:W-:Y:S01]  /*0180*/  @!P4 IMAD.IADD R21, R45, 0x1, R0 ;  /* 0x000000012d15c824 */ /* 0x000fe200078e0200 */
[----:B------:R-:W-:Y:S01]  /*0190*/  @!P4 IADD3 R0, PT, PT, R0, 0x80, RZ ;  /* 0x000000800000c810 */ /* 0x000fe20007ffe0ff */
[----:B------:R-:W4:Y:S03]  /*01a0*/  @!P4 LDC.64 R8, c[0x0][0x3c0] ;  /* 0x0000f000ff08cb82 */ /* 0x000f260000000a00 */
[----:B------:R-:W-:-:S13]  /*01b0*/  ISETP.GE.U32.AND P3, PT, R0, R29, PT ;  /* 0x0000001d0000720c */ /* 0x000fda0003f66070 */
[----:B------:R-:W-:Y:S01]  /*01c0*/  @!P3 IADD3 R23, PT, PT, R45, R0, RZ ;  /* 0x000000002d17b210 */ /* 0x000fe20007ffe0ff */
[----:B------:R-:W-:Y:S01]  /*01d0*/  @!P3 VIADD R0, R0, 0x80 ;  /* 0x000000800000b836 */ /* 0x000fe20000000000 */
[----:B------:R-:W4:Y:S04]  /*01e0*/  @!P3 LDC.64 R10, c[0x0][0x3c0] ;  /* 0x0000f000ff0abb82 */ /* 0x000f280000000a00 */
[----:B------:R-:W-:-:S13]  /*01f0*/  ISETP.GE.U32.AND P2, PT, R0, R29, PT ;  /* 0x0000001d0000720c */ /* 0x000fda0003f46070 */
[----:B------:R-:W-:Y:S01]  /*0200*/  @!P2 IADD3 R31, PT, PT, R45, R0, RZ ;  /* 0x000000002d1fa210 */ /* 0x000fe20007ffe0ff */
[----:B------:R-:W0:Y:S01]  /*0210*/  @!P2 LDC.64 R12, c[0x0][0x3c0] ;  /* 0x0000f000ff0cab82 */ /* 0x000e220000000a00 */
[----:B------:R-:W-:-:S04]  /*0220*/  @!P2 IADD3 R0, PT, PT, R0, 0x80, RZ ;  /* 0x000000800000a810 */ /* 0x000fc80007ffe0ff */
[----:B------:R-:W-:-:S13]  /*0230*/  ISETP.GE.U32.AND P1, PT, R0, R29, PT ;  /* 0x0000001d0000720c */ /* 0x000fda0003f26070 */
[----:B------:R-:W-:Y:S01]  /*0240*/  @!P1 IMAD.IADD R35, R45, 0x1, R0 ;  /* 0x000000012d239824 */ /* 0x000fe200078e0200 */
[----:B------:R-:W-:Y:S01]  /*0250*/  @!P1 IADD3 R0, PT, PT, R0, 0x80, RZ ;  /* 0x0000008000009810 */ /* 0x000fe20007ffe0ff */
[----:B------:R-:W1:Y:S03]  /*0260*/  @!P1 LDC.64 R14, c[0x0][0x3c0] ;  /* 0x0000f000ff0e9b82 */ /* 0x000e660000000a00 */
[----:B------:R-:W-:-:S13]  /*0270*/  ISETP.GE.U32.AND P0, PT, R0, R29, PT ;  /* 0x0000001d0000720c */ /* 0x000fda0003f06070 */
[----:B------:R-:W-:Y:S01]  /*0280*/  @!P0 IMAD.IADD R37, R45, 0x1, R0 ;  /* 0x000000012d258824 */ /* 0x000fe200078e0200 */
[----:B------:R-:W-:Y:S01]  /*0290*/  @!P0 IADD3 R0, PT, PT, R0, 0x80, RZ ;  /* 0x0000008000008810 */ /* 0x000fe20007ffe0ff */
[----:B------:R-:W2:Y:S03]  /*02a0*/  @!P0 LDC.64 R16, c[0x0][0x3c0] ;  /* 0x0000f000ff108b82 */ /* 0x000ea60000000a00 */
[----:B------:R-:W-:-:S13]  /*02b0*/  ISETP.GE.U32.AND P6, PT, R0, R29, PT ;  /* 0x0000001d0000720c */ /* 0x000fda0003fc6070 */
[----:B------:R-:W4:Y:S01]  /*02c0*/  @!P6 LDC.64 R2, c[0x0][0x3c0] ;  /* 0x0000f000ff02eb82 */ /* 0x000f220000000a00 */
[----:B---3--:R-:W-:Y:S01]  /*02d0*/  @!P5 IMAD.WIDE.U32 R6, R19, 0x8, R6 ;  /* 0x000000081306d825 */ /* 0x008fe200078e0006 */
[----:B------:R-:W-:-:S03]  /*02e0*/  @!P6 IADD3 R19, PT, PT, R45, R0, RZ ;  /* 0x000000002d13e210 */ /* 0x000fc60007ffe0ff */
[----:B0-----:R-:W-:-:S04]  /*02f0*/  @!P2 IMAD.WIDE.U32 R4, R31, 0x8, R12 ;  /* 0x000000081f04a825 */ /* 0x001fc800078e000c */
[----:B-1----:R-:W-:-:S04]  /*0300*/  @!P1 IMAD.WIDE.U32 R30, R35, 0x8, R14 ;  /* 0x00000008231e9825 */ /* 0x002fc800078e000e */
[----:B--2---:R-:W-:Y:S01]  /*0310*/  @!P0 IMAD.WIDE.U32 R34, R37, 0x8, R16 ;  /* 0x0000000825228825 */ /* 0x004fe200078e0010 */
[----:B------:R-:W-:-:S06]  /*0320*/  CS2R R16, SRZ ;  /* 0x0000000000107805 */ /* 0x000fcc000001ff00 */
[----:B------:R-:W5:Y:S01]  /*0330*/  @!P0 LDG.E.64 R16, desc[UR12][R34.64] ;  /* 0x0000000c22108981 */ /* 0x000f62000c1e1b00 */
[----:B----4-:R-:W-:Y:S01]  /*0340*/  @!P6 IMAD.WIDE.U32 R2, R19, 0x8, R2 ;  /* 0x000000081302e825 */ /* 0x010fe200078e0002 */
[----:B------:R-:W-:-:S06]  /*0350*/  CS2R R18, SRZ ;  /* 0x0000000000127805 */ /* 0x000fcc000001ff00 */
[----:B------:R-:W5:Y:S01]  /*0360*/  @!P1 LDG.E.64 R18, desc[UR12][R30.64] ;  /* 0x0000000c1e129981 */ /* 0x000f62000c1e1b00 */
[----:B------:R-:W-:Y:S02]  /*0370*/  UISETP.GE.U32.AND UP0, UPT, UR10, 0x1, UPT ;  /* 0x000000010a00788c */ /* 0x000fe4000bf06070 */
[----:B------:R-:W-:Y:S02]  /*0380*/  UISETP.EQ.U32.AND UP1, UPT, UR14, URZ, UPT ;  /* 0x000000ff0e00728c */ /* 0x000fe4000bf22070 */
[----:B------:R-:W-:Y:S01]  /*0390*/  UISETP.GE.AND.EX UP0, UPT, UR11, URZ, UPT, UP0 ;  /* 0x000000ff0b00728c */ /* 0x000fe2000bf06300 */
[----:B------:R-:W-:-:S03]  /*03a0*/  @!P4 IMAD.WIDE.U32 R8, R21, 0x8, R8 ;  /* 0x000000081508c825 */ /* 0x000fc600078e0008 */
[----:B------:R-:W-:Y:S01]  /*03b0*/  UISETP.EQ.OR.EX UP0, UPT, UR15, URZ, !UP0, UP1 ;  /* 0x000000ff0f00728c */ /* 0x000fe2000c702710 */
[----:B------:R-:W-:Y:S01]  /*03c0*/  @!P3 IMAD.WIDE.U32 R10, R23, 0x8, R10 ;  /* 0x00000008170ab825 */ /* 0x000fe200078e000a */
[----:B------:R-:W-:Y:S02]  /*03d0*/  CS2R R32, SRZ ;  /* 0x0000000000207805 */ /* 0x000fe4000001ff00 */
[----:B------:R-:W-:Y:S02]  /*03e0*/  CS2R R24, SRZ ;  /* 0x0000000000187805 */ /* 0x000fe4000001ff00 */
[----:B------:R-:W-:Y:S02]  /*03f0*/  CS2R R22, SRZ ;  /* 0x0000000000167805 */ /* 0x000fe4000001ff00 */
[----:B------:R-:W-:Y:S02]  /*0400*/  CS2R R20, SRZ ;  /* 0x0000000000147805 */ /* 0x000fe4000001ff00 */
[----:B------:R-:W-:Y:S01]  /*0410*/  CS2R R14, SRZ ;  /* 0x00000000000e7805 */ /* 0x000fe2000001ff00 */
[----:B------:R-:W-:Y:S01]  /*0420*/  HFMA2 R47, -RZ, RZ, 0, 0 ;  /* 0x00000000ff2f7431 */ /* 0x000fe200000001ff */
[----:B------:R0:W5:Y:S01]  /*0430*/  @!P5 LDG.E.64 R32, desc[UR12][R6.64] ;  /* 0x0000000c0620d981 */ /* 0x000162000c1e1b00 */
[----:B------:R-:W-:-:S02]  /*0440*/  CS2R R42, SRZ ;  /* 0x00000000002a7805 */ /* 0x000fc4000001ff00 */
[----:B------:R-:W-:Y:S01]  /*0450*/  CS2R R12, SRZ ;  /* 0x00000000000c7805 */ /* 0x000fe2000001ff00 */
[----:B------:R-:W-:Y:S01]  /*0460*/  IMAD.MOV.U32 R48, RZ, RZ, RZ ;  /* 0x000000ffff307224 */ /* 0x000fe200078e00ff */
[----:B------:R1:W5:Y:S04]  /*0470*/  @!P4 LDG.E.64 R24, desc[UR12][R8.64] ;  /* 0x0000000c0818c981 */ /* 0x000368000c1e1b00 */
[----:B------:R2:W5:Y:S01]  /*0480*/  @!P3 LDG.E.64 R22, desc[UR12][R10.64] ;  /* 0x0000000c0a16b981 */ /* 0x000562000c1e1b00 */
[----:B0-----:R-:W-:-:S03]  /*0490*/  CS2R R6, SRZ ;  /* 0x0000000000067805 */ /* 0x001fc6000001ff00 */
[----:B------:R0:W5:Y:S01]  /*04a0*/  @!P2 LDG.E.64 R20, desc[UR12][R4.64] ;  /* 0x0000000c0414a981 */ /* 0x000162000c1e1b00 */
[----:B-1----:R-:W-:-:S03]  /*04b0*/  CS2R R8, SRZ ;  /* 0x0000000000087805 */ /* 0x002fc6000001ff00 */
[----:B------:R1:W5:Y:S01]  /*04c0*/  @!P6 LDG.E.64 R14, desc[UR12][R2.64] ;  /* 0x0000000c020ee981 */ /* 0x000362000c1e1b00 */
[----:B--2---:R-:W-:Y:S02]  /*04d0*/  CS2R R10, SRZ ;  /* 0x00000000000a7805 */ /* 0x004fe4000001ff00 */
[----:B0-----:R-:W-:Y:S02]  /*04e0*/  CS2R R4, SRZ ;  /* 0x0000000000047805 */ /* 0x001fe4000001ff00 */
[----:B-1----:R-:W-:Y:S01]  /*04f0*/  CS2R R2, SRZ ;  /* 0x0000000000027805 */ /* 0x002fe2000001ff00 */
[----:B------:R-:W-:Y:S06]  /*0500*/  BRA.U UP0, `(.L_x_7019) ;  /* 0x0000007500887547 */ /* 0x000fec000b800000 */
[----:B------:R-:W-:Y:S01]  /*0510*/  ISETP.GE.U32.AND P0, PT, R44, R29, PT ;  /* 0x0000001d2c00720c */ /* 0x000fe20003f06070 */
[----:B------:R-:W-:-:S12]  /*0520*/  BSSY.RECONVERGENT B0, `(.L_x_7020) ;  /* 0x00000ec000007945 */ /* 0x000fd80003800200 */
[----:B------:R-:W-:Y:S05]  /*0530*/  @P0 BRA `(.L_x_7021) ;  /* 0x0000000c00a80947 */ /* 0x000fea0003800000 */
[----:B------:R-:W0:Y:S01]  /*0540*/  LDCU.64 UR6, c[0x0][0x390] ;  /* 0x00007200ff0677ac */ /* 0x000e220008000a00 */
        /* <DEDUP_REMOVED lines=8> */
[----:B------:R-:W-:Y:S01]  /*05d0*/  IMAD.WIDE.U32 R26, R26, UR6, RZ ;  /* 0x000000061a1a7c25 */ /* 0x000fe2000f8e00ff */
[----:B------:R-:W-:Y:S02]  /*05e0*/  CS2R R2, SRZ ;  /* 0x0000000000027805 */ /* 0x000fe4000001ff00 */
[----:B------:R-:W-:Y:S02]  /*05f0*/  UISETP.NE.U32.AND UP0, UPT, UR16, URZ, UPT ;  /* 0x000000ff1000728c */ /* 0x000fe4000bf05070 */
[----:B------:R-:W-:Y:S02]  /*0600*/  IADD3 R31, PT, PT, R27, R31, RZ ;  /* 0x0000001f1b1f7210 */ /* 0x000fe40007ffe0ff */
[----:B------:R-:W-:Y:S01]  /*0610*/  UISETP.NE.AND.EX UP0, UPT, URZ, URZ, UPT, UP0 ;  /* 0x000000ffff00728c */ /* 0x000fe2000bf05300 */
[----:B------:R-:W-:Y:S10]  /*0620*/  BRA.U !UP1, `(.L_x_7022) ;  /* 0x0000000509687547 */ /* 0x000ff4000b800000 */
[----:B------:R-:W0:Y:S01]  /*0630*/  LDC.64 R2, c[0x0][0x3a0] ;  /* 0x0000e800ff027b82 */ /* 0x000e220000000a00 */
[----:B------:R-:W-:Y:S02]  /*0640*/  ULOP3.LUT UR4, UR10, 0xfffffff8, URZ, 0xc0, !UPT ;  /* 0xfffffff80a047892 */ /* 0x000fe4000f8ec0ff */
[----:B------:R-:W-:-:S05]  /*0650*/  ULOP3.LUT UR5, UR11, 0x7fffffff, URZ, 0xc0, !UPT ;  /* 0x7fffffff0b057892 */ /* 0x000fca000f8ec0ff */
[----:B------:R-:W1:Y:S01]  /*0660*/  LDC.64 R28, c[0x0][0x3a8] ;  /* 0x0000ea00ff1c7b82 */ /* 0x000e620000000a00 */
[----:B------:R-:W-:Y:S01]  /*0670*/  UMOV UR6, UR4 ;  /* 0x0000000400067c82 */ /* 0x000fe20008000000 */
[----:B------:R-:W-:Y:S01]  /*0680*/  UMOV UR7, UR5 ;  /* 0x0000000500077c82 */ /* 0x000fe20008000000 */
[----:B0-----:R-:W-:-:S05]  /*0690*/  IADD3 R34, P0, PT, R2, 0x20, RZ ;  /* 0x0000002002227810 */ /* 0x001fca0007f1e0ff */
[----:B------:R-:W-:Y:S01]  /*06a0*/  IMAD.X R35, RZ, RZ, R3, P0 ;  /* 0x000000ffff237224 */ /* 0x000fe200000e0603 */
[----:B------:R-:W-:Y:S02]  /*06b0*/  LEA R46, P0, R26, UR14, 0x3 ;  /* 0x0000000e1a2e7c11 */ /* 0x000fe4000f8018ff */
[----:B------:R-:W-:Y:S02]  /*06c0*/  CS2R R2, SRZ ;  /* 0x0000000000027805 */ /* 0x000fe4000001ff00 */
[----:B-1----:R-:W-:Y:S02]  /*06d0*/  SHF.L.U64.HI R49, R28, 0x3, R29 ;  /* 0x000000031c317819 */ /* 0x002fe4000001021d */
[----:B------:R-:W-:Y:S02]  /*06e0*/  LEA.HI.X R0, R26, UR15, R31, 0x3, P0 ;  /* 0x0000000f1a007c11 */ /* 0x000fe400080f1c1f */
[C---:B------:R-:W-:Y:S02]  /*06f0*/  SHF.L.U64.HI R29, R28.reuse, 0x6, R29 ;  /* 0x000000061c1d7819 */ /* 0x040fe4000001021d */
[----:B------:R-:W-:-:S07]  /*0700*/  SHF.L.U32 R50, R28, 0x3, RZ ;  /* 0x000000031c327819 */ /* 0x000fce00000006ff */
.L_x_7023:
[----:B------:R-:W-:Y:S01]  /*0710*/  MOV R36, R46 ;  /* 0x0000002e00247202 */ /* 0x000fe20000000f00 */
[----:B------:R-:W-:Y:S01]  /*0720*/  IMAD.MOV.U32 R37, RZ, RZ, R0 ;  /* 0x000000ffff257224 */ /* 0x000fe200078e0000 */
[----:B------:R-:W2:Y:S04]  /*0730*/  LDG.E.64.CONSTANT R40, desc[UR12][R34.64+-0x20] ;  /* 0xffffe00c22287981 */ /* 0x000ea8000c1e9b00 */
[----:B------:R0:W2:Y:S04]  /*0740*/  LDG.E.64.CONSTANT R38, desc[UR12][R36.64] ;  /* 0x0000000c24267981 */ /* 0x0000a8000c1e9b00 */
[----:B------:R-:W3:Y:S01]  /*0750*/  LDG.E.64.CONSTANT R52, desc[UR12][R34.64+0x18] ;  /* 0x0000180c22347981 */ /* 0x000ee2000c1e9b00 */
[----:B0-----:R-:W-:-:S02]  /*0760*/  MOV R37, R2 ;  /* 0x0000000200257202 */ /* 0x001fc40000000f00 */
[----:B------:R-:W-:Y:S02]  /*0770*/  IADD3 R2, P0, PT, R46, R50, RZ ;  /* 0x000000322e027210 */ /* 0x000fe40007f1e0ff */
[----:B------:R-:W-:-:S03]  /*0780*/  MOV R36, R3 ;  /* 0x0000000300247202 */ /* 0x000fc60000000f00 */
[----:B------:R-:W-:Y:S02]  /*0790*/  IMAD.X R3, R0, 0x1, R49, P0 ;  /* 0x0000000100037824 */ /* 0x000fe400000e0631 */
[----:B--2---:R-:W-:Y:S02]  /*07a0*/  IMAD R39, R39, R40, RZ ;  /* 0x0000002827277224 */ /* 0x004fe400078e02ff */
[----:B------:R-:W-:-:S04]  /*07b0*/  IMAD.WIDE.U32 R36, R40, R38, R36 ;  /* 0x0000002628247225 */ /* 0x000fc800078e0024 */
[----:B------:R-:W-:Y:S02]  /*07c0*/  IMAD R51, R41, R38, R39 ;  /* 0x0000002629337224 */ /* 0x000fe400078e0227 */
[----:B------:R0:W2:Y:S04]  /*07d0*/  LDG.E.64.CONSTANT R38, desc[UR12][R2.64] ;  /* 0x0000000c02267981 */ /* 0x0000a8000c1e9b00 */
[----:B------:R-:W2:Y:S01]  /*07e0*/  LDG.E.64.CONSTANT R40, desc[UR12][R34.64+-0x18] ;  /* 0xffffe80c22287981 */ /* 0x000ea2000c1e9b00 */
[----:B------:R-:W-:Y:S02]  /*07f0*/  IADD3 R37, PT, PT, R37, R51, RZ ;  /* 0x0000003325257210 */ /* 0x000fe40007ffe0ff */
[----:B0-----:R-:W-:-:S04]  /*0800*/  IADD3 R2, P0, PT, R2, R50, RZ ;  /* 0x0000003202027210 */ /* 0x001fc80007f1e0ff */
[----:B------:R-:W-:Y:S01]  /*0810*/  IADD3.X R3, PT, PT, R3, R49, RZ, P0, !PT ;  /* 0x0000003103037210 */ /* 0x000fe200007fe4ff */
[----:B--2---:R-:W-:Y:S02]  /*0820*/  IMAD R51, R39, R40, RZ ;  /* 0x0000002827337224 */ /* 0x004fe400078e02ff */
[----:B------:R-:W-:-:S04]  /*0830*/  IMAD.WIDE.U32 R36, R40, R38, R36 ;  /* 0x0000002628247225 */ /* 0x000fc800078e0024 */
[----:B------:R-:W-:Y:S02]  /*0840*/  IMAD R51, R41, R38, R51 ;  /* 0x0000002629337224 */ /* 0x000fe400078e0233 */
[----:B------:R0:W2:Y:S04]  /*0850*/  LDG.E.64.CONSTANT R38, desc[UR12][R2.64] ;  /* 0x0000000c02267981 */ /* 0x0000a8000c1e9b00 */
[----:B------:R-:W2:Y:S01]  /*0860*/  LDG.E.64.CONSTANT R40, desc[UR12][R34.64+-0x10] ;  /* 0xfffff00c22287981 */ /* 0x000ea2000c1e9b00 */
[----:B------:R-:W-:Y:S01]  /*0870*/  IMAD.IADD R37, R37, 0x1, R51 ;  /* 0x0000000125257824 */ /* 0x000fe200078e0233 */
[----:B0-----:R-:W-:-:S04]  /*0880*/  IADD3 R2, P0, PT, R2, R50, RZ ;  /* 0x0000003202027210 */ /* 0x001fc80007f1e0ff */
[----:B------:R-:W-:Y:S01]  /*0890*/  IADD3.X R3, PT, PT, R3, R49, RZ, P0, !PT ;  /* 0x0000003103037210 */ /* 0x000fe200007fe4ff */
[----:B--2---:R-:W-:Y:S02]  /*08a0*/  IMAD R51, R39, R40, RZ ;  /* 0x0000002827337224 */ /* 0x004fe400078e02ff */
[----:B------:R-:W-:-:S04]  /*08b0*/  IMAD.WIDE.U32 R36, R40, R38, R36 ;  /* 0x0000002628247225 */ /* 0x000fc800078e0024 */
[----:B------:R-:W-:Y:S02]  /*08c0*/  IMAD R51, R41, R38, R51 ;  /* 0x0000002629337224 */ /* 0x000fe400078e0233 */
[----:B------:R0:W2:Y:S04]  /*08d0*/  LDG.E.64.CONSTANT R38, desc[UR12][R2.64] ;  /* 0x0000000c02267981 */ /* 0x0000a8000c1e9b00 */
[----:B------:R-:W2:Y:S01]  /*08e0*/  LDG.E.64.CONSTANT R40, desc[UR12][R34.64+-0x8] ;  /* 0xfffff80c22287981 */ /* 0x000ea2000c1e9b00 */
[----:B------:R-:W-:Y:S02]  /*08f0*/  IADD3 R37, PT, PT, R37, R51, RZ ;  /* 0x0000003325257210 */ /* 0x000fe40007ffe0ff */
[----:B0-----:R-:W-:-:S05]  /*0900*/  IADD3 R2, P0, PT, R2, R50, RZ ;  /* 0x0000003202027210 */ /* 0x001fca0007f1e0ff */
        /* <DEDUP_REMOVED lines=21> */
[----:B------:R1:W2:Y:S01]  /*0a60*/  LDG.E.64.CONSTANT R40, desc[UR12][R34.64+0x10] ;  /* 0x0000100c22287981 */ /* 0x0002a2000c1e9b00 */
[----:B0-----:R-:W-:-:S05]  /*0a70*/  IADD3 R2, P0, PT, R2, R50, RZ ;  /* 0x0000003202027210 */ /* 0x001fca0007f1e0ff */
[----:B------:R-:W-:-:S06]  /*0a80*/  IMAD.X R3, R3, 0x1, R49, P0 ;  /* 0x0000000103037824 */ /* 0x000fcc00000e0631 */
[----:B------:R-:W3:Y:S01]  /*0a90*/  LDG.E.64.CONSTANT R2, desc[UR12][R2.64] ;  /* 0x0000000c02027981 */ /* 0x000ee2000c1e9b00 */
[----:B------:R-:W-:Y:S01]  /*0aa0*/  IADD3 R37, PT, PT, R37, R51, RZ ;  /* 0x0000003325257210 */ /* 0x000fe20007ffe0ff */
[----:B------:R-:W-:-:S04]  /*0ab0*/  UIADD3 UR6, UP1, UPT, UR6, -0x8, URZ ;  /* 0xfffffff806067890 */ /* 0x000fc8000ff3e0ff */
[----:B------:R-:W-:Y:S02]  /*0ac0*/  UIADD3.X UR7, UPT, UPT, UR7, -0x1, URZ, UP1, !UPT ;  /* 0xffffffff07077890 */ /* 0x000fe40008ffe4ff */
[----:B------:R-:W-:-:S04]  /*0ad0*/  UISETP.NE.U32.AND UP1, UPT, UR6, URZ, UPT ;  /* 0x000000ff0600728c */ /* 0x000fc8000bf25070 */
[----:B------:R-:W-:Y:S01]  /*0ae0*/  UISETP.NE.AND.EX UP1, UPT, UR7, URZ, UPT, UP1 ;  /* 0x000000ff0700728c */ /* 0x000fe2000bf25310 */
[----:B-1----:R-:W-:Y:S02]  /*0af0*/  IADD3 R34, P1, PT, R34, 0x40, RZ ;  /* 0x0000004022227810 */ /* 0x002fe40007f3e0ff */
[----:B------:R-:W-:Y:S02]  /*0b00*/  LEA R46, P0, R28, R46, 0x6 ;  /* 0x0000002e1c2e7211 */ /* 0x000fe400078030ff */
[----:B------:R-:W-:Y:S02]  /*0b10*/  IADD3.X R35, PT, PT, RZ, R35, RZ, P1, !PT ;  /* 0x00000023ff237210 */ /* 0x000fe40000ffe4ff */
[----:B------:R-:W-:Y:S01]  /*0b20*/  IADD3.X R0, PT, PT, R0, R29, RZ, P0, !PT ;  /* 0x0000001d00007210 */ /* 0x000fe200007fe4ff */
[----:B--2---:R-:W-:Y:S02]  /*0b30*/  IMAD R39, R39, R40, RZ ;  /* 0x0000002827277224 */ /* 0x004fe400078e02ff */
[----:B------:R-:W-:-:S04]  /*0b40*/  IMAD.WIDE.U32 R36, R40, R38, R36 ;  /* 0x0000002628247225 */ /* 0x000fc800078e0024 */
[----:B------:R-:W-:-:S05]  /*0b50*/  IMAD R39, R41, R38, R39 ;  /* 0x0000002629277224 */ /* 0x000fca00078e0227 */
[----:B------:R-:W-:Y:S01]  /*0b60*/  IADD3 R37, PT, PT, R37, R39, RZ ;  /* 0x0000002725257210 */ /* 0x000fe20007ffe0ff */
[----:B---3--:R-:W-:Y:S02]  /*0b70*/  IMAD R39, R3, R52, RZ ;  /* 0x0000003403277224 */ /* 0x008fe400078e02ff */
[----:B------:R-:W-:-:S04]  /*0b80*/  IMAD.WIDE.U32 R36, R52, R2, R36 ;  /* 0x0000000234247225 */ /* 0x000fc800078e0024 */
[----:B------:R-:W-:Y:S01]  /*0b90*/  IMAD R39, R53, R2, R39 ;  /* 0x0000000235277224 */ /* 0x000fe200078e0227 */
[----:B------:R-:W-:-:S03]  /*0ba0*/  MOV R3, R36 ;  /* 0x0000002400037202 */ /* 0x000fc60000000f00 */
[----:B------:R-:W-:Y:S01]  /*0bb0*/  IMAD.IADD R2, R37, 0x1, R39 ;  /* 0x0000000125027824 */ /* 0x000fe200078e0227 */
[----:B------:R-:W-:Y:S06]  /*0bc0*/  BRA.U UP1, `(.L_x_7023) ;  /* 0xfffffff901d07547 */ /* 0x000fec000b83ffff */
.L_x_7022:
[----:B------:R-:W-:Y:S05]  /*0bd0*/  BRA.U !UP0, `(.L_x_7021) ;  /* 0x0000000908007547 */ /* 0x000fea000b800000 */
[----:B------:R-:W0:Y:S01]  /*0be0*/  LDC R0, c[0x0][0x3ac] ;  /* 0x0000eb00ff007b82 */ /* 0x000e220000000800 */
[----:B------:R-:W-:Y:S02]  /*0bf0*/  UISETP.GE.U32.AND UP1, UPT, UR16, 0x4, UPT ;  /* 0x000000041000788c */ /* 0x000fe4000bf26070 */
[----:B------:R-:W-:Y:S02]  /*0c00*/  ULOP3.LUT UR9, UR8, 0x3, URZ, 0xc0, !UPT ;  /* 0x0000000308097892 */ /* 0x000fe4000f8ec0ff */
[----:B------:R-:W-:Y:S02]  /*0c10*/  UISETP.GE.U32.AND.EX UP1, UPT, URZ, URZ, UPT, UP1 ;  /* 0x000000ffff00728c */ /* 0x000fe4000bf26110 */
[----:B------:R-:W-:-:S04]  /*0c20*/  UISETP.NE.U32.AND UP0, UPT, UR9, URZ, UPT ;  /* 0x000000ff0900728c */ /* 0x000fc8000bf05070 */
[----:B------:R-:W-:-:S03]  /*0c30*/  UISETP.NE.AND.EX UP0, UPT, URZ, URZ, UPT, UP0 ;  /* 0x000000ffff00728c */ /* 0x000fc6000bf05300 */
[----:B------:R-:W-:Y:S08]  /*0c40*/  BRA.U !UP1, `(.L_x_7024) ;  /* 0x0000000109d47547 */ /* 0x000ff0000b800000 */
[----:B------:R-:W1:Y:S01]  /*0c50*/  LDC R39, c[0x0][0x3a8] ;  /* 0x0000ea00ff277b82 */ /* 0x000e620000000800 */
[----:B------:R-:W2:Y:S01]  /*0c60*/  LDCU.64 UR6, c[0x0][0x3a0] ;  /* 0x00007400ff0677ac */ /* 0x000ea20008000a00 */
[----:B------:R-:W-:Y:S01]  /*0c70*/  IMAD.MOV.U32 R30, RZ, RZ, R26 ;  /* 0x000000ffff1e7224 */ /* 0x000fe200078e001a */
[----:B0-----:R-:W-:Y:S01]  /*0c80*/  SHF.L.U32 R37, R0, 0x3, RZ ;  /* 0x0000000300257819 */ /* 0x001fe200000006ff */
[----:B------:R-:W0:Y:S01]  /*0c90*/  LDCU.64 UR16, c[0x0][0x388] ;  /* 0x00007100ff1077ac */ /* 0x000e220008000a00 */
[----:B--2---:R-:W-:-:S04]  /*0ca0*/  ULEA UR6, UP1, UR4, UR6, 0x3 ;  /* 0x0000000604067291 */ /* 0x004fc8000f8218ff */
[----:B------:R-:W-:Y:S02]  /*0cb0*/  ULEA.HI.X UR7, UR4, UR7, UR5, 0x3, UP1 ;  /* 0x0000000704077291 */ /* 0x000fe400088f1c05 */
[C---:B-1----:R-:W-:Y:S01]  /*0cc0*/  IMAD R35, R39.reuse, UR5, RZ ;  /* 0x0000000527237c24 */ /* 0x042fe2000f8e02ff */
[----:B------:R-:W-:Y:S01]  /*0cd0*/  MOV R52, UR6 ;  /* 0x0000000600347c02 */ /* 0x000fe20008000f00 */
[----:B------:R-:W-:-:S04]  /*0ce0*/  IMAD.WIDE.U32 R28, R39, UR4, R30 ;  /* 0x00000004271c7c25 */ /* 0x000fc8000f8e001e */
[----:B------:R-:W-:Y:S01]  /*0cf0*/  IMAD R35, R0, UR4, R35 ;  /* 0x0000000400237c24 */ /* 0x000fe2000f8e0223 */
[----:B0-----:R-:W-:Y:S01]  /*0d00*/  LEA R34, P0, R28, UR16, 0x3 ;  /* 0x000000101c227c11 */ /* 0x001fe2000f8018ff */
[----:B------:R-:W-:-:S03]  /*0d10*/  IMAD.U32 R53, RZ, RZ, UR7 ;  /* 0x00000007ff357e24 */ /* 0x000fc6000f8e00ff */
[----:B------:R-:W-:Y:S02]  /*0d20*/  IADD3 R29, PT, PT, R29, R35, RZ ;  /* 0x000000231d1d7210 */ /* 0x000fe40007ffe0ff */
[----:B------:R-:W2:Y:S02]  /*0d30*/  LDG.E.64.CONSTANT R50, desc[UR12][R52.64] ;  /* 0x0000000c34327981 */ /* 0x000ea4000c1e9b00 */
[----:B------:R-:W-:Y:S01]  /*0d40*/  LEA.HI.X R35, R28, UR17, R29, 0x3, P0 ;  /* 0x000000111c237c11 */ /* 0x000fe200080f1c1d */
[----:B------:R-:W-:Y:S02]  /*0d50*/  IMAD.WIDE.U32 R28, R39, 0x8, RZ ;  /* 0x00000008271c7825 */ /* 0x000fe400078e00ff */
[----:B------:R-:W3:Y:S03]  /*0d60*/  LDG.E.64.CONSTANT R38, desc[UR12][R52.64+0x8] ;  /* 0x0000080c34267981 */ /* 0x000ee6000c1e9b00 */
[----:B------:R-:W-:Y:S01]  /*0d70*/  IADD3 R29, PT, PT, R29, R37, RZ ;  /* 0x000000251d1d7210 */ /* 0x000fe20007ffe0ff */
[----:B------:R0:W2:Y:S02]  /*0d80*/  LDG.E.64.CONSTANT R40, desc[UR12][R34.64] ;  /* 0x0000000c22287981 */ /* 0x0000a4000c1e9b00 */
[----:B0-----:R-:W-:-:S05]  /*0d90*/  IADD3 R34, P0, PT, R34, R28, RZ ;  /* 0x0000001c22227210 */ /* 0x001fca0007f1e0ff */
[----:B------:R-:W-:-:S05]  /*0da0*/  IMAD.X R35, R29, 0x1, R35, P0 ;  /* 0x000000011d237824 */ /* 0x000fca00000e0623 */
[----:B------:R0:W3:Y:S01]  /*0db0*/  LDG.E.64.CONSTANT R36, desc[UR12][R34.64] ;  /* 0x0000000c22247981 */ /* 0x0000e2000c1e9b00 */
[----:B------:R-:W-:-:S04]  /*0dc0*/  LOP3.LUT R3, R3, R2, RZ, 0x3c, !PT ;  /* 0x0000000203037212 */ /* 0x000fc800078e3cff */
[----:B------:R-:W-:-:S04]  /*0dd0*/  LOP3.LUT R2, R3, R2, RZ, 0x3c, !PT ;  /* 0x0000000203027212 */ /* 0x000fc800078e3cff */
[----:B------:R-:W-:Y:S02]  /*0de0*/  LOP3.LUT R3, R3, R2, RZ, 0x3c, !PT ;  /* 0x0000000203037212 */ /* 0x000fe400078e3cff */
[----:B0-----:R-:W-:-:S04]  /*0df0*/  IADD3 R34, P0, PT, R34, R28, RZ ;  /* 0x0000001c22227210 */ /* 0x001fc80007f1e0ff */
[----:B------:R-:W-:Y:S02]  /*0e00*/  IADD3.X R35, PT, PT, R35, R29, RZ, P0, !PT ;  /* 0x0000001d23237210 */ /* 0x000fe400007fe4ff */
[----:B------:R-:W-:-:S05]  /*0e10*/  IADD3 R28, P0, PT, R34, R28, RZ ;  /* 0x0000001c221c7210 */ /* 0x000fca0007f1e0ff */
[----:B------:R-:W-:-:S06]  /*0e20*/  IMAD.X R29, R35, 0x1, R29, P0 ;  /* 0x00000001231d7824 */ /* 0x000fcc00000e061d */
[----:B------:R-:W4:Y:S01]  /*0e30*/  LDG.E.64.CONSTANT R28, desc[UR12][R28.64] ;  /* 0x0000000c1c1c7981 */ /* 0x000f22000c1e9b00 */
[----:B--2---:R-:W-:Y:S02]  /*0e40*/  IMAD R41, R41, R50, RZ ;  /* 0x0000003229297224 */ /* 0x004fe400078e02ff */
[----:B------:R-:W-:-:S04]  /*0e50*/  IMAD.WIDE.U32 R2, R50, R40, R2 ;  /* 0x0000002832027225 */ /* 0x000fc800078e0002 */
[----:B------:R-:W-:-:S05]  /*0e60*/  IMAD R41, R51, R40, R41 ;  /* 0x0000002833297224 */ /* 0x000fca00078e0229 */
[----:B------:R-:W-:Y:S02]  /*0e70*/  IADD3 R3, PT, PT, R3, R41, RZ ;  /* 0x0000002903037210 */ /* 0x000fe40007ffe0ff */
[----:B------:R-:W2:Y:S01]  /*0e80*/  LDG.E.64.CONSTANT R40, desc[UR12][R52.64+0x10] ;  /* 0x0000100c34287981 */ /* 0x000ea2000c1e9b00 */
[----:B---3--:R-:W-:Y:S02]  /*0e90*/  IMAD R37, R37, R38, RZ ;  /* 0x0000002625257224 */ /* 0x008fe400078e02ff */
[-C--:B------:R-:W-:Y:S01]  /*0ea0*/  IMAD.WIDE.U32 R2, R38, R36.reuse, R2 ;  /* 0x0000002426027225 */ /* 0x080fe200078e0002 */
[----:B------:R-:W4:Y:S03]  /*0eb0*/  LDG.E.64.CONSTANT R52, desc[UR12][R52.64+0x18] ;  /* 0x0000180c34347981 */ /* 0x000f26000c1e9b00 */
[----:B------:R-:W-:Y:S02]  /*0ec0*/  IMAD R37, R39, R36, R37 ;  /* 0x0000002427257224 */ /* 0x000fe400078e0225 */
[----:B------:R-:W2:Y:S03]  /*0ed0*/  LDG.E.64.CONSTANT R38, desc[UR12][R34.64] ;  /* 0x0000000c22267981 */ /* 0x000ea6000c1e9b00 */
[----:B------:R-:W-:Y:S01]  /*0ee0*/  IADD3 R3, PT, PT, R3, R37, RZ ;  /* 0x0000002503037210 */ /* 0x000fe20007ffe0ff */
[----:B------:R-:W-:-:S04]  /*0ef0*/  UIADD3 UR4, UP1, UPT, UR4, 0x4, URZ ;  /* 0x0000000404047890 */ /* 0x000fc8000ff3e0ff */
[----:B------:R-:W-:Y:S01]  /*0f00*/  UIADD3.X UR5, UPT, UPT, URZ, UR5, URZ, UP1, !UPT ;  /* 0x00000005ff057290 */ /* 0x000fe20008ffe4ff */
[----:B--2---:R-:W-:Y:S02]  /*0f10*/  IMAD R37, R39, R40, RZ ;  /* 0x0000002827257224 */ /* 0x004fe400078e02ff */
[----:B------:R-:W-:-:S04]  /*0f20*/  IMAD.WIDE.U32 R2, R40, R38, R2 ;  /* 0x0000002628027225 */ /* 0x000fc800078e0002 */
[----:B------:R-:W-:Y:S02]  /*0f30*/  IMAD R37, R41, R38, R37 ;  /* 0x0000002629257224 */ /* 0x000fe400078e0225 */
[----:B----4-:R-:W-:-:S03]  /*0f40*/  IMAD R39, R29, R52, RZ ;  /* 0x000000341d277224 */ /* 0x010fc600078e02ff */
[----:B------:R-:W-:Y:S01]  /*0f50*/  IADD3 R3, PT, PT, R3, R37, RZ ;  /* 0x0000002503037210 */ /* 0x000fe20007ffe0ff */
[-C--:B------:R-:W-:Y:S02]  /*0f60*/  IMAD R39, R53, R28.reuse, R39 ;  /* 0x0000001c35277224 */ /* 0x080fe400078e0227 */
[----:B------:R-:W-:-:S04]  /*0f70*/  IMAD.WIDE.U32 R28, R52, R28, R2 ;  /* 0x0000001c341c7225 */ /* 0x000fc800078e0002 */
[----:B------:R-:W-:Y:S01]  /*0f80*/  IMAD.IADD R2, R29, 0x1, R39 ;  /* 0x000000011d027824 */ /* 0x000fe200078e0227 */
[----:B------:R-:W-:-:S07]  /*0f90*/  MOV R3, R28 ;  /* 0x0000001c00037202 */ /* 0x000fce0000000f00 */
.L_x_7024:
        /* <DEDUP_REMOVED lines=9> */
[----:B------:R-:W1:Y:S01]  /*1030*/  LDC R41, c[0x0][0x3a8] ;  /* 0x0000ea00ff297b82 */ /* 0x000e620000000800 */
[----:B------:R-:W2:Y:S01]  /*1040*/  LDCU.64 UR6, c[0x0][0x3a0] ;  /* 0x00007400ff0677ac */ /* 0x000ea20008000a00 */
[----:B------:R-:W-:Y:S01]  /*1050*/  MOV R28, R26 ;  /* 0x0000001a001c7202 */ /* 0x000fe20000000f00 */
[----:B------:R-:W-:Y:S01]  /*1060*/  IMAD.MOV.U32 R29, RZ, RZ, R31 ;  /* 0x000000ffff1d7224 */ /* 0x000fe200078e001f */
[----:B------:R-:W3:Y:S01]  /*1070*/  LDCU.64 UR8, c[0x0][0x388] ;  /* 0x00007100ff0877ac */ /* 0x000ee20008000a00 */
[----:B--2---:R-:W-:-:S04]  /*1080*/  ULEA UR6, UP1, UR4, UR6, 0x3 ;  /* 0x0000000604067291 */ /* 0x004fc8000f8218ff */
[----:B------:R-:W-:Y:S02]  /*1090*/  ULEA.HI.X UR7, UR4, UR7, UR5, 0x3, UP1 ;  /* 0x0000000704077291 */ /* 0x000fe400088f1c05 */
[C---:B-1----:R-:W-:Y:S01]  /*10a0*/  IMAD R35, R41.reuse, UR5, RZ ;  /* 0x0000000529237c24 */ /* 0x042fe2000f8e02ff */
[----:B------:R-:W-:Y:S01]  /*10b0*/  MOV R38, UR6 ;  /* 0x0000000600267c02 */ /* 0x000fe20008000f00 */
[----:B------:R-:W-:-:S04]  /*10c0*/  IMAD.WIDE.U32 R28, R41, UR4, R28 ;  /* 0x00000004291c7c25 */ /* 0x000fc8000f8e001c */
[----:B0-----:R-:W-:Y:S01]  /*10d0*/  IMAD R35, R0, UR4, R35 ;  /* 0x0000000400237c24 */ /* 0x001fe2000f8e0223 */
[----:B---3--:R-:W-:Y:S01]  /*10e0*/  LEA R34, P0, R28, UR8, 0x3 ;  /* 0x000000081c227c11 */ /* 0x008fe2000f8018ff */
[----:B------:R-:W-:-:S03]  /*10f0*/  IMAD.U32 R39, RZ, RZ, UR7 ;  /* 0x00000007ff277e24 */ /* 0x000fc6000f8e00ff */
[----:B------:R-:W-:Y:S02]  /*1100*/  IADD3 R35, PT, PT, R29, R35, RZ ;  /* 0x000000231d237210 */ /* 0x000fe40007ffe0ff */
[----:B------:R-:W2:Y:S02]  /*1110*/  LDG.E.64.CONSTANT R36, desc[UR12][R38.64] ;  /* 0x0000000c26247981 */ /* 0x000ea4000c1e9b00 */
[----:B------:R-:W-:Y:S02]  /*1120*/  LEA.HI.X R35, R28, UR9, R35, 0x3, P0 ;  /* 0x000000091c237c11 */ /* 0x000fe400080f1c23 */
[----:B------:R-:W-:-:S03]  /*1130*/  LEA R40, P0, R41, R34, 0x3 ;  /* 0x0000002229287211 */ /* 0x000fc600078018ff */
[----:B------:R-:W2:Y:S01]  /*1140*/  LDG.E.64.CONSTANT R28, desc[UR12][R34.64] ;  /* 0x0000000c221c7981 */ /* 0x000ea2000c1e9b00 */
[----:B------:R-:W-:-:S03]  /*1150*/  LEA.HI.X R41, R41, R35, R0, 0x3, P0 ;  /* 0x0000002329297211 */ /* 0x000fc600000f1c00 */
[----:B------:R-:W3:Y:S04]  /*1160*/  LDG.E.64.CONSTANT R38, desc[UR12][R38.64+0x8] ;  /* 0x0000080c26267981 */ /* 0x000ee8000c1e9b00 */
[----:B------:R-:W3:Y:S01]  /*1170*/  LDG.E.64.CONSTANT R40, desc[UR12][R40.64] ;  /* 0x0000000c28287981 */ /* 0x000ee2000c1e9b00 */
[----:B------:R-:W-:-:S04]  /*1180*/  LOP3.LUT R3, R3, R2, RZ, 0x3c, !PT ;  /* 0x0000000203037212 */ /* 0x000fc800078e3cff */
[----:B------:R-:W-:-:S04]  /*1190*/  LOP3.LUT R2, R3, R2, RZ, 0x3c, !PT ;  /* 0x0000000203027212 */ /* 0x000fc800078e3cff */
[----:B------:R-:W-:Y:S01]  /*11a0*/  LOP3.LUT R3, R3, R2, RZ, 0x3c, !PT ;  /* 0x0000000203037212 */ /* 0x000fe200078e3cff */
        /* <DEDUP_REMOVED lines=9> */
[----:B------:R-:W-:Y:S01]  /*1240*/  IMAD.MOV.U32 R3, RZ, RZ, R38 ;  /* 0x000000ffff037224 */ /* 0x000fe200078e0026 */
[----:B------:R-:W-:-:S07]  /*1250*/  IADD3 R2, PT, PT, R39, R29, RZ ;  /* 0x0000001d27027210 */ /* 0x000fce0007ffe0ff */
.L_x_7025:
[----:B------:R-:W-:Y:S05]  /*1260*/  BRA.U UP0, `(.L_x_7021) ;  /* 0x00000001005c7547 */ /* 0x000fea000b800000 */
[----:B------:R-:W1:Y:S01]  /*1270*/  LDC R35, c[0x0][0x3a8] ;  /* 0x0000ea00ff237b82 */ /* 0x000e620000000800 */
[----:B------:R-:W2:Y:S01]  /*1280*/  LDCU.64 UR6, c[0x0][0x3a0] ;  /* 0x00007400ff0677ac */ /* 0x000ea20008000a00 */
[----:B------:R-:W-:Y:S01]  /*1290*/  MOV R27, R31 ;  /* 0x0000001f001b7202 */ /* 0x000fe20000000f00 */
[----:B------:R-:W3:Y:S01]  /*12a0*/  LDCU.64 UR8, c[0x0][0x388] ;  /* 0x00007100ff0877ac */ /* 0x000ee20008000a00 */
[----:B--2---:R-:W-:Y:S01]  /*12b0*/  ULEA UR6, UP0, UR4, UR6, 0x3 ;  /* 0x0000000604067291 */ /* 0x004fe2000f8018ff */
[C---:B-1----:R-:W-:Y:S02]  /*12c0*/  IMAD R29, R35.reuse, UR5, RZ ;  /* 0x00000005231d7c24 */ /* 0x042fe4000f8e02ff */
[----:B------:R-:W-:-:S04]  /*12d0*/  IMAD.WIDE.U32 R26, R35, UR4, R26 ;  /* 0x00000004231a7c25 */ /* 0x000fc8000f8e001a */
[----:B0-----:R-:W-:Y:S01]  /*12e0*/  IMAD R29, R0, UR4, R29 ;  /* 0x00000004001d7c24 */ /* 0x001fe2000f8e021d */
[----:B------:R-:W-:Y:S01]  /*12f0*/  ULEA.HI.X UR4, UR4, UR7, UR5, 0x3, UP0 ;  /* 0x0000000704047291 */ /* 0x000fe200080f1c05 */
[C---:B---3--:R-:W-:Y:S01]  /*1300*/  LEA R28, P0, R26.reuse, UR8, 0x3 ;  /* 0x000000081a1c7c11 */ /* 0x048fe2000f8018ff */
[----:B------:R-:W-:Y:S02]  /*1310*/  IMAD.U32 R30, RZ, RZ, UR6 ;  /* 0x00000006ff1e7e24 */ /* 0x000fe4000f8e00ff */
[----:B------:R-:W-:Y:S02]  /*1320*/  IADD3 R27, PT, PT, R27, R29, RZ ;  /* 0x0000001d1b1b7210 */ /* 0x000fe40007ffe0ff */
[----:B------:R-:W-:Y:S02]  /*1330*/  MOV R31, UR4 ;  /* 0x00000004001f7c02 */ /* 0x000fe40008000f00 */
[----:B------:R-:W-:-:S04]  /*1340*/  LEA.HI.X R29, R26, UR9, R27, 0x3, P0 ;  /* 0x000000091a1d7c11 */ /* 0x000fc800080f1c1b */
[----:B------:R-:W2:Y:S04]  /*1350*/  LDG.E.64.CONSTANT R30, desc[UR12][R30.64] ;  /* 0x0000000c1e1e7981 */ /* 0x000ea8000c1e9b00 */
[----:B------:R-:W2:Y:S01]  /*1360*/  LDG.E.64.CONSTANT R28, desc[UR12][R28.64] ;  /* 0x0000000c1c1c7981 */ /* 0x000ea2000c1e9b00 */
[----:B------:R-:W-:Y:S01]  /*1370*/  MOV R26, R3 ;  /* 0x00000003001a7202 */ /* 0x000fe20000000f00 */
[----:B------:R-:W-:Y:S02]  /*1380*/  IMAD.MOV.U32 R27, RZ, RZ, R2 ;  /* 0x000000ffff1b7224 */ /* 0x000fe400078e0002 */
[----:B--2---:R-:W-:Y:S02]  /*1390*/  IMAD R35, R29, R30, RZ ;  /* 0x0000001e1d237224 */ /* 0x004fe400078e02ff */
[----:B------:R-:W-:-:S04]  /*13a0*/  IMAD.WIDE.U32 R26, R30, R28, R26 ;  /* 0x0000001c1e1a7225 */ /* 0x000fc800078e001a */
[----:B------:R-:W-:Y:S01]  /*13b0*/  IMAD R35, R31, R28, R35 ;  /* 0x0000001c1f237224 */ /* 0x000fe200078e0223 */
[----:B------:R-:W-:-:S04]  /*13c0*/  MOV R3, R26 ;  /* 0x0000001a00037202 */ /* 0x000fc80000000f00 */
[----:B------:R-:W-:-:S07]  /*13d0*/  IADD3 R2, PT, PT, R27, R35, RZ ;  /* 0x000000231b027210 */ /* 0x000fce0007ffe0ff */
.L_x_7021:
[----:B------:R-:W-:Y:S05]  /*13e0*/  BSYNC.RECONVERGENT B0 ;  /* 0x0000000000007941 */ /* 0x000fea0003800200 */
.L_x_7020:
[----:B------:R-:W1:Y:S01]  /*13f0*/  LDCU UR10, c[0x0][0x380] ;  /* 0x00007000ff0a77ac */ /* 0x000e620008000800 */
[----:B0-----:R-:W-:Y:S01]  /*1400*/  VIADD R0, R44, 0x80 ;  /* 0x000000802c007836 */ /* 0x001fe20000000000 */
[----:B------:R-:W-:Y:S01]  /*1410*/  BSSY.RECONVERGENT B0, `(.L_x_7026) ;  /* 0x00000ee000007945 */ /* 0x000fe20003800200 */
[----:B-1---5:R-:W-:-:S04]  /*1420*/  IADD3 R27, PT, PT, -R45, UR10, RZ ;  /* 0x0000000a2d1b7c10 */ /* 0x022fc8000fffe1ff */
[----:B------:R-:W-:-:S13]  /*1430*/  ISETP.GE.U32.AND P0, PT, R0, R27, PT ;  /* 0x0000001b0000720c */ /* 0x000fda0003f06070 */
[----:B------:R-:W-:Y:S05]  /*1440*/  @P0 BRA `(.L_x_7027) ;  /* 0x0000000c00a80947 */ /* 0x000fea0003800000 */
[----:B------:R-:W0:Y:S01]  /*1450*/  LDCU.64 UR8, c[0x0][0x398] ;  /* 0x00007300ff0877ac */ /* 0x000e220008000a00 */
        /* <DEDUP_REMOVED lines=10> */
[----:B------:R-:W-:Y:S01]  /*1500*/  IMAD R31, R32, UR7, R5 ;  /* 0x00000007201f7c24 */ /* 0x000fe2000f8e0205 */
[----:B------:R-:W-:-:S04]  /*1510*/  CS2R R4, SRZ ;  /* 0x0000000000047805 */ /* 0x000fc8000001ff00 */
[----:B------:R-:W-:Y:S01]  /*1520*/  IADD3 R31, PT, PT, R27, R31, RZ ;  /* 0x0000001f1b1f7210 */ /* 0x000fe20007ffe0ff */
[----:B------:R-:W-:Y:S06]  /*1530*/  BRA.U !UP1, `(.L_x_7028) ;  /* 0x0000000509747547 */ /* 0x000fec000b800000 */
[----:B------:R-:W0:Y:S01]  /*1540*/  LDC.64 R4, c[0x0][0x3a0] ;  /* 0x0000e800ff047b82 */ /* 0x000e220000000a00 */
[----:B------:R-:W1:Y:S07]  /*1550*/  LDCU.64 UR4, c[0x0][0x388] ;  /* 0x00007100ff0477ac */ /* 0x000e6e0008000a00 */
[----:B------:R-:W2:Y:S01]  /*1560*/  LDC.64 R28, c[0x0][0x3a8] ;  /* 0x0000ea00ff1c7b82 */ /* 0x000ea20000000a00 */
[----:B-1----:R-:W-:Y:S01]  /*1570*/  LEA R0, P0, R26, UR4, 0x3 ;  /* 0x000000041a007c11 */ /* 0x002fe2000f8018ff */
[----:B------:R-:W-:-:S03]  /*1580*/  ULOP3.LUT UR4, UR8, 0xfffffff8, URZ, 0xc0, !UPT ;  /* 0xfffffff808047892 */ /* 0x000fc6000f8ec0ff */
[----:B------:R-:W-:Y:S01]  /*1590*/  LEA.HI.X R46, R26, UR5, R31, 0x3, P0 ;  /* 0x000000051a2e7c11 */ /* 0x000fe200080f1c1f */
[----:B------:R-:W-:Y:S01]  /*15a0*/  ULOP3.LUT UR5, UR9, 0x7fffffff, URZ, 0xc0, !UPT ;  /* 0x7fffffff09057892 */ /* 0x000fe2000f8ec0ff */
[----:B0-----:R-:W-:Y:S02]  /*15b0*/  IADD3 R34, P1, PT, R4, 0x20, RZ ;  /* 0x0000002004227810 */ /* 0x001fe40007f3e0ff */
[----:B------:R-:W-:Y:S02]  /*15c0*/  UMOV UR6, UR4 ;  /* 0x0000000400067c82 */ /* 0x000fe40008000000 */
[----:B------:R-:W-:Y:S02]  /*15d0*/  IADD3.X R35, PT, PT, RZ, R5, RZ, P1, !PT ;  /* 0x00000005ff237210 */ /* 0x000fe40000ffe4ff */
[----:B------:R-:W-:Y:S01]  /*15e0*/  CS2R R4, SRZ ;  /* 0x0000000000047805 */ /* 0x000fe2000001ff00 */
[----:B------:R-:W-:Y:S01]  /*15f0*/  UMOV UR7, UR5 ;  /* 0x0000000500077c82 */ /* 0x000fe20008000000 */
[C-C-:B--2---:R-:W-:Y:S01]  /*1600*/  SHF.L.U64.HI R49, R28.reuse, 0x3, R29.reuse ;  /* 0x000000031c317819 */ /* 0x144fe2000001021d */
[C---:B------:R-:W-:Y:S01]  /*1610*/  IMAD.SHL.U32 R52, R28.reuse, 0x8, RZ ;  /* 0x000000081c347824 */ /* 0x040fe200078e00ff */
[----:B------:R-:W-:-:S07]  /*1620*/  SHF.L.U64.HI R29, R28, 0x6, R29 ;  /* 0x000000061c1d7819 */ /* 0x000fce000001021d */
.L_x_7029:
[----:B------:R-:W-:Y:S01]  /*1630*/  MOV R32, R0 ;  /* 0x0000000000207202 */ /* 0x000fe20000000f00 */
[----:B------:R-:W2:Y:S01]  /*1640*/  LDG.E.64.CONSTANT R50, desc[UR12][R34.64+-0x20] ;  /* 0xffffe00c22327981 */ /* 0x000ea2000c1e9b00 */
[----:B------:R-:W-:-:S03]  /*1650*/  MOV R33, R46 ;  /* 0x0000002e00217202 */ /* 0x000fc60000000f00 */
[----:B------:R-:W3:Y:S04]  /*1660*/  LDG.E.64.CONSTANT R38, desc[UR12][R34.64+-0x18] ;  /* 0xffffe80c22267981 */ /* 0x000ee8000c1e9b00 */
        /* <DEDUP_REMOVED lines=8> */
[----:B------:R-:W-:Y:S01]  /*16f0*/  IADD3.X R33, PT, PT, R33, R49, RZ, P0, !PT ;  /* 0x0000003121217210 */ /* 0x000fe200007fe4ff */
[----:B--2---:R-:W-:Y:S02]  /*1700*/  IMAD R41, R41, R50, RZ ;  /* 0x0000003229297224 */ /* 0x004fe400078e02ff */
[----:B------:R-:W-:-:S04]  /*1710*/  IMAD.WIDE.U32 R4, R50, R40, R4 ;  /* 0x0000002832047225 */ /* 0x000fc800078e0004 */
[----:B------:R-:W-:Y:S02]  /*1720*/  IMAD R41, R51, R40, R41 ;  /* 0x0000002833297224 */ /* 0x000fe400078e0229 */
[----:B------:R-:W2:Y:S03]  /*1730*/  LDG.E.64.CONSTANT R50, desc[UR12][R34.64+-0x8] ;  /* 0xfffff80c22327981 */ /* 0x000ea6000c1e9b00 */
[----:B------:R-:W-:Y:S02]  /*1740*/  IADD3 R5, PT, PT, R5, R41, RZ ;  /* 0x0000002905057210 */ /* 0x000fe40007ffe0ff */
[----:B------:R-:W4:Y:S01]  /*1750*/  LDG.E.64.CONSTANT R40, desc[UR12][R34.64+-0x10] ;  /* 0xfffff00c22287981 */ /* 0x000f22000c1e9b00 */
[----:B---3--:R-:W-:Y:S02]  /*1760*/  IMAD R37, R37, R38, RZ ;  /* 0x0000002625257224 */ /* 0x008fe400078e02ff */
[----:B------:R-:W-:-:S04]  /*1770*/  IMAD.WIDE.U32 R4, R38, R36, R4 ;  /* 0x0000002426047225 */ /* 0x000fc800078e0004 */
[----:B------:R-:W-:Y:S02]  /*1780*/  IMAD R39, R39, R36, R37 ;  /* 0x0000002427277224 */ /* 0x000fe400078e0225 */
[----:B------:R0:W4:Y:S02]  /*1790*/  LDG.E.64.CONSTANT R36, desc[UR12][R32.64] ;  /* 0x0000000c20247981 */ /* 0x000124000c1e9b00 */
[----:B------:R-:W-:Y:S01]  /*17a0*/  IMAD.IADD R5, R5, 0x1, R39 ;  /* 0x0000000105057824 */ /* 0x000fe200078e0227 */
[----:B0-----:R-:W-:-:S04]  /*17b0*/  IADD3 R32, P0, PT, R32, R52, RZ ;  /* 0x0000003420207210 */ /* 0x001fc80007f1e0ff */
[----:B------:R-:W-:-:S05]  /*17c0*/  IADD3.X R33, PT, PT, R33, R49, RZ, P0, !PT ;  /* 0x0000003121217210 */ /* 0x000fca00007fe4ff */
[----:B------:R0:W2:Y:S02]  /*17d0*/  LDG.E.64.CONSTANT R38, desc[UR12][R32.64] ;  /* 0x0000000c20267981 */ /* 0x0000a4000c1e9b00 */
[----:B0-----:R-:W-:-:S05]  /*17e0*/  IADD3 R32, P0, PT, R32, R52, RZ ;  /* 0x0000003420207210 */ /* 0x001fca0007f1e0ff */
[----:B------:R-:W-:Y:S02]  /*17f0*/  IMAD.X R33, R33, 0x1, R49, P0 ;  /* 0x0000000121217824 */ /* 0x000fe400000e0631 */
[----:B----4-:R-:W-:Y:S02]  /*1800*/  IMAD R37, R37, R40, RZ ;  /* 0x0000002825257224 */ /* 0x010fe400078e02ff */
[----:B------:R-:W-:-:S04]  /*1810*/  IMAD.WIDE.U32 R4, R40, R36, R4 ;  /* 0x0000002428047225 */ /* 0x000fc800078e0004 */
[----:B------:R-:W-:Y:S02]  /*1820*/  IMAD R37, R41, R36, R37 ;  /* 0x0000002429257224 */ /* 0x000fe400078e0225 */
[----:B------:R-:W3:Y:S03]  /*1830*/  LDG.E.64.CONSTANT R40, desc[UR12][R34.64] ;  /* 0x0000000c22287981 */ /* 0x000ee6000c1e9b00 */
[----:B------:R-:W-:Y:S02]  /*1840*/  IADD3 R5, PT, PT, R5, R37, RZ ;  /* 0x0000002505057210 */ /* 0x000fe40007ffe0ff */
[----:B------:R0:W3:Y:S01]  /*1850*/  LDG.E.64.CONSTANT R36, desc[UR12][R32.64] ;  /* 0x0000000c20247981 */ /* 0x0000e2000c1e9b00 */
[----:B--2---:R-:W-:Y:S01]  /*1860*/  IMAD R39, R39, R50, RZ ;  /* 0x0000003227277224 */ /* 0x004fe200078e02ff */
[----:B0-----:R-:W-:-:S03]  /*1870*/  IADD3 R32, P0, PT, R32, R52, RZ ;  /* 0x0000003420207210 */ /* 0x001fc60007f1e0ff */
[-C--:B------:R-:W-:Y:S02]  /*1880*/  IMAD R39, R51, R38.reuse, R39 ;  /* 0x0000002633277224 */ /* 0x080fe400078e0227 */
[----:B------:R-:W-:Y:S01]  /*1890*/  IMAD.WIDE.U32 R4, R50, R38, R4 ;  /* 0x0000002632047225 */ /* 0x000fe200078e0004 */
[----:B------:R-:W-:Y:S01]  /*18a0*/  IADD3.X R33, PT, PT, R33, R49, RZ, P0, !PT ;  /* 0x0000003121217210 */ /* 0x000fe200007fe4ff */
[----:B------:R-:W2:Y:S03]  /*18b0*/  LDG.E.64.CONSTANT R50, desc[UR12][R34.64+0x8] ;  /* 0x0000080c22327981 */ /* 0x000ea6000c1e9b00 */
[----:B------:R-:W-:Y:S02]  /*18c0*/  IADD3 R5, PT, PT, R5, R39, RZ ;  /* 0x0000002705057210 */ /* 0x000fe40007ffe0ff */
[----:B------:R0:W2:Y:S02]  /*18d0*/  LDG.E.64.CONSTANT R38, desc[UR12][R32.64] ;  /* 0x0000000c20267981 */ /* 0x0000a4000c1e9b00 */
[----:B0-----:R-:W-:-:S04]  /*18e0*/  IADD3 R32, P0, PT, R32, R52, RZ ;  /* 0x0000003420207210 */ /* 0x001fc80007f1e0ff */
[----:B------:R-:W-:Y:S01]  /*18f0*/  IADD3.X R33, PT, PT, R33, R49, RZ, P0, !PT ;  /* 0x0000003121217210 */ /* 0x000fe200007fe4ff */
[----:B---3--:R-:W-:Y:S02]  /*1900*/  IMAD R37, R37, R40, RZ ;  /* 0x0000002825257224 */ /* 0x008fe400078e02ff */
[----:B------:R-:W-:-:S04]  /*1910*/  IMAD.WIDE.U32 R4, R40, R36, R4 ;  /* 0x0000002428047225 */ /* 0x000fc800078e0004 */
[----:B------:R-:W-:Y:S02]  /*1920*/  IMAD R37, R41, R36, R37 ;  /* 0x0000002429257224 */ /* 0x000fe400078e0225 */
[----:B------:R-:W3:Y:S02]  /*1930*/  LDG.E.64.CONSTANT R40, desc[UR12][R32.64] ;  /* 0x0000000c20287981 */ /* 0x000ee4000c1e9b00 */
[----:B------:R-:W-:Y:S02]  /*1940*/  IMAD.IADD R5, R5, 0x1, R37 ;  /* 0x0000000105057824 */ /* 0x000fe400078e0225 */
[----:B--2---:R-:W-:-:S04]  /*1950*/  IMAD R37, R39, R50, RZ ;  /* 0x0000003227257224 */ /* 0x004fc800078e02ff */
[-C--:B------:R-:W-:Y:S02]  /*1960*/  IMAD R36, R51, R38.reuse, R37 ;  /* 0x0000002633247224 */ /* 0x080fe400078e0225 */
[----:B------:R-:W-:Y:S01]  /*1970*/  IMAD.WIDE.U32 R38, R50, R38, R4 ;  /* 0x0000002632267225 */ /* 0x000fe200078e0004 */
[----:B------:R-:W-:Y:S01]  /*1980*/  IADD3 R4, P0, PT, R32, R52, RZ ;  /* 0x0000003420047210 */ /* 0x000fe20007f1e0ff */
[----:B------:R-:W3:Y:S03]  /*1990*/  LDG.E.64.CONSTANT R50, desc[UR12][R34.64+0x10] ;  /* 0x0000100c22327981 */ /* 0x000ee6000c1e9b00 */
[----:B------:R-:W-:Y:S02]  /*19a0*/  IADD3.X R5, PT, PT, R33, R49, RZ, P0, !PT ;  /* 0x0000003121057210 */ /* 0x000fe400007fe4ff */
[----:B------:R0:W2:Y:S04]  /*19b0*/  LDG.E.64.CONSTANT R32, desc[UR12][R34.64+0x18] ;  /* 0x0000180c22207981 */ /* 0x0000a8000c1e9b00 */
[----:B------:R-:W2:Y:S01]  /*19c0*/  LDG.E.64.CONSTANT R4, desc[UR12][R4.64] ;  /* 0x0000000c04047981 */ /* 0x000ea2000c1e9b00 */
[----:B------:R-:W-:Y:S01]  /*19d0*/  IMAD.IADD R37, R39, 0x1, R36 ;  /* 0x0000000127257824 */ /* 0x000fe200078e0224 */
[----:B------:R-:W-:Y:S01]  /*19e0*/  MOV R36, R38 ;  /* 0x0000002600247202 */ /* 0x000fe20000000f00 */
        /* <DEDUP_REMOVED lines=10> */
[----:B------:R-:W-:-:S05]  /*1a90*/  IMAD R39, R51, R40, R39 ;  /* 0x0000002833277224 */ /* 0x000fca00078e0227 */
[----:B------:R-:W-:Y:S01]  /*1aa0*/  IADD3 R37, PT, PT, R37, R39, RZ ;  /* 0x0000002725257210 */ /* 0x000fe20007ffe0ff */
[----:B--2---:R-:W-:-:S04]  /*1ab0*/  IMAD R39, R5, R32, RZ ;  /* 0x0000002005277224 */ /* 0x004fc800078e02ff */
[-C--:B------:R-:W-:Y:S02]  /*1ac0*/  IMAD R39, R33, R4.reuse, R39 ;  /* 0x0000000421277224 */ /* 0x080fe400078e0227 */
[----:B------:R-:W-:-:S05]  /*1ad0*/  IMAD.WIDE.U32 R32, R32, R4, R36 ;  /* 0x0000000420207225 */ /* 0x000fca00078e0024 */
[----:B------:R-:W-:Y:S02]  /*1ae0*/  IADD3 R4, PT, PT, R33, R39, RZ ;  /* 0x0000002721047210 */ /* 0x000fe40007ffe0ff */
[----:B------:R-:W-:Y:S01]  /*1af0*/  MOV R5, R32 ;  /* 0x0000002000057202 */ /* 0x000fe20000000f00 */
[----:B------:R-:W-:Y:S06]  /*1b00*/  BRA.U UP1, `(.L_x_7029) ;  /* 0xfffffff901c87547 */ /* 0x000fec000b83ffff */
.L_x_7028:
        /* <DEDUP_REMOVED lines=11> */
[----:B------:R-:W-:Y:S01]  /*1bc0*/  SHF.L.U32 R37, R29, 0x3, RZ ;  /* 0x000000031d257819 */ /* 0x000fe200000006ff */
[----:B------:R-:W0:Y:S02]  /*1bd0*/  LDCU.64 UR14, c[0x0][0x388] ;  /* 0x00007100ff0e77ac */ /* 0x000e240008000a00 */
[----:B------:R-:W-:-:S04]  /*1be0*/  IMAD.WIDE.U32 R32, R28, UR4, R30 ;  /* 0x000000041c207c25 */ /* 0x000fc8000f8e001e */
[----:B------:R-:W-:-:S05]  /*1bf0*/  IMAD R35, R29, UR4, R0 ;  /* 0x000000041d237c24 */ /* 0x000fca000f8e0200 */
[----:B------:R-:W-:Y:S01]  /*1c00*/  IADD3 R33, PT, PT, R33, R35, RZ ;  /* 0x0000002321217210 */ /* 0x000fe20007ffe0ff */
[----:B-1----:R-:W-:-:S04]  /*1c10*/  ULEA UR6, UP1, UR4, UR6, 0x3 ;  /* 0x0000000604067291 */ /* 0x002fc8000f8218ff */
[----:B------:R-:W-:Y:S01]  /*1c20*/  ULEA.HI.X UR7, UR4, UR7, UR5, 0x3, UP1 ;  /* 0x0000000704077291 */ /* 0x000fe200088f1c05 */
[----:B0-----:R-:W-:Y:S01]  /*1c30*/  LEA R34, P0, R32, UR14, 0x3 ;  /* 0x0000000e20227c11 */ /* 0x001fe2000f8018ff */
[----:B------:R-:W-:-:S03]  /*1c40*/  IMAD.U32 R52, RZ, RZ, UR6 ;  /* 0x00000006ff347e24 */ /* 0x000fc6000f8e00ff */
[----:B------:R-:W-:Y:S01]  /*1c50*/  LEA.HI.X R35, R32, UR15, R33, 0x3, P0 ;  /* 0x0000000f20237c11 */ /* 0x000fe200080f1c21 */
[----:B------:R-:W-:Y:S01]  /*1c60*/  IMAD.WIDE.U32 R32, R28, 0x8, RZ ;  /* 0x000000081c207825 */ /* 0x000fe200078e00ff */
[----:B------:R-:W-:-:S03]  /*1c70*/  MOV R53, UR7 ;  /* 0x0000000700357c02 */ /* 0x000fc60008000f00 */
[----:B------:R0:W2:Y:S01]  /*1c80*/  LDG.E.64.CONSTANT R40, desc[UR12][R34.64] ;  /* 0x0000000c22287981 */ /* 0x0000a2000c1e9b00 */
[----:B------:R-:W-:-:S03]  /*1c90*/  IMAD.IADD R33, R33, 0x1, R37 ;  /* 0x0000000121217824 */ /* 0x000fc600078e0225 */
[----:B------:R-:W2:Y:S04]  /*1ca0*/  LDG.E.64.CONSTANT R50, desc[UR12][R52.64] ;  /* 0x0000000c34327981 */ /* 0x000ea8000c1e9b00 */
[----:B------:R-:W3:Y:S01]  /*1cb0*/  LDG.E.64.CONSTANT R38, desc[UR12][R52.64+0x8] ;  /* 0x0000080c34267981 */ /* 0x000ee2000c1e9b00 */
[----:B0-----:R-:W-:-:S04]  /*1cc0*/  IADD3 R34, P0, PT, R34, R32, RZ ;  /* 0x0000002022227210 */ /* 0x001fc80007f1e0ff */
[----:B------:R-:W-:-:S05]  /*1cd0*/  IADD3.X R35, PT, PT, R35, R33, RZ, P0, !PT ;  /* 0x0000002123237210 */ /* 0x000fca00007fe4ff */
[----:B------:R0:W3:Y:S01]  /*1ce0*/  LDG.E.64.CONSTANT R36, desc[UR12][R34.64] ;  /* 0x0000000c22247981 */ /* 0x0000e2000c1e9b00 */
[----:B------:R-:W-:-:S04]  /*1cf0*/  LOP3.LUT R5, R5, R4, RZ, 0x3c, !PT ;  /* 0x0000000405057212 */ /* 0x000fc800078e3cff */
[----:B------:R-:W-:-:S04]  /*1d00*/  LOP3.LUT R4, R5, R4, RZ, 0x3c, !PT ;  /* 0x0000000405047212 */ /* 0x000fc800078e3cff */
[----:B------:R-:W-:Y:S02]  /*1d10*/  LOP3.LUT R5, R5, R4, RZ, 0x3c, !PT ;  /* 0x0000000405057212 */ /* 0x000fe400078e3cff */
[----:B0-----:R-:W-:-:S05]  /*1d20*/  IADD3 R34, P0, PT, R34, R32, RZ ;  /* 0x0000002022227210 */ /* 0x001fca0007f1e0ff */
[----:B------:R-:W-:Y:S01]  /*1d30*/  IMAD.X R35, R35, 0x1, R33, P0 ;  /* 0x0000000123237824 */ /* 0x000fe200000e0621 */
[----:B------:R-:W-:-:S04]  /*1d40*/  IADD3 R32, P1, PT, R34, R32, RZ ;  /* 0x0000002022207210 */ /* 0x000fc80007f3e0ff */
[----:B------:R-:W-:-:S06]  /*1d50*/  IADD3.X R33, PT, PT, R35, R33, RZ, P1, !PT ;  /* 0x0000002123217210 */ /* 0x000fcc0000ffe4ff */
[----:B------:R-:W4:Y:S01]  /*1d60*/  LDG.E.64.CONSTANT R32, desc[UR12][R32.64] ;  /* 0x0000000c20207981 */ /* 0x000f22000c1e9b00 */
[----:B--2---:R-:W-:Y:S02]  /*1d70*/  IMAD R0, R41, R50, RZ ;  /* 0x0000003229007224 */ /* 0x004fe400078e02ff */
[----:B------:R-:W-:-:S04]  /*1d80*/  IMAD.WIDE.U32 R4, R50, R40, R4 ;  /* 0x0000002832047225 */ /* 0x000fc800078e0004 */
[----:B------:R-:W-:-:S05]  /*1d90*/  IMAD R41, R51, R40, R0 ;  /* 0x0000002833297224 */ /* 0x000fca00078e0200 */
[----:B------:R-:W-:Y:S01]  /*1da0*/  IADD3 R5, PT, PT, R5, R41, RZ ;  /* 0x0000002905057210 */ /* 0x000fe20007ffe0ff */
[----:B---3--:R-:W-:Y:S02]  /*1db0*/  IMAD R37, R37, R38, RZ ;  /* 0x0000002625257224 */ /* 0x008fe400078e02ff */
[----:B------:R-:W-:-:S04]  /*1dc0*/  IMAD.WIDE.U32 R4, R38, R36, R4 ;  /* 0x0000002426047225 */ /* 0x000fc800078e0004 */
[----:B------:R-:W-:Y:S02]  /*1dd0*/  IMAD R0, R39, R36, R37 ;  /* 0x0000002427007224 */ /* 0x000fe400078e0225 */
[----:B------:R-:W2:Y:S04]  /*1de0*/  LDG.E.64.CONSTANT R38, desc[UR12][R52.64+0x10] ;  /* 0x0000100c34267981 */ /* 0x000ea8000c1e9b00 */
[----:B------:R-:W2:Y:S04]  /*1df0*/  LDG.E.64.CONSTANT R36, desc[UR12][R34.64] ;  /* 0x0000000c22247981 */ /* 0x000ea8000c1e9b00 */
[----:B------:R-:W4:Y:S01]  /*1e00*/  LDG.E.64.CONSTANT R52, desc[UR12][R52.64+0x18] ;  /* 0x0000180c34347981 */ /* 0x000f22000c1e9b00 */
[----:B------:R-:W-:Y:S01]  /*1e10*/  IADD3 R5, PT, PT, R5, R0, RZ ;  /* 0x0000000005057210 */ /* 0x000fe20007ffe0ff */
        /* <DEDUP_REMOVED lines=8> */
[----:B------:R-:W-:-:S05]  /*1ea0*/  IMAD.WIDE.U32 R32, R52, R32, R4 ;  /* 0x0000002034207225 */ /* 0x000fca00078e0004 */
[----:B------:R-:W-:Y:S02]  /*1eb0*/  IADD3 R4, PT, PT, R33, R39, RZ ;  /* 0x0000002721047210 */ /* 0x000fe40007ffe0ff */
[----:B------:R-:W-:-:S07]  /*1ec0*/  MOV R5, R32 ;  /* 0x0000002000057202 */ /* 0x000fce0000000f00 */
.L_x_7030:
        /* <DEDUP_REMOVED lines=10> */
[----:B------:R-:W-:Y:S01]  /*1f70*/  MOV R33, R31 ;  /* 0x0000001f00217202 */ /* 0x000fe20000000f00 */
[C---:B0-----:R-:W-:Y:S01]  /*1f80*/  IMAD R0, R28.reuse, UR5, RZ ;  /* 0x000000051c007c24 */ /* 0x041fe2000f8e02ff */
[----:B------:R-:W0:Y:S01]  /*1f90*/  LDCU.64 UR8, c[0x0][0x388] ;  /* 0x00007100ff0877ac */ /* 0x000e220008000a00 */
[----:B------:R-:W-:Y:S02]  /*1fa0*/  IMAD.MOV.U32 R32, RZ, RZ, R26 ;  /* 0x000000ffff207224 */ /* 0x000fe400078e001a */
[----:B------:R-:W-:Y:S02]  /*1fb0*/  IMAD R35, R29, UR4, R0 ;  /* 0x000000041d237c24 */ /* 0x000fe4000f8e0200 */
[----:B------:R-:W-:-:S05]  /*1fc0*/  IMAD.WIDE.U32 R32, R28, UR4, R32 ;  /* 0x000000041c207c25 */ /* 0x000fca000f8e0020 */
[----:B------:R-:W-:Y:S01]  /*1fd0*/  IADD3 R35, PT, PT, R33, R35, RZ ;  /* 0x0000002321237210 */ /* 0x000fe20007ffe0ff */
[----:B-1----:R-:W-:-:S04]  /*1fe0*/  ULEA UR6, UP1, UR4, UR6, 0x3 ;  /* 0x0000000604067291 */ /* 0x002fc8000f8218ff */
[----:B------:R-:W-:Y:S01]  /*1ff0*/  ULEA.HI.X UR7, UR4, UR7, UR5, 0x3, UP1 ;  /* 0x0000000704077291 */ /* 0x000fe200088f1c05 */
[----:B0-----:R-:W-:Y:S01]  /*2000*/  LEA R34, P0, R32, UR8, 0x3 ;  /* 0x0000000820227c11 */ /* 0x001fe2000f8018ff */
[----:B------:R-:W-:-:S03]  /*2010*/  IMAD.U32 R38, RZ, RZ, UR6 ;  /* 0x00000006ff267e24 */ /* 0x000fc6000f8e00ff */
[----:B------:R-:W-:Y:S02]  /*2020*/  LEA.HI.X R35, R32, UR9, R35, 0x3, P0 ;  /* 0x0000000920237c11 */ /* 0x000fe400080f1c23 */
[----:B------:R-:W-:Y:S02]  /*2030*/  MOV R39, UR7 ;  /* 0x0000000700277c02 */ /* 0x000fe40008000f00 */
[C---:B------:R-:W-:Y:S01]  /*2040*/  LEA R40, P0, R28.reuse, R34, 0x3 ;  /* 0x000000221c287211 */ /* 0x040fe200078018ff */
[----:B------:R-:W2:Y:S04]  /*2050*/  LDG.E.64.CONSTANT R32, desc[UR12][R34.64] ;  /* 0x0000000c22207981 */ /* 0x000ea8000c1e9b00 */
[----:B------:R-:W2:Y:S01]  /*2060*/  LDG.E.64.CONSTANT R36, desc[UR12][R38.64] ;  /* 0x0000000c26247981 */ /* 0x000ea2000c1e9b00 */
[----:B------:R-:W-:-:S06]  /*2070*/  LEA.HI.X R41, R28, R35, R29, 0x3, P0 ;  /* 0x000000231c297211 */ /* 0x000fcc00000f1c1d */
        /* <DEDUP_REMOVED lines=14> */
[----:B------:R-:W-:Y:S01]  /*2160*/  IMAD.IADD R4, R39, 0x1, R33 ;  /* 0x0000000127047824 */ /* 0x000fe200078e0221 */
[----:B------:R-:W-:-:S07]  /*2170*/  MOV R5, R38 ;  /* 0x0000002600057202 */ /* 0x000fce0000000f00 */
.L_x_7031:
[----:B------:R-:W-:Y:S05]  /*2180*/  BRA.U UP0, `(.L_x_7027) ;  /* 0x0000000100587547 */ /* 0x000fea000b800000 */
[----:B------:R-:W1:Y:S01]  /*2190*/  LDCU.64 UR6, c[0x0][0x3a0] ;  /* 0x00007400ff0677ac */ /* 0x000e620008000a00 */
[----:B------:R-:W-:Y:S01]  /*21a0*/  MOV R27, R31 ;  /* 0x0000001f001b7202 */ /* 0x000fe20000000f00 */
[C---:B0-----:R-:W-:Y:S01]  /*21b0*/  IMAD R0, R28.reuse, UR5, RZ ;  /* 0x000000051c007c24 */ /* 0x041fe2000f8e02ff */
[----:B------:R-:W0:Y:S01]  /*21c0*/  LDCU.64 UR8, c[0x0][0x388] ;  /* 0x00007100ff0877ac */ /* 0x000e220008000a00 */
[----:B------:R-:W-:-:S04]  /*21d0*/  IMAD.WIDE.U32 R26, R28, UR4, R26 ;  /* 0x000000041c1a7c25 */ /* 0x000fc8000f8e001a */
[----:B------:R-:W-:-:S04]  /*21e0*/  IMAD R29, R29, UR4, R0 ;  /* 0x000000041d1d7c24 */ /* 0x000fc8000f8e0200 */
[----:B------:R-:W-:Y:S01]  /*21f0*/  IMAD.IADD R27, R27, 0x1, R29 ;  /* 0x000000011b1b7824 */ /* 0x000fe200078e021d */
[----:B-1----:R-:W-:-:S04]  /*2200*/  ULEA UR6, UP0, UR4, UR6, 0x3 ;  /* 0x0000000604067291 */ /* 0x002fc8000f8018ff */
[----:B------:R-:W-:Y:S01]  /*2210*/  ULEA.HI.X UR4, UR4, UR7, UR5, 0x3, UP0 ;  /* 0x0000000704047291 */ /* 0x000fe200080f1c05 */
[C---:B0-----:R-:W-:Y:S02]  /*2220*/  LEA R28, P0, R26.reuse, UR8, 0x3 ;  /* 0x000000081a1c7c11 */ /* 0x041fe4000f8018ff */
[----:B------:R-:W-:Y:S02]  /*2230*/  MOV R30, UR6 ;  /* 0x00000006001e7c02 */ /* 0x000fe40008000f00 */
[----:B------:R-:W-:Y:S02]  /*2240*/  LEA.HI.X R29, R26, UR9, R27, 0x3, P0 ;  /* 0x000000091a1d7c11 */ /* 0x000fe400080f1c1b */
[----:B------:R-:W-:-:S04]  /*2250*/  MOV R31, UR4 ;  /* 0x00000004001f7c02 */ /* 0x000fc80008000f00 */
[----:B------:R-:W2:Y:S04]  /*2260*/  LDG.E.64.CONSTANT R28, desc[UR12][R28.64] ;  /* 0x0000000c1c1c7981 */ /* 0x000ea8000c1e9b00 */
[----:B------:R-:W2:Y:S01]  /*2270*/  LDG.E.64.CONSTANT R30, desc[UR12][R30.64] ;  /* 0x0000000c1e1e7981 */ /* 0x000ea2000c1e9b00 */
[----:B------:R-:W-:Y:S01]  /*2280*/  MOV R27, R4 ;  /* 0x00000004001b7202 */ /* 0x000fe20000000f00 */
[----:B------:R-:W-:Y:S02]  /*2290*/  IMAD.MOV.U32 R26, RZ, RZ, R5 ;  /* 0x000000ffff1a7224 */ /* 0x000fe400078e0005 */
[----:B--2---:R-:W-:Y:S02]  /*22a0*/  IMAD R33, R29, R30, RZ ;  /* 0x0000001e1d217224 */ /* 0x004fe400078e02ff */
[----:B------:R-:W-:-:S04]  /*22b0*/  IMAD.WIDE.U32 R26, R30, R28, R26 ;  /* 0x0000001c1e1a7225 */ /* 0x000fc800078e001a */
[----:B------:R-:W-:Y:S01]  /*22c0*/  IMAD R33, R31, R28, R33 ;  /* 0x0000001c1f217224 */ /* 0x000fe200078e0221 */
[----:B------:R-:W-:-:S03]  /*22d0*/  MOV R5, R26 ;  /* 0x0000001a00057202 */ /* 0x000fc60000000f00 */
[----:B------:R-:W-:-:S07]  /*22e0*/  IMAD.IADD R4, R27, 0x1, R33 ;  /* 0x000000011b047824 */ /* 0x000fce00078e0221 */
.L_x_7027:
[----:B------:R-:W-:Y:S05]  /*22f0*/  BSYNC.RECONVERGENT B0 ;  /* 0x0000000000007941 */ /* 0x000fea0003800200 */
.L_x_7026:
[----:B------:R-:W-:Y:S01]  /*2300*/  IADD3 R0, PT, PT, -R45, UR10, RZ ;  /* 0x0000000a2d007c10 */ /* 0x000fe2000fffe1ff */
[----:B------:R-:W-:Y:S01]  /*2310*/  BSSY.RECONVERGENT B0, `(.L_x_7032) ;  /* 0x00000ed000007945 */ /* 0x000fe20003800200 */
[----:B------:R-:W-:-:S04]  /*2320*/  IADD3 R27, PT, PT, R44, 0x100, RZ ;  /* 0x000001002c1b7810 */ /* 0x000fc80007ffe0ff */
[----:B------:R-:W-:-:S13]  /*2330*/  ISETP.GE.U32.AND P0, PT, R27, R0, PT ;  /* 0x000000001b00720c */ /* 0x000fda0003f06070 */
[----:B------:R-:W-:Y:S05]  /*2340*/  @P0 BRA `(.L_x_7033) ;  /* 0x0000000c00a40947 */ /* 0x000fea0003800000 */
[----:B------:R-:W1:Y:S01]  /*2350*/  LDCU.64 UR8, c[0x0][0x398] ;  /* 0x00007300ff0877ac */ /* 0x000e620008000a00 */
[----:B------:R-:W-:Y:S02]  /*2360*/  HFMA2 R48, -RZ, RZ, 0, 0 ;  /* 0x00000000ff307431 */ /* 0x000fe400000001ff */
[----:B------:R-:W-:Y:S01]  /*2370*/  IMAD.MOV.U32 R47, RZ, RZ, RZ ;  /* 0x000000ffff2f7224 */ /* 0x000fe200078e00ff */
[----:B------:R-:W2:Y:S01]  /*2380*/  LDCU.64 UR6, c[0x0][0x390] ;  /* 0x00007200ff0677ac */ /* 0x000ea20008000a00 */
[----:B------:R-:W-:Y:S01]  /*2390*/  UMOV UR4, URZ ;  /* 0x000000ff00047c82 */ /* 0x000fe20008000000 */
[----:B------:R-:W-:Y:S01]  /*23a0*/  UMOV UR5, URZ ;  /* 0x000000ff00057c82 */ /* 0x000fe20008000000 */
[----:B-1----:R-:W-:Y:S02]  /*23b0*/  UISETP.GE.U32.AND UP1, UPT, UR8, 0x8, UPT ;  /* 0x000000080800788c */ /* 0x002fe4000bf26070 */
[----:B------:R-:W-:Y:S02]  /*23c0*/  ULOP3.LUT UR10, UR8, 0x7, URZ, 0xc0, !UPT ;  /* 0x00000007080a7892 */ /* 0x000fe4000f8ec0ff */
[----:B------:R-:W-:Y:S01]  /*23d0*/  UISETP.GE.U32.AND.EX UP1, UPT, UR9, URZ, UPT, UP1 ;  /* 0x000000ff0900728c */ /* 0x000fe2000bf26110 */
[----:B--2---:R-:W-:Y:S01]  /*23e0*/  IMAD R25, R25, UR6, RZ ;  /* 0x0000000619197c24 */ /* 0x004fe2000f8e02ff */
[----:B------:R-:W-:-:S03]  /*23f0*/  UISETP.NE.U32.AND UP0, UPT, UR10, URZ, UPT ;  /* 0x000000ff0a00728c */ /* 0x000fc6000bf05070 */
[C---:B------:R-:W-:Y:S01]  /*2400*/  IMAD R27, R24.reuse, UR7, R25 ;  /* 0x00000007181b7c24 */ /* 0x040fe2000f8e0219 */
[----:B------:R-:W-:Y:S01]  /*2410*/  UISETP.NE.AND.EX UP0, UPT, URZ, URZ, UPT, UP0 ;  /* 0x000000ffff00728c */ /* 0x000fe2000bf05300 */
[----:B------:R-:W-:-:S05]  /*2420*/  IMAD.WIDE.U32 R24, R24, UR6, RZ ;  /* 0x0000000618187c25 */ /* 0x000fca000f8e00ff */
[----:B------:R-:W-:Y:S01]  /*2430*/  IADD3 R27, PT, PT, R25, R27, RZ ;  /* 0x0000001b191b7210 */ /* 0x000fe20007ffe0ff */
[----:B------:R-:W-:Y:S06]  /*2440*/  BRA.U !UP1, `(.L_x_7034) ;  /* 0x00000005097c7547 */ /* 0x000fec000b800000 */
[----:B------:R-:W1:Y:S01]  /*2450*/  LDC.64 R30, c[0x0][0x3a0] ;  /* 0x0000e800ff1e7b82 */ /* 0x000e620000000a00 */
[----:B------:R-:W2:Y:S01]  /*2460*/  LDCU.64 UR4, c[0x0][0x388] ;  /* 0x00007100ff0477ac */ /* 0x000ea20008000a00 */
[----:B------:R-:W-:Y:S01]  /*2470*/  IMAD.MOV.U32 R48, RZ, RZ, RZ ;  /* 0x000000ffff307224 */ /* 0x000fe200078e00ff */
[----:B------:R-:W-:-:S05]  /*2480*/  MOV R47, RZ ;  /* 0x000000ff002f7202 */ /* 0x000fca0000000f00 */
[----:B0-----:R-:W0:Y:S01]  /*2490*/  LDC.64 R28, c[0x0][0x3a8] ;  /* 0x0000ea00ff1c7b82 */ /* 0x001e220000000a00 */
[----:B--2---:R-:W-:Y:S01]  /*24a0*/  LEA R46, P0, R24, UR4, 0x3 ;  /* 0x00000004182e7c11 */ /* 0x004fe2000f8018ff */
[----:B------:R-:W-:-:S03]  /*24b0*/  ULOP3.LUT UR4, UR8, 0xfffffff8, URZ, 0xc0, !UPT ;  /* 0xfffffff808047892 */ /* 0x000fc6000f8ec0ff */
[----:B------:R-:W-:Y:S01]  /*24c0*/  LEA.HI.X R49, R24, UR5, R27, 0x3, P0 ;  /* 0x0000000518317c11 */ /* 0x000fe200080f1c1b */
[----:B------:R-:W-:Y:S01]  /*24d0*/  ULOP3.LUT UR5, UR9, 0x7fffffff, URZ, 0xc0, !UPT ;  /* 0x7fffffff09057892 */ /* 0x000fe2000f8ec0ff */
[----:B-1----:R-:W-:Y:S02]  /*24e0*/  IADD3 R30, P1, PT, R30, 0x20, RZ ;  /* 0x000000201e1e7810 */ /* 0x002fe40007f3e0ff */
[----:B------:R-:W-:Y:S02]  /*24f0*/  UMOV UR6, UR4 ;  /* 0x0000000400067c82 */ /* 0x000fe40008000000 */
[----:B------:R-:W-:Y:S02]  /*2500*/  IADD3.X R31, PT, PT, RZ, R31, RZ, P1, !PT ;  /* 0x0000001fff1f7210 */ /* 0x000fe40000ffe4ff */
[----:B------:R-:W-:Y:S01]  /*2510*/  UMOV UR7, UR5 ;  /* 0x0000000500077c82 */ /* 0x000fe20008000000 */
[C-C-:B0-----:R-:W-:Y:S02]  /*2520*/  SHF.L.U64.HI R50, R28.reuse, 0x3, R29.reuse ;  /* 0x000000031c327819 */ /* 0x141fe4000001021d */
[----:B------:R-:W-:-:S02]  /*2530*/  SHF.L.U64.HI R29, R28, 0x6, R29 ;  /* 0x000000061c1d7819 */ /* 0x000fc4000001021d */
[----:B------:R-:W-:-:S07]  /*2540*/  SHF.L.U32 R51, R28, 0x3, RZ ;  /* 0x000000031c337819 */ /* 0x000fce00000006ff */
.L_x_7035:
[----:B------:R-:W-:Y:S01]  /*2550*/  IMAD.MOV.U32 R32, RZ, RZ, R46 ;  /* 0x000000ffff207224 */ /* 0x000fe200078e002e */
[----:B------:R-:W-:Y:S01]  /*2560*/  MOV R33, R49 ;  /* 0x0000003100217202 */ /* 0x000fe20000000f00 */
[----:B------:R-:W2:Y:S01]  /*2570*/  LDG.E.64.CONSTANT R34, desc[UR12][R30.64+-0x20] ;  /* 0xffffe00c1e227981 */ /* 0x000ea2000c1e9b00 */
[----:B------:R-:W-:-:S03]  /*2580*/  IADD3 R36, P0, PT, R46, R51, RZ ;  /* 0x000000332e247210 */ /* 0x000fc60007f1e0ff */
[----:B------:R-:W3:Y:S04]  /*2590*/  LDG.E.64.CONSTANT R40, desc[UR12][R30.64+-0x18] ;  /* 0xffffe80c1e287981 */ /* 0x000ee8000c1e9b00 */
[----:B------:R-:W2:Y:S01]  /*25a0*/  LDG.E.64.CONSTANT R32, desc[UR12][R32.64] ;  /* 0x0000000c20207981 */ /* 0x000ea2000c1e9b00 */
[----:B------:R-:W-:-:S05]  /*25b0*/  IADD3.X R37, PT, PT, R49, R50, RZ, P0, !PT ;  /* 0x0000003231257210 */ /* 0x000fca00007fe4ff */
[----:B------:R-:W3:Y:S01]  /*25c0*/  LDG.E.64.CONSTANT R38, desc[UR12][R36.64] ;  /* 0x0000000c24267981 */ /* 0x000ee2000c1e9b00 */
[----:B------:R-:W-:Y:S01]  /*25d0*/  MOV R53, R47 ;  /* 0x0000002f00357202 */ /* 0x000fe20000000f00 */
[----:B------:R-:W-:Y:S02]  /*25e0*/  IMAD.MOV.U32 R52, RZ, RZ, R48 ;  /* 0x000000ffff347224 */ /* 0x000fe400078e0030 */
[----:B--2---:R-:W-:Y:S02]  /*25f0*/  IMAD R33, R33, R34, RZ ;  /* 0x0000002221217224 */ /* 0x004fe400078e02ff */
[----:B------:R-:W-:-:S04]  /*2600*/  IMAD.WIDE.U32 R52, R34, R32, R52 ;  /* 0x0000002022347225 */ /* 0x000fc800078e0034 */
[----:B------:R-:W-:Y:S01]  /*2610*/  IMAD R35, R35, R32, R33 ;  /* 0x0000002023237224 */ /* 0x000fe200078e0221 */
[----:B------:R-:W-:-:S04]  /*2620*/  IADD3 R32, P0, PT, R36, R51, RZ ;  /* 0x0000003324207210 */ /* 0x000fc80007f1e0ff */
[----:B------:R-:W-:Y:S01]  /*2630*/  IADD3 R53, PT, PT, R53, R35, RZ ;  /* 0x0000002335357210 */ /* 0x000fe20007ffe0ff */
[----:B---3--:R-:W-:Y:S02]  /*2640*/  IMAD R35, R39, R40, RZ ;  /* 0x0000002827237224 */ /* 0x008fe400078e02ff */
[----:B------:R-:W-:Y:S02]  /*2650*/  IMAD.X R33, R37, 0x1, R50, P0 ;  /* 0x0000000125217824 */ /* 0x000fe400000e0632 */
[-C--:B------:R-:W-:Y:S02]  /*2660*/  IMAD R36, R41, R38.reuse, R35 ;  /* 0x0000002629247224 */ /* 0x080fe400078e0223 */
[----:B------:R-:W-:Y:S01]  /*2670*/  IMAD.WIDE.U32 R38, R40, R38, R52 ;  /* 0x0000002628267225 */ /* 0x000fe200078e0034 */
[----:B------:R0:W2:Y:S04]  /*2680*/  LDG.E.64.CONSTANT R34, desc[UR12][R32.64] ;  /* 0x0000000c20227981 */ /* 0x0000a8000c1e9b00 */
[----:B------:R-:W2:Y:S04]  /*2690*/  LDG.E.64.CONSTANT R40, desc[UR12][R30.64+-0x10] ;  /* 0xfffff00c1e287981 */ /* 0x000ea8000c1e9b00 */
[----:B------:R-:W3:Y:S01]  /*26a0*/  LDG.E.64.CONSTANT R52, desc[UR12][R30.64+-0x8] ;  /* 0xfffff80c1e347981 */ /* 0x000ee2000c1e9b00 */
[----:B0-----:R-:W-:-:S04]  /*26b0*/  IADD3 R32, P0, PT, R32, R51, RZ ;  /* 0x0000003320207210 */ /* 0x001fc80007f1e0ff */
[----:B------:R-:W-:Y:S02]  /*26c0*/  IADD3.X R33, PT, PT, R33, R50, RZ, P0, !PT ;  /* 0x0000003221217210 */ /* 0x000fe400007fe4ff */
[----:B------:R-:W-:Y:S01]  /*26d0*/  IADD3 R37, PT, PT, R39, R36, RZ ;  /* 0x0000002427257210 */ /* 0x000fe20007ffe0ff */
[----:B------:R-:W-:Y:S02]  /*26e0*/  IMAD.MOV.U32 R36, RZ, RZ, R38 ;  /* 0x000000ffff247224 */ /* 0x000fe400078e0026 */
[----:B------:R0:W3:Y:S02]  /*26f0*/  LDG.E.64.CONSTANT R38, desc[UR12][R32.64] ;  /* 0x0000000c20267981 */ /* 0x0000e4000c1e9b00 */
[----:B0-----:R-:W-:-:S04]  /*2700*/  IADD3 R32, P0, PT, R32, R51, RZ ;  /* 0x0000003320207210 */ /* 0x001fc80007f1e0ff */
[----:B------:R-:W-:Y:S01]  /*2710*/  IADD3.X R33, PT, PT, R33, R50, RZ, P0, !PT ;  /* 0x0000003221217210 */ /* 0x000fe200007fe4ff */
[----:B--2---:R-:W-:Y:S02]  /*2720*/  IMAD R35, R35, R40, RZ ;  /* 0x0000002823237224 */ /* 0x004fe400078e02ff */
[----:B------:R-:W-:-:S04]  /*2730*/  IMAD.WIDE.U32 R36, R40, R34, R36 ;  /* 0x0000002228247225 */ /* 0x000fc800078e0024 */
[----:B------:R-:W-:Y:S02]  /*2740*/  IMAD R35, R41, R34, R35 ;  /* 0x0000002229237224 */ /* 0x000fe400078e0223 */
[----:B------:R-:W2:Y:S03]  /*2750*/  LDG.E.64.CONSTANT R40, desc[UR12][R30.64] ;  /* 0x0000000c1e287981 */ /* 0x000ea6000c1e9b00 */
[----:B------:R-:W-:Y:S02]  /*2760*/  IADD3 R37, PT, PT, R37, R35, RZ ;  /* 0x0000002325257210 */ /* 0x000fe40007ffe0ff */
[----:B------:R0:W2:Y:S01]  /*2770*/  LDG.E.64.CONSTANT R34, desc[UR12][R32.64] ;  /* 0x0000000c20227981 */ /* 0x0000a2000c1e9b00 */
[----:B---3--:R-:W-:Y:S02]  /*2780*/  IMAD R39, R39, R52, RZ ;  /* 0x0000003427277224 */ /* 0x008fe400078e02ff */
[----:B------:R-:W-:Y:S01]  /*2790*/  IMAD.WIDE.U32 R36, R52, R38, R36 ;  /* 0x0000002634247225 */ /* 0x000fe200078e0024 */
[----:B0-----:R-:W-:-:S03]  /*27a0*/  IADD3 R32, P0, PT, R32, R51, RZ ;  /* 0x0000003320207210 */ /* 0x001fc60007f1e0ff */
[----:B------:R-:W-:Y:S02]  /*27b0*/  IMAD R39, R53, R38, R39 ;  /* 0x0000002635277224 */ /* 0x000fe400078e0227 */
[----:B------:R-:W3:Y:S01]  /*27c0*/  LDG.E.64.CONSTANT R52, desc[UR12][R30.64+0x8] ;  /* 0x0000080c1e347981 */ /* 0x000ee2000c1e9b00 */
[----:B------:R-:W-:Y:S01]  /*27d0*/  IADD3.X R33, PT, PT, R33, R50, RZ, P0, !PT ;  /* 0x0000003221217210 */ /* 0x000fe200007fe4ff */
[----:B------:R-:W-:-:S04]  /*27e0*/  IMAD.IADD R37, R37, 0x1, R39 ;  /* 0x0000000125257824 */ /* 0x000fc800078e0227 */
[----:B------:R0:W3:Y:S02]  /*27f0*/  LDG.E.64.CONSTANT R38, desc[UR12][R32.64] ;  /* 0x0000000c20267981 */ /* 0x0000e4000c1e9b00 */
[----:B0-----:R-:W-:-:S04]  /*2800*/  IADD3 R32, P0, PT, R32, R51, RZ ;  /* 0x0000003320207210 */ /* 0x001fc80007f1e0ff */
[----:B------:R-:W-:Y:S01]  /*2810*/  IADD3.X R33, PT, PT, R33, R50, RZ, P0, !PT ;  /* 0x0000003221217210 */ /* 0x000fe200007fe4ff */
[----:B--2---:R-:W-:Y:S02]  /*2820*/  IMAD R35, R35, R40, RZ ;  /* 0x0000002823237224 */ /* 0x004fe400078e02ff */
[----:B------:R-:W-:-:S04]  /*2830*/  IMAD.WIDE.U32 R36, R40, R34, R36 ;  /* 0x0000002228247225 */ /* 0x000fc800078e0024 */
[----:B------:R-:W-:Y:S02]  /*2840*/  IMAD R35, R41, R34, R35 ;  /* 0x0000002229237224 */ /* 0x000fe400078e0223 */
[----:B------:R-:W-:Y:S01]  /*2850*/  IMAD.MOV.U32 R34, RZ, RZ, R36 ;  /* 0x000000ffff227224 */ /* 0x000fe200078e0024 */
[----:B------:R-:W2:Y:S02]  /*2860*/  LDG.E.64.CONSTANT R40, desc[UR12][R32.64] ;  /* 0x0000000c20287981 */ /* 0x000ea4000c1e9b00 */
[----:B------:R-:W-:Y:S01]  /*2870*/  IADD3 R35, PT, PT, R37, R35, RZ ;  /* 0x0000002325237210 */ /* 0x000fe20007ffe0ff */
[----:B---3--:R-:W-:-:S04]  /*2880*/  IMAD R37, R39, R52, RZ ;  /* 0x0000003427257224 */ /* 0x008fc800078e02ff */
[-C--:B------:R-:W-:Y:S02]  /*2890*/  IMAD R36, R53, R38.reuse, R37 ;  /* 0x0000002635247224 */ /* 0x080fe400078e0225 */
[----:B------:R-:W-:Y:S01]  /*28a0*/  IMAD.WIDE.U32 R38, R52, R38, R34 ;  /* 0x0000002634267225 */ /* 0x000fe200078e0022 */
[----:B------:R-:W-:Y:S01]  /*28b0*/  IADD3 R34, P0, PT, R32, R51, RZ ;  /* 0x0000003320227210 */ /* 0x000fe20007f1e0ff */
[----:B------:R-:W2:Y:S03]  /*28c0*/  LDG.E.64.CONSTANT R52, desc[UR12][R30.64+0x10] ;  /* 0x0000100c1e347981 */ /* 0x000ea6000c1e9b00 */
[----:B------:R-:W-:Y:S02]  /*28d0*/  IADD3.X R35, PT, PT, R33, R50, RZ, P0, !PT ;  /* 0x0000003221237210 */ /* 0x000fe400007fe4ff */
[----:B------:R0:W3:Y:S04]  /*28e0*/  LDG.E.64.CONSTANT R32, desc[UR12][R30.64+0x18] ;  /* 0x0000180c1e207981 */ /* 0x0000e8000c1e9b00 */
[----:B------:R-:W3:Y:S01]  /*28f0*/  LDG.E.64.CONSTANT R34, desc[UR12][R34.64] ;  /* 0x0000000c22227981 */ /* 0x000ee2000c1e9b00 */
        /* <DEDUP_REMOVED lines=16> */
[----:B------:R-:W-:-:S05]  /*2a00*/  IMAD.WIDE.U32 R32, R32, R34, R36 ;  /* 0x0000002220207225 */ /* 0x000fca00078e0024 */
[----:B------:R-:W-:Y:S02]  /*2a10*/  IADD3 R47, PT, PT, R33, R41, RZ ;  /* 0x00000029212f7210 */ /* 0x000fe40007ffe0ff */
[----:B------:R-:W-:Y:S01]  /*2a20*/  MOV R48, R32 ;  /* 0x0000002000307202 */ /* 0x000fe20000000f00 */
[----:B------:R-:W-:Y:S06]  /*2a30*/  BRA.U UP1, `(.L_x_7035) ;  /* 0xfffffff901c47547 */ /* 0x000fec000b83ffff */
.L_x_7034:
        /* <DEDUP_REMOVED lines=13> */
[----:B------:R-:W-:-:S05]  /*2b10*/  IMAD R33, R29, UR4, R32 ;  /* 0x000000041d217c24 */ /* 0x000fca000f8e0220 */
[----:B------:R-:W-:Y:S01]  /*2b20*/  IADD3 R31, PT, PT, R31, R33, RZ ;  /* 0x000000211f1f7210 */ /* 0x000fe20007ffe0ff */
[----:B-1----:R-:W-:-:S04]  /*2b30*/  ULEA UR6, UP1, UR4, UR6, 0x3 ;  /* 0x0000000604067291 */ /* 0x002fc8000f8218ff */
[----:B------:R-:W-:Y:S01]  /*2b40*/  ULEA.HI.X UR7, UR4, UR7, UR5, 0x3, UP1 ;  /* 0x0000000704077291 */ /* 0x000fe200088f1c05 */
[----:B0-----:R-:W-:Y:S01]  /*2b50*/  LEA R32, P0, R30, UR10, 0x3 ;  /* 0x0000000a1e207c11 */ /* 0x001fe2000f8018ff */
[----:B------:R-:W-:-:S03]  /*2b60*/  IMAD.U32 R38, RZ, RZ, UR6 ;  /* 0x00000006ff267e24 */ /* 0x000fc6000f8e00ff */
[----:B------:R-:W-:Y:S02]  /*2b70*/  LEA.HI.X R33, R30, UR11, R31, 0x3, P0 ;  /* 0x0000000b1e217c11 */ /* 0x000fe400080f1c1f */
[----:B------:R-:W-:-:S03]  /*2b80*/  MOV R39, UR7 ;  /* 0x0000000700277c02 */ /* 0x000fc60008000f00 */
[----:B------:R0:W2:Y:S04]  /*2b90*/  LDG.E.64.CONSTANT R34, desc[UR12][R32.64] ;  /* 0x0000000c20227981 */ /* 0x0000a8000c1e9b00 */
[----:B------:R-:W2:Y:S01]  /*2ba0*/  LDG.E.64.CONSTANT R36, desc[UR12][R38.64] ;  /* 0x0000000c26247981 */ /* 0x000ea2000c1e9b00 */
[----:B------:R-:W-:Y:S01]  /*2bb0*/  SHF.L.U32 R41, R29, 0x3, RZ ;  /* 0x000000031d297819 */ /* 0x000fe200000006ff */
[----:B------:R-:W-:Y:S01]  /*2bc0*/  IMAD.WIDE.U32 R30, R28, 0x8, RZ ;  /* 0x000000081c1e7825 */ /* 0x000fe200078e00ff */
[----:B------:R-:W-:-:S03]  /*2bd0*/  MOV R40, R48 ;  /* 0x0000003000287202 */ /* 0x000fc60000000f00 */
[----:B------:R-:W-:Y:S01]  /*2be0*/  IMAD.IADD R31, R31, 0x1, R41 ;  /* 0x000000011f1f7824 */ /* 0x000fe200078e0229 */
[----:B0-----:R-:W-:Y:S01]  /*2bf0*/  IADD3 R32, P0, PT, R32, R30, RZ ;  /* 0x0000001e20207210 */ /* 0x001fe20007f1e0ff */
[----:B------:R-:W-:Y:S02]  /*2c00*/  IMAD.MOV.U32 R41, RZ, RZ, R47 ;  /* 0x000000ffff297224 */ /* 0x000fe400078e002f */
[----:B------:R-:W3:Y:S01]  /*2c10*/  LDG.E.64.CONSTANT R46, desc[UR12][R38.64+0x8] ;  /* 0x0000080c262e7981 */ /* 0x000ee2000c1e9b00 */
[----:B------:R-:W-:Y:S01]  /*2c20*/  IADD3.X R33, PT, PT, R33, R31, RZ, P0, !PT ;  /* 0x0000001f21217210 */ /* 0x000fe200007fe4ff */
[----:B--2---:R-:W-:Y:S02]  /*2c30*/  IMAD R35, R35, R36, RZ ;  /* 0x0000002423237224 */ /* 0x004fe400078e02ff */
[----:B------:R-:W-:-:S04]  /*2c40*/  IMAD.WIDE.U32 R40, R36, R34, R40 ;  /* 0x0000002224287225 */ /* 0x000fc800078e0028 */
[----:B------:R-:W-:Y:S01]  /*2c50*/  IMAD R48, R37, R34, R35 ;  /* 0x0000002225307224 */ /* 0x000fe200078e0223 */
[-C--:B------:R-:W-:Y:S01]  /*2c60*/  IADD3 R34, P0, PT, R32, R30.reuse, RZ ;  /* 0x0000001e20227210 */ /* 0x080fe20007f1e0ff */
[----:B------:R-:W3:Y:S03]  /*2c70*/  LDG.E.64.CONSTANT R36, desc[UR12][R32.64] ;  /* 0x0000000c20247981 */ /* 0x000ee6000c1e9b00 */
[----:B------:R-:W-:Y:S02]  /*2c80*/  IADD3.X R35, PT, PT, R33, R31, RZ, P0, !PT ;  /* 0x0000001f21237210 */ /* 0x000fe400007fe4ff */
[----:B------:R-:W-:-:S04]  /*2c90*/  IADD3 R30, P1, PT, R34, R30, RZ ;  /* 0x0000001e221e7210 */ /* 0x000fc80007f3e0ff */
[----:B------:R-:W-:Y:S01]  /*2ca0*/  IADD3.X R31, PT, PT, R35, R31, RZ, P1, !PT ;  /* 0x0000001f231f7210 */ /* 0x000fe20000ffe4ff */
[----:B------:R-:W2:Y:S04]  /*2cb0*/  LDG.E.64.CONSTANT R32, desc[UR12][R38.64+0x10] ;  /* 0x0000100c26207981 */ /* 0x000ea8000c1e9b00 */
[----:B------:R-:W2:Y:S04]  /*2cc0*/  LDG.E.64.CONSTANT R34, desc[UR12][R34.64] ;  /* 0x0000000c22227981 */ /* 0x000ea8000c1e9b00 */
[----:B------:R-:W4:Y:S04]  /*2cd0*/  LDG.E.64.CONSTANT R30, desc[UR12][R30.64] ;  /* 0x0000000c1e1e7981 */ /* 0x000f28000c1e9b00 */
[----:B------:R-:W4:Y:S01]  /*2ce0*/  LDG.E.64.CONSTANT R38, desc[UR12][R38.64+0x18] ;  /* 0x0000180c26267981 */ /* 0x000f22000c1e9b00 */
[----:B------:R-:W-:Y:S01]  /*2cf0*/  IMAD.IADD R41, R41, 0x1, R48 ;  /* 0x0000000129297824 */ /* 0x000fe200078e0230 */
[----:B------:R-:W-:-:S04]  /*2d00*/  UIADD3 UR4, UP1, UPT, UR4, 0x4, URZ ;  /* 0x0000000404047890 */ /* 0x000fc8000ff3e0ff */
[----:B------:R-:W-:Y:S01]  /*2d10*/  UIADD3.X UR5, UPT, UPT, URZ, UR5, URZ, UP1, !UPT ;  /* 0x00000005ff057290 */ /* 0x000fe20008ffe4ff */
[----:B---3--:R-:W-:-:S04]  /*2d20*/  IMAD R37, R37, R46, RZ ;  /* 0x0000002e25257224 */ /* 0x008fc800078e02ff */
[-C--:B------:R-:W-:Y:S02]  /*2d30*/  IMAD R47, R47, R36.reuse, R37 ;  /* 0x000000242f2f7224 */ /* 0x080fe400078e0225 */
[----:B------:R-:W-:-:S05]  /*2d40*/  IMAD.WIDE.U32 R36, R46, R36, R40 ;  /* 0x000000242e247225 */ /* 0x000fca00078e0028 */
[----:B------:R-:W-:Y:S01]  /*2d50*/  IADD3 R37, PT, PT, R37, R47, RZ ;  /* 0x0000002f25257210 */ /* 0x000fe20007ffe0ff */
[----:B--2---:R-:W-:-:S04]  /*2d60*/  IMAD R41, R35, R32, RZ ;  /* 0x0000002023297224 */ /* 0x004fc800078e02ff */
[-C--:B------:R-:W-:Y:S02]  /*2d70*/  IMAD R41, R33, R34.reuse, R41 ;  /* 0x0000002221297224 */ /* 0x080fe400078e0229 */
[----:B------:R-:W-:-:S04]  /*2d80*/  IMAD.WIDE.U32 R32, R32, R34, R36 ;  /* 0x0000002220207225 */ /* 0x000fc800078e0024 */
[----:B----4-:R-:W-:Y:S01]  /*2d90*/  IMAD R31, R31, R38, RZ ;  /* 0x000000261f1f7224 */ /* 0x010fe200078e02ff */
[----:B------:R-:W-:-:S03]  /*2da0*/  IADD3 R33, PT, PT, R33, R41, RZ ;  /* 0x0000002921217210 */ /* 0x000fc60007ffe0ff */
[-C--:B------:R-:W-:Y:S02]  /*2db0*/  IMAD R47, R39, R30.reuse, R31 ;  /* 0x0000001e272f7224 */ /* 0x080fe400078e021f */
[----:B------:R-:W-:-:S04]  /*2dc0*/  IMAD.WIDE.U32 R30, R38, R30, R32 ;  /* 0x0000001e261e7225 */ /* 0x000fc800078e0020 */
[----:B------:R-:W-:Y:S01]  /*2dd0*/  IMAD.IADD R47, R31, 0x1, R47 ;  /* 0x000000011f2f7824 */ /* 0x000fe200078e022f */
[----:B------:R-:W-:-:S07]  /*2de0*/  MOV R48, R30 ;  /* 0x0000001e00307202 */ /* 0x000fce0000000f00 */
.L_x_7036:
        /* <DEDUP_REMOVED lines=19> */
[C---:B0-----:R-:W-:Y:S02]  /*2f20*/  LEA R32, P0, R30.reuse, UR8, 0x3 ;  /* 0x000000081e207c11 */ /* 0x041fe4000f8018ff */
[----:B------:R-:W-:Y:S02]  /*2f30*/  MOV R36, UR6 ;  /* 0x0000000600247c02 */ /* 0x000fe40008000f00 */
[----:B------:R-:W-:Y:S01]  /*2f40*/  LEA.HI.X R33, R30, UR9, R33, 0x3, P0 ;  /* 0x000000091e217c11 */ /* 0x000fe200080f1c21 */
[----:B------:R-:W-:Y:S01]  /*2f50*/  IMAD.U32 R37, RZ, RZ, UR7 ;  /* 0x00000007ff257e24 */ /* 0x000fe2000f8e00ff */
[----:B------:R-:W-:-:S03]  /*2f60*/  LEA R38, P0, R28, R32, 0x3 ;  /* 0x000000201c267211 */ /* 0x000fc600078018ff */
[----:B------:R0:W2:Y:S01]  /*2f70*/  LDG.E.64.CONSTANT R30, desc[UR12][R32.64] ;  /* 0x0000000c201e7981 */ /* 0x0000a2000c1e9b00 */
[----:B------:R-:W-:-:S03]  /*2f80*/  LEA.HI.X R39, R28, R33, R29, 0x3, P0 ;  /* 0x000000211c277211 */ /* 0x000fc600000f1c1d */
[----:B------:R-:W2:Y:S04]  /*2f90*/  LDG.E.64.CONSTANT R34, desc[UR12][R36.64] ;  /* 0x0000000c24227981 */ /* 0x000ea8000c1e9b00 */
[----:B------:R-:W3:Y:S04]  /*2fa0*/  LDG.E.64.CONSTANT R38, desc[UR12][R38.64] ;  /* 0x0000000c26267981 */ /* 0x000ee8000c1e9b00 */
[----:B------:R-:W3:Y:S01]  /*2fb0*/  LDG.E.64.CONSTANT R36, desc[UR12][R36.64+0x8] ;  /* 0x0000080c24247981 */ /* 0x000ee2000c1e9b00 */
[----:B0-----:R-:W-:Y:S02]  /*2fc0*/  MOV R32, R48 ;  /* 0x0000003000207202 */ /* 0x001fe40000000f00 */
        /* <DEDUP_REMOVED lines=10> */
[----:B------:R-:W-:Y:S02]  /*3070*/  IADD3 R47, PT, PT, R33, R31, RZ ;  /* 0x0000001f212f7210 */ /* 0x000fe40007ffe0ff */
[----:B------:R-:W-:-:S07]  /*3080*/  MOV R48, R32 ;  /* 0x0000002000307202 */ /* 0x000fce0000000f00 */
.L_x_7037:
        /* <DEDUP_REMOVED lines=13> */
[----:B------:R-:W-:-:S05]  /*3160*/  IMAD.U32 R29, RZ, RZ, UR4 ;  /* 0x00000004ff1d7e24 */ /* 0x000fca000f8e00ff */
[----:B------:R-:W2:Y:S04]  /*3170*/  LDG.E.64.CONSTANT R26, desc[UR12][R26.64] ;  /* 0x0000000c1a1a7981 */ /* 0x000ea8000c1e9b00 */
[----:B------:R-:W2:Y:S01]  /*3180*/  LDG.E.64.CONSTANT R28, desc[UR12][R28.64] ;  /* 0x0000000c1c1c7981 */ /* 0x000ea2000c1e9b00 */
[----:B------:R-:W-:Y:S01]  /*3190*/  MOV R49, R47 ;  /* 0x0000002f00317202 */ /* 0x000fe20000000f00 */
[----:B--2---:R-:W-:Y:S02]  /*31a0*/  IMAD R25, R27, R28, RZ ;  /* 0x0000001c1b197224 */ /* 0x004fe400078e02ff */
[----:B------:R-:W-:-:S04]  /*31b0*/  IMAD.WIDE.U32 R48, R28, R26, R48 ;  /* 0x0000001a1c307225 */ /* 0x000fc800078e0030 */
[----:B------:R-:W-:-:S05]  /*31c0*/  IMAD R25, R29, R26, R25 ;  /* 0x0000001a1d197224 */ /* 0x000fca00078e0219 */
[----:B------:R-:W-:-:S07]  /*31d0*/  IADD3 R47, PT, PT, R49, R25, RZ ;  /* 0x00000019312f7210 */ /* 0x000fce0007ffe0ff */
.L_x_7033:
[----:B------:R-:W-:Y:S05]  /*31e0*/  BSYNC.RECONVERGENT B0 ;  /* 0x0000000000007941 */ /* 0x000fea0003800200 */
.L_x_7032:
[----:B------:R-:W-:Y:S01]  /*31f0*/  VIADD R25, R44, 0x180 ;  /* 0x000001802c197836 */ /* 0x000fe20000000000 */
[----:B------:R-:W-:Y:S04]  /*3200*/  BSSY.RECONVERGENT B0, `(.L_x_7038) ;  /* 0x00000ed000007945 */ /* 0x000fe80003800200 */
[----:B------:R-:W-:-:S13]  /*3210*/  ISETP.GE.U32.AND P0, PT, R25, R0, PT ;  /* 0x000000001900720c */ /* 0x000fda0003f06070 */
[----:B------:R-:W-:Y:S05]  /*3220*/  @P0 BRA `(.L_x_7039) ;  /* 0x0000000c00a80947 */ /* 0x000fea0003800000 */
[----:B------:R-:W1:Y:S01]  /*3230*/  LDCU.64 UR8, c[0x0][0x398] ;  /* 0x00007300ff0877ac */ /* 0x000e620008000a00 */
        /* <DEDUP_REMOVED lines=9> */
[----:B------:R-:W-:Y:S01]  /*32d0*/  CS2R R6, SRZ ;  /* 0x0000000000067805 */ /* 0x000fe2000001ff00 */
[----:B------:R-:W-:Y:S01]  /*32e0*/  IMAD.WIDE.U32 R22, R22, UR6, RZ ;  /* 0x0000000616167c25 */ /* 0x000fe2000f8e00ff */
[----:B------:R-:W-:-:S04]  /*32f0*/  UISETP.NE.AND.EX UP0, UPT, URZ, URZ, UPT, UP0 ;  /* 0x000000ffff00728c */ /* 0x000fc8000bf05300 */
[----:B------:R-:W-:Y:S01]  /*3300*/  IADD3 R25, PT, PT, R23, R25, RZ ;  /* 0x0000001917197210 */ /* 0x000fe20007ffe0ff */
[----:B------:R-:W-:Y:S06]  /*3310*/  BRA.U !UP1, `(.L_x_7040) ;  /* 0x0000000509747547 */ /* 0x000fec000b800000 */
[----:B------:R-:W1:Y:S01]  /*3320*/  LDC.64 R6, c[0x0][0x3a0] ;  /* 0x0000e800ff067b82 */ /* 0x000e620000000a00 */
[----:B------:R-:W2:Y:S07]  /*3330*/  LDCU.64 UR4, c[0x0][0x388] ;  /* 0x00007100ff0477ac */ /* 0x000eae0008000a00 */
[----:B------:R-:W3:Y:S01]  /*3340*/  LDC.64 R26, c[0x0][0x3a8] ;  /* 0x0000ea00ff1a7b82 */ /* 0x000ee20000000a00 */
[----:B--2---:R-:W-:Y:S01]  /*3350*/  LEA R40, P0, R22, UR4, 0x3 ;  /* 0x0000000416287c11 */ /* 0x004fe2000f8018ff */
[----:B------:R-:W-:-:S03]  /*3360*/  ULOP3.LUT UR4, UR8, 0xfffffff8, URZ, 0xc0, !UPT ;  /* 0xfffffff808047892 */ /* 0x000fc6000f8ec0ff */
[----:B------:R-:W-:Y:S01]  /*3370*/  LEA.HI.X R41, R22, UR5, R25, 0x3, P0 ;  /* 0x0000000516297c11 */ /* 0x000fe200080f1c19 */
[----:B------:R-:W-:Y:S01]  /*3380*/  ULOP3.LUT UR5, UR9, 0x7fffffff, URZ, 0xc0, !UPT ;  /* 0x7fffffff09057892 */ /* 0x000fe2000f8ec0ff */
[----:B-1----:R-:W-:Y:S02]  /*3390*/  IADD3 R30, P1, PT, R6, 0x20, RZ ;  /* 0x00000020061e7810 */ /* 0x002fe40007f3e0ff */
[----:B------:R-:W-:Y:S02]  /*33a0*/  UMOV UR6, UR4 ;  /* 0x0000000400067c82 */ /* 0x000fe40008000000 */
[----:B------:R-:W-:Y:S02]  /*33b0*/  IADD3.X R31, PT, PT, RZ, R7, RZ, P1, !PT ;  /* 0x00000007ff1f7210 */ /* 0x000fe40000ffe4ff */
[----:B------:R-:W-:Y:S01]  /*33c0*/  CS2R R6, SRZ ;  /* 0x0000000000067805 */ /* 0x000fe2000001ff00 */
[----:B------:R-:W-:Y:S01]  /*33d0*/  UMOV UR7, UR5 ;  /* 0x0000000500077c82 */ /* 0x000fe20008000000 */
[C-C-:B---3--:R-:W-:Y:S01]  /*33e0*/  SHF.L.U64.HI R46, R26.reuse, 0x3, R27.reuse ;  /* 0x000000031a2e7819 */ /* 0x148fe2000001021b */
[C---:B------:R-:W-:Y:S01]  /*33f0*/  IMAD.SHL.U32 R49, R26.reuse, 0x8, RZ ;  /* 0x000000081a317824 */ /* 0x040fe200078e00ff */
[----:B------:R-:W-:-:S07]  /*3400*/  SHF.L.U64.HI R27, R26, 0x6, R27 ;  /* 0x000000061a1b7819 */ /* 0x000fce000001021b */
.L_x_7041:
[----:B------:R-:W-:Y:S01]  /*3410*/  MOV R32, R40 ;  /* 0x0000002800207202 */ /* 0x000fe20000000f00 */
[----:B------:R-:W2:Y:S01]  /*3420*/  LDG.E.64.CONSTANT R38, desc[UR12][R30.64+-0x20] ;  /* 0xffffe00c1e267981 */ /* 0x000ea2000c1e9b00 */
[----:B------:R-:W-:Y:S02]  /*3430*/  MOV R33, R41 ;  /* 0x0000002900217202 */ /* 0x000fe40000000f00 */
[----:B0-----:R-:W-:Y:S01]  /*3440*/  IADD3 R28, P0, PT, R40, R49, RZ ;  /* 0x00000031281c7210 */ /* 0x001fe20007f1e0ff */
[----:B------:R-:W3:Y:S04]  /*3450*/  LDG.E.64.CONSTANT R34, desc[UR12][R30.64+-0x18] ;  /* 0xffffe80c1e227981 */ /* 0x000ee8000c1e9b00 */
[----:B------:R-:W2:Y:S01]  /*3460*/  LDG.E.64.CONSTANT R36, desc[UR12][R32.64] ;  /* 0x0000000c20247981 */ /* 0x000ea2000c1e9b00 */
[----:B------:R-:W-:Y:S01]  /*3470*/  IMAD.X R29, R41, 0x1, R46, P0 ;  /* 0x00000001291d7824 */ /* 0x000fe200000e062e */
[----:B------:R-:W-:-:S02]  /*3480*/  LOP3.LUT R7, R7, R6, RZ, 0x3c, !PT ;  /* 0x0000000607077212 */ /* 0x000fc400078e3cff */
[----:B------:R-:W4:Y:S04]  /*3490*/  LDG.E.64.CONSTANT R50, desc[UR12][R30.64+-0x8] ;  /* 0xfffff80c1e327981 */ /* 0x000f28000c1e9b00 */
[----:B------:R0:W3:Y:S01]  /*34a0*/  LDG.E.64.CONSTANT R32, desc[UR12][R28.64] ;  /* 0x0000000c1c207981 */ /* 0x0000e2000c1e9b00 */
[----:B------:R-:W-:-:S04]  /*34b0*/  LOP3.LUT R6, R7, R6, RZ, 0x3c, !PT ;  /* 0x0000000607067212 */ /* 0x000fc800078e3cff */
[----:B------:R-:W-:Y:S02]  /*34c0*/  LOP3.LUT R7, R7, R6, RZ, 0x3c, !PT ;  /* 0x0000000607077212 */ /* 0x000fe400078e3cff */
[----:B0-----:R-:W-:-:S04]  /*34d0*/  IADD3 R28, P0, PT, R28, R49, RZ ;  /* 0x000000311c1c7210 */ /* 0x001fc80007f1e0ff */
[----:B------:R-:W-:Y:S01]  /*34e0*/  IADD3.X R29, PT, PT, R29, R46, RZ, P0, !PT ;  /* 0x0000002e1d1d7210 */ /* 0x000fe200007fe4ff */
[----:B--2---:R-:W-:Y:S02]  /*34f0*/  IMAD R37, R37, R38, RZ ;  /* 0x0000002625257224 */ /* 0x004fe400078e02ff */
[----:B------:R-:W-:-:S04]  /*3500*/  IMAD.WIDE.U32 R6, R38, R36, R6 ;  /* 0x0000002426067225 */ /* 0x000fc800078e0006 */
[----:B------:R-:W-:Y:S02]  /*3510*/  IMAD R37, R39, R36, R37 ;  /* 0x0000002427257224 */ /* 0x000fe400078e0225 */
[----:B---3--:R-:W-:-:S03]  /*3520*/  IMAD R33, R33, R34, RZ ;  /* 0x0000002221217224 */ /* 0x008fc600078e02ff */
[----:B------:R-:W-:Y:S02]  /*3530*/  IADD3 R7, PT, PT, R7, R37, RZ ;  /* 0x0000002507077210 */ /* 0x000fe40007ffe0ff */
[----:B------:R-:W2:Y:S01]  /*3540*/  LDG.E.64.CONSTANT R36, desc[UR12][R30.64+-0x10] ;  /* 0xfffff00c1e247981 */ /* 0x000ea2000c1e9b00 */
[-C--:B------:R-:W-:Y:S02]  /*3550*/  IMAD R38, R35, R32.reuse, R33 ;  /* 0x0000002023267224 */ /* 0x080fe400078e0221 */
[----:B------:R-:W-:Y:S01]  /*3560*/  IMAD.WIDE.U32 R32, R34, R32, R6 ;  /* 0x0000002022207225 */ /* 0x000fe200078e0006 */
[----:B------:R-:W-:Y:S01]  /*3570*/  IADD3 R6, P0, PT, R28, R49, RZ ;  /* 0x000000311c067210 */ /* 0x000fe20007f1e0ff */
[----:B------:R-:W2:Y:S04]  /*3580*/  LDG.E.64.CONSTANT R34, desc[UR12][R28.64] ;  /* 0x0000000c1c227981 */ /* 0x000ea8000c1e9b00 */
[----:B------:R-:W-:-:S05]  /*3590*/  IMAD.X R7, R29, 0x1, R46, P0 ;  /* 0x000000011d077824 */ /* 0x000fca00000e062e */
[----:B------:R0:W4:Y:S01]  /*35a0*/  LDG.E.64.CONSTANT R28, desc[UR12][R6.64] ;  /* 0x0000000c061c7981 */ /* 0x000122000c1e9b00 */
[----:B------:R-:W-:-:S03]  /*35b0*/  IADD3 R33, PT, PT, R33, R38, RZ ;  /* 0x0000002621217210 */ /* 0x000fc60007ffe0ff */
[----:B------:R-:W3:Y:S01]  /*35c0*/  LDG.E.64.CONSTANT R38, desc[UR12][R30.64+0x8] ;  /* 0x0000080c1e267981 */ /* 0x000ee2000c1e9b00 */
[----:B0-----:R-:W-:-:S05]  /*35d0*/  IADD3 R6, P0, PT, R6, R49, RZ ;  /* 0x0000003106067210 */ /* 0x001fca0007f1e0ff */
[----:B------:R-:W-:Y:S02]  /*35e0*/  IMAD.X R7, R7, 0x1, R46, P0 ;  /* 0x0000000107077824 */ /* 0x000fe400000e062e */
[----:B--2---:R-:W-:Y:S02]  /*35f0*/  IMAD R35, R35, R36, RZ ;  /* 0x0000002423237224 */ /* 0x004fe400078e02ff */
[----:B------:R-:W-:-:S04]  /*3600*/  IMAD.WIDE.U32 R32, R36, R34, R32 ;  /* 0x0000002224207225 */ /* 0x000fc800078e0020 */
[----:B------:R-:W-:Y:S02]  /*3610*/  IMAD R35, R37, R34, R35 ;  /* 0x0000002225237224 */ /* 0x000fe400078e0223 */
[----:B----4-:R-:W-:-:S03]  /*3620*/  IMAD R37, R29, R50, RZ ;  /* 0x000000321d257224 */ /* 0x010fc600078e02ff */
[----:B------:R-:W-:Y:S01]  /*3630*/  IADD3 R33, PT, PT, R33, R35, RZ ;  /* 0x0000002321217210 */ /* 0x000fe20007ffe0ff */
[-C--:B------:R-:W-:Y:S02]  /*3640*/  IMAD R34, R51, R28.reuse, R37 ;  /* 0x0000001c33227224 */ /* 0x080fe400078e0225 */
[----:B------:R-:W-:Y:S01]  /*3650*/  IMAD.WIDE.U32 R50, R50, R28, R32 ;  /* 0x0000001c32327225 */ /* 0x000fe200078e0020 */
[----:B------:R-:W2:Y:S01]  /*3660*/  LDG.E.64.CONSTANT R36, desc[UR12][R30.64] ;  /* 0x0000000c1e247981 */ /* 0x000ea2000c1e9b00 */
[----:B------:R-:W-:-:S03]  /*3670*/  IADD3 R28, P0, PT, R6, R49, RZ ;  /* 0x00000031061c7210 */ /* 0x000fc60007f1e0ff */
[----:B------:R-:W2:Y:S01]  /*3680*/  LDG.E.64.CONSTANT R32, desc[UR12][R6.64] ;  /* 0x0000000c06207981 */ /* 0x000ea2000c1e9b00 */
[----:B------:R-:W-:-:S05]  /*3690*/  IADD3.X R29, PT, PT, R7, R46, RZ, P0, !PT ;  /* 0x0000002e071d7210 */ /* 0x000fca00007fe4ff */
[----:B------:R0:W3:Y:S01]  /*36a0*/  LDG.E.64.CONSTANT R6, desc[UR12][R28.64] ;  /* 0x0000000c1c067981 */ /* 0x0000e2000c1e9b00 */
[----:B------:R-:W-:Y:S01]  /*36b0*/  IADD3 R35, PT, PT, R51, R34, RZ ;  /* 0x0000002233237210 */ /* 0x000fe20007ffe0ff */
[----:B------:R-:W-:Y:S01]  /*36c0*/  IMAD.MOV.U32 R34, RZ, RZ, R50 ;  /* 0x000000ffff227224 */ /* 0x000fe200078e0032 */
[----:B0-----:R-:W-:-:S04]  /*36d0*/  IADD3 R28, P0, PT, R28, R49, RZ ;  /* 0x000000311c1c7210 */ /* 0x001fc80007f1e0ff */
[----:B------:R-:W-:Y:S01]  /*36e0*/  IADD3.X R29, PT, PT, R29, R46, RZ, P0, !PT ;  /* 0x0000002e1d1d7210 */ /* 0x000fe200007fe4ff */
[----:B--2---:R-:W-:-:S04]  /*36f0*/  IMAD R33, R33, R36, RZ ;  /* 0x0000002421217224 */ /* 0x004fc800078e02ff */
[-C--:B------:R-:W-:Y:S02]  /*3700*/  IMAD R37, R37, R32.reuse, R33 ;  /* 0x0000002025257224 */ /* 0x080fe400078e0221 */
[----:B------:R-:W-:-:S04]  /*3710*/  IMAD.WIDE.U32 R32, R36, R32, R34 ;  /* 0x0000002024207225 */ /* 0x000fc800078e0022 */
[----:B---3--:R-:W-:Y:S01]  /*3720*/  IMAD R35, R7, R38, RZ ;  /* 0x0000002607237224 */ /* 0x008fe200078e02ff */
[----:B------:R-:W-:Y:S02]  /*3730*/  IADD3 R33, PT, PT, R33, R37, RZ ;  /* 0x0000002521217210 */ /* 0x000fe40007ffe0ff */
[----:B------:R-:W2:Y:S01]  /*3740*/  LDG.E.64.CONSTANT R36, desc[UR12][R28.64] ;  /* 0x0000000c1c247981 */ /* 0x000ea2000c1e9b00 */
[-C--:B------:R-:W-:Y:S02]  /*3750*/  IMAD R34, R39, R6.reuse, R35 ;  /* 0x0000000627227224 */ /* 0x080fe400078e0223 */
[----:B------:R-:W-:Y:S01]  /*3760*/  IMAD.WIDE.U32 R32, R38, R6, R32 ;  /* 0x0000000626207225 */ /* 0x000fe200078e0020 */
[----:B------:R-:W-:Y:S01]  /*3770*/  IADD3 R6, P0, PT, R28, R49, RZ ;  /* 0x000000311c067210 */ /* 0x000fe20007f1e0ff */
[----:B------:R-:W2:Y:S04]  /*3780*/  LDG.E.64.CONSTANT R38, desc[UR12][R30.64+0x10] ;  /* 0x0000100c1e267981 */ /* 0x000ea8000c1e9b00 */
[----:B------:R-:W-:-:S02]  /*3790*/  IMAD.X R7, R29, 0x1, R46, P0 ;  /* 0x000000011d077824 */ /* 0x000fc400000e062e */
[----:B------:R0:W3:Y:S04]  /*37a0*/  LDG.E.64.CONSTANT R28, desc[UR12][R30.64+0x18] ;  /* 0x0000180c1e1c7981 */ /* 0x0000e8000c1e9b00 */
[----:B------:R-:W3:Y:S01]  /*37b0*/  LDG.E.64.CONSTANT R6, desc[UR12][R6.64] ;  /* 0x0000000c06067981 */ /* 0x000ee2000c1e9b00 */
[----:B------:R-:W-:Y:S01]  /*37c0*/  IADD3 R33, PT, PT, R33, R34, RZ ;  /* 0x0000002221217210 */ /* 0x000fe20007ffe0ff */
        /* <DEDUP_REMOVED lines=18> */
.L_x_7040:
        /* <DEDUP_REMOVED lines=9> */
[----:B------:R-:W-:Y:S01]  /*3980*/  MOV R24, R22 ;  /* 0x0000001600187202 */ /* 0x000fe20000000f00 */
[C---:B-1----:R-:W-:Y:S01]  /*3990*/  IMAD R30, R26.reuse, UR5, RZ ;  /* 0x000000051a1e7c24 */ /* 0x042fe2000f8e02ff */
[----:B------:R-:W1:Y:S03]  /*39a0*/  LDCU.64 UR10, c[0x0][0x388] ;  /* 0x00007100ff0a77ac */ /* 0x000e660008000a00 */
[----:B0-----:R-:W-:-:S04]  /*39b0*/  IMAD.WIDE.U32 R28, R26, UR4, R24 ;  /* 0x000000041a1c7c25 */ /* 0x001fc8000f8e0018 */
[----:B------:R-:W-:-:S05]  /*39c0*/  IMAD R31, R27, UR4, R30 ;  /* 0x000000041b1f7c24 */ /* 0x000fca000f8e021e */
[----:B------:R-:W-:Y:S01]  /*39d0*/  IADD3 R29, PT, PT, R29, R31, RZ ;  /* 0x0000001f1d1d7210 */ /* 0x000fe20007ffe0ff */
[----:B--2---:R-:W-:-:S04]  /*39e0*/  ULEA UR6, UP1, UR4, UR6, 0x3 ;  /* 0x0000000604067291 */ /* 0x004fc8000f8218ff */
[----:B------:R-:W-:Y:S01]  /*39f0*/  ULEA.HI.X UR7, UR4, UR7, UR5, 0x3, UP1 ;  /* 0x0000000704077291 */ /* 0x000fe200088f1c05 */
[----:B-1----:R-:W-:Y:S01]  /*3a00*/  LEA R30, P0, R28, UR10, 0x3 ;  /* 0x0000000a1c1e7c11 */ /* 0x002fe2000f8018ff */
[----:B------:R-:W-:-:S03]  /*3a10*/  IMAD.U32 R32, RZ, RZ, UR6 ;  /* 0x00000006ff207e24 */ /* 0x000fc6000f8e00ff */
[----:B------:R-:W-:Y:S02]  /*3a20*/  LEA.HI.X R31, R28, UR11, R29, 0x3, P0 ;  /* 0x0000000b1c1f7c11 */ /* 0x000fe400080f1c1d */
[----:B------:R-:W-:-:S03]  /*3a30*/  MOV R33, UR7 ;  /* 0x0000000700217c02 */ /* 0x000fc60008000f00 */
[----:B------:R0:W2:Y:S04]  /*3a40*/  LDG.E.64.CONSTANT R34, desc[UR12][R30.64] ;  /* 0x0000000c1e227981 */ /* 0x0000a8000c1e9b00 */
[----:B------:R-:W2:Y:S01]  /*3a50*/  LDG.E.64.CONSTANT R36, desc[UR12][R32.64] ;  /* 0x0000000c20247981 */ /* 0x000ea2000c1e9b00 */
[----:B------:R-:W-:Y:S01]  /*3a60*/  SHF.L.U32 R39, R27, 0x3, RZ ;  /* 0x000000031b277819 */ /* 0x000fe200000006ff */
[----:B------:R-:W-:Y:S01]  /*3a70*/  IMAD.WIDE.U32 R28, R26, 0x8, RZ ;  /* 0x000000081a1c7825 */ /* 0x000fe200078e00ff */
[-C--:B------:R-:W-:Y:S01]  /*3a80*/  LOP3.LUT R7, R7, R6.reuse, RZ, 0x3c, !PT ;  /* 0x0000000607077212 */ /* 0x080fe200078e3cff */
[----:B------:R-:W3:Y:S02]  /*3a90*/  LDG.E.64.CONSTANT R40, desc[UR12][R32.64+0x10] ;  /* 0x0000100c20287981 */ /* 0x000ee4000c1e9b00 */
[----:B------:R-:W-:Y:S01]  /*3aa0*/  IMAD.IADD R29, R29, 0x1, R39 ;  /* 0x000000011d1d7824 */ /* 0x000fe200078e0227 */
[----:B------:R-:W-:-:S02]  /*3ab0*/  LOP3.LUT R6, R7, R6, RZ, 0x3c, !PT ;  /* 0x0000000607067212 */ /* 0x000fc400078e3cff */
[----:B0-----:R-:W-:Y:S02]  /*3ac0*/  IADD3 R30, P0, PT, R30, R28, RZ ;  /* 0x0000001c1e1e7210 */ /* 0x001fe40007f1e0ff */
[----:B------:R-:W-:Y:S02]  /*3ad0*/  LOP3.LUT R7, R7, R6, RZ, 0x3c, !PT ;  /* 0x0000000607077212 */ /* 0x000fe400078e3cff */
[----:B------:R-:W-:Y:S01]  /*3ae0*/  IADD3.X R31, PT, PT, R31, R29, RZ, P0, !PT ;  /* 0x0000001d1f1f7210 */ /* 0x000fe200007fe4ff */
[----:B--2---:R-:W-:Y:S02]  /*3af0*/  IMAD R35, R35, R36, RZ ;  /* 0x0000002423237224 */ /* 0x004fe400078e02ff */
[----:B------:R-:W-:-:S04]  /*3b00*/  IMAD.WIDE.U32 R6, R36, R34, R6 ;  /* 0x0000002224067225 */ /* 0x000fc800078e0006 */
[----:B------:R-:W-:Y:S02]  /*3b10*/  IMAD R46, R37, R34, R35 ;  /* 0x00000022252e7224 */ /* 0x000fe400078e0223 */
[----:B------:R-:W2:Y:S04]  /*3b20*/  LDG.E.64.CONSTANT R36, desc[UR12][R32.64+0x8] ;  /* 0x0000080c20247981 */ /* 0x000ea8000c1e9b00 */
[----:B------:R0:W2:Y:S04]  /*3b30*/  LDG.E.64.CONSTANT R34, desc[UR12][R30.64] ;  /* 0x0000000c1e227981 */ /* 0x0000a8000c1e9b00 */
[----:B------:R-:W4:Y:S01]  /*3b40*/  LDG.E.64.CONSTANT R32, desc[UR12][R32.64+0x18] ;  /* 0x0000180c20207981 */ /* 0x000f22000c1e9b00 */
[----:B0-----:R-:W-:-:S04]  /*3b50*/  IADD3 R30, P0, PT, R30, R28, RZ ;  /* 0x0000001c1e1e7210 */ /* 0x001fc80007f1e0ff */
[----:B------:R-:W-:Y:S02]  /*3b60*/  IADD3.X R31, PT, PT, R31, R29, RZ, P0, !PT ;  /* 0x0000001d1f1f7210 */ /* 0x000fe400007fe4ff */
[----:B------:R-:W-:-:S03]  /*3b70*/  IADD3 R28, P0, PT, R30, R28, RZ ;  /* 0x0000001c1e1c7210 */ /* 0x000fc60007f1e0ff */
[----:B------:R-:W3:Y:S02]  /*3b80*/  LDG.E.64.CONSTANT R38, desc[UR12][R30.64] ;  /* 0x0000000c1e267981 */ /* 0x000ee4000c1e9b00 */
[----:B------:R-:W-:-:S06]  /*3b90*/  IMAD.X R29, R31, 0x1, R29, P0 ;  /* 0x000000011f1d7824 */ /* 0x000fcc00000e061d */
[----:B------:R-:W4:Y:S01]  /*3ba0*/  LDG.E.64.CONSTANT R28, desc[UR12][R28.64] ;  /* 0x0000000c1c1c7981 */ /* 0x000f22000c1e9b00 */
[----:B------:R-:W-:Y:S01]  /*3bb0*/  IADD3 R7, PT, PT, R7, R46, RZ ;  /* 0x0000002e07077210 */ /* 0x000fe20007ffe0ff */
[----:B------:R-:W-:-:S04]  /*3bc0*/  UIADD3 UR4, UP1, UPT, UR4, 0x4, URZ ;  /* 0x0000000404047890 */ /* 0x000fc8000ff3e0ff */
[----:B------:R-:W-:Y:S01]  /*3bd0*/  UIADD3.X UR5, UPT, UPT, URZ, UR5, URZ, UP1, !UPT ;  /* 0x00000005ff057290 */ /* 0x000fe20008ffe4ff */
[----:B--2---:R-:W-:Y:S02]  /*3be0*/  IMAD R35, R35, R36, RZ ;  /* 0x0000002423237224 */ /* 0x004fe400078e02ff */
[----:B------:R-:W-:-:S04]  /*3bf0*/  IMAD.WIDE.U32 R6, R36, R34, R6 ;  /* 0x0000002224067225 */ /* 0x000fc800078e0006 */
[----:B------:R-:W-:-:S05]  /*3c00*/  IMAD R35, R37, R34, R35 ;  /* 0x0000002225237224 */ /* 0x000fca00078e0223 */
[----:B------:R-:W-:Y:S01]  /*3c10*/  IADD3 R7, PT, PT, R7, R35, RZ ;  /* 0x0000002307077210 */ /* 0x000fe20007ffe0ff */
[----:B---3--:R-:W-:Y:S02]  /*3c20*/  IMAD R35, R39, R40, RZ ;  /* 0x0000002827237224 */ /* 0x008fe400078e02ff */
        /* <DEDUP_REMOVED lines=8> */
.L_x_7042:
        /* <DEDUP_REMOVED lines=10> */
[----:B0-----:R-:W-:Y:S01]  /*3d50*/  MOV R29, R25 ;  /* 0x00000019001d7202 */ /* 0x001fe20000000f00 */
[C---:B-1----:R-:W-:Y:S01]  /*3d60*/  IMAD R30, R26.reuse, UR5, RZ ;  /* 0x000000051a1e7c24 */ /* 0x042fe2000f8e02ff */
[----:B------:R-:W0:Y:S01]  /*3d70*/  LDCU.64 UR8, c[0x0][0x388] ;  /* 0x00007100ff0877ac */ /* 0x000e220008000a00 */
[----:B------:R-:W-:Y:S02]  /*3d80*/  IMAD.MOV.U32 R28, RZ, RZ, R22 ;  /* 0x000000ffff1c7224 */ /* 0x000fe400078e0016 */
[----:B------:R-:W-:Y:S02]  /*3d90*/  IMAD R31, R27, UR4, R30 ;  /* 0x000000041b1f7c24 */ /* 0x000fe4000f8e021e */
[----:B------:R-:W-:-:S05]  /*3da0*/  IMAD.WIDE.U32 R28, R26, UR4, R28 ;  /* 0x000000041a1c7c25 */ /* 0x000fca000f8e001c */
[----:B------:R-:W-:Y:S01]  /*3db0*/  IADD3 R31, PT, PT, R29, R31, RZ ;  /* 0x0000001f1d1f7210 */ /* 0x000fe20007ffe0ff */
[----:B--2---:R-:W-:-:S04]  /*3dc0*/  ULEA UR6, UP1, UR4, UR6, 0x3 ;  /* 0x0000000604067291 */ /* 0x004fc8000f8218ff */
        /* <DEDUP_REMOVED lines=25> */
.L_x_7043:
[----:B------:R-:W-:Y:S05]  /*3f60*/  BRA.U UP0, `(.L_x_7039) ;  /* 0x0000000100587547 */ /* 0x000fea000b800000 */
[----:B------:R-:W2:Y:S01]  /*3f70*/  LDCU.64 UR6, c[0x0][0x3a0] ;  /* 0x00007400ff0677ac */ /* 0x000ea20008000a00 */
[----:B------:R-:W-:Y:S01]  /*3f80*/  MOV R23, R25 ;  /* 0x0000001900177202 */ /* 0x000fe20000000f00 */
[C---:B-1----:R-:W-:Y:S01]  /*3f90*/  IMAD R24, R26.reuse, UR5, RZ ;  /* 0x000000051a187c24 */ /* 0x042fe2000f8e02ff */
[----:B------:R-:W1:Y:S01]  /*3fa0*/  LDCU.64 UR8, c[0x0][0x388] ;  /* 0x00007100ff0877ac */ /* 0x000e620008000a00 */
[----:B------:R-:W-:-:S04]  /*3fb0*/  IMAD.WIDE.U32 R22, R26, UR4, R22 ;  /* 0x000000041a167c25 */ /* 0x000fc8000f8e0016 */
[----:B------:R-:W-:-:S04]  /*3fc0*/  IMAD R27, R27, UR4, R24 ;  /* 0x000000041b1b7c24 */ /* 0x000fc8000f8e0218 */
[----:B------:R-:W-:Y:S01]  /*3fd0*/  IMAD.IADD R23, R23, 0x1, R27 ;  /* 0x0000000117177824 */ /* 0x000fe200078e021b */
[----:B--2---:R-:W-:-:S04]  /*3fe0*/  ULEA UR6, UP0, UR4, UR6, 0x3 ;  /* 0x0000000604067291 */ /* 0x004fc8000f8018ff */
[----:B------:R-:W-:Y:S01]  /*3ff0*/  ULEA.HI.X UR4, UR4, UR7, UR5, 0x3, UP0 ;  /* 0x0000000704047291 */ /* 0x000fe200080f1c05 */
[C---:B-1----:R-:W-:Y:S02]  /*4000*/  LEA R26, P0, R22.reuse, UR8, 0x3 ;  /* 0x00000008161a7c11 */ /* 0x042fe4000f8018ff */
[----:B------:R-:W-:Y:S02]  /*4010*/  MOV R24, UR6 ;  /* 0x0000000600187c02 */ /* 0x000fe40008000f00 */
[----:B------:R-:W-:Y:S02]  /*4020*/  LEA.HI.X R27, R22, UR9, R23, 0x3, P0 ;  /* 0x00000009161b7c11 */ /* 0x000fe400080f1c17 */
[----:B------:R-:W-:-:S03]  /*4030*/  MOV R25, UR4 ;  /* 0x0000000400197c02 */ /* 0x000fc60008000f00 */
[----:B------:R-:W2:Y:S04]  /*4040*/  LDG.E.64.CONSTANT R22, desc[UR12][R26.64] ;  /* 0x0000000c1a167981 */ /* 0x000ea8000c1e9b00 */
[----:B------:R-:W2:Y:S01]  /*4050*/  LDG.E.64.CONSTANT R24, desc[UR12][R24.64] ;  /* 0x0000000c18187981 */ /* 0x000ea2000c1e9b00 */
[----:B0-----:R-:W-:Y:S01]  /*4060*/  MOV R29, R6 ;  /* 0x00000006001d7202 */ /* 0x001fe20000000f00 */
[----:B------:R-:W-:Y:S02]  /*4070*/  IMAD.MOV.U32 R28, RZ, RZ, R7 ;  /* 0x000000ffff1c7224 */ /* 0x000fe400078e0007 */
[----:B--2---:R-:W-:Y:S02]  /*4080*/  IMAD R23, R23, R24, RZ ;  /* 0x0000001817177224 */ /* 0x004fe400078e02ff */
[----:B------:R-:W-:-:S04]  /*4090*/  IMAD.WIDE.U32 R28, R24, R22, R28 ;  /* 0x00000016181c7225 */ /* 0x000fc800078e001c */
[----:B------:R-:W-:Y:S01]  /*40a0*/  IMAD R23, R25, R22, R23 ;  /* 0x0000001619177224 */ /* 0x000fe200078e0217 */
[----:B------:R-:W-:-:S03]  /*40b0*/  MOV R7, R28 ;  /* 0x0000001c00077202 */ /* 0x000fc60000000f00 */
[----:B------:R-:W-:-:S07]  /*40c0*/  IMAD.IADD R6, R29, 0x1, R23 ;  /* 0x000000011d067824 */ /* 0x000fce00078e0217 */
.L_x_7039:
[----:B------:R-:W-:Y:S05]  /*40d0*/  BSYNC.RECONVERGENT B0 ;  /* 0x0000000000007941 */ /* 0x000fea0003800200 */
.L_x_7038:
[----:B------:R-:W-:Y:S01]  /*40e0*/  IADD3 R23, PT, PT, R44, 0x200, RZ ;  /* 0x000002002c177810 */ /* 0x000fe20007ffe0ff */
[----:B------:R-:W-:Y:S03]  /*40f0*/  BSSY.RECONVERGENT B0, `(.L_x_7044) ;  /* 0x00000eb000007945 */ /* 0x000fe60003800200 */
[----:B------:R-:W-:-:S13]  /*4100*/  ISETP.GE.U32.AND P0, PT, R23, R0, PT ;  /* 0x000000001700720c */ /* 0x000fda0003f06070 */
[----:B------:R-:W-:Y:S05]  /*4110*/  @P0 BRA `(.L_x_7045) ;  /* 0x0000000c00a00947 */ /* 0x000fea0003800000 */
[----:B------:R-:W2:Y:S01]  /*4120*/  LDCU.64 UR8, c[0x0][0x398] ;  /* 0x00007300ff0877ac */ /* 0x000ea20008000a00 */
[----:B------:R-:W3:Y:S01]  /*4130*/  LDCU.64 UR6, c[0x0][0x390] ;  /* 0x00007200ff0677ac */ /* 0x000ee20008000a00 */
[----:B------:R-:W-:Y:S01]  /*4140*/  UMOV UR4, URZ ;  /* 0x000000ff00047c82 */ /* 0x000fe20008000000 */
[----:B------:R-:W-:Y:S01]  /*4150*/  UMOV UR5, URZ ;  /* 0x000000ff00057c82 */ /* 0x000fe20008000000 */
[----:B--2---:R-:W-:Y:S02]  /*4160*/  UISETP.GE.U32.AND UP1, UPT, UR8, 0x8, UPT ;  /* 0x000000080800788c */ /* 0x004fe4000bf26070 */
[----:B------:R-:W-:Y:S02]  /*4170*/  ULOP3.LUT UR10, UR8, 0x7, URZ, 0xc0, !UPT ;  /* 0x00000007080a7892 */ /* 0x000fe4000f8ec0ff */
[----:B------:R-:W-:Y:S01]  /*4180*/  UISETP.GE.U32.AND.EX UP1, UPT, UR9, URZ, UPT, UP1 ;  /* 0x000000ff0900728c */ /* 0x000fe2000bf26110 */
[----:B---3--:R-:W-:Y:S01]  /*4190*/  IMAD R9, R21, UR6, RZ ;  /* 0x0000000615097c24 */ /* 0x008fe2000f8e02ff */
[----:B------:R-:W-:-:S03]  /*41a0*/  UISETP.NE.U32.AND UP0, UPT, UR10, URZ, UPT ;  /* 0x000000ff0a00728c */ /* 0x000fc6000bf05070 */
[C---:B------:R-:W-:Y:S01]  /*41b0*/  IMAD R23, R20.reuse, UR7, R9 ;  /* 0x0000000714177c24 */ /* 0x040fe2000f8e0209 */
[----:B------:R-:W-:Y:S01]  /*41c0*/  CS2R R8, SRZ ;  /* 0x0000000000087805 */ /* 0x000fe2000001ff00 */
[----:B------:R-:W-:Y:S01]  /*41d0*/  IMAD.WIDE.U32 R20, R20, UR6, RZ ;  /* 0x0000000614147c25 */ /* 0x000fe2000f8e00ff */
[----:B------:R-:W-:-:S04]  /*41e0*/  UISETP.NE.AND.EX UP0, UPT, URZ, URZ, UPT, UP0 ;  /* 0x000000ffff00728c */ /* 0x000fc8000bf05300 */
[----:B------:R-:W-:Y:S01]  /*41f0*/  IADD3 R23, PT, PT, R21, R23, RZ ;  /* 0x0000001715177210 */ /* 0x000fe20007ffe0ff */
[----:B------:R-:W-:Y:S06]  /*4200*/  BRA.U !UP1, `(.L_x_7046) ;  /* 0x0000000509707547 */ /* 0x000fec000b800000 */
[----:B------:R-:W0:Y:S01]  /*4210*/  LDC.64 R8, c[0x0][0x3a0] ;  /* 0x0000e800ff087b82 */ /* 0x000e220000000a00 */
[----:B------:R-:W2:Y:S07]  /*4220*/  LDCU.64 UR4, c[0x0][0x388] ;  /* 0x00007100ff0477ac */ /* 0x000eae0008000a00 */
[----:B------:R-:W3:Y:S01]  /*4230*/  LDC.64 R24, c[0x0][0x3a8] ;  /* 0x0000ea00ff187b82 */ /* 0x000ee20000000a00 */
[----:B--2---:R-:W-:Y:S01]  /*4240*/  LEA R40, P0, R20, UR4, 0x3 ;  /* 0x0000000414287c11 */ /* 0x004fe2000f8018ff */
[----:B------:R-:W-:-:S03]  /*4250*/  ULOP3.LUT UR4, UR8, 0xfffffff8, URZ, 0xc0, !UPT ;  /* 0xfffffff808047892 */ /* 0x000fc6000f8ec0ff */
[----:B------:R-:W-:Y:S01]  /*4260*/  LEA.HI.X R39, R20, UR5, R23, 0x3, P0 ;  /* 0x0000000514277c11 */ /* 0x000fe200080f1c17 */
[----:B------:R-:W-:Y:S01]  /*4270*/  ULOP3.LUT UR5, UR9, 0x7fffffff, URZ, 0xc0, !UPT ;  /* 0x7fffffff09057892 */ /* 0x000fe2000f8ec0ff */
[----:B0-----:R-:W-:Y:S02]  /*4280*/  IADD3 R28, P1, PT, R8, 0x20, RZ ;  /* 0x00000020081c7810 */ /* 0x001fe40007f3e0ff */
[----:B------:R-:W-:-:S03]  /*4290*/  UMOV UR6, UR4 ;  /* 0x0000000400067c82 */ /* 0x000fc60008000000 */
[----:B------:R-:W-:Y:S01]  /*42a0*/  IMAD.X R29, RZ, RZ, R9, P1 ;  /* 0x000000ffff1d7224 */ /* 0x000fe200008e0609 */
[----:B------:R-:W-:Y:S02]  /*42b0*/  CS2R R8, SRZ ;  /* 0x0000000000087805 */ /* 0x000fe4000001ff00 */
[C-C-:B---3--:R-:W-:Y:S01]  /*42c0*/  SHF.L.U64.HI R38, R24.reuse, 0x3, R25.reuse ;  /* 0x0000000318267819 */ /* 0x148fe20000010219 */
[----:B------:R-:W-:Y:S01]  /*42d0*/  UMOV UR7, UR5 ;  /* 0x0000000500077c82 */ /* 0x000fe20008000000 */
[C---:B------:R-:W-:Y:S02]  /*42e0*/  SHF.L.U64.HI R25, R24.reuse, 0x6, R25 ;  /* 0x0000000618197819 */ /* 0x040fe40000010219 */
[----:B------:R-:W-:-:S07]  /*42f0*/  SHF.L.U32 R41, R24, 0x3, RZ ;  /* 0x0000000318297819 */ /* 0x000fce00000006ff */
.L_x_7047:
[----:B-1----:R-:W-:Y:S01]  /*4300*/  MOV R26, R40 ;  /* 0x00000028001a7202 */ /* 0x002fe20000000f00 */
[----:B------:R-:W-:Y:S01]  /*4310*/  IMAD.MOV.U32 R27, RZ, RZ, R39 ;  /* 0x000000ffff1b7224 */ /* 0x000fe200078e0027 */
[----:B------:R-:W2:Y:S04]  /*4320*/  LDG.E.64.CONSTANT R36, desc[UR12][R28.64+-0x20] ;  /* 0xffffe00c1c247981 */ /* 0x000ea8000c1e9b00 */
[----:B------:R0:W2:Y:S01]  /*4330*/  LDG.E.64.CONSTANT R34, desc[UR12][R26.64] ;  /* 0x0000000c1a227981 */ /* 0x0000a2000c1e9b00 */
[----:B------:R-:W-:-:S03]  /*4340*/  LOP3.LUT R9, R9, R8, RZ, 0x3c, !PT ;  /* 0x0000000809097212 */ /* 0x000fc600078e3cff */
[----:B------:R-:W3:Y:S04]  /*4350*/  LDG.E.64.CONSTANT R32, desc[UR12][R28.64+-0x18] ;  /* 0xffffe80c1c207981 */ /* 0x000ee8000c1e9b00 */
[----:B------:R-:W4:Y:S01]  /*4360*/  LDG.E.64.CONSTANT R50, desc[UR12][R28.64+-0x8] ;  /* 0xfffff80c1c327981 */ /* 0x000f22000c1e9b00 */
[----:B0-----:R-:W-:-:S03]  /*4370*/  IADD3 R26, P0, PT, R40, R41, RZ ;  /* 0x00000029281a7210 */ /* 0x001fc60007f1e0ff */
[----:B------:R-:W5:Y:S01]  /*4380*/  LDG.E.64.CONSTANT R52, desc[UR12][R28.64+0x10] ;  /* 0x0000100c1c347981 */ /* 0x000f62000c1e9b00 */
[----:B------:R-:W-:-:S05]  /*4390*/  IADD3.X R27, PT, PT, R39, R38, RZ, P0, !PT ;  /* 0x00000026271b7210 */ /* 0x000fca00007fe4ff */
        /* <DEDUP_REMOVED lines=11> */
[----:B0-----:R-:W-:Y:S01]  /*4450*/  IADD3 R26, P0, PT, R26, R41, RZ ;  /* 0x000000291a1a7210 */ /* 0x001fe20007f1e0ff */
[----:B---3--:R-:W-:-:S03]  /*4460*/  IMAD R31, R31, R32, RZ ;  /* 0x000000201f1f7224 */ /* 0x008fc600078e02ff */
[----:B------:R-:W-:Y:S01]  /*4470*/  IADD3.X R27, PT, PT, R27, R38, RZ, P0, !PT ;  /* 0x000000261b1b7210 */ /* 0x000fe200007fe4ff */
[-C--:B------:R-:W-:Y:S02]  /*4480*/  IMAD R33, R33, R30.reuse, R31 ;  /* 0x0000001e21217224 */ /* 0x080fe400078e021f */
[----:B------:R-:W-:Y:S02]  /*4490*/  IMAD.WIDE.U32 R8, R32, R30, R8 ;  /* 0x0000001e20087225 */ /* 0x000fe400078e0008 */
[----:B------:R0:W4:Y:S03]  /*44a0*/  LDG.E.64.CONSTANT R30, desc[UR12][R26.64] ;  /* 0x0000000c1a1e7981 */ /* 0x000126000c1e9b00 */
[----:B------:R-:W-:Y:S02]  /*44b0*/  IADD3 R9, PT, PT, R9, R33, RZ ;  /* 0x0000002109097210 */ /* 0x000fe40007ffe0ff */
[----:B------:R-:W3:Y:S01]  /*44c0*/  LDG.E.64.CONSTANT R32, desc[UR12][R28.64] ;  /* 0x0000000c1c207981 */ /* 0x000ee2000c1e9b00 */
[----:B0-----:R-:W-:-:S05]  /*44d0*/  IADD3 R26, P0, PT, R26, R41, RZ ;  /* 0x000000291a1a7210 */ /* 0x001fca0007f1e0ff */
[----:B------:R-:W-:Y:S02]  /*44e0*/  IMAD.X R27, R27, 0x1, R38, P0 ;  /* 0x000000011b1b7824 */ /* 0x000fe400000e0626 */
[----:B--2---:R-:W-:-:S04]  /*44f0*/  IMAD R35, R35, R36, RZ ;  /* 0x0000002423237224 */ /* 0x004fc800078e02ff */
[-C--:B------:R-:W-:Y:S02]  /*4500*/  IMAD R35, R37, R34.reuse, R35 ;  /* 0x0000002225237224 */ /* 0x080fe400078e0223 */
[----:B------:R-:W-:Y:S02]  /*4510*/  IMAD.WIDE.U32 R36, R36, R34, R8 ;  /* 0x0000002224247225 */ /* 0x000fe400078e0008 */
[----:B------:R0:W3:Y:S03]  /*4520*/  LDG.E.64.CONSTANT R8, desc[UR12][R26.64] ;  /* 0x0000000c1a087981 */ /* 0x0000e6000c1e9b00 */
[----:B------:R-:W-:Y:S01]  /*4530*/  IADD3 R37, PT, PT, R37, R35, RZ ;  /* 0x0000002325257210 */ /* 0x000fe20007ffe0ff */
[----:B----4-:R-:W-:Y:S01]  /*4540*/  IMAD R31, R31, R50, RZ ;  /* 0x000000321f1f7224 */ /* 0x010fe200078e02ff */
[----:B0-----:R-:W-:-:S03]  /*4550*/  IADD3 R26, P0, PT, R26, R41, RZ ;  /* 0x000000291a1a7210 */ /* 0x001fc60007f1e0ff */
[-C--:B------:R-:W-:Y:S02]  /*4560*/  IMAD R35, R51, R30.reuse, R31 ;  /* 0x0000001e33237224 */ /* 0x080fe400078e021f */
[----:B------:R-:W-:Y:S02]  /*4570*/  IMAD.WIDE.U32 R30, R50, R30, R36 ;  /* 0x0000001e321e7225 */ /* 0x000fe400078e0024 */
[----:B------:R-:W2:Y:S02]  /*4580*/  LDG.E.64.CONSTANT R36, desc[UR12][R28.64+0x8] ;  /* 0x0000080c1c247981 */ /* 0x000ea4000c1e9b00 */
[----:B------:R-:W-:Y:S01]  /*4590*/  IMAD.X R27, R27, 0x1, R38, P0 ;  /* 0x000000011b1b7824 */ /* 0x000fe200000e0626 */
[----:B------:R-:W-:-:S04]  /*45a0*/  IADD3 R31, PT, PT, R31, R35, RZ ;  /* 0x000000231f1f7210 */ /* 0x000fc80007ffe0ff */
[----:B------:R0:W2:Y:S02]  /*45b0*/  LDG.E.64.CONSTANT R34, desc[UR12][R26.64] ;  /* 0x0000000c1a227981 */ /* 0x0000a4000c1e9b00 */
[----:B0-----:R-:W-:-:S04]  /*45c0*/  IADD3 R26, P0, PT, R26, R41, RZ ;  /* 0x000000291a1a7210 */ /* 0x001fc80007f1e0ff */
[----:B------:R-:W-:-:S05]  /*45d0*/  IADD3.X R27, PT, PT, R27, R38, RZ, P0, !PT ;  /* 0x000000261b1b7210 */ /* 0x000fca00007fe4ff */
[----:B------:R-:W5:Y:S01]  /*45e0*/  LDG.E.64.CONSTANT R50, desc[UR12][R26.64] ;  /* 0x0000000c1a327981 */ /* 0x000f62000c1e9b00 */
[----:B---3--:R-:W-:Y:S02]  /*45f0*/  IMAD R9, R9, R32, RZ ;  /* 0x0000002009097224 */ /* 0x008fe400078e02ff */
[----:B------:R-:W-:-:S04]  /*4600*/  IMAD.WIDE.U32 R30, R32, R8, R30 ;  /* 0x00000008201e7225 */ /* 0x000fc800078e001e */
[----:B------:R-:W-:Y:S01]  /*4610*/  IMAD R33, R33, R8, R9 ;  /* 0x0000000821217224 */ /* 0x000fe200078e0209 */
[----:B------:R-:W-:-:S04]  /*4620*/  IADD3 R8, P0, PT, R26, R41, RZ ;  /* 0x000000291a087210 */ /* 0x000fc80007f1e0ff */
[----:B------:R-:W-:Y:S02]  /*4630*/  IADD3.X R9, PT, PT, R27, R38, RZ, P0, !PT ;  /* 0x000000261b097210 */ /* 0x000fe400007fe4ff */
[----:B------:R0:W3:Y:S04]  /*4640*/  LDG.E.64.CONSTANT R26, desc[UR12][R28.64+0x18] ;  /* 0x0000180c1c1a7981 */ /* 0x0000e8000c1e9b00 */
[----:B------:R-:W3:Y:S01]  /*4650*/  LDG.E.64.CONSTANT R8, desc[UR12][R8.64] ;  /* 0x0000000c08087981 */ /* 0x000ee2000c1e9b00 */
[----:B------:R-:W-:Y:S02]  /*4660*/  IMAD.IADD R31, R31, 0x1, R33 ;  /* 0x000000011f1f7824 */ /* 0x000fe400078e0221 */
[----:B--2---:R-:W-:Y:S02]  /*4670*/  IMAD R33, R35, R36, RZ ;  /* 0x0000002423217224 */ /* 0x004fe400078e02ff */
[----:B------:R-:W-:-:S04]  /*4680*/  IMAD.WIDE.U32 R30, R36, R34, R30 ;  /* 0x00000022241e7225 */ /* 0x000fc800078e001e */
[----:B------:R-:W-:Y:S01]  /*4690*/  IMAD R33, R37, R34, R33 ;  /* 0x0000002225217224 */ /* 0x000fe200078e0221 */
[----:B------:R-:W-:-:S04]  /*46a0*/  UIADD3 UR6, UP1, UPT, UR6, -0x8, URZ ;  /* 0xfffffff806067890 */ /* 0x000fc8000ff3e0ff */
[----:B------:R-:W-:Y:S01]  /*46b0*/  IADD3 R31, PT, PT, R31, R33, RZ ;  /* 0x000000211f1f7210 */ /* 0x000fe20007ffe0ff */
[----:B------:R-:W-:Y:S02]  /*46c0*/  UIADD3.X UR7, UPT, UPT, UR7, -0x1, URZ, UP1, !UPT ;  /* 0xffffffff07077890 */ /* 0x000fe40008ffe4ff */
[----:B------:R-:W-:Y:S01]  /*46d0*/  UISETP.NE.U32.AND UP1, UPT, UR6, URZ, UPT ;  /* 0x000000ff0600728c */ /* 0x000fe2000bf25070 */
[----:B-----5:R-:W-:Y:S02]  /*46e0*/  IMAD R33, R51, R52, RZ ;  /* 0x0000003433217224 */ /* 0x020fe400078e02ff */
[----:B------:R-:W-:-:S04]  /*46f0*/  IMAD.WIDE.U32 R30, R52, R50, R30 ;  /* 0x00000032341e7225 */ /* 0x000fc800078e001e */
[----:B------:R-:W-:Y:S01]  /*4700*/  IMAD R33, R53, R50, R33 ;  /* 0x0000003235217224 */ /* 0x000fe200078e0221 */
[----:B------:R-:W-:-:S04]  /*4710*/  UISETP.NE.AND.EX UP1, UPT, UR7, URZ, UPT, UP1 ;  /* 0x000000ff0700728c */ /* 0x000fc8000bf25310 */
[----:B------:R-:W-:Y:S02]  /*4720*/  IADD3 R31, PT, PT, R31, R33, RZ ;  /* 0x000000211f1f7210 */ /* 0x000fe40007ffe0ff */
[----:B0-----:R-:W-:Y:S02]  /*4730*/  IADD3 R28, P1, PT, R28, 0x40, RZ ;  /* 0x000000401c1c7810 */ /* 0x001fe40007f3e0ff */
[----:B------:R-:W-:-:S03]  /*4740*/  LEA R40, P0, R24, R40, 0x6 ;  /* 0x0000002818287211 */ /* 0x000fc600078030ff */
[----:B------:R-:W-:Y:S02]  /*4750*/  IMAD.X R29, RZ, RZ, R29, P1 ;  /* 0x000000ffff1d7224 */ /* 0x000fe400008e061d */
[----:B------:R-:W-:Y:S02]  /*4760*/  IMAD.X R39, R39, 0x1, R25, P0 ;  /* 0x0000000127277824 */ /* 0x000fe400000e0619 */
[----:B---3--:R-:W-:-:S04]  /*4770*/  IMAD R9, R9, R26, RZ ;  /* 0x0000001a09097224 */ /* 0x008fc800078e02ff */
[-C--:B------:R-:W-:Y:S02]  /*4780*/  IMAD R9, R27, R8.reuse, R9 ;  /* 0x000000081b097224 */ /* 0x080fe400078e0209 */
[----:B------:R-:W-:-:S05]  /*4790*/  IMAD.WIDE.U32 R26, R26, R8, R30 ;  /* 0x000000081a1a7225 */ /* 0x000fca00078e001e */
[----:B------:R-:W-:Y:S02]  /*47a0*/  IADD3 R8, PT, PT, R27, R9, RZ ;  /* 0x000000091b087210 */ /* 0x000fe40007ffe0ff */
[----:B------:R-:W-:Y:S01]  /*47b0*/  MOV R9, R26 ;  /* 0x0000001a00097202 */ /* 0x000fe20000000f00 */
[----:B------:R-:W-:Y:S06]  /*47c0*/  BRA.U UP1, `(.L_x_7047) ;  /* 0xfffffff901cc7547 */ /* 0x000fec000b83ffff */
.L_x_7046:
[----:B------:R-:W-:Y:S05]  /*47d0*/  BRA.U !UP0, `(.L_x_7045) ;  /* 0x0000000508f07547 */ /* 0x000fea000b800000 */
[----:B------:R-:W2:Y:S01]  /*47e0*/  LDC.64 R24, c[0x0][0x3a8] ;  /* 0x0000ea00ff187b82 */ /* 0x000ea20000000a00 */
[----:B------:R-:W-:Y:S02]  /*47f0*/  UISETP.GE.U32.AND UP1, UPT, UR10, 0x4, UPT ;  /* 0x000000040a00788c */ /* 0x000fe4000bf26070 */
[----:B------:R-:W-:Y:S02]  /*4800*/  ULOP3.LUT UR9, UR8, 0x3, URZ, 0xc0, !UPT ;  /* 0x0000000308097892 */ /* 0x000fe4000f8ec0ff */
[----:B------:R-:W-:Y:S02]  /*4810*/  UISETP.GE.U32.AND.EX UP1, UPT, URZ, URZ, UPT, UP1 ;  /* 0x000000ffff00728c */ /* 0x000fe4000bf26110 */
[----:B------:R-:W-:-:S04]  /*4820*/  UISETP.NE.U32.AND UP0, UPT, UR9, URZ, UPT ;  /* 0x000000ff0900728c */ /* 0x000fc8000bf05070 */
[----:B------:R-:W-:-:S03]  /*4830*/  UISETP.NE.AND.EX UP0, UPT, URZ, URZ, UPT, UP0 ;  /* 0x000000ffff00728c */ /* 0x000fc6000bf05300 */
[----:B------:R-:W-:Y:S08]  /*4840*/  BRA.U !UP1, `(.L_x_7048) ;  /* 0x0000000109d07547 */ /* 0x000ff0000b800000 */
[----:B------:R-:W3:Y:S01]  /*4850*/  LDCU.64 UR6, c[0x0][0x3a0] ;  /* 0x00007400ff0677ac */ /* 0x000ee20008000a00 */
[----:B------:R-:W-:Y:S01]  /*4860*/  MOV R22, R20 ;  /* 0x0000001400167202 */ /* 0x000fe20000000f00 */
[C---:B-12---:R-:W-:Y:S01]  /*4870*/  IMAD R26, R24.reuse, UR5, RZ ;  /* 0x00000005181a7c24 */ /* 0x046fe2000f8e02ff */
[----:B------:R-:W-:Y:S01]  /*4880*/  SHF.L.U32 R33, R25, 0x3, RZ ;  /* 0x0000000319217819 */ /* 0x000fe200000006ff */
[----:B------:R-:W1:Y:S02]  /*4890*/  LDCU.64 UR10, c[0x0][0x388] ;  /* 0x00007100ff0a77ac */ /* 0x000e640008000a00 */
[----:B0-----:R-:W-:-:S04]  /*48a0*/  IMAD.WIDE.U32 R28, R24, UR4, R22 ;  /* 0x00000004181c7c25 */ /* 0x001fc8000f8e0016 */
[----:B------:R-:W-:-:S04]  /*48b0*/  IMAD R27, R25, UR4, R26 ;  /* 0x00000004191b7c24 */ /* 0x000fc8000f8e021a */
[----:B------:R-:W-:Y:S02]  /*48c0*/  IMAD.IADD R29, R29, 0x1, R27 ;  /* 0x000000011d1d7824 */ /* 0x000fe400078e021b */
[----:B------:R-:W-:Y:S01]  /*48d0*/  IMAD.WIDE.U32 R26, R24, 0x8, RZ ;  /* 0x00000008181a7825 */ /* 0x000fe200078e00ff */
[----:B---3--:R-:W-:-:S03]  /*48e0*/  ULEA UR6, UP1, UR4, UR6, 0x3 ;  /* 0x0000000604067291 */ /* 0x008fc6000f8218ff */
[----:B------:R-:W-:Y:S01]  /*48f0*/  IMAD.IADD R27, R27, 0x1, R33 ;  /* 0x000000011b1b7824 */ /* 0x000fe200078e0221 */
[----:B------:R-:W-:Y:S01]  /*4900*/  ULEA.HI.X UR7, UR4, UR7, UR5, 0x3, UP1 ;  /* 0x0000000704077291 */ /* 0x000fe200088f1c05 */
[C---:B-1----:R-:W-:Y:S02]  /*4910*/  LEA R30, P0, R28.reuse, UR10, 0x3 ;  /* 0x0000000a1c1e7c11 */ /* 0x042fe4000f8018ff */
[----:B------:R-:W-:Y:S02]  /*4920*/  MOV R50, UR6 ;  /* 0x0000000600327c02 */ /* 0x000fe40008000f00 */
[----:B------:R-:W-:Y:S02]  /*4930*/  LEA.HI.X R31, R28, UR11, R29, 0x3, P0 ;  /* 0x0000000b1c1f7c11 */ /* 0x000fe400080f1c1d */
[----:B------:R-:W-:Y:S02]  /*4940*/  MOV R51, UR7 ;  /* 0x0000000700337c02 */ /* 0x000fe40008000f00 */
[----:B------:R-:W-:Y:S01]  /*4950*/  IADD3 R28, P0, PT, R30, R26, RZ ;  /* 0x0000001a1e1c7210 */ /* 0x000fe20007f1e0ff */
[----:B------:R-:W2:Y:S04]  /*4960*/  LDG.E.64.CONSTANT R38, desc[UR12][R30.64] ;  /* 0x0000000c1e267981 */ /* 0x000ea8000c1e9b00 */
[----:B------:R-:W2:Y:S01]  /*4970*/  LDG.E.64.CONSTANT R40, desc[UR12][R50.64] ;  /* 0x0000000c32287981 */ /* 0x000ea2000c1e9b00 */
[----:B------:R-:W-:-:S03]  /*4980*/  IADD3.X R29, PT, PT, R31, R27, RZ, P0, !PT ;  /* 0x0000001b1f1d7210 */ /* 0x000fc600007fe4ff */
[----:B------:R-:W3:Y:S04]  /*4990*/  LDG.E.64.CONSTANT R36, desc[UR12][R50.64+0x8] ;  /* 0x0000080c32247981 */ /* 0x000ee8000c1e9b00 */
[----:B------:R0:W3:Y:S04]  /*49a0*/  LDG.E.64.CONSTANT R34, desc[UR12][R28.64] ;  /* 0x0000000c1c227981 */ /* 0x0000e8000c1e9b00 */
[----:B------:R-:W4:Y:S01]  /*49b0*/  LDG.E.64.CONSTANT R32, desc[UR12][R50.64+0x10] ;  /* 0x0000100c32207981 */ /* 0x000f22000c1e9b00 */
[----:B0-----:R-:W-:-:S04]  /*49c0*/  IADD3 R28, P0, PT, R28, R26, RZ ;  /* 0x0000001a1c1c7210 */ /* 0x001fc80007f1e0ff */
[----:B------:R-:W-:Y:S01]  /*49d0*/  IADD3.X R29, PT, PT, R29, R27, RZ, P0, !PT ;  /* 0x0000001b1d1d7210 */ /* 0x000fe200007fe4ff */
[----:B------:R-:W5:Y:S01]  /*49e0*/  LDG.E.64.CONSTANT R50, desc[UR12][R50.64+0x18] ;  /* 0x0000180c32327981 */ /* 0x000f62000c1e9b00 */
[----:B------:R-:W-:-:S03]  /*49f0*/  IADD3 R26, P0, PT, R28, R26, RZ ;  /* 0x0000001a1c1a7210 */ /* 0x000fc60007f1e0ff */
[----:B------:R-:W4:Y:S02]  /*4a00*/  LDG.E.64.CONSTANT R30, desc[UR12][R28.64] ;  /* 0x0000000c1c1e7981 */ /* 0x000f24000c1e9b00 */
[----:B------:R-:W-:-:S06]  /*4a10*/  IMAD.X R27, R29, 0x1, R27, P0 ;  /* 0x000000011d1b7824 */ /* 0x000fcc00000e061b */
[----:B------:R-:W5:Y:S01]  /*4a20*/  LDG.E.64.CONSTANT R26, desc[UR12][R26.64] ;  /* 0x0000000c1a1a7981 */ /* 0x000f62000c1e9b00 */
        /* <DEDUP_REMOVED lines=12> */
[----:B------:R-:W-:Y:S01]  /*4af0*/  IADD3 R9, PT, PT, R9, R35, RZ ;  /* 0x0000002309097210 */ /* 0x000fe20007ffe0ff */
[----:B----4-:R-:W-:Y:S02]  /*4b00*/  IMAD R29, R31, R32, RZ ;  /* 0x000000201f1d7224 */ /* 0x010fe400078e02ff */
[----:B------:R-:W-:-:S04]  /*4b10*/  IMAD.WIDE.U32 R8, R32, R30, R8 ;  /* 0x0000001e20087225 */ /* 0x000fc800078e0008 */
[----:B------:R-:W-:Y:S02]  /*4b20*/  IMAD R29, R33, R30, R29 ;  /* 0x0000001e211d7224 */ /* 0x000fe400078e021d */
[----:B-----5:R-:W-:Y:S02]  /*4b30*/  IMAD R27, R27, R50, RZ ;  /* 0x000000321b1b7224 */ /* 0x020fe400078e02ff */
[----:B------:R-:W-:Y:S02]  /*4b40*/  IMAD.IADD R9, R9, 0x1, R29 ;  /* 0x0000000109097824 */ /* 0x000fe400078e021d */
[-C--:B------:R-:W-:Y:S02]  /*4b50*/  IMAD R29, R51, R26.reuse, R27 ;  /* 0x0000001a331d7224 */ /* 0x080fe400078e021b */
[----:B------:R-:W-:-:S05]  /*4b60*/  IMAD.WIDE.U32 R26, R50, R26, R8 ;  /* 0x0000001a321a7225 */ /* 0x000fca00078e0008 */
[----:B------:R-:W-:Y:S02]  /*4b70*/  IADD3 R8, PT, PT, R27, R29, RZ ;  /* 0x0000001d1b087210 */ /* 0x000fe40007ffe0ff */
[----:B------:R-:W-:-:S07]  /*4b80*/  MOV R9, R26 ;  /* 0x0000001a00097202 */ /* 0x000fce0000000f00 */
.L_x_7048:
[----:B------:R-:W-:Y:S05]  /*4b90*/  BRA.U !UP0, `(.L_x_7045) ;  /* 0x0000000508007547 */ /* 0x000fea000b800000 */
[----:B------:R-:W-:Y:S02]  /*4ba0*/  UIADD3 UR9, UP0, UPT, UR9, -0x1, URZ ;  /* 0xffffffff09097890 */ /* 0x000fe4000ff1e0ff */
[----:B------:R-:W-:Y:S02]  /*4bb0*/  ULOP3.LUT UR6, UR8, 0x1, URZ, 0xc0, !UPT ;  /* 0x0000000108067892 */ /* 0x000fe4000f8ec0ff */
[----:B------:R-:W-:Y:S02]  /*4bc0*/  UIADD3.X UR7, UPT, UPT, URZ, -0x1, URZ, UP0, !UPT ;  /* 0xffffffffff077890 */ /* 0x000fe400087fe4ff */
[----:B------:R-:W-:Y:S02]  /*4bd0*/  UISETP.NE.U32.AND UP0, UPT, UR9, URZ, UPT ;  /* 0x000000ff0900728c */ /* 0x000fe4000bf05070 */
[----:B------:R-:W-:Y:S02]  /*4be0*/  UISETP.NE.U32.AND UP1, UPT, UR6, 0x1, UPT ;  /* 0x000000010600788c */ /* 0x000fe4000bf25070 */
[----:B------:R-:W-:-:S02]  /*4bf0*/  UISETP.NE.AND.EX UP0, UPT, UR7, URZ, UPT, UP0 ;  /* 0x000000ff0700728c */ /* 0x000fc4000bf05300 */
[----:B------:R-:W-:Y:S01]  /*4c00*/  UISETP.NE.U32.AND.EX UP1, UPT, URZ, URZ, UPT, UP1 ;  /* 0x000000ffff00728c */ /* 0x000fe2000bf25110 */
[----:B------:R-:W3:Y:S06]  /*4c10*/  LDCU.64 UR8, c[0x0][0x388] ;  /* 0x00007100ff0877ac */ /* 0x000eec0008000a00 */
[----:B------:R-:W-:Y:S05]  /*4c20*/  BRA.U !UP0, `(.L_x_7049) ;  /* 0x0000000108847547 */ /* 0x000fea000b800000 */
[----:B------:R-:W4:Y:S01]  /*4c30*/  LDCU.64 UR6, c[0x0][0x3a0] ;  /* 0x00007400ff0677ac */ /* 0x000f220008000a00 */
[----:B-1----:R-:W-:Y:S01]  /*4c40*/  MOV R27, R23 ;  /* 0x00000017001b7202 */ /* 0x002fe20000000f00 */
[C---:B0-2---:R-:W-:Y:S02]  /*4c50*/  IMAD R28, R24.reuse, UR5, RZ ;  /* 0x00000005181c7c24 */ /* 0x045fe4000f8e02ff */
[----:B------:R-:W-:Y:S02]  /*4c60*/  IMAD.MOV.U32 R26, RZ, RZ, R20 ;  /* 0x000000ffff1a7224 */ /* 0x000fe400078e0014 */
[----:B------:R-:W-:Y:S02]  /*4c70*/  IMAD R29, R25, UR4, R28 ;  /* 0x00000004191d7c24 */ /* 0x000fe4000f8e021c */
[----:B------:R-:W-:-:S05]  /*4c80*/  IMAD.WIDE.U32 R26, R24, UR4, R26 ;  /* 0x00000004181a7c25 */ /* 0x000fca000f8e001a */
[----:B------:R-:W-:Y:S02]  /*4c90*/  IADD3 R29, PT, PT, R27, R29, RZ ;  /* 0x0000001d1b1d7210 */ /* 0x000fe40007ffe0ff */
[----:B---3--:R-:W-:Y:S01]  /*4ca0*/  LEA R28, P0, R26, UR8, 0x3 ;  /* 0x000000081a1c7c11 */ /* 0x008fe2000f8018ff */
[----:B----4-:R-:W-:-:S03]  /*4cb0*/  ULEA UR6, UP0, UR4, UR6, 0x3 ;  /* 0x0000000604067291 */ /* 0x010fc6000f8018ff */
[----:B------:R-:W-:Y:S02]  /*4cc0*/  LEA.HI.X R29, R26, UR9, R29, 0x3, P0 ;  /* 0x000000091a1d7c11 */ /* 0x000fe400080f1c1d */
[C---:B------:R-:W-:Y:S01]  /*4cd0*/  LEA R34, P0, R24.reuse, R28, 0x3 ;  /* 0x0000001c18227211 */ /* 0x040fe200078018ff */
[----:B------:R-:W-:Y:S01]  /*4ce0*/  ULEA.HI.X UR7, UR4, UR7, UR5, 0x3, UP0 ;  /* 0x0000000704077291 */ /* 0x000fe200080f1c05 */
[----:B------:R-:W-:Y:S01]  /*4cf0*/  IMAD.U32 R32, RZ, RZ, UR6 ;  /* 0x00000006ff207e24 */ /* 0x000fe2000f8e00ff */
[----:B------:R-:W2:Y:S04]  /*4d00*/  LDG.E.64.CONSTANT R26, desc[UR12][R28.64] ;  /* 0x0000000c1c1a7981 */ /* 0x000ea8000c1e9b00 */
[----:B------:R-:W-:Y:S02]  /*4d10*/  MOV R33, UR7 ;  /* 0x0000000700217c02 */ /* 0x000fe40008000f00 */
[----:B------:R-:W-:-:S03]  /*4d20*/  LEA.HI.X R35, R24, R29, R25, 0x3, P0 ;  /* 0x0000001d18237211 */ /* 0x000fc600000f1c19 */
[----:B------:R-:W2:Y:S04]  /*4d30*/  LDG.E.64.CONSTANT R30, desc[UR12][R32.64] ;  /* 0x0000000c201e7981 */ /* 0x000ea8000c1e9b00 */
        /* <DEDUP_REMOVED lines=16> */
.L_x_7049:
[----:B------:R-:W-:Y:S05]  /*4e40*/  BRA.U UP1, `(.L_x_7045) ;  /* 0x0000000101547547 */ /* 0x000fea000b800000 */
[----:B------:R-:W4:Y:S01]  /*4e50*/  LDCU.64 UR6, c[0x0][0x3a0] ;  /* 0x00007400ff0677ac */ /* 0x000f220008000a00 */
[----:B------:R-:W-:Y:S01]  /*4e60*/  MOV R21, R23 ;  /* 0x0000001700157202 */ /* 0x000fe20000000f00 */
[C---:B--2---:R-:W-:Y:S02]  /*4e70*/  IMAD R22, R24.reuse, UR5, RZ ;  /* 0x0000000518167c24 */ /* 0x044fe4000f8e02ff */
[----:B------:R-:W-:-:S04]  /*4e80*/  IMAD.WIDE.U32 R20, R24, UR4, R20 ;  /* 0x0000000418147c25 */ /* 0x000fc8000f8e0014 */
[----:B------:R-:W-:Y:S01]  /*4e90*/  IMAD R25, R25, UR4, R22 ;  /* 0x0000000419197c24 */ /* 0x000fe2000f8e0216 */
[----:B---3--:R-:W-:-:S03]  /*4ea0*/  LEA R24, P0, R20, UR8, 0x3 ;  /* 0x0000000814187c11 */ /* 0x008fc6000f8018ff */
[----:B------:R-:W-:Y:S01]  /*4eb0*/  IMAD.IADD R21, R21, 0x1, R25 ;  /* 0x0000000115157824 */ /* 0x000fe200078e0219 */
[----:B----4-:R-:W-:-:S04]  /*4ec0*/  ULEA UR6, UP0, UR4, UR6, 0x3 ;  /* 0x0000000604067291 */ /* 0x010fc8000f8018ff */
[----:B------:R-:W-:Y:S01]  /*4ed0*/  LEA.HI.X R25, R20, UR9, R21, 0x3, P0 ;  /* 0x0000000914197c11 */ /* 0x000fe200080f1c15 */
[----:B------:R-:W-:Y:S01]  /*4ee0*/  ULEA.HI.X UR4, UR4, UR7, UR5, 0x3, UP0 ;  /* 0x0000000704047291 */ /* 0x000fe200080f1c05 */
[----:B------:R-:W-:-:S03]  /*4ef0*/  MOV R22, UR6 ;  /* 0x0000000600167c02 */ /* 0x000fc60008000f00 */
[----:B------:R-:W2:Y:S02]  /*4f00*/  LDG.E.64.CONSTANT R20, desc[UR12][R24.64] ;  /* 0x0000000c18147981 */ /* 0x000ea4000c1e9b00 */
[----:B------:R-:W-:-:S06]  /*4f10*/  MOV R23, UR4 ;  /* 0x0000000400177c02 */ /* 0x000fcc0008000f00 */
[----:B------:R-:W2:Y:S01]  /*4f20*/  LDG.E.64.CONSTANT R22, desc[UR12][R22.64] ;  /* 0x0000000c16167981 */ /* 0x000ea2000c1e9b00 */
[----:B-1----:R-:W-:Y:S01]  /*4f30*/  MOV R27, R8 ;  /* 0x00000008001b7202 */ /* 0x002fe20000000f00 */
[----:B------:R-:W-:Y:S02]  /*4f40*/  IMAD.MOV.U32 R26, RZ, RZ, R9 ;  /* 0x000000ffff1a7224 */ /* 0x000fe400078e0009 */
[----:B--2---:R-:W-:Y:S02]  /*4f50*/  IMAD R21, R21, R22, RZ ;  /* 0x0000001615157224 */ /* 0x004fe400078e02ff */
[----:B------:R-:W-:-:S04]  /*4f60*/  IMAD.WIDE.U32 R26, R22, R20, R26 ;  /* 0x00000014161a7225 */ /* 0x000fc800078e001a */
[----:B------:R-:W-:Y:S01]  /*4f70*/  IMAD R21, R23, R20, R21 ;  /* 0x0000001417157224 */ /* 0x000fe200078e0215 */
[----:B------:R-:W-:-:S03]  /*4f80*/  MOV R9, R26 ;  /* 0x0000001a00097202 */ /* 0x000fc60000000f00 */
[----:B------:R-:W-:-:S07]  /*4f90*/  IMAD.IADD R8, R27, 0x1, R21 ;  /* 0x000000011b087824 */ /* 0x000fce00078e0215 */
.L_x_7045:
[----:B---3--:R-:W-:Y:S05]  /*4fa0*/  BSYNC.RECONVERGENT B0 ;  /* 0x0000000000007941 */ /* 0x008fea0003800200 */
.L_x_7044:
[----:B------:R-:W-:Y:S01]  /*4fb0*/  IADD3 R21, PT, PT, R44, 0x280, RZ ;  /* 0x000002802c157810 */ /* 0x000fe20007ffe0ff */
[----:B------:R-:W-:Y:S03]  /*4fc0*/  BSSY.RECONVERGENT B0, `(.L_x_7050) ;  /* 0x00000e9000007945 */ /* 0x000fe60003800200 */
[----:B------:R-:W-:-:S13]  /*4fd0*/  ISETP.GE.U32.AND P0, PT, R21, R0, PT ;  /* 0x000000001500720c */ /* 0x000fda0003f06070 */
[----:B------:R-:W-:Y:S05]  /*4fe0*/  @P0 BRA `(.L_x_7051) ;  /* 0x0000000c00980947 */ /* 0x000fea0003800000 */
[----:B------:R-:W3:Y:S01]  /*4ff0*/  LDCU.64 UR8, c[0x0][0x398] ;  /* 0x00007300ff0877ac */ /* 0x000ee20008000a00 */
[----:B------:R-:W4:Y:S01]  /*5000*/  LDCU.64 UR6, c[0x0][0x390] ;  /* 0x00007200ff0677ac */ /* 0x000f220008000a00 */
[----:B------:R-:W-:Y:S01]  /*5010*/  UMOV UR4, URZ ;  /* 0x000000ff00047c82 */ /* 0x000fe20008000000 */
[----:B------:R-:W-:Y:S01]  /*5020*/  UMOV UR5, URZ ;  /* 0x000000ff00057c82 */ /* 0x000fe20008000000 */
[----:B---3--:R-:W-:Y:S02]  /*5030*/  UISETP.GE.U32.AND UP1, UPT, UR8, 0x8, UPT ;  /* 0x000000080800788c */ /* 0x008fe4000bf26070 */
[----:B------:R-:W-:Y:S02]  /*5040*/  ULOP3.LUT UR10, UR8, 0x7, URZ, 0xc0, !UPT ;  /* 0x00000007080a7892 */ /* 0x000fe4000f8ec0ff */
[----:B------:R-:W-:Y:S01]  /*5050*/  UISETP.GE.U32.AND.EX UP1, UPT, UR9, URZ, UPT, UP1 ;  /* 0x000000ff0900728c */ /* 0x000fe2000bf26110 */
[----:B----4-:R-:W-:Y:S01]  /*5060*/  IMAD R11, R19, UR6, RZ ;  /* 0x00000006130b7c24 */ /* 0x010fe2000f8e02ff */
[----:B------:R-:W-:-:S03]  /*5070*/  UISETP.NE.U32.AND UP0, UPT, UR10, URZ, UPT ;  /* 0x000000ff0a00728c */ /* 0x000fc6000bf05070 */
[C---:B------:R-:W-:Y:S01]  /*5080*/  IMAD R21, R18.reuse, UR7, R11 ;  /* 0x0000000712157c24 */ /* 0x040fe2000f8e020b */
[----:B------:R-:W-:Y:S01]  /*5090*/  CS2R R10, SRZ ;  /* 0x00000000000a7805 */ /* 0x000fe2000001ff00 */
[----:B------:R-:W-:Y:S01]  /*50a0*/  IMAD.WIDE.U32 R18, R18, UR6, RZ ;  /* 0x0000000612127c25 */ /* 0x000fe2000f8e00ff */
[----:B------:R-:W-:-:S04]  /*50b0*/  UISETP.NE.AND.EX UP0, UPT, URZ, URZ, UPT, UP0 ;  /* 0x000000ffff00728c */ /* 0x000fc8000bf05300 */
[----:B------:R-:W-:Y:S01]  /*50c0*/  IADD3 R21, PT, PT, R19, R21, RZ ;  /* 0x0000001513157210 */ /* 0x000fe20007ffe0ff */
[----:B------:R-:W-:Y:S06]  /*50d0*/  BRA.U !UP1, `(.L_x_7052) ;  /* 0x00000005096c7547 */ /* 0x000fec000b800000 */
[----:B--2---:R-:W2:Y:S01]  /*50e0*/  LDC.64 R24, c[0x0][0x3a0] ;  /* 0x0000e800ff187b82 */ /* 0x004ea20000000a00 */
[----:B------:R-:W3:Y:S01]  /*50f0*/  LDCU.64 UR4, c[0x0][0x388] ;  /* 0x00007100ff0477ac */ /* 0x000ee20008000a00 */
[----:B------:R-:W-:-:S06]  /*5100*/  CS2R R10, SRZ ;  /* 0x00000000000a7805 */ /* 0x000fcc000001ff00 */
[----:B------:R-:W4:Y:S01]  /*5110*/  LDC.64 R22, c[0x0][0x3a8] ;  /* 0x0000ea00ff167b82 */ /* 0x000f220000000a00 */
[----:B---3--:R-:W-:Y:S01]  /*5120*/  LEA R46, P0, R18, UR4, 0x3 ;  /* 0x00000004122e7c11 */ /* 0x008fe2000f8018ff */
[----:B------:R-:W-:-:S03]  /*5130*/  ULOP3.LUT UR4, UR8, 0xfffffff8, URZ, 0xc0, !UPT ;  /* 0xfffffff808047892 */ /* 0x000fc6000f8ec0ff */
[----:B------:R-:W-:Y:S01]  /*5140*/  LEA.HI.X R41, R18, UR5, R21, 0x3, P0 ;  /* 0x0000000512297c11 */ /* 0x000fe200080f1c15 */
[----:B------:R-:W-:Y:S01]  /*5150*/  ULOP3.LUT UR5, UR9, 0x7fffffff, URZ, 0xc0, !UPT ;  /* 0x7fffffff09057892 */ /* 0x000fe2000f8ec0ff */
[----:B--2---:R-:W-:Y:S02]  /*5160*/  IADD3 R24, P1, PT, R24, 0x20, RZ ;  /* 0x0000002018187810 */ /* 0x004fe40007f3e0ff */
[----:B------:R-:W-:-:S03]  /*5170*/  UMOV UR6, UR4 ;  /* 0x0000000400067c82 */ /* 0x000fc60008000000 */
[----:B------:R-:W-:Y:S01]  /*5180*/  IMAD.X R25, RZ, RZ, R25, P1 ;  /* 0x000000ffff197224 */ /* 0x000fe200008e0619 */
[----:B------:R-:W-:Y:S01]  /*5190*/  UMOV UR7, UR5 ;  /* 0x0000000500077c82 */ /* 0x000fe20008000000 */
[C-C-:B----4-:R-:W-:Y:S02]  /*51a0*/  SHF.L.U64.HI R40, R22.reuse, 0x3, R23.reuse ;  /* 0x0000000316287819 */ /* 0x150fe40000010217 */
[C---:B------:R-:W-:Y:S02]  /*51b0*/  SHF.L.U64.HI R23, R22.reuse, 0x6, R23 ;  /* 0x0000000616177819 */ /* 0x040fe40000010217 */
[----:B------:R-:W-:-:S07]  /*51c0*/  SHF.L.U32 R49, R22, 0x3, RZ ;  /* 0x0000000316317819 */ /* 0x000fce00000006ff */
.L_x_7053:
[----:B-1----:R-:W-:Y:S01]  /*51d0*/  MOV R26, R46 ;  /* 0x0000002e001a7202 */ /* 0x002fe20000000f00 */
[----:B------:R-:W-:Y:S01]  /*51e0*/  IMAD.MOV.U32 R27, RZ, RZ, R41 ;  /* 0x000000ffff1b7224 */ /* 0x000fe200078e0029 */
[----:B------:R-:W2:Y:S01]  /*51f0*/  LDG.E.64.CONSTANT R36, desc[UR12][R24.64+-0x20] ;  /* 0xffffe00c18247981 */ /* 0x000ea2000c1e9b00 */
[----:B------:R-:W-:-:S03]  /*5200*/  IADD3 R30, P0, PT, R46, R49, RZ ;  /* 0x000000312e1e7210 */ /* 0x000fc60007f1e0ff */
[----:B------:R-:W2:Y:S01]  /*5210*/  LDG.E.64.CONSTANT R34, desc[UR12][R26.64] ;  /* 0x0000000c1a227981 */ /* 0x000ea2000c1e9b00 */
[----:B------:R-:W-:Y:S01]  /*5220*/  IADD3.X R31, PT, PT, R41, R40, RZ, P0, !PT ;  /* 0x00000028291f7210 */ /* 0x000fe200007fe4ff */
[----:B------:R-:W-:Y:S01]  /*5230*/  IMAD.MOV.U32 R32, RZ, RZ, R11 ;  /* 0x000000ffff207224 */ /* 0x000fe200078e000b */
[----:B------:R-:W-:Y:S01]  /*5240*/  MOV R33, R10 ;  /* 0x0000000a00217202 */ /* 0x000fe20000000f00 */
[----:B------:R-:W3:Y:S04]  /*5250*/  LDG.E.64.CONSTANT R38, desc[UR12][R24.64+-0x10] ;  /* 0xfffff00c18267981 */ /* 0x000ee8000c1e9b00 */
[----:B0-----:R0:W4:Y:S04]  /*5260*/  LDG.E.64.CONSTANT R28, desc[UR12][R30.64] ;  /* 0x0000000c1e1c7981 */ /* 0x001128000c1e9b00 */
[----:B------:R-:W4:Y:S01]  /*5270*/  LDG.E.64.CONSTANT R26, desc[UR12][R24.64+-0x18] ;  /* 0xffffe80c181a7981 */ /* 0x000f22000c1e9b00 */
[----:B0-----:R-:W-:-:S04]  /*5280*/  IADD3 R30, P0, PT, R30, R49, RZ ;  /* 0x000000311e1e7210 */ /* 0x001fc80007f1e0ff */
[----:B------:R-:W-:Y:S02]  /*5290*/  IADD3.X R31, PT, PT, R31, R40, RZ, P0, !PT ;  /* 0x000000281f1f7210 */ /* 0x000fe400007fe4ff */
[----:B------:R-:W-:-:S05]  /*52a0*/  IADD3 R10, P0, PT, R30, R49, RZ ;  /* 0x000000311e0a7210 */ /* 0x000fca0007f1e0ff */
[----:B------:R-:W-:Y:S02]  /*52b0*/  IMAD.X R11, R31, 0x1, R40, P0 ;  /* 0x000000011f0b7824 */ /* 0x000fe400000e0628 */
[----:B--2---:R-:W-:Y:S02]  /*52c0*/  IMAD R35, R35, R36, RZ ;  /* 0x0000002423237224 */ /* 0x004fe400078e02ff */
[----:B------:R-:W-:-:S04]  /*52d0*/  IMAD.WIDE.U32 R32, R36, R34, R32 ;  /* 0x0000002224207225 */ /* 0x000fc800078e0020 */
[----:B------:R-:W-:Y:S02]  /*52e0*/  IMAD R35, R37, R34, R35 ;  /* 0x0000002225237224 */ /* 0x000fe400078e0223 */
[----:B------:R-:W3:Y:S03]  /*52f0*/  LDG.E.64.CONSTANT R36, desc[UR12][R30.64] ;  /* 0x0000000c1e247981 */ /* 0x000ee6000c1e9b00 */
[----:B------:R-:W-:Y:S01]  /*5300*/  IADD3 R33, PT, PT, R33, R35, RZ ;  /* 0x0000002321217210 */ /* 0x000fe20007ffe0ff */
[----:B----4-:R-:W-:Y:S01]  /*5310*/  IMAD R29, R29, R26, RZ ;  /* 0x0000001a1d1d7224 */ /* 0x010fe200078e02ff */
[----:B------:R-:W2:Y:S03]  /*5320*/  LDG.E.64.CONSTANT R34, desc[UR12][R24.64+-0x8] ;  /* 0xfffff80c18227981 */ /* 0x000ea6000c1e9b00 */
[----:B------:R-:W-:-:S02]  /*5330*/  IMAD R50, R27, R28, R29 ;  /* 0x0000001c1b327224 */ /* 0x000fc400078e021d */
[----:B------:R-:W-:Y:S01]  /*5340*/  IMAD.WIDE.U32 R28, R26, R28, R32 ;  /* 0x0000001c1a1c7225 */ /* 0x000fe200078e0020 */
[----:B------:R-:W4:Y:S04]  /*5350*/  LDG.E.64.CONSTANT R30, desc[UR12][R24.64] ;  /* 0x0000000c181e7981 */ /* 0x000f28000c1e9b00 */
[----:B------:R0:W2:Y:S02]  /*5360*/  LDG.E.64.CONSTANT R32, desc[UR12][R10.64] ;  /* 0x0000000c0a207981 */ /* 0x0000a4000c1e9b00 */
[----:B0-----:R-:W-:-:S04]  /*5370*/  IADD3 R10, P0, PT, R10, R49, RZ ;  /* 0x000000310a0a7210 */ /* 0x001fc80007f1e0ff */
[----:B------:R-:W-:-:S05]  /*5380*/  IADD3.X R11, PT, PT, R11, R40, RZ, P0, !PT ;  /* 0x000000280b0b7210 */ /* 0x000fca00007fe4ff */
[----:B------:R0:W4:Y:S01]  /*5390*/  LDG.E.64.CONSTANT R26, desc[UR12][R10.64] ;  /* 0x0000000c0a1a7981 */ /* 0x000122000c1e9b00 */
[----:B------:R-:W-:Y:S02]  /*53a0*/  IADD3 R29, PT, PT, R29, R50, RZ ;  /* 0x000000321d1d7210 */ /* 0x000fe40007ffe0ff */
[----:B0-----:R-:W-:-:S04]  /*53b0*/  IADD3 R10, P0, PT, R10, R49, RZ ;  /* 0x000000310a0a7210 */ /* 0x001fc80007f1e0ff */
[----:B------:R-:W-:Y:S01]  /*53c0*/  IADD3.X R11, PT, PT, R11, R40, RZ, P0, !PT ;  /* 0x000000280b0b7210 */ /* 0x000fe200007fe4ff */
[----:B---3--:R-:W-:Y:S02]  /*53d0*/  IMAD R37, R37, R38, RZ ;  /* 0x0000002625257224 */ /* 0x008fe400078e02ff */
[----:B------:R-:W-:-:S04]  /*53e0*/  IMAD.WIDE.U32 R28, R38, R36, R28 ;  /* 0x00000024261c7225 */ /* 0x000fc800078e001c */
[----:B------:R-:W-:Y:S02]  /*53f0*/  IMAD R37, R39, R36, R37 ;  /* 0x0000002427257224 */ /* 0x000fe400078e0225 */
[----:B------:R-:W3:Y:S02]  /*5400*/  LDG.E.64.CONSTANT R38, desc[UR12][R24.64+0x10] ;  /* 0x0000100c18267981 */ /* 0x000ee4000c1e9b00 */
[----:B------:R-:W-:Y:S02]  /*5410*/  IMAD.IADD R29, R29, 0x1, R37 ;  /* 0x000000011d1d7824 */ /* 0x000fe400078e0225 */
[----:B--2---:R-:W-:Y:S02]  /*5420*/  IMAD R33, R33, R34, RZ ;  /* 0x0000002221217224 */ /* 0x004fe400078e02ff */
[----:B------:R-:W-:-:S04]  /*5430*/  IMAD.WIDE.U32 R28, R34, R32, R28 ;  /* 0x00000020221c7225 */ /* 0x000fc800078e001c */
[----:B------:R-:W-:Y:S02]  /*5440*/  IMAD R37, R35, R32, R33 ;  /* 0x0000002023257224 */ /* 0x000fe400078e0221 */
[----:B------:R0:W2:Y:S03]  /*5450*/  LDG.E.64.CONSTANT R32, desc[UR12][R10.64] ;  /* 0x0000000c0a207981 */ /* 0x0000a6000c1e9b00 */
[----:B------:R-:W-:Y:S01]  /*5460*/  IADD3 R29, PT, PT, R29, R37, RZ ;  /* 0x000000251d1d7210 */ /* 0x000fe20007ffe0ff */
[----:B------:R-:W2:Y:S01]  /*5470*/  LDG.E.64.CONSTANT R34, desc[UR12][R24.64+0x8] ;  /* 0x0000080c18227981 */ /* 0x000ea2000c1e9b00 */
[----:B0-----:R-:W-:Y:S01]  /*5480*/  IADD3 R10, P0, PT, R10, R49, RZ ;  /* 0x000000310a0a7210 */ /* 0x001fe20007f1e0ff */
[----:B----4-:R-:W-:-:S04]  /*5490*/  IMAD R27, R27, R30, RZ ;  /* 0x0000001e1b1b7224 */ /* 0x010fc800078e02ff */
[----:B------:R-:W-:Y:S02]  /*54a0*/  IMAD.X R11, R11, 0x1, R40, P0 ;  /* 0x000000010b0b7824 */ /* 0x000fe400000e0628 */
[-C--:B------:R-:W-:Y:S02]  /*54b0*/  IMAD R36, R31, R26.reuse, R27 ;  /* 0x0000001a1f247224 */ /* 0x080fe400078e021b */
[----:B------:R-:W-:Y:S01]  /*54c0*/  IMAD.WIDE.U32 R28, R30, R26, R28 ;  /* 0x0000001a1e1c7225 */ /* 0x000fe200078e001c */
[----:B------:R-:W-:Y:S01]  /*54d0*/  IADD3 R26, P0, PT, R10, R49, RZ ;  /* 0x000000310a1a7210 */ /* 0x000fe20007f1e0ff */
[----:B------:R-:W3:Y:S03]  /*54e0*/  LDG.E.64.CONSTANT R30, desc[UR12][R10.64] ;  /* 0x0000000c0a1e7981 */ /* 0x000ee6000c1e9b00 */
[----:B------:R-:W-:-:S06]  /*54f0*/  IADD3.X R27, PT, PT, R11, R40, RZ, P0, !PT ;  /* 0x000000280b1b7210 */ /* 0x000fcc00007fe4ff */
[----:B------:R-:W4:Y:S04]  /*5500*/  LDG.E.64.CONSTANT R26, desc[UR12][R26.64] ;  /* 0x0000000c1a1a7981 */ /* 0x000f28000c1e9b00 */
[----:B------:R0:W4:Y:S01]  /*5510*/  LDG.E.64.CONSTANT R10, desc[UR12][R24.64+0x18] ;  /* 0x0000180c180a7981 */ /* 0x000122000c1e9b00 */
[----:B------:R-:W-:Y:S01]  /*5520*/  IADD3 R29, PT, PT, R29, R36, RZ ;  /* 0x000000241d1d7210 */ /* 0x000fe20007ffe0ff */
        /* <DEDUP_REMOVED lines=19> */
[----:B------:R-:W-:Y:S01]  /*5660*/  IMAD.IADD R10, R27, 0x1, R11 ;  /* 0x000000011b0a7824 */ /* 0x000fe200078e020b */
[----:B------:R-:W-:Y:S01]  /*5670*/  MOV R11, R26 ;  /* 0x0000001a000b7202 */ /* 0x000fe20000000f00 */
[----:B------:R-:W-:Y:S06]  /*5680*/  BRA.U UP1, `(.L_x_7053) ;  /* 0xfffffff901d07547 */ /* 0x000fec000b83ffff */
.L_x_7052:
[----:B------:R-:W-:Y:S05]  /*5690*/  BRA.U !UP0, `(.L_x_7051) ;  /* 0x0000000508ec7547 */ /* 0x000fea000b800000 */
[----:B--2---:R-:W2:Y:S01]  /*56a0*/  LDC.64 R24, c[0x0][0x3a8] ;  /* 0x0000ea00ff187b82 */ /* 0x004ea20000000a00 */
[----:B------:R-:W-:Y:S02]  /*56b0*/  UISETP.GE.U32.AND UP0, UPT, UR10, 0x4, UPT ;  /* 0x000000040a00788c */ /* 0x000fe4000bf06070 */
[----:B------:R-:W-:Y:S02]  /*56c0*/  ULOP3.LUT UR9, UR8, 0x3, URZ, 0xc0, !UPT ;  /* 0x0000000308097892 */ /* 0x000fe4000f8ec0ff */
[----:B------:R-:W-:Y:S02]  /*56d0*/  UISETP.GE.U32.AND.EX UP0, UPT, URZ, URZ, UPT, UP0 ;  /* 0x000000ffff00728c */ /* 0x000fe4000bf06100 */
[----:B------:R-:W-:Y:S01]  /*56e0*/  UISETP.NE.U32.AND UP1, UPT, UR9, URZ, UPT ;  /* 0x000000ff0900728c */ /* 0x000fe2000bf25070 */
[----:B------:R-:W3:Y:S03]  /*56f0*/  LDCU.64 UR10, c[0x0][0x388] ;  /* 0x00007100ff0a77ac */ /* 0x000ee60008000a00 */
[----:B------:R-:W-:-:S03]  /*5700*/  UISETP.NE.AND.EX UP1, UPT, URZ, URZ, UPT, UP1 ;  /* 0x000000ffff00728c */ /* 0x000fc6000bf25310 */
[----:B------:R-:W-:Y:S08]  /*5710*/  BRA.U !UP0, `(.L_x_7054) ;  /* 0x0000000108cc7547 */ /* 0x000ff0000b800000 */
[----:B------:R-:W4:Y:S01]  /*5720*/  LDCU.64 UR6, c[0x0][0x3a0] ;  /* 0x00007400ff0677ac */ /* 0x000f220008000a00 */
[C---:B--2---:R-:W-:Y:S01]  /*5730*/  IMAD R22, R24.reuse, UR5, RZ ;  /* 0x0000000518167c24 */ /* 0x044fe2000f8e02ff */
[C---:B------:R-:W-:Y:S01]  /*5740*/  SHF.L.U32 R31, R25.reuse, 0x3, RZ ;  /* 0x00000003191f7819 */ /* 0x040fe200000006ff */
[----:B------:R-:W-:Y:S02]  /*5750*/  IMAD.MOV.U32 R20, RZ, RZ, R18 ;  /* 0x000000ffff147224 */ /* 0x000fe400078e0012 */
[----:B------:R-:W-:Y:S02]  /*5760*/  IMAD R23, R25, UR4, R22 ;  /* 0x0000000419177c24 */ /* 0x000fe4000f8e0216 */
[----:B-1----:R-:W-:-:S05]  /*5770*/  IMAD.WIDE.U32 R26, R24, UR4, R20 ;  /* 0x00000004181a7c25 */ /* 0x002fca000f8e0014 */
[----:B------:R-:W-:Y:S01]  /*5780*/  IADD3 R27, PT, PT, R27, R23, RZ ;  /* 0x000000171b1b7210 */ /* 0x000fe20007ffe0ff */
[----:B------:R-:W-:Y:S01]  /*5790*/  IMAD.WIDE.U32 R22, R24, 0x8, RZ ;  /* 0x0000000818167825 */ /* 0x000fe200078e00ff */
[----:B0--3--:R-:W-:Y:S01]  /*57a0*/  LEA R28, P0, R26, UR10, 0x3 ;  /* 0x0000000a1a1c7c11 */ /* 0x009fe2000f8018ff */
[----:B----4-:R-:W-:-:S03]  /*57b0*/  ULEA UR6, UP0, UR4, UR6, 0x3 ;  /* 0x0000000604067291 */ /* 0x010fc6000f8018ff */
[----:B------:R-:W-:Y:S02]  /*57c0*/  LEA.HI.X R29, R26, UR11, R27, 0x3, P0 ;  /* 0x0000000b1a1d7c11 */ /* 0x000fe400080f1c1b */
[----:B------:R-:W-:Y:S01]  /*57d0*/  IADD3 R23, PT, PT, R23, R31, RZ ;  /* 0x0000001f17177210 */ /* 0x000fe20007ffe0ff */
[----:B------:R-:W-:Y:S01]  /*57e0*/  ULEA.HI.X UR7, UR4, UR7, UR5, 0x3, UP0 ;  /* 0x0000000704077291 */ /* 0x000fe200080f1c05 */
[----:B------:R-:W-:Y:S01]  /*57f0*/  IADD3 R26, P0, PT, R28, R22, RZ ;  /* 0x000000161c1a7210 */ /* 0x000fe20007f1e0ff */
[----:B------:R-:W-:Y:S01]  /*5800*/  IMAD.U32 R40, RZ, RZ, UR6 ;  /* 0x00000006ff287e24 */ /* 0x000fe2000f8e00ff */
[----:B------:R-:W2:Y:S03]  /*5810*/  LDG.E.64.CONSTANT R36, desc[UR12][R28.64] ;  /* 0x0000000c1c247981 */ /* 0x000ea6000c1e9b00 */
[----:B------:R-:W-:Y:S01]  /*5820*/  MOV R41, UR7 ;  /* 0x0000000700297c02 */ /* 0x000fe20008000f00 */
[----:B------:R-:W-:-:S04]  /*5830*/  IMAD.X R27, R29, 0x1, R23, P0 ;  /* 0x000000011d1b7824 */ /* 0x000fc800000e0617 */
[----:B------:R-:W2:Y:S04]  /*5840*/  LDG.E.64.CONSTANT R38, desc[UR12][R40.64] ;  /* 0x0000000c28267981 */ /* 0x000ea8000c1e9b00 */
[----:B------:R-:W3:Y:S04]  /*5850*/  LDG.E.64.CONSTANT R34, desc[UR12][R40.64+0x8] ;  /* 0x0000080c28227981 */ /* 0x000ee8000c1e9b00 */
[----:B------:R0:W3:Y:S04]  /*5860*/  LDG.E.64.CONSTANT R32, desc[UR12][R26.64] ;  /* 0x0000000c1a207981 */ /* 0x0000e8000c1e9b00 */
[----:B------:R-:W4:Y:S01]  /*5870*/  LDG.E.64.CONSTANT R30, desc[UR12][R40.64+0x10] ;  /* 0x0000100c281e7981 */ /* 0x000f22000c1e9b00 */
[----:B0-----:R-:W-:-:S04]  /*5880*/  IADD3 R26, P0, PT, R26, R22, RZ ;  /* 0x000000161a1a7210 */ /* 0x001fc80007f1e0ff */
[----:B------:R-:W-:Y:S01]  /*5890*/  IADD3.X R27, PT, PT, R27, R23, RZ, P0, !PT ;  /* 0x000000171b1b7210 */ /* 0x000fe200007fe4ff */
[----:B------:R-:W5:Y:S01]  /*58a0*/  LDG.E.64.CONSTANT R40, desc[UR12][R40.64+0x18] ;  /* 0x0000180c28287981 */ /* 0x000f62000c1e9b00 */
[----:B------:R-:W-:-:S03]  /*58b0*/  IADD3 R22, P0, PT, R26, R22, RZ ;  /* 0x000000161a167210 */ /* 0x000fc60007f1e0ff */
[----:B------:R-:W4:Y:S01]  /*58c0*/  LDG.E.64.CONSTANT R28, desc[UR12][R26.64] ;  /* 0x0000000c1a1c7981 */ /* 0x000f22000c1e9b00 */
[----:B------:R-:W-:-:S06]  /*58d0*/  IADD3.X R23, PT, PT, R27, R23, RZ, P0, !PT ;  /* 0x000000171b177210 */ /* 0x000fcc00007fe4ff */
        /* <DEDUP_REMOVED lines=14> */
[----:B----4-:R-:W-:Y:S02]  /*59c0*/  IMAD R27, R29, R30, RZ ;  /* 0x0000001e1d1b7224 */ /* 0x010fe400078e02ff */
[----:B------:R-:W-:-:S04]  /*59d0*/  IMAD.WIDE.U32 R10, R30, R28, R10 ;  /* 0x0000001c1e0a7225 */ /* 0x000fc800078e000a */
[----:B------:R-:W-:Y:S02]  /*59e0*/  IMAD R27, R31, R28, R27 ;  /* 0x0000001c1f1b7224 */ /* 0x000fe400078e021b */
[----:B-----5:R-:W-:-:S03]  /*59f0*/  IMAD R23, R23, R40, RZ ;  /* 0x0000002817177224 */ /* 0x020fc600078e02ff */
[----:B------:R-:W-:Y:S01]  /*5a00*/  IADD3 R11, PT, PT, R11, R27, RZ ;  /* 0x0000001b0b0b7210 */ /* 0x000fe20007ffe0ff */
[-C--:B------:R-:W-:Y:S02]  /*5a10*/  IMAD R27, R41, R22.reuse, R23 ;  /* 0x00000016291b7224 */ /* 0x080fe400078e0217 */
[----:B------:R-:W-:-:S04]  /*5a20*/  IMAD.WIDE.U32 R22, R40, R22, R10 ;  /* 0x0000001628167225 */ /* 0x000fc800078e000a */
[----:B------:R-:W-:Y:S01]  /*5a30*/  IMAD.IADD R10, R23, 0x1, R27 ;  /* 0x00000001170a7824 */ /* 0x000fe200078e021b */
[----:B------:R-:W-:-:S07]  /*5a40*/  MOV R11, R22 ;  /* 0x00000016000b7202 */ /* 0x000fce0000000f00 */
.L_x_7054:
        /* <DEDUP_REMOVED lines=9> */
[----:B------:R-:W4:Y:S01]  /*5ae0*/  LDCU.64 UR6, c[0x0][0x3a0] ;  /* 0x00007400ff0677ac */ /* 0x000f220008000a00 */
[----:B------:R-:W-:Y:S01]  /*5af0*/  MOV R22, R18 ;  /* 0x0000001200167202 */ /* 0x000fe20000000f00 */
[C---:B-12---:R-:W-:Y:S02]  /*5b00*/  IMAD R26, R24.reuse, UR5, RZ ;  /* 0x00000005181a7c24 */ /* 0x046fe4000f8e02ff */
        /* <DEDUP_REMOVED lines=9> */
[----:B------:R-:W-:Y:S01]  /*5ba0*/  MOV R30, UR6 ;  /* 0x00000006001e7c02 */ /* 0x000fe20008000f00 */
[----:B------:R-:W2:Y:S04]  /*5bb0*/  LDG.E.64.CONSTANT R22, desc[UR12][R26.64] ;  /* 0x0000000c1a167981 */ /* 0x000ea8000c1e9b00 */
[----:B------:R-:W-:Y:S01]  /*5bc0*/  IMAD.U32 R31, RZ, RZ, UR7 ;  /* 0x00000007ff1f7e24 */ /* 0x000fe2000f8e00ff */
[----:B------:R-:W-:-:S04]  /*5bd0*/  LEA.HI.X R33, R24, R27, R25, 0x3, P0 ;  /* 0x0000001b18217211 */ /* 0x000fc800000f1c19 */
[----:B0-----:R-:W2:Y:S04]  /*5be0*/  LDG.E.64.CONSTANT R28, desc[UR12][R30.64] ;  /* 0x0000000c1e1c7981 */ /* 0x001ea8000c1e9b00 */
        /* <DEDUP_REMOVED lines=16> */
.L_x_7055:
[----:B------:R-:W-:Y:S05]  /*5cf0*/  BRA.U UP0, `(.L_x_7051) ;  /* 0x0000000100547547 */ /* 0x000fea000b800000 */
[----:B------:R-:W4:Y:S01]  /*5d00*/  LDCU.64 UR6, c[0x0][0x3a0] ;  /* 0x00007400ff0677ac */ /* 0x000f220008000a00 */
[----:B------:R-:W-:Y:S01]  /*5d10*/  MOV R19, R21 ;  /* 0x0000001500137202 */ /* 0x000fe20000000f00 */
[C---:B--2---:R-:W-:Y:S02]  /*5d20*/  IMAD R20, R24.reuse, UR5, RZ ;  /* 0x0000000518147c24 */ /* 0x044fe4000f8e02ff */
[----:B------:R-:W-:-:S04]  /*5d30*/  IMAD.WIDE.U32 R18, R24, UR4, R18 ;  /* 0x0000000418127c25 */ /* 0x000fc8000f8e0012 */
[----:B------:R-:W-:Y:S01]  /*5d40*/  IMAD R25, R25, UR4, R20 ;  /* 0x0000000419197c24 */ /* 0x000fe2000f8e0214 */
[----:B---3--:R-:W-:-:S04]  /*5d50*/  LEA R22, P0, R18, UR10, 0x3 ;  /* 0x0000000a12167c11 */ /* 0x008fc8000f8018ff */
[----:B------:R-:W-:Y:S01]  /*5d60*/  IADD3 R19, PT, PT, R19, R25, RZ ;  /* 0x0000001913137210 */ /* 0x000fe20007ffe0ff */
[----:B----4-:R-:W-:-:S03]  /*5d70*/  ULEA UR6, UP0, UR4, UR6, 0x3 ;  /* 0x0000000604067291 */ /* 0x010fc6000f8018ff */
[----:B------:R-:W-:Y:S01]  /*5d80*/  LEA.HI.X R23, R18, UR11, R19, 0x3, P0 ;  /* 0x0000000b12177c11 */ /* 0x000fe200080f1c13 */
[----:B------:R-:W-:Y:S02]  /*5d90*/  ULEA.HI.X UR4, UR4, UR7, UR5, 0x3, UP0 ;  /* 0x0000000704047291 */ /* 0x000fe400080f1c05 */
[----:B------:R-:W-:Y:S02]  /*5da0*/  IMAD.U32 R20, RZ, RZ, UR6 ;  /* 0x00000006ff147e24 */ /* 0x000fe4000f8e00ff */
[----:B------:R-:W2:Y:S02]  /*5db0*/  LDG.E.64.CONSTANT R18, desc[UR12][R22.64] ;  /* 0x0000000c16127981 */ /* 0x000ea4000c1e9b00 */
[----:B------:R-:W-:-:S06]  /*5dc0*/  MOV R21, UR4 ;  /* 0x0000000400157c02 */ /* 0x000fcc0008000f00 */
        /* <DEDUP_REMOVED lines=8> */
.L_x_7051:
[----:B---3--:R-:W-:Y:S05]  /*5e50*/  BSYNC.RECONVERGENT B0 ;  /* 0x0000000000007941 */ /* 0x008fea0003800200 */
.L_x_7050:
[----:B------:R-:W3:Y:S01]  /*5e60*/  LDCU.64 UR8, c[0x0][0x398] ;  /* 0x00007300ff0877ac */ /* 0x000ee20008000a00 */
[----:B------:R-:W-:Y:S01]  /*5e70*/  VIADD R19, R44, 0x300 ;  /* 0x000003002c137836 */ /* 0x000fe20000000000 */
[----:B------:R-:W-:Y:S01]  /*5e80*/  BSSY.RECONVERGENT B0, `(.L_x_7056) ;  /* 0x00000e7000007945 */ /* 0x000fe20003800200 */
[----:B------:R-:W4:Y:S03]  /*5e90*/  LDCU.64 UR14, c[0x0][0x388] ;  /* 0x00007100ff0e77ac */ /* 0x000f260008000a00 */
[----:B------:R-:W-:Y:S01]  /*5ea0*/  ISETP.GE.U32.AND P0, PT, R19, R0, PT ;  /* 0x000000001300720c */ /* 0x000fe20003f06070 */
[----:B---3--:R-:W-:Y:S02]  /*5eb0*/  ULOP3.LUT UR10, UR8, 0x3, URZ, 0xc0, !UPT ;  /* 0x00000003080a7892 */ /* 0x008fe4000f8ec0ff */
[----:B------:R-:W-:Y:S02]  /*5ec0*/  ULOP3.LUT UR17, UR8, 0x7, URZ, 0xc0, !UPT ;  /* 0x0000000708117892 */ /* 0x000fe4000f8ec0ff */
[----:B------:R-:W-:-:S04]  /*5ed0*/  UIADD3 UR11, UP0, UPT, UR10, -0x1, URZ ;  /* 0xffffffff0a0b7890 */ /* 0x000fc8000ff1e0ff */
[----:B------:R-:W-:-:S04]  /*5ee0*/  UIADD3.X UR16, UPT, UPT, URZ, -0x1, URZ, UP0, !UPT ;  /* 0xffffffffff107890 */ /* 0x000fc800087fe4ff */
[----:B----4-:R-:W-:Y:S08]  /*5ef0*/  @P0 BRA `(.L_x_7057) ;  /* 0x0000000c007c0947 */ /* 0x010ff00003800000 */
[----:B------:R-:W3:Y:S01]  /*5f00*/  LDCU.64 UR6, c[0x0][0x390] ;  /* 0x00007200ff0677ac */ /* 0x000ee20008000a00 */
[----:B------:R-:W-:Y:S02]  /*5f10*/  UISETP.GE.U32.AND UP1, UPT, UR8, 0x8, UPT ;  /* 0x000000080800788c */ /* 0x000fe4000bf26070 */
[----:B------:R-:W-:Y:S02]  /*5f20*/  UISETP.NE.U32.AND UP0, UPT, UR17, URZ, UPT ;  /* 0x000000ff1100728c */ /* 0x000fe4000bf05070 */
[----:B------:R-:W-:Y:S01]  /*5f30*/  UISETP.GE.U32.AND.EX UP1, UPT, UR9, URZ, UPT, UP1 ;  /* 0x000000ff0900728c */ /* 0x000fe2000bf26110 */
[----:B------:R-:W-:Y:S01]  /*5f40*/  UMOV UR4, URZ ;  /* 0x000000ff00047c82 */ /* 0x000fe20008000000 */
[----:B------:R-:W-:Y:S01]  /*5f50*/  UISETP.NE.AND.EX UP0, UPT, URZ, URZ, UPT, UP0 ;  /* 0x000000ffff00728c */ /* 0x000fe2000bf05300 */
[----:B------:R-:W-:Y:S01]  /*5f60*/  UMOV UR5, URZ ;  /* 0x000000ff00057c82 */ /* 0x000fe20008000000 */
[----:B---3--:R-:W-:-:S04]  /*5f70*/  IMAD R13, R17, UR6, RZ ;  /* 0x00000006110d7c24 */ /* 0x008fc8000f8e02ff */
[C---:B------:R-:W-:Y:S01]  /*5f80*/  IMAD R19, R16.reuse, UR7, R13 ;  /* 0x0000000710137c24 */ /* 0x040fe2000f8e020d */
[----:B------:R-:W-:Y:S01]  /*5f90*/  CS2R R12, SRZ ;  /* 0x00000000000c7805 */ /* 0x000fe2000001ff00 */
[----:B------:R-:W-:-:S05]  /*5fa0*/  IMAD.WIDE.U32 R16, R16, UR6, RZ ;  /* 0x0000000610107c25 */ /* 0x000fca000f8e00ff */
[----:B------:R-:W-:Y:S01]  /*5fb0*/  IADD3 R19, PT, PT, R17, R19, RZ ;  /* 0x0000001311137210 */ /* 0x000fe20007ffe0ff */
[----:B------:R-:W-:Y:S06]  /*5fc0*/  BRA.U !UP1, `(.L_x_7058) ;  /* 0x0000000509687547 */ /* 0x000fec000b800000 */
[----:B------:R-:W3:Y:S01]  /*5fd0*/  LDC.64 R22, c[0x0][0x3a0] ;  /* 0x0000e800ff167b82 */ /* 0x000ee20000000a00 */
[----:B------:R-:W-:Y:S01]  /*5fe0*/  ULOP3.LUT UR4, UR8, 0xfffffff8, URZ, 0xc0, !UPT ;  /* 0xfffffff808047892 */ /* 0x000fe2000f8ec0ff */
[----:B------:R-:W-:Y:S01]  /*5ff0*/  CS2R R12, SRZ ;  /* 0x00000000000c7805 */ /* 0x000fe2000001ff00 */
[----:B------:R-:W-:-:S05]  /*6000*/  ULOP3.LUT UR5, UR9, 0x7fffffff, URZ, 0xc0, !UPT ;  /* 0x7fffffff09057892 */ /* 0x000fca000f8ec0ff */
[----:B------:R-:W4:Y:S01]  /*6010*/  LDC.64 R20, c[0x0][0x3a8] ;  /* 0x0000ea00ff147b82 */ /* 0x000f220000000a00 */
[----:B------:R-:W-:Y:S01]  /*6020*/  UMOV UR6, UR4 ;  /* 0x0000000400067c82 */ /* 0x000fe20008000000 */
[----:B------:R-:W-:Y:S01]  /*6030*/  UMOV UR7, UR5 ;  /* 0x0000000500077c82 */ /* 0x000fe20008000000 */
[----:B---3--:R-:W-:-:S04]  /*6040*/  IADD3 R22, P0, PT, R22, 0x20, RZ ;  /* 0x0000002016167810 */ /* 0x008fc80007f1e0ff */
[----:B------:R-:W-:Y:S02]  /*6050*/  IADD3.X R23, PT, PT, RZ, R23, RZ, P0, !PT ;  /* 0x00000017ff177210 */ /* 0x000fe400007fe4ff */
[----:B------:R-:W-:Y:S02]  /*6060*/  LEA R46, P0, R16, UR14, 0x3 ;  /* 0x0000000e102e7c11 */ /* 0x000fe4000f8018ff */
[C---:B----4-:R-:W-:Y:S01]  /*6070*/  SHF.L.U64.HI R40, R20.reuse, 0x3, R21 ;  /* 0x0000000314287819 */ /* 0x050fe20000010215 */
[----:B------:R-:W-:Y:S01]  /*6080*/  IMAD.SHL.U32 R49, R20, 0x8, RZ ;  /* 0x0000000814317824 */ /* 0x000fe200078e00ff */
[----:B------:R-:W-:Y:S02]  /*6090*/  LEA.HI.X R41, R16, UR15, R19, 0x3, P0 ;  /* 0x0000000f10297c11 */ /* 0x000fe400080f1c13 */
[----:B------:R-:W-:-:S07]  /*60a0*/  SHF.L.U64.HI R21, R20, 0x6, R21 ;  /* 0x0000000614157819 */ /* 0x000fce0000010215 */
.L_x_7059:
[----:B--2---:R-:W-:Y:S01]  /*60b0*/  MOV R24, R46 ;  /* 0x0000002e00187202 */ /* 0x004fe20000000f00 */
[----:B------:R-:W2:Y:S01]  /*60c0*/  LDG.E.64.CONSTANT R38, desc[UR12][R22.64+-0x20] ;  /* 0xffffe00c16267981 */ /* 0x000ea2000c1e9b00 */
[----:B------:R-:W-:Y:S02]  /*60d0*/  MOV R25, R41 ;  /* 0x0000002900197202 */ /* 0x000fe40000000f00 */
[----:B-1----:R-:W-:Y:S01]  /*60e0*/  IADD3 R26, P0, PT, R46, R49, RZ ;  /* 0x000000312e1a7210 */ /* 0x002fe20007f1e0ff */
[----:B------:R-:W3:Y:S04]  /*60f0*/  LDG.E.64.CONSTANT R34, desc[UR12][R22.64+-0x18] ;  /* 0xffffe80c16227981 */ /* 0x000ee8000c1e9b00 */
[----:B------:R-:W2:Y:S01]  /*6100*/  LDG.E.64.CONSTANT R24, desc[UR12][R24.64] ;  /* 0x0000000c18187981 */ /* 0x000ea2000c1e9b00 */
[----:B------:R-:W-:-:S03]  /*6110*/  IMAD.X R27, R41, 0x1, R40, P0 ;  /* 0x00000001291b7824 */ /* 0x000fc600000e0628 */
[----:B------:R-:W4:Y:S04]  /*6120*/  LDG.E.64.CONSTANT R30, desc[UR12][R22.64+-0x10] ;  /* 0xfffff00c161e7981 */ /* 0x000f28000c1e9b00 */
[----:B------:R1:W3:Y:S02]  /*6130*/  LDG.E.64.CONSTANT R32, desc[UR12][R26.64] ;  /* 0x0000000c1a207981 */ /* 0x0002e4000c1e9b00 */
[----:B-1----:R-:W-:-:S04]  /*6140*/  IADD3 R26, P0, PT, R26, R49, RZ ;  /* 0x000000311a1a7210 */ /* 0x002fc80007f1e0ff */
[----:B------:R-:W-:-:S05]  /*6150*/  IADD3.X R27, PT, PT, R27, R40, RZ, P0, !PT ;  /* 0x000000281b1b7210 */ /* 0x000fca00007fe4ff */
[----:B0-----:R0:W4:Y:S01]  /*6160*/  LDG.E.64.CONSTANT R28, desc[UR12][R26.64] ;  /* 0x0000000c1a1c7981 */ /* 0x001122000c1e9b00 */
[----:B------:R-:W-:Y:S01]  /*6170*/  MOV R37, R12 ;  /* 0x0000000c00257202 */ /* 0x000fe20000000f00 */
[----:B------:R-:W-:Y:S02]  /*6180*/  IMAD.MOV.U32 R36, RZ, RZ, R13 ;  /* 0x000000ffff247224 */ /* 0x000fe400078e000d */
[----:B------:R-:W5:Y:S01]  /*6190*/  LDG.E.64.CONSTANT R12, desc[UR12][R22.64+-0x8] ;  /* 0xfffff80c160c7981 */ /* 0x000f62000c1e9b00 */
[----:B0-----:R-:W-:-:S04]  /*61a0*/  IADD3 R26, P0, PT, R26, R49, RZ ;  /* 0x000000311a1a7210 */ /* 0x001fc80007f1e0ff */
[----:B------:R-:W-:Y:S01]  /*61b0*/  IADD3.X R27, PT, PT, R27, R40, RZ, P0, !PT ;  /* 0x000000281b1b7210 */ /* 0x000fe200007fe4ff */
[----:B--2---:R-:W-:Y:S02]  /*61c0*/  IMAD R25, R25, R38, RZ ;  /* 0x0000002619197224 */ /* 0x004fe400078e02ff */
[----:B------:R-:W-:-:S04]  /*61d0*/  IMAD.WIDE.U32 R36, R38, R24, R36 ;  /* 0x0000001826247225 */ /* 0x000fc800078e0024 */
[----:B------:R-:W-:Y:S02]  /*61e0*/  IMAD R39, R39, R24, R25 ;  /* 0x0000001827277224 */ /* 0x000fe400078e0219 */
[----:B------:R0:W5:Y:S01]  /*61f0*/  LDG.E.64.CONSTANT R24, desc[UR12][R26.64] ;  /* 0x0000000c1a187981 */ /* 0x000162000c1e9b00 */
[----:B---3--:R-:W-:Y:S02]  /*6200*/  IMAD R33, R33, R34, RZ ;  /* 0x0000002221217224 */ /* 0x008fe400078e02ff */
[----:B------:R-:W-:Y:S02]  /*6210*/  IADD3 R37, PT, PT, R37, R39, RZ ;  /* 0x0000002725257210 */ /* 0x000fe40007ffe0ff */
[-C--:B------:R-:W-:Y:S01]  /*6220*/  IMAD R33, R35, R32.reuse, R33 ;  /* 0x0000002023217224 */ /* 0x080fe200078e0221 */
[----:B------:R-:W2:Y:S01]  /*6230*/  LDG.E.64.CONSTANT R38, desc[UR12][R22.64] ;  /* 0x0000000c16267981 */ /* 0x000ea2000c1e9b00 */
[----:B------:R-:W-:Y:S01]  /*6240*/  IMAD.WIDE.U32 R34, R34, R32, R36 ;  /* 0x0000002022227225 */ /* 0x000fe200078e0024 */
[----:B------:R-:W-:-:S03]  /*6250*/  IADD3 R32, P0, PT, R26, R49, RZ ;  /* 0x000000311a207210 */ /* 0x000fc60007f1e0ff */
[----:B------:R-:W-:Y:S01]  /*6260*/  IMAD.IADD R35, R35, 0x1, R33 ;  /* 0x0000000123237824 */ /* 0x000fe200078e0221 */
[----:B------:R-:W-:-:S05]  /*6270*/  IADD3.X R33, PT, PT, R27, R40, RZ, P0, !PT ;  /* 0x000000281b217210 */ /* 0x000fca00007fe4ff */
[----:B------:R-:W2:Y:S01]  /*6280*/  LDG.E.64.CONSTANT R36, desc[UR12][R32.64] ;  /* 0x0000000c20247981 */ /* 0x000ea2000c1e9b00 */
[----:B----4-:R-:W-:Y:S02]  /*6290*/  IMAD R29, R29, R30, RZ ;  /* 0x0000001e1d1d7224 */ /* 0x010fe400078e02ff */
[-C--:B0-----:R-:W-:Y:S02]  /*62a0*/  IMAD.WIDE.U32 R26, R30, R28.reuse, R34 ;  /* 0x0000001c1e1a7225 */ /* 0x081fe400078e0022 */
[----:B------:R-:W3:Y:S02]  /*62b0*/  LDG.E.64.CONSTANT R34, desc[UR12][R22.64+0x8] ;  /* 0x0000080c16227981 */ /* 0x000ee4000c1e9b00 */
[----:B------:R-:W-:Y:S01]  /*62c0*/  IMAD R29, R31, R28, R29 ;  /* 0x0000001c1f1d7224 */ /* 0x000fe200078e021d */
[----:B------:R-:W-:Y:S01]  /*62d0*/  IADD3 R28, P0, PT, R32, R49, RZ ;  /* 0x00000031201c7210 */ /* 0x000fe20007f1e0ff */
[----:B------:R-:W4:Y:S03]  /*62e0*/  LDG.E.64.CONSTANT R30, desc[UR12][R22.64+0x10] ;  /* 0x0000100c161e7981 */ /* 0x000f26000c1e9b00 */
[----:B------:R-:W-:Y:S01]  /*62f0*/  IADD3 R27, PT, PT, R27, R29, RZ ;  /* 0x0000001d1b1b7210 */ /* 0x000fe20007ffe0ff */
[----:B------:R-:W-:-:S05]  /*6300*/  IMAD.X R29, R33, 0x1, R40, P0 ;  /* 0x00000001211d7824 */ /* 0x000fca00000e0628 */
[----:B------:R0:W3:Y:S02]  /*6310*/  LDG.E.64.CONSTANT R32, desc[UR12][R28.64] ;  /* 0x0000000c1c207981 */ /* 0x0000e4000c1e9b00 */
[----:B0-----:R-:W-:-:S04]  /*6320*/  IADD3 R28, P0, PT, R28, R49, RZ ;  /* 0x000000311c1c7210 */ /* 0x001fc80007f1e0ff */
[----:B------:R-:W-:Y:S01]  /*6330*/  IADD3.X R29, PT, PT, R29, R40, RZ, P0, !PT ;  /* 0x000000281d1d7210 */ /* 0x000fe200007fe4ff */
[----:B-----5:R-:W-:-:S04]  /*6340*/  IMAD R25, R25, R12, RZ ;  /* 0x0000000c19197224 */ /* 0x020fc800078e02ff */
[-C--:B------:R-:W-:Y:S02]  /*6350*/  IMAD R50, R13, R24.reuse, R25 ;  /* 0x000000180d327224 */ /* 0x080fe400078e0219 */
[----:B------:R-:W-:Y:S01]  /*6360*/  IMAD.WIDE.U32 R24, R12, R24, R26 ;  /* 0x000000180c187225 */ /* 0x000fe200078e001a */
[----:B------:R-:W-:Y:S01]  /*6370*/  IADD3 R12, P0, PT, R28, R49, RZ ;  /* 0x000000311c0c7210 */ /* 0x000fe20007f1e0ff */
[----:B------:R-:W4:Y:S03]  /*6380*/  LDG.E.64.CONSTANT R26, desc[UR12][R28.64] ;  /* 0x0000000c1c1a7981 */ /* 0x000f26000c1e9b00 */
[----:B------:R-:W-:-:S06]  /*6390*/  IADD3.X R13, PT, PT, R29, R40, RZ, P0, !PT ;  /* 0x000000281d0d7210 */ /* 0x000fcc00007fe4ff */
[----:B------:R-:W5:Y:S04]  /*63a0*/  LDG.E.64.CONSTANT R12, desc[UR12][R12.64] ;  /* 0x0000000c0c0c7981 */ /* 0x000f68000c1e9b00 */
[----:B------:R0:W5:Y:S01]  /*63b0*/  LDG.E.64.CONSTANT R28, desc[UR12][R22.64+0x18] ;  /* 0x0000180c161c7981 */ /* 0x000162000c1e9b00 */
[----:B------:R-:W-:Y:S02]  /*63c0*/  IMAD.IADD R25, R25, 0x1, R50 ;  /* 0x0000000119197824 */ /* 0x000fe400078e0232 */
[----:B--2---:R-:W-:Y:S02]  /*63d0*/  IMAD R37, R37, R38, RZ ;  /* 0x0000002625257224 */ /* 0x004fe400078e02ff */
[----:B------:R-:W-:-:S04]  /*63e0*/  IMAD.WIDE.U32 R24, R38, R36, R24 ;  /* 0x0000002426187225 */ /* 0x000fc800078e0018 */
[----:B------:R-:W-:-:S05]  /*63f0*/  IMAD R37, R39, R36, R37 ;  /* 0x0000002427257224 */ /* 0x000fca00078e0225 */
[----:B------:R-:W-:Y:S01]  /*6400*/  IADD3 R25, PT, PT, R25, R37, RZ ;  /* 0x0000002519197210 */ /* 0x000fe20007ffe0ff */
[----:B---3--:R-:W-:-:S04]  /*6410*/  IMAD R33, R33, R34, RZ ;  /* 0x0000002221217224 */ /* 0x008fc800078e02ff */
[-C--:B------:R-:W-:Y:S02]  /*6420*/  IMAD R33, R35, R32.reuse, R33 ;  /* 0x0000002023217224 */ /* 0x080fe400078e0221 */
[----:B------:R-:W-:Y:S01]  /*6430*/  IMAD.WIDE.U32 R24, R34, R32, R24 ;  /* 0x0000002022187225 */ /* 0x000fe200078e0018 */
[----:B------:R-:W-:-:S04]  /*6440*/  UIADD3 UR6, UP1, UPT, UR6, -0x8, URZ ;  /* 0xfffffff806067890 */ /* 0x000fc8000ff3e0ff */
[----:B------:R-:W-:Y:S01]  /*6450*/  IADD3 R25, PT, PT, R25, R33, RZ ;  /* 0x0000002119197210 */ /* 0x000fe20007ffe0ff */
[----:B------:R-:W-:Y:S02]  /*6460*/  UIADD3.X UR7, UPT, UPT, UR7, -0x1, URZ, UP1, !UPT ;  /* 0xffffffff07077890 */ /* 0x000fe40008ffe4ff */
[----:B------:R-:W-:-:S04]  /*6470*/  UISETP.NE.U32.AND UP1, UPT, UR6, URZ, UPT ;  /* 0x000000ff0600728c */ /* 0x000fc8000bf25070 */
[----:B------:R-:W-:Y:S01]  /*6480*/  UISETP.NE.AND.EX UP1, UPT, UR7, URZ, UPT, UP1 ;  /* 0x000000ff0700728c */ /* 0x000fe2000bf25310 */
[----:B0-----:R-:W-:Y:S02]  /*6490*/  IADD3 R22, P1, PT, R22, 0x40, RZ ;  /* 0x0000004016167810 */ /* 0x001fe40007f3e0ff */
[----:B------:R-:W-:Y:S02]  /*64a0*/  LEA R46, P0, R20, R46, 0x6 ;  /* 0x0000002e142e7211 */ /* 0x000fe400078030ff */
[----:B------:R-:W-:Y:S02]  /*64b0*/  IADD3.X R23, PT, PT, RZ, R23, RZ, P1, !PT ;  /* 0x00000017ff177210 */ /* 0x000fe40000ffe4ff */
[----:B------:R-:W-:Y:S01]  /*64c0*/  IADD3.X R41, PT, PT, R41, R21, RZ, P0, !PT ;  /* 0x0000001529297210 */ /* 0x000fe200007fe4ff */
        /* <DEDUP_REMOVED lines=8> */
[----:B------:R-:W-:Y:S01]  /*6550*/  IMAD.MOV.U32 R13, RZ, RZ, R24 ;  /* 0x000000ffff0d7224 */ /* 0x000fe200078e0018 */
[----:B------:R-:W-:Y:S06]  /*6560*/  BRA.U UP1, `(.L_x_7059) ;  /* 0xfffffff901d07547 */ /* 0x000fec000b83ffff */
.L_x_7058:
[----:B------:R-:W-:Y:S05]  /*6570*/  BRA.U !UP0, `(.L_x_7057) ;  /* 0x0000000508dc7547 */ /* 0x000fea000b800000 */
[----:B------:R-:W3:Y:S01]  /*6580*/  LDC.64 R22, c[0x0][0x3a8] ;  /* 0x0000ea00ff167b82 */ /* 0x000ee20000000a00 */
[----:B------:R-:W-:Y:S02]  /*6590*/  UISETP.GE.U32.AND UP1, UPT, UR17, 0x4, UPT ;  /* 0x000000041100788c */ /* 0x000fe4000bf26070 */
[----:B------:R-:W-:Y:S02]  /*65a0*/  UISETP.NE.U32.AND UP0, UPT, UR10, URZ, UPT ;  /* 0x000000ff0a00728c */ /* 0x000fe4000bf05070 */
[----:B------:R-:W-:Y:S02]  /*65b0*/  UISETP.GE.U32.AND.EX UP1, UPT, URZ, URZ, UPT, UP1 ;  /* 0x000000ffff00728c */ /* 0x000fe4000bf26110 */
[----:B------:R-:W-:-:S07]  /*65c0*/  UISETP.NE.AND.EX UP0, UPT, URZ, URZ, UPT, UP0 ;  /* 0x000000ffff00728c */ /* 0x000fce000bf05300 */
[----:B------:R-:W-:Y:S05]  /*65d0*/  BRA.U !UP1, `(.L_x_7060) ;  /* 0x0000000109cc7547 */ /* 0x000fea000b800000 */
[----:B------:R-:W4:Y:S01]  /*65e0*/  LDCU.64 UR6, c[0x0][0x3a0] ;  /* 0x00007400ff0677ac */ /* 0x000f220008000a00 */
[----:B------:R-:W-:Y:S01]  /*65f0*/  MOV R18, R16 ;  /* 0x0000001000127202 */ /* 0x000fe20000000f00 */
[C---:B---3--:R-:W-:Y:S02]  /*6600*/  IMAD R20, R22.reuse, UR5, RZ ;  /* 0x0000000516147c24 */ /* 0x048fe4000f8e02ff */
[----:B0-----:R-:W-:Y:S02]  /*6610*/  IMAD.SHL.U32 R29, R23, 0x8, RZ ;  /* 0x00000008171d7824 */ /* 0x001fe400078e00ff */
[----:B--2---:R-:W-:-:S04]  /*6620*/  IMAD.WIDE.U32 R24, R22, UR4, R18 ;  /* 0x0000000416187c25 */ /* 0x004fc8000f8e0012 */
[----:B------:R-:W-:Y:S01]  /*6630*/  IMAD R21, R23, UR4, R20 ;  /* 0x0000000417157c24 */ /* 0x000fe2000f8e0214 */
[----:B-1----:R-:W-:-:S04]  /*6640*/  LEA R26, P0, R24, UR14, 0x3 ;  /* 0x0000000e181a7c11 */ /* 0x002fc8000f8018ff */
[----:B------:R-:W-:Y:S01]  /*6650*/  IADD3 R25, PT, PT, R25, R21, RZ ;  /* 0x0000001519197210 */ /* 0x000fe20007ffe0ff */
[----:B------:R-:W-:Y:S01]  /*6660*/  IMAD.WIDE.U32 R20, R22, 0x8, RZ ;  /* 0x0000000816147825 */ /* 0x000fe200078e00ff */
[----:B----4-:R-:W-:Y:S02]  /*6670*/  ULEA UR6, UP1, UR4, UR6, 0x3 ;  /* 0x0000000604067291 */ /* 0x010fe4000f8218ff */
[----:B------:R-:W-:Y:S02]  /*6680*/  LEA.HI.X R27, R24, UR15, R25, 0x3, P0 ;  /* 0x0000000f181b7c11 */ /* 0x000fe400080f1c19 */
[----:B------:R-:W-:Y:S01]  /*6690*/  IADD3 R21, PT, PT, R21, R29, RZ ;  /* 0x0000001d15157210 */ /* 0x000fe20007ffe0ff */
[----:B------:R-:W-:Y:S01]  /*66a0*/  ULEA.HI.X UR7, UR4, UR7, UR5, 0x3, UP1 ;  /* 0x0000000704077291 */ /* 0x000fe200088f1c05 */
[----:B------:R-:W-:Y:S01]  /*66b0*/  IADD3 R24, P0, PT, R26, R20, RZ ;  /* 0x000000141a187210 */ /* 0x000fe20007f1e0ff */
[----:B------:R-:W2:Y:S01]  /*66c0*/  LDG.E.64.CONSTANT R34, desc[UR12][R26.64] ;  /* 0x0000000c1a227981 */ /* 0x000ea2000c1e9b00 */
[----:B------:R-:W-:-:S03]  /*66d0*/  MOV R38, UR6 ;  /* 0x0000000600267c02 */ /* 0x000fc60008000f00 */
[----:B------:R-:W-:Y:S01]  /*66e0*/  IMAD.U32 R39, RZ, RZ, UR7 ;  /* 0x00000007ff277e24 */ /* 0x000fe2000f8e00ff */
[----:B------:R-:W-:-:S04]  /*66f0*/  IADD3.X R25, PT, PT, R27, R21, RZ, P0, !PT ;  /* 0x000000151b197210 */ /* 0x000fc800007fe4ff */
[----:B------:R-:W2:Y:S04]  /*6700*/  LDG.E.64.CONSTANT R36, desc[UR12][R38.64] ;  /* 0x0000000c26247981 */ /* 0x000ea8000c1e9b00 */
[----:B------:R0:W3:Y:S04]  /*6710*/  LDG.E.64.CONSTANT R30, desc[UR12][R24.64] ;  /* 0x0000000c181e7981 */ /* 0x0000e8000c1e9b00 */
[----:B------:R-:W3:Y:S04]  /*6720*/  LDG.E.64.CONSTANT R32, desc[UR12][R38.64+0x8] ;  /* 0x0000080c26207981 */ /* 0x000ee8000c1e9b00 */
[----:B------:R-:W4:Y:S01]  /*6730*/  LDG.E.64.CONSTANT R28, desc[UR12][R38.64+0x10] ;  /* 0x0000100c261c7981 */ /* 0x000f22000c1e9b00 */
[----:B0-----:R-:W-:-:S05]  /*6740*/  IADD3 R24, P0, PT, R24, R20, RZ ;  /* 0x0000001418187210 */ /* 0x001fca0007f1e0ff */
[----:B------:R-:W-:Y:S01]  /*6750*/  IMAD.X R25, R25, 0x1, R21, P0 ;  /* 0x0000000119197824 */ /* 0x000fe200000e0615 */
[----:B------:R-:W-:Y:S01]  /*6760*/  IADD3 R20, P0, PT, R24, R20, RZ ;  /* 0x0000001418147210 */ /* 0x000fe20007f1e0ff */
[----:B------:R-:W5:Y:S04]  /*6770*/  LDG.E.64.CONSTANT R38, desc[UR12][R38.64+0x18] ;  /* 0x0000180c26267981 */ /* 0x000f68000c1e9b00 */
        /* <DEDUP_REMOVED lines=15> */
[----:B------:R-:W-:Y:S02]  /*6870*/  IMAD.IADD R13, R13, 0x1, R31 ;  /* 0x000000010d0d7824 */ /* 0x000fe400078e021f */
[----:B----4-:R-:W-:Y:S02]  /*6880*/  IMAD R25, R27, R28, RZ ;  /* 0x0000001c1b197224 */ /* 0x010fe400078e02ff */
[----:B------:R-:W-:-:S04]  /*6890*/  IMAD.WIDE.U32 R12, R28, R26, R12 ;  /* 0x0000001a1c0c7225 */ /* 0x000fc800078e000c */
[----:B------:R-:W-:Y:S02]  /*68a0*/  IMAD R25, R29, R26, R25 ;  /* 0x0000001a1d197224 */ /* 0x000fe400078e0219 */
[----:B-----5:R-:W-:-:S03]  /*68b0*/  IMAD R21, R21, R38, RZ ;  /* 0x0000002615157224 */ /* 0x020fc600078e02ff */
[----:B------:R-:W-:Y:S01]  /*68c0*/  IADD3 R13, PT, PT, R13, R25, RZ ;  /* 0x000000190d0d7210 */ /* 0x000fe20007ffe0ff */
[-C--:B------:R-:W-:Y:S02]  /*68d0*/  IMAD R25, R39, R20.reuse, R21 ;  /* 0x0000001427197224 */ /* 0x080fe400078e0215 */
[----:B------:R-:W-:-:S04]  /*68e0*/  IMAD.WIDE.U32 R20, R38, R20, R12 ;  /* 0x0000001426147225 */ /* 0x000fc800078e000c */
[----:B------:R-:W-:Y:S01]  /*68f0*/  IMAD.MOV.U32 R13, RZ, RZ, R20 ;  /* 0x000000ffff0d7224 */ /* 0x000fe200078e0014 */
[----:B------:R-:W-:-:S07]  /*6900*/  IADD3 R12, PT, PT, R21, R25, RZ ;  /* 0x00000019150c7210 */ /* 0x000fce0007ffe0ff */
.L_x_7060:
[----:B------:R-:W-:Y:S05]  /*6910*/  BRA.U !UP0, `(.L_x_7057) ;  /* 0x0000000108f47547 */ /* 0x000fea000b800000 */
[----:B------:R-:W-:Y:S02]  /*6920*/  UISETP.NE.U32.AND UP1, UPT, UR11, URZ, UPT ;  /* 0x000000ff0b00728c */ /* 0x000fe4000bf25070 */
[----:B------:R-:W-:Y:S02]  /*6930*/  ULOP3.LUT UR6, UR8, 0x1, URZ, 0xc0, !UPT ;  /* 0x0000000108067892 */ /* 0x000fe4000f8ec0ff */
[----:B------:R-:W-:Y:S02]  /*6940*/  UISETP.NE.AND.EX UP1, UPT, UR16, URZ, UPT, UP1 ;  /* 0x000000ff1000728c */ /* 0x000fe4000bf25310 */
[----:B------:R-:W-:-:S04]  /*6950*/  UISETP.NE.U32.AND UP0, UPT, UR6, 0x1, UPT ;  /* 0x000000010600788c */ /* 0x000fc8000bf05070 */
[----:B------:R-:W-:-:S03]  /*6960*/  UISETP.NE.U32.AND.EX UP0, UPT, URZ, URZ, UPT, UP0 ;  /* 0x000000ffff00728c */ /* 0x000fc6000bf05100 */
[----:B------:R-:W-:Y:S08]  /*6970*/  BRA.U !UP1, `(.L_x_7061) ;  /* 0x0000000109847547 */ /* 0x000ff0000b800000 */
[----:B------:R-:W4:Y:S01]  /*6980*/  LDCU.64 UR6, c[0x0][0x3a0] ;  /* 0x00007400ff0677ac */ /* 0x000f220008000a00 */
[----:B--2---:R-:W-:Y:S01]  /*6990*/  MOV R24, R16 ;  /* 0x0000001000187202 */ /* 0x004fe20000000f00 */
[----:B---3--:R-:W-:Y:S01]  /*69a0*/  IMAD R20, R22, UR5, RZ ;  /* 0x0000000516147c24 */ /* 0x008fe2000f8e02ff */
[----:B------:R-:W-:-:S03]  /*69b0*/  MOV R25, R19 ;  /* 0x0000001300197202 */ /* 0x000fc60000000f00 */
[----:B------:R-:W-:Y:S02]  /*69c0*/  IMAD R21, R23, UR4, R20 ;  /* 0x0000000417157c24 */ /* 0x000fe4000f8e0214 */
[----:B------:R-:W-:-:S04]  /*69d0*/  IMAD.WIDE.U32 R24, R22, UR4, R24 ;  /* 0x0000000416187c25 */ /* 0x000fc8000f8e0018 */
[----:B------:R-:W-:Y:S01]  /*69e0*/  IMAD.IADD R21, R25, 0x1, R21 ;  /* 0x0000000119157824 */ /* 0x000fe200078e0215 */
[----:B------:R-:W-:-:S04]  /*69f0*/  LEA R20, P0, R24, UR14, 0x3 ;  /* 0x0000000e18147c11 */ /* 0x000fc8000f8018ff */
[----:B------:R-:W-:Y:S01]  /*6a00*/  LEA.HI.X R21, R24, UR15, R21, 0x3, P0 ;  /* 0x0000000f18157c11 */ /* 0x000fe200080f1c15 */
[----:B----4-:R-:W-:Y:S01]  /*6a10*/  ULEA UR6, UP1, UR4, UR6, 0x3 ;  /* 0x0000000604067291 */ /* 0x010fe2000f8218ff */
[----:B------:R-:W-:-:S03]  /*6a20*/  LEA R30, P0, R22, R20, 0x3 ;  /* 0x00000014161e7211 */ /* 0x000fc600078018ff */
[----:B------:R-:W-:Y:S01]  /*6a30*/  ULEA.HI.X UR7, UR4, UR7, UR5, 0x3, UP1 ;  /* 0x0000000704077291 */ /* 0x000fe200088f1c05 */
[----:B------:R-:W2:Y:S01]  /*6a40*/  LDG.E.64.CONSTANT R24, desc[UR12][R20.64] ;  /* 0x0000000c14187981 */ /* 0x000ea2000c1e9b00 */
[----:B0-----:R-:W-:-:S04]  /*6a50*/  MOV R28, UR6 ;  /* 0x00000006001c7c02 */ /* 0x001fc80008000f00 */
[----:B------:R-:W-:Y:S02]  /*6a60*/  MOV R29, UR7 ;  /* 0x00000007001d7c02 */ /* 0x000fe40008000f00 */
[----:B------:R-:W-:-:S03]  /*6a70*/  LEA.HI.X R31, R22, R21, R23, 0x3, P0 ;  /* 0x00000015161f7211 */ /* 0x000fc600000f1c17 */
[----:B-1----:R-:W2:Y:S04]  /*6a80*/  LDG.E.64.CONSTANT R26, desc[UR12][R28.64] ;  /* 0x0000000c1c1a7981 */ /* 0x002ea8000c1e9b00 */
        /* <DEDUP_REMOVED lines=16> */
.L_x_7061:
[----:B------:R-:W-:Y:S05]  /*6b90*/  BRA.U UP0, `(.L_x_7057) ;  /* 0x0000000100547547 */ /* 0x000fea000b800000 */
[----:B------:R-:W4:Y:S01]  /*6ba0*/  LDCU.64 UR6, c[0x0][0x3a0] ;  /* 0x00007400ff0677ac */ /* 0x000f220008000a00 */
[C---:B---3--:R-:W-:Y:S02]  /*6bb0*/  IMAD R18, R22.reuse, UR5, RZ ;  /* 0x0000000516127c24 */ /* 0x048fe4000f8e02ff */
[----:B------:R-:W-:Y:S02]  /*6bc0*/  IMAD.MOV.U32 R17, RZ, RZ, R19 ;  /* 0x000000ffff117224 */ /* 0x000fe400078e0013 */
[----:B------:R-:W-:Y:S02]  /*6bd0*/  IMAD R23, R23, UR4, R18 ;  /* 0x0000000417177c24 */ /* 0x000fe4000f8e0212 */
[----:B------:R-:W-:-:S05]  /*6be0*/  IMAD.WIDE.U32 R16, R22, UR4, R16 ;  /* 0x0000000416107c25 */ /* 0x000fca000f8e0010 */
[----:B------:R-:W-:Y:S02]  /*6bf0*/  IADD3 R17, PT, PT, R17, R23, RZ ;  /* 0x0000001711117210 */ /* 0x000fe40007ffe0ff */
[----:B------:R-:W-:Y:S01]  /*6c00*/  LEA R18, P0, R16, UR14, 0x3 ;  /* 0x0000000e10127c11 */ /* 0x000fe2000f8018ff */
[----:B----4-:R-:W-:-:S03]  /*6c10*/  ULEA UR6, UP0, UR4, UR6, 0x3 ;  /* 0x0000000604067291 */ /* 0x010fc6000f8018ff */
[----:B------:R-:W-:Y:S01]  /*6c20*/  LEA.HI.X R19, R16, UR15, R17, 0x3, P0 ;  /* 0x0000000f10137c11 */ /* 0x000fe200080f1c11 */
[----:B------:R-:W-:Y:S02]  /*6c30*/  ULEA.HI.X UR4, UR4, UR7, UR5, 0x3, UP0 ;  /* 0x0000000704047291 */ /* 0x000fe400080f1c05 */
[----:B------:R-:W-:-:S03]  /*6c40*/  MOV R20, UR6 ;  /* 0x0000000600147c02 */ /* 0x000fc60008000f00 */
[----:B------:R-:W2:Y:S01]  /*6c50*/  LDG.E.64.CONSTANT R18, desc[UR12][R18.64] ;  /* 0x0000000c12127981 */ /* 0x000ea2000c1e9b00 */
[----:B------:R-:W-:-:S05]  /*6c60*/  IMAD.U32 R21, RZ, RZ, UR4 ;  /* 0x00000004ff157e24 */ /* 0x000fca000f8e00ff */
[----:B------:R-:W2:Y:S01]  /*6c70*/  LDG.E.64.CONSTANT R16, desc[UR12][R20.64] ;  /* 0x0000000c14107981 */ /* 0x000ea2000c1e9b00 */
[----:B------:R-:W-:Y:S02]  /*6c80*/  MOV R22, R13 ;  /* 0x0000000d00167202 */ /* 0x000fe40000000f00 */
[----:B------:R-:W-:Y:S01]  /*6c90*/  MOV R23, R12 ;  /* 0x0000000c00177202 */ /* 0x000fe20000000f00 */
[----:B--2---:R-:W-:Y:S02]  /*6ca0*/  IMAD R25, R19, R16, RZ ;  /* 0x0000001013197224 */ /* 0x004fe400078e02ff */
[----:B------:R-:W-:-:S04]  /*6cb0*/  IMAD.WIDE.U32 R22, R16, R18, R22 ;  /* 0x0000001210167225 */ /* 0x000fc800078e0016 */
[----:B------:R-:W-:Y:S02]  /*6cc0*/  IMAD R25, R17, R18, R25 ;  /* 0x0000001211197224 */ /* 0x000fe400078e0219 */
[----:B------:R-:W-:-:S03]  /*6cd0*/  IMAD.MOV.U32 R13, RZ, RZ, R22 ;  /* 0x000000ffff0d7224 */ /* 0x000fc600078e0016 */
[----:B------:R-:W-:-:S07]  /*6ce0*/  IADD3 R12, PT, PT, R23, R25, RZ ;  /* 0x00000019170c7210 */ /* 0x000fce0007ffe0ff */
.L_x_7057:
[----:B------:R-:W-:Y:S05]  /*6cf0*/  BSYNC.RECONVERGENT B0 ;  /* 0x0000000000007941 */ /* 0x000fea0003800200 */
.L_x_7056:
[----:B------:R-:W-:Y:S01]  /*6d00*/  IADD3 R17, PT, PT, R44, 0x380, RZ ;  /* 0x000003802c117810 */ /* 0x000fe20007ffe0ff */
[----:B------:R-:W-:Y:S03]  /*6d10*/  BSSY.RECONVERGENT B0, `(.L_x_7019) ;  /* 0x00000e1000007945 */ /* 0x000fe60003800200 */
[----:B------:R-:W-:-:S13]  /*6d20*/  ISETP.GE.U32.AND P0, PT, R17, R0, PT ;  /* 0x000000001100720c */ /* 0x000fda0003f06070 */
[----:B------:R-:W-:Y:S05]  /*6d30*/  @P0 BRA `(.L_x_7062) ;  /* 0x0000000c00780947 */ /* 0x000fea0003800000 */
[----:B------:R-:W4:Y:S01]  /*6d40*/  LDCU.64 UR6, c[0x0][0x390] ;  /* 0x00007200ff0677ac */ /* 0x000f220008000a00 */
[----:B------:R-:W-:Y:S01]  /*6d50*/  CS2R R42, SRZ ;  /* 0x00000000002a7805 */ /* 0x000fe2000001ff00 */
[----:B------:R-:W-:Y:S02]  /*6d60*/  UISETP.GE.U32.AND UP1, UPT, UR8, 0x8, UPT ;  /* 0x000000080800788c */ /* 0x000fe4000bf26070 */
[----:B------:R-:W-:Y:S02]  /*6d70*/  UISETP.NE.U32.AND UP0, UPT, UR17, URZ, UPT ;  /* 0x000000ff1100728c */ /* 0x000fe4000bf05070 */
[----:B------:R-:W-:Y:S01]  /*6d80*/  UISETP.GE.U32.AND.EX UP1, UPT, UR9, URZ, UPT, UP1 ;  /* 0x000000ff0900728c */ /* 0x000fe2000bf26110 */
[----:B------:R-:W-:Y:S01]  /*6d90*/  UMOV UR4, URZ ;  /* 0x000000ff00047c82 */ /* 0x000fe20008000000 */
[----:B------:R-:W-:Y:S01]  /*6da0*/  UISETP.NE.AND.EX UP0, UPT, URZ, URZ, UPT, UP0 ;  /* 0x000000ffff00728c */ /* 0x000fe2000bf05300 */
[----:B------:R-:W-:Y:S01]  /*6db0*/  UMOV UR5, URZ ;  /* 0x000000ff00057c82 */ /* 0x000fe20008000000 */
[----:B----4-:R-:W-:-:S04]  /*6dc0*/  IMAD R15, R15, UR6, RZ ;  /* 0x000000060f0f7c24 */ /* 0x010fc8000f8e02ff */
[C---:B------:R-:W-:Y:S02]  /*6dd0*/  IMAD R17, R14.reuse, UR7, R15 ;  /* 0x000000070e117c24 */ /* 0x040fe4000f8e020f */
[----:B------:R-:W-:-:S04]  /*6de0*/  IMAD.WIDE.U32 R14, R14, UR6, RZ ;  /* 0x000000060e0e7c25 */ /* 0x000fc8000f8e00ff */
[----:B------:R-:W-:Y:S01]  /*6df0*/  IMAD.IADD R17, R15, 0x1, R17 ;  /* 0x000000010f117824 */ /* 0x000fe200078e0211 */
[----:B------:R-:W-:Y:S06]  /*6e00*/  BRA.U !UP1, `(.L_x_7063) ;  /* 0x0000000509687547 */ /* 0x000fec000b800000 */
[----:B------:R-:W4:Y:S01]  /*6e10*/  LDC.64 R20, c[0x0][0x3a0] ;  /* 0x0000e800ff147b82 */ /* 0x000f220000000a00 */
[----:B------:R-:W-:Y:S01]  /*6e20*/  ULOP3.LUT UR4, UR8, 0xfffffff8, URZ, 0xc0, !UPT ;  /* 0xfffffff808047892 */ /* 0x000fe2000f8ec0ff */
[----:B------:R-:W-:Y:S01]  /*6e30*/  CS2R R42, SRZ ;  /* 0x00000000002a7805 */ /* 0x000fe2000001ff00 */
[----:B------:R-:W-:-:S05]  /*6e40*/  ULOP3.LUT UR5, UR9, 0x7fffffff, URZ, 0xc0, !UPT ;  /* 0x7fffffff09057892 */ /* 0x000fca000f8ec0ff */
[----:B------:R-:W5:Y:S01]  /*6e50*/  LDC.64 R18, c[0x0][0x3a8] ;  /* 0x0000ea00ff127b82 */ /* 0x000f620000000a00 */
[----:B------:R-:W-:Y:S01]  /*6e60*/  UMOV UR6, UR4 ;  /* 0x0000000400067c82 */ /* 0x000fe20008000000 */
[----:B------:R-:W-:Y:S01]  /*6e70*/  UMOV UR7, UR5 ;  /* 0x0000000500077c82 */ /* 0x000fe20008000000 */
[----:B----4-:R-:W-:-:S04]  /*6e80*/  IADD3 R20, P0, PT, R20, 0x20, RZ ;  /* 0x0000002014147810 */ /* 0x010fc80007f1e0ff */
[----:B------:R-:W-:Y:S02]  /*6e90*/  IADD3.X R21, PT, PT, RZ, R21, RZ, P0, !PT ;  /* 0x00000015ff157210 */ /* 0x000fe400007fe4ff */
[----:B------:R-:W-:Y:S02]  /*6ea0*/  LEA R46, P0, R14, UR14, 0x3 ;  /* 0x0000000e0e2e7c11 */ /* 0x000fe4000f8018ff */
[----:B-----5:R-:W-:Y:S02]  /*6eb0*/  SHF.L.U64.HI R49, R18, 0x3, R19 ;  /* 0x0000000312317819 */ /* 0x020fe40000010213 */
[----:B------:R-:W-:Y:S02]  /*6ec0*/  LEA.HI.X R0, R14, UR15, R17, 0x3, P0 ;  /* 0x0000000f0e007c11 */ /* 0x000fe400080f1c11 */
[C---:B------:R-:W-:Y:S02]  /*6ed0*/  SHF.L.U64.HI R19, R18.reuse, 0x6, R19 ;  /* 0x0000000612137819 */ /* 0x040fe40000010213 */
[----:B------:R-:W-:-:S07]  /*6ee0*/  SHF.L.U32 R50, R18, 0x3, RZ ;  /* 0x0000000312327819 */ /* 0x000fce00000006ff */
.L_x_7064:
[----:B---3--:R-:W-:Y:S01]  /*6ef0*/  IMAD.MOV.U32 R22, RZ, RZ, R46 ;  /* 0x000000ffff167224 */ /* 0x008fe200078e002e */
[----:B------:R-:W-:Y:S01]  /*6f00*/  MOV R23, R0 ;  /* 0x0000000000177202 */ /* 0x000fe20000000f00 */
[----:B------:R-:W3:Y:S04]  /*6f10*/  LDG.E.64.CONSTANT R36, desc[UR12][R20.64+-0x20] ;  /* 0xffffe00c14247981 */ /* 0x000ee8000c1e9b00 */
[----:B------:R4:W3:Y:S04]  /*6f20*/  LDG.E.64.CONSTANT R34, desc[UR12][R22.64] ;  /* 0x0000000c16227981 */ /* 0x0008e8000c1e9b00 */
[----:B0-----:R-:W5:Y:S01]  /*6f30*/  LDG.E.64.CONSTANT R28, desc[UR12][R20.64+-0x18] ;  /* 0xffffe80c141c7981 */ /* 0x001f62000c1e9b00 */
[----:B------:R-:W-:-:S02]  /*6f40*/  MOV R30, R43 ;  /* 0x0000002b001e7202 */ /* 0x000fc40000000f00 */
[----:B------:R-:W-:Y:S01]  /*6f50*/  MOV R31, R42 ;  /* 0x0000002a001f7202 */ /* 0x000fe20000000f00 */
[----:B------:R-:W5:Y:S01]  /*6f60*/  LDG.E.64.CONSTANT R38, desc[UR12][R20.64] ;  /* 0x0000000c14267981 */ /* 0x000f62000c1e9b00 */
[----:B----4-:R-:W-:-:S03]  /*6f70*/  IADD3 R22, P0, PT, R46, R50, RZ ;  /* 0x000000322e167210 */ /* 0x010fc60007f1e0ff */
[----:B------:R-:W4:Y:S01]  /*6f80*/  LDG.E.64.CONSTANT R42, desc[UR12][R20.64+-0x8] ;  /* 0xfffff80c142a7981 */ /* 0x000f22000c1e9b00 */
[----:B------:R-:W-:Y:S02]  /*6f90*/  IADD3.X R23, PT, PT, R0, R49, RZ, P0, !PT ;  /* 0x0000003100177210 */ /* 0x000fe400007fe4ff */
[----:B-1----:R-:W-:-:S03]  /*6fa0*/  IADD3 R26, P0, PT, R22, R50, RZ ;  /* 0x00000032161a7210 */ /* 0x002fc60007f1e0ff */
[----:B--2---:R-:W5:Y:S02]  /*6fb0*/  LDG.E.64.CONSTANT R24, desc[UR12][R22.64] ;  /* 0x0000000c16187981 */ /* 0x004f64000c1e9b00 */
[----:B------:R-:W-:-:S05]  /*6fc0*/  IMAD.X R27, R23, 0x1, R49, P0 ;  /* 0x00000001171b7824 */ /* 0x000fca00000e0631 */
[----:B------:R0:W2:Y:S04]  /*6fd0*/  LDG.E.64.CONSTANT R32, desc[UR12][R26.64] ;  /* 0x0000000c1a207981 */ /* 0x0000a8000c1e9b00 */
[----:B------:R-:W2:Y:S01]  /*6fe0*/  LDG.E.64.CONSTANT R22, desc[UR12][R20.64+-0x10] ;  /* 0xfffff00c14167981 */ /* 0x000ea2000c1e9b00 */
[----:B0-----:R-:W-:-:S05]  /*6ff0*/  IADD3 R26, P0, PT, R26, R50, RZ ;  /* 0x000000321a1a7210 */ /* 0x001fca0007f1e0ff */
[----:B------:R-:W-:-:S05]  /*7000*/  IMAD.X R27, R27, 0x1, R49, P0 ;  /* 0x000000011b1b7824 */ /* 0x000fca00000e0631 */
[----:B------:R0:W4:Y:S02]  /*7010*/  LDG.E.64.CONSTANT R40, desc[UR12][R26.64] ;  /* 0x0000000c1a287981 */ /* 0x000124000c1e9b00 */
[----:B0-----:R-:W-:-:S04]  /*7020*/  IADD3 R26, P0, PT, R26, R50, RZ ;  /* 0x000000321a1a7210 */ /* 0x001fc80007f1e0ff */
[----:B------:R-:W-:Y:S01]  /*7030*/  IADD3.X R27, PT, PT, R27, R49, RZ, P0, !PT ;  /* 0x000000311b1b7210 */ /* 0x000fe200007fe4ff */
[----:B---3--:R-:W-:Y:S02]  /*7040*/  IMAD R35, R35, R36, RZ ;  /* 0x0000002423237224 */ /* 0x008fe400078e02ff */
[----:B------:R-:W-:-:S04]  /*7050*/  IMAD.WIDE.U32 R30, R36, R34, R30 ;  /* 0x00000022241e7225 */ /* 0x000fc800078e001e */
[----:B------:R-:W-:Y:S02]  /*7060*/  IMAD R35, R37, R34, R35 ;  /* 0x0000002225237224 */ /* 0x000fe400078e0223 */
[----:B------:R0:W3:Y:S03]  /*7070*/  LDG.E.64.CONSTANT R36, desc[UR12][R26.64] ;  /* 0x0000000c1a247981 */ /* 0x0000e6000c1e9b00 */
[----:B------:R-:W-:Y:S02]  /*7080*/  IADD3 R31, PT, PT, R31, R35, RZ ;  /* 0x000000231f1f7210 */ /* 0x000fe40007ffe0ff */
[----:B------:R-:W3:Y:S01]  /*7090*/  LDG.E.64.CONSTANT R34, desc[UR12][R20.64+0x8] ;  /* 0x0000080c14227981 */ /* 0x000ee2000c1e9b00 */
[----:B-----5:R-:W-:Y:S01]  /*70a0*/  IMAD R25, R25, R28, RZ ;  /* 0x0000001c19197224 */ /* 0x020fe200078e02ff */
[----:B0-----:R-:W-:-:S03]  /*70b0*/  IADD3 R26, P0, PT, R26, R50, RZ ;  /* 0x000000321a1a7210 */ /* 0x001fc60007f1e0ff */
[-C--:B------:R-:W-:Y:S02]  /*70c0*/  IMAD R29, R29, R24.reuse, R25 ;  /* 0x000000181d1d7224 */ /* 0x080fe400078e0219 */
[----:B------:R-:W-:Y:S01]  /*70d0*/  IMAD.WIDE.U32 R24, R28, R24, R30 ;  /* 0x000000181c187225 */ /* 0x000fe200078e001e */
[----:B------:R-:W-:Y:S01]  /*70e0*/  IADD3.X R27, PT, PT, R27, R49, RZ, P0, !PT ;  /* 0x000000311b1b7210 */ /* 0x000fe200007fe4ff */
[----:B------:R-:W5:Y:S02]  /*70f0*/  LDG.E.64.CONSTANT R30, desc[UR12][R20.64+0x18] ;  /* 0x0000180c141e7981 */ /* 0x000f64000c1e9b00 */
[----:B------:R-:W-:Y:S02]  /*7100*/  IMAD.IADD R25, R25, 0x1, R29 ;  /* 0x0000000119197824 */ /* 0x000fe400078e021d */
[----:B--2---:R-:W-:-:S04]  /*7110*/  IMAD R51, R33, R22, RZ ;  /* 0x0000001621337224 */ /* 0x004fc800078e02ff */
[-C--:B------:R-:W-:Y:S02]  /*7120*/  IMAD R51, R23, R32.reuse, R51 ;  /* 0x0000002017337224 */ /* 0x080fe400078e0233 */
[----:B------:R-:W-:Y:S01]  /*7130*/  IMAD.WIDE.U32 R32, R22, R32, R24 ;  /* 0x0000002016207225 */ /* 0x000fe200078e0018 */
[-C--:B------:R-:W-:Y:S01]  /*7140*/  IADD3 R24, P0, PT, R26, R50.reuse, RZ ;  /* 0x000000321a187210 */ /* 0x080fe20007f1e0ff */
[----:B------:R-:W2:Y:S03]  /*7150*/  LDG.E.64.CONSTANT R22, desc[UR12][R26.64] ;  /* 0x0000000c1a167981 */ /* 0x000ea6000c1e9b00 */
[----:B------:R-:W-:Y:S02]  /*7160*/  IADD3.X R25, PT, PT, R27, R49, RZ, P0, !PT ;  /* 0x000000311b197210 */ /* 0x000fe400007fe4ff */
[----:B------:R-:W-:-:S05]  /*7170*/  IADD3 R28, P0, PT, R24, R50, RZ ;  /* 0x00000032181c7210 */ /* 0x000fca0007f1e0ff */
[----:B------:R-:W-:Y:S01]  /*7180*/  IMAD.X R29, R25, 0x1, R49, P0 ;  /* 0x00000001191d7824 */ /* 0x000fe200000e0631 */
[----:B------:R0:W5:Y:S04]  /*7190*/  LDG.E.64.CONSTANT R26, desc[UR12][R20.64+0x10] ;  /* 0x0000100c141a7981 */ /* 0x000168000c1e9b00 */
[----:B------:R-:W5:Y:S04]  /*71a0*/  LDG.E.64.CONSTANT R24, desc[UR12][R24.64] ;  /* 0x0000000c18187981 */ /* 0x000f68000c1e9b00 */
[----:B------:R-:W5:Y:S01]  /*71b0*/  LDG.E.64.CONSTANT R28, desc[UR12][R28.64] ;  /* 0x0000000c1c1c7981 */ /* 0x000f62000c1e9b00 */
[----:B------:R-:W-:Y:S01]  /*71c0*/  IADD3 R33, PT, PT, R33, R51, RZ ;  /* 0x0000003321217210 */ /* 0x000fe20007ffe0ff */
[----:B----4-:R-:W-:-:S04]  /*71d0*/  IMAD R41, R41, R42, RZ ;  /* 0x0000002a29297224 */ /* 0x010fc800078e02ff */
[-C--:B------:R-:W-:Y:S02]  /*71e0*/  IMAD R41, R43, R40.reuse, R41 ;  /* 0x000000282b297224 */ /* 0x080fe400078e0229 */
[----:B------:R-:W-:-:S05]  /*71f0*/  IMAD.WIDE.U32 R32, R42, R40, R32 ;  /* 0x000000282a207225 */ /* 0x000fca00078e0020 */
        /* <DEDUP_REMOVED lines=11> */
[----:B------:R-:W-:-:S04]  /*72b0*/  IMAD R37, R39, R36, R37 ;  /* 0x0000002427257224 */ /* 0x000fc800078e0225 */
[----:B------:R-:W-:Y:S02]  /*72c0*/  IMAD.IADD R33, R33, 0x1, R37 ;  /* 0x0000000121217824 */ /* 0x000fe400078e0225 */
[----:B--2---:R-:W-:-:S04]  /*72d0*/  IMAD R23, R23, R34, RZ ;  /* 0x0000002217177224 */ /* 0x004fc800078e02ff */
[-C--:B------:R-:W-:Y:S02]  /*72e0*/  IMAD R35, R35, R22.reuse, R23 ;  /* 0x0000001623237224 */ /* 0x080fe400078e0217 */
[----:B------:R-:W-:-:S05]  /*72f0*/  IMAD.WIDE.U32 R22, R34, R22, R32 ;  /* 0x0000001622167225 */ /* 0x000fca00078e0020 */
[----:B------:R-:W-:Y:S01]  /*7300*/  IADD3 R23, PT, PT, R23, R35, RZ ;  /* 0x0000002317177210 */ /* 0x000fe20007ffe0ff */
[----:B-----5:R-:W-:Y:S02]  /*7310*/  IMAD R25, R25, R26, RZ ;  /* 0x0000001a19197224 */ /* 0x020fe400078e02ff */
[----:B------:R-:W-:-:S04]  /*7320*/  IMAD.WIDE.U32 R22, R26, R24, R22 ;  /* 0x000000181a167225 */ /* 0x000fc800078e0016 */
[----:B------:R-:W-:Y:S02]  /*7330*/  IMAD R25, R27, R24, R25 ;  /* 0x000000181b197224 */ /* 0x000fe400078e0219 */
[----:B------:R-:W-:-:S03]  /*7340*/  IMAD R27, R29, R30, RZ ;  /* 0x0000001e1d1b7224 */ /* 0x000fc600078e02ff */
[----:B------:R-:W-:Y:S01]  /*7350*/  IADD3 R23, PT, PT, R23, R25, RZ ;  /* 0x0000001917177210 */ /* 0x000fe20007ffe0ff */
[-C--:B------:R-:W-:Y:S02]  /*7360*/  IMAD R27, R31, R28.reuse, R27 ;  /* 0x0000001c1f1b7224 */ /* 0x080fe400078e021b */
[----:B------:R-:W-:-:S05]  /*7370*/  IMAD.WIDE.U32 R22, R30, R28, R22 ;  /* 0x0000001c1e167225 */ /* 0x000fca00078e0016 */
[----:B------:R-:W-:Y:S02]  /*7380*/  IADD3 R42, PT, PT, R23, R27, RZ ;  /* 0x0000001b172a7210 */ /* 0x000fe40007ffe0ff */
[----:B------:R-:W-:Y:S01]  /*7390*/  MOV R43, R22 ;  /* 0x00000016002b7202 */ /* 0x000fe20000000f00 */
[----:B------:R-:W-:Y:S06]  /*73a0*/  BRA.U UP1, `(.L_x_7064) ;  /* 0xfffffff901d07547 */ /* 0x000fec000b83ffff */
.L_x_7063:
[----:B------:R-:W-:Y:S05]  /*73b0*/  BRA.U !UP0, `(.L_x_7062) ;  /* 0x0000000508d87547 */ /* 0x000fea000b800000 */
[----:B------:R-:W4:Y:S01]  /*73c0*/  LDC.64 R18, c[0x0][0x3a8] ;  /* 0x0000ea00ff127b82 */ /* 0x000f220000000a00 */
[----:B------:R-:W-:Y:S02]  /*73d0*/  UISETP.GE.U32.AND UP1, UPT, UR17, 0x4, UPT ;  /* 0x000000041100788c */ /* 0x000fe4000bf26070 */
[----:B------:R-:W-:Y:S02]  /*73e0*/  UISETP.NE.U32.AND UP0, UPT, UR10, URZ, UPT ;  /* 0x000000ff0a00728c */ /* 0x000fe4000bf05070 */
[----:B------:R-:W-:Y:S02]  /*73f0*/  UISETP.GE.U32.AND.EX UP1, UPT, URZ, URZ, UPT, UP1 ;  /* 0x000000ffff00728c */ /* 0x000fe4000bf26110 */
[----:B------:R-:W-:-:S07]  /*7400*/  UISETP.NE.AND.EX UP0, UPT, URZ, URZ, UPT, UP0 ;  /* 0x000000ffff00728c */ /* 0x000fce000bf05300 */
[----:B------:R-:W-:Y:S05]  /*7410*/  BRA.U !UP1, `(.L_x_7065) ;  /* 0x0000000109cc7547 */ /* 0x000fea000b800000 */
[----:B------:R-:W5:Y:S01]  /*7420*/  LDCU.64 UR6, c[0x0][0x3a0] ;  /* 0x00007400ff0677ac */ /* 0x000f620008000a00 */
[----:B------:R-:W-:Y:S01]  /*7430*/  MOV R16, R14 ;  /* 0x0000000e00107202 */ /* 0x000fe20000000f00 */
[C---:B----4-:R-:W-:Y:S01]  /*7440*/  IMAD R0, R18.reuse, UR5, RZ ;  /* 0x0000000512007c24 */ /* 0x050fe2000f8e02ff */
[----:B-1----:R-:W-:Y:S01]  /*7450*/  SHF.L.U32 R27, R19, 0x3, RZ ;  /* 0x00000003131b7819 */ /* 0x002fe200000006ff */
[----:B--2---:R-:W-:-:S04]  /*7460*/  IMAD.WIDE.U32 R24, R18, 0x8, RZ ;  /* 0x0000000812187825 */ /* 0x004fc800078e00ff */
[----:B---3--:R-:W-:-:S04]  /*7470*/  IMAD.WIDE.U32 R22, R18, UR4, R16 ;  /* 0x0000000412167c25 */ /* 0x008fc8000f8e0010 */
[----:B------:R-:W-:Y:S01]  /*7480*/  IMAD R21, R19, UR4, R0 ;  /* 0x0000000413157c24 */ /* 0x000fe2000f8e0200 */
[----:B------:R-:W-:Y:S01]  /*7490*/  LEA R20, P0, R22, UR14, 0x3 ;  /* 0x0000000e16147c11 */ /* 0x000fe2000f8018ff */
[----:B------:R-:W-:Y:S02]  /*74a0*/  IMAD.IADD R25, R25, 0x1, R27 ;  /* 0x0000000119197824 */ /* 0x000fe400078e021b */
[----:B------:R-:W-:Y:S01]  /*74b0*/  IMAD.IADD R21, R23, 0x1, R21 ;  /* 0x0000000117157824 */ /* 0x000fe200078e0215 */
[----:B-----5:R-:W-:-:S04]  /*74c0*/  ULEA UR6, UP1, UR4, UR6, 0x3 ;  /* 0x0000000604067291 */ /* 0x020fc8000f8218ff */
[----:B------:R-:W-:Y:S01]  /*74d0*/  LEA.HI.X R21, R22, UR15, R21, 0x3, P0 ;  /* 0x0000000f16157c11 */ /* 0x000fe200080f1c15 */
[----:B------:R-:W-:Y:S01]  /*74e0*/  ULEA.HI.X UR7, UR4, UR7, UR5, 0x3, UP1 ;  /* 0x0000000704077291 */ /* 0x000fe200088f1c05 */
[----:B------:R-:W-:Y:S02]  /*74f0*/  IADD3 R22, P0, PT, R20, R24, RZ ;  /* 0x0000001814167210 */ /* 0x000fe40007f1e0ff */
[----:B------:R-:W-:Y:S01]  /*7500*/  MOV R36, UR6 ;  /* 0x0000000600247c02 */ /* 0x000fe20008000f00 */
[----:B------:R-:W2:Y:S02]  /*7510*/  LDG.E.64.CONSTANT R32, desc[UR12][R20.64] ;  /* 0x0000000c14207981 */ /* 0x000ea4000c1e9b00 */
[----:B------:R-:W-:-:S05]  /*7520*/  MOV R37, UR7 ;  /* 0x0000000700257c02 */ /* 0x000fca0008000f00 */
[----:B------:R-:W2:Y:S01]  /*7530*/  LDG.E.64.CONSTANT R34, desc[UR12][R36.64] ;  /* 0x0000000c24227981 */ /* 0x000ea2000c1e9b00 */
[----:B------:R-:W-:-:S03]  /*7540*/  IADD3.X R23, PT, PT, R21, R25, RZ, P0, !PT ;  /* 0x0000001915177210 */ /* 0x000fc600007fe4ff */
[----:B------:R-:W3:Y:S04]  /*7550*/  LDG.E.64.CONSTANT R30, desc[UR12][R36.64+0x8] ;  /* 0x0000080c241e7981 */ /* 0x000ee8000c1e9b00 */
[----:B------:R1:W3:Y:S04]  /*7560*/  LDG.E.64.CONSTANT R20, desc[UR12][R22.64] ;  /* 0x0000000c16147981 */ /* 0x0002e8000c1e9b00 */
[----:B------:R-:W4:Y:S01]  /*7570*/  LDG.E.64.CONSTANT R26, desc[UR12][R36.64+0x10] ;  /* 0x0000100c241a7981 */ /* 0x000f22000c1e9b00 */
[----:B-1----:R-:W-:-:S04]  /*7580*/  IADD3 R22, P0, PT, R22, R24, RZ ;  /* 0x0000001816167210 */ /* 0x002fc80007f1e0ff */
[----:B------:R-:W-:Y:S01]  /*7590*/  IADD3.X R23, PT, PT, R23, R25, RZ, P0, !PT ;  /* 0x0000001917177210 */ /* 0x000fe200007fe4ff */
[----:B------:R-:W5:Y:S01]  /*75a0*/  LDG.E.64.CONSTANT R36, desc[UR12][R36.64+0x18] ;  /* 0x0000180c24247981 */ /* 0x000f62000c1e9b00 */
[----:B------:R-:W-:-:S03]  /*75b0*/  IADD3 R24, P0, PT, R22, R24, RZ ;  /* 0x0000001816187210 */ /* 0x000fc60007f1e0ff */
[----:B0-----:R0:W4:Y:S02]  /*75c0*/  LDG.E.64.CONSTANT R28, desc[UR12][R22.64] ;  /* 0x0000000c161c7981 */ /* 0x001124000c1e9b00 */
        /* <DEDUP_REMOVED lines=12> */
[-C--:B0-----:R-:W-:Y:S02]  /*7690*/  IMAD R23, R31, R20.reuse, R21 ;  /* 0x000000141f177224 */ /* 0x081fe400078e0215 */
        /* <DEDUP_REMOVED lines=8> */
[----:B------:R-:W-:-:S05]  /*7720*/  IMAD.WIDE.U32 R24, R36, R24, R26 ;  /* 0x0000001824187225 */ /* 0x000fca00078e001a */
[----:B------:R-:W-:Y:S02]  /*7730*/  IADD3 R42, PT, PT, R25, R21, RZ ;  /* 0x00000015192a7210 */ /* 0x000fe40007ffe0ff */
[----:B------:R-:W-:-:S07]  /*7740*/  MOV R43, R24 ;  /* 0x00000018002b7202 */ /* 0x000fce0000000f00 */
.L_x_7065:
[----:B------:R-:W-:Y:S05]  /*7750*/  BRA.U !UP0, `(.L_x_7062) ;  /* 0x0000000108f07547 */ /* 0x000fea000b800000 */
[----:B------:R-:W-:Y:S02]  /*7760*/  UISETP.NE.U32.AND UP1, UPT, UR11, URZ, UPT ;  /* 0x000000ff0b00728c */ /* 0x000fe4000bf25070 */
[----:B------:R-:W-:Y:S02]  /*7770*/  ULOP3.LUT UR6, UR8, 0x1, URZ, 0xc0, !UPT ;  /* 0x0000000108067892 */ /* 0x000fe4000f8ec0ff */
[----:B------:R-:W-:Y:S02]  /*7780*/  UISETP.NE.AND.EX UP1, UPT, UR16, URZ, UPT, UP1 ;  /* 0x000000ff1000728c */ /* 0x000fe4000bf25310 */
[----:B------:R-:W-:-:S04]  /*7790*/  UISETP.NE.U32.AND UP0, UPT, UR6, 0x1, UPT ;  /* 0x000000010600788c */ /* 0x000fc8000bf05070 */
[----:B------:R-:W-:-:S03]  /*77a0*/  UISETP.NE.U32.AND.EX UP0, UPT, URZ, URZ, UPT, UP0 ;  /* 0x000000ffff00728c */ /* 0x000fc6000bf05100 */
[----:B------:R-:W-:Y:S08]  /*77b0*/  BRA.U !UP1, `(.L_x_7066) ;  /* 0x0000000109807547 */ /* 0x000ff0000b800000 */
[----:B------:R-:W5:Y:S01]  /*77c0*/  LDCU.64 UR6, c[0x0][0x3a0] ;  /* 0x00007400ff0677ac */ /* 0x000f620008000a00 */
[----:B------:R-:W-:Y:S01]  /*77d0*/  MOV R21, R17 ;  /* 0x0000001100157202 */ /* 0x000fe20000000f00 */
[C---:B----4-:R-:W-:Y:S02]  /*77e0*/  IMAD R0, R18.reuse, UR5, RZ ;  /* 0x0000000512007c24 */ /* 0x050fe4000f8e02ff */
[----:B------:R-:W-:Y:S02]  /*77f0*/  IMAD.MOV.U32 R20, RZ, RZ, R14 ;  /* 0x000000ffff147224 */ /* 0x000fe400078e000e */
[----:B---3--:R-:W-:Y:S02]  /*7800*/  IMAD R23, R19, UR4, R0 ;  /* 0x0000000413177c24 */ /* 0x008fe4000f8e0200 */
[----:B------:R-:W-:-:S05]  /*7810*/  IMAD.WIDE.U32 R20, R18, UR4, R20 ;  /* 0x0000000412147c25 */ /* 0x000fca000f8e0014 */
[----:B------:R-:W-:Y:S02]  /*7820*/  IADD3 R23, PT, PT, R21, R23, RZ ;  /* 0x0000001715177210 */ /* 0x000fe40007ffe0ff */
[----:B-1----:R-:W-:Y:S01]  /*7830*/  LEA R26, P0, R20, UR14, 0x3 ;  /* 0x0000000e141a7c11 */ /* 0x002fe2000f8018ff */
[----:B-----5:R-:W-:-:S03]  /*7840*/  ULEA UR6, UP1, UR4, UR6, 0x3 ;  /* 0x0000000604067291 */ /* 0x020fc6000f8218ff */
[----:B------:R-:W-:Y:S02]  /*7850*/  LEA.HI.X R27, R20, UR15, R23, 0x3, P0 ;  /* 0x0000000f141b7c11 */ /* 0x000fe400080f1c17 */
[C---:B--2---:R-:W-:Y:S01]  /*7860*/  LEA R24, P0, R18.reuse, R26, 0x3 ;  /* 0x0000001a12187211 */ /* 0x044fe200078018ff */
[----:B------:R-:W-:Y:S01]  /*7870*/  ULEA.HI.X UR7, UR4, UR7, UR5, 0x3, UP1 ;  /* 0x0000000704077291 */ /* 0x000fe200088f1c05 */
[----:B0-----:R-:W-:Y:S01]  /*7880*/  IMAD.U32 R28, RZ, RZ, UR6 ;  /* 0x00000006ff1c7e24 */ /* 0x001fe2000f8e00ff */
[----:B------:R-:W2:Y:S04]  /*7890*/  LDG.E.64.CONSTANT R22, desc[UR12][R26.64] ;  /* 0x0000000c1a167981 */ /* 0x000ea8000c1e9b00 */
[----:B------:R-:W-:Y:S02]  /*78a0*/  MOV R29, UR7 ;  /* 0x00000007001d7c02 */ /* 0x000fe40008000f00 */
[----:B------:R-:W-:-:S03]  /*78b0*/  LEA.HI.X R25, R18, R27, R19, 0x3, P0 ;  /* 0x0000001b12197211 */ /* 0x000fc600000f1c13 */
[----:B------:R-:W2:Y:S04]  /*78c0*/  LDG.E.64.CONSTANT R20, desc[UR12][R28.64] ;  /* 0x0000000c1c147981 */ /* 0x000ea8000c1e9b00 */
[----:B------:R-:W3:Y:S04]  /*78d0*/  LDG.E.64.CONSTANT R30, desc[UR12][R28.64+0x8] ;  /* 0x0000080c1c1e7981 */ /* 0x000ee8000c1e9b00 */
[----:B------:R-:W3:Y:S01]  /*78e0*/  LDG.E.64.CONSTANT R24, desc[UR12][R24.64] ;  /* 0x0000000c18187981 */ /* 0x000ee2000c1e9b00 */
[----:B------:R-:W-:Y:S01]  /*78f0*/  MOV R32, R43 ;  /* 0x0000002b00207202 */ /* 0x000fe20000000f00 */
[----:B------:R-:W-:Y:S01]  /*7900*/  IMAD.MOV.U32 R33, RZ, RZ, R42 ;  /* 0x000000ffff217224 */ /* 0x000fe200078e002a */
        /* <DEDUP_REMOVED lines=11> */
.L_x_7066:
[----:B------:R-:W-:Y:S05]  /*79c0*/  BRA.U UP0, `(.L_x_7062) ;  /* 0x0000000100547547 */ /* 0x000fea000b800000 */
[----:B------:R-:W5:Y:S01]  /*79d0*/  LDCU.64 UR6, c[0x0][0x3a0] ;  /* 0x00007400ff0677ac */ /* 0x000f620008000a00 */
[----:B------:R-:W-:Y:S01]  /*79e0*/  MOV R16, R14 ;  /* 0x0000000e00107202 */ /* 0x000fe20000000f00 */
[----:B----4-:R-:W-:-:S04]  /*79f0*/  IMAD R0, R18, UR5, RZ ;  /* 0x0000000512007c24 */ /* 0x010fc8000f8e02ff */
[----:B------:R-:W-:-:S04]  /*7a00*/  IMAD.WIDE.U32 R16, R18, UR4, R16 ;  /* 0x0000000412107c25 */ /* 0x000fc8000f8e0010 */
[----:B------:R-:W-:Y:S01]  /*7a10*/  IMAD R15, R19, UR4, R0 ;  /* 0x00000004130f7c24 */ /* 0x000fe2000f8e0200 */
[----:B------:R-:W-:-:S04]  /*7a20*/  LEA R18, P0, R16, UR14, 0x3 ;  /* 0x0000000e10127c11 */ /* 0x000fc8000f8018ff */
[----:B------:R-:W-:Y:S01]  /*7a30*/  IADD3 R15, PT, PT, R17, R15, RZ ;  /* 0x0000000f110f7210 */ /* 0x000fe20007ffe0ff */
[----:B-----5:R-:W-:-:S03]  /*7a40*/  ULEA UR6, UP0, UR4, UR6, 0x3 ;  /* 0x0000000604067291 */ /* 0x020fc6000f8018ff */
[----:B------:R-:W-:Y:S01]  /*7a50*/  LEA.HI.X R19, R16, UR15, R15, 0x3, P0 ;  /* 0x0000000f10137c11 */ /* 0x000fe200080f1c0f */
[----:B------:R-:W-:Y:S02]  /*7a60*/  ULEA.HI.X UR4, UR4, UR7, UR5, 0x3, UP0 ;  /* 0x0000000704047291 */ /* 0x000fe400080f1c05 */
[----:B------:R-:W-:Y:S02]  /*7a70*/  IMAD.U32 R14, RZ, RZ, UR6 ;  /* 0x00000006ff0e7e24 */ /* 0x000fe4000f8e00ff */
[----:B------:R-:W4:Y:S02]  /*7a80*/  LDG.E.64.CONSTANT R16, desc[UR12][R18.64] ;  /* 0x0000000c12107981 */ /* 0x000f24000c1e9b00 */
[----:B------:R-:W-:-:S06]  /*7a90*/  MOV R15, UR4 ;  /* 0x00000004000f7c02 */ /* 0x000fcc0008000f00 */
[----:B------:R-:W4:Y:S01]  /*7aa0*/  LDG.E.64.CONSTANT R14, desc[UR12][R14.64] ;  /* 0x0000000c0e0e7981 */ /* 0x000f22000c1e9b00 */
[----:B------:R-:W-:Y:S01]  /*7ab0*/  MOV R20, R43 ;  /* 0x0000002b00147202 */ /* 0x000fe20000000f00 */
[----:B------:R-:W-:Y:S02]  /*7ac0*/  IMAD.MOV.U32 R21, RZ, RZ, R42 ;  /* 0x000000ffff157224 */ /* 0x000fe400078e002a */
[----:B----4-:R-:W-:Y:S02]  /*7ad0*/  IMAD R17, R17, R14, RZ ;  /* 0x0000000e11117224 */ /* 0x010fe400078e02ff */
[----:B------:R-:W-:-:S04]  /*7ae0*/  IMAD.WIDE.U32 R20, R14, R16, R20 ;  /* 0x000000100e147225 */ /* 0x000fc800078e0014 */
[----:B------:R-:W-:Y:S01]  /*7af0*/  IMAD R17, R15, R16, R17 ;  /* 0x000000100f117224 */ /* 0x000fe200078e0211 */
[----:B------:R-:W-:-:S04]  /*7b00*/  MOV R43, R20 ;  /* 0x00000014002b7202 */ /* 0x000fc80000000f00 */
[----:B------:R-:W-:-:S07]  /*7b10*/  IADD3 R42, PT, PT, R21, R17, RZ ;  /* 0x00000011152a7210 */ /* 0x000fce0007ffe0ff */
.L_x_7062:
[----:B------:R-:W-:Y:S05]  /*7b20*/  BSYNC.RECONVERGENT B0 ;  /* 0x0000000000007941 */ /* 0x000fea0003800200 */
.L_x_7019:
[----:B------:R-:W0:Y:S01]  /*7b30*/  LDCU UR4, c[0x0][0x380] ;  /* 0x00007000ff0477ac */ /* 0x000e220008000800 */
[----:B------:R-:W-:Y:S01]  /*7b40*/  LOP3.LUT R43, R43, R42, RZ, 0x3c, !PT ;  /* 0x0000002a2b2b7212 */ /* 0x000fe200078e3cff */
[----:B------:R-:W-:Y:S01]  /*7b50*/  BSSY.RECONVERGENT B0, `(.L_x_7067) ;  /* 0x0000049000007945 */ /* 0x000fe20003800200 */
[----:B------:R-:W-:-:S03]  /*7b60*/  LOP3.LUT R13, R13, R12, RZ, 0x3c, !PT ;  /* 0x0000000c0d0d7212 */ /* 0x000fc600078e3cff */
[----:B------:R-:W-:Y:S01]  /*7b70*/  BSSY.RELIABLE B1, `(.L_x_7068) ;  /* 0x0000040000017945 */ /* 0x000fe20003800100 */
[----:B------:R-:W-:Y:S01]  /*7b80*/  LOP3.LUT R11, R11, R10, RZ, 0x3c, !PT ;  /* 0x0000000a0b0b7212 */ /* 0x000fe200078e3cff */
[----:B------:R-:W-:Y:S01]  /*7b90*/  IMAD.MOV.U32 R49, RZ, RZ, R47 ;  /* 0x000000ffff317224 */ /* 0x000fe200078e002f */
[----:B------:R-:W-:Y:S02]  /*7ba0*/  LOP3.LUT R9, R9, R8, RZ, 0x3c, !PT ;  /* 0x0000000809097212 */ /* 0x000fe400078e3cff */
[----:B------:R-:W-:Y:S02]  /*7bb0*/  LOP3.LUT R7, R7, R6, RZ, 0x3c, !PT ;  /* 0x0000000607077212 */ /* 0x000fe400078e3cff */
[----:B------:R-:W-:Y:S02]  /*7bc0*/  LOP3.LUT R5, R5, R4, RZ, 0x3c, !PT ;  /* 0x0000000405057212 */ /* 0x000fe400078e3cff */
[----:B------:R-:W-:Y:S02]  /*7bd0*/  LOP3.LUT R42, R43, R42, RZ, 0x3c, !PT ;  /* 0x0000002a2b2a7212 */ /* 0x000fe400078e3cff */
[----:B------:R-:W-:-:S02]  /*7be0*/  LOP3.LUT R12, R13, R12, RZ, 0x3c, !PT ;  /* 0x0000000c0d0c7212 */ /* 0x000fc400078e3cff */
[----:B------:R-:W-:Y:S02]  /*7bf0*/  LOP3.LUT R10, R11, R10, RZ, 0x3c, !PT ;  /* 0x0000000a0b0a7212 */ /* 0x000fe400078e3cff */
[----:B0----5:R-:W-:Y:S02]  /*7c00*/  IADD3 R15, PT, PT, -R45, UR4, RZ ;  /* 0x000000042d0f7c10 */ /* 0x021fe4000fffe1ff */
[----:B------:R-:W-:Y:S02]  /*7c10*/  LOP3.LUT R8, R9, R8, RZ, 0x3c, !PT ;  /* 0x0000000809087212 */ /* 0x000fe400078e3cff */
[----:B------:R-:W-:Y:S02]  /*7c20*/  ISETP.GE.U32.AND P0, PT, R44, R15, PT ;  /* 0x0000000f2c00720c */ /* 0x000fe40003f06070 */
[----:B------:R-:W-:Y:S02]  /*7c30*/  LOP3.LUT R6, R7, R6, RZ, 0x3c, !PT ;  /* 0x0000000607067212 */ /* 0x000fe400078e3cff */
[----:B------:R-:W-:-:S02]  /*7c40*/  LOP3.LUT R4, R5, R4, RZ, 0x3c, !PT ;  /* 0x0000000405047212 */ /* 0x000fc400078e3cff */
[----:B------:R-:W-:Y:S02]  /*7c50*/  LOP3.LUT R43, R43, R42, RZ, 0x3c, !PT ;  /* 0x0000002a2b2b7212 */ /* 0x000fe400078e3cff */
[----:B------:R-:W-:Y:S02]  /*7c60*/  LOP3.LUT R13, R13, R12, RZ, 0x3c, !PT ;  /* 0x0000000c0d0d7212 */ /* 0x000fe400078e3cff */
[----:B------:R-:W-:Y:S02]  /*7c70*/  LOP3.LUT R11, R11, R10, RZ, 0x3c, !PT ;  /* 0x0000000a0b0b7212 */ /* 0x000fe400078e3cff */
[----:B------:R-:W-:Y:S02]  /*7c80*/  LOP3.LUT R9, R9, R8, RZ, 0x3c, !PT ;  /* 0x0000000809097212 */ /* 0x000fe400078e3cff */
[----:B------:R-:W-:Y:S02]  /*7c90*/  LOP3.LUT R7, R7, R6, RZ, 0x3c, !PT ;  /* 0x0000000607077212 */ /* 0x000fe400078e3cff */
[----:B------:R-:W-:-:S02]  /*7ca0*/  LOP3.LUT R5, R5, R4, RZ, 0x3c, !PT ;  /* 0x0000000405057212 */ /* 0x000fc400078e3cff */
[----:B------:R-:W-:Y:S02]  /*7cb0*/  MOV R16, R3 ;  /* 0x0000000300107202 */ /* 0x000fe40000000f00 */
[----:B------:R-:W-:Y:S01]  /*7cc0*/  MOV R17, R2 ;  /* 0x0000000200117202 */ /* 0x000fe20000000f00 */
[----:B------:R-:W-:Y:S06]  /*7cd0*/  @P0 BRA `(.L_x_7069) ;  /* 0x0000000000300947 */ /* 0x000fec0003800000 */
[----:B------:R-:W0:Y:S01]  /*7ce0*/  LDC.64 R2, c[0x0][0x3b8] ;  /* 0x0000ee00ff027b82 */ /* 0x000e220000000a00 */
[----:B----4-:R-:W-:Y:S01]  /*7cf0*/  IMAD.IADD R19, R45, 0x1, R44 ;  /* 0x000000012d137824 */ /* 0x010fe200078e022c */
[----:B------:R-:W-:-:S04]  /*7d00*/  IADD3 R44, PT, PT, R44, 0x80, RZ ;  /* 0x000000802c2c7810 */ /* 0x000fc80007ffe0ff */
[----:B------:R-:W-:Y:S01]  /*7d10*/  ISETP.GE.U32.AND P0, PT, R44, R15, PT ;  /* 0x0000000f2c00720c */ /* 0x000fe20003f06070 */
[----:B0-----:R-:W-:-:S05]  /*7d20*/  IMAD.WIDE.U32 R2, R19, 0x8, R2 ;  /* 0x0000000813027825 */ /* 0x001fca00078e0002 */
[----:B------:R0:W-:Y:S07]  /*7d30*/  STG.E.64 desc[UR12][R2.64], R16 ;  /* 0x0000001002007986 */ /* 0x0001ee000c101b0c */
[----:B------:R-:W-:Y:S05]  /*7d40*/  @P0 BRA `(.L_x_7070) ;  /* 0x0000000000300947 */ /* 0x000fea0003800000 */
[----:B0-----:R-:W0:Y:S01]  /*7d50*/  LDC.64 R2, c[0x0][0x3b8] ;  /* 0x0000ee00ff027b82 */ /* 0x001e220000000a00 */
[----:B------:R-:W-:Y:S01]  /*7d60*/  IADD3 R17, PT, PT, R45, R44, RZ ;  /* 0x0000002c2d117210 */ /* 0x000fe20007ffe0ff */
[----:B------:R-:W-:-:S04]  /*7d70*/  VIADD R44, R44, 0x80 ;  /* 0x000000802c2c7836 */ /* 0x000fc80000000000 */
[----:B0-----:R-:W-:-:S05]  /*7d80*/  IMAD.WIDE.U32 R2, R17, 0x8, R2 ;  /* 0x0000000811027825 */ /* 0x001fca00078e0002 */
[----:B------:R0:W-:Y:S02]  /*7d90*/  STG.E.64 desc[UR12][R2.64], R4 ;  /* 0x0000000402007986 */ /* 0x0001e4000c101b0c */
.L_x_7069:
[----:B------:R-:W-:-:S13]  /*7da0*/  ISETP.GE.U32.AND P0, PT, R44, R15, PT ;  /* 0x0000000f2c00720c */ /* 0x000fda0003f06070 */
[----:B------:R-:W-:Y:S05]  /*7db0*/  @P0 BRA `(.L_x_7071) ;  /* 0x0000000000300947 */ /* 0x000fea0003800000 */
[----:B0-----:R-:W0:Y:S01]  /*7dc0*/  LDC.64 R2, c[0x0][0x3b8] ;  /* 0x0000ee00ff027b82 */ /* 0x001e220000000a00 */
[----:B------:R-:W-:Y:S02]  /*7dd0*/  IADD3 R5, PT, PT, R45, R44, RZ ;  /* 0x0000002c2d057210 */ /* 0x000fe40007ffe0ff */
[----:B------:R-:W-:-:S03]  /*7de0*/  IADD3 R44, PT, PT, R44, 0x80, RZ ;  /* 0x000000802c2c7810 */ /* 0x000fc60007ffe0ff */
[----:B0-----:R-:W-:-:S05]  /*7df0*/  IMAD.WIDE.U32 R2, R5, 0x8, R2 ;  /* 0x0000000805027825 */ /* 0x001fca00078e0002 */
[----:B------:R0:W-:Y:S02]  /*7e00*/  STG.E.64 desc[UR12][R2.64], R48 ;  /* 0x0000003002007986 */ /* 0x0001e4000c101b0c */
.L_x_7070:
[----:B------:R-:W-:-:S13]  /*7e10*/  ISETP.GE.U32.AND P0, PT, R44, R15, PT ;  /* 0x0000000f2c00720c */ /* 0x000fda0003f06070 */
[----:B------:R-:W-:Y:S05]  /*7e20*/  @P0 BRA `(.L_x_7072) ;  /* 0x0000000000300947 */ /* 0x000fea0003800000 */
[----:B0-----:R-:W0:Y:S01]  /*7e30*/  LDC.64 R2, c[0x0][0x3b8] ;  /* 0x0000ee00ff027b82 */ /* 0x001e220000000a00 */
[----:B------:R-:W-:Y:S01]  /*7e40*/  IMAD.IADD R5, R45, 0x1, R44 ;  /* 0x000000012d057824 */ /* 0x000fe200078e022c */
[----:B------:R-:W-:-:S03]  /*7e50*/  IADD3 R44, PT, PT, R44, 0x80, RZ ;  /* 0x000000802c2c7810 */ /* 0x000fc60007ffe0ff */
[----:B0-----:R-:W-:-:S05]  /*7e60*/  IMAD.WIDE.U32 R2, R5, 0x8, R2 ;  /* 0x0000000805027825 */ /* 0x001fca00078e0002 */
[----:B------:R0:W-:Y:S02]  /*7e70*/  STG.E.64 desc[UR12][R2.64], R6 ;  /* 0x0000000602007986 */ /* 0x0001e4000c101b0c */
.L_x_7071:
[----:B------:R-:W-:-:S13]  /*7e80*/  ISETP.GE.U32.AND P0, PT, R44, R15, PT ;  /* 0x0000000f2c00720c */ /* 0x000fda0003f06070 */
[----:B------:R-:W-:Y:S05]  /*7e90*/  @P0 BRA `(.L_x_7073) ;  /* 0x0000000000340947 */ /* 0x000fea0003800000 */
[----:B0-----:R-:W0:Y:S01]  /*7ea0*/  LDC.64 R2, c[0x0][0x3b8] ;  /* 0x0000ee00ff027b82 */ /* 0x001e220000000a00 */
[----:B------:R-:W-:Y:S01]  /*7eb0*/  IADD3 R5, PT, PT, R45, R44, RZ ;  /* 0x0000002c2d057210 */ /* 0x000fe20007ffe0ff */
[----:B------:R-:W-:-:S04]  /*7ec0*/  VIADD R44, R44, 0x80 ;  /* 0x000000802c2c7836 */ /* 0x000fc80000000000 */
[----:B0-----:R-:W-:-:S05]  /*7ed0*/  IMAD.WIDE.U32 R2, R5, 0x8, R2 ;  /* 0x0000000805027825 */ /* 0x001fca00078e0002 */
[----:B------:R0:W-:Y:S02]  /*7ee0*/  STG.E.64 desc[UR12][R2.64], R8 ;  /* 0x0000000802007986 */ /* 0x0001e4000c101b0c */
.L_x_7072:
[----:B------:R-:W-:-:S13]  /*7ef0*/  ISETP.GE.U32.AND P0, PT, R44, R15, PT ;  /* 0x0000000f2c00720c */ /* 0x000fda0003f06070 */
[----:B------:R-:W-:Y:S05]  /*7f00*/  @P0 BREAK.RELIABLE B1 ;  /* 0x0000000000010942 */ /* 0x000fea0003800100 */
[----:B------:R-:W-:Y:S05]  /*7f10*/  @P0 BRA `(.L_x_7074) ;  /* 0x0000000000300947 */ /* 0x000fea0003800000 */
[----:B0-----:R-:W0:Y:S01]  /*7f20*/  LDC.64 R2, c[0x0][0x3b8] ;  /* 0x0000ee00ff027b82 */ /* 0x001e220000000a00 */
[----:B------:R-:W-:Y:S02]  /*7f30*/  IADD3 R5, PT, PT, R45, R44, RZ ;  /* 0x0000002c2d057210 */ /* 0x000fe40007ffe0ff */
[----:B------:R-:W-:-:S03]  /*7f40*/  IADD3 R44, PT, PT, R44, 0x80, RZ ;  /* 0x000000802c2c7810 */ /* 0x000fc60007ffe0ff */
[----:B0-----:R-:W-:-:S05]  /*7f50*/  IMAD.WIDE.U32 R2, R5, 0x8, R2 ;  /* 0x0000000805027825 */ /* 0x001fca00078e0002 */
[----:B------:R0:W-:Y:S02]  /*7f60*/  STG.E.64 desc[UR12][R2.64], R10 ;  /* 0x0000000a02007986 */ /* 0x0001e4000c101b0c */
.L_x_7073:
[----:B------:R-:W-:Y:S05]  /*7f70*/  BSYNC.RELIABLE B1 ;  /* 0x0000000000017941 */ /* 0x000fea0003800100 */
.L_x_7068:
[----:B------:R-:W-:-:S13]  /*7f80*/  ISETP.GE.U32.AND P0, PT, R44, R15, PT ;  /* 0x0000000f2c00720c */ /* 0x000fda0003f06070 */
[----:B0-----:R-:W0:Y:S01]  /*7f90*/  @!P0 LDC.64 R2, c[0x0][0x3b8] ;  /* 0x0000ee00ff028b82 */ /* 0x001e220000000a00 */
[----:B------:R-:W-:Y:S01]  /*7fa0*/  @!P0 IMAD.IADD R5, R45, 0x1, R44 ;  /* 0x000000012d058824 */ /* 0x000fe200078e022c */
[----:B------:R-:W-:-:S03]  /*7fb0*/  @!P0 IADD3 R44, PT, PT, R44, 0x80, RZ ;  /* 0x000000802c2c8810 */ /* 0x000fc60007ffe0ff */
[----:B0-----:R-:W-:-:S05]  /*7fc0*/  @!P0 IMAD.WIDE.U32 R2, R5, 0x8, R2 ;  /* 0x0000000805028825 */ /* 0x001fca00078e0002 */
[----:B------:R0:W-:Y:S02]  /*7fd0*/  @!P0 STG.E.64 desc[UR12][R2.64], R12 ;  /* 0x0000000c02008986 */ /* 0x0001e4000c101b0c */
.L_x_7074:
[----:B------:R-:W-:Y:S05]  /*7fe0*/  BSYNC.RECONVERGENT B0 ;  /* 0x0000000000007941 */ /* 0x000fea0003800200 */
.L_x_7067:
[----:B------:R-:W-:Y:S05]  /*7ff0*/  WARPSYNC.ALL ;  /* 0x0000000000007948 */ /* 0x000fea0003800000 */
[----:B------:R-:W-:-:S13]  /*8000*/  ISETP.GE.U32.AND P0, PT, R44, R15, PT ;  /* 0x0000000f2c00720c */ /* 0x000fda0003f06070 */
[----:B------:R-:W-:Y:S05]  /*8010*/  @P0 EXIT ;  /* 0x000000000000094d */ /* 0x000fea0003800000 */
[----:B0-----:R-:W0:Y:S01]  /*8020*/  LDC.64 R2, c[0x0][0x3b8] ;  /* 0x0000ee00ff027b82 */ /* 0x001e220000000a00 */
[----:B------:R-:W-:-:S05]  /*8030*/  IADD3 R45, PT, PT, R45, R44, RZ ;  /* 0x0000002c2d2d7210 */ /* 0x000fca0007ffe0ff */
[----:B0-----:R-:W-:-:S05]  /*8040*/  IMAD.WIDE.U32 R2, R45, 0x8, R2 ;  /* 0x000000082d027825 */ /* 0x001fca00078e0002 */
[----:B------:R-:W-:Y:S01]  /*8050*/  STG.E.64 desc[UR12][R2.64], R42 ;  /* 0x0000002a02007986 */ /* 0x000fe2000c101b0c */
[----:B------:R-:W-:Y:S05]  /*8060*/  EXIT ;  /* 0x000000000000794d */ /* 0x000fea0003800000 */
.L_x_7018:
[----:B------:R-:W0:Y:S01]  /*8070*/  LDCU.64 UR8, c[0x0][0x398] ;  /* 0x00007300ff0877ac */ /* 0x000e220008000a00 */
[----:B------:R-:W1:Y:S01]  /*8080*/  S2R R13, SR_TID.X ;  /* 0x00000000000d7919 */ /* 0x000e620000002100 */
[----:B------:R-:W-:Y:S01]  /*8090*/  HFMA2 R0, -RZ, RZ, 0, 0 ;  /* 0x00000000ff007431 */ /* 0x000fe200000001ff */
[----:B------:R-:W-:Y:S01]  /*80a0*/  CS2R R26, SRZ ;  /* 0x00000000001a7805 */ /* 0x000fe2000001ff00 */
[----:B------:R-:W2:Y:S01]  /*80b0*/  LDCU.64 UR14, c[0x0][0x388] ;  /* 0x00007100ff0e77ac */ /* 0x000ea20008000a00 */
[----:B------:R-:W-:Y:S02]  /*80c0*/  CS2R R42, SRZ ;  /* 0x00000000002a7805 */ /* 0x000fe4000001ff00 */
[----:B------:R-:W-:Y:S01]  /*80d0*/  CS2R R10, SRZ ;  /* 0x00000000000a7805 */ /* 0x000fe2000001ff00 */
[----:B------:R-:W-:Y:S01]  /*80e0*/  IMAD.MOV.U32 R44, RZ, RZ, RZ ;  /* 0x000000ffff2c7224 */ /* 0x000fe200078e00ff */
[----:B------:R-:W-:Y:S02]  /*80f0*/  CS2R R8, SRZ ;  /* 0x0000000000087805 */ /* 0x000fe4000001ff00 */
[----:B------:R-:W-:-:S02]  /*8100*/  CS2R R6, SRZ ;  /* 0x0000000000067805 */ /* 0x000fc4000001ff00 */
[----:B------:R-:W-:Y:S02]  /*8110*/  CS2R R2, SRZ ;  /* 0x0000000000027805 */ /* 0x000fe4000001ff00 */
[----:B------:R-:W-:Y:S01]  /*8120*/  CS2R R4, SRZ ;  /* 0x0000000000047805 */ /* 0x000fe2000001ff00 */
[----:B0-----:R-:W-:Y:S02]  /*8130*/  UISETP.GE.U32.AND UP0, UPT, UR8, 0x1, UPT ;  /* 0x000000010800788c */ /* 0x001fe4000bf06070 */
[----:B--2---:R-:W-:Y:S02]  /*8140*/  UISETP.EQ.U32.AND UP1, UPT, UR14, URZ, UPT ;  /* 0x000000ff0e00728c */ /* 0x004fe4000bf22070 */
[----:B------:R-:W-:-:S04]  /*8150*/  UISETP.GE.AND.EX UP0, UPT, UR9, URZ, UPT, UP0 ;  /* 0x000000ff0900728c */ /* 0x000fc8000bf06300 */
[----:B------:R-:W-:-:S09]  /*8160*/  UISETP.EQ.OR.EX UP0, UPT, UR15, URZ, !UP0, UP1 ;  /* 0x000000ff0f00728c */ /* 0x000fd2000c702710 */
[----:B-1----:R-:W-:Y:S05]  /*8170*/  BRA.U UP0, `(.L_x_7075) ;  /* 0x0000006900947547 */ /* 0x002fea000b800000 */
[----:B------:R-:W0:Y:S01]  /*8180*/  LDC.64 R2, c[0x0][0x3c0] ;  /* 0x0000f000ff027b82 */ /* 0x000e220000000a00 */
[----:B------:R-:W1:Y:S01]  /*8190*/  LDCU.64 UR16, c[0x0][0x390] ;  /* 0x00007200ff1077ac */ /* 0x000e620008000a00 */
[----:B------:R-:W-:Y:S02]  /*81a0*/  UISETP.GE.U32.AND UP1, UPT, UR8, 0x8, UPT ;  /* 0x000000080800788c */ /* 0x000fe4000bf26070 */
[----:B------:R-:W-:Y:S02]  /*81b0*/  ULOP3.LUT UR21, UR8, 0x7, URZ, 0xc0, !UPT ;  /* 0x0000000708157892 */ /* 0x000fe4000f8ec0ff */
[----:B------:R-:W-:Y:S01]  /*81c0*/  ULOP3.LUT UR20, UR8, 0x3, URZ, 0xc0, !UPT ;  /* 0x0000000308147892 */ /* 0x000fe2000f8ec0ff */
[----:B------:R-:W-:Y:S01]  /*81d0*/  UMOV UR4, URZ ;  /* 0x000000ff00047c82 */ /* 0x000fe20008000000 */
[----:B------:R-:W-:Y:S01]  /*81e0*/  UMOV UR5, URZ ;  /* 0x000000ff00057c82 */ /* 0x000fe20008000000 */
[----:B------:R-:W2:Y:S01]  /*81f0*/  LDCU.64 UR6, c[0x0][0x3a0] ;  /* 0x00007400ff0677ac */ /* 0x000ea20008000a00 */
[----:B0-----:R-:W-:-:S04]  /*8200*/  IMAD.WIDE.U32 R2, R45, 0x8, R2 ;  /* 0x000000082d027825 */ /* 0x001fc800078e0002 */
[----:B------:R-:W-:-:S05]  /*8210*/  IMAD.WIDE.U32 R2, R13, 0x10, R2 ;  /* 0x000000100d027825 */ /* 0x000fca00078e0002 */
[----:B------:R-:W1:Y:S04]  /*8220*/  LDG.E.128 R8, desc[UR12][R2.64] ;  /* 0x0000000c02087981 */ /* 0x000e68000c1e1d00 */
[----:B------:R0:W5:Y:S04]  /*8230*/  LDG.E.128 R24, desc[UR12][R2.64+0x800] ;  /* 0x0008000c02187981 */ /* 0x000168000c1e1d00 */
[----:B------:R0:W5:Y:S04]  /*8240*/  LDG.E.128 R12, desc[UR12][R2.64+0x1000] ;  /* 0x0010000c020c7981 */ /* 0x000168000c1e1d00 */
[----:B------:R0:W5:Y:S01]  /*8250*/  LDG.E.128 R16, desc[UR12][R2.64+0x1800] ;  /* 0x0018000c02107981 */ /* 0x000162000c1e1d00 */
[----:B------:R-:W-:-:S02]  /*8260*/  UISETP.GE.U32.AND.EX UP1, UPT, UR9, URZ, UPT, UP1 ;  /* 0x000000ff0900728c */ /* 0x000fc4000bf26110 */
[----:B------:R-:W-:Y:S02]  /*8270*/  UISETP.NE.U32.AND UP0, UPT, UR21, URZ, UPT ;  /* 0x000000ff1500728c */ /* 0x000fe4000bf05070 */
[----:B------:R-:W-:Y:S02]  /*8280*/  UIADD3 UR18, UP2, UPT, UR20, -0x1, URZ ;  /* 0xffffffff14127890 */ /* 0x000fe4000ff5e0ff */
[----:B------:R-:W-:Y:S02]  /*8290*/  UISETP.NE.AND.EX UP0, UPT, URZ, URZ, UPT, UP0 ;  /* 0x000000ffff00728c */ /* 0x000fe4000bf05300 */
[----:B------:R-:W-:Y:S01]  /*82a0*/  UIADD3.X UR19, UPT, UPT, URZ, -0x1, URZ, UP2, !UPT ;  /* 0xffffffffff137890 */ /* 0x000fe200097fe4ff */
[----:B-1----:R-:W-:Y:S02]  /*82b0*/  IMAD R5, R9, UR16, RZ ;  /* 0x0000001009057c24 */ /* 0x002fe4000f8e02ff */
[----:B------:R-:W-:-:S04]  /*82c0*/  IMAD.WIDE.U32 R6, R8, UR16, RZ ;  /* 0x0000001008067c25 */ /* 0x000fc8000f8e00ff */
[----:B------:R-:W-:Y:S01]  /*82d0*/  IMAD R9, R8, UR17, R5 ;  /* 0x0000001108097c24 */ /* 0x000fe2000f8e0205 */
[----:B------:R-:W-:-:S04]  /*82e0*/  CS2R R4, SRZ ;  /* 0x0000000000047805 */ /* 0x000fc8000001ff00 */
[----:B------:R-:W-:Y:S01]  /*82f0*/  IADD3 R9, PT, PT, R7, R9, RZ ;  /* 0x0000000907097210 */ /* 0x000fe20007ffe0ff */
[----:B0-2---:R-:W-:Y:S06]  /*8300*/  BRA.U !UP1, `(.L_x_7076) ;  /* 0x00000005097c7547 */ /* 0x005fec000b800000 */
[----:B------:R-:W0:Y:S01]  /*8310*/  LDC.64 R20, c[0x0][0x3a8] ;  /* 0x0000ea00ff147b82 */ /* 0x000e220000000a00 */
[----:B------:R-:W-:Y:S01]  /*8320*/  UMOV UR10, 0x20 ;  /* 0x00000020000a7882 */ /* 0x000fe20000000000 */
[----:B------:R-:W-:Y:S01]  /*8330*/  UMOV UR11, 0x0 ;  /* 0x00000000000b7882 */ /* 0x000fe20000000000 */
[----:B------:R-:W-:Y:S01]  /*8340*/  ULOP3.LUT UR4, UR8, 0xfffffff8, URZ, 0xc0, !UPT ;  /* 0xfffffff808047892 */ /* 0x000fe2000f8ec0ff */
[----:B------:R-:W-:Y:S01]  /*8350*/  CS2R R4, SRZ ;  /* 0x0000000000047805 */ /* 0x000fe2000001ff00 */
[----:B------:R-:W-:Y:S02]  /*8360*/  UIMAD.WIDE.U32 UR10, UR6, 0x1, UR10 ;  /* 0x00000001060a78a5 */ /* 0x000fe4000f8e000a */
[----:B------:R-:W-:-:S04]  /*8370*/  ULOP3.LUT UR5, UR9, 0x7fffffff, URZ, 0xc0, !UPT ;  /* 0x7fffffff09057892 */ /* 0x000fc8000f8ec0ff */
[----:B------:R-:W-:Y:S01]  /*8380*/  IMAD.U32 R2, RZ, RZ, UR10 ;  /* 0x0000000aff027e24 */ /* 0x000fe2000f8e00ff */
[----:B------:R-:W-:Y:S01]  /*8390*/  MOV R3, UR11 ;  /* 0x0000000b00037c02 */ /* 0x000fe20008000f00 */
[----:B------:R-:W-:Y:S01]  /*83a0*/  UIADD3 UR10, UPT, UPT, UR11, UR7, URZ ;  /* 0x000000070b0a7290 */ /* 0x000fe2000fffe0ff */
[C---:B------:R-:W-:Y:S02]  /*83b0*/  LEA R3, P0, R6.reuse, UR14, 0x3 ;  /* 0x0000000e06037c11 */ /* 0x040fe4000f8018ff */
[----:B------:R-:W-:Y:S01]  /*83c0*/  MOV R22, R2 ;  /* 0x0000000200167202 */ /* 0x000fe20000000f00 */
[----:B------:R-:W-:Y:S01]  /*83d0*/  UMOV UR11, UR5 ;  /* 0x00000005000b7c82 */ /* 0x000fe20008000000 */
[----:B------:R-:W-:Y:S02]  /*83e0*/  LEA.HI.X R2, R6, UR15, R9, 0x3, P0 ;  /* 0x0000000f06027c11 */ /* 0x000fe400080f1c09 */
[----:B------:R-:W-:Y:S01]  /*83f0*/  MOV R23, UR10 ;  /* 0x0000000a00177c02 */ /* 0x000fe20008000f00 */
[----:B------:R-:W-:Y:S01]  /*8400*/  UMOV UR10, UR4 ;  /* 0x00000004000a7c82 */ /* 0x000fe20008000000 */
[----:B0-----:R-:W-:-:S02]  /*8410*/  SHF.L.U64.HI R0, R20, 0x3, R21 ;  /* 0x0000000314007819 */ /* 0x001fc40000010215 */
[C---:B------:R-:W-:Y:S01]  /*8420*/  SHF.L.U64.HI R44, R20.reuse, 0x6, R21 ;  /* 0x00000006142c7819 */ /* 0x040fe20000010215 */
[----:B------:R-:W-:-:S07]  /*8430*/  IMAD.SHL.U32 R21, R20, 0x8, RZ ;  /* 0x0000000814157824 */ /* 0x000fce00078e00ff */
.L_x_7077:
[----:B------:R-:W-:Y:S01]  /*8440*/  MOV R28, R3 ;  /* 0x00000003001c7202 */ /* 0x000fe20000000f00 */
[----:B------:R-:W-:Y:S01]  /*8450*/  IMAD.MOV.U32 R29, RZ, RZ, R2 ;  /* 0x000000ffff1d7224 */ /* 0x000fe200078e0002 */
[----:B------:R-:W2:Y:S01]  /*8460*/  LDG.E.64.CONSTANT R38, desc[UR12][R22.64+-0x20] ;  /* 0xffffe00c16267981 */ /* 0x000ea2000c1e9b00 */
[----:B------:R-:W-:-:S03]  /*8470*/  IADD3 R48, P0, PT, R3, R21, RZ ;  /* 0x0000001503307210 */ /* 0x000fc60007f1e0ff */
[----:B------:R-:W3:Y:S04]  /*8480*/  LDG.E.64.CONSTANT R30, desc[UR12][R22.64+-0x18] ;  /* 0xffffe80c161e7981 */ /* 0x000ee8000c1e9b00 */
[----:B------:R-:W2:Y:S01]  /*8490*/  LDG.E.64.CONSTANT R28, desc[UR12][R28.64] ;  /* 0x0000000c1c1c7981 */ /* 0x000ea2000c1e9b00 */
[----:B------:R-:W-:-:S03]  /*84a0*/  IADD3.X R49, PT, PT, R2, R0, RZ, P0, !PT ;  /* 0x0000000002317210 */ /* 0x000fc600007fe4ff */
[----:B------:R-:W4:Y:S04]  /*84b0*/  LDG.E.64.CONSTANT R42, desc[UR12][R22.64+-0x10] ;  /* 0xfffff00c162a7981 */ /* 0x000f28000c1e9b00 */
[----:B------:R-:W3:Y:S01]  /*84c0*/  LDG.E.64.CONSTANT R32, desc[UR12][R48.64] ;  /* 0x0000000c30207981 */ /* 0x000ee2000c1e9b00 */
[----:B------:R-:W-:-:S04]  /*84d0*/  IADD3 R46, P0, PT, R48, R21, RZ ;  /* 0x00000015302e7210 */ /* 0x000fc80007f1e0ff */
[----:B------:R-:W-:-:S05]  /*84e0*/  IADD3.X R47, PT, PT, R49, R0, RZ, P0, !PT ;  /* 0x00000000312f7210 */ /* 0x000fca00007fe4ff */
[----:B------:R-:W4:Y:S01]  /*84f0*/  LDG.E.64.CONSTANT R40, desc[UR12][R46.64] ;  /* 0x0000000c2e287981 */ /* 0x000f22000c1e9b00 */
[----:B------:R-:W-:Y:S02]  /*8500*/  IADD3 R34, P0, PT, R46, R21, RZ ;  /* 0x000000152e227210 */ /* 0x000fe40007f1e0ff */
[----:B------:R-:W-:Y:S01]  /*8510*/  MOV R36, R5 ;  /* 0x0000000500247202 */ /* 0x000fe20000000f00 */
[----:B------:R-:W4:Y:S01]  /*8520*/  LDG.E.64.CONSTANT R48, desc[UR12][R22.64+0x10] ;  /* 0x0000100c16307981 */ /* 0x000f22000c1e9b00 */
[----:B------:R-:W-:Y:S01]  /*8530*/  MOV R37, R4 ;  /* 0x0000000400257202 */ /* 0x000fe20000000f00 */
[----:B------:R-:W-:Y:S02]  /*8540*/  IMAD.X R35, R47, 0x1, R0, P0 ;  /* 0x000000012f237824 */ /* 0x000fe400000e0600 */
[----:B------:R-:W4:Y:S01]  /*8550*/  LDG.E.64.CONSTANT R4, desc[UR12][R22.64+-0x8] ;  /* 0xfffff80c16047981 */ /* 0x000f22000c1e9b00 */
[----:B--2---:R-:W-:Y:S02]  /*8560*/  IMAD R29, R29, R38, RZ ;  /* 0x000000261d1d7224 */ /* 0x004fe400078e02ff */
[----:B------:R-:W-:-:S04]  /*8570*/  IMAD.WIDE.U32 R36, R38, R28, R36 ;  /* 0x0000001c26247225 */ /* 0x000fc800078e0024 */
[----:B------:R-:W-:Y:S02]  /*8580*/  IMAD R39, R39, R28, R29 ;  /* 0x0000001c27277224 */ /* 0x000fe400078e021d */
[----:B------:R0:W2:Y:S01]  /*8590*/  LDG.E.64.CONSTANT R28, desc[UR12][R34.64] ;  /* 0x0000000c221c7981 */ /* 0x0000a2000c1e9b00 */
[----:B---3--:R-:W-:Y:S02]  /*85a0*/  IMAD R33, R33, R30, RZ ;  /* 0x0000001e21217224 */ /* 0x008fe400078e02ff */
[----:B------:R-:W-:Y:S01]  /*85b0*/  IMAD.IADD R37, R37, 0x1, R39 ;  /* 0x0000000125257824 */ /* 0x000fe200078e0227 */
[----:B0-----:R-:W-:-:S04]  /*85c0*/  IADD3 R34, P0, PT, R34, R21, RZ ;  /* 0x0000001522227210 */ /* 0x001fc80007f1e0ff */
[----:B------:R-:W-:Y:S01]  /*85d0*/  IADD3.X R35, PT, PT, R35, R0, RZ, P0, !PT ;  /* 0x0000000023237210 */ /* 0x000fe200007fe4ff */
[-C--:B------:R-:W-:Y:S01]  /*85e0*/  IMAD R39, R31, R32.reuse, R33 ;  /* 0x000000201f277224 */ /* 0x080fe200078e0221 */
[----:B------:R-:W-:Y:S01]  /*85f0*/  IADD3 R38, P0, PT, R34, R21, RZ ;  /* 0x0000001522267210 */ /* 0x000fe20007f1e0ff */
[----:B------:R-:W-:Y:S02]  /*8600*/  IMAD.WIDE.U32 R46, R30, R32, R36 ;  /* 0x000000201e2e7225 */ /* 0x000fe400078e0024 */
[----:B------:R-:W3:Y:S04]  /*8610*/  LDG.E.64.CONSTANT R30, desc[UR12][R22.64] ;  /* 0x0000000c161e7981 */ /* 0x000ee8000c1e9b00 */
[----:B------:R-:W3:Y:S01]  /*8620*/  LDG.E.64.CONSTANT R32, desc[UR12][R34.64] ;  /* 0x0000000c22207981 */ /* 0x000ee2000c1e9b00 */
[----:B------:R-:W-:Y:S01]  /*8630*/  IADD3 R47, PT, PT, R47, R39, RZ ;  /* 0x000000272f2f7210 */ /* 0x000fe20007ffe0ff */
[----:B------:R-:W-:-:S02]  /*8640*/  IMAD.X R39, R35, 0x1, R0, P0 ;  /* 0x0000000123277824 */ /* 0x000fc400000e0600 */
[----:B----4-:R-:W-:-:S03]  /*8650*/  IMAD R41, R41, R42, RZ ;  /* 0x0000002a29297224 */ /* 0x010fc600078e02ff */
[----:B------:R0:W4:Y:S04]  /*8660*/  LDG.E.64.CONSTANT R36, desc[UR12][R38.64] ;  /* 0x0000000c26247981 */ /* 0x000128000c1e9b00 */
[----:B------:R-:W4:Y:S01]  /*8670*/  LDG.E.64.CONSTANT R34, desc[UR12][R22.64+0x8] ;  /* 0x0000080c16227981 */ /* 0x000f22000c1e9b00 */
[-C--:B------:R-:W-:Y:S01]  /*8680*/  IMAD R50, R43, R40.reuse, R41 ;  /* 0x000000282b327224 */ /* 0x080fe200078e0229 */
[----:B0-----:R-:W-:Y:S01]  /*8690*/  IADD3 R38, P0, PT, R38, R21, RZ ;  /* 0x0000001526267210 */ /* 0x001fe20007f1e0ff */
[----:B------:R-:W-:-:S03]  /*86a0*/  IMAD.WIDE.U32 R40, R42, R40, R46 ;  /* 0x000000282a287225 */ /* 0x000fc600078e002e */
[----:B------:R-:W-:Y:S02]  /*86b0*/  IADD3.X R39, PT, PT, R39, R0, RZ, P0, !PT ;  /* 0x0000000027277210 */ /* 0x000fe400007fe4ff */
[----:B------:R-:W-:-:S03]  /*86c0*/  IADD3 R42, P0, PT, R38, R21, RZ ;  /* 0x00000015262a7210 */ /* 0x000fc60007f1e0ff */
[----:B------:R-:W4:Y:S01]  /*86d0*/  LDG.E.64.CONSTANT R46, desc[UR12][R38.64] ;  /* 0x0000000c262e7981 */ /* 0x000f22000c1e9b00 */
[----:B------:R-:W-:-:S06]  /*86e0*/  IADD3.X R43, PT, PT, R39, R0, RZ, P0, !PT ;  /* 0x00000000272b7210 */ /* 0x000fcc00007fe4ff */
[----:B------:R-:W4:Y:S04]  /*86f0*/  LDG.E.64.CONSTANT R42, desc[UR12][R42.64] ;  /* 0x0000000c2a2a7981 */ /* 0x000f28000c1e9b00 */
[----:B------:R0:W4:Y:S01]  /*8700*/  LDG.E.64.CONSTANT R38, desc[UR12][R22.64+0x18] ;  /* 0x0000180c16267981 */ /* 0x000122000c1e9b00 */
[----:B------:R-:W-:Y:S01]  /*8710*/  IMAD.IADD R41, R41, 0x1, R50 ;  /* 0x0000000129297824 */ /* 0x000fe200078e0232 */
[----:B------:R-:W-:-:S04]  /*8720*/  UIADD3 UR10, UP2, UPT, UR10, -0x8, URZ ;  /* 0xfffffff80a0a7890 */ /* 0x000fc8000ff5e0ff */
[----:B------:R-:W-:Y:S02]  /*8730*/  UIADD3.X UR11, UPT, UPT, UR11, -0x1, URZ, UP2, !UPT ;  /* 0xffffffff0b0b7890 */ /* 0x000fe400097fe4ff */
[----:B------:R-:W-:-:S04]  /*8740*/  UISETP.NE.U32.AND UP2, UPT, UR10, URZ, UPT ;  /* 0x000000ff0a00728c */ /* 0x000fc8000bf45070 */
[----:B------:R-:W-:Y:S01]  /*8750*/  UISETP.NE.AND.EX UP2, UPT, UR11, URZ, UPT, UP2 ;  /* 0x000000ff0b00728c */ /* 0x000fe2000bf45320 */
[----:B------:R-:W-:Y:S02]  /*8760*/  LEA R3, P0, R20, R3, 0x6 ;  /* 0x0000000314037211 */ /* 0x000fe400078030ff */
[----:B0-----:R-:W-:-:S03]  /*8770*/  IADD3 R22, P1, PT, R22, 0x40, RZ ;  /* 0x0000004016167810 */ /* 0x001fc60007f3e0ff */
[----:B------:R-:W-:Y:S01]  /*8780*/  IMAD.X R2, R2, 0x1, R44, P0 ;  /* 0x0000000102027824 */ /* 0x000fe200000e062c */
[----:B------:R-:W-:Y:S01]  /*8790*/  IADD3.X R23, PT, PT, RZ, R23, RZ, P1, !PT ;  /* 0x00000017ff177210 */ /* 0x000fe20000ffe4ff */
[----:B--2---:R-:W-:-:S04]  /*87a0*/  IMAD R29, R29, R4, RZ ;  /* 0x000000041d1d7224 */ /* 0x004fc800078e02ff */
[-C--:B------:R-:W-:Y:S02]  /*87b0*/  IMAD R29, R5, R28.reuse, R29 ;  /* 0x0000001c051d7224 */ /* 0x080fe400078e021d */
[----:B------:R-:W-:-:S05]  /*87c0*/  IMAD.WIDE.U32 R4, R4, R28, R40 ;  /* 0x0000001c04047225 */ /* 0x000fca00078e0028 */
[----:B------:R-:W-:Y:S01]  /*87d0*/  IADD3 R5, PT, PT, R5, R29, RZ ;  /* 0x0000001d05057210 */ /* 0x000fe20007ffe0ff */
[----:B---3--:R-:W-:Y:S02]  /*87e0*/  IMAD R29, R33, R30, RZ ;  /* 0x0000001e211d7224 */ /* 0x008fe400078e02ff */
[----:B------:R-:W-:-:S04]  /*87f0*/  IMAD.WIDE.U32 R4, R30, R32, R4 ;  /* 0x000000201e047225 */ /* 0x000fc800078e0004 */
[----:B------:R-:W-:-:S05]  /*8800*/  IMAD R29, R31, R32, R29 ;  /* 0x000000201f1d7224 */ /* 0x000fca00078e021d */
        /* <DEDUP_REMOVED lines=12> */
[----:B------:R-:W-:Y:S02]  /*88d0*/  IADD3 R4, PT, PT, R39, R29, RZ ;  /* 0x0000001d27047210 */ /* 0x000fe40007ffe0ff */
[----:B------:R-:W-:Y:S01]  /*88e0*/  MOV R5, R38 ;  /* 0x0000002600057202 */ /* 0x000fe20000000f00 */
[----:B------:R-:W-:Y:S06]  /*88f0*/  BRA.U UP2, `(.L_x_7077) ;  /* 0xfffffff902d07547 */ /* 0x000fec000b83ffff */
.L_x_7076:
[----:B------:R-:W-:Y:S05]  /*8900*/  BRA.U !UP0, `(.L_x_7078) ;  /* 0x0000000508d07547 */ /* 0x000fea000b800000 */
[----:B------:R-:W0:Y:S01]  /*8910*/  LDC.64 R2, c[0x0][0x3a8] ;  /* 0x0000ea00ff027b82 */ /* 0x000e220000000a00 */
[----:B------:R-:W-:Y:S02]  /*8920*/  UISETP.GE.U32.AND UP3, UPT, UR21, 0x4, UPT ;  /* 0x000000041500788c */ /* 0x000fe4000bf66070 */
[----:B------:R-:W-:Y:S02]  /*8930*/  UISETP.NE.U32.AND UP2, UPT, UR20, URZ, UPT ;  /* 0x000000ff1400728c */ /* 0x000fe4000bf45070 */
[----:B------:R-:W-:Y:S02]  /*8940*/  UISETP.GE.U32.AND.EX UP3, UPT, URZ, URZ, UPT, UP3 ;  /* 0x000000ffff00728c */ /* 0x000fe4000bf66130 */
[----:B------:R-:W-:-:S07]  /*8950*/  UISETP.NE.AND.EX UP2, UPT, URZ, URZ, UPT, UP2 ;  /* 0x000000ffff00728c */ /* 0x000fce000bf45320 */
[----:B------:R-:W-:Y:S05]  /*8960*/  BRA.U !UP3, `(.L_x_7079) ;  /* 0x000000010bc87547 */ /* 0x000fea000b800000 */
[----:B------:R-:W-:Y:S01]  /*8970*/  MOV R8, R6 ;  /* 0x0000000600087202 */ /* 0x000fe20000000f00 */
[C---:B0-----:R-:W-:Y:S01]  /*8980*/  IMAD R0, R2.reuse, UR5, RZ ;  /* 0x0000000502007c24 */ /* 0x041fe2000f8e02ff */
[----:B------:R-:W-:Y:S01]  /*8990*/  ULEA UR10, UP3, UR4, UR6, 0x3 ;  /* 0x00000006040a7291 */ /* 0x000fe2000f8618ff */
[----:B------:R-:W-:Y:S01]  /*89a0*/  SHF.L.U32 R29, R3, 0x3, RZ ;  /* 0x00000003031d7819 */ /* 0x000fe200000006ff */
[C---:B------:R-:W-:Y:S02]  /*89b0*/  IMAD.WIDE.U32 R38, R2.reuse, 0x8, RZ ;  /* 0x0000000802267825 */ /* 0x040fe400078e00ff */
[----:B------:R-:W-:Y:S02]  /*89c0*/  ULEA.HI.X UR11, UR4, UR7, UR5, 0x3, UP3 ;  /* 0x00000007040b7291 */ /* 0x000fe400098f1c05 */
[----:B------:R-:W-:Y:S01]  /*89d0*/  IMAD.WIDE.U32 R20, R2, UR4, R8 ;  /* 0x0000000402147c25 */ /* 0x000fe2000f8e0008 */
[----:B------:R-:W-:-:S03]  /*89e0*/  IADD3 R39, PT, PT, R39, R29, RZ ;  /* 0x0000001d27277210 */ /* 0x000fc60007ffe0ff */
[----:B------:R-:W-:Y:S01]  /*89f0*/  IMAD R23, R3, UR4, R0 ;  /* 0x0000000403177c24 */ /* 0x000fe2000f8e0200 */
[----:B------:R-:W-:Y:S01]  /*8a00*/  LEA R36, P0, R20, UR14, 0x3 ;  /* 0x0000000e14247c11 */ /* 0x000fe2000f8018ff */
[----:B------:R-:W-:Y:S01]  /*8a10*/  IMAD.U32 R40, RZ, RZ, UR10 ;  /* 0x0000000aff287e24 */ /* 0x000fe2000f8e00ff */
[----:B------:R-:W-:Y:S02]  /*8a20*/  MOV R41, UR11 ;  /* 0x0000000b00297c02 */ /* 0x000fe40008000f00 */
[----:B------:R-:W-:-:S03]  /*8a30*/  IADD3 R21, PT, PT, R21, R23, RZ ;  /* 0x0000001715157210 */ /* 0x000fc60007ffe0ff */
[----:B------:R-:W2:Y:S01]  /*8a40*/  LDG.E.64.CONSTANT R28, desc[UR12][R40.64] ;  /* 0x0000000c281c7981 */ /* 0x000ea2000c1e9b00 */
[----:B------:R-:W-:Y:S02]  /*8a50*/  LEA.HI.X R37, R20, UR15, R21, 0x3, P0 ;  /* 0x0000000f14257c11 */ /* 0x000fe400080f1c15 */
[-C--:B------:R-:W-:Y:S01]  /*8a60*/  IADD3 R42, P0, PT, R36, R38.reuse, RZ ;  /* 0x00000026242a7210 */ /* 0x080fe20007f1e0ff */
[----:B------:R-:W3:Y:S04]  /*8a70*/  LDG.E.64.CONSTANT R20, desc[UR12][R40.64+0x8] ;  /* 0x0000080c28147981 */ /* 0x000ee8000c1e9b00 */
[----:B------:R-:W2:Y:S01]  /*8a80*/  LDG.E.64.CONSTANT R30, desc[UR12][R36.64] ;  /* 0x0000000c241e7981 */ /* 0x000ea2000c1e9b00 */
[----:B------:R-:W-:Y:S02]  /*8a90*/  IADD3.X R43, PT, PT, R37, R39, RZ, P0, !PT ;  /* 0x00000027252b7210 */ /* 0x000fe400007fe4ff */
[-C--:B------:R-:W-:Y:S01]  /*8aa0*/  IADD3 R46, P0, PT, R42, R38.reuse, RZ ;  /* 0x000000262a2e7210 */ /* 0x080fe20007f1e0ff */
[----:B------:R-:W4:Y:S04]  /*8ab0*/  LDG.E.64.CONSTANT R32, desc[UR12][R40.64+0x10] ;  /* 0x0000100c28207981 */ /* 0x000f28000c1e9b00 */
[----:B------:R-:W3:Y:S01]  /*8ac0*/  LDG.E.64.CONSTANT R22, desc[UR12][R42.64] ;  /* 0x0000000c2a167981 */ /* 0x000ee2000c1e9b00 */
[----:B------:R-:W-:Y:S01]  /*8ad0*/  IMAD.X R47, R43, 0x1, R39, P0 ;  /* 0x000000012b2f7824 */ /* 0x000fe200000e0627 */
[----:B------:R-:W-:-:S02]  /*8ae0*/  IADD3 R38, P0, PT, R46, R38, RZ ;  /* 0x000000262e267210 */ /* 0x000fc40007f1e0ff */
[----:B------:R-:W4:Y:S02]  /*8af0*/  LDG.E.64.CONSTANT R36, desc[UR12][R40.64+0x18] ;  /* 0x0000180c28247981 */ /* 0x000f24000c1e9b00 */
[----:B------:R-:W-:Y:S02]  /*8b00*/  IADD3.X R39, PT, PT, R47, R39, RZ, P0, !PT ;  /* 0x000000272f277210 */ /* 0x000fe400007fe4ff */
[----:B------:R-:W4:Y:S04]  /*8b10*/  LDG.E.64.CONSTANT R34, desc[UR12][R46.64] ;  /* 0x0000000c2e227981 */ /* 0x000f28000c1e9b00 */
[----:B------:R-:W4:Y:S01]  /*8b20*/  LDG.E.64.CONSTANT R38, desc[UR12][R38.64] ;  /* 0x0000000c26267981 */ /* 0x000f22000c1e9b00 */
        /* <DEDUP_REMOVED lines=16> */
[----:B------:R-:W-:Y:S02]  /*8c30*/  IMAD R21, R39, R36, RZ ;  /* 0x0000002427157224 */ /* 0x000fe400078e02ff */
[----:B------:R-:W-:Y:S02]  /*8c40*/  IMAD.IADD R33, R33, 0x1, R5 ;  /* 0x0000000121217824 */ /* 0x000fe400078e0205 */
[-C--:B------:R-:W-:Y:S02]  /*8c50*/  IMAD R21, R37, R38.reuse, R21 ;  /* 0x0000002625157224 */ /* 0x080fe400078e0215 */
[----:B------:R-:W-:-:S05]  /*8c60*/  IMAD.WIDE.U32 R36, R36, R38, R32 ;  /* 0x0000002624247225 */ /* 0x000fca00078e0020 */
[----:B------:R-:W-:Y:S02]  /*8c70*/  IADD3 R4, PT, PT, R37, R21, RZ ;  /* 0x0000001525047210 */ /* 0x000fe40007ffe0ff */
[----:B------:R-:W-:-:S07]  /*8c80*/  MOV R5, R36 ;  /* 0x0000002400057202 */ /* 0x000fce0000000f00 */
.L_x_7079:
[----:B------:R-:W-:Y:S05]  /*8c90*/  BRA.U !UP2, `(.L_x_7078) ;  /* 0x000000010aec7547 */ /* 0x000fea000b800000 */
[----:B------:R-:W-:Y:S02]  /*8ca0*/  UISETP.NE.U32.AND UP3, UPT, UR18, URZ, UPT ;  /* 0x000000ff1200728c */ /* 0x000fe4000bf65070 */
[----:B------:R-:W-:Y:S02]  /*8cb0*/  ULOP3.LUT UR10, UR8, 0x1, URZ, 0xc0, !UPT ;  /* 0x00000001080a7892 */ /* 0x000fe4000f8ec0ff */
[----:B------:R-:W-:Y:S02]  /*8cc0*/  UISETP.NE.AND.EX UP3, UPT, UR19, URZ, UPT, UP3 ;  /* 0x000000ff1300728c */ /* 0x000fe4000bf65330 */
[----:B------:R-:W-:-:S04]  /*8cd0*/  UISETP.NE.U32.AND UP2, UPT, UR10, 0x1, UPT ;  /* 0x000000010a00788c */ /* 0x000fc8000bf45070 */
[----:B------:R-:W-:-:S03]  /*8ce0*/  UISETP.NE.U32.AND.EX UP2, UPT, URZ, URZ, UPT, UP2 ;  /* 0x000000ffff00728c */ /* 0x000fc6000bf45120 */
[----:B------:R-:W-:Y:S08]  /*8cf0*/  BRA.U !UP3, `(.L_x_7080) ;  /* 0x000000010b807547 */ /* 0x000ff0000b800000 */
[----:B------:R-:W-:Y:S01]  /*8d00*/  MOV R20, R6 ;  /* 0x0000000600147202 */ /* 0x000fe20000000f00 */
[C---:B0-----:R-:W-:Y:S01]  /*8d10*/  IMAD R0, R2.reuse, UR5, RZ ;  /* 0x0000000502007c24 */ /* 0x041fe2000f8e02ff */
[----:B------:R-:W-:Y:S01]  /*8d20*/  ULEA UR10, UP3, UR4, UR6, 0x3 ;  /* 0x00000006040a7291 */ /* 0x000fe2000f8618ff */
[----:B------:R-:W-:Y:S02]  /*8d30*/  IMAD.MOV.U32 R21, RZ, RZ, R9 ;  /* 0x000000ffff157224 */ /* 0x000fe400078e0009 */
[----:B------:R-:W-:Y:S01]  /*8d40*/  IMAD R23, R3, UR4, R0 ;  /* 0x0000000403177c24 */ /* 0x000fe2000f8e0200 */
[----:B------:R-:W-:Y:S02]  /*8d50*/  ULEA.HI.X UR11, UR4, UR7, UR5, 0x3, UP3 ;  /* 0x00000007040b7291 */ /* 0x000fe400098f1c05 */
[----:B------:R-:W-:Y:S01]  /*8d60*/  IMAD.WIDE.U32 R20, R2, UR4, R20 ;  /* 0x0000000402147c25 */ /* 0x000fe2000f8e0014 */
[----:B------:R-:W-:-:S04]  /*8d70*/  MOV R22, UR10 ;  /* 0x0000000a00167c02 */ /* 0x000fc80008000f00 */
[----:B------:R-:W-:Y:S02]  /*8d80*/  IADD3 R21, PT, PT, R21, R23, RZ ;  /* 0x0000001715157210 */ /* 0x000fe40007ffe0ff */
[C---:B------:R-:W-:Y:S02]  /*8d90*/  LEA R30, P0, R20.reuse, UR14, 0x3 ;  /* 0x0000000e141e7c11 */ /* 0x040fe4000f8018ff */
[----:B------:R-:W-:Y:S02]  /*8da0*/  MOV R23, UR11 ;  /* 0x0000000b00177c02 */ /* 0x000fe40008000f00 */
[----:B------:R-:W-:Y:S02]  /*8db0*/  LEA.HI.X R31, R20, UR15, R21, 0x3, P0 ;  /* 0x0000000f141f7c11 */ /* 0x000fe400080f1c15 */
[C---:B------:R-:W-:Y:S01]  /*8dc0*/  LEA R20, P0, R2.reuse, R30, 0x3 ;  /* 0x0000001e02147211 */ /* 0x040fe200078018ff */
[----:B------:R-:W2:Y:S04]  /*8dd0*/  LDG.E.64.CONSTANT R28, desc[UR12][R22.64] ;  /* 0x0000000c161c7981 */ /* 0x000ea8000c1e9b00 */
[----:B------:R-:W2:Y:S01]  /*8de0*/  LDG.E.64.CONSTANT R32, desc[UR12][R30.64] ;  /* 0x0000000c1e207981 */ /* 0x000ea2000c1e9b00 */
[----:B------:R-:W-:-:S03]  /*8df0*/  LEA.HI.X R21, R2, R31, R3, 0x3, P0 ;  /* 0x0000001f02157211 */ /* 0x000fc600000f1c03 */
[----:B------:R-:W3:Y:S04]  /*8e00*/  LDG.E.64.CONSTANT R34, desc[UR12][R22.64+0x8] ;  /* 0x0000080c16227981 */ /* 0x000ee8000c1e9b00 */
[----:B------:R-:W3:Y:S01]  /*8e10*/  LDG.E.64.CONSTANT R20, desc[UR12][R20.64] ;  /* 0x0000000c14147981 */ /* 0x000ee2000c1e9b00 */
[----:B------:R-:W-:Y:S01]  /*8e20*/  LOP3.LUT R5, R5, R4, RZ, 0x3c, !PT ;  /* 0x0000000405057212 */ /* 0x000fe200078e3cff */
[----:B------:R-:W-:-:S03]  /*8e30*/  UIADD3 UR4, UP3, UPT, UR4, 0x2, URZ ;  /* 0x0000000204047890 */ /* 0x000fc6000ff7e0ff */
[----:B------:R-:W-:Y:S01]  /*8e40*/  LOP3.LUT R4, R5, R4, RZ, 0x3c, !PT ;  /* 0x0000000405047212 */ /* 0x000fe200078e3cff */
[----:B------:R-:W-:-:S03]  /*8e50*/  UIADD3.X UR5, UPT, UPT, URZ, UR5, URZ, UP3, !UPT ;  /* 0x00000005ff057290 */ /* 0x000fc60009ffe4ff */
[----:B------:R-:W-:Y:S01]  /*8e60*/  LOP3.LUT R5, R5, R4, RZ, 0x3c, !PT ;  /* 0x0000000405057212 */ /* 0x000fe200078e3cff */
        /* <DEDUP_REMOVED lines=9> */
.L_x_7080:
[----:B------:R-:W-:Y:S05]  /*8f00*/  BRA.U UP2, `(.L_x_7078) ;  /* 0x0000000102507547 */ /* 0x000fea000b800000 */
[----:B------:R-:W-:Y:S01]  /*8f10*/  MOV R7, R9 ;  /* 0x0000000900077202 */ /* 0x000fe20000000f00 */
[C---:B0-----:R-:W-:Y:S01]  /*8f20*/  IMAD R0, R2.reuse, UR5, RZ ;  /* 0x0000000502007c24 */ /* 0x041fe2000f8e02ff */
[----:B------:R-:W-:Y:S02]  /*8f30*/  ULEA UR10, UP2, UR4, UR6, 0x3 ;  /* 0x00000006040a7291 */ /* 0x000fe4000f8418ff */
[----:B------:R-:W-:-:S04]  /*8f40*/  IMAD.WIDE.U32 R6, R2, UR4, R6 ;  /* 0x0000000402067c25 */ /* 0x000fc8000f8e0006 */
[----:B------:R-:W-:Y:S01]  /*8f50*/  MOV R2, UR10 ;  /* 0x0000000a00027c02 */ /* 0x000fe20008000f00 */
[----:B------:R-:W-:Y:S01]  /*8f60*/  IMAD R3, R3, UR4, R0 ;  /* 0x0000000403037c24 */ /* 0x000fe2000f8e0200 */
[----:B------:R-:W-:Y:S01]  /*8f70*/  ULEA.HI.X UR4, UR4, UR7, UR5, 0x3, UP2 ;  /* 0x0000000704047291 */ /* 0x000fe200090f1c05 */
[----:B------:R-:W-:Y:S02]  /*8f80*/  LEA R8, P0, R6, UR14, 0x3 ;  /* 0x0000000e06087c11 */ /* 0x000fe4000f8018ff */
[----:B------:R-:W-:-:S03]  /*8f90*/  IMAD.IADD R7, R7, 0x1, R3 ;  /* 0x0000000107077824 */ /* 0x000fc600078e0203 */
        /* <DEDUP_REMOVED lines=11> */
.L_x_7078:
[----:B------:R-:W1:Y:S01]  /*9050*/  LDC.64 R20, c[0x0][0x3a8] ;  /* 0x0000ea00ff147b82 */ /* 0x000e620000000a00 */
[----:B0-----:R-:W-:Y:S02]  /*9060*/  IMAD R3, R11, UR16, RZ ;  /* 0x000000100b037c24 */ /* 0x001fe4000f8e02ff */
[----:B------:R-:W-:Y:S02]  /*9070*/  HFMA2 R6, -RZ, RZ, 0, 0 ;  /* 0x00000000ff067431 */ /* 0x000fe400000001ff */
[C---:B------:R-:W-:Y:S01]  /*9080*/  IMAD.WIDE.U32 R8, R10.reuse, UR16, RZ ;  /* 0x000000100a087c25 */ /* 0x040fe2000f8e00ff */
[----:B------:R-:W-:Y:S01]  /*9090*/  UMOV UR4, URZ ;  /* 0x000000ff00047c82 */ /* 0x000fe20008000000 */
[----:B------:R-:W-:Y:S02]  /*90a0*/  UMOV UR5, URZ ;  /* 0x000000ff00057c82 */ /* 0x000fe40008000000 */
[----:B------:R-:W-:Y:S02]  /*90b0*/  IMAD R3, R10, UR17, R3 ;  /* 0x000000110a037c24 */ /* 0x000fe4000f8e0203 */
[----:B------:R-:W-:-:S03]  /*90c0*/  IMAD.MOV.U32 R0, RZ, RZ, RZ ;  /* 0x000000ffff007224 */ /* 0x000fc600078e00ff */
[----:B------:R-:W-:Y:S01]  /*90d0*/  IADD3 R11, PT, PT, R9, R3, RZ ;  /* 0x00000003090b7210 */ /* 0x000fe20007ffe0ff */
[----:B------:R-:W-:Y:S06]  /*90e0*/  BRA.U !UP1, `(.L_x_7081) ;  /* 0x0000000509687547 */ /* 0x000fec000b800000 */
[----:B------:R-:W-:Y:S01]  /*90f0*/  UIADD3 UR10, UP2, UPT, UR6, 0x20, URZ ;  /* 0x00000020060a7890 */ /* 0x000fe2000ff5e0ff */
[----:B-1----:R-:W-:Y:S01]  /*9100*/  IMAD.WIDE.U32 R22, R20, 0x8, RZ ;  /* 0x0000000814167825 */ /* 0x002fe200078e00ff */
[----:B------:R-:W-:Y:S01]  /*9110*/  ULOP3.LUT UR4, UR8, 0xfffffff8, URZ, 0xc0, !UPT ;  /* 0xfffffff808047892 */ /* 0x000fe2000f8ec0ff */
[----:B------:R-:W-:Y:S01]  /*9120*/  SHF.L.U32 R7, R21, 0x3, RZ ;  /* 0x0000000315077819 */ /* 0x000fe200000006ff */
[----:B------:R-:W-:Y:S01]  /*9130*/  ULOP3.LUT UR5, UR9, 0x7fffffff, URZ, 0xc0, !UPT ;  /* 0x7fffffff09057892 */ /* 0x000fe2000f8ec0ff */
[C---:B------:R-:W-:Y:S01]  /*9140*/  LEA R3, P0, R8.reuse, UR14, 0x3 ;  /* 0x0000000e08037c11 */ /* 0x040fe2000f8018ff */
[----:B------:R-:W-:Y:S01]  /*9150*/  UIADD3.X UR11, UPT, UPT, URZ, UR7, URZ, UP2, !UPT ;  /* 0x00000007ff0b7290 */ /* 0x000fe200097fe4ff */
[----:B------:R-:W-:Y:S01]  /*9160*/  MOV R6, RZ ;  /* 0x000000ff00067202 */ /* 0x000fe20000000f00 */
[----:B------:R-:W-:Y:S01]  /*9170*/  IMAD.MOV.U32 R0, RZ, RZ, RZ ;  /* 0x000000ffff007224 */ /* 0x000fe200078e00ff */
[----:B------:R-:W-:Y:S02]  /*9180*/  IADD3 R44, PT, PT, R23, R7, RZ ;  /* 0x00000007172c7210 */ /* 0x000fe40007ffe0ff */
[----:B------:R-:W-:-:S02]  /*9190*/  LEA.HI.X R2, R8, UR15, R11, 0x3, P0 ;  /* 0x0000000f08027c11 */ /* 0x000fc400080f1c0b */
[----:B------:R-:W-:Y:S01]  /*91a0*/  MOV R28, UR10 ;  /* 0x0000000a001c7c02 */ /* 0x000fe20008000f00 */
[----:B------:R-:W-:Y:S01]  /*91b0*/  UMOV UR10, UR4 ;  /* 0x00000004000a7c82 */ /* 0x000fe20008000000 */
[----:B------:R-:W-:Y:S01]  /*91c0*/  MOV R29, UR11 ;  /* 0x0000000b001d7c02 */ /* 0x000fe20008000f00 */
[----:B------:R-:W-:-:S06]  /*91d0*/  UMOV UR11, UR5 ;  /* 0x00000005000b7c82 */ /* 0x000fcc0008000000 */
.L_x_7082:
[----:B------:R-:W-:Y:S01]  /*91e0*/  IMAD.MOV.U32 R30, RZ, RZ, R3 ;  /* 0x000000ffff1e7224 */ /* 0x000fe200078e0003 */
[----:B------:R-:W-:Y:S01]  /*91f0*/  MOV R31, R2 ;  /* 0x00000002001f7202 */ /* 0x000fe20000000f00 */
[----:B------:R-:W2:Y:S01]  /*9200*/  LDG.E.64.CONSTANT R40, desc[UR12][R28.64+-0x20] ;  /* 0xffffe00c1c287981 */ /* 0x000ea2000c1e9b00 */
[----:B------:R-:W-:-:S03]  /*9210*/  IADD3 R46, P0, PT, R3, R22, RZ ;  /* 0x00000016032e7210 */ /* 0x000fc60007f1e0ff */
[----:B------:R-:W3:Y:S04]  /*9220*/  LDG.E.64.CONSTANT R34, desc[UR12][R28.64+-0x18] ;  /* 0xffffe80c1c227981 */ /* 0x000ee8000c1e9b00 */
[----:B------:R-:W2:Y:S01]  /*9230*/  LDG.E.64.CONSTANT R30, desc[UR12][R30.64] ;  /* 0x0000000c1e1e7981 */ /* 0x000ea2000c1e9b00 */
[----:B------:R-:W-:Y:S02]  /*9240*/  IADD3.X R47, PT, PT, R2, R44, RZ, P0, !PT ;  /* 0x0000002c022f7210 */ /* 0x000fe400007fe4ff */
[----:B------:R-:W-:Y:S01]  /*9250*/  IADD3 R38, P0, PT, R46, R22, RZ ;  /* 0x000000162e267210 */ /* 0x000fe20007f1e0ff */
[----:B------:R-:W4:Y:S04]  /*9260*/  LDG.E.64.CONSTANT R36, desc[UR12][R28.64+-0x10] ;  /* 0xfffff00c1c247981 */ /* 0x000f28000c1e9b00 */
[----:B------:R-:W3:Y:S01]  /*9270*/  LDG.E.64.CONSTANT R32, desc[UR12][R46.64] ;  /* 0x0000000c2e207981 */ /* 0x000ee2000c1e9b00 */
[----:B------:R-:W-:-:S05]  /*9280*/  IADD3.X R39, PT, PT, R47, R44, RZ, P0, !PT ;  /* 0x0000002c2f277210 */ /* 0x000fca00007fe4ff */
[----:B------:R0:W4:Y:S01]  /*9290*/  LDG.E.64.CONSTANT R50, desc[UR12][R38.64] ;  /* 0x0000000c26327981 */ /* 0x000122000c1e9b00 */
[----:B------:R-:W-:Y:S01]  /*92a0*/  IMAD.MOV.U32 R7, RZ, RZ, R0 ;  /* 0x000000ffff077224 */ /* 0x000fe200078e0000 */
[----:B0-----:R-:W-:-:S04]  /*92b0*/  IADD3 R38, P0, PT, R38, R22, RZ ;  /* 0x0000001626267210 */ /* 0x001fc80007f1e0ff */
[----:B------:R-:W-:Y:S01]  /*92c0*/  IADD3.X R39, PT, PT, R39, R44, RZ, P0, !PT ;  /* 0x0000002c27277210 */ /* 0x000fe200007fe4ff */
[----:B--2---:R-:W-:Y:S02]  /*92d0*/  IMAD R31, R31, R40, RZ ;  /* 0x000000281f1f7224 */ /* 0x004fe400078e02ff */
[-C--:B------:R-:W-:Y:S02]  /*92e0*/  IMAD.WIDE.U32 R42, R40, R30.reuse, R6 ;  /* 0x0000001e282a7225 */ /* 0x080fe400078e0006 */
[----:B------:R-:W2:Y:S02]  /*92f0*/  LDG.E.64.CONSTANT R6, desc[UR12][R28.64+-0x8] ;  /* 0xfffff80c1c067981 */ /* 0x000ea4000c1e9b00 */
[----:B------:R-:W-:Y:S01]  /*9300*/  IMAD R31, R41, R30, R31 ;  /* 0x0000001e291f7224 */ /* 0x000fe200078e021f */
[----:B------:R-:W-:-:S04]  /*9310*/  IADD3 R40, P0, PT, R38, R22, RZ ;  /* 0x0000001626287210 */ /* 0x000fc80007f1e0ff */
[----:B------:R-:W-:Y:S02]  /*9320*/  IADD3 R43, PT, PT, R43, R31, RZ ;  /* 0x0000001f2b2b7210 */ /* 0x000fe40007ffe0ff */
[----:B------:R0:W2:Y:S01]  /*9330*/  LDG.E.64.CONSTANT R30, desc[UR12][R38.64] ;  /* 0x0000000c261e7981 */ /* 0x0000a2000c1e9b00 */
[----:B---3--:R-:W-:Y:S01]  /*9340*/  IMAD R33, R33, R34, RZ ;  /* 0x0000002221217224 */ /* 0x008fe200078e02ff */
[----:B------:R-:W-:Y:S01]  /*9350*/  IADD3.X R41, PT, PT, R39, R44, RZ, P0, !PT ;  /* 0x0000002c27297210 */ /* 0x000fe200007fe4ff */
[----:B------:R-:W-:Y:S01]  /*9360*/  IMAD.WIDE.U32 R46, R34, R32, R42 ;  /* 0x00000020222e7225 */ /* 0x000fe200078e002a */
[----:B------:R-:W-:-:S03]  /*9370*/  IADD3 R42, P0, PT, R40, R22, RZ ;  /* 0x00000016282a7210 */ /* 0x000fc60007f1e0ff */
[----:B------:R-:W-:Y:S02]  /*9380*/  IMAD R49, R35, R32, R33 ;  /* 0x0000002023317224 */ /* 0x000fe400078e0221 */
[----:B------:R-:W3:Y:S04]  /*9390*/  LDG.E.64.CONSTANT R32, desc[UR12][R28.64] ;  /* 0x0000000c1c207981 */ /* 0x000ee8000c1e9b00 */
[----:B------:R1:W3:Y:S01]  /*93a0*/  LDG.E.64.CONSTANT R34, desc[UR12][R40.64] ;  /* 0x0000000c28227981 */ /* 0x0002e2000c1e9b00 */
[----:B0-----:R-:W-:Y:S01]  /*93b0*/  IMAD.IADD R39, R47, 0x1, R49 ;  /* 0x000000012f277824 */ /* 0x001fe200078e0231 */
[----:B------:R-:W-:Y:S01]  /*93c0*/  MOV R38, R46 ;  /* 0x0000002e00267202 */ /* 0x000fe20000000f00 */
[----:B----4-:R-:W-:Y:S01]  /*93d0*/  IMAD R47, R51, R36, RZ ;  /* 0x00000024332f7224 */ /* 0x010fe200078e02ff */
[----:B------:R-:W-:Y:S01]  /*93e0*/  IADD3.X R43, PT, PT, R41, R44, RZ, P0, !PT ;  /* 0x0000002c292b7210 */ /* 0x000fe200007fe4ff */
[----:B------:R-:W4:Y:S02]  /*93f0*/  LDG.E.64.CONSTANT R48, desc[UR12][R28.64+0x18] ;  /* 0x0000180c1c307981 */ /* 0x000f24000c1e9b00 */
[----:B------:R-:W-:Y:S01]  /*9400*/  IMAD R0, R37, R50, R47 ;  /* 0x0000003225007224 */ /* 0x000fe200078e022f */
[----:B-1----:R-:W-:Y:S01]  /*9410*/  IADD3 R40, P0, PT, R42, R22, RZ ;  /* 0x000000162a287210 */ /* 0x002fe20007f1e0ff */
[----:B------:R-:W-:-:S02]  /*9420*/  IMAD.WIDE.U32 R50, R36, R50, R38 ;  /* 0x0000003224327225 */ /* 0x000fc400078e0026 */
[----:B------:R-:W4:Y:S01]  /*9430*/  LDG.E.64.CONSTANT R36, desc[UR12][R28.64+0x8] ;  /* 0x0000080c1c247981 */ /* 0x000f22000c1e9b00 */
[----:B------:R-:W-:-:S03]  /*9440*/  IADD3.X R41, PT, PT, R43, R44, RZ, P0, !PT ;  /* 0x0000002c2b297210 */ /* 0x000fc600007fe4ff */
[----:B------:R-:W4:Y:S01]  /*9450*/  LDG.E.64.CONSTANT R38, desc[UR12][R42.64] ;  /* 0x0000000c2a267981 */ /* 0x000f22000c1e9b00 */
[----:B------:R-:W-:-:S05]  /*9460*/  IADD3 R46, P0, PT, R40, R22, RZ ;  /* 0x00000016282e7210 */ /* 0x000fca0007f1e0ff */
[----:B------:R-:W-:Y:S02]  /*9470*/  IMAD.X R47, R41, 0x1, R44, P0 ;  /* 0x00000001292f7824 */ /* 0x000fe400000e062c */
[----:B------:R-:W4:Y:S04]  /*9480*/  LDG.E.64.CONSTANT R40, desc[UR12][R40.64] ;  /* 0x0000000c28287981 */ /* 0x000f28000c1e9b00 */
[----:B------:R0:W4:Y:S04]  /*9490*/  LDG.E.64.CONSTANT R42, desc[UR12][R28.64+0x10] ;  /* 0x0000100c1c2a7981 */ /* 0x000128000c1e9b00 */
[----:B------:R-:W4:Y:S01]  /*94a0*/  LDG.E.64.CONSTANT R46, desc[UR12][R46.64] ;  /* 0x0000000c2e2e7981 */ /* 0x000f22000c1e9b00 */
[----:B------:R-:W-:Y:S01]  /*94b0*/  IADD3 R51, PT, PT, R51, R0, RZ ;  /* 0x0000000033337210 */ /* 0x000fe20007ffe0ff */
[----:B------:R-:W-:-:S04]  /*94c0*/  UIADD3 UR10, UP2, UPT, UR10, -0x8, URZ ;  /* 0xfffffff80a0a7890 */ /* 0x000fc8000ff5e0ff */
[----:B------:R-:W-:Y:S02]  /*94d0*/  UIADD3.X UR11, UPT, UPT, UR11, -0x1, URZ, UP2, !UPT ;  /* 0xffffffff0b0b7890 */ /* 0x000fe400097fe4ff */
[----:B------:R-:W-:-:S04]  /*94e0*/  UISETP.NE.U32.AND UP2, UPT, UR10, URZ, UPT ;  /* 0x000000ff0a00728c */ /* 0x000fc8000bf45070 */
[----:B------:R-:W-:Y:S01]  /*94f0*/  UISETP.NE.AND.EX UP2, UPT, UR11, URZ, UPT, UP2 ;  /* 0x000000ff0b00728c */ /* 0x000fe2000bf45320 */
[----:B0-----:R-:W-:Y:S02]  /*9500*/  IADD3 R28, P1, PT, R28, 0x40, RZ ;  /* 0x000000401c1c7810 */ /* 0x001fe40007f3e0ff */
[C---:B------:R-:W-:Y:S02]  /*9510*/  LEA R3, P0, R20.reuse, R3, 0x6 ;  /* 0x0000000314037211 */ /* 0x040fe400078030ff */
[----:B------:R-:W-:Y:S02]  /*9520*/  IADD3.X R29, PT, PT, RZ, R29, RZ, P1, !PT ;  /* 0x0000001dff1d7210 */ /* 0x000fe40000ffe4ff */
[----:B------:R-:W-:Y:S01]  /*9530*/  LEA.HI.X R2, R20, R2, R21, 0x6, P0 ;  /* 0x0000000214027211 */ /* 0x000fe200000f3415 */
        /* <DEDUP_REMOVED lines=21> */
.L_x_7081:
[----:B------:R-:W-:Y:S05]  /*9690*/  BRA.U !UP0, `(.L_x_7083) ;  /* 0x0000000508ac7547 */ /* 0x000fea000b800000 */
[----:B------:R-:W-:Y:S02]  /*96a0*/  ULOP3.LUT UR10, UR8, 0x7, URZ, 0xc0, !UPT ;  /* 0x00000007080a7892 */ /* 0x000fe4000f8ec0ff */
[----:B------:R-:W-:Y:S02]  /*96b0*/  UISETP.NE.U32.AND UP2, UPT, UR20, URZ, UPT ;  /* 0x000000ff1400728c */ /* 0x000fe4000bf45070 */
[----:B------:R-:W-:Y:S02]  /*96c0*/  UISETP.GE.U32.AND UP3, UPT, UR10, 0x4, UPT ;  /* 0x000000040a00788c */ /* 0x000fe4000bf66070 */
[----:B------:R-:W-:Y:S02]  /*96d0*/  UISETP.NE.AND.EX UP2, UPT, URZ, URZ, UPT, UP2 ;  /* 0x000000ffff00728c */ /* 0x000fe4000bf45320 */
[----:B------:R-:W-:-:S09]  /*96e0*/  UISETP.GE.U32.AND.EX UP3, UPT, URZ, URZ, UPT, UP3 ;  /* 0x000000ffff00728c */ /* 0x000fd2000bf66130 */
[----:B------:R-:W-:Y:S05]  /*96f0*/  BRA.U !UP3, `(.L_x_7084) ;  /* 0x000000010bb87547 */ /* 0x000fea000b800000 */
[C---:B-1----:R-:W-:Y:S01]  /*9700*/  IMAD R22, R20.reuse, UR5, RZ ;  /* 0x0000000514167c24 */ /* 0x042fe2000f8e02ff */
[----:B------:R-:W-:Y:S01]  /*9710*/  ULEA UR10, UP3, UR4, UR6, 0x3 ;  /* 0x00000006040a7291 */ /* 0x000fe2000f8618ff */
[----:B------:R-:W-:Y:S02]  /*9720*/  IMAD.MOV.U32 R10, RZ, RZ, R8 ;  /* 0x000000ffff0a7224 */ /* 0x000fe400078e0008 */
[----:B------:R-:W-:Y:S01]  /*9730*/  IMAD R7, R21, UR4, R22 ;  /* 0x0000000415077c24 */ /* 0x000fe2000f8e0216 */
[----:B------:R-:W-:Y:S02]  /*9740*/  ULEA.HI.X UR11, UR4, UR7, UR5, 0x3, UP3 ;  /* 0x00000007040b7291 */ /* 0x000fe400098f1c05 */
[----:B------:R-:W-:Y:S01]  /*9750*/  IMAD.WIDE.U32 R2, R20, UR4, R10 ;  /* 0x0000000414027c25 */ /* 0x000fe2000f8e000a */
[----:B------:R-:W-:-:S03]  /*9760*/  MOV R40, UR10 ;  /* 0x0000000a00287c02 */ /* 0x000fc60008000f00 */
[----:B------:R-:W-:Y:S01]  /*9770*/  IMAD.SHL.U32 R39, R20, 0x8, RZ ;  /* 0x0000000814277824 */ /* 0x000fe200078e00ff */
[----:B------:R-:W-:Y:S02]  /*9780*/  IADD3 R3, PT, PT, R3, R7, RZ ;  /* 0x0000000703037210 */ /* 0x000fe40007ffe0ff */
[C---:B------:R-:W-:Y:S02]  /*9790*/  LEA R36, P0, R2.reuse, UR14, 0x3 ;  /* 0x0000000e02247c11 */ /* 0x040fe4000f8018ff */
[----:B------:R-:W-:Y:S02]  /*97a0*/  MOV R41, UR11 ;  /* 0x0000000b00297c02 */ /* 0x000fe40008000f00 */
[----:B------:R-:W-:Y:S02]  /*97b0*/  LEA.HI.X R37, R2, UR15, R3, 0x3, P0 ;  /* 0x0000000f02257c11 */ /* 0x000fe400080f1c03 */
[----:B------:R-:W-:Y:S01]  /*97c0*/  SHF.L.U64.HI R7, R20, 0x3, R21 ;  /* 0x0000000314077819 */ /* 0x000fe20000010215 */
[----:B------:R-:W2:Y:S01]  /*97d0*/  LDG.E.64.CONSTANT R22, desc[UR12][R40.64] ;  /* 0x0000000c28167981 */ /* 0x000ea2000c1e9b00 */
[----:B------:R-:W-:-:S03]  /*97e0*/  IADD3 R42, P0, PT, R36, R39, RZ ;  /* 0x00000027242a7210 */ /* 0x000fc60007f1e0ff */
[----:B------:R-:W2:Y:S01]  /*97f0*/  LDG.E.64.CONSTANT R2, desc[UR12][R36.64] ;  /* 0x0000000c24027981 */ /* 0x000ea2000c1e9b00 */
[----:B------:R-:W-:-:S03]  /*9800*/  IADD3.X R43, PT, PT, R37, R7, RZ, P0, !PT ;  /* 0x00000007252b7210 */ /* 0x000fc600007fe4ff */
[----:B------:R-:W3:Y:S01]  /*9810*/  LDG.E.64.CONSTANT R32, desc[UR12][R40.64+0x8] ;  /* 0x0000080c28207981 */ /* 0x000ee2000c1e9b00 */
[----:B------:R-:W-:-:S03]  /*9820*/  IADD3 R46, P0, PT, R42, R39, RZ ;  /* 0x000000272a2e7210 */ /* 0x000fc60007f1e0ff */
[----:B------:R-:W3:Y:S01]  /*9830*/  LDG.E.64.CONSTANT R34, desc[UR12][R42.64] ;  /* 0x0000000c2a227981 */ /* 0x000ee2000c1e9b00 */
[----:B------:R-:W-:Y:S02]  /*9840*/  IADD3.X R47, PT, PT, R43, R7, RZ, P0, !PT ;  /* 0x000000072b2f7210 */ /* 0x000fe400007fe4ff */
[----:B------:R-:W-:Y:S01]  /*9850*/  IADD3 R38, P0, PT, R46, R39, RZ ;  /* 0x000000272e267210 */ /* 0x000fe20007f1e0ff */
[----:B------:R-:W4:Y:S04]  /*9860*/  LDG.E.64.CONSTANT R28, desc[UR12][R40.64+0x10] ;  /* 0x0000100c281c7981 */ /* 0x000f28000c1e9b00 */
[----:B------:R-:W4:Y:S01]  /*9870*/  LDG.E.64.CONSTANT R30, desc[UR12][R46.64] ;  /* 0x0000000c2e1e7981 */ /* 0x000f22000c1e9b00 */
[----:B------:R-:W-:-:S03]  /*9880*/  IADD3.X R39, PT, PT, R47, R7, RZ, P0, !PT ;  /* 0x000000072f277210 */ /* 0x000fc600007fe4ff */
[----:B------:R-:W4:Y:S04]  /*9890*/  LDG.E.64.CONSTANT R36, desc[UR12][R40.64+0x18] ;  /* 0x0000180c28247981 */ /* 0x000f28000c1e9b00 */
[----:B------:R-:W4:Y:S01]  /*98a0*/  LDG.E.64.CONSTANT R38, desc[UR12][R38.64] ;  /* 0x0000000c26267981 */ /* 0x000f22000c1e9b00 */
[----:B------:R-:W-:Y:S01]  /*98b0*/  IMAD.MOV.U32 R7, RZ, RZ, R0 ;  /* 0x000000ffff077224 */ /* 0x000fe200078e0000 */
[----:B------:R-:W-:-:S04]  /*98c0*/  UIADD3 UR4, UP3, UPT, UR4, 0x4, URZ ;  /* 0x0000000404047890 */ /* 0x000fc8000ff7e0ff */
[----:B------:R-:W-:Y:S01]  /*98d0*/  UIADD3.X UR5, UPT, UPT, URZ, UR5, URZ, UP3, !UPT ;  /* 0x00000005ff057290 */ /* 0x000fe20009ffe4ff */
        /* <DEDUP_REMOVED lines=8> */
[----:B----4-:R-:W-:Y:S02]  /*9960*/  IMAD R3, R31, R28, RZ ;  /* 0x0000001c1f037224 */ /* 0x010fe400078e02ff */
[----:B------:R-:W-:Y:S02]  /*9970*/  IMAD R7, R39, R36, RZ ;  /* 0x0000002427077224 */ /* 0x000fe400078e02ff */
[-C--:B------:R-:W-:Y:S02]  /*9980*/  IMAD R3, R29, R30.reuse, R3 ;  /* 0x0000001e1d037224 */ /* 0x080fe400078e0203 */
[----:B------:R-:W-:-:S05]  /*9990*/  IMAD.WIDE.U32 R28, R28, R30, R32 ;  /* 0x0000001e1c1c7225 */ /* 0x000fca00078e0020 */
[----:B------:R-:W-:Y:S01]  /*99a0*/  IADD3 R29, PT, PT, R29, R3, RZ ;  /* 0x000000031d1d7210 */ /* 0x000fe20007ffe0ff */
[-C--:B------:R-:W-:Y:S02]  /*99b0*/  IMAD R3, R37, R38.reuse, R7 ;  /* 0x0000002625037224 */ /* 0x080fe400078e0207 */
[----:B------:R-:W-:-:S04]  /*99c0*/  IMAD.WIDE.U32 R6, R36, R38, R28 ;  /* 0x0000002624067225 */ /* 0x000fc800078e001c */
[----:B------:R-:W-:-:S07]  /*99d0*/  IMAD.IADD R0, R7, 0x1, R3 ;  /* 0x0000000107007824 */ /* 0x000fce00078e0203 */
.L_x_7084:
        /* <DEDUP_REMOVED lines=8> */
[C---:B-1----:R-:W-:Y:S01]  /*9a60*/  IMAD R22, R20.reuse, UR5, RZ ;  /* 0x0000000514167c24 */ /* 0x042fe2000f8e02ff */
[----:B------:R-:W-:Y:S01]  /*9a70*/  MOV R3, R11 ;  /* 0x0000000b00037202 */ /* 0x000fe20000000f00 */
[----:B------:R-:W-:Y:S02]  /*9a80*/  ULEA UR10, UP3, UR4, UR6, 0x3 ;  /* 0x00000006040a7291 */ /* 0x000fe4000f8618ff */
[----:B------:R-:W-:Y:S02]  /*9a90*/  IMAD R7, R21, UR4, R22 ;  /* 0x0000000415077c24 */ /* 0x000fe4000f8e0216 */
[----:B------:R-:W-:Y:S01]  /*9aa0*/  IMAD.WIDE.U32 R2, R20, UR4, R2 ;  /* 0x0000000414027c25 */ /* 0x000fe2000f8e0002 */
[----:B------:R-:W-:-:S03]  /*9ab0*/  ULEA.HI.X UR11, UR4, UR7, UR5, 0x3, UP3 ;  /* 0x00000007040b7291 */ /* 0x000fc600098f1c05 */
[----:B------:R-:W-:Y:S01]  /*9ac0*/  IMAD.U32 R22, RZ, RZ, UR10 ;  /* 0x0000000aff167e24 */ /* 0x000fe2000f8e00ff */
        /* <DEDUP_REMOVED lines=21> */
.L_x_7085:
[----:B------:R-:W-:Y:S05]  /*9c20*/  BRA.U UP2, `(.L_x_7083) ;  /* 0x0000000102487547 */ /* 0x000fea000b800000 */
[----:B------:R-:W-:Y:S01]  /*9c30*/  MOV R9, R11 ;  /* 0x0000000b00097202 */ /* 0x000fe20000000f00 */
[C---:B-1----:R-:W-:Y:S01]  /*9c40*/  IMAD R2, R20.reuse, UR5, RZ ;  /* 0x0000000514027c24 */ /* 0x042fe2000f8e02ff */
[----:B------:R-:W-:Y:S02]  /*9c50*/  ULEA UR10, UP2, UR4, UR6, 0x3 ;  /* 0x00000006040a7291 */ /* 0x000fe4000f8418ff */
[----:B------:R-:W-:-:S04]  /*9c60*/  IMAD.WIDE.U32 R8, R20, UR4, R8 ;  /* 0x0000000414087c25 */ /* 0x000fc8000f8e0008 */
[----:B------:R-:W-:Y:S01]  /*9c70*/  IMAD R7, R21, UR4, R2 ;  /* 0x0000000415077c24 */ /* 0x000fe2000f8e0202 */
[----:B------:R-:W-:Y:S01]  /*9c80*/  ULEA.HI.X UR4, UR4, UR7, UR5, 0x3, UP2 ;  /* 0x0000000704047291 */ /* 0x000fe200090f1c05 */
[----:B------:R-:W-:Y:S02]  /*9c90*/  LEA R10, P0, R8, UR14, 0x3 ;  /* 0x0000000e080a7c11 */ /* 0x000fe4000f8018ff */
[----:B------:R-:W-:Y:S02]  /*9ca0*/  MOV R2, UR10 ;  /* 0x0000000a00027c02 */ /* 0x000fe40008000f00 */
[----:B------:R-:W-:Y:S01]  /*9cb0*/  IADD3 R7, PT, PT, R9, R7, RZ ;  /* 0x0000000709077210 */ /* 0x000fe20007ffe0ff */
[----:B------:R-:W-:-:S03]  /*9cc0*/  IMAD.U32 R3, RZ, RZ, UR4 ;  /* 0x00000004ff037e24 */ /* 0x000fc6000f8e00ff */
[----:B------:R-:W-:-:S03]  /*9cd0*/  LEA.HI.X R11, R8, UR15, R7, 0x3, P0 ;  /* 0x0000000f080b7c11 */ /* 0x000fc600080f1c07 */
[----:B------:R-:W2:Y:S04]  /*9ce0*/  LDG.E.64.CONSTANT R2, desc[UR12][R2.64] ;  /* 0x0000000c02027981 */ /* 0x000ea8000c1e9b00 */
[----:B------:R-:W2:Y:S01]  /*9cf0*/  LDG.E.64.CONSTANT R8, desc[UR12][R10.64] ;  /* 0x0000000c0a087981 */ /* 0x000ea2000c1e9b00 */
[----:B------:R-:W-:Y:S01]  /*9d00*/  MOV R7, R0 ;  /* 0x0000000000077202 */ /* 0x000fe20000000f00 */
[----:B--2---:R-:W-:Y:S02]  /*9d10*/  IMAD R9, R9, R2, RZ ;  /* 0x0000000209097224 */ /* 0x004fe400078e02ff */
[----:B------:R-:W-:-:S04]  /*9d20*/  IMAD.WIDE.U32 R6, R2, R8, R6 ;  /* 0x0000000802067225 */ /* 0x000fc800078e0006 */
[----:B------:R-:W-:-:S05]  /*9d30*/  IMAD R9, R3, R8, R9 ;  /* 0x0000000803097224 */ /* 0x000fca00078e0209 */
[----:B------:R-:W-:-:S07]  /*9d40*/  IADD3 R0, PT, PT, R7, R9, RZ ;  /* 0x0000000907007210 */ /* 0x000fce0007ffe0ff */
.L_x_7083:
[----:B-----5:R-:W-:Y:S01]  /*9d50*/  IMAD R3, R25, UR16, RZ ;  /* 0x0000001019037c24 */ /* 0x020fe2000f8e02ff */
[----:B------:R-:W-:Y:S01]  /*9d60*/  UMOV UR4, URZ ;  /* 0x000000ff00047c82 */ /* 0x000fe20008000000 */
[----:B------:R-:W-:Y:S01]  /*9d70*/  IMAD.WIDE.U32 R8, R24, UR16, RZ ;  /* 0x0000001018087c25 */ /* 0x000fe2000f8e00ff */
[----:B------:R-:W-:-:S03]  /*9d80*/  UMOV UR5, URZ ;  /* 0x000000ff00057c82 */ /* 0x000fc60008000000 */
[----:B------:R-:W-:Y:S01]  /*9d90*/  IMAD R11, R24, UR17, R3 ;  /* 0x00000011180b7c24 */ /* 0x000fe2000f8e0203 */
[----:B------:R-:W-:-:S04]  /*9da0*/  CS2R R2, SRZ ;  /* 0x0000000000027805 */ /* 0x000fc8000001ff00 */
[----:B------:R-:W-:Y:S01]  /*9db0*/  IADD3 R11, PT, PT, R9, R11, RZ ;  /* 0x0000000b090b7210 */ /* 0x000fe20007ffe0ff */
[----:B------:R-:W-:Y:S06]  /*9dc0*/  BRA.U !UP1, `(.L_x_7086) ;  /* 0x0000000509647547 */ /* 0x000fec000b800000 */
[----:B------:R-:W-:Y:S01]  /*9dd0*/  UIADD3 UR10, UP2, UPT, UR6, 0x20, URZ ;  /* 0x00000020060a7890 */ /* 0x000fe2000ff5e0ff */
[----:B------:R-:W-:Y:S01]  /*9de0*/  LEA R44, P0, R8, UR14, 0x3 ;  /* 0x0000000e082c7c11 */ /* 0x000fe2000f8018ff */
[----:B------:R-:W-:Y:S01]  /*9df0*/  ULOP3.LUT UR4, UR8, 0xfffffff8, URZ, 0xc0, !UPT ;  /* 0xfffffff808047892 */ /* 0x000fe2000f8ec0ff */
[----:B------:R-:W-:Y:S01]  /*9e00*/  CS2R R2, SRZ ;  /* 0x0000000000027805 */ /* 0x000fe2000001ff00 */
[----:B------:R-:W-:Y:S01]  /*9e10*/  ULOP3.LUT UR5, UR9, 0x7fffffff, URZ, 0xc0, !UPT ;  /* 0x7fffffff09057892 */ /* 0x000fe2000f8ec0ff */
[C-C-:B-1----:R-:W-:Y:S01]  /*9e20*/  SHF.L.U64.HI R48, R20.reuse, 0x3, R21.reuse ;  /* 0x0000000314307819 */ /* 0x142fe20000010215 */
[----:B------:R-:W-:Y:S01]  /*9e30*/  UIADD3.X UR11, UPT, UPT, URZ, UR7, URZ, UP2, !UPT ;  /* 0x00000007ff0b7290 */ /* 0x000fe200097fe4ff */
[C---:B------:R-:W-:Y:S01]  /*9e40*/  IMAD.SHL.U32 R49, R20.reuse, 0x8, RZ ;  /* 0x0000000814317824 */ /* 0x040fe200078e00ff */
[----:B------:R-:W-:Y:S02]  /*9e50*/  SHF.L.U64.HI R50, R20, 0x6, R21 ;  /* 0x0000000614327819 */ /* 0x000fe40000010215 */
[----:B------:R-:W-:-:S02]  /*9e60*/  LEA.HI.X R7, R8, UR15, R11, 0x3, P0 ;  /* 0x0000000f08077c11 */ /* 0x000fc400080f1c0b */
[----:B------:R-:W-:Y:S01]  /*9e70*/  MOV R22, UR10 ;  /* 0x0000000a00167c02 */ /* 0x000fe20008000f00 */
[----:B------:R-:W-:Y:S01]  /*9e80*/  UMOV UR10, UR4 ;  /* 0x00000004000a7c82 */ /* 0x000fe20008000000 */
[----:B------:R-:W-:Y:S01]  /*9e90*/  MOV R23, UR11 ;  /* 0x0000000b00177c02 */ /* 0x000fe20008000f00 */
[----:B------:R-:W-:-:S06]  /*9ea0*/  UMOV UR11, UR5 ;  /* 0x00000005000b7c82 */ /* 0x000fcc0008000000 */
.L_x_7087:
[----:B------:R-:W-:Y:S01]  /*9eb0*/  MOV R24, R44 ;  /* 0x0000002c00187202 */ /* 0x000fe20000000f00 */
[----:B------:R-:W-:Y:S01]  /*9ec0*/  IMAD.MOV.U32 R25, RZ, RZ, R7 ;  /* 0x000000ffff197224 */ /* 0x000fe200078e0007 */
[----:B------:R-:W2:Y:S01]  /*9ed0*/  LDG.E.64.CONSTANT R36, desc[UR12][R22.64+-0x20] ;  /* 0xffffe00c16247981 */ /* 0x000ea2000c1e9b00 */
[----:B------:R-:W-:-:S03]  /*9ee0*/  IADD3 R40, P0, PT, R44, R49, RZ ;  /* 0x000000312c287210 */ /* 0x000fc60007f1e0ff */
[----:B------:R-:W3:Y:S04]  /*9ef0*/  LDG.E.64.CONSTANT R30, desc[UR12][R22.64+-0x18] ;  /* 0xffffe80c161e7981 */ /* 0x000ee8000c1e9b00 */
[----:B------:R-:W2:Y:S01]  /*9f00*/  LDG.E.64.CONSTANT R24, desc[UR12][R24.64] ;  /* 0x0000000c18187981 */ /* 0x000ea2000c1e9b00 */
[-C--:B------:R-:W-:Y:S02]  /*9f10*/  IADD3.X R41, PT, PT, R7, R48.reuse, RZ, P0, !PT ;  /* 0x0000003007297210 */ /* 0x080fe400007fe4ff */
[-C--:B------:R-:W-:Y:S01]  /*9f20*/  IADD3 R34, P0, PT, R40, R49.reuse, RZ ;  /* 0x0000003128227210 */ /* 0x080fe20007f1e0ff */
[----:B------:R-:W4:Y:S04]  /*9f30*/  LDG.E.64.CONSTANT R32, desc[UR12][R22.64+-0x10] ;  /* 0xfffff00c16207981 */ /* 0x000f28000c1e9b00 */
[----:B------:R-:W3:Y:S01]  /*9f40*/  LDG.E.64.CONSTANT R28, desc[UR12][R40.64] ;  /* 0x0000000c281c7981 */ /* 0x000ee2000c1e9b00 */
[----:B------:R-:W-:Y:S01]  /*9f50*/  IADD3.X R35, PT, PT, R41, R48, RZ, P0, !PT ;  /* 0x0000003029237210 */ /* 0x000fe200007fe4ff */
[----:B------:R-:W-:Y:S01]  /*9f60*/  IMAD.MOV.U32 R39, RZ, RZ, R3 ;  /* 0x000000ffff277224 */ /* 0x000fe200078e0003 */
[----:B------:R-:W-:Y:S01]  /*9f70*/  MOV R38, R2 ;  /* 0x0000000200267202 */ /* 0x000fe20000000f00 */
[----:B------:R-:W5:Y:S04]  /*9f80*/  LDG.E.64.CONSTANT R42, desc[UR12][R22.64+0x18] ;  /* 0x0000180c162a7981 */ /* 0x000f68000c1e9b00 */
[----:B------:R0:W4:Y:S04]  /*9f90*/  LDG.E.64.CONSTANT R46, desc[UR12][R34.64] ;  /* 0x0000000c222e7981 */ /* 0x000128000c1e9b00 */
[----:B------:R-:W5:Y:S01]  /*9fa0*/  LDG.E.64.CONSTANT R2, desc[UR12][R22.64+-0x8] ;  /* 0xfffff80c16027981 */ /* 0x000f62000c1e9b00 */
[----:B0-----:R-:W-:-:S04]  /*9fb0*/  IADD3 R34, P0, PT, R34, R49, RZ ;  /* 0x0000003122227210 */ /* 0x001fc80007f1e0ff */
[----:B------:R-:W-:Y:S01]  /*9fc0*/  IADD3.X R35, PT, PT, R35, R48, RZ, P0, !PT ;  /* 0x0000003023237210 */ /* 0x000fe200007fe4ff */
[----:B--2---:R-:W-:Y:S02]  /*9fd0*/  IMAD R25, R25, R36, RZ ;  /* 0x0000002419197224 */ /* 0x004fe400078e02ff */
[----:B------:R-:W-:-:S04]  /*9fe0*/  IMAD.WIDE.U32 R38, R36, R24, R38 ;  /* 0x0000001824267225 */ /* 0x000fc800078e0026 */
[----:B------:R-:W-:Y:S01]  /*9ff0*/  IMAD R25, R37, R24, R25 ;  /* 0x0000001825197224 */ /* 0x000fe200078e0219 */
[----:B------:R-:W-:-:S04]  /*a000*/  IADD3 R36, P0, PT, R34, R49, RZ ;  /* 0x0000003122247210 */ /* 0x000fc80007f1e0ff */
[----:B------:R-:W-:Y:S02]  /*a010*/  IADD3 R39, PT, PT, R39, R25, RZ ;  /* 0x0000001927277210 */ /* 0x000fe40007ffe0ff */
[----:B------:R0:W5:Y:S01]  /*a020*/  LDG.E.64.CONSTANT R24, desc[UR12][R34.64] ;  /* 0x0000000c22187981 */ /* 0x000162000c1e9b00 */
[----:B---3--:R-:W-:Y:S01]  /*a030*/  IMAD R29, R29, R30, RZ ;  /* 0x0000001e1d1d7224 */ /* 0x008fe200078e02ff */
[----:B------:R-:W-:-:S03]  /*a040*/  IADD3.X R37, PT, PT, R35, R48, RZ, P0, !PT ;  /* 0x0000003023257210 */ /* 0x000fc600007fe4ff */
[-C--:B------:R-:W-:Y:S02]  /*a050*/  IMAD R41, R31, R28.reuse, R29 ;  /* 0x0000001c1f297224 */ /* 0x080fe400078e021d */
[----:B0-----:R-:W-:Y:S01]  /*a060*/  IMAD.WIDE.U32 R34, R30, R28, R38 ;  /* 0x0000001c1e227225 */ /* 0x001fe200078e0026 */
[----:B------:R-:W-:Y:S01]  /*a070*/  IADD3 R38, P0, PT, R36, R49, RZ ;  /* 0x0000003124267210 */ /* 0x000fe20007f1e0ff */
[----:B------:R-:W2:Y:S04]  /*a080*/  LDG.E.64.CONSTANT R28, desc[UR12][R22.64] ;  /* 0x0000000c161c7981 */ /* 0x000ea8000c1e9b00 */
[----:B------:R0:W2:Y:S01]  /*a090*/  LDG.E.64.CONSTANT R30, desc[UR12][R36.64] ;  /* 0x0000000c241e7981 */ /* 0x0000a2000c1e9b00 */
[----:B------:R-:W-:Y:S01]  /*a0a0*/  IMAD.IADD R35, R35, 0x1, R41 ;  /* 0x0000000123237824 */ /* 0x000fe200078e0229 */
[----:B------:R-:W-:Y:S01]  /*a0b0*/  IADD3.X R39, PT, PT, R37, R48, RZ, P0, !PT ;  /* 0x0000003025277210 */ /* 0x000fe200007fe4ff */
[----:B----4-:R-:W-:-:S04]  /*a0c0*/  IMAD R51, R47, R32, RZ ;  /* 0x000000202f337224 */ /* 0x010fc800078e02ff */
[-C--:B------:R-:W-:Y:S02]  /*a0d0*/  IMAD R51, R33, R46.reuse, R51 ;  /* 0x0000002e21337224 */ /* 0x080fe400078e0233 */
[----:B------:R-:W-:Y:S01]  /*a0e0*/  IMAD.WIDE.U32 R46, R32, R46, R34 ;  /* 0x0000002e202e7225 */ /* 0x000fe200078e0022 */
[-C--:B0-----:R-:W-:Y:S01]  /*a0f0*/  IADD3 R36, P0, PT, R38, R49.reuse, RZ ;  /* 0x0000003126247210 */ /* 0x081fe20007f1e0ff */
[----:B------:R-:W3:Y:S04]  /*a100*/  LDG.E.64.CONSTANT R32, desc[UR12][R22.64+0x8] ;  /* 0x0000080c16207981 */ /* 0x000ee8000c1e9b00 */
[----:B------:R-:W3:Y:S01]  /*a110*/  LDG.E.64.CONSTANT R34, desc[UR12][R38.64] ;  /* 0x0000000c26227981 */ /* 0x000ee2000c1e9b00 */
[----:B------:R-:W-:Y:S02]  /*a120*/  IADD3.X R37, PT, PT, R39, R48, RZ, P0, !PT ;  /* 0x0000003027257210 */ /* 0x000fe400007fe4ff */
[----:B------:R-:W-:-:S04]  /*a130*/  IADD3 R40, P0, PT, R36, R49, RZ ;  /* 0x0000003124287210 */ /* 0x000fc80007f1e0ff */
[----:B------:R-:W-:Y:S02]  /*a140*/  IADD3.X R41, PT, PT, R37, R48, RZ, P0, !PT ;  /* 0x0000003025297210 */ /* 0x000fe400007fe4ff */
[----:B------:R-:W4:Y:S04]  /*a150*/  LDG.E.64.CONSTANT R36, desc[UR12][R36.64] ;  /* 0x0000000c24247981 */ /* 0x000f28000c1e9b00 */
[----:B------:R0:W4:Y:S04]  /*a160*/  LDG.E.64.CONSTANT R38, desc[UR12][R22.64+0x10] ;  /* 0x0000100c16267981 */ /* 0x000128000c1e9b00 */
[----:B------:R-:W4:Y:S01]  /*a170*/  LDG.E.64.CONSTANT R40, desc[UR12][R40.64] ;  /* 0x0000000c28287981 */ /* 0x000f22000c1e9b00 */
[----:B------:R-:W-:Y:S01]  /*a180*/  IMAD.IADD R47, R47, 0x1, R51 ;  /* 0x000000012f2f7824 */ /* 0x000fe200078e0233 */
        /* <DEDUP_REMOVED lines=8> */
[----:B-----5:R-:W-:-:S04]  /*a210*/  IMAD R25, R25, R2, RZ ;  /* 0x0000000219197224 */ /* 0x020fc800078e02ff */
[-C--:B------:R-:W-:Y:S02]  /*a220*/  IMAD R25, R3, R24.reuse, R25 ;  /* 0x0000001803197224 */ /* 0x080fe400078e0219 */
[----:B------:R-:W-:-:S05]  /*a230*/  IMAD.WIDE.U32 R2, R2, R24, R46 ;  /* 0x0000001802027225 */ /* 0x000fca00078e002e */
[----:B------:R-:W-:Y:S01]  /*a240*/  IADD3 R3, PT, PT, R3, R25, RZ ;  /* 0x0000001903037210 */ /* 0x000fe20007ffe0ff */
[----:B--2---:R-:W-:Y:S02]  /*a250*/  IMAD R25, R31, R28, RZ ;  /* 0x0000001c1f197224 */ /* 0x004fe400078e02ff */
[----:B------:R-:W-:-:S04]  /*a260*/  IMAD.WIDE.U32 R2, R28, R30, R2 ;  /* 0x0000001e1c027225 */ /* 0x000fc800078e0002 */
[----:B------:R-:W-:-:S05]  /*a270*/  IMAD R25, R29, R30, R25 ;  /* 0x0000001e1d197224 */ /* 0x000fca00078e0219 */
        /* <DEDUP_REMOVED lines=14> */
.L_x_7086:
        /* <DEDUP_REMOVED lines=23> */
[----:B------:R-:W-:Y:S02]  /*a4d0*/  IADD3.X R43, PT, PT, R37, R7, RZ, P0, !PT ;  /* 0x00000007252b7210 */ /* 0x000fe400007fe4ff */
[----:B------:R-:W-:Y:S01]  /*a4e0*/  IADD3 R46, P0, PT, R42, R39, RZ ;  /* 0x000000272a2e7210 */ /* 0x000fe20007f1e0ff */
[----:B------:R-:W3:Y:S04]  /*a4f0*/  LDG.E.64.CONSTANT R28, desc[UR12][R40.64+0x8] ;  /* 0x0000080c281c7981 */ /* 0x000ee8000c1e9b00 */
[----:B------:R-:W3:Y:S01]  /*a500*/  LDG.E.64.CONSTANT R30, desc[UR12][R42.64] ;  /* 0x0000000c2a1e7981 */ /* 0x000ee2000c1e9b00 */
[----:B------:R-:W-:Y:S02]  /*a510*/  IADD3.X R47, PT, PT, R43, R7, RZ, P0, !PT ;  /* 0x000000072b2f7210 */ /* 0x000fe400007fe4ff */
[----:B------:R-:W-:Y:S01]  /*a520*/  IADD3 R38, P0, PT, R46, R39, RZ ;  /* 0x000000272e267210 */ /* 0x000fe20007f1e0ff */
[----:B------:R-:W4:Y:S04]  /*a530*/  LDG.E.64.CONSTANT R32, desc[UR12][R40.64+0x10] ;  /* 0x0000100c28207981 */ /* 0x000f28000c1e9b00 */
[----:B------:R-:W4:Y:S01]  /*a540*/  LDG.E.64.CONSTANT R34, desc[UR12][R46.64] ;  /* 0x0000000c2e227981 */ /* 0x000f22000c1e9b00 */
[----:B------:R-:W-:-:S03]  /*a550*/  IADD3.X R39, PT, PT, R47, R7, RZ, P0, !PT ;  /* 0x000000072f277210 */ /* 0x000fc600007fe4ff */
[----:B------:R-:W5:Y:S04]  /*a560*/  LDG.E.64.CONSTANT R36, desc[UR12][R40.64+0x18] ;  /* 0x0000180c28247981 */ /* 0x000f68000c1e9b00 */
[----:B------:R-:W5:Y:S01]  /*a570*/  LDG.E.64.CONSTANT R38, desc[UR12][R38.64] ;  /* 0x0000000c26267981 */ /* 0x000f62000c1e9b00 */
        /* <DEDUP_REMOVED lines=9> */
[----:B----4-:R-:W-:Y:S01]  /*a610*/  IMAD R3, R35, R32, RZ ;  /* 0x0000002023037224 */ /* 0x010fe200078e02ff */
[----:B------:R-:W-:Y:S01]  /*a620*/  IADD3 R29, PT, PT, R29, R7, RZ ;  /* 0x000000071d1d7210 */ /* 0x000fe20007ffe0ff */
[----:B-----5:R-:W-:Y:S02]  /*a630*/  IMAD R7, R39, R36, RZ ;  /* 0x0000002427077224 */ /* 0x020fe400078e02ff */
[-C--:B------:R-:W-:Y:S02]  /*a640*/  IMAD R3, R33, R34.reuse, R3 ;  /* 0x0000002221037224 */ /* 0x080fe400078e0203 */
[----:B------:R-:W-:-:S04]  /*a650*/  IMAD.WIDE.U32 R32, R32, R34, R28 ;  /* 0x0000002220207225 */ /* 0x000fc800078e001c */
[----:B------:R-:W-:Y:S01]  /*a660*/  IMAD R7, R37, R38, R7 ;  /* 0x0000002625077224 */ /* 0x000fe200078e0207 */
[----:B------:R-:W-:-:S03]  /*a670*/  IADD3 R33, PT, PT, R33, R3, RZ ;  /* 0x0000000321217210 */ /* 0x000fc60007ffe0ff */
[----:B------:R-:W-:-:S05]  /*a680*/  IMAD.WIDE.U32 R2, R36, R38, R32 ;  /* 0x0000002624027225 */ /* 0x000fca00078e0020 */
[----:B------:R-:W-:-:S07]  /*a690*/  IADD3 R3, PT, PT, R3, R7, RZ ;  /* 0x0000000703037210 */ /* 0x000fce0007ffe0ff */
.L_x_7089:
        /* <DEDUP_REMOVED lines=9> */
[----:B------:R-:W-:Y:S01]  /*a730*/  ULEA UR10, UP3, UR4, UR6, 0x3 ;  /* 0x00000006040a7291 */ /* 0x000fe2000f8618ff */
[----:B------:R-:W-:Y:S02]  /*a740*/  IMAD.MOV.U32 R22, RZ, RZ, R8 ;  /* 0x000000ffff167224 */ /* 0x000fe400078e0008 */
[----:B------:R-:W-:Y:S01]  /*a750*/  IMAD R7, R21, UR4, R24 ;  /* 0x0000000415077c24 */ /* 0x000fe2000f8e0218 */
[----:B------:R-:W-:Y:S02]  /*a760*/  ULEA.HI.X UR11, UR4, UR7, UR5, 0x3, UP3 ;  /* 0x00000007040b7291 */ /* 0x000fe400098f1c05 */
[----:B------:R-:W-:Y:S01]  /*a770*/  IMAD.WIDE.U32 R22, R20, UR4, R22 ;  /* 0x0000000414167c25 */ /* 0x000fe2000f8e0016 */
[----:B------:R-:W-:-:S04]  /*a780*/  MOV R28, UR10 ;  /* 0x0000000a001c7c02 */ /* 0x000fc80008000f00 */
[----:B------:R-:W-:Y:S01]  /*a790*/  IADD3 R7, PT, PT, R23, R7, RZ ;  /* 0x0000000717077210 */ /* 0x000fe20007ffe0ff */
[----:B------:R-:W-:Y:S01]  /*a7a0*/  IMAD.U32 R29, RZ, RZ, UR11 ;  /* 0x0000000bff1d7e24 */ /* 0x000fe2000f8e00ff */
[----:B------:R-:W-:-:S04]  /*a7b0*/  LEA R32, P0, R22, UR14, 0x3 ;  /* 0x0000000e16207c11 */ /* 0x000fc8000f8018ff */
[----:B------:R-:W-:Y:S01]  /*a7c0*/  LEA.HI.X R33, R22, UR15, R7, 0x3, P0 ;  /* 0x0000000f16217c11 */ /* 0x000fe200080f1c07 */
[----:B------:R-:W2:Y:S01]  /*a7d0*/  LDG.E.64.CONSTANT R30, desc[UR12][R28.64] ;  /* 0x0000000c1c1e7981 */ /* 0x000ea2000c1e9b00 */
[----:B------:R-:W-:-:S03]  /*a7e0*/  LEA R24, P0, R20, R32, 0x3 ;  /* 0x0000002014187211 */ /* 0x000fc600078018ff */
        /* <DEDUP_REMOVED lines=14> */
.L_x_7090:
[----:B------:R-:W-:Y:S05]  /*a8d0*/  BRA.U UP2, `(.L_x_7088) ;  /* 0x0000000102447547 */ /* 0x000fea000b800000 */
[----:B------:R-:W-:Y:S01]  /*a8e0*/  MOV R10, R8 ;  /* 0x00000008000a7202 */ /* 0x000fe20000000f00 */
[----:B-1----:R-:W-:Y:S01]  /*a8f0*/  IMAD R22, R20, UR5, RZ ;  /* 0x0000000514167c24 */ /* 0x002fe2000f8e02ff */
[----:B------:R-:W-:-:S03]  /*a900*/  ULEA UR10, UP2, UR4, UR6, 0x3 ;  /* 0x00000006040a7291 */ /* 0x000fc6000f8418ff */
[----:B------:R-:W-:-:S03]  /*a910*/  IMAD.WIDE.U32 R10, R20, UR4, R10 ;  /* 0x00000004140a7c25 */ /* 0x000fc6000f8e000a */
        /* <DEDUP_REMOVED lines=8> */
[----:B------:R-:W2:Y:S02]  /*a9a0*/  LDG.E.64.CONSTANT R10, desc[UR12][R22.64] ;  /* 0x0000000c160a7981 */ /* 0x000ea4000c1e9b00 */
[----:B--2---:R-:W-:Y:S02]  /*a9b0*/  IMAD R7, R11, R8, RZ ;  /* 0x000000080b077224 */ /* 0x004fe400078e02ff */
[----:B------:R-:W-:-:S04]  /*a9c0*/  IMAD.WIDE.U32 R2, R8, R10, R2 ;  /* 0x0000000a08027225 */ /* 0x000fc800078e0002 */
[----:B------:R-:W-:-:S05]  /*a9d0*/  IMAD R7, R9, R10, R7 ;  /* 0x0000000a09077224 */ /* 0x000fca00078e0207 */
[----:B------:R-:W-:-:S07]  /*a9e0*/  IADD3 R3, PT, PT, R3, R7, RZ ;  /* 0x0000000703037210 */ /* 0x000fce0007ffe0ff */
.L_x_7088:
[----:B------:R-:W-:Y:S02]  /*a9f0*/  IMAD R7, R27, UR16, RZ ;  /* 0x000000101b077c24 */ /* 0x000fe4000f8e02ff */
        /* <DEDUP_REMOVED lines=9> */
[----:B------:R-:W-:Y:S01]  /*aa90*/  LEA R48, P0, R10, UR14, 0x3 ;  /* 0x0000000e0a307c11 */ /* 0x000fe2000f8018ff */
[----:B------:R-:W-:Y:S01]  /*aaa0*/  ULOP3.LUT UR4, UR8, 0xfffffff8, URZ, 0xc0, !UPT ;  /* 0xfffffff808047892 */ /* 0x000fe2000f8ec0ff */
[----:B------:R-:W-:Y:S01]  /*aab0*/  MOV R7, RZ ;  /* 0x000000ff00077202 */ /* 0x000fe20000000f00 */
[----:B------:R-:W-:Y:S01]  /*aac0*/  ULOP3.LUT UR5, UR9, 0x7fffffff, URZ, 0xc0, !UPT ;  /* 0x7fffffff09057892 */ /* 0x000fe2000f8ec0ff */
[----:B------:R-:W-:Y:S01]  /*aad0*/  IMAD.MOV.U32 R8, RZ, RZ, RZ ;  /* 0x000000ffff087224 */ /* 0x000fe200078e00ff */
[----:B------:R-:W-:Y:S01]  /*aae0*/  UIADD3.X UR11, UPT, UPT, URZ, UR7, URZ, UP2, !UPT ;  /* 0x00000007ff0b7290 */ /* 0x000fe200097fe4ff */
[C-C-:B-1----:R-:W-:Y:S02]  /*aaf0*/  SHF.L.U64.HI R49, R20.reuse, 0x3, R21.reuse ;  /* 0x0000000314317819 */ /* 0x142fe40000010215 */
[C---:B------:R-:W-:Y:S02]  /*ab00*/  SHF.L.U32 R50, R20.reuse, 0x3, RZ ;  /* 0x0000000314327819 */ /* 0x040fe400000006ff */
[----:B------:R-:W-:-:S02]  /*ab10*/  SHF.L.U64.HI R51, R20, 0x6, R21 ;  /* 0x0000000614337819 */ /* 0x000fc40000010215 */
[----:B------:R-:W-:Y:S02]  /*ab20*/  LEA.HI.X R44, R10, UR15, R23, 0x3, P0 ;  /* 0x0000000f0a2c7c11 */ /* 0x000fe400080f1c17 */
[----:B------:R-:W-:Y:S01]  /*ab30*/  MOV R24, UR10 ;  /* 0x0000000a00187c02 */ /* 0x000fe20008000f00 */
[----:B------:R-:W-:Y:S01]  /*ab40*/  UMOV UR10, UR4 ;  /* 0x00000004000a7c82 */ /* 0x000fe20008000000 */
[----:B------:R-:W-:Y:S01]  /*ab50*/  MOV R25, UR11 ;  /* 0x0000000b00197c02 */ /* 0x000fe20008000f00 */
[----:B------:R-:W-:-:S06]  /*ab60*/  UMOV UR11, UR5 ;  /* 0x00000005000b7c82 */ /* 0x000fcc0008000000 */
.L_x_7092:
[----:B------:R-:W-:Y:S01]  /*ab70*/  IMAD.MOV.U32 R26, RZ, RZ, R48 ;  /* 0x000000ffff1a7224 */ /* 0x000fe200078e0030 */
[----:B------:R-:W-:Y:S01]  /*ab80*/  MOV R27, R44 ;  /* 0x0000002c001b7202 */ /* 0x000fe20000000f00 */
[----:B------:R-:W2:Y:S01]  /*ab90*/  LDG.E.64.CONSTANT R36, desc[UR12][R24.64+-0x20] ;  /* 0xffffe00c18247981 */ /* 0x000ea2000c1e9b00 */
[----:B------:R-:W-:-:S03]  /*aba0*/  IADD3 R32, P0, PT, R48, R50, RZ ;  /* 0x0000003230207210 */ /* 0x000fc60007f1e0ff */
[----:B------:R-:W3:Y:S04]  /*abb0*/  LDG.E.64.CONSTANT R30, desc[UR12][R24.64+-0x18] ;  /* 0xffffe80c181e7981 */ /* 0x000ee8000c1e9b00 */
[----:B------:R-:W2:Y:S01]  /*abc0*/  LDG.E.64.CONSTANT R26, desc[UR12][R26.64] ;  /* 0x0000000c1a1a7981 */ /* 0x000ea2000c1e9b00 */
[-C--:B------:R-:W-:Y:S02]  /*abd0*/  IADD3.X R33, PT, PT, R44, R49.reuse, RZ, P0, !PT ;  /* 0x000000312c217210 */ /* 0x080fe400007fe4ff */
[----:B------:R-:W-:Y:S01]  /*abe0*/  IADD3 R34, P0, PT, R32, R50, RZ ;  /* 0x0000003220227210 */ /* 0x000fe20007f1e0ff */
[----:B------:R-:W-:Y:S01]  /*abf0*/  IMAD.MOV.U32 R38, RZ, RZ, R7 ;  /* 0x000000ffff267224 */ /* 0x000fe200078e0007 */
[----:B------:R-:W-:Y:S01]  /*ac00*/  MOV R39, R8 ;  /* 0x0000000800277202 */ /* 0x000fe20000000f00 */
[----:B------:R-:W3:Y:S01]  /*ac10*/  LDG.E.64.CONSTANT R28, desc[UR12][R32.64] ;  /* 0x0000000c201c7981 */ /* 0x000ee2000c1e9b00 */
[----:B------:R-:W-:-:S03]  /*ac20*/  IADD3.X R35, PT, PT, R33, R49, RZ, P0, !PT ;  /* 0x0000003121237210 */ /* 0x000fc600007fe4ff */
[----:B------:R-:W4:Y:S04]  /*ac30*/  LDG.E.64.CONSTANT R42, desc[UR12][R24.64+0x18] ;  /* 0x0000180c182a7981 */ /* 0x000f28000c1e9b00 */
[----:B------:R0:W5:Y:S04]  /*ac40*/  LDG.E.64.CONSTANT R46, desc[UR12][R34.64] ;  /* 0x0000000c222e7981 */ /* 0x000168000c1e9b00 */
[----:B------:R-:W5:Y:S01]  /*ac50*/  LDG.E.64.CONSTANT R32, desc[UR12][R24.64+-0x10] ;  /* 0xfffff00c18207981 */ /* 0x000f62000c1e9b00 */
[----:B0-----:R-:W-:-:S04]  /*ac60*/  IADD3 R34, P0, PT, R34, R50, RZ ;  /* 0x0000003222227210 */ /* 0x001fc80007f1e0ff */
[----:B------:R-:W-:Y:S01]  /*ac70*/  IADD3.X R35, PT, PT, R35, R49, RZ, P0, !PT ;  /* 0x0000003123237210 */ /* 0x000fe200007fe4ff */
[----:B--2---:R-:W-:Y:S02]  /*ac80*/  IMAD R9, R27, R36, RZ ;  /* 0x000000241b097224 */ /* 0x004fe400078e02ff */
[----:B------:R-:W-:-:S04]  /*ac90*/  IMAD.WIDE.U32 R38, R36, R26, R38 ;  /* 0x0000001a24267225 */ /* 0x000fc800078e0026 */
[----:B------:R-:W-:Y:S01]  /*aca0*/  IMAD R27, R37, R26, R9 ;  /* 0x0000001a251b7224 */ /* 0x000fe200078e0209 */
[----:B------:R-:W-:Y:S01]  /*acb0*/  IADD3 R36, P0, PT, R34, R50, RZ ;  /* 0x0000003222247210 */ /* 0x000fe20007f1e0ff */
[----:B------:R-:W2:Y:S03]  /*acc0*/  LDG.E.64.CONSTANT R8, desc[UR12][R24.64+-0x8] ;  /* 0xfffff80c18087981 */ /* 0x000ea6000c1e9b00 */
[----:B------:R-:W-:Y:S02]  /*acd0*/  IADD3 R39, PT, PT, R39, R27, RZ ;  /* 0x0000001b27277210 */ /* 0x000fe40007ffe0ff */
[----:B------:R0:W2:Y:S01]  /*ace0*/  LDG.E.64.CONSTANT R26, desc[UR12][R34.64] ;  /* 0x0000000c221a7981 */ /* 0x0000a2000c1e9b00 */
[----:B---3--:R-:W-:Y:S02]  /*acf0*/  IMAD R7, R29, R30, RZ ;  /* 0x0000001e1d077224 */ /* 0x008fe400078e02ff */
[----:B------:R-:W-:-:S02]  /*ad00*/  IMAD.X R37, R35, 0x1, R49, P0 ;  /* 0x0000000123257824 */ /* 0x000fc400000e0631 */
[-C--:B------:R-:W-:Y:S02]  /*ad10*/  IMAD R7, R31, R28.reuse, R7 ;  /* 0x0000001c1f077224 */ /* 0x080fe400078e0207 */
[----:B0-----:R-:W-:Y:S01]  /*ad20*/  IMAD.WIDE.U32 R34, R30, R28, R38 ;  /* 0x0000001c1e227225 */ /* 0x001fe200078e0026 */
[----:B------:R-:W-:Y:S01]  /*ad30*/  IADD3 R38, P0, PT, R36, R50, RZ ;  /* 0x0000003224267210 */ /* 0x000fe20007f1e0ff */
[----:B------:R-:W3:Y:S04]  /*ad40*/  LDG.E.64.CONSTANT R28, desc[UR12][R24.64] ;  /* 0x0000000c181c7981 */ /* 0x000ee8000c1e9b00 */
[----:B------:R0:W3:Y:S01]  /*ad50*/  LDG.E.64.CONSTANT R30, desc[UR12][R36.64] ;  /* 0x0000000c241e7981 */ /* 0x0000e2000c1e9b00 */
[----:B------:R-:W-:Y:S01]  /*ad60*/  IADD3 R35, PT, PT, R35, R7, RZ ;  /* 0x0000000723237210 */ /* 0x000fe20007ffe0ff */
[----:B-----5:R-:W-:Y:S01]  /*ad70*/  IMAD R7, R47, R32, RZ ;  /* 0x000000202f077224 */ /* 0x020fe200078e02ff */
[----:B------:R-:W-:-:S03]  /*ad80*/  IADD3.X R39, PT, PT, R37, R49, RZ, P0, !PT ;  /* 0x0000003125277210 */ /* 0x000fc600007fe4ff */
[-C--:B------:R-:W-:Y:S02]  /*ad90*/  IMAD R7, R33, R46.reuse, R7 ;  /* 0x0000002e21077224 */ /* 0x080fe400078e0207 */
[----:B------:R-:W-:Y:S01]  /*ada0*/  IMAD.WIDE.U32 R46, R32, R46, R34 ;  /* 0x0000002e202e7225 */ /* 0x000fe200078e0022 */
[-C--:B0-----:R-:W-:Y:S01]  /*adb0*/  IADD3 R36, P0, PT, R38, R50.reuse, RZ ;  /* 0x0000003226247210 */ /* 0x081fe20007f1e0ff */
[----:B------:R-:W5:Y:S04]  /*adc0*/  LDG.E.64.CONSTANT R32, desc[UR12][R24.64+0x8] ;  /* 0x0000080c18207981 */ /* 0x000f68000c1e9b00 */
[----:B------:R-:W5:Y:S01]  /*add0*/  LDG.E.64.CONSTANT R34, desc[UR12][R38.64] ;  /* 0x0000000c26227981 */ /* 0x000f62000c1e9b00 */
[----:B------:R-:W-:Y:S02]  /*ade0*/  IADD3.X R37, PT, PT, R39, R49, RZ, P0, !PT ;  /* 0x0000003127257210 */ /* 0x000fe400007fe4ff */
        /* <DEDUP_REMOVED lines=22> */
[----:B-----5:R-:W-:Y:S02]  /*af50*/  IMAD R7, R35, R32, RZ ;  /* 0x0000002023077224 */ /* 0x020fe400078e02ff */
[----:B------:R-:W-:-:S04]  /*af60*/  IMAD.WIDE.U32 R8, R32, R34, R8 ;  /* 0x0000002220087225 */ /* 0x000fc800078e0008 */
[----:B------:R-:W-:-:S04]  /*af70*/  IMAD R7, R33, R34, R7 ;  /* 0x0000002221077224 */ /* 0x000fc800078e0207 */
[----:B------:R-:W-:Y:S02]  /*af80*/  IMAD.IADD R9, R9, 0x1, R7 ;  /* 0x0000000109097824 */ /* 0x000fe400078e0207 */
[----:B----4-:R-:W-:Y:S02]  /*af90*/  IMAD R7, R37, R38, RZ ;  /* 0x0000002625077224 */ /* 0x010fe400078e02ff */
[----:B------:R-:W-:-:S04]  /*afa0*/  IMAD.WIDE.U32 R8, R38, R36, R8 ;  /* 0x0000002426087225 */ /* 0x000fc800078e0008 */
[----:B------:R-:W-:Y:S02]  /*afb0*/  IMAD R7, R39, R36, R7 ;  /* 0x0000002427077224 */ /* 0x000fe400078e0207 */
[----:B------:R-:W-:-:S03]  /*afc0*/  IMAD R27, R41, R42, RZ ;  /* 0x0000002a291b7224 */ /* 0x000fc600078e02ff */
[----:B------:R-:W-:Y:S01]  /*afd0*/  IADD3 R9, PT, PT, R9, R7, RZ ;  /* 0x0000000709097210 */ /* 0x000fe20007ffe0ff */
[-C--:B------:R-:W-:Y:S02]  /*afe0*/  IMAD R27, R43, R40.reuse, R27 ;  /* 0x000000282b1b7224 */ /* 0x080fe400078e021b */
[----:B------:R-:W-:-:S04]  /*aff0*/  IMAD.WIDE.U32 R40, R42, R40, R8 ;  /* 0x000000282a287225 */ /* 0x000fc800078e0008 */
[----:B------:R-:W-:Y:S01]  /*b000*/  IMAD.MOV.U32 R7, RZ, RZ, R40 ;  /* 0x000000ffff077224 */ /* 0x000fe200078e0028 */
[----:B------:R-:W-:Y:S01]  /*b010*/  IADD3 R8, PT, PT, R41, R27, RZ ;  /* 0x0000001b29087210 */ /* 0x000fe20007ffe0ff */
[----:B------:R-:W-:Y:S06]  /*b020*/  BRA.U UP2, `(.L_x_7092) ;  /* 0xfffffff902d07547 */ /* 0x000fec000b83ffff */
.L_x_7091:
[----:B------:R-:W-:Y:S05]  /*b030*/  BRA.U !UP0, `(.L_x_7093) ;  /* 0x0000000508c47547 */ /* 0x000fea000b800000 */
[----:B------:R-:W-:Y:S02]  /*b040*/  ULOP3.LUT UR10, UR8, 0x7, URZ, 0xc0, !UPT ;  /* 0x00000007080a7892 */ /* 0x000fe4000f8ec0ff */
[----:B------:R-:W-:Y:S02]  /*b050*/  UISETP.NE.U32.AND UP2, UPT, UR20, URZ, UPT ;  /* 0x000000ff1400728c */ /* 0x000fe4000bf45070 */
[----:B------:R-:W-:Y:S02]  /*b060*/  UISETP.GE.U32.AND UP3, UPT, UR10, 0x4, UPT ;  /* 0x000000040a00788c */ /* 0x000fe4000bf66070 */
[----:B------:R-:W-:Y:S02]  /*b070*/  UISETP.NE.AND.EX UP2, UPT, URZ, URZ, UPT, UP2 ;  /* 0x000000ffff00728c */ /* 0x000fe4000bf45320 */
[----:B------:R-:W-:-:S09]  /*b080*/  UISETP.GE.U32.AND.EX UP3, UPT, URZ, URZ, UPT, UP3 ;  /* 0x000000ffff00728c */ /* 0x000fd2000bf66130 */
[----:B------:R-:W-:Y:S05]  /*b090*/  BRA.U !UP3, `(.L_x_7094) ;  /* 0x000000010bc07547 */ /* 0x000fea000b800000 */
[----:B------:R-:W-:Y:S01]  /*b0a0*/  MOV R22, R10 ;  /* 0x0000000a00167202 */ /* 0x000fe20000000f00 */
[C---:B-1----:R-:W-:Y:S01]  /*b0b0*/  IMAD R26, R20.reuse, UR5, RZ ;  /* 0x00000005141a7c24 */ /* 0x042fe2000f8e02ff */
[----:B------:R-:W-:Y:S01]  /*b0c0*/  ULEA UR10, UP3, UR4, UR6, 0x3 ;  /* 0x00000006040a7291 */ /* 0x000fe2000f8618ff */
[C---:B------:R-:W-:Y:S02]  /*b0d0*/  SHF.L.U32 R41, R20.reuse, 0x3, RZ ;  /* 0x0000000314297819 */ /* 0x040fe400000006ff */
[----:B------:R-:W-:Y:S01]  /*b0e0*/  IMAD.WIDE.U32 R24, R20, UR4, R22 ;  /* 0x0000000414187c25 */ /* 0x000fe2000f8e0016 */
[----:B------:R-:W-:-:S03]  /*b0f0*/  ULEA.HI.X UR11, UR4, UR7, UR5, 0x3, UP3 ;  /* 0x00000007040b7291 */ /* 0x000fc600098f1c05 */
[----:B------:R-:W-:Y:S01]  /*b100*/  IMAD R9, R21, UR4, R26 ;  /* 0x0000000415097c24 */ /* 0x000fe2000f8e021a */
[----:B------:R-:W-:Y:S01]  /*b110*/  LEA R38, P0, R24, UR14, 0x3 ;  /* 0x0000000e18267c11 */ /* 0x000fe2000f8018ff */
[----:B------:R-:W-:Y:S01]  /*b120*/  IMAD.U32 R36, RZ, RZ, UR10 ;  /* 0x0000000aff247e24 */ /* 0x000fe2000f8e00ff */
[----:B------:R-:W-:Y:S02]  /*b130*/  MOV R37, UR11 ;  /* 0x0000000b00257c02 */ /* 0x000fe40008000f00 */
[----:B------:R-:W-:-:S03]  /*b140*/  IADD3 R9, PT, PT, R25, R9, RZ ;  /* 0x0000000919097210 */ /* 0x000fc60007ffe0ff */
[----:B------:R-:W2:Y:S01]  /*b150*/  LDG.E.64.CONSTANT R28, desc[UR12][R36.64] ;  /* 0x0000000c241c7981 */ /* 0x000ea2000c1e9b00 */
[----:B------:R-:W-:Y:S02]  /*b160*/  LEA.HI.X R39, R24, UR15, R9, 0x3, P0 ;  /* 0x0000000f18277c11 */ /* 0x000fe400080f1c09 */
[----:B------:R-:W-:Y:S01]  /*b170*/  SHF.L.U64.HI R9, R20, 0x3, R21 ;  /* 0x0000000314097819 */ /* 0x000fe20000010215 */
[----:B------:R-:W3:Y:S01]  /*b180*/  LDG.E.64.CONSTANT R24, desc[UR12][R36.64+0x8] ;  /* 0x0000080c24187981 */ /* 0x000ee2000c1e9b00 */
[----:B------:R-:W-:-:S03]  /*b190*/  IADD3 R46, P0, PT, R38, R41, RZ ;  /* 0x00000029262e7210 */ /* 0x000fc60007f1e0ff */
[----:B------:R-:W2:Y:S01]  /*b1a0*/  LDG.E.64.CONSTANT R30, desc[UR12][R38.64] ;  /* 0x0000000c261e7981 */ /* 0x000ea2000c1e9b00 */
[----:B------:R-:W-:Y:S02]  /*b1b0*/  IADD3.X R47, PT, PT, R39, R9, RZ, P0, !PT ;  /* 0x00000009272f7210 */ /* 0x000fe400007fe4ff */
[-C--:B------:R-:W-:Y:S01]  /*b1c0*/  IADD3 R42, P0, PT, R46, R41.reuse, RZ ;  /* 0x000000292e2a7210 */ /* 0x080fe20007f1e0ff */
[----:B------:R-:W4:Y:S04]  /*b1d0*/  LDG.E.64.CONSTANT R32, desc[UR12][R36.64+0x10] ;  /* 0x0000100c24207981 */ /* 0x000f28000c1e9b00 */
[----:B------:R-:W3:Y:S01]  /*b1e0*/  LDG.E.64.CONSTANT R26, desc[UR12][R46.64] ;  /* 0x0000000c2e1a7981 */ /* 0x000ee2000c1e9b00 */
[----:B------:R-:W-:Y:S01]  /*b1f0*/  IMAD.X R43, R47, 0x1, R9, P0 ;  /* 0x000000012f2b7824 */ /* 0x000fe200000e0609 */
[----:B------:R-:W-:-:S02]  /*b200*/  IADD3 R40, P0, PT, R42, R41, RZ ;  /* 0x000000292a287210 */ /* 0x000fc40007f1e0ff */
[----:B------:R-:W5:Y:S04]  /*b210*/  LDG.E.64.CONSTANT R38, desc[UR12][R36.64+0x18] ;  /* 0x0000180c24267981 */ /* 0x000f68000c1e9b00 */
[----:B------:R-:W4:Y:S01]  /*b220*/  LDG.E.64.CONSTANT R34, desc[UR12][R42.64] ;  /* 0x0000000c2a227981 */ /* 0x000f22000c1e9b00 */
[----:B------:R-:W-:-:S06]  /*b230*/  IADD3.X R41, PT, PT, R43, R9, RZ, P0, !PT ;  /* 0x000000092b297210 */ /* 0x000fcc00007fe4ff */
[----:B------:R-:W5:Y:S01]  /*b240*/  LDG.E.64.CONSTANT R40, desc[UR12][R40.64] ;  /* 0x0000000c28287981 */ /* 0x000f62000c1e9b00 */
[----:B------:R-:W-:Y:S02]  /*b250*/  MOV R9, R8 ;  /* 0x0000000800097202 */ /* 0x000fe40000000f00 */
        /* <DEDUP_REMOVED lines=13> */
[----:B------:R-:W-:-:S04]  /*b330*/  IMAD.WIDE.U32 R32, R32, R34, R24 ;  /* 0x0000002220207225 */ /* 0x000fc800078e0018 */
[----:B-----5:R-:W-:Y:S01]  /*b340*/  IMAD R9, R41, R38, RZ ;  /* 0x0000002629097224 */ /* 0x020fe200078e02ff */
[----:B------:R-:W-:-:S03]  /*b350*/  IADD3 R33, PT, PT, R33, R7, RZ ;  /* 0x0000000721217210 */ /* 0x000fc60007ffe0ff */
[-C--:B------:R-:W-:Y:S02]  /*b360*/  IMAD R9, R39, R40.reuse, R9 ;  /* 0x0000002827097224 */ /* 0x080fe400078e0209 */
[----:B------:R-:W-:-:S04]  /*b370*/  IMAD.WIDE.U32 R38, R38, R40, R32 ;  /* 0x0000002826267225 */ /* 0x000fc800078e0020 */
[----:B------:R-:W-:Y:S01]  /*b380*/  IMAD.MOV.U32 R7, RZ, RZ, R38 ;  /* 0x000000ffff077224 */ /* 0x000fe200078e0026 */
[----:B------:R-:W-:-:S07]  /*b390*/  IADD3 R8, PT, PT, R39, R9, RZ ;  /* 0x0000000927087210 */ /* 0x000fce0007ffe0ff */
.L_x_7094:
        /* <DEDUP_REMOVED lines=20> */
[----:B------:R-:W2:Y:S03]  /*b4e0*/  LDG.E.64.CONSTANT R30, desc[UR12][R28.64] ;  /* 0x0000000c1c1e7981 */ /* 0x000ea6000c1e9b00 */
[----:B------:R-:W-:Y:S01]  /*b4f0*/  LEA.HI.X R27, R20, R33, R21, 0x3, P0 ;  /* 0x00000021141b7211 */ /* 0x000fe200000f1c15 */
[----:B------:R-:W2:Y:S04]  /*b500*/  LDG.E.64.CONSTANT R34, desc[UR12][R32.64] ;  /* 0x0000000c20227981 */ /* 0x000ea8000c1e9b00 */
[----:B------:R-:W3:Y:S04]  /*b510*/  LDG.E.64.CONSTANT R24, desc[UR12][R28.64+0x8] ;  /* 0x0000080c1c187981 */ /* 0x000ee8000c1e9b00 */
[----:B------:R-:W3:Y:S01]  /*b520*/  LDG.E.64.CONSTANT R26, desc[UR12][R26.64] ;  /* 0x0000000c1a1a7981 */ /* 0x000ee2000c1e9b00 */
[----:B------:R-:W-:Y:S01]  /*b530*/  MOV R9, R8 ;  /* 0x0000000800097202 */ /* 0x000fe20000000f00 */
[----:B------:R-:W-:Y:S01]  /*b540*/  UIADD3 UR4, UP3, UPT, UR4, 0x2, URZ ;  /* 0x0000000204047890 */ /* 0x000fe2000ff7e0ff */
[----:B------:R-:W-:-:S03]  /*b550*/  MOV R8, R7 ;  /* 0x0000000700087202 */ /* 0x000fc60000000f00 */
        /* <DEDUP_REMOVED lines=10> */
.L_x_7095:
        /* <DEDUP_REMOVED lines=21> */
.L_x_7093:
[----:B------:R-:W-:Y:S01]  /*b750*/  IMAD R9, R13, UR16, RZ ;  /* 0x000000100d097c24 */ /* 0x000fe2000f8e02ff */
[----:B------:R-:W-:Y:S01]  /*b760*/  UMOV UR4, URZ ;  /* 0x000000ff00047c82 */ /* 0x000fe20008000000 */
[----:B------:R-:W-:Y:S01]  /*b770*/  IMAD.WIDE.U32 R22, R12, UR16, RZ ;  /* 0x000000100c167c25 */ /* 0x000fe2000f8e00ff */
[----:B------:R-:W-:-:S03]  /*b780*/  UMOV UR5, URZ ;  /* 0x000000ff00057c82 */ /* 0x000fc60008000000 */
[----:B------:R-:W-:Y:S02]  /*b790*/  IMAD R13, R12, UR17, R9 ;  /* 0x000000110c0d7c24 */ /* 0x000fe4000f8e0209 */
[----:B------:R-:W-:Y:S02]  /*b7a0*/  HFMA2 R9, -RZ, RZ, 0, 0 ;  /* 0x00000000ff097431 */ /* 0x000fe400000001ff */
[----:B------:R-:W-:Y:S01]  /*b7b0*/  IMAD.MOV.U32 R10, RZ, RZ, RZ ;  /* 0x000000ffff0a7224 */ /* 0x000fe200078e00ff */
[----:B------:R-:W-:Y:S01]  /*b7c0*/  IADD3 R13, PT, PT, R23, R13, RZ ;  /* 0x0000000d170d7210 */ /* 0x000fe20007ffe0ff */
[----:B------:R-:W-:Y:S06]  /*b7d0*/  BRA.U !UP1, `(.L_x_7096) ;  /* 0x00000005096c7547 */ /* 0x000fec000b800000 */
[----:B------:R-:W-:Y:S01]  /*b7e0*/  UIADD3 UR10, UP2, UPT, UR6, 0x20, URZ ;  /* 0x00000020060a7890 */ /* 0x000fe2000ff5e0ff */
[----:B------:R-:W-:Y:S01]  /*b7f0*/  LEA R48, P0, R22, UR14, 0x3 ;  /* 0x0000000e16307c11 */ /* 0x000fe2000f8018ff */
[----:B------:R-:W-:Y:S01]  /*b800*/  ULOP3.LUT UR4, UR8, 0xfffffff8, URZ, 0xc0, !UPT ;  /* 0xfffffff808047892 */ /* 0x000fe2000f8ec0ff */
[----:B------:R-:W-:Y:S01]  /*b810*/  MOV R9, RZ ;  /* 0x000000ff00097202 */ /* 0x000fe20000000f00 */
[----:B------:R-:W-:Y:S01]  /*b820*/  ULOP3.LUT UR5, UR9, 0x7fffffff, URZ, 0xc0, !UPT ;  /* 0x7fffffff09057892 */ /* 0x000fe2000f8ec0ff */
[----:B------:R-:W-:Y:S01]  /*b830*/  MOV R10, RZ ;  /* 0x000000ff000a7202 */ /* 0x000fe20000000f00 */
[----:B------:R-:W-:Y:S01]  /*b840*/  UIADD3.X UR11, UPT, UPT, URZ, UR7, URZ, UP2, !UPT ;  /* 0x00000007ff0b7290 */ /* 0x000fe200097fe4ff */
[C-C-:B-1----:R-:W-:Y:S01]  /*b850*/  SHF.L.U64.HI R49, R20.reuse, 0x3, R21.reuse ;  /* 0x0000000314317819 */ /* 0x142fe20000010215 */
[C---:B------:R-:W-:Y:S01]  /*b860*/  IMAD.SHL.U32 R50, R20.reuse, 0x8, RZ ;  /* 0x0000000814327824 */ /* 0x040fe200078e00ff */
[----:B------:R-:W-:Y:S02]  /*b870*/  SHF.L.U64.HI R51, R20, 0x6, R21 ;  /* 0x0000000614337819 */ /* 0x000fe40000010215 */
[----:B------:R-:W-:-:S02]  /*b880*/  LEA.HI.X R44, R22, UR15, R13, 0x3, P0 ;  /* 0x0000000f162c7c11 */ /* 0x000fc400080f1c0d */
[----:B------:R-:W-:Y:S01]  /*b890*/  MOV R24, UR10 ;  /* 0x0000000a00187c02 */ /* 0x000fe20008000f00 */
[----:B------:R-:W-:Y:S01]  /*b8a0*/  UMOV UR10, UR4 ;  /* 0x00000004000a7c82 */ /* 0x000fe20008000000 */
[----:B------:R-:W-:Y:S01]  /*b8b0*/  MOV R25, UR11 ;  /* 0x0000000b00197c02 */ /* 0x000fe20008000f00 */
[----:B------:R-:W-:-:S06]  /*b8c0*/  UMOV UR11, UR5 ;  /* 0x00000005000b7c82 */ /* 0x000fcc0008000000 */
.L_x_7097:
[----:B------:R-:W-:Y:S01]  /*b8d0*/  MOV R34, R48 ;  /* 0x0000003000227202 */ /* 0x000fe20000000f00 */
[----:B------:R-:W-:Y:S01]  /*b8e0*/  IMAD.MOV.U32 R35, RZ, RZ, R44 ;  /* 0x000000ffff237224 */ /* 0x000fe200078e002c */
[----:B------:R-:W2:Y:S01]  /*b8f0*/  LDG.E.64.CONSTANT R38, desc[UR12][R24.64+-0x20] ;  /* 0xffffe00c18267981 */ /* 0x000ea2000c1e9b00 */
[----:B------:R-:W-:-:S03]  /*b900*/  IADD3 R30, P0, PT, R48, R50, RZ ;  /* 0x00000032301e7210 */ /* 0x000fc60007f1e0ff */
[----:B------:R-:W3:Y:S04]  /*b910*/  LDG.E.64.CONSTANT R28, desc[UR12][R24.64+-0x18] ;  /* 0xffffe80c181c7981 */ /* 0x000ee8000c1e9b00 */
[----:B------:R-:W2:Y:S01]  /*b920*/  LDG.E.64.CONSTANT R34, desc[UR12][R34.64] ;  /* 0x0000000c22227981 */ /* 0x000ea2000c1e9b00 */
[----:B------:R-:W-:Y:S02]  /*b930*/  IADD3.X R31, PT, PT, R44, R49, RZ, P0, !PT ;  /* 0x000000312c1f7210 */ /* 0x000fe400007fe4ff */
[----:B------:R-:W-:Y:S01]  /*b940*/  IADD3 R32, P0, PT, R30, R50, RZ ;  /* 0x000000321e207210 */ /* 0x000fe20007f1e0ff */
[----:B------:R-:W-:Y:S01]  /*b950*/  IMAD.MOV.U32 R37, RZ, RZ, R10 ;  /* 0x000000ffff257224 */ /* 0x000fe200078e000a */
[----:B------:R-:W-:Y:S01]  /*b960*/  MOV R36, R9 ;  /* 0x0000000900247202 */ /* 0x000fe20000000f00 */
[----:B------:R-:W3:Y:S01]  /*b970*/  LDG.E.64.CONSTANT R26, desc[UR12][R30.64] ;  /* 0x0000000c1e1a7981 */ /* 0x000ee2000c1e9b00 */
[----:B------:R-:W-:-:S03]  /*b980*/  IADD3.X R33, PT, PT, R31, R49, RZ, P0, !PT ;  /* 0x000000311f217210 */ /* 0x000fc600007fe4ff */
[----:B------:R-:W4:Y:S04]  /*b990*/  LDG.E.64.CONSTANT R46, desc[UR12][R24.64+-0x8] ;  /* 0xfffff80c182e7981 */ /* 0x000f28000c1e9b00 */
[----:B------:R0:W5:Y:S04]  /*b9a0*/  LDG.E.64.CONSTANT R42, desc[UR12][R32.64] ;  /* 0x0000000c202a7981 */ /* 0x000168000c1e9b00 */
[----:B------:R-:W5:Y:S04]  /*b9b0*/  LDG.E.64.CONSTANT R30, desc[UR12][R24.64+-0x10] ;  /* 0xfffff00c181e7981 */ /* 0x000f68000c1e9b00 */
[----:B------:R-:W4:Y:S01]  /*b9c0*/  LDG.E.64.CONSTANT R40, desc[UR12][R24.64+0x18] ;  /* 0x0000180c18287981 */ /* 0x000f22000c1e9b00 */
[----:B0-----:R-:W-:-:S04]  /*b9d0*/  IADD3 R32, P0, PT, R32, R50, RZ ;  /* 0x0000003220207210 */ /* 0x001fc80007f1e0ff */
[----:B------:R-:W-:Y:S01]  /*b9e0*/  IADD3.X R33, PT, PT, R33, R49, RZ, P0, !PT ;  /* 0x0000003121217210 */ /* 0x000fe200007fe4ff */
[----:B--2---:R-:W-:Y:S02]  /*b9f0*/  IMAD R11, R35, R38, RZ ;  /* 0x00000026230b7224 */ /* 0x004fe400078e02ff */
[----:B------:R-:W-:-:S04]  /*ba00*/  IMAD.WIDE.U32 R36, R38, R34, R36 ;  /* 0x0000002226247225 */ /* 0x000fc800078e0024 */
[----:B------:R-:W-:Y:S01]  /*ba10*/  IMAD R11, R39, R34, R11 ;  /* 0x00000022270b7224 */ /* 0x000fe200078e020b */
[----:B------:R-:W-:-:S04]  /*ba20*/  IADD3 R34, P0, PT, R32, R50, RZ ;  /* 0x0000003220227210 */ /* 0x000fc80007f1e0ff */
[----:B------:R-:W-:Y:S02]  /*ba30*/  IADD3 R37, PT, PT, R37, R11, RZ ;  /* 0x0000000b25257210 */ /* 0x000fe40007ffe0ff */
[----:B------:R0:W4:Y:S01]  /*ba40*/  LDG.E.64.CONSTANT R10, desc[UR12][R32.64] ;  /* 0x0000000c200a7981 */ /* 0x000122000c1e9b00 */
        /* <DEDUP_REMOVED lines=9> */
[----:B-----5:R-:W-:-:S04]  /*bae0*/  IMAD R9, R43, R30, RZ ;  /* 0x0000001e2b097224 */ /* 0x020fc800078e02ff */
        /* <DEDUP_REMOVED lines=8> */
[----:B------:R-:W5:Y:S04]  /*bb70*/  LDG.E.64.CONSTANT R34, desc[UR12][R34.64] ;  /* 0x0000000c22227981 */ /* 0x000f68000c1e9b00 */
[----:B------:R0:W5:Y:S04]  /*bb80*/  LDG.E.64.CONSTANT R36, desc[UR12][R24.64+0x10] ;  /* 0x0000100c18247981 */ /* 0x000168000c1e9b00 */
[----:B------:R-:W5:Y:S01]  /*bb90*/  LDG.E.64.CONSTANT R38, desc[UR12][R38.64] ;  /* 0x0000000c26267981 */ /* 0x000f62000c1e9b00 */
        /* <DEDUP_REMOVED lines=9> */
[----:B----4-:R-:W-:-:S04]  /*bc30*/  IMAD R9, R11, R46, RZ ;  /* 0x0000002e0b097224 */ /* 0x010fc800078e02ff */
        /* <DEDUP_REMOVED lines=11> */
[----:B-----5:R-:W-:Y:S02]  /*bcf0*/  IMAD R9, R35, R36, RZ ;  /* 0x0000002423097224 */ /* 0x020fe400078e02ff */
[----:B------:R-:W-:-:S04]  /*bd00*/  IMAD.WIDE.U32 R10, R36, R34, R10 ;  /* 0x00000022240a7225 */ /* 0x000fc800078e000a */
[----:B------:R-:W-:Y:S02]  /*bd10*/  IMAD R9, R37, R34, R9 ;  /* 0x0000002225097224 */ /* 0x000fe400078e0209 */
[----:B------:R-:W-:Y:S02]  /*bd20*/  IMAD R27, R39, R40, RZ ;  /* 0x00000028271b7224 */ /* 0x000fe400078e02ff */
[----:B------:R-:W-:Y:S02]  /*bd30*/  IMAD.IADD R11, R11, 0x1, R9 ;  /* 0x000000010b0b7824 */ /* 0x000fe400078e0209 */
[-C--:B------:R-:W-:Y:S02]  /*bd40*/  IMAD R27, R41, R38.reuse, R27 ;  /* 0x00000026291b7224 */ /* 0x080fe400078e021b */
[----:B------:R-:W-:-:S05]  /*bd50*/  IMAD.WIDE.U32 R38, R40, R38, R10 ;  /* 0x0000002628267225 */ /* 0x000fca00078e000a */
[----:B------:R-:W-:Y:S02]  /*bd60*/  IADD3 R10, PT, PT, R39, R27, RZ ;  /* 0x0000001b270a7210 */ /* 0x000fe40007ffe0ff */
[----:B------:R-:W-:Y:S01]  /*bd70*/  MOV R9, R38 ;  /* 0x0000002600097202 */ /* 0x000fe20000000f00 */
[----:B------:R-:W-:Y:S06]  /*bd80*/  BRA.U UP2, `(.L_x_7097) ;  /* 0xfffffff902d07547 */ /* 0x000fec000b83ffff */
.L_x_7096:
        /* <DEDUP_REMOVED lines=12> */
[----:B------:R-:W-:Y:S02]  /*be50*/  ULEA.HI.X UR11, UR4, UR7, UR5, 0x3, UP3 ;  /* 0x00000007040b7291 */ /* 0x000fe400098f1c05 */
[----:B------:R-:W-:Y:S01]  /*be60*/  MOV R40, UR10 ;  /* 0x0000000a00287c02 */ /* 0x000fe20008000f00 */
[----:B------:R-:W-:Y:S01]  /*be70*/  IMAD R11, R21, UR4, R26 ;  /* 0x00000004150b7c24 */ /* 0x000fe2000f8e021a */
[----:B------:R-:W-:-:S02]  /*be80*/  LEA R36, P0, R24, UR14, 0x3 ;  /* 0x0000000e18247c11 */ /* 0x000fc4000f8018ff */
[----:B------:R-:W-:Y:S02]  /*be90*/  IMAD.U32 R41, RZ, RZ, UR11 ;  /* 0x0000000bff297e24 */ /* 0x000fe4000f8e00ff */
        /* <DEDUP_REMOVED lines=8> */
[----:B------:R-:W-:Y:S01]  /*bf20*/  IADD3 R42, P0, PT, R46, R39, RZ ;  /* 0x000000272e2a7210 */ /* 0x000fe20007f1e0ff */
[----:B------:R-:W4:Y:S04]  /*bf30*/  LDG.E.64.CONSTANT R24, desc[UR12][R40.64+0x10] ;  /* 0x0000100c28187981 */ /* 0x000f28000c1e9b00 */
[----:B------:R-:W3:Y:S01]  /*bf40*/  LDG.E.64.CONSTANT R30, desc[UR12][R46.64] ;  /* 0x0000000c2e1e7981 */ /* 0x000ee2000c1e9b00 */
[----:B------:R-:W-:Y:S02]  /*bf50*/  IADD3.X R43, PT, PT, R47, R11, RZ, P0, !PT ;  /* 0x0000000b2f2b7210 */ /* 0x000fe400007fe4ff */
[----:B------:R-:W-:Y:S01]  /*bf60*/  IADD3 R38, P0, PT, R42, R39, RZ ;  /* 0x000000272a267210 */ /* 0x000fe20007f1e0ff */
[----:B------:R-:W5:Y:S04]  /*bf70*/  LDG.E.64.CONSTANT R36, desc[UR12][R40.64+0x18] ;  /* 0x0000180c28247981 */ /* 0x000f68000c1e9b00 */
[----:B------:R-:W4:Y:S01]  /*bf80*/  LDG.E.64.CONSTANT R26, desc[UR12][R42.64] ;  /* 0x0000000c2a1a7981 */ /* 0x000f22000c1e9b00 */
[----:B------:R-:W-:-:S06]  /*bf90*/  IMAD.X R39, R43, 0x1, R11, P0 ;  /* 0x000000012b277824 */ /* 0x000fcc00000e060b */
        /* <DEDUP_REMOVED lines=20> */
[----:B------:R-:W-:Y:S02]  /*c0e0*/  IADD3 R10, PT, PT, R37, R11, RZ ;  /* 0x0000000b250a7210 */ /* 0x000fe40007ffe0ff */
[----:B------:R-:W-:-:S07]  /*c0f0*/  MOV R9, R36 ;  /* 0x0000002400097202 */ /* 0x000fce0000000f00 */
.L_x_7099:
        /* <DEDUP_REMOVED lines=38> */
.L_x_7100:
[----:B------:R-:W-:Y:S05]  /*c360*/  BRA.U UP2, `(.L_x_7098) ;  /* 0x0000000102507547 */ /* 0x000fea000b800000 */
[----:B------:R-:W-:Y:S01]  /*c370*/  MOV R23, R13 ;  /* 0x0000000d00177202 */ /* 0x000fe20000000f00 */
[C---:B-1----:R-:W-:Y:S01]  /*c380*/  IMAD R12, R20.reuse, UR5, RZ ;  /* 0x00000005140c7c24 */ /* 0x042fe2000f8e02ff */
[----:B------:R-:W-:Y:S02]  /*c390*/  ULEA UR10, UP2, UR4, UR6, 0x3 ;  /* 0x00000006040a7291 */ /* 0x000fe4000f8418ff */
[----:B------:R-:W-:-:S04]  /*c3a0*/  IMAD.WIDE.U32 R22, R20, UR4, R22 ;  /* 0x0000000414167c25 */ /* 0x000fc8000f8e0016 */
[----:B------:R-:W-:Y:S01]  /*c3b0*/  IMAD R11, R21, UR4, R12 ;  /* 0x00000004150b7c24 */ /* 0x000fe2000f8e020c */
[----:B------:R-:W-:Y:S01]  /*c3c0*/  ULEA.HI.X UR4, UR4, UR7, UR5, 0x3, UP2 ;  /* 0x0000000704047291 */ /* 0x000fe200090f1c05 */
[C---:B------:R-:W-:Y:S01]  /*c3d0*/  LEA R24, P0, R22.reuse, UR14, 0x3 ;  /* 0x0000000e16187c11 */ /* 0x040fe2000f8018ff */
[----:B------:R-:W-:Y:S02]  /*c3e0*/  IMAD.U32 R12, RZ, RZ, UR10 ;  /* 0x0000000aff0c7e24 */ /* 0x000fe4000f8e00ff */
[----:B------:R-:W-:Y:S02]  /*c3f0*/  IADD3 R11, PT, PT, R23, R11, RZ ;  /* 0x0000000b170b7210 */ /* 0x000fe40007ffe0ff */
[----:B------:R-:W-:Y:S02]  /*c400*/  MOV R13, UR4 ;  /* 0x00000004000d7c02 */ /* 0x000fe40008000f00 */
[----:B------:R-:W-:-:S04]  /*c410*/  LEA.HI.X R25, R22, UR15, R11, 0x3, P0 ;  /* 0x0000000f16197c11 */ /* 0x000fc800080f1c0b */
[----:B------:R-:W2:Y:S04]  /*c420*/  LDG.E.64.CONSTANT R12, desc[UR12][R12.64] ;  /* 0x0000000c0c0c7981 */ /* 0x000ea8000c1e9b00 */
[----:B------:R-:W2:Y:S01]  /*c430*/  LDG.E.64.CONSTANT R22, desc[UR12][R24.64] ;  /* 0x0000000c18167981 */ /* 0x000ea2000c1e9b00 */
[----:B------:R-:W-:Y:S02]  /*c440*/  MOV R11, R10 ;  /* 0x0000000a000b7202 */ /* 0x000fe40000000f00 */
[----:B------:R-:W-:Y:S01]  /*c450*/  MOV R10, R9 ;  /* 0x00000009000a7202 */ /* 0x000fe20000000f00 */
[----:B--2---:R-:W-:-:S04]  /*c460*/  IMAD R23, R23, R12, RZ ;  /* 0x0000000c17177224 */ /* 0x004fc800078e02ff */
[----:B------:R-:W-:-:S04]  /*c470*/  IMAD.WIDE.U32 R10, R12, R22, R10 ;  /* 0x000000160c0a7225 */ /* 0x000fc800078e000a */
[----:B------:R-:W-:Y:S02]  /*c480*/  IMAD R23, R13, R22, R23 ;  /* 0x000000160d177224 */ /* 0x000fe400078e0217 */
[----:B------:R-:W-:-:S03]  /*c490*/  IMAD.MOV.U32 R9, RZ, RZ, R10 ;  /* 0x000000ffff097224 */ /* 0x000fc600078e000a */
[----:B------:R-:W-:-:S07]  /*c4a0*/  IADD3 R10, PT, PT, R11, R23, RZ ;  /* 0x000000170b0a7210 */ /* 0x000fce0007ffe0ff */
.L_x_7098:
[----:B------:R-:W-:Y:S02]  /*c4b0*/  IMAD R11, R15, UR16, RZ ;  /* 0x000000100f0b7c24 */ /* 0x000fe4000f8e02ff */
[----:B------:R-:W-:Y:S02]  /*c4c0*/  HFMA2 R44, -RZ, RZ, 0, 0 ;  /* 0x00000000ff2c7431 */ /* 0x000fe400000001ff */
[C---:B------:R-:W-:Y:S01]  /*c4d0*/  IMAD.WIDE.U32 R12, R14.reuse, UR16, RZ ;  /* 0x000000100e0c7c25 */ /* 0x040fe2000f8e00ff */
[----:B------:R-:W-:Y:S01]  /*c4e0*/  MOV R43, RZ ;  /* 0x000000ff002b7202 */ /* 0x000fe20000000f00 */
[----:B------:R-:W-:Y:S01]  /*c4f0*/  UMOV UR4, URZ ;  /* 0x000000ff00047c82 */ /* 0x000fe20008000000 */
[----:B------:R-:W-:Y:S01]  /*c500*/  UMOV UR5, URZ ;  /* 0x000000ff00057c82 */ /* 0x000fe20008000000 */
[----:B------:R-:W-:-:S04]  /*c510*/  IMAD R11, R14, UR17, R11 ;  /* 0x000000110e0b7c24 */ /* 0x000fc8000f8e020b */
[----:B------:R-:W-:Y:S01]  /*c520*/  IMAD.IADD R15, R13, 0x1, R11 ;  /* 0x000000010d0f7824 */ /* 0x000fe200078e020b */
        /* <DEDUP_REMOVED lines=9> */
[----:B------:R-:W-:Y:S01]  /*c5c0*/  IMAD.U32 R22, RZ, RZ, UR10 ;  /* 0x0000000aff167e24 */ /* 0x000fe2000f8e00ff */
[C---:B------:R-:W-:Y:S01]  /*c5d0*/  SHF.L.U32 R50, R20.reuse, 0x3, RZ ;  /* 0x0000000314327819 */ /* 0x040fe200000006ff */
[----:B------:R-:W-:Y:S01]  /*c5e0*/  UMOV UR10, UR4 ;  /* 0x00000004000a7c82 */ /* 0x000fe20008000000 */
[----:B------:R-:W-:-:S02]  /*c5f0*/  SHF.L.U64.HI R51, R20, 0x6, R21 ;  /* 0x0000000614337819 */ /* 0x000fc40000010215 */
[----:B------:R-:W-:Y:S02]  /*c600*/  LEA.HI.X R11, R12, UR15, R15, 0x3, P0 ;  /* 0x0000000f0c0b7c11 */ /* 0x000fe400080f1c0f */
[----:B------:R-:W-:Y:S01]  /*c610*/  MOV R23, UR11 ;  /* 0x0000000b00177c02 */ /* 0x000fe20008000f00 */
[----:B------:R-:W-:-:S06]  /*c620*/  UMOV UR11, UR5 ;  /* 0x00000005000b7c82 */ /* 0x000fcc0008000000 */
.L_x_7102:
[----:B------:R-:W-:Y:S01]  /*c630*/  MOV R32, R48 ;  /* 0x0000003000207202 */ /* 0x000fe20000000f00 */
[----:B------:R-:W2:Y:S01]  /*c640*/  LDG.E.64.CONSTANT R36, desc[UR12][R22.64+-0x20] ;  /* 0xffffe00c16247981 */ /* 0x000ea2000c1e9b00 */
[----:B------:R-:W-:Y:S02]  /*c650*/  MOV R33, R11 ;  /* 0x0000000b00217202 */ /* 0x000fe40000000f00 */
[-C--:B------:R-:W-:Y:S01]  /*c660*/  IADD3 R28, P0, PT, R48, R50.reuse, RZ ;  /* 0x00000032301c7210 */ /* 0x080fe20007f1e0ff */
[----:B------:R-:W3:Y:S04]  /*c670*/  LDG.E.64.CONSTANT R26, desc[UR12][R22.64+-0x18] ;  /* 0xffffe80c161a7981 */ /* 0x000ee8000c1e9b00 */
[----:B------:R-:W2:Y:S01]  /*c680*/  LDG.E.64.CONSTANT R32, desc[UR12][R32.64] ;  /* 0x0000000c20207981 */ /* 0x000ea2000c1e9b00 */
[----:B------:R-:W-:Y:S01]  /*c690*/  IMAD.X R29, R11, 0x1, R49, P0 ;  /* 0x000000010b1d7824 */ /* 0x000fe200000e0631 */
[----:B------:R-:W-:-:S02]  /*c6a0*/  IADD3 R30, P0, PT, R28, R50, RZ ;  /* 0x000000321c1e7210 */ /* 0x000fc40007f1e0ff */
[----:B------:R-:W-:Y:S01]  /*c6b0*/  MOV R34, R44 ;  /* 0x0000002c00227202 */ /* 0x000fe20000000f00 */
[----:B------:R-:W4:Y:S04]  /*c6c0*/  LDG.E.64.CONSTANT R46, desc[UR12][R22.64+-0x8] ;  /* 0xfffff80c162e7981 */ /* 0x000f28000c1e9b00 */
[----:B------:R-:W3:Y:S01]  /*c6d0*/  LDG.E.64.CONSTANT R24, desc[UR12][R28.64] ;  /* 0x0000000c1c187981 */ /* 0x000ee2000c1e9b00 */
[----:B------:R-:W-:Y:S02]  /*c6e0*/  IADD3.X R31, PT, PT, R29, R49, RZ, P0, !PT ;  /* 0x000000311d1f7210 */ /* 0x000fe400007fe4ff */
[----:B------:R-:W-:Y:S01]  /*c6f0*/  MOV R35, R43 ;  /* 0x0000002b00237202 */ /* 0x000fe20000000f00 */
[----:B------:R-:W5:Y:S04]  /*c700*/  LDG.E.64.CONSTANT R38, desc[UR12][R22.64+0x18] ;  /* 0x0000180c16267981 */ /* 0x000f68000c1e9b00 */
[----:B------:R0:W4:Y:S04]  /*c710*/  LDG.E.64.CONSTANT R40, desc[UR12][R30.64] ;  /* 0x0000000c1e287981 */ /* 0x000128000c1e9b00 */
[----:B------:R-:W4:Y:S01]  /*c720*/  LDG.E.64.CONSTANT R28, desc[UR12][R22.64+-0x10] ;  /* 0xfffff00c161c7981 */ /* 0x000f22000c1e9b00 */
[----:B0-----:R-:W-:-:S05]  /*c730*/  IADD3 R30, P0, PT, R30, R50, RZ ;  /* 0x000000321e1e7210 */ /* 0x001fca0007f1e0ff */
[----:B------:R-:W-:-:S05]  /*c740*/  IMAD.X R31, R31, 0x1, R49, P0 ;  /* 0x000000011f1f7824 */ /* 0x000fca00000e0631 */
[----:B------:R0:W5:Y:S01]  /*c750*/  LDG.E.64.CONSTANT R42, desc[UR12][R30.64] ;  /* 0x0000000c1e2a7981 */ /* 0x000162000c1e9b00 */
[----:B--2---:R-:W-:Y:S02]  /*c760*/  IMAD R33, R33, R36, RZ ;  /* 0x0000002421217224 */ /* 0x004fe400078e02ff */
[----:B------:R-:W-:-:S04]  /*c770*/  IMAD.WIDE.U32 R34, R36, R32, R34 ;  /* 0x0000002024227225 */ /* 0x000fc800078e0022 */
[----:B------:R-:W-:Y:S01]  /*c780*/  IMAD R33, R37, R32, R33 ;  /* 0x0000002025217224 */ /* 0x000fe200078e0221 */
[----:B------:R-:W-:Y:S01]  /*c790*/  IADD3 R32, P0, PT, R30, R50, RZ ;  /* 0x000000321e207210 */ /* 0x000fe20007f1e0ff */
[----:B---3--:R-:W-:-:S03]  /*c7a0*/  IMAD R25, R25, R26, RZ ;  /* 0x0000001a19197224 */ /* 0x008fc600078e02ff */
[----:B------:R-:W-:Y:S02]  /*c7b0*/  IADD3 R35, PT, PT, R35, R33, RZ ;  /* 0x0000002123237210 */ /* 0x000fe40007ffe0ff */
[----:B------:R-:W-:Y:S01]  /*c7c0*/  IADD3.X R33, PT, PT, R31, R49, RZ, P0, !PT ;  /* 0x000000311f217210 */ /* 0x000fe200007fe4ff */
[-C--:B------:R-:W-:Y:S02]  /*c7d0*/  IMAD R37, R27, R24.reuse, R25 ;  /* 0x000000181b257224 */ /* 0x080fe400078e0219 */
[----:B0-----:R-:W-:Y:S01]  /*c7e0*/  IMAD.WIDE.U32 R30, R26, R24, R34 ;  /* 0x000000181a1e7225 */ /* 0x001fe200078e0022 */
[----:B------:R-:W-:Y:S01]  /*c7f0*/  IADD3 R34, P0, PT, R32, R50, RZ ;  /* 0x0000003220227210 */ /* 0x000fe20007f1e0ff */
[----:B------:R-:W2:Y:S04]  /*c800*/  LDG.E.64.CONSTANT R24, desc[UR12][R22.64] ;  /* 0x0000000c16187981 */ /* 0x000ea8000c1e9b00 */
[----:B------:R0:W2:Y:S01]  /*c810*/  LDG.E.64.CONSTANT R26, desc[UR12][R32.64] ;  /* 0x0000000c201a7981 */ /* 0x0000a2000c1e9b00 */
[----:B------:R-:W-:Y:S01]  /*c820*/  IADD3 R31, PT, PT, R31, R37, RZ ;  /* 0x000000251f1f7210 */ /* 0x000fe20007ffe0ff */
[----:B----4-:R-:W-:-:S02]  /*c830*/  IMAD R37, R41, R28, RZ ;  /* 0x0000001c29257224 */ /* 0x010fc400078e02ff */
[----:B------:R-:W-:Y:S02]  /*c840*/  IMAD.X R35, R33, 0x1, R49, P0 ;  /* 0x0000000121237824 */ /* 0x000fe400000e0631 */
[-C--:B------:R-:W-:Y:S02]  /*c850*/  IMAD R44, R29, R40.reuse, R37 ;  /* 0x000000281d2c7224 */ /* 0x080fe400078e0225 */
[----:B------:R-:W-:Y:S02]  /*c860*/  IMAD.WIDE.U32 R40, R28, R40, R30 ;  /* 0x000000281c287225 */ /* 0x000fe400078e001e */
[----:B------:R-:W3:Y:S01]  /*c870*/  LDG.E.64.CONSTANT R28, desc[UR12][R22.64+0x8] ;  /* 0x0000080c161c7981 */ /* 0x000ee2000c1e9b00 */
[----:B0-----:R-:W-:-:S03]  /*c880*/  IADD3 R32, P0, PT, R34, R50, RZ ;  /* 0x0000003222207210 */ /* 0x001fc60007f1e0ff */
[----:B------:R-:W3:Y:S01]  /*c890*/  LDG.E.64.CONSTANT R30, desc[UR12][R34.64] ;  /* 0x0000000c221e7981 */ /* 0x000ee2000c1e9b00 */
[----:B------:R-:W-:Y:S02]  /*c8a0*/  IADD3.X R33, PT, PT, R35, R49, RZ, P0, !PT ;  /* 0x0000003123217210 */ /* 0x000fe400007fe4ff */
[----:B------:R-:W-:-:S04]  /*c8b0*/  IADD3 R36, P0, PT, R32, R50, RZ ;  /* 0x0000003220247210 */ /* 0x000fc80007f1e0ff */
[----:B------:R-:W-:Y:S02]  /*c8c0*/  IADD3.X R37, PT, PT, R33, R49, RZ, P0, !PT ;  /* 0x0000003121257210 */ /* 0x000fe400007fe4ff */
[----:B------:R-:W4:Y:S04]  /*c8d0*/  LDG.E.64.CONSTANT R32, desc[UR12][R32.64] ;  /* 0x0000000c20207981 */ /* 0x000f28000c1e9b00 */
[----:B------:R0:W4:Y:S04]  /*c8e0*/  LDG.E.64.CONSTANT R34, desc[UR12][R22.64+0x10] ;  /* 0x0000100c16227981 */ /* 0x000128000c1e9b00 */
[----:B------:R-:W4:Y:S01]  /*c8f0*/  LDG.E.64.CONSTANT R36, desc[UR12][R36.64] ;  /* 0x0000000c24247981 */ /* 0x000f22000c1e9b00 */
[----:B------:R-:W-:Y:S01]  /*c900*/  IADD3 R41, PT, PT, R41, R44, RZ ;  /* 0x0000002c29297210 */ /* 0x000fe20007ffe0ff */
[----:B-----5:R-:W-:-:S04]  /*c910*/  IMAD R43, R43, R46, RZ ;  /* 0x0000002e2b2b7224 */ /* 0x020fc800078e02ff */
[-C--:B------:R-:W-:Y:S02]  /*c920*/  IMAD R43, R47, R42.reuse, R43 ;  /* 0x0000002a2f2b7224 */ /* 0x080fe400078e022b */
[----:B------:R-:W-:-:S04]  /*c930*/  IMAD.WIDE.U32 R40, R46, R42, R40 ;  /* 0x0000002a2e287225 */ /* 0x000fc800078e0028 */
[----:B------:R-:W-:Y:S01]  /*c940*/  IMAD.IADD R41, R41, 0x1, R43 ;  /* 0x0000000129297824 */ /* 0x000fe200078e022b */
[----:B------:R-:W-:-:S04]  /*c950*/  UIADD3 UR10, UP2, UPT, UR10, -0x8, URZ ;  /* 0xfffffff80a0a7890 */ /* 0x000fc8000ff5e0ff */
[----:B------:R-:W-:Y:S02]  /*c960*/  UIADD3.X UR11, UPT, UPT, UR11, -0x1, URZ, UP2, !UPT ;  /* 0xffffffff0b0b7890 */ /* 0x000fe400097fe4ff */
[----:B------:R-:W-:-:S04]  /*c970*/  UISETP.NE.U32.AND UP2, UPT, UR10, URZ, UPT ;  /* 0x000000ff0a00728c */ /* 0x000fc8000bf45070 */
[----:B------:R-:W-:Y:S01]  /*c980*/  UISETP.NE.AND.EX UP2, UPT, UR11, URZ, UPT, UP2 ;  /* 0x000000ff0b00728c */ /* 0x000fe2000bf45320 */
[----:B0-----:R-:W-:Y:S02]  /*c990*/  IADD3 R22, P1, PT, R22, 0x40, RZ ;  /* 0x0000004016167810 */ /* 0x001fe40007f3e0ff */
[----:B------:R-:W-:-:S03]  /*c9a0*/  LEA R48, P0, R20, R48, 0x6 ;  /* 0x0000003014307211 */ /* 0x000fc600078030ff */
[----:B------:R-:W-:Y:S01]  /*c9b0*/  IMAD.X R23, RZ, RZ, R23, P1 ;  /* 0x000000ffff177224 */ /* 0x000fe200008e0617 */
        /* <DEDUP_REMOVED lines=9> */
[----:B----4-:R-:W-:Y:S02]  /*ca50*/  IMAD R27, R33, R34, RZ ;  /* 0x00000022211b7224 */ /* 0x010fe400078e02ff */
        /* <DEDUP_REMOVED lines=9> */
.L_x_7101:
        /* <DEDUP_REMOVED lines=49> */
[----:B------:R-:W-:Y:S01]  /*ce00*/  IMAD R23, R41, R34, R23 ;  /* 0x0000002229177224 */ /* 0x000fe200078e0217 */
[----:B------:R-:W-:-:S03]  /*ce10*/  IADD3 R33, PT, PT, R33, R11, RZ ;  /* 0x0000000b21217210 */ /* 0x000fc60007ffe0ff */
[----:B------:R-:W-:-:S04]  /*ce20*/  IMAD.WIDE.U32 R34, R40, R34, R32 ;  /* 0x0000002228227225 */ /* 0x000fc800078e0020 */
[----:B------:R-:W-:Y:S01]  /*ce30*/  IMAD.IADD R43, R35, 0x1, R23 ;  /* 0x00000001232b7824 */ /* 0x000fe200078e0217 */
[----:B------:R-:W-:-:S07]  /*ce40*/  MOV R44, R34 ;  /* 0x00000022002c7202 */ /* 0x000fce0000000f00 */
.L_x_7104:
        /* <DEDUP_REMOVED lines=13> */
[----:B------:R-:W-:Y:S01]  /*cf20*/  ULEA.HI.X UR11, UR4, UR7, UR5, 0x3, UP3 ;  /* 0x00000007040b7291 */ /* 0x000fe200098f1c05 */
[----:B------:R-:W-:Y:S02]  /*cf30*/  MOV R30, UR10 ;  /* 0x0000000a001e7c02 */ /* 0x000fe40008000f00 */
[----:B------:R-:W-:Y:S01]  /*cf40*/  IMAD.IADD R11, R23, 0x1, R11 ;  /* 0x00000001170b7824 */ /* 0x000fe200078e020b */
[----:B------:R-:W-:-:S02]  /*cf50*/  LEA R32, P0, R22, UR14, 0x3 ;  /* 0x0000000e16207c11 */ /* 0x000fc4000f8018ff */
        /* <DEDUP_REMOVED lines=20> */
.L_x_7105:
        /* <DEDUP_REMOVED lines=15> */
[----:B--2---:R-:W-:-:S04]  /*d190*/  IMAD R11, R15, R12, RZ ;  /* 0x0000000c0f0b7224 */ /* 0x004fc800078e02ff */
[----:B------:R-:W-:-:S04]  /*d1a0*/  IMAD.WIDE.U32 R24, R12, R14, R42 ;  /* 0x0000000e0c187225 */ /* 0x000fc800078e002a */
[----:B------:R-:W-:Y:S02]  /*d1b0*/  IMAD R11, R13, R14, R11 ;  /* 0x0000000e0d0b7224 */ /* 0x000fe400078e020b */
[----:B------:R-:W-:-:S03]  /*d1c0*/  IMAD.MOV.U32 R44, RZ, RZ, R24 ;  /* 0x000000ffff2c7224 */ /* 0x000fc600078e0018 */
[----:B------:R-:W-:-:S07]  /*d1d0*/  IADD3 R43, PT, PT, R25, R11, RZ ;  /* 0x0000000b192b7210 */ /* 0x000fce0007ffe0ff */
.L_x_7103:
[----:B------:R-:W-:Y:S02]  /*d1e0*/  IMAD R11, R17, UR16, RZ ;  /* 0x00000010110b7c24 */ /* 0x000fe4000f8e02ff */
[----:B------:R-:W-:Y:S02]  /*d1f0*/  HFMA2 R42, -RZ, RZ, 0, 0 ;  /* 0x00000000ff2a7431 */ /* 0x000fe400000001ff */
[C---:B------:R-:W-:Y:S01]  /*d200*/  IMAD.WIDE.U32 R12, R16.reuse, UR16, RZ ;  /* 0x00000010100c7c25 */ /* 0x040fe2000f8e00ff */
[----:B------:R-:W-:Y:S01]  /*d210*/  UMOV UR4, URZ ;  /* 0x000000ff00047c82 */ /* 0x000fe20008000000 */
[----:B------:R-:W-:Y:S02]  /*d220*/  UMOV UR5, URZ ;  /* 0x000000ff00057c82 */ /* 0x000fe40008000000 */
[----:B------:R-:W-:Y:S01]  /*d230*/  IMAD R15, R16, UR17, R11 ;  /* 0x00000011100f7c24 */ /* 0x000fe2000f8e020b */
[----:B------:R-:W-:-:S03]  /*d240*/  MOV R11, RZ ;  /* 0x000000ff000b7202 */ /* 0x000fc60000000f00 */
        /* <DEDUP_REMOVED lines=17> */
.L_x_7107:
[----:B------:R-:W-:Y:S01]  /*d360*/  MOV R30, R49 ;  /* 0x00000031001e7202 */ /* 0x000fe20000000f00 */
[----:B------:R-:W2:Y:S01]  /*d370*/  LDG.E.64.CONSTANT R34, desc[UR12][R16.64+-0x20] ;  /* 0xffffe00c10227981 */ /* 0x000ea2000c1e9b00 */
[----:B------:R-:W-:Y:S02]  /*d380*/  MOV R31, R48 ;  /* 0x00000030001f7202 */ /* 0x000fe40000000f00 */
[-C--:B------:R-:W-:Y:S01]  /*d390*/  IADD3 R24, P0, PT, R49, R51.reuse, RZ ;  /* 0x0000003331187210 */ /* 0x080fe20007f1e0ff */
[----:B------:R-:W3:Y:S04]  /*d3a0*/  LDG.E.64.CONSTANT R26, desc[UR12][R16.64+-0x18] ;  /* 0xffffe80c101a7981 */ /* 0x000ee8000c1e9b00 */
[----:B------:R0:W2:Y:S01]  /*d3b0*/  LDG.E.64.CONSTANT R32, desc[UR12][R30.64] ;  /* 0x0000000c1e207981 */ /* 0x0000a2000c1e9b00 */
[----:B------:R-:W-:Y:S01]  /*d3c0*/  IMAD.X R25, R48, 0x1, R50, P0 ;  /* 0x0000000130197824 */ /* 0x000fe200000e0632 */
[----:B------:R-:W-:-:S02]  /*d3d0*/  IADD3 R28, P0, PT, R24, R51, RZ ;  /* 0x00000033181c7210 */ /* 0x000fc40007f1e0ff */
[----:B------:R-:W4:Y:S04]  /*d3e0*/  LDG.E.64.CONSTANT R46, desc[UR12][R16.64+-0x8] ;  /* 0xfffff80c102e7981 */ /* 0x000f28000c1e9b00 */
[----:B------:R-:W3:Y:S01]  /*d3f0*/  LDG.E.64.CONSTANT R22, desc[UR12][R24.64] ;  /* 0x0000000c18167981 */ /* 0x000ee2000c1e9b00 */
[----:B------:R-:W-:-:S03]  /*d400*/  IADD3.X R29, PT, PT, R25, R50, RZ, P0, !PT ;  /* 0x00000032191d7210 */ /* 0x000fc600007fe4ff */
[----:B------:R-:W5:Y:S04]  /*d410*/  LDG.E.64.CONSTANT R38, desc[UR12][R16.64] ;  /* 0x0000000c10267981 */ /* 0x000f68000c1e9b00 */
[----:B------:R1:W4:Y:S04]  /*d420*/  LDG.E.64.CONSTANT R36, desc[UR12][R28.64] ;  /* 0x0000000c1c247981 */ /* 0x000328000c1e9b00 */
[----:B------:R-:W4:Y:S01]  /*d430*/  LDG.E.64.CONSTANT R24, desc[UR12][R16.64+-0x10] ;  /* 0xfffff00c10187981 */ /* 0x000f22000c1e9b00 */
[----:B0-----:R-:W-:Y:S02]  /*d440*/  MOV R30, R42 ;  /* 0x0000002a001e7202 */ /* 0x001fe40000000f00 */
[----:B-1----:R-:W-:-:S02]  /*d450*/  IADD3 R28, P0, PT, R28, R51, RZ ;  /* 0x000000331c1c7210 */ /* 0x002fc40007f1e0ff */
[----:B------:R-:W-:-:S03]  /*d460*/  MOV R31, R11 ;  /* 0x0000000b001f7202 */ /* 0x000fc60000000f00 */
[----:B------:R-:W-:-:S05]  /*d470*/  IMAD.X R29, R29, 0x1, R50, P0 ;  /* 0x000000011d1d7824 */ /* 0x000fca00000e0632 */
[----:B------:R0:W5:Y:S02]  /*d480*/  LDG.E.64.CONSTANT R40, desc[UR12][R28.64] ;  /* 0x0000000c1c287981 */ /* 0x000164000c1e9b00 */
[----:B0-----:R-:W-:-:S04]  /*d490*/  IADD3 R28, P0, PT, R28, R51, RZ ;  /* 0x000000331c1c7210 */ /* 0x001fc80007f1e0ff */
[----:B------:R-:W-:Y:S01]  /*d4a0*/  IADD3.X R29, PT, PT, R29, R50, RZ, P0, !PT ;  /* 0x000000321d1d7210 */ /* 0x000fe200007fe4ff */
[----:B--2---:R-:W-:Y:S02]  /*d4b0*/  IMAD R33, R33, R34, RZ ;  /* 0x0000002221217224 */ /* 0x004fe400078e02ff */
[----:B------:R-:W-:-:S04]  /*d4c0*/  IMAD.WIDE.U32 R30, R34, R32, R30 ;  /* 0x00000020221e7225 */ /* 0x000fc800078e001e */
[----:B------:R-:W-:Y:S02]  /*d4d0*/  IMAD R33, R35, R32, R33 ;  /* 0x0000002023217224 */ /* 0x000fe400078e0221 */
[----:B---3--:R-:W-:Y:S01]  /*d4e0*/  IMAD R11, R23, R26, RZ ;  /* 0x0000001a170b7224 */ /* 0x008fe200078e02ff */
[----:B------:R-:W2:Y:S02]  /*d4f0*/  LDG.E.64.CONSTANT R34, desc[UR12][R16.64+0x18] ;  /* 0x0000180c10227981 */ /* 0x000ea4000c1e9b00 */
[----:B------:R-:W-:Y:S01]  /*d500*/  IADD3 R31, PT, PT, R31, R33, RZ ;  /* 0x000000211f1f7210 */ /* 0x000fe20007ffe0ff */
[-C--:B------:R-:W-:Y:S02]  /*d510*/  IMAD R11, R27, R22.reuse, R11 ;  /* 0x000000161b0b7224 */ /* 0x080fe400078e020b */
[----:B------:R-:W-:Y:S01]  /*d520*/  IMAD.WIDE.U32 R26, R26, R22, R30 ;  /* 0x000000161a1a7225 */ /* 0x000fe200078e001e */
[----:B------:R-:W-:Y:S01]  /*d530*/  IADD3 R30, P0, PT, R28, R51, RZ ;  /* 0x000000331c1e7210 */ /* 0x000fe20007f1e0ff */
[----:B------:R0:W3:Y:S03]  /*d540*/  LDG.E.64.CONSTANT R22, desc[UR12][R28.64] ;  /* 0x0000000c1c167981 */ /* 0x0000e6000c1e9b00 */
[----:B------:R-:W-:Y:S01]  /*d550*/  IADD3 R27, PT, PT, R27, R11, RZ ;  /* 0x0000000b1b1b7210 */ /* 0x000fe20007ffe0ff */
[----:B----4-:R-:W-:-:S02]  /*d560*/  IMAD R11, R37, R24, RZ ;  /* 0x00000018250b7224 */ /* 0x010fc400078e02ff */
[----:B------:R-:W-:Y:S02]  /*d570*/  IMAD.X R31, R29, 0x1, R50, P0 ;  /* 0x000000011d1f7824 */ /* 0x000fe400000e0632 */
[-C--:B------:R-:W-:Y:S02]  /*d580*/  IMAD R11, R25, R36.reuse, R11 ;  /* 0x00000024190b7224 */ /* 0x080fe400078e020b */
[----:B------:R-:W-:Y:S01]  /*d590*/  IMAD.WIDE.U32 R36, R24, R36, R26 ;  /* 0x0000002418247225 */ /* 0x000fe200078e001a */
[----:B0-----:R-:W-:Y:S01]  /*d5a0*/  IADD3 R28, P0, PT, R30, R51, RZ ;  /* 0x000000331e1c7210 */ /* 0x001fe20007f1e0ff */
[----:B------:R-:W4:Y:S04]  /*d5b0*/  LDG.E.64.CONSTANT R24, desc[UR12][R16.64+0x8] ;  /* 0x0000080c10187981 */ /* 0x000f28000c1e9b00 */
[----:B------:R-:W4:Y:S01]  /*d5c0*/  LDG.E.64.CONSTANT R26, desc[UR12][R30.64] ;  /* 0x0000000c1e1a7981 */ /* 0x000f22000c1e9b00 */
[----:B------:R-:W-:-:S02]  /*d5d0*/  IADD3.X R29, PT, PT, R31, R50, RZ, P0, !PT ;  /* 0x000000321f1d7210 */ /* 0x000fc400007fe4ff */
[----:B------:R-:W-:-:S04]  /*d5e0*/  IADD3 R32, P0, PT, R28, R51, RZ ;  /* 0x000000331c207210 */ /* 0x000fc80007f1e0ff */
[----:B------:R-:W-:Y:S02]  /*d5f0*/  IADD3.X R33, PT, PT, R29, R50, RZ, P0, !PT ;  /* 0x000000321d217210 */ /* 0x000fe400007fe4ff */
[----:B------:R-:W2:Y:S04]  /*d600*/  LDG.E.64.CONSTANT R28, desc[UR12][R28.64] ;  /* 0x0000000c1c1c7981 */ /* 0x000ea8000c1e9b00 */
[----:B------:R0:W2:Y:S04]  /*d610*/  LDG.E.64.CONSTANT R30, desc[UR12][R16.64+0x10] ;  /* 0x0000100c101e7981 */ /* 0x0000a8000c1e9b00 */
[----:B------:R-:W2:Y:S01]  /*d620*/  LDG.E.64.CONSTANT R32, desc[UR12][R32.64] ;  /* 0x0000000c20207981 */ /* 0x000ea2000c1e9b00 */
        /* <DEDUP_REMOVED lines=13> */
[----:B---3--:R-:W-:-:S04]  /*d700*/  IMAD R11, R23, R38, RZ ;  /* 0x00000026170b7224 */ /* 0x008fc800078e02ff */
[-C--:B------:R-:W-:Y:S02]  /*d710*/  IMAD R11, R39, R22.reuse, R11 ;  /* 0x00000016270b7224 */ /* 0x080fe400078e020b */
[----:B------:R-:W-:-:S05]  /*d720*/  IMAD.WIDE.U32 R22, R38, R22, R36 ;  /* 0x0000001626167225 */ /* 0x000fca00078e0024 */
[----:B------:R-:W-:Y:S01]  /*d730*/  IADD3 R23, PT, PT, R23, R11, RZ ;  /* 0x0000000b17177210 */ /* 0x000fe20007ffe0ff */
[----:B----4-:R-:W-:Y:S02]  /*d740*/  IMAD R11, R27, R24, RZ ;  /* 0x000000181b0b7224 */ /* 0x010fe400078e02ff */
[----:B------:R-:W-:-:S04]  /*d750*/  IMAD.WIDE.U32 R22, R24, R26, R22 ;  /* 0x0000001a18167225 */ /* 0x000fc800078e0016 */
[----:B------:R-:W-:-:S05]  /*d760*/  IMAD R11, R25, R26, R11 ;  /* 0x0000001a190b7224 */ /* 0x000fca00078e020b */
[----:B------:R-:W-:Y:S01]  /*d770*/  IADD3 R23, PT, PT, R23, R11, RZ ;  /* 0x0000000b17177210 */ /* 0x000fe20007ffe0ff */
[----:B--2---:R-:W-:Y:S02]  /*d780*/  IMAD R11, R29, R30, RZ ;  /* 0x0000001e1d0b7224 */ /* 0x004fe400078e02ff */
        /* <DEDUP_REMOVED lines=9> */
.L_x_7106:
        /* <DEDUP_REMOVED lines=9> */
[----:B------:R-:W-:Y:S01]  /*d8b0*/  IMAD.MOV.U32 R14, RZ, RZ, R12 ;  /* 0x000000ffff0e7224 */ /* 0x000fe200078e000c */
[C---:B------:R-:W-:Y:S01]  /*d8c0*/  SHF.L.U64.HI R31, R20.reuse, 0x3, R21 ;  /* 0x00000003141f7819 */ /* 0x040fe20000010215 */
        /* <DEDUP_REMOVED lines=9> */
[----:B------:R-:W-:Y:S01]  /*d960*/  IADD3 R40, P0, PT, R38, R33, RZ ;  /* 0x0000002126287210 */ /* 0x000fe20007f1e0ff */
[----:B------:R-:W2:Y:S04]  /*d970*/  LDG.E.64.CONSTANT R34, desc[UR12][R36.64] ;  /* 0x0000000c24227981 */ /* 0x000ea8000c1e9b00 */
        /* <DEDUP_REMOVED lines=8> */
[----:B------:R0:W4:Y:S01]  /*da00*/  LDG.E.64.CONSTANT R32, desc[UR12][R26.64] ;  /* 0x0000000c1a207981 */ /* 0x000122000c1e9b00 */
[----:B------:R-:W-:-:S03]  /*da10*/  IADD3.X R31, PT, PT, R27, R31, RZ, P0, !PT ;  /* 0x0000001f1b1f7210 */ /* 0x000fc600007fe4ff */
[----:B------:R-:W5:Y:S04]  /*da20*/  LDG.E.64.CONSTANT R36, desc[UR12][R36.64+0x18] ;  /* 0x0000180c24247981 */ /* 0x000f68000c1e9b00 */
[----:B------:R-:W5:Y:S01]  /*da30*/  LDG.E.64.CONSTANT R30, desc[UR12][R30.64] ;  /* 0x0000000c1e1e7981 */ /* 0x000f62000c1e9b00 */
[----:B0-----:R-:W-:Y:S01]  /*da40*/  MOV R27, R11 ;  /* 0x0000000b001b7202 */ /* 0x001fe20000000f00 */
        /* <DEDUP_REMOVED lines=20> */
.L_x_7109:
        /* <DEDUP_REMOVED lines=23> */
[----:B------:R0:W3:Y:S04]  /*dd00*/  LDG.E.64.CONSTANT R24, desc[UR12][R28.64+0x8] ;  /* 0x0000080c1c187981 */ /* 0x0000e8000c1e9b00 */
[----:B------:R-:W3:Y:S01]  /*dd10*/  LDG.E.64.CONSTANT R26, desc[UR12][R26.64] ;  /* 0x0000000c1a1a7981 */ /* 0x000ee2000c1e9b00 */
[----:B------:R-:W-:-:S04]  /*dd20*/  UIADD3 UR4, UP3, UPT, UR4, 0x2, URZ ;  /* 0x0000000204047890 */ /* 0x000fc8000ff7e0ff */
[----:B------:R-:W-:Y:S01]  /*dd30*/  UIADD3.X UR5, UPT, UPT, URZ, UR5, URZ, UP3, !UPT ;  /* 0x00000005ff057290 */ /* 0x000fe20009ffe4ff */
[----:B0-----:R-:W-:Y:S01]  /*dd40*/  MOV R29, R11 ;  /* 0x0000000b001d7202 */ /* 0x001fe20000000f00 */
[----:B------:R-:W-:Y:S02]  /*dd50*/  IMAD.MOV.U32 R28, RZ, RZ, R42 ;  /* 0x000000ffff1c7224 */ /* 0x000fe400078e002a */
        /* <DEDUP_REMOVED lines=9> */
.L_x_7110:
        /* <DEDUP_REMOVED lines=8> */
[----:B------:R-:W-:-:S03]  /*de70*/  LEA R16, P0, R14, UR14, 0x3 ;  /* 0x0000000e0e107c11 */ /* 0x000fc6000f8018ff */
[----:B------:R-:W-:Y:S02]  /*de80*/  IADD3 R15, PT, PT, R15, R13, RZ ;  /* 0x0000000d0f0f7210 */ /* 0x000fe40007ffe0ff */
[----:B------:R-:W-:Y:S02]  /*de90*/  IMAD.U32 R13, RZ, RZ, UR4 ;  /* 0x00000004ff0d7e24 */ /* 0x000fe4000f8e00ff */
[----:B------:R-:W-:-:S04]  /*dea0*/  LEA.HI.X R17, R14, UR15, R15, 0x3, P0 ;  /* 0x0000000f0e117c11 */ /* 0x000fc800080f1c0f */
[----:B------:R-:W2:Y:S04]  /*deb0*/  LDG.E.64.CONSTANT R12, desc[UR12][R12.64] ;  /* 0x0000000c0c0c7981 */ /* 0x000ea8000c1e9b00 */
[----:B------:R-:W2:Y:S01]  /*dec0*/  LDG.E.64.CONSTANT R14, desc[UR12][R16.64] ;  /* 0x0000000c100e7981 */ /* 0x000ea2000c1e9b00 */
[----:B------:R-:W-:Y:S02]  /*ded0*/  MOV R22, R42 ;  /* 0x0000002a00167202 */ /* 0x000fe40000000f00 */
[----:B------:R-:W-:Y:S01]  /*dee0*/  MOV R23, R11 ;  /* 0x0000000b00177202 */ /* 0x000fe20000000f00 */
[----:B--2---:R-:W-:Y:S02]  /*def0*/  IMAD R15, R15, R12, RZ ;  /* 0x0000000c0f0f7224 */ /* 0x004fe400078e02ff */
[----:B------:R-:W-:-:S04]  /*df00*/  IMAD.WIDE.U32 R22, R12, R14, R22 ;  /* 0x0000000e0c167225 */ /* 0x000fc800078e0016 */
[----:B------:R-:W-:Y:S01]  /*df10*/  IMAD R15, R13, R14, R15 ;  /* 0x0000000e0d0f7224 */ /* 0x000fe200078e020f */
[----:B------:R-:W-:-:S03]  /*df20*/  MOV R42, R22 ;  /* 0x00000016002a7202 */ /* 0x000fc60000000f00 */
[----:B------:R-:W-:-:S07]  /*df30*/  IMAD.IADD R11, R23, 0x1, R15 ;  /* 0x00000001170b7824 */ /* 0x000fce00078e020f */
.L_x_7108:
[----:B------:R-:W-:Y:S01]  /*df40*/  IMAD R15, R19, UR16, RZ ;  /* 0x00000010130f7c24 */ /* 0x000fe2000f8e02ff */
[----:B------:R-:W-:Y:S01]  /*df50*/  CS2R R26, SRZ ;  /* 0x00000000001a7805 */ /* 0x000fe2000001ff00 */
[C---:B------:R-:W-:Y:S01]  /*df60*/  IMAD.WIDE.U32 R12, R18.reuse, UR16, RZ ;  /* 0x00000010120c7c25 */ /* 0x040fe2000f8e00ff */
[----:B------:R-:W-:Y:S01]  /*df70*/  UMOV UR4, URZ ;  /* 0x000000ff00047c82 */ /* 0x000fe20008000000 */
[----:B------:R-:W-:Y:S02]  /*df80*/  UMOV UR5, URZ ;  /* 0x000000ff00057c82 */ /* 0x000fe40008000000 */
[----:B------:R-:W-:-:S05]  /*df90*/  IMAD R15, R18, UR17, R15 ;  /* 0x00000011120f7c24 */ /* 0x000fca000f8e020f */
[----:B------:R-:W-:Y:S01]  /*dfa0*/  IADD3 R15, PT, PT, R13, R15, RZ ;  /* 0x0000000f0d0f7210 */ /* 0x000fe20007ffe0ff */
[----:B------:R-:W-:Y:S06]  /*dfb0*/  BRA.U !UP1, `(.L_x_7111) ;  /* 0x0000000509607547 */ /* 0x000fec000b800000 */
[----:B------:R-:W-:Y:S01]  /*dfc0*/  ULOP3.LUT UR5, UR9, 0x7fffffff, URZ, 0xc0, !UPT ;  /* 0x7fffffff09057892 */ /* 0x000fe2000f8ec0ff */
[----:B------:R-:W-:Y:S01]  /*dfd0*/  LEA R47, P0, R12, UR14, 0x3 ;  /* 0x0000000e0c2f7c11 */ /* 0x000fe2000f8018ff */
[----:B------:R-:W-:Y:S01]  /*dfe0*/  UIADD3 UR9, UP1, UPT, UR6, 0x20, URZ ;  /* 0x0000002006097890 */ /* 0x000fe2000ff3e0ff */
[C-C-:B-1----:R-:W-:Y:S01]  /*dff0*/  SHF.L.U64.HI R48, R20.reuse, 0x6, R21.reuse ;  /* 0x0000000614307819 */ /* 0x142fe20000010215 */
[----:B------:R-:W-:Y:S01]  /*e000*/  ULOP3.LUT UR4, UR8, 0xfffffff8, URZ, 0xc0, !UPT ;  /* 0xfffffff808047892 */ /* 0x000fe2000f8ec0ff */
[C---:B------:R-:W-:Y:S01]  /*e010*/  SHF.L.U64.HI R49, R20.reuse, 0x3, R21 ;  /* 0x0000000314317819 */ /* 0x040fe20000010215 */
[----:B------:R-:W-:Y:S01]  /*e020*/  UIADD3.X UR10, UPT, UPT, URZ, UR7, URZ, UP1, !UPT ;  /* 0x00000007ff0a7290 */ /* 0x000fe20008ffe4ff */
[----:B------:R-:W-:Y:S02]  /*e030*/  SHF.L.U32 R50, R20, 0x3, RZ ;  /* 0x0000000314327819 */ /* 0x000fe400000006ff */
[----:B------:R-:W-:Y:S02]  /*e040*/  CS2R R26, SRZ ;  /* 0x00000000001a7805 */ /* 0x000fe4000001ff00 */
[----:B------:R-:W-:-:S02]  /*e050*/  LEA.HI.X R46, R12, UR15, R15, 0x3, P0 ;  /* 0x0000000f0c2e7c11 */ /* 0x000fc400080f1c0f */
[----:B------:R-:W-:Y:S01]  /*e060*/  MOV R16, UR9 ;  /* 0x0000000900107c02 */ /* 0x000fe20008000f00 */
[----:B------:R-:W-:Y:S01]  /*e070*/  IMAD.U32 R17, RZ, RZ, UR10 ;  /* 0x0000000aff117e24 */ /* 0x000fe2000f8e00ff */
[----:B------:R-:W-:Y:S01]  /*e080*/  UMOV UR9, UR4 ;  /* 0x0000000400097c82 */ /* 0x000fe20008000000 */
[----:B------:R-:W-:-:S05]  /*e090*/  UMOV UR10, UR5 ;  /* 0x00000005000a7c82 */ /* 0x000fca0008000000 */
.L_x_7112:
[----:B------:R-:W-:Y:S01]  /*e0a0*/  MOV R18, R47 ;  /* 0x0000002f00127202 */ /* 0x000fe20000000f00 */
[----:B------:R-:W2:Y:S01]  /*e0b0*/  LDG.E.64.CONSTANT R34, desc[UR12][R16.64+-0x20] ;  /* 0xffffe00c10227981 */ /* 0x000ea2000c1e9b00 */
[----:B------:R-:W-:-:S03]  /*e0c0*/  MOV R19, R46 ;  /* 0x0000002e00137202 */ /* 0x000fc60000000f00 */
[----:B------:R-:W3:Y:S04]  /*e0d0*/  LDG.E.64.CONSTANT R30, desc[UR12][R16.64+-0x18] ;  /* 0xffffe80c101e7981 */ /* 0x000ee8000c1e9b00 */
[----:B------:R0:W2:Y:S04]  /*e0e0*/  LDG.E.64.CONSTANT R32, desc[UR12][R18.64] ;  /* 0x0000000c12207981 */ /* 0x0000a8000c1e9b00 */
[----:B------:R-:W4:Y:S04]  /*e0f0*/  LDG.E.64.CONSTANT R24, desc[UR12][R16.64+-0x10] ;  /* 0xfffff00c10187981 */ /* 0x000f28000c1e9b00 */
[----:B------:R-:W5:Y:S01]  /*e100*/  LDG.E.64.CONSTANT R36, desc[UR12][R16.64+-0x8] ;  /* 0xfffff80c10247981 */ /* 0x000f62000c1e9b00 */
[----:B0-----:R-:W-:-:S04]  /*e110*/  IADD3 R18, P0, PT, R47, R50, RZ ;  /* 0x000000322f127210 */ /* 0x001fc80007f1e0ff */
[----:B------:R-:W-:-:S05]  /*e120*/  IADD3.X R19, PT, PT, R46, R49, RZ, P0, !PT ;  /* 0x000000312e137210 */ /* 0x000fca00007fe4ff */
[----:B------:R0:W3:Y:S02]  /*e130*/  LDG.E.64.CONSTANT R28, desc[UR12][R18.64] ;  /* 0x0000000c121c7981 */ /* 0x0000e4000c1e9b00 */
[----:B0-----:R-:W-:-:S05]  /*e140*/  IADD3 R18, P0, PT, R18, R50, RZ ;  /* 0x0000003212127210 */ /* 0x001fca0007f1e0ff */
[----:B------:R-:W-:-:S05]  /*e150*/  IMAD.X R19, R19, 0x1, R49, P0 ;  /* 0x0000000113137824 */ /* 0x000fca00000e0631 */
[----:B------:R0:W4:Y:S02]  /*e160*/  LDG.E.64.CONSTANT R22, desc[UR12][R18.64] ;  /* 0x0000000c12167981 */ /* 0x000124000c1e9b00 */
[----:B0-----:R-:W-:-:S04]  /*e170*/  IADD3 R18, P0, PT, R18, R50, RZ ;  /* 0x0000003212127210 */ /* 0x001fc80007f1e0ff */
[----:B------:R-:W-:-:S05]  /*e180*/  IADD3.X R19, PT, PT, R19, R49, RZ, P0, !PT ;  /* 0x0000003113137210 */ /* 0x000fca00007fe4ff */
[----:B------:R0:W5:Y:S02]  /*e190*/  LDG.E.64.CONSTANT R38, desc[UR12][R18.64] ;  /* 0x0000000c12267981 */ /* 0x000164000c1e9b00 */
[----:B0-----:R-:W-:-:S04]  /*e1a0*/  IADD3 R18, P0, PT, R18, R50, RZ ;  /* 0x0000003212127210 */ /* 0x001fc80007f1e0ff */
[----:B------:R-:W-:Y:S01]  /*e1b0*/  IADD3.X R19, PT, PT, R19, R49, RZ, P0, !PT ;  /* 0x0000003113137210 */ /* 0x000fe200007fe4ff */
[----:B--2---:R-:W-:Y:S02]  /*e1c0*/  IMAD R33, R33, R34, RZ ;  /* 0x0000002221217224 */ /* 0x004fe400078e02ff */
[----:B------:R-:W-:-:S04]  /*e1d0*/  IMAD.WIDE.U32 R26, R34, R32, R26 ;  /* 0x00000020221a7225 */ /* 0x000fc800078e001a */
[----:B------:R-:W-:Y:S02]  /*e1e0*/  IMAD R33, R35, R32, R33 ;  /* 0x0000002023217224 */ /* 0x000fe400078e0221 */
[----:B------:R0:W2:Y:S03]  /*e1f0*/  LDG.E.64.CONSTANT R34, desc[UR12][R18.64] ;  /* 0x0000000c12227981 */ /* 0x0000a6000c1e9b00 */
[----:B------:R-:W-:Y:S02]  /*e200*/  IADD3 R27, PT, PT, R27, R33, RZ ;  /* 0x000000211b1b7210 */ /* 0x000fe40007ffe0ff */
[----:B------:R-:W2:Y:S01]  /*e210*/  LDG.E.64.CONSTANT R32, desc[UR12][R16.64] ;  /* 0x0000000c10207981 */ /* 0x000ea2000c1e9b00 */
[----:B---3--:R-:W-:Y:S01]  /*e220*/  IMAD R29, R29, R30, RZ ;  /* 0x0000001e1d1d7224 */ /* 0x008fe200078e02ff */
[----:B0-----:R-:W-:Y:S01]  /*e230*/  IADD3 R18, P0, PT, R18, R50, RZ ;  /* 0x0000003212127210 */ /* 0x001fe20007f1e0ff */
[----:B------:R-:W-:-:S04]  /*e240*/  IMAD.WIDE.U32 R26, R30, R28, R26 ;  /* 0x0000001c1e1a7225 */ /* 0x000fc800078e001a */
[----:B------:R-:W-:Y:S01]  /*e250*/  IMAD R29, R31, R28, R29 ;  /* 0x0000001c1f1d7224 */ /* 0x000fe200078e021d */
[-C--:B------:R-:W-:Y:S02]  /*e260*/  IADD3.X R19, PT, PT, R19, R49.reuse, RZ, P0, !PT ;  /* 0x0000003113137210 */ /* 0x080fe400007fe4ff */
[----:B------:R-:W-:Y:S01]  /*e270*/  MOV R40, R26 ;  /* 0x0000001a00287202 */ /* 0x000fe20000000f00 */
[----:B------:R-:W-:Y:S01]  /*e280*/  IMAD.IADD R41, R27, 0x1, R29 ;  /* 0x000000011b297824 */ /* 0x000fe200078e021d */
[----:B------:R-:W-:Y:S01]  /*e290*/  IADD3 R26, P0, PT, R18, R50, RZ ;  /* 0x00000032121a7210 */ /* 0x000fe20007f1e0ff */
[----:B------:R-:W3:Y:S03]  /*e2a0*/  LDG.E.64.CONSTANT R28, desc[UR12][R16.64+0x8] ;  /* 0x0000080c101c7981 */ /* 0x000ee6000c1e9b00 */
[----:B------:R-:W-:Y:S01]  /*e2b0*/  IADD3.X R27, PT, PT, R19, R49, RZ, P0, !PT ;  /* 0x00000031131b7210 */ /* 0x000fe200007fe4ff */
[----:B------:R-:W3:Y:S01]  /*e2c0*/  LDG.E.64.CONSTANT R30, desc[UR12][R18.64] ;  /* 0x0000000c121e7981 */ /* 0x000ee2000c1e9b00 */
[----:B----4-:R-:W-:-:S02]  /*e2d0*/  IMAD R51, R23, R24, RZ ;  /* 0x0000001817337224 */ /* 0x010fc400078e02ff */
[----:B------:R-:W-:-:S04]  /*e2e0*/  IMAD.WIDE.U32 R40, R24, R22, R40 ;  /* 0x0000001618287225 */ /* 0x000fc800078e0028 */
[----:B------:R-:W-:Y:S01]  /*e2f0*/  IMAD R51, R25, R22, R51 ;  /* 0x0000001619337224 */ /* 0x000fe200078e0233 */
[----:B------:R-:W-:Y:S01]  /*e300*/  IADD3 R22, P0, PT, R26, R50, RZ ;  /* 0x000000321a167210 */ /* 0x000fe20007f1e0ff */
[----:B------:R-:W4:Y:S04]  /*e310*/  LDG.E.64.CONSTANT R24, desc[UR12][R16.64+0x10] ;  /* 0x0000100c10187981 */ /* 0x000f28000c1e9b00 */
[----:B------:R-:W-:Y:S01]  /*e320*/  IMAD.X R23, R27, 0x1, R49, P0 ;  /* 0x000000011b177824 */ /* 0x000fe200000e0631 */
[----:B------:R0:W4:Y:S04]  /*e330*/  LDG.E.64.CONSTANT R18, desc[UR12][R16.64+0x18] ;  /* 0x0000180c10127981 */ /* 0x000128000c1e9b00 */
[----:B------:R-:W4:Y:S04]  /*e340*/  LDG.E.64.CONSTANT R26, desc[UR12][R26.64] ;  /* 0x0000000c1a1a7981 */ /* 0x000f28000c1e9b00 */
[----:B------:R-:W4:Y:S01]  /*e350*/  LDG.E.64.CONSTANT R22, desc[UR12][R22.64] ;  /* 0x0000000c16167981 */ /* 0x000f22000c1e9b00 */
[----:B------:R-:W-:Y:S01]  /*e360*/  IADD3 R41, PT, PT, R41, R51, RZ ;  /* 0x0000003329297210 */ /* 0x000fe20007ffe0ff */
[----:B-----5:R-:W-:-:S04]  /*e370*/  IMAD R39, R39, R36, RZ ;  /* 0x0000002427277224 */ /* 0x020fc800078e02ff */
[-C--:B------:R-:W-:Y:S02]  /*e380*/  IMAD R39, R37, R38.reuse, R39 ;  /* 0x0000002625277224 */ /* 0x080fe400078e0227 */
[----:B------:R-:W-:-:S05]  /*e390*/  IMAD.WIDE.U32 R36, R36, R38, R40 ;  /* 0x0000002624247225 */ /* 0x000fca00078e0028 */
[----:B------:R-:W-:Y:S01]  /*e3a0*/  IADD3 R37, PT, PT, R37, R39, RZ ;  /* 0x0000002725257210 */ /* 0x000fe20007ffe0ff */
        /* <DEDUP_REMOVED lines=25> */
.L_x_7111:
        /* <DEDUP_REMOVED lines=11> */
[C---:B------:R-:W-:Y:S01]  /*e5f0*/  IMAD.WIDE.U32 R16, R20.reuse, UR4, R14 ;  /* 0x0000000414107c25 */ /* 0x040fe2000f8e000e */
[----:B------:R-:W-:Y:S01]  /*e600*/  ULEA.HI.X UR10, UR4, UR7, UR5, 0x3, UP1 ;  /* 0x00000007040a7291 */ /* 0x000fe200088f1c05 */
[----:B------:R-:W-:Y:S02]  /*e610*/  SHF.L.U64.HI R29, R20, 0x3, R21 ;  /* 0x00000003141d7819 */ /* 0x000fe40000010215 */
[----:B------:R-:W-:Y:S01]  /*e620*/  IMAD R19, R21, UR4, R18 ;  /* 0x0000000415137c24 */ /* 0x000fe2000f8e0212 */
[----:B------:R-:W-:-:S02]  /*e630*/  LEA R38, P0, R16, UR14, 0x3 ;  /* 0x0000000e10267c11 */ /* 0x000fc4000f8018ff */
[----:B------:R-:W-:Y:S01]  /*e640*/  MOV R36, UR9 ;  /* 0x0000000900247c02 */ /* 0x000fe20008000f00 */
[----:B------:R-:W-:Y:S01]  /*e650*/  IMAD.U32 R37, RZ, RZ, UR10 ;  /* 0x0000000aff257e24 */ /* 0x000fe2000f8e00ff */
[----:B------:R-:W-:-:S04]  /*e660*/  IADD3 R17, PT, PT, R17, R19, RZ ;  /* 0x0000001311117210 */ /* 0x000fc80007ffe0ff */
[----:B------:R-:W-:Y:S01]  /*e670*/  LEA.HI.X R39, R16, UR15, R17, 0x3, P0 ;  /* 0x0000000f10277c11 */ /* 0x000fe200080f1c11 */
        /* <DEDUP_REMOVED lines=11> */
[----:B------:R-:W-:-:S03]  /*e730*/  IMAD.X R29, R23, 0x1, R29, P0 ;  /* 0x00000001171d7824 */ /* 0x000fc600000e061d */
[----:B------:R-:W5:Y:S04]  /*e740*/  LDG.E.64.CONSTANT R36, desc[UR12][R36.64+0x18] ;  /* 0x0000180c24247981 */ /* 0x000f68000c1e9b00 */
[----:B------:R-:W5:Y:S01]  /*e750*/  LDG.E.64.CONSTANT R28, desc[UR12][R28.64] ;  /* 0x0000000c1c1c7981 */ /* 0x000f62000c1e9b00 */
        /* <DEDUP_REMOVED lines=18> */
.L_x_7113:
        /* <DEDUP_REMOVED lines=35> */
.L_x_7114:
[----:B------:R-:W-:Y:S05]  /*eab0*/  BRA.U UP0, `(.L_x_7075) ;  /* 0x0000000100447547 */ /* 0x000fea000b800000 */
[C---:B-1----:R-:W-:Y:S01]  /*eac0*/  IMAD R16, R20.reuse, UR5, RZ ;  /* 0x0000000514107c24 */ /* 0x042fe2000f8e02ff */
[----:B------:R-:W-:Y:S01]  /*ead0*/  ULEA UR6, UP0, UR4, UR6, 0x3 ;  /* 0x0000000604067291 */ /* 0x000fe2000f8018ff */
[----:B------:R-:W-:Y:S02]  /*eae0*/  IMAD.MOV.U32 R14, RZ, RZ, R12 ;  /* 0x000000ffff0e7224 */ /* 0x000fe400078e000c */
[----:B------:R-:W-:Y:S02]  /*eaf0*/  IMAD R21, R21, UR4, R16 ;  /* 0x0000000415157c24 */ /* 0x000fe4000f8e0210 */
[----:B------:R-:W-:Y:S01]  /*eb00*/  IMAD.WIDE.U32 R14, R20, UR4, R14 ;  /* 0x00000004140e7c25 */ /* 0x000fe2000f8e000e */
[----:B------:R-:W-:Y:S01]  /*eb10*/  ULEA.HI.X UR4, UR4, UR7, UR5, 0x3, UP0 ;  /* 0x0000000704047291 */ /* 0x000fe200080f1c05 */
[----:B------:R-:W-:-:S03]  /*eb20*/  MOV R12, UR6 ;  /* 0x00000006000c7c02 */ /* 0x000fc60008000f00 */
[----:B------:R-:W-:Y:S02]  /*eb30*/  IADD3 R15, PT, PT, R15, R21, RZ ;  /* 0x000000150f0f7210 */ /* 0x000fe40007ffe0ff */
[C---:B------:R-:W-:Y:S02]  /*eb40*/  LEA R16, P0, R14.reuse, UR14, 0x3 ;  /* 0x0000000e0e107c11 */ /* 0x040fe4000f8018ff */
[----:B------:R-:W-:Y:S02]  /*eb50*/  MOV R13, UR4 ;  /* 0x00000004000d7c02 */ /* 0x000fe40008000f00 */
[----:B------:R-:W-:-:S04]  /*eb60*/  LEA.HI.X R17, R14, UR15, R15, 0x3, P0 ;  /* 0x0000000f0e117c11 */ /* 0x000fc800080f1c0f */
[----:B------:R-:W2:Y:S04]  /*eb70*/  LDG.E.64.CONSTANT R12, desc[UR12][R12.64] ;  /* 0x0000000c0c0c7981 */ /* 0x000ea8000c1e9b00 */
[----:B------:R-:W2:Y:S02]  /*eb80*/  LDG.E.64.CONSTANT R14, desc[UR12][R16.64] ;  /* 0x0000000c100e7981 */ /* 0x000ea4000c1e9b00 */
[----:B--2---:R-:W-:Y:S02]  /*eb90*/  IMAD R15, R15, R12, RZ ;  /* 0x0000000c0f0f7224 */ /* 0x004fe400078e02ff */
[----:B------:R-:W-:-:S04]  /*eba0*/  IMAD.WIDE.U32 R26, R12, R14, R26 ;  /* 0x0000000e0c1a7225 */ /* 0x000fc800078e001a */
[----:B------:R-:W-:-:S04]  /*ebb0*/  IMAD R15, R13, R14, R15 ;  /* 0x0000000e0d0f7224 */ /* 0x000fc800078e020f */
[----:B------:R-:W-:-:S07]  /*ebc0*/  IMAD.IADD R27, R27, 0x1, R15 ;  /* 0x000000011b1b7824 */ /* 0x000fce00078e020f */
.L_x_7075:
[----:B-1----:R-:W0:Y:S01]  /*ebd0*/  S2R R21, SR_TID.X ;  /* 0x0000000000157919 */ /* 0x002e220000002100 */
[----:B------:R-:W1:Y:S01]  /*ebe0*/  LDC.64 R12, c[0x0][0x3b8] ;  /* 0x0000ee00ff0c7b82 */ /* 0x000e620000000a00 */
[-C--:B------:R-:W-:Y:S01]  /*ebf0*/  LOP3.LUT R5, R5, R4.reuse, RZ, 0x3c, !PT ;  /* 0x0000000405057212 */ /* 0x080fe200078e3cff */
[----:B------:R-:W-:Y:S01]  /*ec00*/  IMAD.MOV.U32 R19, RZ, RZ, R8 ;  /* 0x000000ffff137224 */ /* 0x000fe200078e0008 */
[----:B------:R-:W-:Y:S02]  /*ec10*/  MOV R18, R7 ;  /* 0x0000000700127202 */ /* 0x000fe40000000f00 */
[----:B------:R-:W-:Y:S02]  /*ec20*/  LOP3.LUT R4, R5, R4, RZ, 0x3c, !PT ;  /* 0x0000000405047212 */ /* 0x000fe400078e3cff */
[----:B------:R-:W-:Y:S02]  /*ec30*/  MOV R14, R44 ;  /* 0x0000002c000e7202 */ /* 0x000fe40000000f00 */
[----:B------:R-:W-:-:S02]  /*ec40*/  MOV R15, R43 ;  /* 0x0000002b000f7202 */ /* 0x000fc40000000f00 */
[----:B------:R-:W-:Y:S02]  /*ec50*/  MOV R7, R0 ;  /* 0x0000000000077202 */ /* 0x000fe40000000f00 */
[----:B------:R-:W-:Y:S02]  /*ec60*/  LOP3.LUT R5, R5, R4, RZ, 0x3c, !PT ;  /* 0x0000000405057212 */ /* 0x000fe400078e3cff */
[----:B------:R-:W-:Y:S02]  /*ec70*/  MOV R16, R2 ;  /* 0x0000000200107202 */ /* 0x000fe40000000f00 */
[----:B------:R-:W-:Y:S02]  /*ec80*/  MOV R17, R3 ;  /* 0x0000000300117202 */ /* 0x000fe40000000f00 */
[----:B------:R-:W-:Y:S02]  /*ec90*/  MOV R24, R42 ;  /* 0x0000002a00187202 */ /* 0x000fe40000000f00 */
[----:B------:R-:W-:Y:S01]  /*eca0*/  MOV R25, R11 ;  /* 0x0000000b00197202 */ /* 0x000fe20000000f00 */
[----:B-1----:R-:W-:-:S04]  /*ecb0*/  IMAD.WIDE.U32 R12, R45, 0x8, R12 ;  /* 0x000000082d0c7825 */ /* 0x002fc800078e000c */
[----:B0-----:R-:W-:Y:S01]  /*ecc0*/  IMAD.WIDE.U32 R20, R21, 0x10, R12 ;  /* 0x0000001015147825 */ /* 0x001fe200078e000c */
[----:B------:R-:W-:-:S03]  /*ecd0*/  MOV R13, R10 ;  /* 0x0000000a000d7202 */ /* 0x000fc60000000f00 */
[----:B------:R-:W-:Y:S01]  /*ece0*/  IMAD.MOV.U32 R12, RZ, RZ, R9 ;  /* 0x000000ffff0c7224 */ /* 0x000fe200078e0009 */
[----:B------:R-:W-:Y:S04]  /*ecf0*/  STG.E.128 desc[UR12][R20.64], R4 ;  /* 0x0000000414007986 */ /* 0x000fe8000c101d0c */
[----:B------:R-:W-:Y:S04]  /*ed00*/  STG.E.128 desc[UR12][R20.64+0x800], R16 ;  /* 0x0008001014007986 */ /* 0x000fe8000c101d0c */
[----:B------:R-:W-:Y:S04]  /*ed10*/  STG.E.128 desc[UR12][R20.64+0x1000], R12 ;  /* 0x0010000c14007986 */ /* 0x000fe8000c101d0c */
[----:B------:R-:W-:Y:S01]  /*ed20*/  STG.E.128 desc[UR12][R20.64+0x1800], R24 ;  /* 0x0018001814007986 */ /* 0x000fe2000c101d0c */
[----:B------:R-:W-:Y:S05]  /*ed30*/  EXIT ;  /* 0x000000000000794d */ /* 0x000fea0003800000 */
.L_x_7115:
        /* <DEDUP_REMOVED lines=12> */
.L_x_17267:


//--------------------- .text._ZN2at6native29vectorized_elementwise_kernelILi4EZZNS0_73_GLOBAL__N__c8866d80_35_SparseBinaryOpIntersectionKernel_cu_7dd49032_323742_sparse_binary_op_intersection_kernel_implINS2_18CUDAKernelLauncherENS2_36CUDAValueSelectionIntersectionKernelINS2_9LhsProjOpEEElLl0EEEvRNS_6TensorERKS8_SB_RKSt6vectorIlSaIlEERKSt8optionalIS8_ESK_bbENKUlvE1_clEvEUllE_St5arrayIPcLm2EEEEviT0_T1_ --------------------------
	.section	.text._ZN2at6native29vectorized_elementwise_kernelILi4EZZNS0_73_GLOBAL__N__c8866d80_35_SparseBinaryOpIntersectionKernel_cu_7dd49032_323742_sparse_binary_op_intersection_kernel_implINS2_18CUDAKernelLauncherENS2_36CUDAValueSelectionIntersectionKernelINS2_9LhsProjOpEEElLl0EEEvRNS_6TensorERKS8_SB_RKSt6vectorIlSaIlEERKSt8optionalIS8_ESK_bbENKUlvE1_clEvEUllE_St5arrayIPcLm2EEEEviT0_T1_,"ax",@progbits
	.align	128
        .global         _ZN2at6native29vectorized_elementwise_kernelILi4EZZNS0_73_GLOBAL__N__c8866d80_35_SparseBinaryOpIntersectionKernel_cu_7dd49032_323742_sparse_binary_op_intersection_kernel_implINS2_18CUDAKernelLauncherENS2_36CUDAValueSelectionIntersectionKernelINS2_9LhsProjOpEEElLl0EEEvRNS_6TensorERKS8_SB_RKSt6vectorIlSaIlEERKSt8optionalIS8_ESK_bbENKUlvE1_clEvEUllE_St5arrayIPcLm2EEEEviT0_T1_
        .type           _ZN2at6native29vectorized_elementwise_kernelILi4EZZNS0_73_GLOBAL__N__c8866d80_35_SparseBinaryOpIntersectionKernel_cu_7dd49032_323742_sparse_binary_op_intersection_kernel_implINS2_18CUDAKernelLauncherENS2_36CUDAValueSelectionIntersectionKernelINS2_9LhsProjOpEEElLl0EEEvRNS_6TensorERKS8_SB_RKSt6vectorIlSaIlEERKSt8optionalIS8_ESK_bbENKUlvE1_clEvEUllE_St5arrayIPcLm2EEEEviT0_T1_,@function
        .size           _ZN2at6native29vectorized_elementwise_kernelILi4EZZNS0_73_GLOBAL__N__c8866d80_35_SparseBinaryOpIntersectionKernel_cu_7dd49032_323742_sparse_binary_op_intersection_kernel_implINS2_18CUDAKernelLauncherENS2_36CUDAValueSelectionIntersectionKernelINS2_9LhsProjOpEEElLl0EEEvRNS_6TensorERKS8_SB_RKSt6vectorIlSaIlEERKSt8optionalIS8_ESK_bbENKUlvE1_clEvEUllE_St5arrayIPcLm2EEEEviT0_T1_,(.L_x_17268 - _ZN2at6native29vectorized_elementwise_kernelILi4EZZNS0_73_GLOBAL__N__c8866d80_35_SparseBinaryOpIntersectionKernel_cu_7dd49032_323742_sparse_binary_op_intersection_kernel_implINS2_18CUDAKernelLauncherENS2_36CUDAValueSelectionIntersectionKernelINS2_9LhsProjOpEEElLl0EEEvRNS_6TensorERKS8_SB_RKSt6vectorIlSaIlEERKSt8optionalIS8_ESK_bbENKUlvE1_clEvEUllE_St5arrayIPcLm2EEEEviT0_T1_)
        .other          _ZN2at6native29vectorized_elementwise_kernelILi4EZZNS0_73_GLOBAL__N__c8866d80_35_SparseBinaryOpIntersectionKernel_cu_7dd49032_323742_sparse_binary_op_intersection_kernel_implINS2_18CUDAKernelLauncherENS2_36CUDAValueSelectionIntersectionKernelINS2_9LhsProjOpEEElLl0EEEvRNS_6TensorERKS8_SB_RKSt6vectorIlSaIlEERKSt8optionalIS8_ESK_bbENKUlvE1_clEvEUllE_St5arrayIPcLm2EEEEviT0_T1_,@"STO_CUDA_ENTRY STV_DEFAULT"
_ZN2at6native29vectorized_elementwise_kernelILi4EZZNS0_73_GLOBAL__N__c8866d80_35_SparseBinaryOpIntersectionKernel_cu_7dd49032_323742_sparse_binary_op_intersection_kernel_implINS2_18CUDAKernelLauncherENS2_36CUDAValueSelectionIntersectionKernelINS2_9LhsProjOpEEElLl0EEEvRNS_6TensorERKS8_SB_RKSt6vectorIlSaIlEERKSt8optionalIS8_ESK_bbENKUlvE1_clEvEUllE_St5arrayIPcLm2EEEEviT0_T1_:
.text._ZN2at6native29vectorized_elementwise_kernelILi4EZZNS0_73_GLOBAL__N__c8866d80_35_SparseBinaryOpIntersectionKernel_cu_7dd49032_323742_sparse_binary_op_intersection_kernel_implINS2_18CUDAKernelLauncherENS2_36CUDAValueSelectionIntersectionKernelINS2_9LhsProjOpEEElLl0EEEvRNS_6TensorERKS8_SB_RKSt6vectorIlSaIlEERKSt8optionalIS8_ESK_bbENKUlvE1_clEvEUllE_St5arrayIPcLm2EEEEviT0_T1_:
        /* <DEDUP_REMOVED lines=113> */
.L_x_7121:
        /* <DEDUP_REMOVED lines=76> */
.L_x_7120:
        /* <DEDUP_REMOVED lines=61> */
.L_x_7122:
        /* <DEDUP_REMOVED lines=44> */
.L_x_7123:
        /* <DEDUP_REMOVED lines=24> */
.L_x_7119:
[----:B------:R-:W-:Y:S05]  /*13e0*/  BSYNC.RECONVERGENT B0 ;  /* 0x0000000000007941 */ /* 0x000fea0003800200 */
.L_x_7118:
        /* <DEDUP_REMOVED lines=36> */
.L_x_7127:
        /* <DEDUP_REMOVED lines=78> */
.L_x_7126:
        /* <DEDUP_REMOVED lines=60> */
.L_x_7128:
        /* <DEDUP_REMOVED lines=43> */
.L_x_7129:
        /* <DEDUP_REMOVED lines=23> */
.L_x_7125:
[----:B------:R-:W-:Y:S05]  /*22f0*/  BSYNC.RECONVERGENT B0 ;  /* 0x0000000000007941 */ /* 0x000fea0003800200 */
.L_x_7124:
        /* <DEDUP_REMOVED lines=37> */
.L_x_7133:
        /* <DEDUP_REMOVED lines=79> */
.L_x_7132:
        /* <DEDUP_REMOVED lines=59> */
.L_x_7134:
        /* <DEDUP_REMOVED lines=42> */
.L_x_7135:
        /* <DEDUP_REMOVED lines=21> */
.L_x_7131:
[----:B------:R-:W-:Y:S05]  /*31e0*/  BSYNC.RECONVERGENT B0 ;  /* 0x0000000000007941 */ /* 0x000fea0003800200 */
.L_x_7130:
        /* <DEDUP_REMOVED lines=34> */
.L_x_7139:
        /* <DEDUP_REMOVED lines=78> */
.L_x_7138:
        /* <DEDUP_REMOVED lines=60> */
.L_x_7140:
        /* <DEDUP_REMOVED lines=43> */
.L_x_7141:
        /* <DEDUP_REMOVED lines=23> */
.L_x_7137:
[----:B------:R-:W-:Y:S05]  /*40d0*/  BSYNC.RECONVERGENT B0 ;  /* 0x0000000000007941 */ /* 0x000fea0003800200 */
.L_x_7136:
        /* <DEDUP_REMOVED lines=34> */
.L_x_7145:
        /* <DEDUP_REMOVED lines=77> */
.L_x_7144:
        /* <DEDUP_REMOVED lines=60> */
.L_x_7146:
        /* <DEDUP_REMOVED lines=43> */
.L_x_7147:
        /* <DEDUP_REMOVED lines=22> */
.L_x_7143:
[----:B---3--:R-:W-:Y:S05]  /*4fa0*/  BSYNC.RECONVERGENT B0 ;  /* 0x0000000000007941 */ /* 0x008fea0003800200 */
.L_x_7142:
        /* <DEDUP_REMOVED lines=34> */
.L_x_7151:
        /* <DEDUP_REMOVED lines=76> */
.L_x_7150:
        /* <DEDUP_REMOVED lines=60> */
.L_x_7152:
        /* <DEDUP_REMOVED lines=42> */
.L_x_7153:
        /* <DEDUP_REMOVED lines=22> */
.L_x_7149:
[----:B---3--:R-:W-:Y:S05]  /*5e50*/  BSYNC.RECONVERGENT B0 ;  /* 0x0000000000007941 */ /* 0x008fea0003800200 */
.L_x_7148:
        /* <DEDUP_REMOVED lines=37> */
.L_x_7157:
        /* <DEDUP_REMOVED lines=76> */
.L_x_7156:
        /* <DEDUP_REMOVED lines=58> */
.L_x_7158:
        /* <DEDUP_REMOVED lines=40> */
.L_x_7159:
        /* <DEDUP_REMOVED lines=22> */
.L_x_7155:
[----:B------:R-:W-:Y:S05]  /*6cf0*/  BSYNC.RECONVERGENT B0 ;  /* 0x0000000000007941 */ /* 0x000fea0003800200 */
.L_x_7154:
        /* <DEDUP_REMOVED lines=31> */
.L_x_7162:
        /* <DEDUP_REMOVED lines=76> */
.L_x_7161:
        /* <DEDUP_REMOVED lines=58> */
.L_x_7163:
        /* <DEDUP_REMOVED lines=39> */
.L_x_7164:
        /* <DEDUP_REMOVED lines=22> */
.L_x_7160:
[----:B------:R-:W-:Y:S05]  /*7b20*/  BSYNC.RECONVERGENT B0 ;  /* 0x0000000000007941 */ /* 0x000fea0003800200 */
.L_x_7117:
        /* <DEDUP_REMOVED lines=39> */
.L_x_7167:
[----:B------:R-:W-:-:S13]  /*7da0*/  ISETP.GE.U32.AND P0, PT, R44, R15, PT ;  /* 0x0000000f2c00720c */ /* 0x000fda0003f06070 */
[----:B------:R-:W-:Y:S05]  /*7db0*/  @P0 BRA `(.L_x_7169) ;  /* 0x0000000000300947 */ /* 0x000fea0003800000 */
[----:B0-----:R-:W0:Y:S01]  /*7dc0*/  LDC.64 R2, c[0x0][0x3b8] ;  /* 0x0000ee00ff027b82 */ /* 0x001e220000000a00 */
[----:B------:R-:W-:Y:S02]  /*7dd0*/  IADD3 R5, PT, PT, R45, R44, RZ ;  /* 0x0000002c2d057210 */ /* 0x000fe40007ffe0ff */
[----:B------:R-:W-:-:S03]  /*7de0*/  IADD3 R44, PT, PT, R44, 0x80, RZ ;  /* 0x000000802c2c7810 */ /* 0x000fc60007ffe0ff */
[----:B0-----:R-:W-:-:S05]  /*7df0*/  IMAD.WIDE.U32 R2, R5, 0x8, R2 ;  /* 0x0000000805027825 */ /* 0x001fca00078e0002 */
[----:B------:R0:W-:Y:S02]  /*7e00*/  STG.E.64 desc[UR12][R2.64], R48 ;  /* 0x0000003002007986 */ /* 0x0001e4000c101b0c */
.L_x_7168:
[----:B------:R-:W-:-:S13]  /*7e10*/  ISETP.GE.U32.AND P0, PT, R44, R15, PT ;  /* 0x0000000f2c00720c */ /* 0x000fda0003f06070 */
[----:B------:R-:W-:Y:S05]  /*7e20*/  @P0 BRA `(.L_x_7170) ;  /* 0x0000000000300947 */ /* 0x000fea0003800000 */
[----:B0-----:R-:W0:Y:S01]  /*7e30*/  LDC.64 R2, c[0x0][0x3b8] ;  /* 0x0000ee00ff027b82 */ /* 0x001e220000000a00 */
[----:B------:R-:W-:Y:S01]  /*7e40*/  IMAD.IADD R5, R45, 0x1, R44 ;  /* 0x000000012d057824 */ /* 0x000fe200078e022c */
[----:B------:R-:W-:-:S03]  /*7e50*/  IADD3 R44, PT, PT, R44, 0x80, RZ ;  /* 0x000000802c2c7810 */ /* 0x000fc60007ffe0ff */
[----:B0-----:R-:W-:-:S05]  /*7e60*/  IMAD.WIDE.U32 R2, R5, 0x8, R2 ;  /* 0x0000000805027825 */ /* 0x001fca00078e0002 */
[----:B------:R0:W-:Y:S02]  /*7e70*/  STG.E.64 desc[UR12][R2.64], R6 ;  /* 0x0000000602007986 */ /* 0x0001e4000c101b0c */
.L_x_7169:
[----:B------:R-:W-:-:S13]  /*7e80*/  ISETP.GE.U32.AND P0, PT, R44, R15, PT ;  /* 0x0000000f2c00720c */ /* 0x000fda0003f06070 */
[----:B------:R-:W-:Y:S05]  /*7e90*/  @P0 BRA `(.L_x_7171) ;  /* 0x0000000000340947 */ /* 0x000fea0003800000 */
[----:B0-----:R-:W0:Y:S01]  /*7ea0*/  LDC.64 R2, c[0x0][0x3b8] ;  /* 0x0000ee00ff027b82 */ /* 0x001e220000000a00 */
[----:B------:R-:W-:Y:S01]  /*7eb0*/  IADD3 R5, PT, PT, R45, R44, RZ ;  /* 0x0000002c2d057210 */ /* 0x000fe20007ffe0ff */
[----:B------:R-:W-:-:S04]  /*7ec0*/  VIADD R44, R44, 0x80 ;  /* 0x000000802c2c7836 */ /* 0x000fc80000000000 */
[----:B0-----:R-:W-:-:S05]  /*7ed0*/  IMAD.WIDE.U32 R2, R5, 0x8, R2 ;  /* 0x0000000805027825 */ /* 0x001fca00078e0002 */
[----:B------:R0:W-:Y:S02]  /*7ee0*/  STG.E.64 desc[UR12][R2.64], R8 ;  /* 0x0000000802007986 */ /* 0x0001e4000c101b0c */
.L_x_7170:
        /* <DEDUP_REMOVED lines=8> */
.L_x_7171:
[----:B------:R-:W-:Y:S05]  /*7f70*/  BSYNC.RELIABLE B1 ;  /* 0x0000000000017941 */ /* 0x000fea0003800100 */
.L_x_7166:
[----:B------:R-:W-:-:S13]  /*7f80*/  ISETP.GE.U32.AND P0, PT, R44, R15, PT ;  /* 0x0000000f2c00720c */ /* 0x000fda0003f06070 */
[----:B0-----:R-:W0:Y:S01]  /*7f90*/  @!P0 LDC.64 R2, c[0x0][0x3b8] ;  /* 0x0000ee00ff028b82 */ /* 0x001e220000000a00 */
[----:B------:R-:W-:Y:S01]  /*7fa0*/  @!P0 IMAD.IADD R5, R45, 0x1, R44 ;  /* 0x000000012d058824 */ /* 0x000fe200078e022c */
[----:B------:R-:W-:-:S03]  /*7fb0*/  @!P0 IADD3 R44, PT, PT, R44, 0x80, RZ ;  /* 0x000000802c2c8810 */ /* 0x000fc60007ffe0ff */
[----:B0-----:R-:W-:-:S05]  /*7fc0*/  @!P0 IMAD.WIDE.U32 R2, R5, 0x8, R2 ;  /* 0x0000000805028825 */ /* 0x001fca00078e0002 */
[----:B------:R0:W-:Y:S02]  /*7fd0*/  @!P0 STG.E.64 desc[UR12][R2.64], R12 ;  /* 0x0000000c02008986 */ /* 0x0001e4000c101b0c */
.L_x_7172:
[----:B------:R-:W-:Y:S05]  /*7fe0*/  BSYNC.RECONVERGENT B0 ;  /* 0x0000000000007941 */ /* 0x000fea0003800200 */
.L_x_7165:
        /* <DEDUP_REMOVED lines=8> */
.L_x_7116:
[----:B------:R-:W0:Y:S01]  /*8070*/  LDCU.64 UR8, c[0x0][0x398] ;  /* 0x00007300ff0877ac */ /* 0x000e220008000a00 */
[----:B------:R-:W1:Y:S01]  /*8080*/  S2R R13, SR_TID.X ;  /* 0x00000000000d7919 */ /* 0x000e620000002100 */
[----:B------:R-:W-:Y:S01]  /*8090*/  HFMA2 R0, -RZ, RZ, 0, 0 ;  /* 0x00000000ff007431 */ /* 0x000fe200000001ff */
[----:B------:R-:W-:Y:S01]  /*80a0*/  CS2R R40, SRZ ;  /* 0x0000000000287805 */ /* 0x000fe2000001ff00 */
[----:B------:R-:W2:Y:S01]  /*80b0*/  LDCU.64 UR14, c[0x0][0x388] ;  /* 0x00007100ff0e77ac */ /* 0x000ea20008000a00 */
[----:B------:R-:W-:Y:S01]  /*80c0*/  IMAD.MOV.U32 R44, RZ, RZ, RZ ;  /* 0x000000ffff2c7224 */ /* 0x000fe200078e00ff */
[----:B------:R-:W-:Y:S02]  /*80d0*/  CS2R R42, SRZ ;  /* 0x00000000002a7805 */ /* 0x000fe4000001ff00 */
[----:B------:R-:W-:Y:S02]  /*80e0*/  CS2R R10, SRZ ;  /* 0x00000000000a7805 */ /* 0x000fe4000001ff00 */
[----:B------:R-:W-:-:S02]  /*80f0*/  CS2R R8, SRZ ;  /* 0x0000000000087805 */ /* 0x000fc4000001ff00 */
[----:B------:R-:W-:Y:S02]  /*8100*/  CS2R R6, SRZ ;  /* 0x0000000000067805 */ /* 0x000fe4000001ff00 */
        /* <DEDUP_REMOVED lines=17> */
[----:B------:R-:W1:Y:S01]  /*8220*/  LDG.E.128 R8, desc[UR12][R2.64] ;  /* 0x0000000c02087981 */ /* 0x000e62000c1e1d00 */
[----:B------:R-:W-:Y:S02]  /*8230*/  UISETP.GE.U32.AND.EX UP1, UPT, UR9, URZ, UPT, UP1 ;  /* 0x000000ff0900728c */ /* 0x000fe4000bf26110 */
[----:B------:R-:W-:Y:S01]  /*8240*/  UISETP.NE.U32.AND UP0, UPT, UR21, URZ, UPT ;  /* 0x000000ff1500728c */ /* 0x000fe2000bf05070 */
[----:B------:R-:W5:Y:S01]  /*8250*/  LDG.E.128 R24, desc[UR12][R2.64+0x10] ;  /* 0x0000100c02187981 */ /* 0x000f62000c1e1d00 */
[----:B------:R-:W-:-:S03]  /*8260*/  UIADD3 UR18, UP2, UPT, UR20, -0x1, URZ ;  /* 0xffffffff14127890 */ /* 0x000fc6000ff5e0ff */
[----:B------:R0:W5:Y:S01]  /*8270*/  LDG.E.ENL2.256 R16, R12, desc[UR12][R2.64+0x1000] ;  /* 0xfe00800c020c797e */ /* 0x0001620008121910 */
[----:B------:R-:W-:Y:S02]  /*8280*/  UISETP.NE.AND.EX UP0, UPT, URZ, URZ, UPT, UP0 ;  /* 0x000000ffff00728c */ /* 0x000fe4000bf05300 */
[----:B------:R-:W-:Y:S01]  /*8290*/  UIADD3.X UR19, UPT, UPT, URZ, -0x1, URZ, UP2, !UPT ;  /* 0xffffffffff137890 */ /* 0x000fe200097fe4ff */
[----:B0-----:R-:W-:Y:S02]  /*82a0*/  IMAD.MOV.U32 R3, RZ, RZ, RZ ;  /* 0x000000ffff037224 */ /* 0x001fe400078e00ff */
[----:B-1----:R-:W-:Y:S02]  /*82b0*/  IMAD R5, R9, UR16, RZ ;  /* 0x0000001009057c24 */ /* 0x002fe4000f8e02ff */
[----:B------:R-:W-:-:S04]  /*82c0*/  IMAD.WIDE.U32 R6, R8, UR16, RZ ;  /* 0x0000001008067c25 */ /* 0x000fc8000f8e00ff */
[----:B------:R-:W-:Y:S01]  /*82d0*/  IMAD R9, R8, UR17, R5 ;  /* 0x0000001108097c24 */ /* 0x000fe2000f8e0205 */
[----:B------:R-:W-:-:S04]  /*82e0*/  MOV R5, RZ ;  /* 0x000000ff00057202 */ /* 0x000fc80000000f00 */
[----:B------:R-:W-:Y:S01]  /*82f0*/  IADD3 R9, PT, PT, R7, R9, RZ ;  /* 0x0000000907097210 */ /* 0x000fe20007ffe0ff */
[----:B--2---:R-:W-:Y:S06]  /*8300*/  BRA.U !UP1, `(.L_x_7174) ;  /* 0x0000000509807547 */ /* 0x004fec000b800000 */
[----:B------:R-:W0:Y:S01]  /*8310*/  LDC.64 R20, c[0x0][0x3a8] ;  /* 0x0000ea00ff147b82 */ /* 0x000e220000000a00 */
[----:B------:R-:W-:Y:S01]  /*8320*/  UMOV UR10, 0x20 ;  /* 0x00000020000a7882 */ /* 0x000fe20000000000 */
[----:B------:R-:W-:Y:S01]  /*8330*/  UMOV UR11, 0x0 ;  /* 0x00000000000b7882 */ /* 0x000fe20000000000 */
[----:B------:R-:W-:Y:S01]  /*8340*/  ULOP3.LUT UR4, UR8, 0xfffffff8, URZ, 0xc0, !UPT ;  /* 0xfffffff808047892 */ /* 0x000fe2000f8ec0ff */
[----:B------:R-:W-:Y:S01]  /*8350*/  LEA R4, P0, R6, UR14, 0x3 ;  /* 0x0000000e06047c11 */ /* 0x000fe2000f8018ff */
[----:B------:R-:W-:Y:S01]  /*8360*/  UIMAD.WIDE.U32 UR10, UR6, 0x1, UR10 ;  /* 0x00000001060a78a5 */ /* 0x000fe2000f8e000a */
[----:B------:R-:W-:Y:S01]  /*8370*/  HFMA2 R5, -RZ, RZ, 0, 0 ;  /* 0x00000000ff057431 */ /* 0x000fe200000001ff */
[----:B------:R-:W-:-:S04]  /*8380*/  ULOP3.LUT UR5, UR9, 0x7fffffff, URZ, 0xc0, !UPT ;  /* 0x7fffffff09057892 */ /* 0x000fc8000f8ec0ff */
[----:B------:R-:W-:Y:S01]  /*8390*/  MOV R2, UR10 ;  /* 0x0000000a00027c02 */ /* 0x000fe20008000f00 */
[----:B------:R-:W-:Y:S02]  /*83a0*/  UIADD3 UR10, UPT, UPT, UR11, UR7, URZ ;  /* 0x000000070b0a7290 */ /* 0x000fe4000fffe0ff */
[----:B------:R-:W-:Y:S01]  /*83b0*/  IMAD.U32 R3, RZ, RZ, UR11 ;  /* 0x0000000bff037e24 */ /* 0x000fe2000f8e00ff */
[----:B------:R-:W-:Y:S01]  /*83c0*/  MOV R22, R2 ;  /* 0x0000000200167202 */ /* 0x000fe20000000f00 */
[----:B------:R-:W-:Y:S01]  /*83d0*/  IMAD.MOV.U32 R3, RZ, RZ, RZ ;  /* 0x000000ffff037224 */ /* 0x000fe200078e00ff */
[----:B------:R-:W-:Y:S01]  /*83e0*/  LEA.HI.X R2, R6, UR15, R9, 0x3, P0 ;  /* 0x0000000f06027c11 */ /* 0x000fe200080f1c09 */
[----:B------:R-:W-:Y:S01]  /*83f0*/  UMOV UR11, UR5 ;  /* 0x00000005000b7c82 */ /* 0x000fe20008000000 */
[----:B------:R-:W-:Y:S01]  /*8400*/  MOV R23, UR10 ;  /* 0x0000000a00177c02 */ /* 0x000fe20008000f00 */
[----:B------:R-:W-:Y:S01]  /*8410*/  UMOV UR10, UR4 ;  /* 0x00000004000a7c82 */ /* 0x000fe20008000000 */
[----:B0-----:R-:W-:-:S02]  /*8420*/  SHF.L.U64.HI R0, R20, 0x3, R21 ;  /* 0x0000000314007819 */ /* 0x001fc40000010215 */
[C---:B------:R-:W-:Y:S02]  /*8430*/  SHF.L.U64.HI R44, R20.reuse, 0x6, R21 ;  /* 0x00000006142c7819 */ /* 0x040fe40000010215 */
[----:B------:R-:W-:-:S07]  /*8440*/  SHF.L.U32 R21, R20, 0x3, RZ ;  /* 0x0000000314157819 */ /* 0x000fce00000006ff */
.L_x_7175:
[----:B------:R-:W-:Y:S01]  /*8450*/  IMAD.MOV.U32 R28, RZ, RZ, R4 ;  /* 0x000000ffff1c7224 */ /* 0x000fe200078e0004 */
[----:B------:R-:W-:Y:S01]  /*8460*/  MOV R29, R2 ;  /* 0x00000002001d7202 */ /* 0x000fe20000000f00 */
[----:B------:R-:W2:Y:S01]  /*8470*/  LDG.E.64.CONSTANT R30, desc[UR12][R22.64+-0x20] ;  /* 0xffffe00c161e7981 */ /* 0x000ea2000c1e9b00 */
[----:B------:R-:W-:-:S03]  /*8480*/  IADD3 R48, P0, PT, R4, R21, RZ ;  /* 0x0000001504307210 */ /* 0x000fc60007f1e0ff */
[----:B------:R-:W3:Y:S04]  /*8490*/  LDG.E.64.CONSTANT R32, desc[UR12][R22.64+-0x18] ;  /* 0xffffe80c16207981 */ /* 0x000ee8000c1e9b00 */
[----:B------:R-:W2:Y:S01]  /*84a0*/  LDG.E.64.CONSTANT R28, desc[UR12][R28.64] ;  /* 0x0000000c1c1c7981 */ /* 0x000ea2000c1e9b00 */
[----:B------:R-:W-:-:S03]  /*84b0*/  IADD3.X R49, PT, PT, R2, R0, RZ, P0, !PT ;  /* 0x0000000002317210 */ /* 0x000fc600007fe4ff */
[----:B------:R-:W4:Y:S04]  /*84c0*/  LDG.E.64.CONSTANT R46, desc[UR12][R22.64+-0x10] ;  /* 0xfffff00c162e7981 */ /* 0x000f28000c1e9b00 */
[----:B------:R-:W3:Y:S01]  /*84d0*/  LDG.E.64.CONSTANT R34, desc[UR12][R48.64] ;  /* 0x0000000c30227981 */ /* 0x000ee2000c1e9b00 */
[----:B------:R-:W-:Y:S01]  /*84e0*/  IADD3 R40, P0, PT, R48, R21, RZ ;  /* 0x0000001530287210 */ /* 0x000fe20007f1e0ff */
[----:B------:R-:W-:Y:S01]  /*84f0*/  IMAD.MOV.U32 R39, RZ, RZ, R3 ;  /* 0x000000ffff277224 */ /* 0x000fe200078e0003 */
[----:B------:R-:W-:Y:S01]  /*8500*/  MOV R38, R5 ;  /* 0x0000000500267202 */ /* 0x000fe20000000f00 */
[----:B------:R-:W4:Y:S02]  /*8510*/  LDG.E.64.CONSTANT R50, desc[UR12][R22.64+0x10] ;  /* 0x0000100c16327981 */ /* 0x000f24000c1e9b00 */
[----:B------:R-:W-:-:S05]  /*8520*/  IMAD.X R41, R49, 0x1, R0, P0 ;  /* 0x0000000131297824 */ /* 0x000fca00000e0600 */
[----:B------:R-:W4:Y:S01]  /*8530*/  LDG.E.64.CONSTANT R42, desc[UR12][R40.64] ;  /* 0x0000000c282a7981 */ /* 0x000f22000c1e9b00 */
[----:B------:R-:W-:-:S04]  /*8540*/  IADD3 R36, P0, PT, R40, R21, RZ ;  /* 0x0000001528247210 */ /* 0x000fc80007f1e0ff */
[----:B------:R-:W-:Y:S01]  /*8550*/  IADD3.X R37, PT, PT, R41, R0, RZ, P0, !PT ;  /* 0x0000000029257210 */ /* 0x000fe200007fe4ff */
[----:B--2---:R-:W-:Y:S02]  /*8560*/  IMAD R29, R29, R30, RZ ;  /* 0x0000001e1d1d7224 */ /* 0x004fe400078e02ff */
[----:B------:R-:W-:-:S04]  /*8570*/  IMAD.WIDE.U32 R38, R30, R28, R38 ;  /* 0x0000001c1e267225 */ /* 0x000fc800078e0026 */
[----:B------:R-:W-:Y:S02]  /*8580*/  IMAD R3, R31, R28, R29 ;  /* 0x0000001c1f037224 */ /* 0x000fe400078e021d */
[----:B------:R-:W2:Y:S04]  /*8590*/  LDG.E.64.CONSTANT R28, desc[UR12][R22.64+-0x8] ;  /* 0xfffff80c161c7981 */ /* 0x000ea8000c1e9b00 */
[----:B------:R0:W2:Y:S01]  /*85a0*/  LDG.E.64.CONSTANT R30, desc[UR12][R36.64] ;  /* 0x0000000c241e7981 */ /* 0x0000a2000c1e9b00 */
[----:B------:R-:W-:Y:S01]  /*85b0*/  IADD3 R39, PT, PT, R39, R3, RZ ;  /* 0x0000000327277210 */ /* 0x000fe20007ffe0ff */
[----:B---3--:R-:W-:Y:S01]  /*85c0*/  IMAD R3, R35, R32, RZ ;  /* 0x0000002023037224 */ /* 0x008fe200078e02ff */
[----:B0-----:R-:W-:-:S04]  /*85d0*/  IADD3 R36, P0, PT, R36, R21, RZ ;  /* 0x0000001524247210 */ /* 0x001fc80007f1e0ff */
[----:B------:R-:W-:Y:S01]  /*85e0*/  IADD3.X R37, PT, PT, R37, R0, RZ, P0, !PT ;  /* 0x0000000025257210 */ /* 0x000fe200007fe4ff */
[-C--:B------:R-:W-:Y:S01]  /*85f0*/  IMAD R3, R33, R34.reuse, R3 ;  /* 0x0000002221037224 */ /* 0x080fe200078e0203 */
[----:B------:R-:W-:Y:S01]  /*8600*/  IADD3 R40, P0, PT, R36, R21, RZ ;  /* 0x0000001524287210 */ /* 0x000fe20007f1e0ff */
[----:B------:R-:W-:Y:S02]  /*8610*/  IMAD.WIDE.U32 R48, R32, R34, R38 ;  /* 0x0000002220307225 */ /* 0x000fe400078e0026 */
[----:B------:R-:W3:Y:S04]  /*8620*/  LDG.E.64.CONSTANT R32, desc[UR12][R22.64] ;  /* 0x0000000c16207981 */ /* 0x000ee8000c1e9b00 */
[----:B------:R-:W3:Y:S01]  /*8630*/  LDG.E.64.CONSTANT R34, desc[UR12][R36.64] ;  /* 0x0000000c24227981 */ /* 0x000ee2000c1e9b00 */
[----:B------:R-:W-:Y:S01]  /*8640*/  IADD3.X R41, PT, PT, R37, R0, RZ, P0, !PT ;  /* 0x0000000025297210 */ /* 0x000fe200007fe4ff */
[----:B------:R-:W-:-:S04]  /*8650*/  IMAD.IADD R49, R49, 0x1, R3 ;  /* 0x0000000131317824 */ /* 0x000fc800078e0203 */
[----:B------:R0:W3:Y:S04]  /*8660*/  LDG.E.64.CONSTANT R38, desc[UR12][R40.64] ;  /* 0x0000000c28267981 */ /* 0x0000e8000c1e9b00 */
[----:B------:R-:W3:Y:S01]  /*8670*/  LDG.E.64.CONSTANT R36, desc[UR12][R22.64+0x8] ;  /* 0x0000080c16247981 */ /* 0x000ee2000c1e9b00 */
[----:B----4-:R-:W-:Y:S01]  /*8680*/  IMAD R3, R43, R46, RZ ;  /* 0x0000002e2b037224 */ /* 0x010fe200078e02ff */
[----:B0-----:R-:W-:-:S03]  /*8690*/  IADD3 R40, P0, PT, R40, R21, RZ ;  /* 0x0000001528287210 */ /* 0x001fc60007f1e0ff */
[----:B------:R-:W-:Y:S01]  /*86a0*/  IMAD R3, R47, R42, R3 ;  /* 0x0000002a2f037224 */ /* 0x000fe200078e0203 */
[----:B------:R-:W-:Y:S01]  /*86b0*/  IADD3.X R41, PT, PT, R41, R0, RZ, P0, !PT ;  /* 0x0000000029297210 */ /* 0x000fe200007fe4ff */
[----:B------:R-:W-:Y:S01]  /*86c0*/  IMAD.WIDE.U32 R42, R46, R42, R48 ;  /* 0x0000002a2e2a7225 */ /* 0x000fe200078e0030 */
[----:B------:R-:W-:-:S03]  /*86d0*/  IADD3 R46, P0, PT, R40, R21, RZ ;  /* 0x00000015282e7210 */ /* 0x000fc60007f1e0ff */
[----:B------:R-:W4:Y:S02]  /*86e0*/  LDG.E.64.CONSTANT R48, desc[UR12][R40.64] ;  /* 0x0000000c28307981 */ /* 0x000f24000c1e9b00 */
[----:B------:R-:W-:-:S06]  /*86f0*/  IMAD.X R47, R41, 0x1, R0, P0 ;  /* 0x00000001292f7824 */ /* 0x000fcc00000e0600 */
        /* <DEDUP_REMOVED lines=13> */
[----:B------:R-:W-:-:S05]  /*87d0*/  IMAD.WIDE.U32 R28, R28, R30, R42 ;  /* 0x0000001e1c1c7225 */ /* 0x000fca00078e002a */
[----:B------:R-:W-:Y:S01]  /*87e0*/  IADD3 R29, PT, PT, R29, R3, RZ ;  /* 0x000000031d1d7210 */ /* 0x000fe20007ffe0ff */
[----:B---3--:R-:W-:Y:S02]  /*87f0*/  IMAD R3, R35, R32, RZ ;  /* 0x0000002023037224 */ /* 0x008fe400078e02ff */
[----:B------:R-:W-:-:S04]  /*8800*/  IMAD.WIDE.U32 R28, R32, R34, R28 ;  /* 0x00000022201c7225 */ /* 0x000fc800078e001c */
[----:B------:R-:W-:-:S04]  /*8810*/  IMAD R3, R33, R34, R3 ;  /* 0x0000002221037224 */ /* 0x000fc800078e0203 */
[----:B------:R-:W-:Y:S02]  /*8820*/  IMAD.IADD R29, R29, 0x1, R3 ;  /* 0x000000011d1d7824 */ /* 0x000fe400078e0203 */
        /* <DEDUP_REMOVED lines=11> */
[----:B------:R-:W-:Y:S02]  /*88e0*/  IADD3 R3, PT, PT, R41, R5, RZ ;  /* 0x0000000529037210 */ /* 0x000fe40007ffe0ff */
[----:B------:R-:W-:Y:S01]  /*88f0*/  MOV R5, R40 ;  /* 0x0000002800057202 */ /* 0x000fe20000000f00 */
[----:B------:R-:W-:Y:S06]  /*8900*/  BRA.U UP2, `(.L_x_7175) ;  /* 0xfffffff902d07547 */ /* 0x000fec000b83ffff */
.L_x_7174:
        /* <DEDUP_REMOVED lines=10> */
[C---:B------:R-:W-:Y:S01]  /*89b0*/  IMAD.WIDE.U32 R40, R20.reuse, 0x8, RZ ;  /* 0x0000000814287825 */ /* 0x040fe200078e00ff */
[----:B------:R-:W-:Y:S02]  /*89c0*/  SHF.L.U32 R31, R21, 0x3, RZ ;  /* 0x00000003151f7819 */ /* 0x000fe400000006ff */
[----:B------:R-:W-:Y:S02]  /*89d0*/  ULEA.HI.X UR11, UR4, UR7, UR5, 0x3, UP3 ;  /* 0x00000007040b7291 */ /* 0x000fe400098f1c05 */
[----:B------:R-:W-:Y:S01]  /*89e0*/  IMAD.WIDE.U32 R22, R20, UR4, R8 ;  /* 0x0000000414167c25 */ /* 0x000fe2000f8e0008 */
[----:B------:R-:W-:Y:S02]  /*89f0*/  MOV R42, UR10 ;  /* 0x0000000a002a7c02 */ /* 0x000fe40008000f00 */
[----:B------:R-:W-:Y:S01]  /*8a00*/  IADD3 R41, PT, PT, R41, R31, RZ ;  /* 0x0000001f29297210 */ /* 0x000fe20007ffe0ff */
[----:B------:R-:W-:Y:S01]  /*8a10*/  IMAD R29, R21, UR4, R0 ;  /* 0x00000004151d7c24 */ /* 0x000fe2000f8e0200 */
[----:B------:R-:W-:-:S02]  /*8a20*/  LEA R38, P0, R22, UR14, 0x3 ;  /* 0x0000000e16267c11 */ /* 0x000fc4000f8018ff */
[----:B------:R-:W-:Y:S01]  /*8a30*/  MOV R43, UR11 ;  /* 0x0000000b002b7c02 */ /* 0x000fe20008000f00 */
[----:B------:R-:W-:-:S04]  /*8a40*/  IMAD.IADD R23, R23, 0x1, R29 ;  /* 0x0000000117177824 */ /* 0x000fc800078e021d */
[----:B------:R-:W2:Y:S01]  /*8a50*/  LDG.E.64.CONSTANT R30, desc[UR12][R42.64] ;  /* 0x0000000c2a1e7981 */ /* 0x000ea2000c1e9b00 */
[----:B------:R-:W-:Y:S02]  /*8a60*/  LEA.HI.X R39, R22, UR15, R23, 0x3, P0 ;  /* 0x0000000f16277c11 */ /* 0x000fe400080f1c17 */
[-C--:B------:R-:W-:Y:S01]  /*8a70*/  IADD3 R46, P0, PT, R38, R40.reuse, RZ ;  /* 0x00000028262e7210 */ /* 0x080fe20007f1e0ff */
[----:B------:R-:W3:Y:S04]  /*8a80*/  LDG.E.64.CONSTANT R22, desc[UR12][R42.64+0x8] ;  /* 0x0000080c2a167981 */ /* 0x000ee8000c1e9b00 */
[----:B------:R-:W2:Y:S01]  /*8a90*/  LDG.E.64.CONSTANT R32, desc[UR12][R38.64] ;  /* 0x0000000c26207981 */ /* 0x000ea2000c1e9b00 */
[----:B------:R-:W-:Y:S01]  /*8aa0*/  IMAD.X R47, R39, 0x1, R41, P0 ;  /* 0x00000001272f7824 */ /* 0x000fe200000e0629 */
[----:B------:R-:W-:-:S02]  /*8ab0*/  IADD3 R48, P0, PT, R46, R40, RZ ;  /* 0x000000282e307210 */ /* 0x000fc40007f1e0ff */
[----:B------:R-:W4:Y:S04]  /*8ac0*/  LDG.E.64.CONSTANT R34, desc[UR12][R42.64+0x10] ;  /* 0x0000100c2a227981 */ /* 0x000f28000c1e9b00 */
[----:B------:R-:W3:Y:S01]  /*8ad0*/  LDG.E.64.CONSTANT R28, desc[UR12][R46.64] ;  /* 0x0000000c2e1c7981 */ /* 0x000ee2000c1e9b00 */
[-C--:B------:R-:W-:Y:S02]  /*8ae0*/  IADD3.X R49, PT, PT, R47, R41.reuse, RZ, P0, !PT ;  /* 0x000000292f317210 */ /* 0x080fe400007fe4ff */
[----:B------:R-:W-:Y:S01]  /*8af0*/  IADD3 R40, P0, PT, R48, R40, RZ ;  /* 0x0000002830287210 */ /* 0x000fe20007f1e0ff */
[----:B------:R-:W4:Y:S04]  /*8b00*/  LDG.E.64.CONSTANT R38, desc[UR12][R42.64+0x18] ;  /* 0x0000180c2a267981 */ /* 0x000f28000c1e9b00 */
[----:B------:R-:W4:Y:S01]  /*8b10*/  LDG.E.64.CONSTANT R36, desc[UR12][R48.64] ;  /* 0x0000000c30247981 */ /* 0x000f22000c1e9b00 */
[----:B------:R-:W-:-:S06]  /*8b20*/  IADD3.X R41, PT, PT, R49, R41, RZ, P0, !PT ;  /* 0x0000002931297210 */ /* 0x000fcc00007fe4ff */
[----:B------:R-:W4:Y:S01]  /*8b30*/  LDG.E.64.CONSTANT R40, desc[UR12][R40.64] ;  /* 0x0000000c28287981 */ /* 0x000f22000c1e9b00 */
        /* <DEDUP_REMOVED lines=18> */
[----:B------:R-:W-:Y:S01]  /*8c60*/  IADD3 R3, PT, PT, R39, R5, RZ ;  /* 0x0000000527037210 */ /* 0x000fe20007ffe0ff */
[----:B------:R-:W-:-:S07]  /*8c70*/  IMAD.MOV.U32 R5, RZ, RZ, R38 ;  /* 0x000000ffff057224 */ /* 0x000fce00078e0026 */
.L_x_7177:
        /* <DEDUP_REMOVED lines=37> */
.L_x_7178:
[----:B------:R-:W-:Y:S05]  /*8ed0*/  BRA.U UP2, `(.L_x_7176) ;  /* 0x00000001024c7547 */ /* 0x000fea000b800000 */
[----:B------:R-:W-:Y:S01]  /*8ee0*/  MOV R8, R6 ;  /* 0x0000000600087202 */ /* 0x000fe20000000f00 */
[----:B0-----:R-:W-:Y:S01]  /*8ef0*/  IMAD R0, R20, UR5, RZ ;  /* 0x0000000514007c24 */ /* 0x001fe2000f8e02ff */
[----:B------:R-:W-:-:S03]  /*8f00*/  ULEA UR10, UP2, UR4, UR6, 0x3 ;  /* 0x00000006040a7291 */ /* 0x000fc6000f8418ff */
        /* <DEDUP_REMOVED lines=10> */
[----:B------:R-:W-:Y:S01]  /*8fb0*/  MOV R2, R5 ;  /* 0x0000000500027202 */ /* 0x000fe20000000f00 */
[----:B--2---:R-:W-:-:S04]  /*8fc0*/  IMAD R9, R9, R6, RZ ;  /* 0x0000000609097224 */ /* 0x004fc800078e02ff */
[----:B------:R-:W-:-:S04]  /*8fd0*/  IMAD.WIDE.U32 R2, R6, R8, R2 ;  /* 0x0000000806027225 */ /* 0x000fc800078e0002 */
[----:B------:R-:W-:Y:S01]  /*8fe0*/  IMAD R9, R7, R8, R9 ;  /* 0x0000000807097224 */ /* 0x000fe200078e0209 */
[----:B------:R-:W-:-:S03]  /*8ff0*/  MOV R5, R2 ;  /* 0x0000000200057202 */ /* 0x000fc60000000f00 */
[----:B------:R-:W-:-:S07]  /*9000*/  IMAD.IADD R3, R3, 0x1, R9 ;  /* 0x0000000103037824 */ /* 0x000fce00078e0209 */
.L_x_7176:
[----:B0-----:R-:W0:Y:S01]  /*9010*/  LDC.64 R20, c[0x0][0x3a8] ;  /* 0x0000ea00ff147b82 */ /* 0x001e220000000a00 */
[----:B------:R-:W-:Y:S02]  /*9020*/  IMAD R7, R11, UR16, RZ ;  /* 0x000000100b077c24 */ /* 0x000fe4000f8e02ff */
[----:B------:R-:W-:Y:S02]  /*9030*/  HFMA2 R6, -RZ, RZ, 0, 0 ;  /* 0x00000000ff067431 */ /* 0x000fe400000001ff */
[C---:B------:R-:W-:Y:S01]  /*9040*/  IMAD.WIDE.U32 R8, R10.reuse, UR16, RZ ;  /* 0x000000100a087c25 */ /* 0x040fe2000f8e00ff */
[----:B------:R-:W-:Y:S01]  /*9050*/  MOV R4, RZ ;  /* 0x000000ff00047202 */ /* 0x000fe20000000f00 */
[----:B------:R-:W-:Y:S01]  /*9060*/  UMOV UR4, URZ ;  /* 0x000000ff00047c82 */ /* 0x000fe20008000000 */
[----:B------:R-:W-:Y:S01]  /*9070*/  UMOV UR5, URZ ;  /* 0x000000ff00057c82 */ /* 0x000fe20008000000 */
[----:B------:R-:W-:-:S05]  /*9080*/  IMAD R7, R10, UR17, R7 ;  /* 0x000000110a077c24 */ /* 0x000fca000f8e0207 */
[----:B------:R-:W-:Y:S01]  /*9090*/  IADD3 R11, PT, PT, R9, R7, RZ ;  /* 0x00000007090b7210 */ /* 0x000fe20007ffe0ff */
[----:B------:R-:W-:Y:S06]  /*90a0*/  BRA.U !UP1, `(.L_x_7179) ;  /* 0x0000000509687547 */ /* 0x000fec000b800000 */
[----:B------:R-:W-:Y:S01]  /*90b0*/  UIADD3 UR10, UP2, UPT, UR6, 0x20, URZ ;  /* 0x00000020060a7890 */ /* 0x000fe2000ff5e0ff */
[----:B0-----:R-:W-:Y:S01]  /*90c0*/  IMAD.SHL.U32 R7, R21, 0x8, RZ ;  /* 0x0000000815077824 */ /* 0x001fe200078e00ff */
[----:B------:R-:W-:Y:S01]  /*90d0*/  ULOP3.LUT UR4, UR8, 0xfffffff8, URZ, 0xc0, !UPT ;  /* 0xfffffff808047892 */ /* 0x000fe2000f8ec0ff */
[----:B------:R-:W-:Y:S01]  /*90e0*/  IMAD.WIDE.U32 R22, R20, 0x8, RZ ;  /* 0x0000000814167825 */ /* 0x000fe200078e00ff */
[----:B------:R-:W-:Y:S01]  /*90f0*/  ULOP3.LUT UR5, UR9, 0x7fffffff, URZ, 0xc0, !UPT ;  /* 0x7fffffff09057892 */ /* 0x000fe2000f8ec0ff */
[----:B------:R-:W-:Y:S01]  /*9100*/  LEA R2, P0, R8, UR14, 0x3 ;  /* 0x0000000e08027c11 */ /* 0x000fe2000f8018ff */
[----:B------:R-:W-:Y:S01]  /*9110*/  UIADD3.X UR11, UPT, UPT, URZ, UR7, URZ, UP2, !UPT ;  /* 0x00000007ff0b7290 */ /* 0x000fe200097fe4ff */
[----:B------:R-:W-:Y:S01]  /*9120*/  MOV R6, RZ ;  /* 0x000000ff00067202 */ /* 0x000fe20000000f00 */
[----:B------:R-:W-:Y:S01]  /*9130*/  IMAD.U32 R28, RZ, RZ, UR10 ;  /* 0x0000000aff1c7e24 */ /* 0x000fe2000f8e00ff */
[----:B------:R-:W-:Y:S01]  /*9140*/  MOV R4, RZ ;  /* 0x000000ff00047202 */ /* 0x000fe20000000f00 */
[----:B------:R-:W-:Y:S01]  /*9150*/  UMOV UR10, UR4 ;  /* 0x00000004000a7c82 */ /* 0x000fe20008000000 */
[----:B------:R-:W-:-:S02]  /*9160*/  IADD3 R44, PT, PT, R23, R7, RZ ;  /* 0x00000007172c7210 */ /* 0x000fc40007ffe0ff */
[----:B------:R-:W-:Y:S02]  /*9170*/  LEA.HI.X R0, R8, UR15, R11, 0x3, P0 ;  /* 0x0000000f08007c11 */ /* 0x000fe400080f1c0b */
[----:B------:R-:W-:Y:S01]  /*9180*/  MOV R29, UR11 ;  /* 0x0000000b001d7c02 */ /* 0x000fe20008000f00 */
[----:B------:R-:W-:-:S06]  /*9190*/  UMOV UR11, UR5 ;  /* 0x00000005000b7c82 */ /* 0x000fcc0008000000 */
.L_x_7180:
        /* <DEDUP_REMOVED lines=8> */
[----:B------:R-:W4:Y:S04]  /*9220*/  LDG.E.64.CONSTANT R36, desc[UR12][R28.64+-0x10] ;  /* 0xfffff00c1c247981 */ /* 0x000f28000c1e9b00 */
[----:B------:R-:W3:Y:S01]  /*9230*/  LDG.E.64.CONSTANT R32, desc[UR12][R46.64] ;  /* 0x0000000c2e207981 */ /* 0x000ee2000c1e9b00 */
[----:B------:R-:W-:-:S05]  /*9240*/  IADD3.X R39, PT, PT, R47, R44, RZ, P0, !PT ;  /* 0x0000002c2f277210 */ /* 0x000fca00007fe4ff */
[----:B------:R0:W4:Y:S01]  /*9250*/  LDG.E.64.CONSTANT R50, desc[UR12][R38.64] ;  /* 0x0000000c26327981 */ /* 0x000122000c1e9b00 */
[----:B------:R-:W-:Y:S02]  /*9260*/  MOV R7, R4 ;  /* 0x0000000400077202 */ /* 0x000fe40000000f00 */
[----:B0-----:R-:W-:-:S04]  /*9270*/  IADD3 R38, P0, PT, R38, R22, RZ ;  /* 0x0000001626267210 */ /* 0x001fc80007f1e0ff */
[----:B------:R-:W-:Y:S01]  /*9280*/  IADD3.X R39, PT, PT, R39, R44, RZ, P0, !PT ;  /* 0x0000002c27277210 */ /* 0x000fe200007fe4ff */
[----:B--2---:R-:W-:Y:S02]  /*9290*/  IMAD R31, R31, R40, RZ ;  /* 0x000000281f1f7224 */ /* 0x004fe400078e02ff */
[----:B------:R-:W-:-:S04]  /*92a0*/  IMAD.WIDE.U32 R42, R40, R30, R6 ;  /* 0x0000001e282a7225 */ /* 0x000fc800078e0006 */
[----:B------:R-:W-:Y:S01]  /*92b0*/  IMAD R31, R41, R30, R31 ;  /* 0x0000001e291f7224 */ /* 0x000fe200078e021f */
[----:B------:R-:W2:Y:S01]  /*92c0*/  LDG.E.64.CONSTANT R6, desc[UR12][R28.64+-0x8] ;  /* 0xfffff80c1c067981 */ /* 0x000ea2000c1e9b00 */
[----:B------:R-:W-:Y:S02]  /*92d0*/  IADD3 R40, P0, PT, R38, R22, RZ ;  /* 0x0000001626287210 */ /* 0x000fe40007f1e0ff */
[----:B------:R-:W-:Y:S02]  /*92e0*/  IMAD.IADD R43, R43, 0x1, R31 ;  /* 0x000000012b2b7824 */ /* 0x000fe400078e021f */
        /* <DEDUP_REMOVED lines=8> */
[----:B0-----:R-:W-:Y:S01]  /*9370*/  IADD3 R39, PT, PT, R47, R49, RZ ;  /* 0x000000312f277210 */ /* 0x001fe20007ffe0ff */
[----:B----4-:R-:W-:Y:S01]  /*9380*/  IMAD R47, R51, R36, RZ ;  /* 0x00000024332f7224 */ /* 0x010fe200078e02ff */
[----:B------:R-:W-:Y:S01]  /*9390*/  MOV R38, R46 ;  /* 0x0000002e00267202 */ /* 0x000fe20000000f00 */
[----:B------:R-:W-:Y:S01]  /*93a0*/  IMAD.X R43, R41, 0x1, R44, P0 ;  /* 0x00000001292b7824 */ /* 0x000fe200000e062c */
[----:B------:R-:W4:Y:S01]  /*93b0*/  LDG.E.64.CONSTANT R48, desc[UR12][R28.64+0x18] ;  /* 0x0000180c1c307981 */ /* 0x000f22000c1e9b00 */
[----:B------:R-:W-:-:S02]  /*93c0*/  IMAD R4, R37, R50, R47 ;  /* 0x0000003225047224 */ /* 0x000fc400078e022f */
[----:B------:R-:W-:Y:S02]  /*93d0*/  IMAD.WIDE.U32 R50, R36, R50, R38 ;  /* 0x0000003224327225 */ /* 0x000fe400078e0026 */
[----:B------:R-:W4:Y:S01]  /*93e0*/  LDG.E.64.CONSTANT R36, desc[UR12][R28.64+0x8] ;  /* 0x0000080c1c247981 */ /* 0x000f22000c1e9b00 */
[----:B-1----:R-:W-:-:S03]  /*93f0*/  IADD3 R40, P0, PT, R42, R22, RZ ;  /* 0x000000162a287210 */ /* 0x002fc60007f1e0ff */
[----:B------:R-:W4:Y:S01]  /*9400*/  LDG.E.64.CONSTANT R38, desc[UR12][R42.64] ;  /* 0x0000000c2a267981 */ /* 0x000f22000c1e9b00 */
[----:B------:R-:W-:Y:S02]  /*9410*/  IADD3.X R41, PT, PT, R43, R44, RZ, P0, !PT ;  /* 0x0000002c2b297210 */ /* 0x000fe400007fe4ff */
[----:B------:R-:W-:-:S04]  /*9420*/  IADD3 R46, P0, PT, R40, R22, RZ ;  /* 0x00000016282e7210 */ /* 0x000fc80007f1e0ff */
[----:B------:R-:W-:Y:S02]  /*9430*/  IADD3.X R47, PT, PT, R41, R44, RZ, P0, !PT ;  /* 0x0000002c292f7210 */ /* 0x000fe400007fe4ff */
        /* <DEDUP_REMOVED lines=9> */
[----:B------:R-:W-:-:S03]  /*94d0*/  LEA R2, P0, R20, R2, 0x6 ;  /* 0x0000000214027211 */ /* 0x000fc600078030ff */
[----:B------:R-:W-:Y:S01]  /*94e0*/  IMAD.X R29, RZ, RZ, R29, P1 ;  /* 0x000000ffff1d7224 */ /* 0x000fe200008e061d */
[----:B------:R-:W-:Y:S01]  /*94f0*/  LEA.HI.X R0, R20, R0, R21, 0x6, P0 ;  /* 0x0000000014007211 */ /* 0x000fe200000f3415 */
[----:B--2---:R-:W-:-:S04]  /*9500*/  IMAD R31, R31, R6, RZ ;  /* 0x000000061f1f7224 */ /* 0x004fc800078e02ff */
[-C--:B------:R-:W-:Y:S02]  /*9510*/  IMAD R31, R7, R30.reuse, R31 ;  /* 0x0000001e071f7224 */ /* 0x080fe400078e021f */
[----:B------:R-:W-:-:S04]  /*9520*/  IMAD.WIDE.U32 R6, R6, R30, R50 ;  /* 0x0000001e06067225 */ /* 0x000fc800078e0032 */
[----:B------:R-:W-:Y:S02]  /*9530*/  IMAD.IADD R7, R7, 0x1, R31 ;  /* 0x0000000107077824 */ /* 0x000fe400078e021f */
        /* <DEDUP_REMOVED lines=17> */
.L_x_7179:
        /* <DEDUP_REMOVED lines=8> */
[C---:B0-----:R-:W-:Y:S01]  /*96d0*/  IMAD R0, R20.reuse, UR5, RZ ;  /* 0x0000000514007c24 */ /* 0x041fe2000f8e02ff */
        /* <DEDUP_REMOVED lines=39> */
[----:B------:R-:W-:Y:S01]  /*9950*/  IMAD R23, R41, R38, RZ ;  /* 0x0000002629177224 */ /* 0x000fe200078e02ff */
[----:B------:R-:W-:-:S03]  /*9960*/  IADD3 R31, PT, PT, R31, R7, RZ ;  /* 0x000000071f1f7210 */ /* 0x000fc60007ffe0ff */
[-C--:B------:R-:W-:Y:S02]  /*9970*/  IMAD R23, R39, R40.reuse, R23 ;  /* 0x0000002827177224 */ /* 0x080fe400078e0217 */
[----:B------:R-:W-:-:S05]  /*9980*/  IMAD.WIDE.U32 R6, R38, R40, R30 ;  /* 0x0000002826067225 */ /* 0x000fca00078e001e */
[----:B------:R-:W-:-:S07]  /*9990*/  IADD3 R4, PT, PT, R7, R23, RZ ;  /* 0x0000001707047210 */ /* 0x000fce0007ffe0ff */
.L_x_7182:
        /* <DEDUP_REMOVED lines=36> */
.L_x_7183:
[----:B------:R-:W-:Y:S05]  /*9be0*/  BRA.U UP2, `(.L_x_7181) ;  /* 0x0000000102487547 */ /* 0x000fea000b800000 */
[----:B------:R-:W-:Y:S01]  /*9bf0*/  MOV R10, R8 ;  /* 0x00000008000a7202 */ /* 0x000fe20000000f00 */
[----:B0-----:R-:W-:Y:S01]  /*9c00*/  IMAD R0, R20, UR5, RZ ;  /* 0x0000000514007c24 */ /* 0x001fe2000f8e02ff */
        /* <DEDUP_REMOVED lines=12> */
[----:B--2---:R-:W-:Y:S02]  /*9cd0*/  IMAD R11, R11, R8, RZ ;  /* 0x000000080b0b7224 */ /* 0x004fe400078e02ff */
[----:B------:R-:W-:-:S04]  /*9ce0*/  IMAD.WIDE.U32 R6, R8, R10, R6 ;  /* 0x0000000a08067225 */ /* 0x000fc800078e0006 */
[----:B------:R-:W-:-:S04]  /*9cf0*/  IMAD R11, R9, R10, R11 ;  /* 0x0000000a090b7224 */ /* 0x000fc800078e020b */
[----:B------:R-:W-:-:S07]  /*9d00*/  IMAD.IADD R4, R7, 0x1, R11 ;  /* 0x0000000107047824 */ /* 0x000fce00078e020b */
.L_x_7181:
[----:B-----5:R-:W-:Y:S01]  /*9d10*/  IMAD R7, R25, UR16, RZ ;  /* 0x0000001019077c24 */ /* 0x020fe2000f8e02ff */
[----:B------:R-:W-:Y:S01]  /*9d20*/  MOV R2, RZ ;  /* 0x000000ff00027202 */ /* 0x000fe20000000f00 */
[C---:B------:R-:W-:Y:S01]  /*9d30*/  IMAD.WIDE.U32 R8, R24.reuse, UR16, RZ ;  /* 0x0000001018087c25 */ /* 0x040fe2000f8e00ff */
[----:B------:R-:W-:Y:S01]  /*9d40*/  UMOV UR4, URZ ;  /* 0x000000ff00047c82 */ /* 0x000fe20008000000 */
[----:B------:R-:W-:Y:S02]  /*9d50*/  UMOV UR5, URZ ;  /* 0x000000ff00057c82 */ /* 0x000fe40008000000 */
[----:B------:R-:W-:Y:S02]  /*9d60*/  IMAD R11, R24, UR17, R7 ;  /* 0x00000011180b7c24 */ /* 0x000fe4000f8e0207 */
[----:B------:R-:W-:-:S03]  /*9d70*/  HFMA2 R7, -RZ, RZ, 0, 0 ;  /* 0x00000000ff077431 */ /* 0x000fc600000001ff */
[----:B------:R-:W-:Y:S01]  /*9d80*/  IADD3 R11, PT, PT, R9, R11, RZ ;  /* 0x0000000b090b7210 */ /* 0x000fe20007ffe0ff */
[----:B------:R-:W-:Y:S06]  /*9d90*/  BRA.U !UP1, `(.L_x_7184) ;  /* 0x00000005096c7547 */ /* 0x000fec000b800000 */
[----:B------:R-:W-:Y:S01]  /*9da0*/  UIADD3 UR10, UP2, UPT, UR6, 0x20, URZ ;  /* 0x00000020060a7890 */ /* 0x000fe2000ff5e0ff */
[----:B------:R-:W-:Y:S01]  /*9db0*/  LEA R44, P0, R8, UR14, 0x3 ;  /* 0x0000000e082c7c11 */ /* 0x000fe2000f8018ff */
[----:B------:R-:W-:Y:S01]  /*9dc0*/  ULOP3.LUT UR4, UR8, 0xfffffff8, URZ, 0xc0, !UPT ;  /* 0xfffffff808047892 */ /* 0x000fe2000f8ec0ff */
[----:B------:R-:W-:Y:S01]  /*9dd0*/  IMAD.MOV.U32 R7, RZ, RZ, RZ ;  /* 0x000000ffff077224 */ /* 0x000fe200078e00ff */
[----:B------:R-:W-:Y:S01]  /*9de0*/  ULOP3.LUT UR5, UR9, 0x7fffffff, URZ, 0xc0, !UPT ;  /* 0x7fffffff09057892 */ /* 0x000fe2000f8ec0ff */
[----:B------:R-:W-:Y:S01]  /*9df0*/  MOV R2, RZ ;  /* 0x000000ff00027202 */ /* 0x000fe20000000f00 */
[----:B------:R-:W-:Y:S01]  /*9e00*/  UIADD3.X UR11, UPT, UPT, URZ, UR7, URZ, UP2, !UPT ;  /* 0x00000007ff0b7290 */ /* 0x000fe200097fe4ff */
[C-C-:B0-----:R-:W-:Y:S02]  /*9e10*/  SHF.L.U64.HI R50, R20.reuse, 0x3, R21.reuse ;  /* 0x0000000314327819 */ /* 0x141fe40000010215 */
[C---:B------:R-:W-:Y:S02]  /*9e20*/  SHF.L.U32 R51, R20.reuse, 0x3, RZ ;  /* 0x0000000314337819 */ /* 0x040fe400000006ff */
[----:B------:R-:W-:Y:S01]  /*9e30*/  SHF.L.U64.HI R52, R20, 0x6, R21 ;  /* 0x0000000614347819 */ /* 0x000fe20000010215 */
[----:B------:R-:W-:Y:S01]  /*9e40*/  IMAD.U32 R23, RZ, RZ, UR11 ;  /* 0x0000000bff177e24 */ /* 0x000fe2000f8e00ff */
[----:B------:R-:W-:Y:S01]  /*9e50*/  LEA.HI.X R0, R8, UR15, R11, 0x3, P0 ;  /* 0x0000000f08007c11 */ /* 0x000fe200080f1c0b */
[----:B------:R-:W-:Y:S01]  /*9e60*/  UMOV UR11, UR5 ;  /* 0x00000005000b7c82 */ /* 0x000fe20008000000 */
[----:B------:R-:W-:Y:S01]  /*9e70*/  MOV R22, UR10 ;  /* 0x0000000a00167c02 */ /* 0x000fe20008000f00 */
[----:B------:R-:W-:-:S06]  /*9e80*/  UMOV UR10, UR4 ;  /* 0x00000004000a7c82 */ /* 0x000fcc0008000000 */
.L_x_7185:
[----:B------:R-:W-:Y:S01]  /*9e90*/  MOV R24, R44 ;  /* 0x0000002c00187202 */ /* 0x000fe20000000f00 */
[----:B------:R-:W2:Y:S01]  /*9ea0*/  LDG.E.64.CONSTANT R28, desc[UR12][R22.64+-0x20] ;  /* 0xffffe00c161c7981 */ /* 0x000ea2000c1e9b00 */
[----:B------:R-:W-:Y:S02]  /*9eb0*/  MOV R25, R0 ;  /* 0x0000000000197202 */ /* 0x000fe40000000f00 */
[----:B------:R-:W-:Y:S01]  /*9ec0*/  IADD3 R38, P0, PT, R44, R51, RZ ;  /* 0x000000332c267210 */ /* 0x000fe20007f1e0ff */
[----:B------:R-:W3:Y:S04]  /*9ed0*/  LDG.E.64.CONSTANT R32, desc[UR12][R22.64+-0x18] ;  /* 0xffffe80c16207981 */ /* 0x000ee8000c1e9b00 */
[----:B------:R-:W2:Y:S01]  /*9ee0*/  LDG.E.64.CONSTANT R24, desc[UR12][R24.64] ;  /* 0x0000000c18187981 */ /* 0x000ea2000c1e9b00 */
[----:B------:R-:W-:-:S02]  /*9ef0*/  IADD3.X R39, PT, PT, R0, R50, RZ, P0, !PT ;  /* 0x0000003200277210 */ /* 0x000fc400007fe4ff */
[----:B------:R-:W-:Y:S01]  /*9f00*/  IADD3 R36, P0, PT, R38, R51, RZ ;  /* 0x0000003326247210 */ /* 0x000fe20007f1e0ff */
[----:B------:R-:W4:Y:S04]  /*9f10*/  LDG.E.64.CONSTANT R34, desc[UR12][R22.64+-0x10] ;  /* 0xfffff00c16227981 */ /* 0x000f28000c1e9b00 */
[----:B------:R-:W3:Y:S01]  /*9f20*/  LDG.E.64.CONSTANT R30, desc[UR12][R38.64] ;  /* 0x0000000c261e7981 */ /* 0x000ee2000c1e9b00 */
[----:B------:R-:W-:Y:S01]  /*9f30*/  IMAD.X R37, R39, 0x1, R50, P0 ;  /* 0x0000000127257824 */ /* 0x000fe200000e0632 */
[----:B------:R-:W-:Y:S02]  /*9f40*/  MOV R40, R7 ;  /* 0x0000000700287202 */ /* 0x000fe40000000f00 */
[----:B------:R-:W-:Y:S01]  /*9f50*/  MOV R41, R2 ;  /* 0x0000000200297202 */ /* 0x000fe20000000f00 */
[----:B------:R-:W5:Y:S04]  /*9f60*/  LDG.E.64.CONSTANT R46, desc[UR12][R22.64+0x18] ;  /* 0x0000180c162e7981 */ /* 0x000f68000c1e9b00 */
[----:B------:R0:W4:Y:S02]  /*9f70*/  LDG.E.64.CONSTANT R48, desc[UR12][R36.64] ;  /* 0x0000000c24307981 */ /* 0x000124000c1e9b00 */
[----:B0-----:R-:W-:-:S04]  /*9f80*/  IADD3 R36, P0, PT, R36, R51, RZ ;  /* 0x0000003324247210 */ /* 0x001fc80007f1e0ff */
[----:B------:R-:W-:Y:S02]  /*9f90*/  IADD3.X R37, PT, PT, R37, R50, RZ, P0, !PT ;  /* 0x0000003225257210 */ /* 0x000fe400007fe4ff */
[----:B------:R-:W-:-:S04]  /*9fa0*/  IADD3 R38, P0, PT, R36, R51, RZ ;  /* 0x0000003324267210 */ /* 0x000fc80007f1e0ff */
[----:B------:R-:W-:Y:S01]  /*9fb0*/  IADD3.X R39, PT, PT, R37, R50, RZ, P0, !PT ;  /* 0x0000003225277210 */ /* 0x000fe200007fe4ff */
[----:B--2---:R-:W-:Y:S02]  /*9fc0*/  IMAD R25, R25, R28, RZ ;  /* 0x0000001c19197224 */ /* 0x004fe400078e02ff */
[----:B------:R-:W-:-:S04]  /*9fd0*/  IMAD.WIDE.U32 R40, R28, R24, R40 ;  /* 0x000000181c287225 */ /* 0x000fc800078e0028 */
[----:B------:R-:W-:Y:S02]  /*9fe0*/  IMAD R29, R29, R24, R25 ;  /* 0x000000181d1d7224 */ /* 0x000fe400078e0219 */
[----:B------:R-:W2:Y:S02]  /*9ff0*/  LDG.E.64.CONSTANT R24, desc[UR12][R22.64+-0x8] ;  /* 0xfffff80c16187981 */ /* 0x000ea4000c1e9b00 */
[----:B------:R-:W-:Y:S02]  /*a000*/  IMAD.IADD R41, R41, 0x1, R29 ;  /* 0x0000000129297824 */ /* 0x000fe400078e021d */
[----:B------:R0:W2:Y:S01]  /*a010*/  LDG.E.64.CONSTANT R28, desc[UR12][R36.64] ;  /* 0x0000000c241c7981 */ /* 0x0000a2000c1e9b00 */
[----:B---3--:R-:W-:-:S04]  /*a020*/  IMAD R7, R31, R32, RZ ;  /* 0x000000201f077224 */ /* 0x008fc800078e02ff */
[-C--:B------:R-:W-:Y:S02]  /*a030*/  IMAD R7, R33, R30.reuse, R7 ;  /* 0x0000001e21077224 */ /* 0x080fe400078e0207 */
[----:B0-----:R-:W-:Y:S01]  /*a040*/  IMAD.WIDE.U32 R36, R32, R30, R40 ;  /* 0x0000001e20247225 */ /* 0x001fe200078e0028 */
[----:B------:R-:W-:Y:S01]  /*a050*/  IADD3 R40, P0, PT, R38, R51, RZ ;  /* 0x0000003326287210 */ /* 0x000fe20007f1e0ff */
[----:B------:R-:W3:Y:S04]  /*a060*/  LDG.E.64.CONSTANT R30, desc[UR12][R22.64] ;  /* 0x0000000c161e7981 */ /* 0x000ee8000c1e9b00 */
[----:B------:R0:W3:Y:S01]  /*a070*/  LDG.E.64.CONSTANT R32, desc[UR12][R38.64] ;  /* 0x0000000c26207981 */ /* 0x0000e2000c1e9b00 */
[----:B------:R-:W-:Y:S01]  /*a080*/  IADD3 R37, PT, PT, R37, R7, RZ ;  /* 0x0000000725257210 */ /* 0x000fe20007ffe0ff */
[----:B----4-:R-:W-:Y:S01]  /*a090*/  IMAD R7, R49, R34, RZ ;  /* 0x0000002231077224 */ /* 0x010fe200078e02ff */
[----:B------:R-:W-:-:S03]  /*a0a0*/  IADD3.X R41, PT, PT, R39, R50, RZ, P0, !PT ;  /* 0x0000003227297210 */ /* 0x000fc600007fe4ff */
[-C--:B------:R-:W-:Y:S02]  /*a0b0*/  IMAD R2, R35, R48.reuse, R7 ;  /* 0x0000003023027224 */ /* 0x080fe400078e0207 */
[----:B------:R-:W-:Y:S01]  /*a0c0*/  IMAD.WIDE.U32 R48, R34, R48, R36 ;  /* 0x0000003022307225 */ /* 0x000fe200078e0024 */
[-C--:B0-----:R-:W-:Y:S01]  /*a0d0*/  IADD3 R38, P0, PT, R40, R51.reuse, RZ ;  /* 0x0000003328267210 */ /* 0x081fe20007f1e0ff */
[----:B------:R-:W4:Y:S04]  /*a0e0*/  LDG.E.64.CONSTANT R34, desc[UR12][R22.64+0x8] ;  /* 0x0000080c16227981 */ /* 0x000f28000c1e9b00 */
[----:B------:R-:W4:Y:S01]  /*a0f0*/  LDG.E.64.CONSTANT R36, desc[UR12][R40.64] ;  /* 0x0000000c28247981 */ /* 0x000f22000c1e9b00 */
[----:B------:R-:W-:Y:S01]  /*a100*/  IMAD.X R39, R41, 0x1, R50, P0 ;  /* 0x0000000129277824 */ /* 0x000fe200000e0632 */
[----:B------:R-:W-:-:S04]  /*a110*/  IADD3 R42, P0, PT, R38, R51, RZ ;  /* 0x00000033262a7210 */ /* 0x000fc80007f1e0ff */
[----:B------:R-:W-:Y:S02]  /*a120*/  IADD3.X R43, PT, PT, R39, R50, RZ, P0, !PT ;  /* 0x00000032272b7210 */ /* 0x000fe400007fe4ff */
[----:B------:R-:W5:Y:S04]  /*a130*/  LDG.E.64.CONSTANT R38, desc[UR12][R38.64] ;  /* 0x0000000c26267981 */ /* 0x000f68000c1e9b00 */
[----:B------:R0:W5:Y:S04]  /*a140*/  LDG.E.64.CONSTANT R40, desc[UR12][R22.64+0x10] ;  /* 0x0000100c16287981 */ /* 0x000168000c1e9b00 */
[----:B------:R-:W5:Y:S01]  /*a150*/  LDG.E.64.CONSTANT R42, desc[UR12][R42.64] ;  /* 0x0000000c2a2a7981 */ /* 0x000f62000c1e9b00 */
        /* <DEDUP_REMOVED lines=31> */
.L_x_7184:
        /* <DEDUP_REMOVED lines=17> */
[----:B------:R-:W-:Y:S01]  /*a460*/  IMAD.IADD R23, R23, 0x1, R25 ;  /* 0x0000000117177824 */ /* 0x000fe200078e0219 */
[----:B------:R-:W-:-:S04]  /*a470*/  MOV R41, UR11 ;  /* 0x0000000b00297c02 */ /* 0x000fc80008000f00 */
[----:B------:R-:W-:Y:S01]  /*a480*/  LEA.HI.X R37, R22, UR15, R23, 0x3, P0 ;  /* 0x0000000f16257c11 */ /* 0x000fe200080f1c17 */
[----:B------:R-:W2:Y:S01]  /*a490*/  LDG.E.64.CONSTANT R28, desc[UR12][R40.64+0x8] ;  /* 0x0000080c281c7981 */ /* 0x000ea2000c1e9b00 */
[----:B------:R-:W-:-:S03]  /*a4a0*/  IADD3 R42, P0, PT, R36, R35, RZ ;  /* 0x00000023242a7210 */ /* 0x000fc60007f1e0ff */
[----:B------:R-:W3:Y:S04]  /*a4b0*/  LDG.E.64.CONSTANT R22, desc[UR12][R40.64] ;  /* 0x0000000c28167981 */ /* 0x000ee8000c1e9b00 */
[----:B------:R-:W3:Y:S01]  /*a4c0*/  LDG.E.64.CONSTANT R24, desc[UR12][R36.64] ;  /* 0x0000000c24187981 */ /* 0x000ee2000c1e9b00 */
[----:B------:R-:W-:Y:S01]  /*a4d0*/  IMAD.X R43, R37, 0x1, R39, P0 ;  /* 0x00000001252b7824 */ /* 0x000fe200000e0627 */
[----:B------:R-:W-:Y:S02]  /*a4e0*/  IADD3 R46, P0, PT, R42, R35, RZ ;  /* 0x000000232a2e7210 */ /* 0x000fe40007f1e0ff */
[----:B------:R-:W4:Y:S04]  /*a4f0*/  LDG.E.64.CONSTANT R32, desc[UR12][R40.64+0x10] ;  /* 0x0000100c28207981 */ /* 0x000f28000c1e9b00 */
[----:B------:R0:W2:Y:S01]  /*a500*/  LDG.E.64.CONSTANT R30, desc[UR12][R42.64] ;  /* 0x0000000c2a1e7981 */ /* 0x0000a2000c1e9b00 */
[----:B------:R-:W-:-:S02]  /*a510*/  IADD3.X R47, PT, PT, R43, R39, RZ, P0, !PT ;  /* 0x000000272b2f7210 */ /* 0x000fc400007fe4ff */
[----:B------:R-:W-:Y:S01]  /*a520*/  IADD3 R38, P0, PT, R46, R35, RZ ;  /* 0x000000232e267210 */ /* 0x000fe20007f1e0ff */
[----:B------:R-:W5:Y:S04]  /*a530*/  LDG.E.64.CONSTANT R36, desc[UR12][R40.64+0x18] ;  /* 0x0000180c28247981 */ /* 0x000f68000c1e9b00 */
[----:B------:R-:W4:Y:S01]  /*a540*/  LDG.E.64.CONSTANT R34, desc[UR12][R46.64] ;  /* 0x0000000c2e227981 */ /* 0x000f22000c1e9b00 */
[----:B------:R-:W-:-:S06]  /*a550*/  IADD3.X R39, PT, PT, R47, R39, RZ, P0, !PT ;  /* 0x000000272f277210 */ /* 0x000fcc00007fe4ff */
[----:B------:R-:W5:Y:S01]  /*a560*/  LDG.E.64.CONSTANT R38, desc[UR12][R38.64] ;  /* 0x0000000c26267981 */ /* 0x000f62000c1e9b00 */
[----:B0-----:R-:W-:Y:S01]  /*a570*/  MOV R42, R7 ;  /* 0x00000007002a7202 */ /* 0x001fe20000000f00 */
[----:B------:R-:W-:Y:S01]  /*a580*/  IMAD.MOV.U32 R43, RZ, RZ, R2 ;  /* 0x000000ffff2b7224 */ /* 0x000fe200078e0002 */
[----:B------:R-:W-:-:S04]  /*a590*/  UIADD3 UR4, UP3, UPT, UR4, 0x4, URZ ;  /* 0x0000000404047890 */ /* 0x000fc8000ff7e0ff */
[----:B------:R-:W-:Y:S01]  /*a5a0*/  UIADD3.X UR5, UPT, UPT, URZ, UR5, URZ, UP3, !UPT ;  /* 0x00000005ff057290 */ /* 0x000fe20009ffe4ff */
[----:B---3--:R-:W-:Y:S02]  /*a5b0*/  IMAD R25, R25, R22, RZ ;  /* 0x0000001619197224 */ /* 0x008fe400078e02ff */
[----:B------:R-:W-:-:S04]  /*a5c0*/  IMAD.WIDE.U32 R42, R22, R24, R42 ;  /* 0x00000018162a7225 */ /* 0x000fc800078e002a */
[----:B------:R-:W-:Y:S02]  /*a5d0*/  IMAD R25, R23, R24, R25 ;  /* 0x0000001817197224 */ /* 0x000fe400078e0219 */
[----:B--2---:R-:W-:-:S03]  /*a5e0*/  IMAD R7, R31, R28, RZ ;  /* 0x0000001c1f077224 */ /* 0x004fc600078e02ff */
        /* <DEDUP_REMOVED lines=11> */
[----:B------:R-:W-:Y:S01]  /*a6a0*/  IMAD.IADD R2, R37, 0x1, R23 ;  /* 0x0000000125027824 */ /* 0x000fe200078e0217 */
[----:B------:R-:W-:-:S07]  /*a6b0*/  MOV R7, R36 ;  /* 0x0000002400077202 */ /* 0x000fce0000000f00 */
.L_x_7187:
        /* <DEDUP_REMOVED lines=37> */
[----:B------:R-:W-:-:S07]  /*a910*/  MOV R7, R22 ;  /* 0x0000001600077202 */ /* 0x000fce0000000f00 */
.L_x_7188:
[----:B------:R-:W-:Y:S05]  /*a920*/  BRA.U UP2, `(.L_x_7186) ;  /* 0x0000000102507547 */ /* 0x000fea000b800000 */
[C---:B0-----:R-:W-:Y:S01]  /*a930*/  IMAD R0, R20.reuse, UR5, RZ ;  /* 0x0000000514007c24 */ /* 0x041fe2000f8e02ff */
        /* <DEDUP_REMOVED lines=19> */
.L_x_7186:
        /* <DEDUP_REMOVED lines=16> */
[C-C-:B0-----:R-:W-:Y:S02]  /*ab70*/  SHF.L.U64.HI R49, R20.reuse, 0x3, R21.reuse ;  /* 0x0000000314317819 */ /* 0x141fe40000010215 */
[C---:B------:R-:W-:Y:S02]  /*ab80*/  SHF.L.U32 R50, R20.reuse, 0x3, RZ ;  /* 0x0000000314327819 */ /* 0x040fe400000006ff */
[----:B------:R-:W-:-:S02]  /*ab90*/  SHF.L.U64.HI R51, R20, 0x6, R21 ;  /* 0x0000000614337819 */ /* 0x000fc40000010215 */
[----:B------:R-:W-:Y:S02]  /*aba0*/  LEA.HI.X R44, R10, UR15, R23, 0x3, P0 ;  /* 0x0000000f0a2c7c11 */ /* 0x000fe400080f1c17 */
[----:B------:R-:W-:Y:S01]  /*abb0*/  MOV R24, UR10 ;  /* 0x0000000a00187c02 */ /* 0x000fe20008000f00 */
[----:B------:R-:W-:Y:S01]  /*abc0*/  UMOV UR10, UR4 ;  /* 0x00000004000a7c82 */ /* 0x000fe20008000000 */
[----:B------:R-:W-:Y:S01]  /*abd0*/  MOV R25, UR11 ;  /* 0x0000000b00197c02 */ /* 0x000fe20008000f00 */
[----:B------:R-:W-:-:S06]  /*abe0*/  UMOV UR11, UR5 ;  /* 0x00000005000b7c82 */ /* 0x000fcc0008000000 */
.L_x_7190:
        /* <DEDUP_REMOVED lines=72> */
[----:B------:R-:W-:-:S05]  /*b070*/  IMAD.WIDE.U32 R8, R42, R40, R8 ;  /* 0x000000282a087225 */ /* 0x000fca00078e0008 */
[----:B------:R-:W-:Y:S01]  /*b080*/  IADD3 R0, PT, PT, R9, R29, RZ ;  /* 0x0000001d09007210 */ /* 0x000fe20007ffe0ff */
[----:B------:R-:W-:Y:S06]  /*b090*/  BRA.U UP2, `(.L_x_7190) ;  /* 0xfffffff902d47547 */ /* 0x000fec000b83ffff */
.L_x_7189:
        /* <DEDUP_REMOVED lines=53> */
.L_x_7192:
        /* <DEDUP_REMOVED lines=36> */
.L_x_7193:
        /* <DEDUP_REMOVED lines=15> */
[----:B--2---:R-:W-:Y:S02]  /*b720*/  IMAD R23, R23, R10, RZ ;  /* 0x0000000a17177224 */ /* 0x004fe400078e02ff */
[----:B------:R-:W-:-:S04]  /*b730*/  IMAD.WIDE.U32 R8, R10, R22, R8 ;  /* 0x000000160a087225 */ /* 0x000fc800078e0008 */
[----:B------:R-:W-:-:S05]  /*b740*/  IMAD R23, R11, R22, R23 ;  /* 0x000000160b177224 */ /* 0x000fca00078e0217 */
[----:B------:R-:W-:-:S07]  /*b750*/  IADD3 R0, PT, PT, R9, R23, RZ ;  /* 0x0000001709007210 */ /* 0x000fce0007ffe0ff */
.L_x_7191:
        /* <DEDUP_REMOVED lines=24> */
.L_x_7195:
        /* <DEDUP_REMOVED lines=24> */
[----:B---3--:R-:W-:Y:S02]  /*ba60*/  IMAD R9, R27, R28, RZ ;  /* 0x0000001c1b097224 */ /* 0x008fe400078e02ff */
[----:B------:R-:W-:Y:S02]  /*ba70*/  IMAD.X R35, R33, 0x1, R49, P0 ;  /* 0x0000000121237824 */ /* 0x000fe400000e0631 */
[-C--:B------:R-:W-:Y:S02]  /*ba80*/  IMAD R9, R29, R26.reuse, R9 ;  /* 0x0000001a1d097224 */ /* 0x080fe400078e0209 */
[----:B0-----:R-:W-:Y:S01]  /*ba90*/  IMAD.WIDE.U32 R32, R28, R26, R36 ;  /* 0x0000001a1c207225 */ /* 0x001fe200078e0024 */
[----:B------:R-:W-:Y:S01]  /*baa0*/  IADD3 R36, P0, PT, R34, R50, RZ ;  /* 0x0000003222247210 */ /* 0x000fe20007f1e0ff */
[----:B------:R-:W2:Y:S04]  /*bab0*/  LDG.E.64.CONSTANT R26, desc[UR12][R24.64] ;  /* 0x0000000c181a7981 */ /* 0x000ea8000c1e9b00 */
[----:B------:R0:W2:Y:S01]  /*bac0*/  LDG.E.64.CONSTANT R28, desc[UR12][R34.64] ;  /* 0x0000000c221c7981 */ /* 0x0000a2000c1e9b00 */
[----:B------:R-:W-:Y:S01]  /*bad0*/  IADD3 R33, PT, PT, R33, R9, RZ ;  /* 0x0000000921217210 */ /* 0x000fe20007ffe0ff */
[----:B-----5:R-:W-:Y:S01]  /*bae0*/  IMAD R9, R43, R30, RZ ;  /* 0x0000001e2b097224 */ /* 0x020fe200078e02ff */
[----:B------:R-:W-:-:S03]  /*baf0*/  IADD3.X R37, PT, PT, R35, R49, RZ, P0, !PT ;  /* 0x0000003123257210 */ /* 0x000fc600007fe4ff */
[-C--:B------:R-:W-:Y:S02]  /*bb00*/  IMAD R9, R31, R42.reuse, R9 ;  /* 0x0000002a1f097224 */ /* 0x080fe400078e0209 */
[----:B------:R-:W-:Y:S01]  /*bb10*/  IMAD.WIDE.U32 R42, R30, R42, R32 ;  /* 0x0000002a1e2a7225 */ /* 0x000fe200078e0020 */
[-C--:B0-----:R-:W-:Y:S01]  /*bb20*/  IADD3 R34, P0, PT, R36, R50.reuse, RZ ;  /* 0x0000003224227210 */ /* 0x081fe20007f1e0ff */
[----:B------:R-:W3:Y:S04]  /*bb30*/  LDG.E.64.CONSTANT R30, desc[UR12][R24.64+0x8] ;  /* 0x0000080c181e7981 */ /* 0x000ee8000c1e9b00 */
[----:B------:R-:W3:Y:S01]  /*bb40*/  LDG.E.64.CONSTANT R32, desc[UR12][R36.64] ;  /* 0x0000000c24207981 */ /* 0x000ee2000c1e9b00 */
[----:B------:R-:W-:Y:S02]  /*bb50*/  IADD3.X R35, PT, PT, R37, R49, RZ, P0, !PT ;  /* 0x0000003125237210 */ /* 0x000fe400007fe4ff */
[----:B------:R-:W-:-:S05]  /*bb60*/  IADD3 R38, P0, PT, R34, R50, RZ ;  /* 0x0000003222267210 */ /* 0x000fca0007f1e0ff */
[----:B------:R-:W-:Y:S02]  /*bb70*/  IMAD.X R39, R35, 0x1, R49, P0 ;  /* 0x0000000123277824 */ /* 0x000fe400000e0631 */
        /* <DEDUP_REMOVED lines=22> */
[----:B------:R-:W-:-:S04]  /*bce0*/  IMAD R9, R31, R32, R9 ;  /* 0x000000201f097224 */ /* 0x000fc800078e0209 */
[----:B------:R-:W-:Y:S02]  /*bcf0*/  IMAD.IADD R11, R11, 0x1, R9 ;  /* 0x000000010b0b7824 */ /* 0x000fe400078e0209 */
[----:B-----5:R-:W-:Y:S02]  /*bd00*/  IMAD R9, R35, R36, RZ ;  /* 0x0000002423097224 */ /* 0x020fe400078e02ff */
        /* <DEDUP_REMOVED lines=8> */
.L_x_7194:
        /* <DEDUP_REMOVED lines=52> */
[----:B------:R-:W-:-:S07]  /*c0d0*/  IADD3 R9, PT, PT, R11, R9, RZ ;  /* 0x000000090b097210 */ /* 0x000fce0007ffe0ff */
.L_x_7197:
        /* <DEDUP_REMOVED lines=36> */
.L_x_7198:
[----:B------:R-:W-:Y:S05]  /*c320*/  BRA.U UP2, `(.L_x_7196) ;  /* 0x0000000102487547 */ /* 0x000fea000b800000 */
[----:B------:R-:W-:Y:S01]  /*c330*/  MOV R23, R13 ;  /* 0x0000000d00177202 */ /* 0x000fe20000000f00 */
[C---:B0-----:R-:W-:Y:S01]  /*c340*/  IMAD R12, R20.reuse, UR5, RZ ;  /* 0x00000005140c7c24 */ /* 0x041fe2000f8e02ff */
        /* <DEDUP_REMOVED lines=16> */
.L_x_7196:
        /* <DEDUP_REMOVED lines=24> */
.L_x_7200:
        /* <DEDUP_REMOVED lines=17> */
[----:B------:R-:W-:-:S05]  /*c6e0*/  IADD3.X R31, PT, PT, R31, R49, RZ, P0, !PT ;  /* 0x000000311f1f7210 */ /* 0x000fca00007fe4ff */
[----:B------:R0:W4:Y:S01]  /*c6f0*/  LDG.E.64.CONSTANT R42, desc[UR12][R30.64] ;  /* 0x0000000c1e2a7981 */ /* 0x000122000c1e9b00 */
[----:B--2---:R-:W-:Y:S02]  /*c700*/  IMAD R33, R33, R36, RZ ;  /* 0x0000002421217224 */ /* 0x004fe400078e02ff */
[----:B------:R-:W-:-:S04]  /*c710*/  IMAD.WIDE.U32 R34, R36, R32, R34 ;  /* 0x0000002024227225 */ /* 0x000fc800078e0022 */
[----:B------:R-:W-:Y:S01]  /*c720*/  IMAD R33, R37, R32, R33 ;  /* 0x0000002025217224 */ /* 0x000fe200078e0221 */
[----:B------:R-:W-:Y:S01]  /*c730*/  IADD3 R32, P0, PT, R30, R50, RZ ;  /* 0x000000321e207210 */ /* 0x000fe20007f1e0ff */
[----:B---3--:R-:W-:-:S03]  /*c740*/  IMAD R11, R25, R26, RZ ;  /* 0x0000001a190b7224 */ /* 0x008fc600078e02ff */
[----:B------:R-:W-:Y:S01]  /*c750*/  IADD3 R35, PT, PT, R35, R33, RZ ;  /* 0x0000002123237210 */ /* 0x000fe20007ffe0ff */
[----:B------:R-:W-:Y:S02]  /*c760*/  IMAD.X R33, R31, 0x1, R49, P0 ;  /* 0x000000011f217824 */ /* 0x000fe400000e0631 */
[-C--:B------:R-:W-:Y:S02]  /*c770*/  IMAD R11, R27, R24.reuse, R11 ;  /* 0x000000181b0b7224 */ /* 0x080fe400078e020b */
[----:B0-----:R-:W-:Y:S02]  /*c780*/  IMAD.WIDE.U32 R30, R26, R24, R34 ;  /* 0x000000181a1e7225 */ /* 0x001fe400078e0022 */
[----:B------:R-:W2:Y:S01]  /*c790*/  LDG.E.64.CONSTANT R24, desc[UR12][R22.64] ;  /* 0x0000000c16187981 */ /* 0x000ea2000c1e9b00 */
[----:B------:R-:W-:-:S03]  /*c7a0*/  IADD3 R34, P0, PT, R32, R50, RZ ;  /* 0x0000003220227210 */ /* 0x000fc60007f1e0ff */
        /* <DEDUP_REMOVED lines=46> */
.L_x_7199:
        /* <DEDUP_REMOVED lines=15> */
[----:B------:R-:W-:Y:S01]  /*cb80*/  LEA R40, P0, R22, UR14, 0x3 ;  /* 0x0000000e16287c11 */ /* 0x000fe2000f8018ff */
[----:B------:R-:W-:Y:S01]  /*cb90*/  IMAD.U32 R38, RZ, RZ, UR10 ;  /* 0x0000000aff267e24 */ /* 0x000fe2000f8e00ff */
[----:B------:R-:W-:-:S02]  /*cba0*/  MOV R39, UR11 ;  /* 0x0000000b00277c02 */ /* 0x000fc40008000f00 */
[----:B------:R-:W-:-:S03]  /*cbb0*/  IADD3 R23, PT, PT, R23, R25, RZ ;  /* 0x0000001917177210 */ /* 0x000fc60007ffe0ff */
[----:B------:R-:W2:Y:S01]  /*cbc0*/  LDG.E.64.CONSTANT R26, desc[UR12][R38.64+0x8] ;  /* 0x0000080c261a7981 */ /* 0x000ea2000c1e9b00 */
[----:B------:R-:W-:Y:S02]  /*cbd0*/  LEA.HI.X R41, R22, UR15, R23, 0x3, P0 ;  /* 0x0000000f16297c11 */ /* 0x000fe400080f1c17 */
[----:B------:R-:W-:Y:S01]  /*cbe0*/  IADD3 R46, P0, PT, R40, R37, RZ ;  /* 0x00000025282e7210 */ /* 0x000fe20007f1e0ff */
[----:B------:R-:W3:Y:S04]  /*cbf0*/  LDG.E.64.CONSTANT R22, desc[UR12][R38.64] ;  /* 0x0000000c26167981 */ /* 0x000ee8000c1e9b00 */
[----:B------:R-:W3:Y:S01]  /*cc00*/  LDG.E.64.CONSTANT R24, desc[UR12][R40.64] ;  /* 0x0000000c28187981 */ /* 0x000ee2000c1e9b00 */
[----:B------:R-:W-:Y:S02]  /*cc10*/  IADD3.X R47, PT, PT, R41, R35, RZ, P0, !PT ;  /* 0x00000023292f7210 */ /* 0x000fe400007fe4ff */
[-C--:B------:R-:W-:Y:S01]  /*cc20*/  IADD3 R30, P0, PT, R46, R37.reuse, RZ ;  /* 0x000000252e1e7210 */ /* 0x080fe20007f1e0ff */
[----:B------:R-:W4:Y:S04]  /*cc30*/  LDG.E.64.CONSTANT R32, desc[UR12][R38.64+0x10] ;  /* 0x0000100c26207981 */ /* 0x000f28000c1e9b00 */
[----:B------:R-:W2:Y:S01]  /*cc40*/  LDG.E.64.CONSTANT R28, desc[UR12][R46.64] ;  /* 0x0000000c2e1c7981 */ /* 0x000ea2000c1e9b00 */
        /* <DEDUP_REMOVED lines=27> */
.L_x_7202:
        /* <DEDUP_REMOVED lines=38> */
.L_x_7203:
        /* <DEDUP_REMOVED lines=21> */
.L_x_7201:
        /* <DEDUP_REMOVED lines=16> */
[C-C-:B0-----:R-:W-:Y:S01]  /*d2b0*/  SHF.L.U64.HI R50, R20.reuse, 0x3, R21.reuse ;  /* 0x0000000314327819 */ /* 0x141fe20000010215 */
[C---:B------:R-:W-:Y:S01]  /*d2c0*/  IMAD.SHL.U32 R51, R20.reuse, 0x8, RZ ;  /* 0x0000000814337824 */ /* 0x040fe200078e00ff */
[----:B------:R-:W-:Y:S02]  /*d2d0*/  SHF.L.U64.HI R52, R20, 0x6, R21 ;  /* 0x0000000614347819 */ /* 0x000fe40000010215 */
[----:B------:R-:W-:-:S02]  /*d2e0*/  LEA.HI.X R48, R12, UR15, R15, 0x3, P0 ;  /* 0x0000000f0c307c11 */ /* 0x000fc400080f1c0f */
[----:B------:R-:W-:Y:S01]  /*d2f0*/  MOV R16, UR10 ;  /* 0x0000000a00107c02 */ /* 0x000fe20008000f00 */
[----:B------:R-:W-:Y:S01]  /*d300*/  UMOV UR10, UR4 ;  /* 0x00000004000a7c82 */ /* 0x000fe20008000000 */
[----:B------:R-:W-:Y:S01]  /*d310*/  MOV R17, UR11 ;  /* 0x0000000b00117c02 */ /* 0x000fe20008000f00 */
[----:B------:R-:W-:-:S06]  /*d320*/  UMOV UR11, UR5 ;  /* 0x00000005000b7c82 */ /* 0x000fcc0008000000 */
.L_x_7205:
[----:B------:R-:W-:Y:S01]  /*d330*/  MOV R30, R49 ;  /* 0x00000031001e7202 */ /* 0x000fe20000000f00 */
[----:B------:R-:W-:Y:S01]  /*d340*/  IMAD.MOV.U32 R31, RZ, RZ, R48 ;  /* 0x000000ffff1f7224 */ /* 0x000fe200078e0030 */
[----:B------:R-:W2:Y:S01]  /*d350*/  LDG.E.64.CONSTANT R34, desc[UR12][R16.64+-0x20] ;  /* 0xffffe00c10227981 */ /* 0x000ea2000c1e9b00 */
[----:B------:R-:W-:-:S03]  /*d360*/  IADD3 R24, P0, PT, R49, R51, RZ ;  /* 0x0000003331187210 */ /* 0x000fc60007f1e0ff */
[----:B------:R0:W2:Y:S01]  /*d370*/  LDG.E.64.CONSTANT R32, desc[UR12][R30.64] ;  /* 0x0000000c1e207981 */ /* 0x0000a2000c1e9b00 */
[----:B------:R-:W-:-:S03]  /*d380*/  IADD3.X R25, PT, PT, R48, R50, RZ, P0, !PT ;  /* 0x0000003230197210 */ /* 0x000fc600007fe4ff */
[----:B------:R-:W3:Y:S01]  /*d390*/  LDG.E.64.CONSTANT R26, desc[UR12][R16.64+-0x18] ;  /* 0xffffe80c101a7981 */ /* 0x000ee2000c1e9b00 */
[----:B------:R-:W-:-:S03]  /*d3a0*/  IADD3 R28, P0, PT, R24, R51, RZ ;  /* 0x00000033181c7210 */ /* 0x000fc60007f1e0ff */
[----:B------:R-:W3:Y:S01]  /*d3b0*/  LDG.E.64.CONSTANT R22, desc[UR12][R24.64] ;  /* 0x0000000c18167981 */ /* 0x000ee2000c1e9b00 */
[----:B------:R-:W-:-:S03]  /*d3c0*/  IADD3.X R29, PT, PT, R25, R50, RZ, P0, !PT ;  /* 0x00000032191d7210 */ /* 0x000fc600007fe4ff */
[----:B------:R-:W4:Y:S04]  /*d3d0*/  LDG.E.64.CONSTANT R46, desc[UR12][R16.64+-0x8] ;  /* 0xfffff80c102e7981 */ /* 0x000f28000c1e9b00 */
[----:B------:R1:W5:Y:S04]  /*d3e0*/  LDG.E.64.CONSTANT R36, desc[UR12][R28.64] ;  /* 0x0000000c1c247981 */ /* 0x000368000c1e9b00 */
[----:B------:R-:W5:Y:S01]  /*d3f0*/  LDG.E.64.CONSTANT R24, desc[UR12][R16.64+-0x10] ;  /* 0xfffff00c10187981 */ /* 0x000f62000c1e9b00 */
[----:B0-----:R-:W-:Y:S01]  /*d400*/  MOV R30, R44 ;  /* 0x0000002c001e7202 */ /* 0x001fe20000000f00 */
[----:B------:R-:W-:-:S02]  /*d410*/  IMAD.MOV.U32 R31, RZ, RZ, R43 ;  /* 0x000000ffff1f7224 */ /* 0x000fc400078e002b */
[----:B------:R-:W4:Y:S01]  /*d420*/  LDG.E.64.CONSTANT R38, desc[UR12][R16.64] ;  /* 0x0000000c10267981 */ /* 0x000f22000c1e9b00 */
[----:B-1----:R-:W-:-:S04]  /*d430*/  IADD3 R28, P0, PT, R28, R51, RZ ;  /* 0x000000331c1c7210 */ /* 0x002fc80007f1e0ff */
[----:B------:R-:W-:-:S05]  /*d440*/  IADD3.X R29, PT, PT, R29, R50, RZ, P0, !PT ;  /* 0x000000321d1d7210 */ /* 0x000fca00007fe4ff */
[----:B------:R0:W4:Y:S02]  /*d450*/  LDG.E.64.CONSTANT R40, desc[UR12][R28.64] ;  /* 0x0000000c1c287981 */ /* 0x000124000c1e9b00 */
        /* <DEDUP_REMOVED lines=9> */
[----:B------:R-:W-:Y:S02]  /*d4f0*/  IMAD.WIDE.U32 R26, R26, R22, R30 ;  /* 0x000000161a1a7225 */ /* 0x000fe400078e001e */
[----:B------:R0:W3:Y:S01]  /*d500*/  LDG.E.64.CONSTANT R22, desc[UR12][R28.64] ;  /* 0x0000000c1c167981 */ /* 0x0000e2000c1e9b00 */
[----:B------:R-:W-:Y:S01]  /*d510*/  IADD3 R30, P0, PT, R28, R51, RZ ;  /* 0x000000331c1e7210 */ /* 0x000fe20007f1e0ff */
[----:B------:R-:W-:-:S02]  /*d520*/  IMAD.IADD R27, R27, 0x1, R33 ;  /* 0x000000011b1b7824 */ /* 0x000fc400078e0221 */
        /* <DEDUP_REMOVED lines=8> */
[----:B------:R-:W-:-:S04]  /*d5b0*/  IADD3 R32, P0, PT, R28, R51, RZ ;  /* 0x000000331c207210 */ /* 0x000fc80007f1e0ff */
[----:B------:R-:W-:Y:S02]  /*d5c0*/  IADD3.X R33, PT, PT, R29, R50, RZ, P0, !PT ;  /* 0x000000321d217210 */ /* 0x000fe400007fe4ff */
[----:B------:R-:W2:Y:S04]  /*d5d0*/  LDG.E.64.CONSTANT R28, desc[UR12][R28.64] ;  /* 0x0000000c1c1c7981 */ /* 0x000ea8000c1e9b00 */
[----:B------:R0:W2:Y:S04]  /*d5e0*/  LDG.E.64.CONSTANT R30, desc[UR12][R16.64+0x10] ;  /* 0x0000100c101e7981 */ /* 0x0000a8000c1e9b00 */
[----:B------:R-:W2:Y:S01]  /*d5f0*/  LDG.E.64.CONSTANT R32, desc[UR12][R32.64] ;  /* 0x0000000c20207981 */ /* 0x000ea2000c1e9b00 */
[----:B------:R-:W-:-:S02]  /*d600*/  IMAD.IADD R37, R37, 0x1, R43 ;  /* 0x0000000125257824 */ /* 0x000fc400078e022b */
[----:B----4-:R-:W-:Y:S02]  /*d610*/  IMAD R41, R41, R46, RZ ;  /* 0x0000002e29297224 */ /* 0x010fe400078e02ff */
[----:B------:R-:W-:-:S04]  /*d620*/  IMAD.WIDE.U32 R36, R46, R40, R36 ;  /* 0x000000282e247225 */ /* 0x000fc800078e0024 */
[----:B------:R-:W-:-:S05]  /*d630*/  IMAD R41, R47, R40, R41 ;  /* 0x000000282f297224 */ /* 0x000fca00078e0229 */
        /* <DEDUP_REMOVED lines=9> */
[----:B---3--:R-:W-:-:S04]  /*d6d0*/  IMAD R23, R23, R38, RZ ;  /* 0x0000002617177224 */ /* 0x008fc800078e02ff */
[-C--:B------:R-:W-:Y:S02]  /*d6e0*/  IMAD R39, R39, R22.reuse, R23 ;  /* 0x0000001627277224 */ /* 0x080fe400078e0217 */
[----:B------:R-:W-:-:S05]  /*d6f0*/  IMAD.WIDE.U32 R22, R38, R22, R36 ;  /* 0x0000001626167225 */ /* 0x000fca00078e0024 */
[----:B------:R-:W-:Y:S01]  /*d700*/  IADD3 R23, PT, PT, R23, R39, RZ ;  /* 0x0000002717177210 */ /* 0x000fe20007ffe0ff */
[----:B-----5:R-:W-:Y:S02]  /*d710*/  IMAD R27, R27, R24, RZ ;  /* 0x000000181b1b7224 */ /* 0x020fe400078e02ff */
[----:B------:R-:W-:-:S04]  /*d720*/  IMAD.WIDE.U32 R22, R24, R26, R22 ;  /* 0x0000001a18167225 */ /* 0x000fc800078e0016 */
[----:B------:R-:W-:-:S05]  /*d730*/  IMAD R27, R25, R26, R27 ;  /* 0x0000001a191b7224 */ /* 0x000fca00078e021b */
[----:B------:R-:W-:Y:S01]  /*d740*/  IADD3 R23, PT, PT, R23, R27, RZ ;  /* 0x0000001b17177210 */ /* 0x000fe20007ffe0ff */
[----:B--2---:R-:W-:Y:S02]  /*d750*/  IMAD R25, R29, R30, RZ ;  /* 0x0000001e1d197224 */ /* 0x004fe400078e02ff */
        /* <DEDUP_REMOVED lines=9> */
.L_x_7204:
        /* <DEDUP_REMOVED lines=30> */
[----:B------:R0:W4:Y:S01]  /*d9d0*/  LDG.E.64.CONSTANT R32, desc[UR12][R26.64] ;  /* 0x0000000c1a207981 */ /* 0x000122000c1e9b00 */
[----:B------:R-:W-:-:S03]  /*d9e0*/  IMAD.X R31, R27, 0x1, R31, P0 ;  /* 0x000000011b1f7824 */ /* 0x000fc600000e061f */
[----:B------:R-:W5:Y:S04]  /*d9f0*/  LDG.E.64.CONSTANT R36, desc[UR12][R36.64+0x18] ;  /* 0x0000180c24247981 */ /* 0x000f68000c1e9b00 */
[----:B------:R-:W5:Y:S01]  /*da00*/  LDG.E.64.CONSTANT R30, desc[UR12][R30.64] ;  /* 0x0000000c1e1e7981 */ /* 0x000f62000c1e9b00 */
[----:B0-----:R-:W-:Y:S01]  /*da10*/  MOV R26, R44 ;  /* 0x0000002c001a7202 */ /* 0x001fe20000000f00 */
[----:B------:R-:W-:Y:S01]  /*da20*/  UIADD3 UR4, UP3, UPT, UR4, 0x4, URZ ;  /* 0x0000000404047890 */ /* 0x000fe2000ff7e0ff */
[----:B------:R-:W-:-:S03]  /*da30*/  MOV R27, R43 ;  /* 0x0000002b001b7202 */ /* 0x000fc60000000f00 */
        /* <DEDUP_REMOVED lines=18> */
.L_x_7207:
        /* <DEDUP_REMOVED lines=21> */
[----:B------:R0:W3:Y:S01]  /*dcb0*/  LDG.E.64.CONSTANT R16, desc[UR12][R28.64] ;  /* 0x0000000c1c107981 */ /* 0x0000e2000c1e9b00 */
[----:B------:R-:W-:-:S03]  /*dcc0*/  LEA.HI.X R27, R20, R31, R21, 0x3, P0 ;  /* 0x0000001f141b7211 */ /* 0x000fc600000f1c15 */
[----:B------:R-:W3:Y:S04]  /*dcd0*/  LDG.E.64.CONSTANT R22, desc[UR12][R30.64] ;  /* 0x0000000c1e167981 */ /* 0x000ee8000c1e9b00 */
[----:B------:R-:W2:Y:S01]  /*dce0*/  LDG.E.64.CONSTANT R26, desc[UR12][R26.64] ;  /* 0x0000000c1a1a7981 */ /* 0x000ea2000c1e9b00 */
[----:B0-----:R-:W-:Y:S02]  /*dcf0*/  MOV R28, R44 ;  /* 0x0000002c001c7202 */ /* 0x001fe40000000f00 */
[----:B------:R-:W-:Y:S01]  /*dd00*/  MOV R29, R43 ;  /* 0x0000002b001d7202 */ /* 0x000fe20000000f00 */
        /* <DEDUP_REMOVED lines=8> */
[----:B------:R-:W-:-:S04]  /*dd90*/  IMAD.WIDE.U32 R24, R24, R26, R32 ;  /* 0x0000001a18187225 */ /* 0x000fc800078e0020 */
[----:B------:R-:W-:Y:S01]  /*dda0*/  IMAD.IADD R43, R25, 0x1, R17 ;  /* 0x00000001192b7824 */ /* 0x000fe200078e0211 */
[----:B------:R-:W-:-:S07]  /*ddb0*/  MOV R44, R24 ;  /* 0x00000018002c7202 */ /* 0x000fce0000000f00 */
.L_x_7208:
        /* <DEDUP_REMOVED lines=21> */
.L_x_7206:
        /* <DEDUP_REMOVED lines=11> */
[C-C-:B0-----:R-:W-:Y:S01]  /*dfc0*/  SHF.L.U64.HI R48, R20.reuse, 0x6, R21.reuse ;  /* 0x0000000614307819 */ /* 0x141fe20000010215 */
[----:B------:R-:W-:Y:S01]  /*dfd0*/  ULOP3.LUT UR4, UR8, 0xfffffff8, URZ, 0xc0, !UPT ;  /* 0xfffffff808047892 */ /* 0x000fe2000f8ec0ff */
[C---:B------:R-:W-:Y:S01]  /*dfe0*/  SHF.L.U64.HI R49, R20.reuse, 0x3, R21 ;  /* 0x0000000314317819 */ /* 0x040fe20000010215 */
[----:B------:R-:W-:Y:S01]  /*dff0*/  UIADD3.X UR10, UPT, UPT, URZ, UR7, URZ, UP1, !UPT ;  /* 0x00000007ff0a7290 */ /* 0x000fe20008ffe4ff */
[----:B------:R-:W-:Y:S02]  /*e000*/  SHF.L.U32 R50, R20, 0x3, RZ ;  /* 0x0000000314327819 */ /* 0x000fe400000006ff */
[----:B------:R-:W-:Y:S02]  /*e010*/  CS2R R40, SRZ ;  /* 0x0000000000287805 */ /* 0x000fe4000001ff00 */
[----:B------:R-:W-:Y:S01]  /*e020*/  LEA.HI.X R46, R12, UR15, R15, 0x3, P0 ;  /* 0x0000000f0c2e7c11 */ /* 0x000fe200080f1c0f */
[----:B------:R-:W-:Y:S01]  /*e030*/  IMAD.U32 R16, RZ, RZ, UR9 ;  /* 0x00000009ff107e24 */ /* 0x000fe2000f8e00ff */
[----:B------:R-:W-:Y:S01]  /*e040*/  UMOV UR9, UR4 ;  /* 0x0000000400097c82 */ /* 0x000fe20008000000 */
[----:B------:R-:W-:Y:S01]  /*e050*/  MOV R17, UR10 ;  /* 0x0000000a00117c02 */ /* 0x000fe20008000f00 */
[----:B------:R-:W-:-:S06]  /*e060*/  UMOV UR10, UR5 ;  /* 0x00000005000a7c82 */ /* 0x000fcc0008000000 */
.L_x_7210:
[----:B------:R-:W-:Y:S01]  /*e070*/  MOV R18, R47 ;  /* 0x0000002f00127202 */ /* 0x000fe20000000f00 */
[----:B------:R-:W2:Y:S01]  /*e080*/  LDG.E.64.CONSTANT R32, desc[UR12][R16.64+-0x20] ;  /* 0xffffe00c10207981 */ /* 0x000ea2000c1e9b00 */
[----:B------:R-:W-:-:S03]  /*e090*/  MOV R19, R46 ;  /* 0x0000002e00137202 */ /* 0x000fc60000000f00 */
[----:B------:R-:W3:Y:S04]  /*e0a0*/  LDG.E.64.CONSTANT R28, desc[UR12][R16.64+-0x18] ;  /* 0xffffe80c101c7981 */ /* 0x000ee8000c1e9b00 */
[----:B------:R0:W2:Y:S04]  /*e0b0*/  LDG.E.64.CONSTANT R30, desc[UR12][R18.64] ;  /* 0x0000000c121e7981 */ /* 0x0000a8000c1e9b00 */
[----:B------:R-:W4:Y:S01]  /*e0c0*/  LDG.E.64.CONSTANT R24, desc[UR12][R16.64+-0x10] ;  /* 0xfffff00c10187981 */ /* 0x000f22000c1e9b00 */
[----:B------:R-:W-:-:S03]  /*e0d0*/  LOP3.LUT R41, R41, R40, RZ, 0x3c, !PT ;  /* 0x0000002829297212 */ /* 0x000fc600078e3cff */
[----:B------:R-:W5:Y:S01]  /*e0e0*/  LDG.E.64.CONSTANT R36, desc[UR12][R16.64+-0x8] ;  /* 0xfffff80c10247981 */ /* 0x000f62000c1e9b00 */
[----:B0-----:R-:W-:-:S05]  /*e0f0*/  IADD3 R18, P0, PT, R47, R50, RZ ;  /* 0x000000322f127210 */ /* 0x001fca0007f1e0ff */
[----:B------:R-:W-:-:S05]  /*e100*/  IMAD.X R19, R46, 0x1, R49, P0 ;  /* 0x000000012e137824 */ /* 0x000fca00000e0631 */
[----:B------:R0:W3:Y:S02]  /*e110*/  LDG.E.64.CONSTANT R26, desc[UR12][R18.64] ;  /* 0x0000000c121a7981 */ /* 0x0000e4000c1e9b00 */
[----:B0-----:R-:W-:-:S04]  /*e120*/  IADD3 R18, P0, PT, R18, R50, RZ ;  /* 0x0000003212127210 */ /* 0x001fc80007f1e0ff */
[----:B------:R-:W-:-:S05]  /*e130*/  IADD3.X R19, PT, PT, R19, R49, RZ, P0, !PT ;  /* 0x0000003113137210 */ /* 0x000fca00007fe4ff */
[----:B------:R0:W4:Y:S01]  /*e140*/  LDG.E.64.CONSTANT R22, desc[UR12][R18.64] ;  /* 0x0000000c12167981 */ /* 0x000122000c1e9b00 */
[C---:B------:R-:W-:Y:S02]  /*e150*/  LOP3.LUT R40, R41.reuse, R40, RZ, 0x3c, !PT ;  /* 0x0000002829287212 */ /* 0x040fe400078e3cff */
[----:B0-----:R-:W-:Y:S02]  /*e160*/  IADD3 R18, P0, PT, R18, R50, RZ ;  /* 0x0000003212127210 */ /* 0x001fe40007f1e0ff */
[----:B------:R-:W-:Y:S02]  /*e170*/  LOP3.LUT R41, R41, R40, RZ, 0x3c, !PT ;  /* 0x0000002829297212 */ /* 0x000fe400078e3cff */
[----:B------:R-:W-:-:S05]  /*e180*/  IADD3.X R19, PT, PT, R19, R49, RZ, P0, !PT ;  /* 0x0000003113137210 */ /* 0x000fca00007fe4ff */
[----:B------:R0:W5:Y:S02]  /*e190*/  LDG.E.64.CONSTANT R38, desc[UR12][R18.64] ;  /* 0x0000000c12267981 */ /* 0x000164000c1e9b00 */
[----:B0-----:R-:W-:-:S05]  /*e1a0*/  IADD3 R18, P0, PT, R18, R50, RZ ;  /* 0x0000003212127210 */ /* 0x001fca0007f1e0ff */
[----:B------:R-:W-:-:S05]  /*e1b0*/  IMAD.X R19, R19, 0x1, R49, P0 ;  /* 0x0000000113137824 */ /* 0x000fca00000e0631 */
[----:B------:R0:W5:Y:S02]  /*e1c0*/  LDG.E.64.CONSTANT R34, desc[UR12][R18.64] ;  /* 0x0000000c12227981 */ /* 0x000164000c1e9b00 */
[----:B0-----:R-:W-:-:S04]  /*e1d0*/  IADD3 R18, P0, PT, R18, R50, RZ ;  /* 0x0000003212127210 */ /* 0x001fc80007f1e0ff */
[----:B------:R-:W-:Y:S01]  /*e1e0*/  IADD3.X R19, PT, PT, R19, R49, RZ, P0, !PT ;  /* 0x0000003113137210 */ /* 0x000fe200007fe4ff */
[----:B--2---:R-:W-:Y:S02]  /*e1f0*/  IMAD R31, R31, R32, RZ ;  /* 0x000000201f1f7224 */ /* 0x004fe400078e02ff */
[----:B------:R-:W-:-:S04]  /*e200*/  IMAD.WIDE.U32 R40, R32, R30, R40 ;  /* 0x0000001e20287225 */ /* 0x000fc800078e0028 */
[----:B------:R-:W-:Y:S02]  /*e210*/  IMAD R31, R33, R30, R31 ;  /* 0x0000001e211f7224 */ /* 0x000fe400078e021f */
[----:B------:R-:W2:Y:S03]  /*e220*/  LDG.E.64.CONSTANT R32, desc[UR12][R16.64] ;  /* 0x0000000c10207981 */ /* 0x000ea6000c1e9b00 */
[----:B------:R-:W-:Y:S02]  /*e230*/  IADD3 R41, PT, PT, R41, R31, RZ ;  /* 0x0000001f29297210 */ /* 0x000fe40007ffe0ff */
[----:B------:R-:W2:Y:S01]  /*e240*/  LDG.E.64.CONSTANT R30, desc[UR12][R18.64] ;  /* 0x0000000c121e7981 */ /* 0x000ea2000c1e9b00 */
[----:B---3--:R-:W-:Y:S02]  /*e250*/  IMAD R27, R27, R28, RZ ;  /* 0x0000001c1b1b7224 */ /* 0x008fe400078e02ff */
[----:B------:R-:W-:-:S04]  /*e260*/  IMAD.WIDE.U32 R40, R28, R26, R40 ;  /* 0x0000001a1c287225 */ /* 0x000fc800078e0028 */
[----:B------:R-:W-:Y:S01]  /*e270*/  IMAD R27, R29, R26, R27 ;  /* 0x0000001a1d1b7224 */ /* 0x000fe200078e021b */
[----:B------:R-:W-:Y:S01]  /*e280*/  IADD3 R26, P0, PT, R18, R50, RZ ;  /* 0x00000032121a7210 */ /* 0x000fe20007f1e0ff */
[----:B------:R-:W3:Y:S03]  /*e290*/  LDG.E.64.CONSTANT R28, desc[UR12][R16.64+0x8] ;  /* 0x0000080c101c7981 */ /* 0x000ee6000c1e9b00 */
[----:B------:R-:W-:Y:S02]  /*e2a0*/  IADD3 R41, PT, PT, R41, R27, RZ ;  /* 0x0000001b29297210 */ /* 0x000fe40007ffe0ff */
[----:B------:R-:W-:Y:S02]  /*e2b0*/  IADD3.X R27, PT, PT, R19, R49, RZ, P0, !PT ;  /* 0x00000031131b7210 */ /* 0x000fe400007fe4ff */
[----:B------:R-:W3:Y:S01]  /*e2c0*/  LDG.E.64.CONSTANT R18, desc[UR12][R16.64+0x18] ;  /* 0x0000180c10127981 */ /* 0x000ee2000c1e9b00 */
[----:B----4-:R-:W-:-:S02]  /*e2d0*/  IMAD R51, R23, R24, RZ ;  /* 0x0000001817337224 */ /* 0x010fc400078e02ff */
[----:B------:R-:W-:-:S04]  /*e2e0*/  IMAD.WIDE.U32 R40, R24, R22, R40 ;  /* 0x0000001618287225 */ /* 0x000fc800078e0028 */
[----:B------:R-:W-:Y:S01]  /*e2f0*/  IMAD R51, R25, R22, R51 ;  /* 0x0000001619337224 */ /* 0x000fe200078e0233 */
[----:B------:R-:W-:Y:S01]  /*e300*/  IADD3 R22, P0, PT, R26, R50, RZ ;  /* 0x000000321a167210 */ /* 0x000fe20007f1e0ff */
[----:B------:R0:W4:Y:S04]  /*e310*/  LDG.E.64.CONSTANT R24, desc[UR12][R16.64+0x10] ;  /* 0x0000100c10187981 */ /* 0x000128000c1e9b00 */
[----:B------:R-:W-:Y:S02]  /*e320*/  IMAD.X R23, R27, 0x1, R49, P0 ;  /* 0x000000011b177824 */ /* 0x000fe400000e0631 */
        /* <DEDUP_REMOVED lines=29> */
[----:B------:R-:W-:-:S04]  /*e500*/  IMAD.WIDE.U32 R18, R18, R22, R24 ;  /* 0x0000001612127225 */ /* 0x000fc800078e0018 */
[----:B------:R-:W-:Y:S01]  /*e510*/  IMAD.MOV.U32 R41, RZ, RZ, R18 ;  /* 0x000000ffff297224 */ /* 0x000fe200078e0012 */
[----:B------:R-:W-:Y:S01]  /*e520*/  IADD3 R40, PT, PT, R19, R23, RZ ;  /* 0x0000001713287210 */ /* 0x000fe20007ffe0ff */
[----:B------:R-:W-:Y:S06]  /*e530*/  BRA.U UP1, `(.L_x_7210) ;  /* 0xfffffff901cc7547 */ /* 0x000fec000b83ffff */
.L_x_7209:
        /* <DEDUP_REMOVED lines=23> */
[----:B------:R-:W2:Y:S01]  /*e6b0*/  LDG.E.64.CONSTANT R30, desc[UR12][R36.64] ;  /* 0x0000000c241e7981 */ /* 0x000ea2000c1e9b00 */
[----:B------:R-:W-:Y:S02]  /*e6c0*/  IADD3.X R39, PT, PT, R37, R27, RZ, P0, !PT ;  /* 0x0000001b25277210 */ /* 0x000fe400007fe4ff */
[-C--:B------:R-:W-:Y:S01]  /*e6d0*/  IADD3 R22, P0, PT, R38, R29.reuse, RZ ;  /* 0x0000001d26167210 */ /* 0x080fe20007f1e0ff */
[----:B------:R-:W4:Y:S04]  /*e6e0*/  LDG.E.64.CONSTANT R24, desc[UR12][R34.64+0x10] ;  /* 0x0000100c22187981 */ /* 0x000f28000c1e9b00 */
[----:B------:R-:W3:Y:S01]  /*e6f0*/  LDG.E.64.CONSTANT R18, desc[UR12][R38.64] ;  /* 0x0000000c26127981 */ /* 0x000ee2000c1e9b00 */
[----:B------:R-:W-:Y:S01]  /*e700*/  IMAD.X R23, R39, 0x1, R27, P0 ;  /* 0x0000000127177824 */ /* 0x000fe200000e061b */
[----:B------:R-:W-:-:S04]  /*e710*/  IADD3 R26, P0, PT, R22, R29, RZ ;  /* 0x0000001d161a7210 */ /* 0x000fc80007f1e0ff */
[----:B------:R-:W4:Y:S01]  /*e720*/  LDG.E.64.CONSTANT R28, desc[UR12][R22.64] ;  /* 0x0000000c161c7981 */ /* 0x000f22000c1e9b00 */
[----:B------:R-:W-:-:S03]  /*e730*/  IADD3.X R27, PT, PT, R23, R27, RZ, P0, !PT ;  /* 0x0000001b171b7210 */ /* 0x000fc600007fe4ff */
[----:B------:R-:W5:Y:S04]  /*e740*/  LDG.E.64.CONSTANT R34, desc[UR12][R34.64+0x18] ;  /* 0x0000180c22227981 */ /* 0x000f68000c1e9b00 */
        /* <DEDUP_REMOVED lines=23> */
.L_x_7211:
        /* <DEDUP_REMOVED lines=38> */
.L_x_7212:
        /* <DEDUP_REMOVED lines=21> */
.L_x_7173:
[----:B0-----:R-:W0:Y:S01]  /*ec70*/  S2R R21, SR_TID.X ;  /* 0x0000000000157919 */ /* 0x001e220000002100 */
[----:B------:R-:W1:Y:S01]  /*ec80*/  LDC.64 R16, c[0x0][0x3b8] ;  /* 0x0000ee00ff107b82 */ /* 0x000e620000000a00 */
[----:B------:R-:W-:Y:S01]  /*ec90*/  IMAD.MOV.U32 R13, RZ, RZ, R43 ;  /* 0x000000ffff0d7224 */ /* 0x000fe200078e002b */
[----:B------:R-:W-:Y:S01]  /*eca0*/  MOV R14, R41 ;  /* 0x00000029000e7202 */ /* 0x000fe20000000f00 */
[----:B------:R-:W-:Y:S01]  /*ecb0*/  IMAD.MOV.U32 R43, RZ, RZ, R42 ;  /* 0x000000ffff2b7224 */ /* 0x000fe200078e002a */
[----:B------:R-:W-:Y:S02]  /*ecc0*/  MOV R15, R40 ;  /* 0x00000028000f7202 */ /* 0x000fe40000000f00 */
[----:B------:R-:W-:Y:S02]  /*ecd0*/  MOV R12, R44 ;  /* 0x0000002c000c7202 */ /* 0x000fe40000000f00 */
[----:B------:R-:W-:Y:S02]  /*ece0*/  MOV R18, R8 ;  /* 0x0000000800127202 */ /* 0x000fe40000000f00 */
[----:B------:R-:W-:-:S02]  /*ecf0*/  MOV R19, R0 ;  /* 0x0000000000137202 */ /* 0x000fc40000000f00 */
[----:B------:R-:W-:Y:S02]  /*ed00*/  MOV R42, R11 ;  /* 0x0000000b002a7202 */ /* 0x000fe40000000f00 */
[----:B------:R-:W-:Y:S02]  /*ed10*/  MOV R40, R10 ;  /* 0x0000000a00287202 */ /* 0x000fe40000000f00 */
[----:B------:R-:W-:Y:S01]  /*ed20*/  MOV R41, R9 ;  /* 0x0000000900297202 */ /* 0x000fe20000000f00 */
[----:B-1----:R-:W-:-:S04]  /*ed30*/  IMAD.WIDE.U32 R16, R45, 0x8, R16 ;  /* 0x000000082d107825 */ /* 0x002fc800078e0010 */
[----:B0-----:R-:W-:Y:S01]  /*ed40*/  IMAD.WIDE.U32 R20, R21, 0x20, R16 ;  /* 0x0000002015147825 */ /* 0x001fe200078e0010 */
[----:B------:R-:W-:Y:S02]  /*ed50*/  MOV R16, R7 ;  /* 0x0000000700107202 */ /* 0x000fe40000000f00 */
[----:B------:R-:W-:Y:S01]  /*ed60*/  MOV R7, R4 ;  /* 0x0000000400077202 */ /* 0x000fe20000000f00 */
[----:B------:R-:W-:Y:S01]  /*ed70*/  IMAD.MOV.U32 R17, RZ, RZ, R2 ;  /* 0x000000ffff117224 */ /* 0x000fe200078e0002 */
[----:B------:R-:W-:Y:S01]  /*ed80*/  MOV R4, R5 ;  /* 0x0000000500047202 */ /* 0x000fe20000000f00 */
[----:B------:R-:W-:Y:S01]  /*ed90*/  STG.E.ENL2.256 desc[UR12][R20.64+0x1000], R40, R12 ;  /* 0xf8008028140c797f */ /* 0x000fe2000f12180c */
[----:B------:R-:W-:-:S05]  /*eda0*/  MOV R5, R3 ;  /* 0x0000000300057202 */ /* 0x000fca0000000f00 */
[----:B------:R-:W-:Y:S01]  /*edb0*/  STG.E.ENL2.256 desc[UR12][R20.64], R4, R16 ;  /* 0xf80000041410797f */ /* 0x000fe2000f12180c */
[----:B------:R-:W-:Y:S05]  /*edc0*/  EXIT ;  /* 0x000000000000794d */ /* 0x000fea0003800000 */
.L_x_7213:
        /* <DEDUP_REMOVED lines=11> */
.L_x_17268:


//--------------------- .text._ZN2at6native29vectorized_elementwise_kernelILi8EZZNS0_73_GLOBAL__N__c8866d80_35_SparseBinaryOpIntersectionKernel_cu_7dd49032_323742_sparse_binary_op_intersection_kernel_implINS2_18CUDAKernelLauncherENS2_36CUDAValueSelectionIntersectionKernelINS2_9LhsProjOpEEElLl0EEEvRNS_6TensorERKS8_SB_RKSt6vectorIlSaIlEERKSt8optionalIS8_ESK_bbENKUlvE1_clEvEUllE_St5arrayIPcLm2EEEEviT0_T1_ --------------------------
	.section	.text._ZN2at6native29vectorized_elementwise_kernelILi8EZZNS0_73_GLOBAL__N__c8866d80_35_SparseBinaryOpIntersectionKernel_cu_7dd49032_323742_sparse_binary_op_intersection_kernel_implINS2_18CUDAKernelLauncherENS2_36CUDAValueSelectionIntersectionKernelINS2_9LhsProjOpEEElLl0EEEvRNS_6TensorERKS8_SB_RKSt6vectorIlSaIlEERKSt8optionalIS8_ESK_bbENKUlvE1_clEvEUllE_St5arrayIPcLm2EEEEviT0_T1_,"ax",@progbits
	.align	128
        .global         _ZN2at6native29vectorized_elementwise_kernelILi8EZZNS0_73_GLOBAL__N__c8866d80_35_SparseBinaryOpIntersectionKernel_cu_7dd49032_323742_sparse_binary_op_intersection_kernel_implINS2_18CUDAKernelLauncherENS2_36CUDAValueSelectionIntersectionKernelINS2_9LhsProjOpEEElLl0EEEvRNS_6TensorERKS8_SB_RKSt6vectorIlSaIlEERKSt8optionalIS8_ESK_bbENKUlvE1_clEvEUllE_St5arrayIPcLm2EEEEviT0_T1_
        .type           _ZN2at6native29vectorized_elementwise_kernelILi8EZZNS0_73_GLOBAL__N__c8866d80_35_SparseBinaryOpIntersectionKernel_cu_7dd49032_323742_sparse_binary_op_intersection_kernel_implINS2_18CUDAKernelLauncherENS2_36CUDAValueSelectionIntersectionKernelINS2_9LhsProjOpEEElLl0EEEvRNS_6TensorERKS8_SB_RKSt6vectorIlSaIlEERKSt8optionalIS8_ESK_bbENKUlvE1_clEvEUllE_St5arrayIPcLm2EEEEviT0_T1_,@function
        .size           _ZN2at6native29vectorized_elementwise_kernelILi8EZZNS0_73_GLOBAL__N__c8866d80_35_SparseBinaryOpIntersectionKernel_cu_7dd49032_323742_sparse_binary_op_intersection_kernel_implINS2_18CUDAKernelLauncherENS2_36CUDAValueSelectionIntersectionKernelINS2_9LhsProjOpEEElLl0EEEvRNS_6TensorERKS8_SB_RKSt6vectorIlSaIlEERKSt8optionalIS8_ESK_bbENKUlvE1_clEvEUllE_St5arrayIPcLm2EEEEviT0_T1_,(.L_x_17269 - _ZN2at6native29vectorized_elementwise_kernelILi8EZZNS0_73_GLOBAL__N__c8866d80_35_SparseBinaryOpIntersectionKernel_cu_7dd49032_323742_sparse_binary_op_intersection_kernel_implINS2_18CUDAKernelLauncherENS2_36CUDAValueSelectionIntersectionKernelINS2_9LhsProjOpEEElLl0EEEvRNS_6TensorERKS8_SB_RKSt6vectorIlSaIlEERKSt8optionalIS8_ESK_bbENKUlvE1_clEvEUllE_St5arrayIPcLm2EEEEviT0_T1_)
        .other          _ZN2at6native29vectorized_elementwise_kernelILi8EZZNS0_73_GLOBAL__N__c8866d80_35_SparseBinaryOpIntersectionKernel_cu_7dd49032_323742_sparse_binary_op_intersection_kernel_implINS2_18CUDAKernelLauncherENS2_36CUDAValueSelectionIntersectionKernelINS2_9LhsProjOpEEElLl0EEEvRNS_6TensorERKS8_SB_RKSt6vectorIlSaIlEERKSt8optionalIS8_ESK_bbENKUlvE1_clEvEUllE_St5arrayIPcLm2EEEEviT0_T1_,@"STO_CUDA_ENTRY STV_DEFAULT"
_ZN2at6native29vectorized_elementwise_kernelILi8EZZNS0_73_GLOBAL__N__c8866d80_35_SparseBinaryOpIntersectionKernel_cu_7dd49032_323742_sparse_binary_op_intersection_kernel_implINS2_18CUDAKernelLauncherENS2_36CUDAValueSelectionIntersectionKernelINS2_9LhsProjOpEEElLl0EEEvRNS_6TensorERKS8_SB_RKSt6vectorIlSaIlEERKSt8optionalIS8_ESK_bbENKUlvE1_clEvEUllE_St5arrayIPcLm2EEEEviT0_T1_:
.text._ZN2at6native29vectorized_elementwise_kernelILi8EZZNS0_73_GLOBAL__N__c8866d80_35_SparseBinaryOpIntersectionKernel_cu_7dd49032_323742_sparse_binary_op_intersection_kernel_implINS2_18CUDAKernelLauncherENS2_36CUDAValueSelectionIntersectionKernelINS2_9LhsProjOpEEElLl0EEEvRNS_6TensorERKS8_SB_RKSt6vectorIlSaIlEERKSt8optionalIS8_ESK_bbENKUlvE1_clEvEUllE_St5arrayIPcLm2EEEEviT0_T1_:
[----:B------:R-:W-:Y:S01]  /*0000*/  LDC R1, c[0x0][0x37c] ;  /* 0x0000df00ff017b82 */ /* 0x000fe20000000800 */
[----:B------:R-:W-:Y:S05]  /*0010*/  EXIT ;  /* 0x000000000000794d */ /* 0x000fea0003800000 */
.L_x_7214:
        /* <DEDUP_REMOVED lines=14> */
.L_x_17269:


//--------------------- .text._ZN2at6native18elementwise_kernelILi128ELi4EZNS0_15gpu_kernel_implIZZNS0_73_GLOBAL__N__c8866d80_35_SparseBinaryOpIntersectionKernel_cu_7dd49032_323742_sparse_binary_op_intersection_kernel_implINS3_18CUDAKernelLauncherENS3_36CUDAValueSelectionIntersectionKernelINS3_9LhsProjOpEEElLl8EEEvRNS_6TensorERKS9_SC_RKSt6vectorIlSaIlEERKSt8optionalIS9_ESL_bbENKUlvE3_clEvEUllE_EEvRNS_18TensorIteratorBaseERKT_EUliE_EEviT1_ --------------------------
	.section	.text._ZN2at6native18elementwise_kernelILi128ELi4EZNS0_15gpu_kernel_implIZZNS0_73_GLOBAL__N__c8866d80_35_SparseBinaryOpIntersectionKernel_cu_7dd49032_323742_sparse_binary_op_intersection_kernel_implINS3_18CUDAKernelLauncherENS3_36CUDAValueSelectionIntersectionKernelINS3_9LhsProjOpEEElLl8EEEvRNS_6TensorERKS9_SC_RKSt6vectorIlSaIlEERKSt8optionalIS9_ESL_bbENKUlvE3_clEvEUllE_EEvRNS_18TensorIteratorBaseERKT_EUliE_EEviT1_,"ax",@progbits
	.align	128
        .global         _ZN2at6native18elementwise_kernelILi128ELi4EZNS0_15gpu_kernel_implIZZNS0_73_GLOBAL__N__c8866d80_35_SparseBinaryOpIntersectionKernel_cu_7dd49032_323742_sparse_binary_op_intersection_kernel_implINS3_18CUDAKernelLauncherENS3_36CUDAValueSelectionIntersectionKernelINS3_9LhsProjOpEEElLl8EEEvRNS_6TensorERKS9_SC_RKSt6vectorIlSaIlEERKSt8optionalIS9_ESL_bbENKUlvE3_clEvEUllE_EEvRNS_18TensorIteratorBaseERKT_EUliE_EEviT1_
        .type           _ZN2at6native18elementwise_kernelILi128ELi4EZNS0_15gpu_kernel_implIZZNS0_73_GLOBAL__N__c8866d80_35_SparseBinaryOpIntersectionKernel_cu_7dd49032_323742_sparse_binary_op_intersection_kernel_implINS3_18CUDAKernelLauncherENS3_36CUDAValueSelectionIntersectionKernelINS3_9LhsProjOpEEElLl8EEEvRNS_6TensorERKS9_SC_RKSt6vectorIlSaIlEERKSt8optionalIS9_ESL_bbENKUlvE3_clEvEUllE_EEvRNS_18TensorIteratorBaseERKT_EUliE_EEviT1_,@function
        .size           _ZN2at6native18elementwise_kernelILi128ELi4EZNS0_15gpu_kernel_implIZZNS0_73_GLOBAL__N__c8866d80_35_SparseBinaryOpIntersectionKernel_cu_7dd49032_323742_sparse_binary_op_intersection_kernel_implINS3_18CUDAKernelLauncherENS3_36CUDAValueSelectionIntersectionKernelINS3_9LhsProjOpEEElLl8EEEvRNS_6TensorERKS9_SC_RKSt6vectorIlSaIlEERKSt8optionalIS9_ESL_bbENKUlvE3_clEvEUllE_EEvRNS_18TensorIteratorBaseERKT_EUliE_EEviT1_,(.L_x_17270 - _ZN2at6native18elementwise_kernelILi128ELi4EZNS0_15gpu_kernel_implIZZNS0_73_GLOBAL__N__c8866d80_35_SparseBinaryOpIntersectionKernel_cu_7dd49032_323742_sparse_binary_op_intersection_kernel_implINS3_18CUDAKernelLauncherENS3_36CUDAValueSelectionIntersectionKernelINS3_9LhsProjOpEEElLl8EEEvRNS_6TensorERKS9_SC_RKSt6vectorIlSaIlEERKSt8optionalIS9_ESL_bbENKUlvE3_clEvEUllE_EEvRNS_18TensorIteratorBaseERKT_EUliE_EEviT1_)
        .other          _ZN2at6native18elementwise_kernelILi128ELi4EZNS0_15gpu_kernel_implIZZNS0_73_GLOBAL__N__c8866d80_35_SparseBinaryOpIntersectionKernel_cu_7dd49032_323742_sparse_binary_op_intersection_kernel_implINS3_18CUDAKernelLauncherENS3_36CUDAValueSelectionIntersectionKernelINS3_9LhsProjOpEEElLl8EEEvRNS_6TensorERKS9_SC_RKSt6vectorIlSaIlEERKSt8optionalIS9_ESL_bbENKUlvE3_clEvEUllE_EEvRNS_18TensorIteratorBaseERKT_EUliE_EEviT1_,@"STO_CUDA_ENTRY STV_DEFAULT"
_ZN2at6native18elementwise_kernelILi128ELi4EZNS0_15gpu_kernel_implIZZNS0_73_GLOBAL__N__c8866d80_35_SparseBinaryOpIntersectionKernel_cu_7dd49032_323742_sparse_binary_op_intersection_kernel_implINS3_18CUDAKernelLauncherENS3_36CUDAValueSelectionIntersectionKernelINS3_9LhsProjOpEEElLl8EEEvRNS_6TensorERKS9_SC_RKSt6vectorIlSaIlEERKSt8optionalIS9_ESL_bbENKUlvE3_clEvEUllE_EEvRNS_18TensorIteratorBaseERKT_EUliE_EEviT1_:
.text._ZN2at6native18elementwise_kernelILi128ELi4EZNS0_15gpu_kernel_implIZZNS0_73_GLOBAL__N__c8866d80_35_SparseBinaryOpIntersectionKernel_cu_7dd49032_323742_sparse_binary_op_intersection_kernel_implINS3_18CUDAKernelLauncherENS3_36CUDAValueSelectionIntersectionKernelINS3_9LhsProjOpEEElLl8EEEvRNS_6TensorERKS9_SC_RKSt6vectorIlSaIlEERKSt8optionalIS9_ESL_bbENKUlvE3_clEvEUllE_EEvRNS_18TensorIteratorBaseERKT_EUliE_EEviT1_:
        /* <DEDUP_REMOVED lines=335> */
.L_x_7217:
        /* <DEDUP_REMOVED lines=17> */
.L_x_7221:
[----:B------:R1:W5:Y:S01]  /*1600*/  LDG.E.U8 R6, desc[UR36][R4.64] ;  /* 0x0000002404067981 */ /* 0x000362000c1e1100 */
[----:B------:R-:W-:Y:S01]  /*1610*/  IMAD.MOV.U32 R7, RZ, RZ, RZ ;  /* 0x000000ffff077224 */ /* 0x000fe200078e00ff */
[----:B------:R-:W-:Y:S06]  /*1620*/  BRA `(.L_x_7223) ;  /* 0x0000000c00447947 */ /* 0x000fec0003800000 */
.L_x_7220:
        /* <DEDUP_REMOVED lines=8> */
.L_x_7225:
[----:B------:R-:W2:Y:S02]  /*16b0*/  LDG.E R6, desc[UR36][R4.64] ;  /* 0x0000002404067981 */ /* 0x000ea4000c1e1900 */
[----:B--2---:R-:W-:Y:S01]  /*16c0*/  SHF.R.S32.HI R7, RZ, 0x1f, R6 ;  /* 0x0000001fff077819 */ /* 0x004fe20000011406 */
[----:B------:R-:W-:Y:S06]  /*16d0*/  BRA `(.L_x_7223) ;  /* 0x0000000c00187947 */ /* 0x000fec0003800000 */
.L_x_7224:
[----:B------:R-:W2:Y:S02]  /*16e0*/  LDG.E.S16 R6, desc[UR36][R4.64] ;  /* 0x0000002404067981 */ /* 0x000ea4000c1e1700 */
[----:B--2---:R-:W-:Y:S01]  /*16f0*/  SHF.R.S32.HI R7, RZ, 0x1f, R6 ;  /* 0x0000001fff077819 */ /* 0x004fe20000011406 */
[----:B------:R-:W-:Y:S06]  /*1700*/  BRA `(.L_x_7223) ;  /* 0x0000000c000c7947 */ /* 0x000fec0003800000 */
.L_x_7219:
        /* <DEDUP_REMOVED lines=9> */
.L_x_7227:
[----:B------:R-:W2:Y:S02]  /*17a0*/  LDG.E.U16 R4, desc[UR36][R4.64] ;  /* 0x0000002404047981 */ /* 0x000ea4000c1e1500 */
[----:B--2---:R-:W-:-:S06]  /*17b0*/  HADD2.F32 R6, -RZ, R4.H0_H0 ;  /* 0x20000004ff067230 */ /* 0x004fcc0000004100 */
[----:B------:R-:W4:Y:S02]  /*17c0*/  F2I.S64.TRUNC R6, R6 ;  /* 0x0000000600067311 */ /* 0x000f24000020d900 */
[----:B----4-:R-:W-:Y:S05]  /*17d0*/  BRA `(.L_x_7223) ;  /* 0x0000000800d87947 */ /* 0x010fea0003800000 */
.L_x_7226:
        /* <DEDUP_REMOVED lines=9> */
.L_x_7229:
[----:B------:R-:W2:Y:S02]  /*1870*/  LDG.E.U16 R4, desc[UR36][R4.64] ;  /* 0x0000002404047981 */ /* 0x000ea4000c1e1500 */
[----:B--2---:R-:W-:-:S06]  /*1880*/  HADD2.F32 R6, -RZ, R4.H0_H0 ;  /* 0x20000004ff067230 */ /* 0x004fcc0000004100 */
[----:B------:R-:W4:Y:S02]  /*1890*/  F2I.S64.TRUNC R6, R6 ;  /* 0x0000000600067311 */ /* 0x000f24000020d900 */
[----:B----4-:R-:W-:Y:S05]  /*18a0*/  BRA `(.L_x_7223) ;  /* 0x0000000800a47947 */ /* 0x010fea0003800000 */
.L_x_7228:
[----:B------:R-:W2:Y:S02]  /*18b0*/  LDG.E.64 R4, desc[UR36][R4.64] ;  /* 0x0000002404047981 */ /* 0x000ea4000c1e1b00 */
[----:B--2---:R4:W1:Y:S02]  /*18c0*/  F2I.S64.F64.TRUNC R6, R4 ;  /* 0x0000000400067311 */ /* 0x004864000030d900 */
[----:B-1--4-:R-:W-:Y:S05]  /*18d0*/  BRA `(.L_x_7223) ;  /* 0x0000000800987947 */ /* 0x012fea0003800000 */
.L_x_7218:
        /* <DEDUP_REMOVED lines=13> */
.L_x_7232:
[----:B------:R-:W2:Y:S02]  /*19b0*/  LDG.E.64 R4, desc[UR36][R4.64] ;  /* 0x0000002404047981 */ /* 0x000ea4000c1e1b00 */
[----:B--2---:R4:W1:Y:S02]  /*19c0*/  F2I.S64.F64.TRUNC R6, R4 ;  /* 0x0000000400067311 */ /* 0x004864000030d900 */
[----:B-1--4-:R-:W-:Y:S05]  /*19d0*/  BRA `(.L_x_7223) ;  /* 0x0000000800587947 */ /* 0x012fea0003800000 */
.L_x_7231:
        /* <DEDUP_REMOVED lines=26> */
.L_x_7234:
        /* <DEDUP_REMOVED lines=14> */
.L_x_7233:
[----:B------:R-:W2:Y:S02]  /*1c60*/  LDG.E.U16 R6, desc[UR36][R4.64] ;  /* 0x0000002404067981 */ /* 0x000ea4000c1e1500 */
[----:B--2---:R-:W-:-:S06]  /*1c70*/  IMAD.U32 R6, R6, 0x10000, RZ ;  /* 0x0001000006067824 */ /* 0x004fcc00078e00ff */
[----:B------:R-:W4:Y:S02]  /*1c80*/  F2I.S64.TRUNC R6, R6 ;  /* 0x0000000600067311 */ /* 0x000f24000020d900 */
[----:B----4-:R-:W-:Y:S05]  /*1c90*/  BRA `(.L_x_7223) ;  /* 0x0000000400a87947 */ /* 0x010fea0003800000 */
.L_x_7230:
        /* <DEDUP_REMOVED lines=11> */
.L_x_7237:
        /* <DEDUP_REMOVED lines=21> */
.L_x_7241:
[----:B------:R-:W-:Y:S05]  /*1ea0*/  BSYNC.RECONVERGENT B1 ;  /* 0x0000000000017941 */ /* 0x000fea0003800200 */
.L_x_7240:
[----:B------:R-:W-:Y:S01]  /*1eb0*/  IMAD.SHL.U32 R0, R0, 0x100000, RZ ;  /* 0x0010000000007824 */ /* 0x000fe200078e00ff */
[----:B------:R-:W-:-:S04]  /*1ec0*/  LEA R3, R3, 0x3b800000, 0x17 ;  /* 0x3b80000003037811 */ /* 0x000fc800078eb8ff */
[----:B------:R-:W-:-:S07]  /*1ed0*/  LOP3.LUT R6, R3, R0, R7, 0xfe, !PT ;  /* 0x0000000003067212 */ /* 0x000fce00078efe07 */
.L_x_7239:
[----:B------:R-:W-:Y:S05]  /*1ee0*/  BSYNC.RECONVERGENT B0 ;  /* 0x0000000000007941 */ /* 0x000fea0003800200 */
.L_x_7238:
[----:B------:R-:W2:Y:S02]  /*1ef0*/  F2I.S64.TRUNC R6, R6 ;  /* 0x0000000600067311 */ /* 0x000ea4000020d900 */
[----:B--2---:R-:W-:Y:S05]  /*1f00*/  BRA `(.L_x_7223) ;  /* 0x00000004000c7947 */ /* 0x004fea0003800000 */
.L_x_7236:
        /* <DEDUP_REMOVED lines=21> */
.L_x_7245:
[----:B------:R-:W-:Y:S05]  /*2060*/  BSYNC.RECONVERGENT B1 ;  /* 0x0000000000017941 */ /* 0x000fea0003800200 */
.L_x_7244:
[----:B------:R-:W-:Y:S01]  /*2070*/  IMAD.SHL.U32 R0, R0, 0x200000, RZ ;  /* 0x0020000000007824 */ /* 0x000fe200078e00ff */
[----:B------:R-:W-:-:S04]  /*2080*/  LEA R3, R3, 0x37800000, 0x17 ;  /* 0x3780000003037811 */ /* 0x000fc800078eb8ff */
[----:B------:R-:W-:-:S07]  /*2090*/  LOP3.LUT R6, R3, R0, R7, 0xfe, !PT ;  /* 0x0000000003067212 */ /* 0x000fce00078efe07 */
.L_x_7243:
[----:B------:R-:W-:Y:S05]  /*20a0*/  BSYNC.RECONVERGENT B0 ;  /* 0x0000000000007941 */ /* 0x000fea0003800200 */
.L_x_7242:
[----:B------:R-:W2:Y:S02]  /*20b0*/  F2I.S64.TRUNC R6, R6 ;  /* 0x0000000600067311 */ /* 0x000ea4000020d900 */
[----:B--2---:R-:W-:Y:S05]  /*20c0*/  BRA `(.L_x_7223) ;  /* 0x00000000009c7947 */ /* 0x004fea0003800000 */
.L_x_7235:
[----:B------:R-:W-:-:S09]  /*20d0*/  UISETP.NE.AND UP0, UPT, UR4, 0x1c, UPT ;  /* 0x0000001c0400788c */ /* 0x000fd2000bf05270 */
[----:B------:R-:W-:Y:S05]  /*20e0*/  BRA.U !UP0, `(.L_x_7246) ;  /* 0x00000001088c7547 */ /* 0x000fea000b800000 */
[----:B------:R-:W-:-:S09]  /*20f0*/  UISETP.NE.AND UP0, UPT, UR4, 0x1d, UPT ;  /* 0x0000001d0400788c */ /* 0x000fd2000bf05270 */
[----:B------:R-:W-:Y:S05]  /*2100*/  BRA.U !UP0, `(.L_x_7247) ;  /* 0x00000001087c7547 */ /* 0x000fea000b800000 */
[----:B------:R-:W-:-:S09]  /*2110*/  UISETP.NE.AND UP0, UPT, UR4, 0x2c, UPT ;  /* 0x0000002c0400788c */ /* 0x000fd2000bf05270 */
[----:B------:R-:W-:Y:S05]  /*2120*/  BRA.U !UP0, `(.L_x_7248) ;  /* 0x0000000108487547 */ /* 0x000fea000b800000 */
.L_x_7222:
        /* <DEDUP_REMOVED lines=16> */
.L_x_7249:
[----:B------:R-:W-:Y:S01]  /*2230*/  CS2R R6, SRZ ;  /* 0x0000000000067805 */ /* 0x000fe2000001ff00 */
[----:B------:R-:W-:Y:S06]  /*2240*/  BRA `(.L_x_7223) ;  /* 0x00000000003c7947 */ /* 0x000fec0003800000 */
.L_x_7248:
        /* <DEDUP_REMOVED lines=8> */
.L_x_7251:
[----:B------:R-:W-:Y:S05]  /*22d0*/  BSYNC.RECONVERGENT B0 ;  /* 0x0000000000007941 */ /* 0x000fea0003800200 */
.L_x_7250:
[----:B------:R-:W3:Y:S02]  /*22e0*/  F2I.S64.TRUNC R6, R6 ;  /* 0x0000000600067311 */ /* 0x000ee4000020d900 */
[----:B---3--:R-:W-:Y:S05]  /*22f0*/  BRA `(.L_x_7223) ;  /* 0x0000000000107947 */ /* 0x008fea0003800000 */
.L_x_7247:
[----:B------:R3:W5:Y:S01]  /*2300*/  LDG.E.64 R6, desc[UR36][R4.64] ;  /* 0x0000002404067981 */ /* 0x000762000c1e1b00 */
[----:B------:R-:W-:Y:S05]  /*2310*/  BRA `(.L_x_7223) ;  /* 0x0000000000087947 */ /* 0x000fea0003800000 */
.L_x_7246:
[----:B------:R2:W5:Y:S01]  /*2320*/  LDG.E R6, desc[UR36][R4.64] ;  /* 0x0000002404067981 */ /* 0x000562000c1e1900 */
[----:B------:R-:W-:-:S07]  /*2330*/  IMAD.MOV.U32 R7, RZ, RZ, RZ ;  /* 0x000000ffff077224 */ /* 0x000fce00078e00ff */
.L_x_7223:
        /* <DEDUP_REMOVED lines=8> */
.L_x_7252:
        /* <DEDUP_REMOVED lines=13> */
[----:B------:R-:W-:Y:S01]  /*2490*/  IMAD.WIDE.U32 R8, R6, UR4, RZ ;  /* 0x0000000406087c25 */ /* 0x000fe2000f8e00ff */
[----:B-1234-:R-:W-:Y:S02]  /*24a0*/  CS2R R4, SRZ ;  /* 0x0000000000047805 */ /* 0x01efe4000001ff00 */
[----:B------:R-:W-:Y:S01]  /*24b0*/  CS2R R48, SRZ ;  /* 0x0000000000307805 */ /* 0x000fe2000001ff00 */
[----:B------:R-:W-:Y:S01]  /*24c0*/  UISETP.GE.AND.EX UP0, UPT, UR7, URZ, UPT, UP0 ;  /* 0x000000ff0700728c */ /* 0x000fe2000bf06300 */
[----:B------:R-:W-:-:S08]  /*24d0*/  IADD3 R13, PT, PT, R9, R3, RZ ;  /* 0x00000003090d7210 */ /* 0x000fd00007ffe0ff */
[----:B------:R-:W-:Y:S05]  /*24e0*/  BRA.U !UP0, `(.L_x_7254) ;  /* 0x0000000508647547 */ /* 0x000fea000b800000 */
[----:B------:R-:W1:Y:S01]  /*24f0*/  LDCU.64 UR6, c[0x0][0x5a0] ;  /* 0x0000b400ff0677ac */ /* 0x000e620008000a00 */
[----:B0-----:R-:W-:Y:S01]  /*2500*/  IMAD.SHL.U32 R5, R11, 0x8, RZ ;  /* 0x000000080b057824 */ /* 0x001fe200078e00ff */
[----:B------:R-:W-:Y:S01]  /*2510*/  BSSY.RECONVERGENT B0, `(.L_x_7254) ;  /* 0x0000056000007945 */ /* 0x000fe20003800200 */
[C---:B------:R-:W-:Y:S01]  /*2520*/  IMAD.WIDE.U32 R14, R10.reuse, 0x8, RZ ;  /* 0x000000080a0e7825 */ /* 0x040fe200078e00ff */
[----:B------:R-:W-:Y:S01]  /*2530*/  ULOP3.LUT UR4, UR38, 0xfffffff8, URZ, 0xc0, !UPT ;  /* 0xfffffff826047892 */ /* 0x000fe2000f8ec0ff */
[----:B------:R-:W-:Y:S01]  /*2540*/  SHF.L.U64.HI R52, R10, 0x6, R11 ;  /* 0x000000060a347819 */ /* 0x000fe2000001020b */
[----:B------:R-:W-:Y:S01]  /*2550*/  ULOP3.LUT UR5, UR39, 0x7fffffff, URZ, 0xc0, !UPT ;  /* 0x7fffffff27057892 */ /* 0x000fe2000f8ec0ff */
[----:B------:R-:W-:Y:S01]  /*2560*/  IMAD.MOV.U32 R0, RZ, RZ, 0x268 ;  /* 0x00000268ff007424 */ /* 0x000fe200078e00ff */
[----:B------:R-:W-:Y:S02]  /*2570*/  IADD3 R54, PT, PT, R15, R5, RZ ;  /* 0x000000050f367210 */ /* 0x000fe40007ffe0ff */
[----:B------:R-:W-:Y:S01]  /*2580*/  CS2R R48, SRZ ;  /* 0x0000000000307805 */ /* 0x000fe2000001ff00 */
[----:B------:R-:W-:Y:S01]  /*2590*/  IMAD.U32 R4, RZ, RZ, UR4 ;  /* 0x00000004ff047e24 */ /* 0x000fe2000f8e00ff */
[----:B------:R-:W-:Y:S01]  /*25a0*/  MOV R51, UR4 ;  /* 0x0000000400337c02 */ /* 0x000fe20008000f00 */
[----:B------:R-:W-:-:S02]  /*25b0*/  IMAD.U32 R5, RZ, RZ, UR5 ;  /* 0x00000005ff057e24 */ /* 0x000fc4000f8e00ff */
[----:B------:R-:W-:Y:S01]  /*25c0*/  IMAD.U32 R50, RZ, RZ, UR5 ;  /* 0x00000005ff327e24 */ /* 0x000fe2000f8e00ff */
[----:B-1----:R-:W-:-:S04]  /*25d0*/  LEA R3, P0, R8, UR6, 0x3 ;  /* 0x0000000608037c11 */ /* 0x002fc8000f8018ff */
[----:B------:R-:W-:-:S09]  /*25e0*/  LEA.HI.X R53, R8, UR7, R13, 0x3, P0 ;  /* 0x0000000708357c11 */ /* 0x000fd200080f1c0d */
.L_x_7255:
[----:B------:R-:W-:Y:S01]  /*25f0*/  IMAD.MOV.U32 R26, RZ, RZ, R3 ;  /* 0x000000ffff1a7224 */ /* 0x000fe200078e0003 */
[----:B------:R-:W-:Y:S02]  /*2600*/  MOV R27, R53 ;  /* 0x00000035001b7202 */ /* 0x000fe40000000f00 */
[----:B------:R-:W-:-:S03]  /*2610*/  IADD3 R30, P0, PT, R3, R14, RZ ;  /* 0x0000000e031e7210 */ /* 0x000fc60007f1e0ff */
[----:B------:R0:W2:Y:S02]  /*2620*/  LDG.E.64 R46, desc[UR36][R26.64] ;  /* 0x000000241a2e7981 */ /* 0x0000a4000c1e1b00 */
[----:B------:R-:W-:-:S05]  /*2630*/  IMAD.X R31, R53, 0x1, R54, P0 ;  /* 0x00000001351f7824 */ /* 0x000fca00000e0636 */
[----:B------:R-:W3:Y:S01]  /*2640*/  LDG.E.64 R28, desc[UR36][R30.64] ;  /* 0x000000241e1c7981 */ /* 0x000ee2000c1e1b00 */
[----:B------:R-:W-:-:S05]  /*2650*/  IADD3 R34, P0, PT, R30, R14, RZ ;  /* 0x0000000e1e227210 */ /* 0x000fca0007f1e0ff */
[----:B------:R-:W-:-:S05]  /*2660*/  IMAD.X R35, R31, 0x1, R54, P0 ;  /* 0x000000011f237824 */ /* 0x000fca00000e0636 */
[----:B------:R-:W4:Y:S01]  /*2670*/  LDG.E.64 R20, desc[UR36][R34.64] ;  /* 0x0000002422147981 */ /* 0x000f22000c1e1b00 */
[----:B------:R-:W-:-:S04]  /*2680*/  IADD3 R38, P0, PT, R34, R14, RZ ;  /* 0x0000000e22267210 */ /* 0x000fc80007f1e0ff */
[----:B------:R-:W-:Y:S02]  /*2690*/  IADD3.X R39, PT, PT, R35, R54, RZ, P0, !PT ;  /* 0x0000003623277210 */ /* 0x000fe400007fe4ff */
[----:B------:R-:W-:-:S03]  /*26a0*/  IADD3 R40, P0, PT, R38, R14, RZ ;  /* 0x0000000e26287210 */ /* 0x000fc60007f1e0ff */
[----:B------:R-:W5:Y:S02]  /*26b0*/  LDG.E.64 R24, desc[UR36][R38.64] ;  /* 0x0000002426187981 */ /* 0x000f64000c1e1b00 */
[----:B------:R-:W-:Y:S01]  /*26c0*/  IMAD.X R41, R39, 0x1, R54, P0 ;  /* 0x0000000127297824 */ /* 0x000fe200000e0636 */
[----:B------:R-:W-:-:S04]  /*26d0*/  IADD3 R56, P0, PT, R40, R14, RZ ;  /* 0x0000000e28387210 */ /* 0x000fc80007f1e0ff */
[----:B------:R1:W5:Y:S01]  /*26e0*/  LDG.E.64 R36, desc[UR36][R40.64] ;  /* 0x0000002428247981 */ /* 0x000362000c1e1b00 */
[----:B------:R-:W-:Y:S01]  /*26f0*/  IMAD.X R57, R41, 0x1, R54, P0 ;  /* 0x0000000129397824 */ /* 0x000fe200000e0636 */
[----:B------:R-:W-:-:S04]  /*2700*/  IADD3 R58, P0, PT, R56, R14, RZ ;  /* 0x0000000e383a7210 */ /* 0x000fc80007f1e0ff */
[----:B------:R-:W5:Y:S01]  /*2710*/  LDG.E.64 R32, desc[UR36][R56.64] ;  /* 0x0000002438207981 */ /* 0x000f62000c1e1b00 */
[----:B------:R-:W-:Y:S02]  /*2720*/  IADD3.X R59, PT, PT, R57, R54, RZ, P0, !PT ;  /* 0x00000036393b7210 */ /* 0x000fe400007fe4ff */
[----:B0-----:R-:W-:-:S03]  /*2730*/  IADD3 R26, P0, PT, R58, R14, RZ ;  /* 0x0000000e3a1a7210 */ /* 0x001fc60007f1e0ff */
[----:B------:R-:W5:Y:S02]  /*2740*/  LDG.E.64 R30, desc[UR36][R58.64] ;  /* 0x000000243a1e7981 */ /* 0x000f64000c1e1b00 */
[----:B------:R-:W-:-:S06]  /*2750*/  IMAD.X R27, R59, 0x1, R54, P0 ;  /* 0x000000013b1b7824 */ /* 0x000fcc00000e0636 */
[----:B------:R-:W5:Y:S01]  /*2760*/  LDG.E.64 R26, desc[UR36][R26.64] ;  /* 0x000000241a1a7981 */ /* 0x000f62000c1e1b00 */
[----:B------:R-:W2:Y:S01]  /*2770*/  LDC.64 R44, c[0x0][R0+0x348] ;  /* 0x0000d200002c7b82 */ /* 0x000ea20000000a00 */
[----:B------:R-:W-:Y:S02]  /*2780*/  IADD3 R51, P0, PT, R51, -0x8, RZ ;  /* 0xfffffff833337810 */ /* 0x000fe40007f1e0ff */
[----:B------:R-:W-:Y:S02]  /*2790*/  LEA R3, P1, R10, R3, 0x6 ;  /* 0x000000030a037211 */ /* 0x000fe400078230ff */
[----:B------:R-:W-:Y:S02]  /*27a0*/  IADD3.X R50, PT, PT, R50, -0x1, RZ, P0, !PT ;  /* 0xffffffff32327810 */ /* 0x000fe400007fe4ff */
[----:B------:R-:W-:Y:S01]  /*27b0*/  ISETP.NE.U32.AND P0, PT, R51, RZ, PT ;  /* 0x000000ff3300720c */ /* 0x000fe20003f05070 */
[----:B------:R-:W3:Y:S01]  /*27c0*/  LDC.64 R42, c[0x0][R0+0x350] ;  /* 0x0000d400002a7b82 */ /* 0x000ee20000000a00 */
[----:B------:R-:W-:-:S02]  /*27d0*/  IMAD.X R53, R53, 0x1, R52, P1 ;  /* 0x0000000135357824 */ /* 0x000fc400008e0634 */
[----:B------:R-:W-:-:S05]  /*27e0*/  ISETP.NE.AND.EX P0, PT, R50, RZ, PT, P0 ;  /* 0x000000ff3200720c */ /* 0x000fca0003f05300 */
[----:B-1----:R-:W4:Y:S08]  /*27f0*/  LDC.64 R40, c[0x0][R0+0x358] ;  /* 0x0000d60000287b82 */ /* 0x002f300000000a00 */
[----:B------:R-:W5:Y:S08]  /*2800*/  LDC.64 R38, c[0x0][R0+0x360] ;  /* 0x0000d80000267b82 */ /* 0x000f700000000a00 */
[----:B------:R0:W1:Y:S01]  /*2810*/  LDC.64 R34, c[0x0][R0+0x368] ;  /* 0x0000da0000227b82 */ /* 0x0000620000000a00 */
[----:B--2---:R-:W-:-:S02]  /*2820*/  IMAD R47, R47, R44, RZ ;  /* 0x0000002c2f2f7224 */ /* 0x004fc400078e02ff */
[----:B------:R-:W-:-:S04]  /*2830*/  IMAD.WIDE.U32 R48, R44, R46, R48 ;  /* 0x0000002e2c307225 */ /* 0x000fc800078e0030 */
[----:B------:R-:W-:Y:S02]  /*2840*/  IMAD R47, R45, R46, R47 ;  /* 0x0000002e2d2f7224 */ /* 0x000fe400078e022f */
[----:B---3--:R-:W-:Y:S01]  /*2850*/  IMAD R29, R29, R42, RZ ;  /* 0x0000002a1d1d7224 */ /* 0x008fe200078e02ff */
[----:B------:R0:W2:Y:S01]  /*2860*/  LDC.64 R44, c[0x0][R0+0x370] ;  /* 0x0000dc00002c7b82 */ /* 0x0000a20000000a00 */
[----:B------:R-:W-:Y:S02]  /*2870*/  IMAD.IADD R49, R49, 0x1, R47 ;  /* 0x0000000131317824 */ /* 0x000fe400078e022f */
[-C--:B------:R-:W-:Y:S02]  /*2880*/  IMAD R43, R43, R28.reuse, R29 ;  /* 0x0000001c2b2b7224 */ /* 0x080fe400078e021d */
[----:B------:R-:W-:-:S04]  /*2890*/  IMAD.WIDE.U32 R28, R42, R28, R48 ;  /* 0x0000001c2a1c7225 */ /* 0x000fc800078e0030 */
[----:B----4-:R-:W-:Y:S01]  /*28a0*/  IMAD R21, R21, R40, RZ ;  /* 0x0000002815157224 */ /* 0x010fe200078e02ff */
[----:B------:R-:W-:Y:S02]  /*28b0*/  IADD3 R29, PT, PT, R29, R43, RZ ;  /* 0x0000002b1d1d7210 */ /* 0x000fe40007ffe0ff */
[----:B------:R0:W3:Y:S01]  /*28c0*/  LDC.64 R42, c[0x0][R0+0x378] ;  /* 0x0000de00002a7b82 */ /* 0x0000e20000000a00 */
[-C--:B------:R-:W-:Y:S02]  /*28d0*/  IMAD R41, R41, R20.reuse, R21 ;  /* 0x0000001429297224 */ /* 0x080fe400078e0215 */
[----:B------:R-:W-:-:S04]  /*28e0*/  IMAD.WIDE.U32 R20, R40, R20, R28 ;  /* 0x0000001428147225 */ /* 0x000fc800078e001c */
[----:B------:R-:W-:Y:S01]  /*28f0*/  IMAD.IADD R21, R21, 0x1, R41 ;  /* 0x0000000115157824 */ /* 0x000fe200078e0229 */
[----:B------:R0:W4:Y:S01]  /*2900*/  LDC.64 R28, c[0x0][R0+0x380] ;  /* 0x0000e000001c7b82 */ /* 0x0001220000000a00 */
[----:B-----5:R-:W-:Y:S02]  /*2910*/  IMAD R25, R25, R38, RZ ;  /* 0x0000002619197224 */ /* 0x020fe400078e02ff */
[----:B------:R-:W-:-:S04]  /*2920*/  IMAD.WIDE.U32 R20, R38, R24, R20 ;  /* 0x0000001826147225 */ /* 0x000fc800078e0014 */
[----:B------:R-:W-:Y:S02]  /*2930*/  IMAD R25, R39, R24, R25 ;  /* 0x0000001827197224 */ /* 0x000fe400078e0219 */
[----:B0-----:R-:W-:Y:S02]  /*2940*/  VIADD R0, R0, 0x40 ;  /* 0x0000004000007836 */ /* 0x001fe40000000000 */
[----:B------:R-:W-:Y:S02]  /*2950*/  IMAD.IADD R21, R21, 0x1, R25 ;  /* 0x0000000115157824 */ /* 0x000fe400078e0219 */
[----:B-1----:R-:W-:Y:S02]  /*2960*/  IMAD R25, R37, R34, RZ ;  /* 0x0000002225197224 */ /* 0x002fe400078e02ff */
[----:B------:R-:W-:-:S04]  /*2970*/  IMAD.WIDE.U32 R20, R34, R36, R20 ;  /* 0x0000002422147225 */ /* 0x000fc800078e0014 */
[----:B------:R-:W-:-:S05]  /*2980*/  IMAD R25, R35, R36, R25 ;  /* 0x0000002423197224 */ /* 0x000fca00078e0219 */
[----:B------:R-:W-:Y:S01]  /*2990*/  IADD3 R21, PT, PT, R21, R25, RZ ;  /* 0x0000001915157210 */ /* 0x000fe20007ffe0ff */
[----:B--2---:R-:W-:-:S04]  /*29a0*/  IMAD R25, R33, R44, RZ ;  /* 0x0000002c21197224 */ /* 0x004fc800078e02ff */
[-C--:B------:R-:W-:Y:S02]  /*29b0*/  IMAD R25, R45, R32.reuse, R25 ;  /* 0x000000202d197224 */ /* 0x080fe400078e0219 */
[----:B------:R-:W-:-:S04]  /*29c0*/  IMAD.WIDE.U32 R32, R44, R32, R20 ;  /* 0x000000202c207225 */ /* 0x000fc800078e0014 */
[----:B------:R-:W-:Y:S02]  /*29d0*/  IMAD.IADD R33, R33, 0x1, R25 ;  /* 0x0000000121217824 */ /* 0x000fe400078e0219 */
        /* <DEDUP_REMOVED lines=8> */
[----:B------:R-:W-:Y:S06]  /*2a60*/  @P0 BRA `(.L_x_7255) ;  /* 0xfffffff800e00947 */ /* 0x000fec000383ffff */
[----:B------:R-:W-:Y:S05]  /*2a70*/  BSYNC.RECONVERGENT B0 ;  /* 0x0000000000007941 */ /* 0x000fea0003800200 */
.L_x_7254:
        /* <DEDUP_REMOVED lines=10> */
[-C--:B0-----:R-:W-:Y:S02]  /*2b20*/  IMAD R0, R5, R10.reuse, RZ ;  /* 0x0000000a05007224 */ /* 0x081fe400078e02ff */
[----:B------:R-:W-:Y:S02]  /*2b30*/  IMAD.SHL.U32 R25, R10, 0x8, RZ ;  /* 0x000000080a197824 */ /* 0x000fe400078e00ff */
[----:B------:R-:W-:-:S04]  /*2b40*/  IMAD.WIDE.U32 R14, R4, R10, R12 ;  /* 0x0000000a040e7225 */ /* 0x000fc800078e000c */
[----:B------:R-:W-:-:S04]  /*2b50*/  IMAD R3, R4, R11, R0 ;  /* 0x0000000b04037224 */ /* 0x000fc800078e0200 */
[----:B------:R-:W-:Y:S01]  /*2b60*/  IMAD.IADD R3, R15, 0x1, R3 ;  /* 0x000000010f037824 */ /* 0x000fe200078e0203 */
[----:B-1----:R-:W-:-:S04]  /*2b70*/  LEA R28, P0, R14, UR4, 0x3 ;  /* 0x000000040e1c7c11 */ /* 0x002fc8000f8018ff */
[----:B------:R-:W-:Y:S02]  /*2b80*/  LEA.HI.X R29, R14, UR5, R3, 0x3, P0 ;  /* 0x000000050e1d7c11 */ /* 0x000fe400080f1c03 */
[----:B------:R-:W-:Y:S02]  /*2b90*/  SHF.L.U64.HI R3, R10, 0x3, R11 ;  /* 0x000000030a037819 */ /* 0x000fe4000001020b */
[----:B------:R-:W-:Y:S01]  /*2ba0*/  IADD3 R34, P0, PT, R25, R28, RZ ;  /* 0x0000001c19227210 */ /* 0x000fe20007f1e0ff */
[----:B------:R0:W2:Y:S03]  /*2bb0*/  LDG.E.64 R26, desc[UR36][R28.64] ;  /* 0x000000241c1a7981 */ /* 0x0000a6000c1e1b00 */
[----:B------:R-:W-:Y:S02]  /*2bc0*/  IADD3.X R35, PT, PT, R3, R29, RZ, P0, !PT ;  /* 0x0000001d03237210 */ /* 0x000fe400007fe4ff */
[----:B------:R-:W-:-:S03]  /*2bd0*/  IADD3 R36, P0, PT, R34, R25, RZ ;  /* 0x0000001922247210 */ /* 0x000fc60007f1e0ff */
[----:B------:R1:W3:Y:S02]  /*2be0*/  LDG.E.64 R20, desc[UR36][R34.64] ;  /* 0x0000002422147981 */ /* 0x0002e4000c1e1b00 */
[----:B------:R-:W-:Y:S01]  /*2bf0*/  IMAD.X R37, R35, 0x1, R3, P0 ;  /* 0x0000000123257824 */ /* 0x000fe200000e0603 */
[----:B------:R-:W-:-:S04]  /*2c00*/  IADD3 R24, P0, PT, R36, R25, RZ ;  /* 0x0000001924187210 */ /* 0x000fc80007f1e0ff */
[----:B------:R-:W4:Y:S01]  /*2c10*/  LDG.E.64 R14, desc[UR36][R36.64] ;  /* 0x00000024240e7981 */ /* 0x000f22000c1e1b00 */
[----:B------:R-:W-:-:S06]  /*2c20*/  IMAD.X R25, R37, 0x1, R3, P0 ;  /* 0x0000000125197824 */ /* 0x000fcc00000e0603 */
[----:B------:R-:W5:Y:S01]  /*2c30*/  LDG.E.64 R24, desc[UR36][R24.64] ;  /* 0x0000002418187981 */ /* 0x000f62000c1e1b00 */
[C---:B------:R-:W-:Y:S02]  /*2c40*/  SHF.L.U32 R0, R4.reuse, 0x3, RZ ;  /* 0x0000000304007819 */ /* 0x040fe400000006ff */
[----:B------:R-:W-:Y:S02]  /*2c50*/  IADD3 R4, P0, PT, R4, 0x4, RZ ;  /* 0x0000000404047810 */ /* 0x000fe40007f1e0ff */
[----:B------:R-:W2:Y:S03]  /*2c60*/  LDC.64 R30, c[0x0][R0+0x5b0] ;  /* 0x00016c00001e7b82 */ /* 0x000ea60000000a00 */
[----:B------:R-:W-:-:S05]  /*2c70*/  IMAD.X R5, RZ, RZ, R5, P0 ;  /* 0x000000ffff057224 */ /* 0x000fca00000e0605 */
[----:B------:R-:W3:Y:S08]  /*2c80*/  LDC.64 R32, c[0x0][R0+0x5b8] ;  /* 0x00016e0000207b82 */ /* 0x000ef00000000a00 */
[----:B0-----:R-:W4:Y:S01]  /*2c90*/  LDC.64 R28, c[0x0][R0+0x5c0] ;  /* 0x00017000001c7b82 */ /* 0x001f220000000a00 */
[----:B--2---:R-:W-:Y:S02]  /*2ca0*/  IMAD R3, R27, R30, RZ ;  /* 0x0000001e1b037224 */ /* 0x004fe400078e02ff */
[----:B-1----:R-:W-:-:S04]  /*2cb0*/  IMAD.WIDE.U32 R34, R30, R26, R48 ;  /* 0x0000001a1e227225 */ /* 0x002fc800078e0030 */
[----:B------:R-:W-:Y:S02]  /*2cc0*/  IMAD R3, R31, R26, R3 ;  /* 0x0000001a1f037224 */ /* 0x000fe400078e0203 */
[----:B------:R-:W5:Y:S02]  /*2cd0*/  LDC.64 R26, c[0x0][R0+0x5c8] ;  /* 0x00017200001a7b82 */ /* 0x000f640000000a00 */
        /* <DEDUP_REMOVED lines=13> */
.L_x_7256:
        /* <DEDUP_REMOVED lines=9> */
[-C--:B0-----:R-:W-:Y:S02]  /*2e40*/  IMAD R0, R5, R10.reuse, RZ ;  /* 0x0000000a05007224 */ /* 0x081fe400078e02ff */
[----:B------:R-:W-:Y:S02]  /*2e50*/  IMAD.MOV.U32 R15, RZ, RZ, R13 ;  /* 0x000000ffff0f7224 */ /* 0x000fe400078e000d */
[C---:B------:R-:W-:Y:S02]  /*2e60*/  IMAD R3, R4.reuse, R11, R0 ;  /* 0x0000000b04037224 */ /* 0x040fe400078e0200 */
[----:B------:R-:W-:-:S04]  /*2e70*/  IMAD.WIDE.U32 R14, R4, R10, R14 ;  /* 0x0000000a040e7225 */ /* 0x000fc800078e000e */
[----:B------:R-:W-:Y:S01]  /*2e80*/  IMAD.IADD R3, R15, 0x1, R3 ;  /* 0x000000010f037824 */ /* 0x000fe200078e0203 */
[----:B-1----:R-:W-:-:S04]  /*2e90*/  LEA R24, P0, R14, UR4, 0x3 ;  /* 0x000000040e187c11 */ /* 0x002fc8000f8018ff */
[----:B------:R-:W-:Y:S02]  /*2ea0*/  LEA.HI.X R25, R14, UR5, R3, 0x3, P0 ;  /* 0x000000050e197c11 */ /* 0x000fe400080f1c03 */
[----:B------:R-:W-:-:S03]  /*2eb0*/  LEA R14, P0, R10, R24, 0x3 ;  /* 0x000000180a0e7211 */ /* 0x000fc600078018ff */
[----:B------:R-:W2:Y:S01]  /*2ec0*/  LDG.E.64 R26, desc[UR36][R24.64] ;  /* 0x00000024181a7981 */ /* 0x000ea2000c1e1b00 */
[----:B------:R-:W-:-:S06]  /*2ed0*/  LEA.HI.X R15, R10, R25, R11, 0x3, P0 ;  /* 0x000000190a0f7211 */ /* 0x000fcc00000f1c0b */
[----:B------:R-:W3:Y:S01]  /*2ee0*/  LDG.E.64 R14, desc[UR36][R14.64] ;  /* 0x000000240e0e7981 */ /* 0x000ee2000c1e1b00 */
[C---:B------:R-:W-:Y:S02]  /*2ef0*/  SHF.L.U32 R0, R4.reuse, 0x3, RZ ;  /* 0x0000000304007819 */ /* 0x040fe400000006ff */
[----:B------:R-:W-:Y:S02]  /*2f00*/  IADD3 R4, P0, PT, R4, 0x2, RZ ;  /* 0x0000000204047810 */ /* 0x000fe40007f1e0ff */
[----:B------:R-:W2:Y:S03]  /*2f10*/  LDC.64 R20, c[0x0][R0+0x5b0] ;  /* 0x00016c0000147b82 */ /* 0x000ea60000000a00 */
[----:B------:R-:W-:-:S05]  /*2f20*/  IMAD.X R5, RZ, RZ, R5, P0 ;  /* 0x000000ffff057224 */ /* 0x000fca00000e0605 */
[----:B------:R-:W3:Y:S01]  /*2f30*/  LDC.64 R28, c[0x0][R0+0x5b8] ;  /* 0x00016e00001c7b82 */ /* 0x000ee20000000a00 */
        /* <DEDUP_REMOVED lines=8> */
.L_x_7257:
[----:B------:R-:W-:Y:S05]  /*2fc0*/  BRA.U UP0, `(.L_x_7253) ;  /* 0x00000001003c7547 */ /* 0x000fea000b800000 */
[----:B------:R-:W1:Y:S01]  /*2fd0*/  LDCU.64 UR4, c[0x0][0x5a0] ;  /* 0x0000b400ff0477ac */ /* 0x000e620008000a00 */
[-C--:B0-----:R-:W-:Y:S02]  /*2fe0*/  IMAD R5, R5, R10.reuse, RZ ;  /* 0x0000000a05057224 */ /* 0x081fe400078e02ff */
[----:B------:R-:W-:Y:S02]  /*2ff0*/  IMAD.MOV.U32 R9, RZ, RZ, R13 ;  /* 0x000000ffff097224 */ /* 0x000fe400078e000d */
[C---:B------:R-:W-:Y:S02]  /*3000*/  IMAD R3, R4.reuse, R11, R5 ;  /* 0x0000000b04037224 */ /* 0x040fe400078e0205 */
[----:B------:R-:W-:-:S04]  /*3010*/  IMAD.WIDE.U32 R8, R4, R10, R8 ;  /* 0x0000000a04087225 */ /* 0x000fc800078e0008 */
[----:B------:R-:W-:Y:S01]  /*3020*/  IMAD.IADD R3, R9, 0x1, R3 ;  /* 0x0000000109037824 */ /* 0x000fe200078e0203 */
[----:B-1----:R-:W-:-:S04]  /*3030*/  LEA R10, P0, R8, UR4, 0x3 ;  /* 0x00000004080a7c11 */ /* 0x002fc8000f8018ff */
[----:B------:R-:W-:-:S05]  /*3040*/  LEA.HI.X R11, R8, UR5, R3, 0x3, P0 ;  /* 0x00000005080b7c11 */ /* 0x000fca00080f1c03 */
[----:B------:R-:W2:Y:S01]  /*3050*/  LDG.E.64 R8, desc[UR36][R10.64] ;  /* 0x000000240a087981 */ /* 0x000ea2000c1e1b00 */
[----:B------:R-:W-:-:S06]  /*3060*/  SHF.L.U32 R4, R4, 0x3, RZ ;  /* 0x0000000304047819 */ /* 0x000fcc00000006ff */
[----:B------:R-:W2:Y:S02]  /*3070*/  LDC.64 R4, c[0x0][R4+0x5b0] ;  /* 0x00016c0004047b82 */ /* 0x000ea40000000a00 */
[----:B--2---:R-:W-:Y:S02]  /*3080*/  IMAD R3, R9, R4, RZ ;  /* 0x0000000409037224 */ /* 0x004fe400078e02ff */
[----:B------:R-:W-:-:S04]  /*3090*/  IMAD.WIDE.U32 R48, R4, R8, R48 ;  /* 0x0000000804307225 */ /* 0x000fc800078e0030 */
[----:B------:R-:W-:-:S04]  /*30a0*/  IMAD R3, R5, R8, R3 ;  /* 0x0000000805037224 */ /* 0x000fc800078e0203 */
[----:B------:R-:W-:-:S07]  /*30b0*/  IMAD.IADD R49, R49, 0x1, R3 ;  /* 0x0000000131317824 */ /* 0x000fce00078e0203 */
.L_x_7253:
        /* <DEDUP_REMOVED lines=15> */
.L_x_7259:
[--C-:B------:R-:W-:Y:S02]  /*31b0*/  SHF.R.U64 R15, R27, 0x1, R24.reuse ;  /* 0x000000011b0f7819 */ /* 0x100fe40000001218 */
[----:B------:R-:W-:-:S03]  /*31c0*/  SHF.R.U32.HI R14, RZ, 0x1, R24 ;  /* 0x00000001ff0e7819 */ /* 0x000fc60000011618 */
[C---:B------:R-:W-:Y:S01]  /*31d0*/  IMAD.SHL.U32 R12, R15.reuse, 0x8, RZ ;  /* 0x000000080f0c7824 */ /* 0x040fe200078e00ff */
[----:B------:R-:W-:-:S04]  /*31e0*/  SHF.L.U64.HI R13, R15, 0x3, R14 ;  /* 0x000000030f0d7819 */ /* 0x000fc8000001020e */
[----:B------:R-:W-:-:S04]  /*31f0*/  IADD3 R4, P1, PT, R25, R12, RZ ;  /* 0x0000000c19047210 */ /* 0x000fc80007f3e0ff */
[----:B------:R-:W-:-:S05]  /*3200*/  IADD3.X R5, PT, PT, R20, R13, RZ, P1, !PT ;  /* 0x0000000d14057210 */ /* 0x000fca0000ffe4ff */
[----:B------:R1:W2:Y:S01]  /*3210*/  LDG.E.64 R8, desc[UR36][R4.64] ;  /* 0x0000002404087981 */ /* 0x0002a2000c1e1b00 */
[----:B0-----:R-:W-:Y:S02]  /*3220*/  LOP3.LUT R10, RZ, R15, RZ, 0x33, !PT ;  /* 0x0000000fff0a7212 */ /* 0x001fe400078e33ff */
        /* <DEDUP_REMOVED lines=19> */
.L_x_7258:
[----:B------:R-:W-:Y:S05]  /*3360*/  @!P0 BRA `(.L_x_7260) ;  /* 0x0000000000808947 */ /* 0x000fea0003800000 */
[----:B------:R-:W-:Y:S01]  /*3370*/  BSSY.RECONVERGENT B0, `(.L_x_7260) ;  /* 0x000001f000007945 */ /* 0x000fe20003800200 */
[----:B----4-:R-:W-:Y:S01]  /*3380*/  MOV R25, R26 ;  /* 0x0000001a00197202 */ /* 0x010fe20000000f00 */
[----:B-1----:R-:W-:Y:S01]  /*3390*/  IMAD.MOV.U32 R26, RZ, RZ, R28 ;  /* 0x000000ffff1a7224 */ /* 0x002fe200078e001c */
[----:B------:R-:W-:Y:S01]  /*33a0*/  MOV R24, R3 ;  /* 0x0000000300187202 */ /* 0x000fe20000000f00 */
[----:B------:R-:W-:-:S07]  /*33b0*/  IMAD.MOV.U32 R15, RZ, RZ, R21 ;  /* 0x000000ffff0f7224 */ /* 0x000fce00078e0015 */
.L_x_7261:
[--C-:B------:R-:W-:Y:S02]  /*33c0*/  SHF.R.U64 R13, R25, 0x1, R26.reuse ;  /* 0x00000001190d7819 */ /* 0x100fe4000000121a */
[----:B------:R-:W-:-:S03]  /*33d0*/  SHF.R.U32.HI R20, RZ, 0x1, R26 ;  /* 0x00000001ff147819 */ /* 0x000fc6000001161a */
[C---:B------:R-:W-:Y:S01]  /*33e0*/  IMAD.SHL.U32 R12, R13.reuse, 0x8, RZ ;  /* 0x000000080d0c7824 */ /* 0x040fe200078e00ff */
[----:B------:R-:W-:-:S04]  /*33f0*/  SHF.L.U64.HI R14, R13, 0x3, R20 ;  /* 0x000000030d0e7819 */ /* 0x000fc80000010214 */
[----:B------:R-:W-:-:S05]  /*3400*/  IADD3 R8, P0, PT, R15, R12, RZ ;  /* 0x0000000c0f087210 */ /* 0x000fca0007f1e0ff */
[----:B------:R-:W-:-:S05]  /*3410*/  IMAD.X R9, R24, 0x1, R14, P0 ;  /* 0x0000000118097824 */ /* 0x000fca00000e060e */
[----:B------:R-:W2:Y:S01]  /*3420*/  LDG.E.64 R4, desc[UR36][R8.64] ;  /* 0x0000002408047981 */ /* 0x000ea2000c1e1b00 */
[----:B0-----:R-:W-:Y:S02]  /*3430*/  LOP3.LUT R10, RZ, R13, RZ, 0x33, !PT ;  /* 0x0000000dff0a7212 */ /* 0x001fe400078e33ff */
        /* <DEDUP_REMOVED lines=19> */
.L_x_7260:
[----:B------:R-:W2:Y:S01]  /*3570*/  LDCU.64 UR6, c[0x0][0x5f8] ;  /* 0x0000bf00ff0677ac */ /* 0x000ea20008000a00 */
[C---:B0----5:R-:W-:Y:S01]  /*3580*/  IMAD.SHL.U32 R10, R6.reuse, 0x8, RZ ;  /* 0x00000008060a7824 */ /* 0x061fe200078e00ff */
[----:B------:R-:W-:Y:S01]  /*3590*/  IADD3 R4, P0, PT, -R29, R21, RZ ;  /* 0x000000151d047210 */ /* 0x000fe20007f1e1ff */
[----:B------:R-:W0:Y:S01]  /*35a0*/  LDCU.64 UR4, c[0x0][0x608] ;  /* 0x0000c100ff0477ac */ /* 0x000e220008000a00 */
[----:B------:R-:W-:Y:S02]  /*35b0*/  SHF.L.U64.HI R9, R6, 0x3, R7 ;  /* 0x0000000306097819 */ /* 0x000fe40000010207 */
[----:B------:R-:W-:Y:S01]  /*35c0*/  IADD3.X R5, PT, PT, ~R0, R3, RZ, P0, !PT ;  /* 0x0000000300057210 */ /* 0x000fe200007fe5ff */
[----:B------:R-:W3:Y:S03]  /*35d0*/  LDCU.64 UR8, c[0x0][0x610] ;  /* 0x0000c200ff0877ac */ /* 0x000ee60008000a00 */
[----:B------:R-:W-:-:S02]  /*35e0*/  SHF.R.S64 R4, R4, 0x3, R5 ;  /* 0x0000000304047819 */ /* 0x000fc40000001005 */
[----:B------:R-:W-:Y:S02]  /*35f0*/  SHF.R.S32.HI R5, RZ, 0x3, R5 ;  /* 0x00000003ff057819 */ /* 0x000fe40000011405 */
[----:B--2---:R-:W-:Y:S02]  /*3600*/  IADD3 R8, P2, PT, R29, -UR6, RZ ;  /* 0x800000061d087c10 */ /* 0x004fe4000ff5e0ff */
[----:B0-----:R-:W-:Y:S02]  /*3610*/  IADD3 R6, P1, PT, R10, UR4, RZ ;  /* 0x000000040a067c10 */ /* 0x001fe4000ff3e0ff */
[----:B------:R-:W-:Y:S02]  /*3620*/  IADD3.X R3, PT, PT, R0, ~UR7, RZ, P2, !PT ;  /* 0x8000000700037c10 */ /* 0x000fe400097fe4ff */
[----:B---3--:R-:W-:Y:S02]  /*3630*/  IADD3 R10, P0, PT, R10, UR8, RZ ;  /* 0x000000080a0a7c10 */ /* 0x008fe4000ff1e0ff */
[C---:B------:R-:W-:Y:S01]  /*3640*/  IADD3.X R7, PT, PT, R9.reuse, UR5, RZ, P1, !PT ;  /* 0x0000000509077c10 */ /* 0x040fe20008ffe4ff */
[----:B------:R-:W0:Y:S01]  /*3650*/  LDCU.64 UR4, c[0x0][0x580] ;  /* 0x0000b000ff0477ac */ /* 0x000e220008000a00 */
[----:B------:R-:W-:-:S02]  /*3660*/  IADD3.X R11, PT, PT, R9, UR9, RZ, P0, !PT ;  /* 0x00000009090b7c10 */ /* 0x000fc400087fe4ff */
        /* <DEDUP_REMOVED lines=19> */
.L_x_7265:
[----:B------:R0:W-:Y:S01]  /*37a0*/  STG.E.U8 desc[UR36][R12.64], RZ ;  /* 0x000000ff0c007986 */ /* 0x0001e2000c101124 */
[----:B------:R-:W-:Y:S05]  /*37b0*/  BRA `(.L_x_7267) ;  /* 0x0000000400907947 */ /* 0x000fea0003800000 */
.L_x_7264:
        /* <DEDUP_REMOVED lines=8> */
.L_x_7269:
[----:B------:R2:W-:Y:S01]  /*3840*/  STG.E desc[UR36][R12.64], RZ ;  /* 0x000000ff0c007986 */ /* 0x0005e2000c101924 */
[----:B------:R-:W-:Y:S05]  /*3850*/  BRA `(.L_x_7267) ;  /* 0x0000000400687947 */ /* 0x000fea0003800000 */
.L_x_7268:
[----:B------:R3:W-:Y:S01]  /*3860*/  STG.E.U16 desc[UR36][R12.64], RZ ;  /* 0x000000ff0c007986 */ /* 0x0007e2000c101524 */
[----:B------:R-:W-:Y:S05]  /*3870*/  BRA `(.L_x_7267) ;  /* 0x0000000400607947 */ /* 0x000fea0003800000 */
.L_x_7263:
        /* <DEDUP_REMOVED lines=8> */
.L_x_7271:
[----:B------:R0:W-:Y:S01]  /*3900*/  STG.E.U16 desc[UR36][R12.64], RZ ;  /* 0x000000ff0c007986 */ /* 0x0001e2000c101524 */
[----:B------:R-:W-:Y:S05]  /*3910*/  BRA `(.L_x_7267) ;  /* 0x0000000400387947 */ /* 0x000fea0003800000 */
.L_x_7270:
        /* <DEDUP_REMOVED lines=8> */
.L_x_7273:
[----:B------:R0:W-:Y:S01]  /*39a0*/  STG.E desc[UR36][R12.64], RZ ;  /* 0x000000ff0c007986 */ /* 0x0001e2000c101924 */
[----:B------:R-:W-:Y:S05]  /*39b0*/  BRA `(.L_x_7267) ;  /* 0x0000000400107947 */ /* 0x000fea0003800000 */
.L_x_7272:
[----:B------:R0:W-:Y:S01]  /*39c0*/  STG.E.64 desc[UR36][R12.64], RZ ;  /* 0x000000ff0c007986 */ /* 0x0001e2000c101b24 */
[----:B------:R-:W-:Y:S05]  /*39d0*/  BRA `(.L_x_7267) ;  /* 0x0000000400087947 */ /* 0x000fea0003800000 */
.L_x_7262:
        /* <DEDUP_REMOVED lines=10> */
.L_x_7276:
[----:B------:R0:W-:Y:S01]  /*3a80*/  STG.E.128 desc[UR36][R12.64], RZ ;  /* 0x000000ff0c007986 */ /* 0x0001e2000c101d24 */
[----:B------:R-:W-:Y:S05]  /*3a90*/  BRA `(.L_x_7267) ;  /* 0x0000000000d87947 */ /* 0x000fea0003800000 */
.L_x_7275:
        /* <DEDUP_REMOVED lines=8> */
.L_x_7278:
[----:B------:R0:W-:Y:S01]  /*3b20*/  STG.E.U8 desc[UR36][R12.64], RZ ;  /* 0x000000ff0c007986 */ /* 0x0001e2000c101124 */
[----:B------:R-:W-:Y:S05]  /*3b30*/  BRA `(.L_x_7267) ;  /* 0x0000000000b07947 */ /* 0x000fea0003800000 */
.L_x_7277:
[----:B------:R0:W-:Y:S01]  /*3b40*/  STG.E.U16 desc[UR36][R12.64], RZ ;  /* 0x000000ff0c007986 */ /* 0x0001e2000c101524 */
[----:B------:R-:W-:Y:S05]  /*3b50*/  BRA `(.L_x_7267) ;  /* 0x0000000000a87947 */ /* 0x000fea0003800000 */
.L_x_7274:
        /* <DEDUP_REMOVED lines=10> */
.L_x_7281:
[----:B------:R0:W-:Y:S01]  /*3c00*/  STG.E.U8 desc[UR36][R12.64], RZ ;  /* 0x000000ff0c007986 */ /* 0x0001e2000c101124 */
[----:B------:R-:W-:Y:S05]  /*3c10*/  BRA `(.L_x_7267) ;  /* 0x0000000000787947 */ /* 0x000fea0003800000 */
.L_x_7280:
[----:B------:R0:W-:Y:S01]  /*3c20*/  STG.E.U8 desc[UR36][R12.64], RZ ;  /* 0x000000ff0c007986 */ /* 0x0001e2000c101124 */
[----:B------:R-:W-:Y:S05]  /*3c30*/  BRA `(.L_x_7267) ;  /* 0x0000000000707947 */ /* 0x000fea0003800000 */
.L_x_7279:
[----:B------:R-:W-:-:S13]  /*3c40*/  ISETP.NE.AND P0, PT, R0, 0x1c, PT ;  /* 0x0000001c0000780c */ /* 0x000fda0003f05270 */
[----:B------:R-:W-:Y:S05]  /*3c50*/  @!P0 BRA `(.L_x_7282) ;  /* 0x0000000000648947 */ /* 0x000fea0003800000 */
[----:B------:R-:W-:-:S13]  /*3c60*/  ISETP.NE.AND P0, PT, R0, 0x1d, PT ;  /* 0x0000001d0000780c */ /* 0x000fda0003f05270 */
[----:B------:R-:W-:Y:S05]  /*3c70*/  @!P0 BRA `(.L_x_7283) ;  /* 0x0000000000548947 */ /* 0x000fea0003800000 */
[----:B------:R-:W-:-:S13]  /*3c80*/  ISETP.NE.AND P0, PT, R0, 0x2c, PT ;  /* 0x0000002c0000780c */ /* 0x000fda0003f05270 */
[----:B------:R-:W-:Y:S05]  /*3c90*/  @!P0 BRA `(.L_x_7284) ;  /* 0x0000000000448947 */ /* 0x000fea0003800000 */
.L_x_7266:
        /* <DEDUP_REMOVED lines=16> */
.L_x_7285:
[----:B------:R-:W-:Y:S05]  /*3da0*/  BRA `(.L_x_7267) ;  /* 0x0000000000147947 */ /* 0x000fea0003800000 */
.L_x_7284:
[----:B------:R0:W-:Y:S01]  /*3db0*/  STG.E.U8 desc[UR36][R12.64], RZ ;  /* 0x000000ff0c007986 */ /* 0x0001e2000c101124 */
[----:B------:R-:W-:Y:S05]  /*3dc0*/  BRA `(.L_x_7267) ;  /* 0x00000000000c7947 */ /* 0x000fea0003800000 */
.L_x_7283:
[----:B------:R0:W-:Y:S01]  /*3dd0*/  STG.E.64 desc[UR36][R12.64], RZ ;  /* 0x000000ff0c007986 */ /* 0x0001e2000c101b24 */
[----:B------:R-:W-:Y:S05]  /*3de0*/  BRA `(.L_x_7267) ;  /* 0x0000000000047947 */ /* 0x000fea0003800000 */
.L_x_7282:
[----:B------:R0:W-:Y:S02]  /*3df0*/  STG.E desc[UR36][R12.64], RZ ;  /* 0x000000ff0c007986 */ /* 0x0001e4000c101924 */
.L_x_7267:
[----:B------:R-:W-:-:S07]  /*3e00*/  VIADD R17, R17, 0x80 ;  /* 0x0000008011117836 */ /* 0x000fce0000000000 */
.L_x_7216:
[----:B-1----:R-:W-:Y:S05]  /*3e10*/  BSYNC.RECONVERGENT B6 ;  /* 0x0000000000067941 */ /* 0x002fea0003800200 */
.L_x_7215:
        /* <DEDUP_REMOVED lines=308> */
.L_x_7288:
        /* <DEDUP_REMOVED lines=17> */
.L_x_7292:
[----:B------:R1:W5:Y:S01]  /*5270*/  LDG.E.U8 R6, desc[UR36][R4.64] ;  /* 0x0000002404067981 */ /* 0x000362000c1e1100 */
[----:B------:R-:W-:Y:S01]  /*5280*/  HFMA2 R7, -RZ, RZ, 0, 0 ;  /* 0x00000000ff077431 */ /* 0x000fe200000001ff */
[----:B------:R-:W-:Y:S06]  /*5290*/  BRA `(.L_x_7294) ;  /* 0x0000000c00447947 */ /* 0x000fec0003800000 */
.L_x_7291:
        /* <DEDUP_REMOVED lines=8> */
.L_x_7296:
[----:B------:R-:W5:Y:S02]  /*5320*/  LDG.E R6, desc[UR36][R4.64] ;  /* 0x0000002404067981 */ /* 0x000f64000c1e1900 */
[----:B-----5:R-:W-:Y:S01]  /*5330*/  SHF.R.S32.HI R7, RZ, 0x1f, R6 ;  /* 0x0000001fff077819 */ /* 0x020fe20000011406 */
[----:B------:R-:W-:Y:S06]  /*5340*/  BRA `(.L_x_7294) ;  /* 0x0000000c00187947 */ /* 0x000fec0003800000 */
.L_x_7295:
[----:B------:R-:W5:Y:S02]  /*5350*/  LDG.E.S16 R6, desc[UR36][R4.64] ;  /* 0x0000002404067981 */ /* 0x000f64000c1e1700 */
[----:B-----5:R-:W-:Y:S01]  /*5360*/  SHF.R.S32.HI R7, RZ, 0x1f, R6 ;  /* 0x0000001fff077819 */ /* 0x020fe20000011406 */
[----:B------:R-:W-:Y:S06]  /*5370*/  BRA `(.L_x_7294) ;  /* 0x0000000c000c7947 */ /* 0x000fec0003800000 */
.L_x_7290:
        /* <DEDUP_REMOVED lines=9> */
.L_x_7298:
[----:B------:R-:W5:Y:S02]  /*5410*/  LDG.E.U16 R4, desc[UR36][R4.64] ;  /* 0x0000002404047981 */ /* 0x000f64000c1e1500 */
[----:B-----5:R-:W-:-:S06]  /*5420*/  HADD2.F32 R6, -RZ, R4.H0_H0 ;  /* 0x20000004ff067230 */ /* 0x020fcc0000004100 */
[----:B------:R-:W1:Y:S02]  /*5430*/  F2I.S64.TRUNC R6, R6 ;  /* 0x0000000600067311 */ /* 0x000e64000020d900 */
[----:B-1----:R-:W-:Y:S05]  /*5440*/  BRA `(.L_x_7294) ;  /* 0x0000000800d87947 */ /* 0x002fea0003800000 */
.L_x_7297:
        /* <DEDUP_REMOVED lines=9> */
.L_x_7300:
[----:B------:R-:W5:Y:S02]  /*54e0*/  LDG.E.U16 R4, desc[UR36][R4.64] ;  /* 0x0000002404047981 */ /* 0x000f64000c1e1500 */
[----:B-----5:R-:W-:-:S06]  /*54f0*/  HADD2.F32 R6, -RZ, R4.H0_H0 ;  /* 0x20000004ff067230 */ /* 0x020fcc0000004100 */
[----:B------:R-:W1:Y:S02]  /*5500*/  F2I.S64.TRUNC R6, R6 ;  /* 0x0000000600067311 */ /* 0x000e64000020d900 */
[----:B-1----:R-:W-:Y:S05]  /*5510*/  BRA `(.L_x_7294) ;  /* 0x0000000800a47947 */ /* 0x002fea0003800000 */
.L_x_7299:
[----:B------:R-:W5:Y:S02]  /*5520*/  LDG.E.64 R4, desc[UR36][R4.64] ;  /* 0x0000002404047981 */ /* 0x000f64000c1e1b00 */
[----:B-----5:R1:W0:Y:S02]  /*5530*/  F2I.S64.F64.TRUNC R6, R4 ;  /* 0x0000000400067311 */ /* 0x020224000030d900 */
[----:B01----:R-:W-:Y:S05]  /*5540*/  BRA `(.L_x_7294) ;  /* 0x0000000800987947 */ /* 0x003fea0003800000 */
.L_x_7289:
        /* <DEDUP_REMOVED lines=13> */
.L_x_7303:
[----:B------:R-:W5:Y:S02]  /*5620*/  LDG.E.64 R4, desc[UR36][R4.64] ;  /* 0x0000002404047981 */ /* 0x000f64000c1e1b00 */
[----:B-----5:R1:W0:Y:S02]  /*5630*/  F2I.S64.F64.TRUNC R6, R4 ;  /* 0x0000000400067311 */ /* 0x020224000030d900 */
[----:B01----:R-:W-:Y:S05]  /*5640*/  BRA `(.L_x_7294) ;  /* 0x0000000800587947 */ /* 0x003fea0003800000 */
.L_x_7302:
        /* <DEDUP_REMOVED lines=26> */
.L_x_7305:
        /* <DEDUP_REMOVED lines=14> */
.L_x_7304:
[----:B------:R-:W5:Y:S02]  /*58d0*/  LDG.E.U16 R6, desc[UR36][R4.64] ;  /* 0x0000002404067981 */ /* 0x000f64000c1e1500 */
[----:B-----5:R-:W-:-:S06]  /*58e0*/  SHF.L.U32 R6, R6, 0x10, RZ ;  /* 0x0000001006067819 */ /* 0x020fcc00000006ff */
[----:B------:R-:W1:Y:S02]  /*58f0*/  F2I.S64.TRUNC R6, R6 ;  /* 0x0000000600067311 */ /* 0x000e64000020d900 */
[----:B-1----:R-:W-:Y:S05]  /*5900*/  BRA `(.L_x_7294) ;  /* 0x0000000400a87947 */ /* 0x002fea0003800000 */
.L_x_7301:
        /* <DEDUP_REMOVED lines=11> */
.L_x_7308:
        /* <DEDUP_REMOVED lines=21> */
.L_x_7312:
[----:B------:R-:W-:Y:S05]  /*5b10*/  BSYNC.RECONVERGENT B1 ;  /* 0x0000000000017941 */ /* 0x000fea0003800200 */
.L_x_7311:
[----:B------:R-:W-:Y:S02]  /*5b20*/  SHF.L.U32 R0, R0, 0x14, RZ ;  /* 0x0000001400007819 */ /* 0x000fe400000006ff */
[----:B------:R-:W-:-:S04]  /*5b30*/  LEA R3, R3, 0x3b800000, 0x17 ;  /* 0x3b80000003037811 */ /* 0x000fc800078eb8ff */
[----:B------:R-:W-:-:S07]  /*5b40*/  LOP3.LUT R6, R3, R0, R7, 0xfe, !PT ;  /* 0x0000000003067212 */ /* 0x000fce00078efe07 */
.L_x_7310:
[----:B------:R-:W-:Y:S05]  /*5b50*/  BSYNC.RECONVERGENT B0 ;  /* 0x0000000000007941 */ /* 0x000fea0003800200 */
.L_x_7309:
[----:B------:R-:W1:Y:S02]  /*5b60*/  F2I.S64.TRUNC R6, R6 ;  /* 0x0000000600067311 */ /* 0x000e64000020d900 */
[----:B-1----:R-:W-:Y:S05]  /*5b70*/  BRA `(.L_x_7294) ;  /* 0x00000004000c7947 */ /* 0x002fea0003800000 */
.L_x_7307:
        /* <DEDUP_REMOVED lines=21> */
.L_x_7316:
[----:B------:R-:W-:Y:S05]  /*5cd0*/  BSYNC.RECONVERGENT B1 ;  /* 0x0000000000017941 */ /* 0x000fea0003800200 */
.L_x_7315:
[----:B------:R-:W-:Y:S01]  /*5ce0*/  IMAD.SHL.U32 R0, R0, 0x200000, RZ ;  /* 0x0020000000007824 */ /* 0x000fe200078e00ff */
[----:B------:R-:W-:-:S04]  /*5cf0*/  LEA R3, R3, 0x37800000, 0x17 ;  /* 0x3780000003037811 */ /* 0x000fc800078eb8ff */
[----:B------:R-:W-:-:S07]  /*5d00*/  LOP3.LUT R6, R3, R0, R7, 0xfe, !PT ;  /* 0x0000000003067212 */ /* 0x000fce00078efe07 */
.L_x_7314:
[----:B------:R-:W-:Y:S05]  /*5d10*/  BSYNC.RECONVERGENT B0 ;  /* 0x0000000000007941 */ /* 0x000fea0003800200 */
.L_x_7313:
[----:B------:R-:W1:Y:S02]  /*5d20*/  F2I.S64.TRUNC R6, R6 ;  /* 0x0000000600067311 */ /* 0x000e64000020d900 */
[----:B-1----:R-:W-:Y:S05]  /*5d30*/  BRA `(.L_x_7294) ;  /* 0x00000000009c7947 */ /* 0x002fea0003800000 */
.L_x_7306:
        /* <DEDUP_REMOVED lines=14> */
.L_x_7320:
[----:B------:R-:W-:Y:S05]  /*5e20*/  BSYNC.RECONVERGENT B0 ;  /* 0x0000000000007941 */ /* 0x000fea0003800200 */
.L_x_7319:
[----:B------:R-:W1:Y:S02]  /*5e30*/  F2I.S64.TRUNC R6, R6 ;  /* 0x0000000600067311 */ /* 0x000e64000020d900 */
[----:B-1----:R-:W-:Y:S05]  /*5e40*/  BRA `(.L_x_7294) ;  /* 0x0000000000587947 */ /* 0x002fea0003800000 */
.L_x_7293:
        /* <DEDUP_REMOVED lines=16> */
.L_x_7321:
[----:B------:R-:W-:Y:S01]  /*5f50*/  CS2R R6, SRZ ;  /* 0x0000000000067805 */ /* 0x000fe2000001ff00 */
[----:B------:R-:W-:Y:S06]  /*5f60*/  BRA `(.L_x_7294) ;  /* 0x0000000000107947 */ /* 0x000fec0003800000 */
.L_x_7318:
[----:B------:R1:W5:Y:S01]  /*5f70*/  LDG.E.64 R6, desc[UR36][R4.64] ;  /* 0x0000002404067981 */ /* 0x000362000c1e1b00 */
[----:B------:R-:W-:Y:S05]  /*5f80*/  BRA `(.L_x_7294) ;  /* 0x0000000000087947 */ /* 0x000fea0003800000 */
.L_x_7317:
[----:B------:R1:W5:Y:S01]  /*5f90*/  LDG.E R6, desc[UR36][R4.64] ;  /* 0x0000002404067981 */ /* 0x000362000c1e1900 */
[----:B------:R-:W-:-:S07]  /*5fa0*/  MOV R7, RZ ;  /* 0x000000ff00077202 */ /* 0x000fce0000000f00 */
.L_x_7294:
        /* <DEDUP_REMOVED lines=8> */
.L_x_7322:
        /* <DEDUP_REMOVED lines=14> */
[----:B-1----:R-:W-:Y:S02]  /*6110*/  CS2R R4, SRZ ;  /* 0x0000000000047805 */ /* 0x002fe4000001ff00 */
[----:B------:R-:W-:Y:S01]  /*6120*/  CS2R R48, SRZ ;  /* 0x0000000000307805 */ /* 0x000fe2000001ff00 */
[----:B------:R-:W-:Y:S01]  /*6130*/  UISETP.GE.AND.EX UP0, UPT, UR5, URZ, UPT, UP0 ;  /* 0x000000ff0500728c */ /* 0x000fe2000bf06300 */
[----:B--23--:R-:W-:-:S08]  /*6140*/  IMAD.IADD R13, R9, 0x1, R3 ;  /* 0x00000001090d7824 */ /* 0x00cfd000078e0203 */
[----:B------:R-:W-:Y:S05]  /*6150*/  BRA.U !UP0, `(.L_x_7324) ;  /* 0x0000000508647547 */ /* 0x000fea000b800000 */
[----:B------:R-:W1:Y:S01]  /*6160*/  LDCU.64 UR6, c[0x0][0x5a0] ;  /* 0x0000b400ff0677ac */ /* 0x000e620008000a00 */
[----:B0-----:R-:W-:Y:S02]  /*6170*/  IMAD.SHL.U32 R5, R11, 0x8, RZ ;  /* 0x000000080b057824 */ /* 0x001fe400078e00ff */
[----:B------:R-:W-:Y:S02]  /*6180*/  HFMA2 R0, -RZ, RZ, 0, 3.6716461181640625e-05 ;  /* 0x00000268ff007431 */ /* 0x000fe400000001ff */
[C---:B------:R-:W-:Y:S01]  /*6190*/  IMAD.WIDE.U32 R14, R10.reuse, 0x8, RZ ;  /* 0x000000080a0e7825 */ /* 0x040fe200078e00ff */
[----:B------:R-:W-:Y:S01]  /*61a0*/  ULOP3.LUT UR4, UR38, 0xfffffff8, URZ, 0xc0, !UPT ;  /* 0xfffffff826047892 */ /* 0x000fe2000f8ec0ff */
[----:B------:R-:W-:Y:S01]  /*61b0*/  BSSY.RECONVERGENT B0, `(.L_x_7324) ;  /* 0x0000053000007945 */ /* 0x000fe20003800200 */
[----:B------:R-:W-:Y:S01]  /*61c0*/  ULOP3.LUT UR5, UR39, 0x7fffffff, URZ, 0xc0, !UPT ;  /* 0x7fffffff27057892 */ /* 0x000fe2000f8ec0ff */
[----:B------:R-:W-:Y:S01]  /*61d0*/  IMAD.IADD R54, R15, 0x1, R5 ;  /* 0x000000010f367824 */ /* 0x000fe200078e0205 */
[----:B------:R-:W-:-:S02]  /*61e0*/  SHF.L.U64.HI R52, R10, 0x6, R11 ;  /* 0x000000060a347819 */ /* 0x000fc4000001020b */
[----:B------:R-:W-:Y:S01]  /*61f0*/  CS2R R48, SRZ ;  /* 0x0000000000307805 */ /* 0x000fe2000001ff00 */
[----:B------:R-:W-:Y:S01]  /*6200*/  IMAD.U32 R4, RZ, RZ, UR4 ;  /* 0x00000004ff047e24 */ /* 0x000fe2000f8e00ff */
[----:B------:R-:W-:Y:S01]  /*6210*/  MOV R5, UR5 ;  /* 0x0000000500057c02 */ /* 0x000fe20008000f00 */
[----:B------:R-:W-:Y:S02]  /*6220*/  IMAD.U32 R51, RZ, RZ, UR4 ;  /* 0x00000004ff337e24 */ /* 0x000fe4000f8e00ff */
[----:B------:R-:W-:Y:S01]  /*6230*/  IMAD.U32 R50, RZ, RZ, UR5 ;  /* 0x00000005ff327e24 */ /* 0x000fe2000f8e00ff */
[----:B-1----:R-:W-:-:S04]  /*6240*/  LEA R3, P0, R8, UR6, 0x3 ;  /* 0x0000000608037c11 */ /* 0x002fc8000f8018ff */
[----:B------:R-:W-:-:S09]  /*6250*/  LEA.HI.X R53, R8, UR7, R13, 0x3, P0 ;  /* 0x0000000708357c11 */ /* 0x000fd200080f1c0d */
.L_x_7325:
[----:B----4-:R-:W-:Y:S01]  /*6260*/  MOV R26, R3 ;  /* 0x00000003001a7202 */ /* 0x010fe20000000f00 */
[----:B------:R-:W-:Y:S01]  /*6270*/  IMAD.MOV.U32 R27, RZ, RZ, R53 ;  /* 0x000000ffff1b7224 */ /* 0x000fe200078e0035 */
[----:B------:R-:W-:-:S04]  /*6280*/  IADD3 R30, P0, PT, R3, R14, RZ ;  /* 0x0000000e031e7210 */ /* 0x000fc80007f1e0ff */
[----:B------:R0:W2:Y:S01]  /*6290*/  LDG.E.64 R46, desc[UR36][R26.64] ;  /* 0x000000241a2e7981 */ /* 0x0000a2000c1e1b00 */
[----:B------:R-:W-:-:S05]  /*62a0*/  IMAD.X R31, R53, 0x1, R54, P0 ;  /* 0x00000001351f7824 */ /* 0x000fca00000e0636 */
[----:B------:R-:W3:Y:S01]  /*62b0*/  LDG.E.64 R28, desc[UR36][R30.64] ;  /* 0x000000241e1c7981 */ /* 0x000ee2000c1e1b00 */
[----:B------:R-:W-:-:S04]  /*62c0*/  IADD3 R34, P0, PT, R30, R14, RZ ;  /* 0x0000000e1e227210 */ /* 0x000fc80007f1e0ff */
[----:B------:R-:W-:-:S05]  /*62d0*/  IADD3.X R35, PT, PT, R31, R54, RZ, P0, !PT ;  /* 0x000000361f237210 */ /* 0x000fca00007fe4ff */
[----:B------:R-:W4:Y:S01]  /*62e0*/  LDG.E.64 R20, desc[UR36][R34.64] ;  /* 0x0000002422147981 */ /* 0x000f22000c1e1b00 */
[----:B------:R-:W-:-:S05]  /*62f0*/  IADD3 R38, P0, PT, R34, R14, RZ ;  /* 0x0000000e22267210 */ /* 0x000fca0007f1e0ff */
[----:B------:R-:W-:Y:S01]  /*6300*/  IMAD.X R39, R35, 0x1, R54, P0 ;  /* 0x0000000123277824 */ /* 0x000fe200000e0636 */
[----:B------:R-:W-:-:S04]  /*6310*/  IADD3 R40, P0, PT, R38, R14, RZ ;  /* 0x0000000e26287210 */ /* 0x000fc80007f1e0ff */
[----:B------:R-:W5:Y:S01]  /*6320*/  LDG.E.64 R24, desc[UR36][R38.64] ;  /* 0x0000002426187981 */ /* 0x000f62000c1e1b00 */
[----:B------:R-:W-:Y:S01]  /*6330*/  IMAD.X R41, R39, 0x1, R54, P0 ;  /* 0x0000000127297824 */ /* 0x000fe200000e0636 */
[----:B------:R-:W-:-:S04]  /*6340*/  IADD3 R56, P0, PT, R40, R14, RZ ;  /* 0x0000000e28387210 */ /* 0x000fc80007f1e0ff */
[----:B------:R1:W5:Y:S01]  /*6350*/  LDG.E.64 R36, desc[UR36][R40.64] ;  /* 0x0000002428247981 */ /* 0x000362000c1e1b00 */
[----:B------:R-:W-:Y:S02]  /*6360*/  IADD3.X R57, PT, PT, R41, R54, RZ, P0, !PT ;  /* 0x0000003629397210 */ /* 0x000fe400007fe4ff */
[----:B------:R-:W-:-:S03]  /*6370*/  IADD3 R58, P0, PT, R56, R14, RZ ;  /* 0x0000000e383a7210 */ /* 0x000fc60007f1e0ff */
[----:B------:R-:W5:Y:S02]  /*6380*/  LDG.E.64 R32, desc[UR36][R56.64] ;  /* 0x0000002438207981 */ /* 0x000f64000c1e1b00 */
[----:B------:R-:W-:Y:S01]  /*6390*/  IMAD.X R59, R57, 0x1, R54, P0 ;  /* 0x00000001393b7824 */ /* 0x000fe200000e0636 */
[----:B0-----:R-:W-:-:S04]  /*63a0*/  IADD3 R26, P0, PT, R58, R14, RZ ;  /* 0x0000000e3a1a7210 */ /* 0x001fc80007f1e0ff */
[----:B------:R-:W5:Y:S01]  /*63b0*/  LDG.E.64 R30, desc[UR36][R58.64] ;  /* 0x000000243a1e7981 */ /* 0x000f62000c1e1b00 */
        /* <DEDUP_REMOVED lines=8> */
[----:B------:R-:W-:-:S02]  /*6440*/  IADD3.X R53, PT, PT, R53, R52, RZ, P1, !PT ;  /* 0x0000003435357210 */ /* 0x000fc40000ffe4ff */
        /* <DEDUP_REMOVED lines=8> */
[----:B------:R0:W2:Y:S02]  /*64d0*/  LDC.64 R44, c[0x0][R0+0x370] ;  /* 0x0000dc00002c7b82 */ /* 0x0000a40000000a00 */
[----:B------:R-:W-:Y:S01]  /*64e0*/  IADD3 R49, PT, PT, R49, R47, RZ ;  /* 0x0000002f31317210 */ /* 0x000fe20007ffe0ff */
[-C--:B------:R-:W-:Y:S02]  /*64f0*/  IMAD R43, R43, R28.reuse, R29 ;  /* 0x0000001c2b2b7224 */ /* 0x080fe400078e021d */
[----:B------:R-:W-:-:S04]  /*6500*/  IMAD.WIDE.U32 R28, R42, R28, R48 ;  /* 0x0000001c2a1c7225 */ /* 0x000fc800078e0030 */
[----:B------:R-:W-:Y:S02]  /*6510*/  IMAD.IADD R29, R29, 0x1, R43 ;  /* 0x000000011d1d7824 */ /* 0x000fe400078e022b */
[----:B------:R0:W3:Y:S01]  /*6520*/  LDC.64 R42, c[0x0][R0+0x378] ;  /* 0x0000de00002a7b82 */ /* 0x0000e20000000a00 */
[----:B----4-:R-:W-:-:S04]  /*6530*/  IMAD R21, R21, R40, RZ ;  /* 0x0000002815157224 */ /* 0x010fc800078e02ff */
[-C--:B------:R-:W-:Y:S02]  /*6540*/  IMAD R41, R41, R20.reuse, R21 ;  /* 0x0000001429297224 */ /* 0x080fe400078e0215 */
[----:B------:R-:W-:Y:S02]  /*6550*/  IMAD.WIDE.U32 R20, R40, R20, R28 ;  /* 0x0000001428147225 */ /* 0x000fe400078e001c */
[----:B------:R0:W4:Y:S02]  /*6560*/  LDC.64 R28, c[0x0][R0+0x380] ;  /* 0x0000e000001c7b82 */ /* 0x0001240000000a00 */
[----:B------:R-:W-:Y:S02]  /*6570*/  IMAD.IADD R21, R21, 0x1, R41 ;  /* 0x0000000115157824 */ /* 0x000fe400078e0229 */
[----:B-----5:R-:W-:Y:S02]  /*6580*/  IMAD R25, R25, R38, RZ ;  /* 0x0000002619197224 */ /* 0x020fe400078e02ff */
[----:B------:R-:W-:-:S04]  /*6590*/  IMAD.WIDE.U32 R20, R38, R24, R20 ;  /* 0x0000001826147225 */ /* 0x000fc800078e0014 */
[----:B------:R-:W-:Y:S02]  /*65a0*/  IMAD R25, R39, R24, R25 ;  /* 0x0000001827197224 */ /* 0x000fe400078e0219 */
[----:B0-----:R-:W-:-:S03]  /*65b0*/  VIADD R0, R0, 0x40 ;  /* 0x0000004000007836 */ /* 0x001fc60000000000 */
[----:B------:R-:W-:Y:S01]  /*65c0*/  IADD3 R21, PT, PT, R21, R25, RZ ;  /* 0x0000001915157210 */ /* 0x000fe20007ffe0ff */
[----:B-1----:R-:W-:-:S04]  /*65d0*/  IMAD R25, R37, R34, RZ ;  /* 0x0000002225197224 */ /* 0x002fc800078e02ff */
[-C--:B------:R-:W-:Y:S02]  /*65e0*/  IMAD R25, R35, R36.reuse, R25 ;  /* 0x0000002423197224 */ /* 0x080fe400078e0219 */
[----:B------:R-:W-:-:S04]  /*65f0*/  IMAD.WIDE.U32 R20, R34, R36, R20 ;  /* 0x0000002422147225 */ /* 0x000fc800078e0014 */
[----:B------:R-:W-:Y:S02]  /*6600*/  IMAD.IADD R21, R21, 0x1, R25 ;  /* 0x0000000115157824 */ /* 0x000fe400078e0219 */
[----:B--2---:R-:W-:-:S04]  /*6610*/  IMAD R25, R33, R44, RZ ;  /* 0x0000002c21197224 */ /* 0x004fc800078e02ff */
[-C--:B------:R-:W-:Y:S02]  /*6620*/  IMAD R25, R45, R32.reuse, R25 ;  /* 0x000000202d197224 */ /* 0x080fe400078e0219 */
[----:B------:R-:W-:-:S04]  /*6630*/  IMAD.WIDE.U32 R32, R44, R32, R20 ;  /* 0x000000202c207225 */ /* 0x000fc800078e0014 */
        /* <DEDUP_REMOVED lines=8> */
[----:B------:R-:W-:Y:S01]  /*66c0*/  IMAD.IADD R49, R49, 0x1, R21 ;  /* 0x0000000131317824 */ /* 0x000fe200078e0215 */
[----:B------:R-:W-:Y:S06]  /*66d0*/  @P0 BRA `(.L_x_7325) ;  /* 0xfffffff800e00947 */ /* 0x000fec000383ffff */
[----:B------:R-:W-:Y:S05]  /*66e0*/  BSYNC.RECONVERGENT B0 ;  /* 0x0000000000007941 */ /* 0x000fea0003800200 */
.L_x_7324:
        /* <DEDUP_REMOVED lines=8> */
[----:B------:R-:W4:Y:S01]  /*6770*/  LDCU.64 UR4, c[0x0][0x5a0] ;  /* 0x0000b400ff0477ac */ /* 0x000f220008000a00 */
[-C--:B0-----:R-:W-:Y:S02]  /*6780*/  IMAD R0, R5, R10.reuse, RZ ;  /* 0x0000000a05007224 */ /* 0x081fe400078e02ff */
[----:B------:R-:W-:Y:S02]  /*6790*/  IMAD.MOV.U32 R12, RZ, RZ, R8 ;  /* 0x000000ffff0c7224 */ /* 0x000fe400078e0008 */
[C---:B------:R-:W-:Y:S02]  /*67a0*/  IMAD R3, R4.reuse, R11, R0 ;  /* 0x0000000b04037224 */ /* 0x040fe400078e0200 */
[----:B------:R-:W-:-:S04]  /*67b0*/  IMAD.WIDE.U32 R14, R4, R10, R12 ;  /* 0x0000000a040e7225 */ /* 0x000fc800078e000c */
[----:B------:R-:W-:Y:S01]  /*67c0*/  IMAD.IADD R3, R15, 0x1, R3 ;  /* 0x000000010f037824 */ /* 0x000fe200078e0203 */
[----:B------:R-:W-:Y:S02]  /*67d0*/  SHF.L.U32 R15, R10, 0x3, RZ ;  /* 0x000000030a0f7819 */ /* 0x000fe400000006ff */
[----:B----4-:R-:W-:-:S04]  /*67e0*/  LEA R26, P0, R14, UR4, 0x3 ;  /* 0x000000040e1a7c11 */ /* 0x010fc8000f8018ff */
[----:B------:R-:W-:Y:S02]  /*67f0*/  LEA.HI.X R27, R14, UR5, R3, 0x3, P0 ;  /* 0x000000050e1b7c11 */ /* 0x000fe400080f1c03 */
[----:B------:R-:W-:Y:S02]  /*6800*/  SHF.L.U64.HI R3, R10, 0x3, R11 ;  /* 0x000000030a037819 */ /* 0x000fe4000001020b */
[-C--:B------:R-:W-:Y:S01]  /*6810*/  IADD3 R34, P0, PT, R26, R15.reuse, RZ ;  /* 0x0000000f1a227210 */ /* 0x080fe20007f1e0ff */
[----:B------:R0:W2:Y:S04]  /*6820*/  LDG.E.64 R28, desc[UR36][R26.64] ;  /* 0x000000241a1c7981 */ /* 0x0000a8000c1e1b00 */
[----:B------:R-:W-:Y:S01]  /*6830*/  IMAD.X R35, R27, 0x1, R3, P0 ;  /* 0x000000011b237824 */ /* 0x000fe200000e0603 */
[----:B------:R-:W-:-:S04]  /*6840*/  IADD3 R36, P0, PT, R34, R15, RZ ;  /* 0x0000000f22247210 */ /* 0x000fc80007f1e0ff */
[----:B------:R1:W3:Y:S01]  /*6850*/  LDG.E.64 R24, desc[UR36][R34.64] ;  /* 0x0000002422187981 */ /* 0x0002e2000c1e1b00 */
[----:B------:R-:W-:Y:S01]  /*6860*/  IMAD.X R37, R35, 0x1, R3, P0 ;  /* 0x0000000123257824 */ /* 0x000fe200000e0603 */
[----:B------:R-:W-:-:S04]  /*6870*/  IADD3 R14, P0, PT, R36, R15, RZ ;  /* 0x0000000f240e7210 */ /* 0x000fc80007f1e0ff */
[----:B------:R-:W4:Y:S01]  /*6880*/  LDG.E.64 R20, desc[UR36][R36.64] ;  /* 0x0000002424147981 */ /* 0x000f22000c1e1b00 */
[----:B------:R-:W-:-:S06]  /*6890*/  IADD3.X R15, PT, PT, R37, R3, RZ, P0, !PT ;  /* 0x00000003250f7210 */ /* 0x000fcc00007fe4ff */
[----:B------:R-:W5:Y:S01]  /*68a0*/  LDG.E.64 R14, desc[UR36][R14.64] ;  /* 0x000000240e0e7981 */ /* 0x000f62000c1e1b00 */
[C---:B------:R-:W-:Y:S01]  /*68b0*/  IMAD.SHL.U32 R0, R4.reuse, 0x8, RZ ;  /* 0x0000000804007824 */ /* 0x040fe200078e00ff */
[----:B------:R-:W-:-:S03]  /*68c0*/  IADD3 R4, P0, PT, R4, 0x4, RZ ;  /* 0x0000000404047810 */ /* 0x000fc60007f1e0ff */
[----:B------:R-:W2:Y:S02]  /*68d0*/  LDC.64 R30, c[0x0][R0+0x5b0] ;  /* 0x00016c00001e7b82 */ /* 0x000ea40000000a00 */
[----:B------:R-:W-:-:S06]  /*68e0*/  IMAD.X R5, RZ, RZ, R5, P0 ;  /* 0x000000ffff057224 */ /* 0x000fcc00000e0605 */
        /* <DEDUP_REMOVED lines=19> */
.L_x_7326:
        /* <DEDUP_REMOVED lines=8> */
[-C--:B0-----:R-:W-:Y:S02]  /*6aa0*/  IMAD R0, R5, R10.reuse, RZ ;  /* 0x0000000a05007224 */ /* 0x081fe400078e02ff */
[----:B------:R-:W-:Y:S02]  /*6ab0*/  IMAD.MOV.U32 R14, RZ, RZ, R8 ;  /* 0x000000ffff0e7224 */ /* 0x000fe400078e0008 */
[----:B------:R-:W-:Y:S02]  /*6ac0*/  IMAD.MOV.U32 R15, RZ, RZ, R13 ;  /* 0x000000ffff0f7224 */ /* 0x000fe400078e000d */
[C---:B------:R-:W-:Y:S02]  /*6ad0*/  IMAD R3, R4.reuse, R11, R0 ;  /* 0x0000000b04037224 */ /* 0x040fe400078e0200 */
[----:B------:R-:W-:-:S05]  /*6ae0*/  IMAD.WIDE.U32 R14, R4, R10, R14 ;  /* 0x0000000a040e7225 */ /* 0x000fca00078e000e */
[----:B------:R-:W-:Y:S02]  /*6af0*/  IADD3 R3, PT, PT, R15, R3, RZ ;  /* 0x000000030f037210 */ /* 0x000fe40007ffe0ff */
[----:B-1----:R-:W-:-:S04]  /*6b00*/  LEA R24, P0, R14, UR4, 0x3 ;  /* 0x000000040e187c11 */ /* 0x002fc8000f8018ff */
[----:B------:R-:W-:Y:S02]  /*6b10*/  LEA.HI.X R25, R14, UR5, R3, 0x3, P0 ;  /* 0x000000050e197c11 */ /* 0x000fe400080f1c03 */
[----:B------:R-:W-:-:S03]  /*6b20*/  LEA R14, P0, R10, R24, 0x3 ;  /* 0x000000180a0e7211 */ /* 0x000fc600078018ff */
[----:B----4-:R-:W2:Y:S01]  /*6b30*/  LDG.E.64 R26, desc[UR36][R24.64] ;  /* 0x00000024181a7981 */ /* 0x010ea2000c1e1b00 */
[----:B------:R-:W-:-:S06]  /*6b40*/  LEA.HI.X R15, R10, R25, R11, 0x3, P0 ;  /* 0x000000190a0f7211 */ /* 0x000fcc00000f1c0b */
[----:B------:R-:W3:Y:S01]  /*6b50*/  LDG.E.64 R14, desc[UR36][R14.64] ;  /* 0x000000240e0e7981 */ /* 0x000ee2000c1e1b00 */
[C---:B------:R-:W-:Y:S01]  /*6b60*/  IMAD.SHL.U32 R0, R4.reuse, 0x8, RZ ;  /* 0x0000000804007824 */ /* 0x040fe200078e00ff */
[----:B------:R-:W-:-:S03]  /*6b70*/  IADD3 R4, P0, PT, R4, 0x2, RZ ;  /* 0x0000000204047810 */ /* 0x000fc60007f1e0ff */
[----:B------:R-:W2:Y:S01]  /*6b80*/  LDC.64 R20, c[0x0][R0+0x5b0] ;  /* 0x00016c0000147b82 */ /* 0x000ea20000000a00 */
[----:B------:R-:W-:-:S07]  /*6b90*/  IADD3.X R5, PT, PT, RZ, R5, RZ, P0, !PT ;  /* 0x00000005ff057210 */ /* 0x000fce00007fe4ff */
[----:B------:R-:W3:Y:S01]  /*6ba0*/  LDC.64 R28, c[0x0][R0+0x5b8] ;  /* 0x00016e00001c7b82 */ /* 0x000ee20000000a00 */
        /* <DEDUP_REMOVED lines=8> */
.L_x_7327:
[----:B------:R-:W-:Y:S05]  /*6c30*/  BRA.U UP0, `(.L_x_7323) ;  /* 0x00000001003c7547 */ /* 0x000fea000b800000 */
[----:B------:R-:W1:Y:S01]  /*6c40*/  LDCU.64 UR4, c[0x0][0x5a0] ;  /* 0x0000b400ff0477ac */ /* 0x000e620008000a00 */
[-C--:B0-----:R-:W-:Y:S02]  /*6c50*/  IMAD R5, R5, R10.reuse, RZ ;  /* 0x0000000a05057224 */ /* 0x081fe400078e02ff */
[----:B------:R-:W-:Y:S02]  /*6c60*/  IMAD.MOV.U32 R9, RZ, RZ, R13 ;  /* 0x000000ffff097224 */ /* 0x000fe400078e000d */
[C---:B------:R-:W-:Y:S02]  /*6c70*/  IMAD R3, R4.reuse, R11, R5 ;  /* 0x0000000b04037224 */ /* 0x040fe400078e0205 */
[----:B------:R-:W-:-:S05]  /*6c80*/  IMAD.WIDE.U32 R8, R4, R10, R8 ;  /* 0x0000000a04087225 */ /* 0x000fca00078e0008 */
[----:B------:R-:W-:Y:S02]  /*6c90*/  IADD3 R3, PT, PT, R9, R3, RZ ;  /* 0x0000000309037210 */ /* 0x000fe40007ffe0ff */
[----:B-1----:R-:W-:-:S04]  /*6ca0*/  LEA R10, P0, R8, UR4, 0x3 ;  /* 0x00000004080a7c11 */ /* 0x002fc8000f8018ff */
[----:B------:R-:W-:-:S05]  /*6cb0*/  LEA.HI.X R11, R8, UR5, R3, 0x3, P0 ;  /* 0x00000005080b7c11 */ /* 0x000fca00080f1c03 */
[----:B------:R-:W2:Y:S01]  /*6cc0*/  LDG.E.64 R8, desc[UR36][R10.64] ;  /* 0x000000240a087981 */ /* 0x000ea2000c1e1b00 */
[----:B------:R-:W-:-:S06]  /*6cd0*/  IMAD.SHL.U32 R4, R4, 0x8, RZ ;  /* 0x0000000804047824 */ /* 0x000fcc00078e00ff */
[----:B------:R-:W2:Y:S02]  /*6ce0*/  LDC.64 R4, c[0x0][R4+0x5b0] ;  /* 0x00016c0004047b82 */ /* 0x000ea40000000a00 */
[----:B--2---:R-:W-:Y:S02]  /*6cf0*/  IMAD R3, R9, R4, RZ ;  /* 0x0000000409037224 */ /* 0x004fe400078e02ff */
[----:B------:R-:W-:-:S04]  /*6d00*/  IMAD.WIDE.U32 R48, R4, R8, R48 ;  /* 0x0000000804307225 */ /* 0x000fc800078e0030 */
[----:B------:R-:W-:-:S04]  /*6d10*/  IMAD R3, R5, R8, R3 ;  /* 0x0000000805037224 */ /* 0x000fc800078e0203 */
[----:B------:R-:W-:-:S07]  /*6d20*/  IMAD.IADD R49, R49, 0x1, R3 ;  /* 0x0000000131317824 */ /* 0x000fce00078e0203 */
.L_x_7323:
        /* <DEDUP_REMOVED lines=16> */
.L_x_7329:
        /* <DEDUP_REMOVED lines=27> */
.L_x_7328:
[----:B------:R-:W-:Y:S05]  /*6fe0*/  @!P0 BRA `(.L_x_7330) ;  /* 0x0000000000848947 */ /* 0x000fea0003800000 */
[----:B------:R-:W1:Y:S01]  /*6ff0*/  LDCU.64 UR4, c[0x0][0x600] ;  /* 0x0000c000ff0477ac */ /* 0x000e620008000a00 */
[----:B------:R-:W-:Y:S01]  /*7000*/  BSSY.RECONVERGENT B0, `(.L_x_7330) ;  /* 0x000001f000007945 */ /* 0x000fe20003800200 */
[----:B------:R-:W-:Y:S02]  /*7010*/  MOV R15, R27 ;  /* 0x0000001b000f7202 */ /* 0x000fe40000000f00 */
[----:B------:R-:W-:Y:S01]  /*7020*/  MOV R21, R3 ;  /* 0x0000000300157202 */ /* 0x000fe20000000f00 */
[----:B-1----:R-:W-:Y:S02]  /*7030*/  IMAD.U32 R25, RZ, RZ, UR4 ;  /* 0x00000004ff197e24 */ /* 0x002fe4000f8e00ff */
[----:B------:R-:W-:-:S07]  /*7040*/  IMAD.U32 R24, RZ, RZ, UR5 ;  /* 0x00000005ff187e24 */ /* 0x000fce000f8e00ff */
.L_x_7331:
        /* <DEDUP_REMOVED lines=27> */
.L_x_7330:
[----:B------:R-:W1:Y:S01]  /*7200*/  LDCU.64 UR6, c[0x0][0x5f8] ;  /* 0x0000bf00ff0677ac */ /* 0x000e620008000a00 */
[C---:B0----5:R-:W-:Y:S01]  /*7210*/  IMAD.SHL.U32 R10, R6.reuse, 0x8, RZ ;  /* 0x00000008060a7824 */ /* 0x061fe200078e00ff */
[----:B------:R-:W-:Y:S01]  /*7220*/  IADD3 R4, P0, PT, -R29, R27, RZ ;  /* 0x0000001b1d047210 */ /* 0x000fe20007f1e1ff */
[----:B------:R-:W0:Y:S01]  /*7230*/  LDCU.64 UR4, c[0x0][0x608] ;  /* 0x0000c100ff0477ac */ /* 0x000e220008000a00 */
[----:B------:R-:W-:Y:S02]  /*7240*/  SHF.L.U64.HI R9, R6, 0x3, R7 ;  /* 0x0000000306097819 */ /* 0x000fe40000010207 */
[----:B------:R-:W-:Y:S01]  /*7250*/  IADD3.X R5, PT, PT, ~R0, R3, RZ, P0, !PT ;  /* 0x0000000300057210 */ /* 0x000fe200007fe5ff */
[----:B------:R-:W2:Y:S03]  /*7260*/  LDCU.64 UR8, c[0x0][0x610] ;  /* 0x0000c200ff0877ac */ /* 0x000ea60008000a00 */
[----:B------:R-:W-:-:S02]  /*7270*/  SHF.R.S64 R4, R4, 0x3, R5 ;  /* 0x0000000304047819 */ /* 0x000fc40000001005 */
[----:B------:R-:W-:Y:S02]  /*7280*/  SHF.R.S32.HI R5, RZ, 0x3, R5 ;  /* 0x00000003ff057819 */ /* 0x000fe40000011405 */
[----:B-1----:R-:W-:Y:S02]  /*7290*/  IADD3 R8, P2, PT, R29, -UR6, RZ ;  /* 0x800000061d087c10 */ /* 0x002fe4000ff5e0ff */
[----:B0-----:R-:W-:Y:S02]  /*72a0*/  IADD3 R6, P1, PT, R10, UR4, RZ ;  /* 0x000000040a067c10 */ /* 0x001fe4000ff3e0ff */
[----:B------:R-:W-:Y:S02]  /*72b0*/  IADD3.X R3, PT, PT, R0, ~UR7, RZ, P2, !PT ;  /* 0x8000000700037c10 */ /* 0x000fe400097fe4ff */
[----:B--2---:R-:W-:Y:S02]  /*72c0*/  IADD3 R10, P0, PT, R10, UR8, RZ ;  /* 0x000000080a0a7c10 */ /* 0x004fe4000ff1e0ff */
        /* <DEDUP_REMOVED lines=22> */
.L_x_7335:
[----:B------:R0:W-:Y:S01]  /*7430*/  STG.E.U8 desc[UR36][R12.64], RZ ;  /* 0x000000ff0c007986 */ /* 0x0001e2000c101124 */
[----:B------:R-:W-:Y:S05]  /*7440*/  BRA `(.L_x_7337) ;  /* 0x00000004008c7947 */ /* 0x000fea0003800000 */
.L_x_7334:
        /* <DEDUP_REMOVED lines=8> */
.L_x_7339:
[----:B------:R0:W-:Y:S01]  /*74d0*/  STG.E desc[UR36][R12.64], RZ ;  /* 0x000000ff0c007986 */ /* 0x0001e2000c101924 */
[----:B------:R-:W-:Y:S05]  /*74e0*/  BRA `(.L_x_7337) ;  /* 0x0000000400647947 */ /* 0x000fea0003800000 */
.L_x_7338:
[----:B------:R0:W-:Y:S01]  /*74f0*/  STG.E.U16 desc[UR36][R12.64], RZ ;  /* 0x000000ff0c007986 */ /* 0x0001e2000c101524 */
[----:B------:R-:W-:Y:S05]  /*7500*/  BRA `(.L_x_7337) ;  /* 0x00000004005c7947 */ /* 0x000fea0003800000 */
.L_x_7333:
        /* <DEDUP_REMOVED lines=8> */
.L_x_7341:
[----:B------:R0:W-:Y:S01]  /*7590*/  STG.E.U16 desc[UR36][R12.64], RZ ;  /* 0x000000ff0c007986 */ /* 0x0001e2000c101524 */
[----:B------:R-:W-:Y:S05]  /*75a0*/  BRA `(.L_x_7337) ;  /* 0x0000000400347947 */ /* 0x000fea0003800000 */
.L_x_7340:
        /* <DEDUP_REMOVED lines=8> */
.L_x_7343:
[----:B------:R0:W-:Y:S01]  /*7630*/  STG.E desc[UR36][R12.64], RZ ;  /* 0x000000ff0c007986 */ /* 0x0001e2000c101924 */
[----:B------:R-:W-:Y:S05]  /*7640*/  BRA `(.L_x_7337) ;  /* 0x00000004000c7947 */ /* 0x000fea0003800000 */
.L_x_7342:
[----:B------:R0:W-:Y:S01]  /*7650*/  STG.E.64 desc[UR36][R12.64], RZ ;  /* 0x000000ff0c007986 */ /* 0x0001e2000c101b24 */
[----:B------:R-:W-:Y:S05]  /*7660*/  BRA `(.L_x_7337) ;  /* 0x0000000400047947 */ /* 0x000fea0003800000 */
.L_x_7332:
        /* <DEDUP_REMOVED lines=10> */
.L_x_7346:
[----:B------:R0:W-:Y:S01]  /*7710*/  STG.E.128 desc[UR36][R12.64], RZ ;  /* 0x000000ff0c007986 */ /* 0x0001e2000c101d24 */
[----:B------:R-:W-:Y:S05]  /*7720*/  BRA `(.L_x_7337) ;  /* 0x0000000000d47947 */ /* 0x000fea0003800000 */
.L_x_7345:
        /* <DEDUP_REMOVED lines=8> */
.L_x_7348:
[----:B------:R2:W-:Y:S01]  /*77b0*/  STG.E.U8 desc[UR36][R12.64], RZ ;  /* 0x000000ff0c007986 */ /* 0x0005e2000c101124 */
[----:B------:R-:W-:Y:S05]  /*77c0*/  BRA `(.L_x_7337) ;  /* 0x0000000000ac7947 */ /* 0x000fea0003800000 */
.L_x_7347:
[----:B------:R0:W-:Y:S01]  /*77d0*/  STG.E.U16 desc[UR36][R12.64], RZ ;  /* 0x000000ff0c007986 */ /* 0x0001e2000c101524 */
[----:B------:R-:W-:Y:S05]  /*77e0*/  BRA `(.L_x_7337) ;  /* 0x0000000000a47947 */ /* 0x000fea0003800000 */
.L_x_7344:
        /* <DEDUP_REMOVED lines=10> */
.L_x_7351:
[----:B------:R0:W-:Y:S01]  /*7890*/  STG.E.U8 desc[UR36][R12.64], RZ ;  /* 0x000000ff0c007986 */ /* 0x0001e2000c101124 */
[----:B------:R-:W-:Y:S05]  /*78a0*/  BRA `(.L_x_7337) ;  /* 0x0000000000747947 */ /* 0x000fea0003800000 */
.L_x_7350:
[----:B------:R0:W-:Y:S01]  /*78b0*/  STG.E.U8 desc[UR36][R12.64], RZ ;  /* 0x000000ff0c007986 */ /* 0x0001e2000c101124 */
[----:B------:R-:W-:Y:S05]  /*78c0*/  BRA `(.L_x_7337) ;  /* 0x00000000006c7947 */ /* 0x000fea0003800000 */
.L_x_7349:
[----:B------:R-:W-:-:S13]  /*78d0*/  ISETP.NE.AND P0, PT, R0, 0x1c, PT ;  /* 0x0000001c0000780c */ /* 0x000fda0003f05270 */
[----:B------:R-:W-:Y:S05]  /*78e0*/  @!P0 BRA `(.L_x_7352) ;  /* 0x0000000000608947 */ /* 0x000fea0003800000 */
[----:B------:R-:W-:-:S13]  /*78f0*/  ISETP.NE.AND P0, PT, R0, 0x1d, PT ;  /* 0x0000001d0000780c */ /* 0x000fda0003f05270 */
[----:B------:R-:W-:Y:S05]  /*7900*/  @!P0 BRA `(.L_x_7353) ;  /* 0x0000000000508947 */ /* 0x000fea0003800000 */
[----:B------:R-:W-:-:S13]  /*7910*/  ISETP.NE.AND P0, PT, R0, 0x2c, PT ;  /* 0x0000002c0000780c */ /* 0x000fda0003f05270 */
[----:B------:R0:W-:Y:S01]  /*7920*/  @!P0 STG.E.U8 desc[UR36][R12.64], RZ ;  /* 0x000000ff0c008986 */ /* 0x0001e2000c101124 */
[----:B------:R-:W-:Y:S05]  /*7930*/  @!P0 BRA `(.L_x_7337) ;  /* 0x0000000000508947 */ /* 0x000fea0003800000 */
.L_x_7336:
        /* <DEDUP_REMOVED lines=16> */
.L_x_7354:
[----:B------:R-:W-:Y:S05]  /*7a40*/  BRA `(.L_x_7337) ;  /* 0x00000000000c7947 */ /* 0x000fea0003800000 */
.L_x_7353:
[----:B------:R0:W-:Y:S01]  /*7a50*/  STG.E.64 desc[UR36][R12.64], RZ ;  /* 0x000000ff0c007986 */ /* 0x0001e2000c101b24 */
[----:B------:R-:W-:Y:S05]  /*7a60*/  BRA `(.L_x_7337) ;  /* 0x0000000000047947 */ /* 0x000fea0003800000 */
.L_x_7352:
[----:B------:R0:W-:Y:S02]  /*7a70*/  STG.E desc[UR36][R12.64], RZ ;  /* 0x000000ff0c007986 */ /* 0x0001e4000c101924 */
.L_x_7337:
[----:B------:R-:W-:-:S07]  /*7a80*/  VIADD R17, R17, 0x80 ;  /* 0x0000008011117836 */ /* 0x000fce0000000000 */
.L_x_7287:
[----:B------:R-:W-:Y:S05]  /*7a90*/  BSYNC.RECONVERGENT B6 ;  /* 0x0000000000067941 */ /* 0x000fea0003800200 */
.L_x_7286:
        /* <DEDUP_REMOVED lines=308> */
.L_x_7357:
        /* <DEDUP_REMOVED lines=17> */
.L_x_7361:
[----:B------:R0:W5:Y:S01]  /*8ef0*/  LDG.E.U8 R6, desc[UR36][R4.64] ;  /* 0x0000002404067981 */ /* 0x000162000c1e1100 */
[----:B------:R-:W-:Y:S01]  /*8f00*/  HFMA2 R7, -RZ, RZ, 0, 0 ;  /* 0x00000000ff077431 */ /* 0x000fe200000001ff */
[----:B------:R-:W-:Y:S06]  /*8f10*/  BRA `(.L_x_7363) ;  /* 0x0000000c00447947 */ /* 0x000fec0003800000 */
.L_x_7360:
        /* <DEDUP_REMOVED lines=8> */
.L_x_7365:
[----:B------:R-:W5:Y:S02]  /*8fa0*/  LDG.E R6, desc[UR36][R4.64] ;  /* 0x0000002404067981 */ /* 0x000f64000c1e1900 */
[----:B-----5:R-:W-:Y:S01]  /*8fb0*/  SHF.R.S32.HI R7, RZ, 0x1f, R6 ;  /* 0x0000001fff077819 */ /* 0x020fe20000011406 */
[----:B------:R-:W-:Y:S06]  /*8fc0*/  BRA `(.L_x_7363) ;  /* 0x0000000c00187947 */ /* 0x000fec0003800000 */
.L_x_7364:
[----:B------:R-:W5:Y:S02]  /*8fd0*/  LDG.E.S16 R6, desc[UR36][R4.64] ;  /* 0x0000002404067981 */ /* 0x000f64000c1e1700 */
[----:B-----5:R-:W-:Y:S01]  /*8fe0*/  SHF.R.S32.HI R7, RZ, 0x1f, R6 ;  /* 0x0000001fff077819 */ /* 0x020fe20000011406 */
[----:B------:R-:W-:Y:S06]  /*8ff0*/  BRA `(.L_x_7363) ;  /* 0x0000000c000c7947 */ /* 0x000fec0003800000 */
.L_x_7359:
        /* <DEDUP_REMOVED lines=9> */
.L_x_7367:
[----:B------:R-:W5:Y:S02]  /*9090*/  LDG.E.U16 R4, desc[UR36][R4.64] ;  /* 0x0000002404047981 */ /* 0x000f64000c1e1500 */
[----:B-----5:R-:W-:-:S06]  /*90a0*/  HADD2.F32 R6, -RZ, R4.H0_H0 ;  /* 0x20000004ff067230 */ /* 0x020fcc0000004100 */
[----:B------:R-:W0:Y:S02]  /*90b0*/  F2I.S64.TRUNC R6, R6 ;  /* 0x0000000600067311 */ /* 0x000e24000020d900 */
[----:B0-----:R-:W-:Y:S05]  /*90c0*/  BRA `(.L_x_7363) ;  /* 0x0000000800d87947 */ /* 0x001fea0003800000 */
.L_x_7366:
        /* <DEDUP_REMOVED lines=9> */
.L_x_7369:
[----:B------:R-:W5:Y:S02]  /*9160*/  LDG.E.U16 R4, desc[UR36][R4.64] ;  /* 0x0000002404047981 */ /* 0x000f64000c1e1500 */
[----:B-----5:R-:W-:-:S06]  /*9170*/  HADD2.F32 R6, -RZ, R4.H0_H0 ;  /* 0x20000004ff067230 */ /* 0x020fcc0000004100 */
[----:B------:R-:W0:Y:S02]  /*9180*/  F2I.S64.TRUNC R6, R6 ;  /* 0x0000000600067311 */ /* 0x000e24000020d900 */
[----:B0-----:R-:W-:Y:S05]  /*9190*/  BRA `(.L_x_7363) ;  /* 0x0000000800a47947 */ /* 0x001fea0003800000 */
.L_x_7368:
[----:B------:R-:W5:Y:S02]  /*91a0*/  LDG.E.64 R4, desc[UR36][R4.64] ;  /* 0x0000002404047981 */ /* 0x000f64000c1e1b00 */
[----:B-----5:R0:W0:Y:S02]  /*91b0*/  F2I.S64.F64.TRUNC R6, R4 ;  /* 0x0000000400067311 */ /* 0x020024000030d900 */
[----:B0-----:R-:W-:Y:S05]  /*91c0*/  BRA `(.L_x_7363) ;  /* 0x0000000800987947 */ /* 0x001fea0003800000 */
.L_x_7358:
        /* <DEDUP_REMOVED lines=13> */
.L_x_7372:
[----:B------:R-:W5:Y:S02]  /*92a0*/  LDG.E.64 R4, desc[UR36][R4.64] ;  /* 0x0000002404047981 */ /* 0x000f64000c1e1b00 */
[----:B-----5:R0:W0:Y:S02]  /*92b0*/  F2I.S64.F64.TRUNC R6, R4 ;  /* 0x0000000400067311 */ /* 0x020024000030d900 */
[----:B0-----:R-:W-:Y:S05]  /*92c0*/  BRA `(.L_x_7363) ;  /* 0x0000000800587947 */ /* 0x001fea0003800000 */
.L_x_7371:
        /* <DEDUP_REMOVED lines=26> */
.L_x_7374:
        /* <DEDUP_REMOVED lines=14> */
.L_x_7373:
[----:B------:R-:W5:Y:S02]  /*9550*/  LDG.E.U16 R6, desc[UR36][R4.64] ;  /* 0x0000002404067981 */ /* 0x000f64000c1e1500 */
[----:B-----5:R-:W-:-:S06]  /*9560*/  IMAD.U32 R6, R6, 0x10000, RZ ;  /* 0x0001000006067824 */ /* 0x020fcc00078e00ff */
[----:B------:R-:W0:Y:S02]  /*9570*/  F2I.S64.TRUNC R6, R6 ;  /* 0x0000000600067311 */ /* 0x000e24000020d900 */
[----:B0-----:R-:W-:Y:S05]  /*9580*/  BRA `(.L_x_7363) ;  /* 0x0000000400a87947 */ /* 0x001fea0003800000 */
.L_x_7370:
        /* <DEDUP_REMOVED lines=11> */
.L_x_7377:
        /* <DEDUP_REMOVED lines=21> */
.L_x_7381:
[----:B------:R-:W-:Y:S05]  /*9790*/  BSYNC.RECONVERGENT B1 ;  /* 0x0000000000017941 */ /* 0x000fea0003800200 */
.L_x_7380:
[----:B------:R-:W-:Y:S01]  /*97a0*/  IMAD.SHL.U32 R0, R0, 0x100000, RZ ;  /* 0x0010000000007824 */ /* 0x000fe200078e00ff */
[----:B------:R-:W-:-:S04]  /*97b0*/  LEA R3, R3, 0x3b800000, 0x17 ;  /* 0x3b80000003037811 */ /* 0x000fc800078eb8ff */
[----:B------:R-:W-:-:S07]  /*97c0*/  LOP3.LUT R6, R3, R0, R7, 0xfe, !PT ;  /* 0x0000000003067212 */ /* 0x000fce00078efe07 */
.L_x_7379:
[----:B------:R-:W-:Y:S05]  /*97d0*/  BSYNC.RECONVERGENT B0 ;  /* 0x0000000000007941 */ /* 0x000fea0003800200 */
.L_x_7378:
[----:B------:R-:W0:Y:S02]  /*97e0*/  F2I.S64.TRUNC R6, R6 ;  /* 0x0000000600067311 */ /* 0x000e24000020d900 */
[----:B0-----:R-:W-:Y:S05]  /*97f0*/  BRA `(.L_x_7363) ;  /* 0x00000004000c7947 */ /* 0x001fea0003800000 */
.L_x_7376:
        /* <DEDUP_REMOVED lines=21> */
.L_x_7385:
[----:B------:R-:W-:Y:S05]  /*9950*/  BSYNC.RECONVERGENT B1 ;  /* 0x0000000000017941 */ /* 0x000fea0003800200 */
.L_x_7384:
[----:B------:R-:W-:Y:S02]  /*9960*/  SHF.L.U32 R0, R0, 0x15, RZ ;  /* 0x0000001500007819 */ /* 0x000fe400000006ff */
[----:B------:R-:W-:-:S04]  /*9970*/  LEA R3, R3, 0x37800000, 0x17 ;  /* 0x3780000003037811 */ /* 0x000fc800078eb8ff */
[----:B------:R-:W-:-:S07]  /*9980*/  LOP3.LUT R6, R3, R0, R7, 0xfe, !PT ;  /* 0x0000000003067212 */ /* 0x000fce00078efe07 */
.L_x_7383:
[----:B------:R-:W-:Y:S05]  /*9990*/  BSYNC.RECONVERGENT B0 ;  /* 0x0000000000007941 */ /* 0x000fea0003800200 */
.L_x_7382:
[----:B------:R-:W0:Y:S02]  /*99a0*/  F2I.S64.TRUNC R6, R6 ;  /* 0x0000000600067311 */ /* 0x000e24000020d900 */
[----:B0-----:R-:W-:Y:S05]  /*99b0*/  BRA `(.L_x_7363) ;  /* 0x00000000009c7947 */ /* 0x001fea0003800000 */
.L_x_7375:
        /* <DEDUP_REMOVED lines=14> */
.L_x_7389:
[----:B------:R-:W-:Y:S05]  /*9aa0*/  BSYNC.RECONVERGENT B0 ;  /* 0x0000000000007941 */ /* 0x000fea0003800200 */
.L_x_7388:
[----:B------:R-:W0:Y:S02]  /*9ab0*/  F2I.S64.TRUNC R6, R6 ;  /* 0x0000000600067311 */ /* 0x000e24000020d900 */
[----:B0-----:R-:W-:Y:S05]  /*9ac0*/  BRA `(.L_x_7363) ;  /* 0x0000000000587947 */ /* 0x001fea0003800000 */
.L_x_7362:
        /* <DEDUP_REMOVED lines=16> */
.L_x_7390:
[----:B------:R-:W-:Y:S01]  /*9bd0*/  CS2R R6, SRZ ;  /* 0x0000000000067805 */ /* 0x000fe2000001ff00 */
[----:B------:R-:W-:Y:S06]  /*9be0*/  BRA `(.L_x_7363) ;  /* 0x0000000000107947 */ /* 0x000fec0003800000 */
.L_x_7387:
[----:B------:R0:W5:Y:S01]  /*9bf0*/  LDG.E.64 R6, desc[UR36][R4.64] ;  /* 0x0000002404067981 */ /* 0x000162000c1e1b00 */
[----:B------:R-:W-:Y:S05]  /*9c00*/  BRA `(.L_x_7363) ;  /* 0x0000000000087947 */ /* 0x000fea0003800000 */
.L_x_7386:
[----:B------:R0:W5:Y:S01]  /*9c10*/  LDG.E R6, desc[UR36][R4.64] ;  /* 0x0000002404067981 */ /* 0x000162000c1e1900 */
[----:B------:R-:W-:-:S07]  /*9c20*/  IMAD.MOV.U32 R7, RZ, RZ, RZ ;  /* 0x000000ffff077224 */ /* 0x000fce00078e00ff */
.L_x_7363:
        /* <DEDUP_REMOVED lines=8> */
.L_x_7391:
        /* <DEDUP_REMOVED lines=13> */
[----:B------:R-:W-:Y:S01]  /*9d80*/  IMAD.WIDE.U32 R8, R6, UR6, RZ ;  /* 0x0000000606087c25 */ /* 0x000fe2000f8e00ff */
[----:B0-----:R-:W-:Y:S02]  /*9d90*/  CS2R R4, SRZ ;  /* 0x0000000000047805 */ /* 0x001fe4000001ff00 */
[----:B------:R-:W-:Y:S01]  /*9da0*/  CS2R R48, SRZ ;  /* 0x0000000000307805 */ /* 0x000fe2000001ff00 */
[----:B------:R-:W-:Y:S01]  /*9db0*/  UISETP.GE.AND.EX UP0, UPT, UR5, URZ, UPT, UP0 ;  /* 0x000000ff0500728c */ /* 0x000fe2000bf06300 */
[----:B--23--:R-:W-:-:S08]  /*9dc0*/  IADD3 R13, PT, PT, R9, R3, RZ ;  /* 0x00000003090d7210 */ /* 0x00cfd00007ffe0ff */
[----:B------:R-:W-:Y:S05]  /*9dd0*/  BRA.U !UP0, `(.L_x_7393) ;  /* 0x0000000508647547 */ /* 0x000fea000b800000 */
[----:B------:R-:W0:Y:S01]  /*9de0*/  LDCU.64 UR6, c[0x0][0x5a0] ;  /* 0x0000b400ff0677ac */ /* 0x000e220008000a00 */
[----:B-1----:R-:W-:Y:S02]  /*9df0*/  IMAD.SHL.U32 R5, R11, 0x8, RZ ;  /* 0x000000080b057824 */ /* 0x002fe400078e00ff */
[----:B------:R-:W-:Y:S02]  /*9e00*/  HFMA2 R0, -RZ, RZ, 0, 3.6716461181640625e-05 ;  /* 0x00000268ff007431 */ /* 0x000fe400000001ff */
[C---:B------:R-:W-:Y:S01]  /*9e10*/  IMAD.WIDE.U32 R14, R10.reuse, 0x8, RZ ;  /* 0x000000080a0e7825 */ /* 0x040fe200078e00ff */
[----:B------:R-:W-:Y:S01]  /*9e20*/  ULOP3.LUT UR4, UR38, 0xfffffff8, URZ, 0xc0, !UPT ;  /* 0xfffffff826047892 */ /* 0x000fe2000f8ec0ff */
[----:B------:R-:W-:Y:S01]  /*9e30*/  BSSY.RECONVERGENT B0, `(.L_x_7393) ;  /* 0x0000053000007945 */ /* 0x000fe20003800200 */
[----:B------:R-:W-:Y:S01]  /*9e40*/  ULOP3.LUT UR5, UR39, 0x7fffffff, URZ, 0xc0, !UPT ;  /* 0x7fffffff27057892 */ /* 0x000fe2000f8ec0ff */
[----:B------:R-:W-:Y:S01]  /*9e50*/  IMAD.IADD R54, R15, 0x1, R5 ;  /* 0x000000010f367824 */ /* 0x000fe200078e0205 */
[----:B------:R-:W-:-:S02]  /*9e60*/  SHF.L.U64.HI R52, R10, 0x6, R11 ;  /* 0x000000060a347819 */ /* 0x000fc4000001020b */
[----:B------:R-:W-:Y:S02]  /*9e70*/  CS2R R48, SRZ ;  /* 0x0000000000307805 */ /* 0x000fe4000001ff00 */
[----:B------:R-:W-:Y:S01]  /*9e80*/  MOV R4, UR4 ;  /* 0x0000000400047c02 */ /* 0x000fe20008000f00 */
[----:B------:R-:W-:Y:S01]  /*9e90*/  IMAD.U32 R5, RZ, RZ, UR5 ;  /* 0x00000005ff057e24 */ /* 0x000fe2000f8e00ff */
[----:B------:R-:W-:Y:S01]  /*9ea0*/  MOV R51, UR4 ;  /* 0x0000000400337c02 */ /* 0x000fe20008000f00 */
[----:B------:R-:W-:Y:S01]  /*9eb0*/  IMAD.U32 R50, RZ, RZ, UR5 ;  /* 0x00000005ff327e24 */ /* 0x000fe2000f8e00ff */
[----:B0-----:R-:W-:-:S04]  /*9ec0*/  LEA R3, P0, R8, UR6, 0x3 ;  /* 0x0000000608037c11 */ /* 0x001fc8000f8018ff */
[----:B------:R-:W-:-:S09]  /*9ed0*/  LEA.HI.X R53, R8, UR7, R13, 0x3, P0 ;  /* 0x0000000708357c11 */ /* 0x000fd200080f1c0d */
.L_x_7394:
[----:B----4-:R-:W-:Y:S01]  /*9ee0*/  MOV R26, R3 ;  /* 0x00000003001a7202 */ /* 0x010fe20000000f00 */
[----:B------:R-:W-:Y:S01]  /*9ef0*/  IMAD.MOV.U32 R27, RZ, RZ, R53 ;  /* 0x000000ffff1b7224 */ /* 0x000fe200078e0035 */
[----:B------:R-:W-:-:S04]  /*9f00*/  IADD3 R30, P0, PT, R3, R14, RZ ;  /* 0x0000000e031e7210 */ /* 0x000fc80007f1e0ff */
[----:B------:R0:W2:Y:S01]  /*9f10*/  LDG.E.64 R46, desc[UR36][R26.64] ;  /* 0x000000241a2e7981 */ /* 0x0000a2000c1e1b00 */
[----:B------:R-:W-:-:S05]  /*9f20*/  IADD3.X R31, PT, PT, R53, R54, RZ, P0, !PT ;  /* 0x00000036351f7210 */ /* 0x000fca00007fe4ff */
        /* <DEDUP_REMOVED lines=17> */
[----:B------:R-:W-:-:S06]  /*a040*/  IADD3.X R27, PT, PT, R59, R54, RZ, P0, !PT ;  /* 0x000000363b1b7210 */ /* 0x000fcc00007fe4ff */
        /* <DEDUP_REMOVED lines=50> */
.L_x_7393:
        /* <DEDUP_REMOVED lines=9> */
[-C--:B-1----:R-:W-:Y:S02]  /*a400*/  IMAD R0, R5, R10.reuse, RZ ;  /* 0x0000000a05007224 */ /* 0x082fe400078e02ff */
[----:B------:R-:W-:Y:S02]  /*a410*/  IMAD.MOV.U32 R12, RZ, RZ, R8 ;  /* 0x000000ffff0c7224 */ /* 0x000fe400078e0008 */
[C---:B------:R-:W-:Y:S02]  /*a420*/  IMAD R3, R4.reuse, R11, R0 ;  /* 0x0000000b04037224 */ /* 0x040fe400078e0200 */
[----:B------:R-:W-:-:S05]  /*a430*/  IMAD.WIDE.U32 R14, R4, R10, R12 ;  /* 0x0000000a040e7225 */ /* 0x000fca00078e000c */
[----:B------:R-:W-:Y:S01]  /*a440*/  IADD3 R3, PT, PT, R15, R3, RZ ;  /* 0x000000030f037210 */ /* 0x000fe20007ffe0ff */
[----:B------:R-:W-:Y:S01]  /*a450*/  IMAD.SHL.U32 R15, R10, 0x8, RZ ;  /* 0x000000080a0f7824 */ /* 0x000fe200078e00ff */
[----:B----4-:R-:W-:-:S04]  /*a460*/  LEA R26, P0, R14, UR4, 0x3 ;  /* 0x000000040e1a7c11 */ /* 0x010fc8000f8018ff */
        /* <DEDUP_REMOVED lines=21> */
[----:B------:R-:W5:Y:S03]  /*a5c0*/  LDC.64 R28, c[0x0][R0+0x5c8] ;  /* 0x00017200001c7b82 */ /* 0x000f660000000a00 */
        /* <DEDUP_REMOVED lines=13> */
.L_x_7395:
        /* <DEDUP_REMOVED lines=9> */
[-C--:B-1----:R-:W-:Y:S02]  /*a730*/  IMAD R0, R5, R10.reuse, RZ ;  /* 0x0000000a05007224 */ /* 0x082fe400078e02ff */
[----:B------:R-:W-:Y:S02]  /*a740*/  IMAD.MOV.U32 R14, RZ, RZ, R8 ;  /* 0x000000ffff0e7224 */ /* 0x000fe400078e0008 */
[C---:B------:R-:W-:Y:S02]  /*a750*/  IMAD R3, R4.reuse, R11, R0 ;  /* 0x0000000b04037224 */ /* 0x040fe400078e0200 */
[----:B------:R-:W-:-:S04]  /*a760*/  IMAD.WIDE.U32 R14, R4, R10, R14 ;  /* 0x0000000a040e7225 */ /* 0x000fc800078e000e */
[----:B------:R-:W-:Y:S01]  /*a770*/  IMAD.IADD R3, R15, 0x1, R3 ;  /* 0x000000010f037824 */ /* 0x000fe200078e0203 */
[----:B0-----:R-:W-:-:S04]  /*a780*/  LEA R24, P0, R14, UR4, 0x3 ;  /* 0x000000040e187c11 */ /* 0x001fc8000f8018ff */
[----:B------:R-:W-:Y:S02]  /*a790*/  LEA.HI.X R25, R14, UR5, R3, 0x3, P0 ;  /* 0x000000050e197c11 */ /* 0x000fe400080f1c03 */
[----:B------:R-:W-:-:S03]  /*a7a0*/  LEA R14, P0, R10, R24, 0x3 ;  /* 0x000000180a0e7211 */ /* 0x000fc600078018ff */
[----:B----4-:R-:W2:Y:S01]  /*a7b0*/  LDG.E.64 R26, desc[UR36][R24.64] ;  /* 0x00000024181a7981 */ /* 0x010ea2000c1e1b00 */
[----:B------:R-:W-:-:S06]  /*a7c0*/  LEA.HI.X R15, R10, R25, R11, 0x3, P0 ;  /* 0x000000190a0f7211 */ /* 0x000fcc00000f1c0b */
[----:B------:R-:W3:Y:S01]  /*a7d0*/  LDG.E.64 R14, desc[UR36][R14.64] ;  /* 0x000000240e0e7981 */ /* 0x000ee2000c1e1b00 */
[C---:B------:R-:W-:Y:S02]  /*a7e0*/  SHF.L.U32 R0, R4.reuse, 0x3, RZ ;  /* 0x0000000304007819 */ /* 0x040fe400000006ff */
[----:B------:R-:W-:Y:S02]  /*a7f0*/  IADD3 R4, P0, PT, R4, 0x2, RZ ;  /* 0x0000000204047810 */ /* 0x000fe40007f1e0ff */
[----:B------:R-:W2:Y:S02]  /*a800*/  LDC.64 R20, c[0x0][R0+0x5b0] ;  /* 0x00016c0000147b82 */ /* 0x000ea40000000a00 */
[----:B------:R-:W-:-:S06]  /*a810*/  IADD3.X R5, PT, PT, RZ, R5, RZ, P0, !PT ;  /* 0x00000005ff057210 */ /* 0x000fcc00007fe4ff */
        /* <DEDUP_REMOVED lines=9> */
.L_x_7396:
[----:B------:R-:W-:Y:S05]  /*a8b0*/  BRA.U UP0, `(.L_x_7392) ;  /* 0x00000001003c7547 */ /* 0x000fea000b800000 */
[----:B------:R-:W0:Y:S01]  /*a8c0*/  LDCU.64 UR4, c[0x0][0x5a0] ;  /* 0x0000b400ff0477ac */ /* 0x000e220008000a00 */
[----:B------:R-:W-:Y:S01]  /*a8d0*/  MOV R9, R13 ;  /* 0x0000000d00097202 */ /* 0x000fe20000000f00 */
[-C--:B-1----:R-:W-:Y:S02]  /*a8e0*/  IMAD R5, R5, R10.reuse, RZ ;  /* 0x0000000a05057224 */ /* 0x082fe400078e02ff */
[----:B------:R-:W-:-:S04]  /*a8f0*/  IMAD.WIDE.U32 R8, R4, R10, R8 ;  /* 0x0000000a04087225 */ /* 0x000fc800078e0008 */
[----:B------:R-:W-:-:S04]  /*a900*/  IMAD R3, R4, R11, R5 ;  /* 0x0000000b04037224 */ /* 0x000fc800078e0205 */
[----:B------:R-:W-:Y:S01]  /*a910*/  IMAD.IADD R3, R9, 0x1, R3 ;  /* 0x0000000109037824 */ /* 0x000fe200078e0203 */
[----:B0-----:R-:W-:-:S04]  /*a920*/  LEA R10, P0, R8, UR4, 0x3 ;  /* 0x00000004080a7c11 */ /* 0x001fc8000f8018ff */
        /* <DEDUP_REMOVED lines=8> */
.L_x_7392:
[----:B0-----:R-:W0:Y:S08]  /*a9b0*/  LDC.64 R4, c[0x0][0x600] ;  /* 0x00018000ff047b82 */ /* 0x001e300000000a00 */
[----:B------:R-:W2:Y:S08]  /*a9c0*/  LDC R27, c[0x0][0x5f8] ;  /* 0x00017e00ff1b7b82 */ /* 0x000eb00000000800 */
[----:B------:R-:W3:Y:S01]  /*a9d0*/  LDC R3, c[0x0][0x5fc] ;  /* 0x00017f00ff037b82 */ /* 0x000ee20000000800 */
[----:B0-----:R-:W-:-:S04]  /*a9e0*/  ISETP.GE.U32.AND P0, PT, R4, 0x1, PT ;  /* 0x000000010400780c */ /* 0x001fc80003f06070 */
[----:B------:R-:W-:Y:S02]  /*a9f0*/  ISETP.GE.AND.EX P0, PT, R5, RZ, PT, P0 ;  /* 0x000000ff0500720c */ /* 0x000fe40003f06300 */
[----:B--2---:R-:W-:Y:S01]  /*aa00*/  MOV R29, R27 ;  /* 0x0000001b001d7202 */ /* 0x004fe20000000f00 */
[----:B---3--:R-:W-:-:S10]  /*aa10*/  IMAD.MOV.U32 R0, RZ, RZ, R3 ;  /* 0x000000ffff007224 */ /* 0x008fd400078e0003 */
[----:B------:R-:W-:Y:S05]  /*aa20*/  @!P0 BRA `(.L_x_7397) ;  /* 0x00000000008c8947 */ /* 0x000fea0003800000 */
[----:B------:R-:W0:Y:S01]  /*aa30*/  LDCU.64 UR4, c[0x0][0x600] ;  /* 0x0000c000ff0477ac */ /* 0x000e220008000a00 */
[----:B------:R-:W-:Y:S01]  /*aa40*/  BSSY.RECONVERGENT B0, `(.L_x_7397) ;  /* 0x0000021000007945 */ /* 0x000fe20003800200 */
[-C--:B------:R-:W-:Y:S01]  /*aa50*/  MOV R21, R27.reuse ;  /* 0x0000001b00157202 */ /* 0x080fe20000000f00 */
[--C-:B------:R-:W-:Y:S01]  /*aa60*/  IMAD.MOV.U32 R20, RZ, RZ, R3.reuse ;  /* 0x000000ffff147224 */ /* 0x100fe200078e0003 */
[----:B------:R-:W-:Y:S01]  /*aa70*/  MOV R29, R27 ;  /* 0x0000001b001d7202 */ /* 0x000fe20000000f00 */
[----:B------:R-:W-:Y:S02]  /*aa80*/  IMAD.MOV.U32 R0, RZ, RZ, R3 ;  /* 0x000000ffff007224 */ /* 0x000fe400078e0003 */
[----:B0-----:R-:W-:Y:S01]  /*aa90*/  IMAD.U32 R25, RZ, RZ, UR4 ;  /* 0x00000004ff197e24 */ /* 0x001fe2000f8e00ff */
[----:B------:R-:W-:-:S07]  /*aaa0*/  MOV R24, UR5 ;  /* 0x0000000500187c02 */ /* 0x000fce0008000f00 */
.L_x_7398:
[--C-:B------:R-:W-:Y:S02]  /*aab0*/  SHF.R.U64 R15, R25, 0x1, R24.reuse ;  /* 0x00000001190f7819 */ /* 0x100fe40000001218 */
[----:B------:R-:W-:Y:S02]  /*aac0*/  SHF.R.U32.HI R14, RZ, 0x1, R24 ;  /* 0x00000001ff0e7819 */ /* 0x000fe40000011618 */
[C---:B------:R-:W-:Y:S02]  /*aad0*/  SHF.L.U32 R12, R15.reuse, 0x3, RZ ;  /* 0x000000030f0c7819 */ /* 0x040fe400000006ff */
[----:B------:R-:W-:Y:S02]  /*aae0*/  SHF.L.U64.HI R13, R15, 0x3, R14 ;  /* 0x000000030f0d7819 */ /* 0x000fe4000001020e */
[----:B------:R-:W-:-:S05]  /*aaf0*/  IADD3 R4, P1, PT, R21, R12, RZ ;  /* 0x0000000c15047210 */ /* 0x000fca0007f3e0ff */
[----:B------:R-:W-:-:S05]  /*ab00*/  IMAD.X R5, R20, 0x1, R13, P1 ;  /* 0x0000000114057824 */ /* 0x000fca00008e060d */
[----:B------:R0:W2:Y:S01]  /*ab10*/  LDG.E.64 R8, desc[UR36][R4.64] ;  /* 0x0000002404087981 */ /* 0x0000a2000c1e1b00 */
[----:B-1----:R-:W-:Y:S02]  /*ab20*/  LOP3.LUT R10, RZ, R15, RZ, 0x33, !PT ;  /* 0x0000000fff0a7212 */ /* 0x002fe400078e33ff */
        /* <DEDUP_REMOVED lines=19> */
.L_x_7397:
[----:B------:R-:W-:Y:S05]  /*ac60*/  @!P0 BRA `(.L_x_7399) ;  /* 0x0000000000848947 */ /* 0x000fea0003800000 */
[----:B------:R-:W0:Y:S01]  /*ac70*/  LDCU.64 UR4, c[0x0][0x600] ;  /* 0x0000c000ff0477ac */ /* 0x000e220008000a00 */
[----:B------:R-:W-:Y:S01]  /*ac80*/  BSSY.RECONVERGENT B0, `(.L_x_7399) ;  /* 0x000001f000007945 */ /* 0x000fe20003800200 */
[----:B------:R-:W-:Y:S01]  /*ac90*/  MOV R15, R27 ;  /* 0x0000001b000f7202 */ /* 0x000fe20000000f00 */
[----:B------:R-:W-:Y:S02]  /*aca0*/  IMAD.MOV.U32 R21, RZ, RZ, R3 ;  /* 0x000000ffff157224 */ /* 0x000fe400078e0003 */
[----:B0-----:R-:W-:Y:S01]  /*acb0*/  IMAD.U32 R25, RZ, RZ, UR4 ;  /* 0x00000004ff197e24 */ /* 0x001fe2000f8e00ff */
[----:B------:R-:W-:-:S07]  /*acc0*/  MOV R24, UR5 ;  /* 0x0000000500187c02 */ /* 0x000fce0008000f00 */
.L_x_7400:
[--C-:B------:R-:W-:Y:S02]  /*acd0*/  SHF.R.U64 R13, R25, 0x1, R24.reuse ;  /* 0x00000001190d7819 */ /* 0x100fe40000001218 */
[----:B------:R-:W-:Y:S02]  /*ace0*/  SHF.R.U32.HI R20, RZ, 0x1, R24 ;  /* 0x00000001ff147819 */ /* 0x000fe40000011618 */
[C---:B------:R-:W-:Y:S02]  /*acf0*/  SHF.L.U32 R12, R13.reuse, 0x3, RZ ;  /* 0x000000030d0c7819 */ /* 0x040fe400000006ff */
[----:B------:R-:W-:Y:S02]  /*ad00*/  SHF.L.U64.HI R14, R13, 0x3, R20 ;  /* 0x000000030d0e7819 */ /* 0x000fe40000010214 */
[----:B------:R-:W-:-:S05]  /*ad10*/  IADD3 R8, P0, PT, R15, R12, RZ ;  /* 0x0000000c0f087210 */ /* 0x000fca0007f1e0ff */
[----:B------:R-:W-:-:S05]  /*ad20*/  IMAD.X R9, R21, 0x1, R14, P0 ;  /* 0x0000000115097824 */ /* 0x000fca00000e060e */
[----:B------:R-:W2:Y:S01]  /*ad30*/  LDG.E.64 R4, desc[UR36][R8.64] ;  /* 0x0000002408047981 */ /* 0x000ea2000c1e1b00 */
[----:B-1----:R-:W-:Y:S02]  /*ad40*/  LOP3.LUT R10, RZ, R13, RZ, 0x33, !PT ;  /* 0x0000000dff0a7212 */ /* 0x002fe400078e33ff */
        /* <DEDUP_REMOVED lines=19> */
.L_x_7399:
[----:B------:R-:W0:Y:S01]  /*ae80*/  LDCU.64 UR6, c[0x0][0x5f8] ;  /* 0x0000bf00ff0677ac */ /* 0x000e220008000a00 */
[----:B------:R-:W-:Y:S02]  /*ae90*/  IADD3 R4, P0, PT, -R29, R27, RZ ;  /* 0x0000001b1d047210 */ /* 0x000fe40007f1e1ff */
[C---:B-1---5:R-:W-:Y:S01]  /*aea0*/  SHF.L.U32 R10, R6.reuse, 0x3, RZ ;  /* 0x00000003060a7819 */ /* 0x062fe200000006ff */
[----:B------:R-:W1:Y:S01]  /*aeb0*/  LDCU.64 UR4, c[0x0][0x608] ;  /* 0x0000c100ff0477ac */ /* 0x000e620008000a00 */
[----:B------:R-:W-:Y:S01]  /*aec0*/  SHF.L.U64.HI R9, R6, 0x3, R7 ;  /* 0x0000000306097819 */ /* 0x000fe20000010207 */
[----:B------:R-:W-:Y:S01]  /*aed0*/  IMAD.X R5, R3, 0x1, ~R0, P0 ;  /* 0x0000000103057824 */ /* 0x000fe200000e0e00 */
[----:B------:R-:W2:Y:S04]  /*aee0*/  LDCU.64 UR8, c[0x0][0x610] ;  /* 0x0000c200ff0877ac */ /* 0x000ea80008000a00 */
[----:B------:R-:W-:-:S02]  /*aef0*/  SHF.R.S64 R4, R4, 0x3, R5 ;  /* 0x0000000304047819 */ /* 0x000fc40000001005 */
[----:B------:R-:W-:Y:S02]  /*af00*/  SHF.R.S32.HI R5, RZ, 0x3, R5 ;  /* 0x00000003ff057819 */ /* 0x000fe40000011405 */
[----:B0-----:R-:W-:Y:S02]  /*af10*/  IADD3 R8, P2, PT, R29, -UR6, RZ ;  /* 0x800000061d087c10 */ /* 0x001fe4000ff5e0ff */
[----:B-1----:R-:W-:Y:S02]  /*af20*/  IADD3 R6, P1, PT, R10, UR4, RZ ;  /* 0x000000040a067c10 */ /* 0x002fe4000ff3e0ff */
        /* <DEDUP_REMOVED lines=11> */
[----:B0-----:R-:W-:-:S04]  /*afe0*/  IADD3 R12, P0, PT, R23, UR4, RZ ;  /* 0x00000004170c7c10 */ /* 0x001fc8000ff1e0ff */
[----:B------:R-:W-:-:S07]  /*aff0*/  IADD3.X R13, PT, PT, RZ, UR5, RZ, P0, !PT ;  /* 0x00000005ff0d7c10 */ /* 0x000fce00087fe4ff */
        /* <DEDUP_REMOVED lines=11> */
.L_x_7404:
[----:B------:R0:W-:Y:S01]  /*b0b0*/  STG.E.U8 desc[UR36][R12.64], RZ ;  /* 0x000000ff0c007986 */ /* 0x0001e2000c101124 */
[----:B------:R-:W-:Y:S05]  /*b0c0*/  BRA `(.L_x_7406) ;  /* 0x00000004008c7947 */ /* 0x000fea0003800000 */
.L_x_7403:
        /* <DEDUP_REMOVED lines=8> */
.L_x_7408:
[----:B------:R2:W-:Y:S01]  /*b150*/  STG.E desc[UR36][R12.64], RZ ;  /* 0x000000ff0c007986 */ /* 0x0005e2000c101924 */
[----:B------:R-:W-:Y:S05]  /*b160*/  BRA `(.L_x_7406) ;  /* 0x0000000400647947 */ /* 0x000fea0003800000 */
.L_x_7407:
[----:B------:R0:W-:Y:S01]  /*b170*/  STG.E.U16 desc[UR36][R12.64], RZ ;  /* 0x000000ff0c007986 */ /* 0x0001e2000c101524 */
[----:B------:R-:W-:Y:S05]  /*b180*/  BRA `(.L_x_7406) ;  /* 0x00000004005c7947 */ /* 0x000fea0003800000 */
.L_x_7402:
        /* <DEDUP_REMOVED lines=8> */
.L_x_7410:
[----:B------:R0:W-:Y:S01]  /*b210*/  STG.E.U16 desc[UR36][R12.64], RZ ;  /* 0x000000ff0c007986 */ /* 0x0001e2000c101524 */
[----:B------:R-:W-:Y:S05]  /*b220*/  BRA `(.L_x_7406) ;  /* 0x0000000400347947 */ /* 0x000fea0003800000 */
.L_x_7409:
        /* <DEDUP_REMOVED lines=8> */
.L_x_7412:
[----:B------:R0:W-:Y:S01]  /*b2b0*/  STG.E desc[UR36][R12.64], RZ ;  /* 0x000000ff0c007986 */ /* 0x0001e2000c101924 */
[----:B------:R-:W-:Y:S05]  /*b2c0*/  BRA `(.L_x_7406) ;  /* 0x00000004000c7947 */ /* 0x000fea0003800000 */
.L_x_7411:
[----:B------:R0:W-:Y:S01]  /*b2d0*/  STG.E.64 desc[UR36][R12.64], RZ ;  /* 0x000000ff0c007986 */ /* 0x0001e2000c101b24 */
[----:B------:R-:W-:Y:S05]  /*b2e0*/  BRA `(.L_x_7406) ;  /* 0x0000000400047947 */ /* 0x000fea0003800000 */
.L_x_7401:
        /* <DEDUP_REMOVED lines=10> */
.L_x_7415:
[----:B------:R0:W-:Y:S01]  /*b390*/  STG.E.128 desc[UR36][R12.64], RZ ;  /* 0x000000ff0c007986 */ /* 0x0001e2000c101d24 */
[----:B------:R-:W-:Y:S05]  /*b3a0*/  BRA `(.L_x_7406) ;  /* 0x0000000000d47947 */ /* 0x000fea0003800000 */
.L_x_7414:
        /* <DEDUP_REMOVED lines=8> */
.L_x_7417:
[----:B------:R0:W-:Y:S01]  /*b430*/  STG.E.U8 desc[UR36][R12.64], RZ ;  /* 0x000000ff0c007986 */ /* 0x0001e2000c101124 */
[----:B------:R-:W-:Y:S05]  /*b440*/  BRA `(.L_x_7406) ;  /* 0x0000000000ac7947 */ /* 0x000fea0003800000 */
.L_x_7416:
[----:B------:R0:W-:Y:S01]  /*b450*/  STG.E.U16 desc[UR36][R12.64], RZ ;  /* 0x000000ff0c007986 */ /* 0x0001e2000c101524 */
[----:B------:R-:W-:Y:S05]  /*b460*/  BRA `(.L_x_7406) ;  /* 0x0000000000a47947 */ /* 0x000fea0003800000 */
.L_x_7413:
        /* <DEDUP_REMOVED lines=10> */
.L_x_7420:
[----:B------:R0:W-:Y:S01]  /*b510*/  STG.E.U8 desc[UR36][R12.64], RZ ;  /* 0x000000ff0c007986 */ /* 0x0001e2000c101124 */
[----:B------:R-:W-:Y:S05]  /*b520*/  BRA `(.L_x_7406) ;  /* 0x0000000000747947 */ /* 0x000fea0003800000 */
.L_x_7419:
[----:B------:R0:W-:Y:S01]  /*b530*/  STG.E.U8 desc[UR36][R12.64], RZ ;  /* 0x000000ff0c007986 */ /* 0x0001e2000c101124 */
[----:B------:R-:W-:Y:S05]  /*b540*/  BRA `(.L_x_7406) ;  /* 0x00000000006c7947 */ /* 0x000fea0003800000 */
.L_x_7418:
[----:B------:R-:W-:-:S13]  /*b550*/  ISETP.NE.AND P0, PT, R0, 0x1c, PT ;  /* 0x0000001c0000780c */ /* 0x000fda0003f05270 */
[----:B------:R-:W-:Y:S05]  /*b560*/  @!P0 BRA `(.L_x_7421) ;  /* 0x0000000000608947 */ /* 0x000fea0003800000 */
[----:B------:R-:W-:-:S13]  /*b570*/  ISETP.NE.AND P0, PT, R0, 0x1d, PT ;  /* 0x0000001d0000780c */ /* 0x000fda0003f05270 */
[----:B------:R-:W-:Y:S05]  /*b580*/  @!P0 BRA `(.L_x_7422) ;  /* 0x0000000000508947 */ /* 0x000fea0003800000 */
[----:B------:R-:W-:-:S13]  /*b590*/  ISETP.NE.AND P0, PT, R0, 0x2c, PT ;  /* 0x0000002c0000780c */ /* 0x000fda0003f05270 */
[----:B------:R0:W-:Y:S01]  /*b5a0*/  @!P0 STG.E.U8 desc[UR36][R12.64], RZ ;  /* 0x000000ff0c008986 */ /* 0x0001e2000c101124 */
[----:B------:R-:W-:Y:S05]  /*b5b0*/  @!P0 BRA `(.L_x_7406) ;  /* 0x0000000000508947 */ /* 0x000fea0003800000 */
.L_x_7405:
        /* <DEDUP_REMOVED lines=10> */
[----:B---3--:R-:W-:Y:S01]  /*b660*/  IMAD.U32 R6, RZ, RZ, UR6 ;  /* 0x00000006ff067e24 */ /* 0x008fe2000f8e00ff */
[----:B------:R-:W-:Y:S01]  /*b670*/  MOV R7, UR7 ;  /* 0x0000000700077c02 */ /* 0x000fe20008000f00 */
[----:B-----5:R-:W-:Y:S01]  /*b680*/  IMAD.U32 R10, RZ, RZ, UR8 ;  /* 0x00000008ff0a7e24 */ /* 0x020fe2000f8e00ff */
[----:B0-----:R-:W-:-:S07]  /*b690*/  MOV R11, UR9 ;  /* 0x00000009000b7c02 */ /* 0x001fce0008000f00 */
[----:B------:R-:W-:-:S07]  /*b6a0*/  LEPC R20, `(.L_x_7423) ;  /* 0x000000001014794e */ /* 0x000fce0000000000 */
[----:B--2-4-:R-:W-:Y:S05]  /*b6b0*/  CALL.ABS.NOINC R14 ;  /* 0x000000000e007343 */ /* 0x014fea0003c00000 */
.L_x_7423:
[----:B------:R-:W-:Y:S05]  /*b6c0*/  BRA `(.L_x_7406) ;  /* 0x00000000000c7947 */ /* 0x000fea0003800000 */
.L_x_7422:
[----:B------:R0:W-:Y:S01]  /*b6d0*/  STG.E.64 desc[UR36][R12.64], RZ ;  /* 0x000000ff0c007986 */ /* 0x0001e2000c101b24 */
[----:B------:R-:W-:Y:S05]  /*b6e0*/  BRA `(.L_x_7406) ;  /* 0x0000000000047947 */ /* 0x000fea0003800000 */
.L_x_7421:
[----:B------:R0:W-:Y:S02]  /*b6f0*/  STG.E desc[UR36][R12.64], RZ ;  /* 0x000000ff0c007986 */ /* 0x0001e4000c101924 */
.L_x_7406:
[----:B------:R-:W-:-:S07]  /*b700*/  IADD3 R17, PT, PT, R17, 0x80, RZ ;  /* 0x0000008011117810 */ /* 0x000fce0007ffe0ff */
.L_x_7356:
[----:B------:R-:W-:Y:S05]  /*b710*/  BSYNC.RECONVERGENT B6 ;  /* 0x0000000000067941 */ /* 0x000fea0003800200 */
.L_x_7355:
[----:B------:R-:W5:Y:S02]  /*b720*/  LDCU UR4, c[0x0][0x380] ;  /* 0x00007000ff0477ac */ /* 0x000f640008000800 */
[----:B-----5:R-:W-:-:S13]  /*b730*/  ISETP.GE.AND P0, PT, R17, UR4, PT ;  /* 0x0000000411007c0c */ /* 0x020fda000bf06270 */
[----:B------:R-:W-:Y:S05]  /*b740*/  @P0 EXIT ;  /* 0x000000000000094d */ /* 0x000fea0003800000 */
[----:B------:R-:W5:Y:S01]  /*b750*/  LDCU UR4, c[0x0][0x388] ;  /* 0x00007100ff0477ac */ /* 0x000f620008000800 */
[----:B------:R-:W-:Y:S01]  /*b760*/  IMAD.MOV.U32 R0, RZ, RZ, RZ ;  /* 0x000000ffff007224 */ /* 0x000fe200078e00ff */
[----:B------:R-:W-:Y:S01]  /*b770*/  MOV R24, RZ ;  /* 0x000000ff00187202 */ /* 0x000fe20000000f00 */
        /* <DEDUP_REMOVED lines=301> */
.L_x_7424:
        /* <DEDUP_REMOVED lines=19> */
.L_x_7428:
[----:B------:R0:W5:Y:S01]  /*cb80*/  LDG.E.U8 R8, desc[UR36][R4.64] ;  /* 0x0000002404087981 */ /* 0x000162000c1e1100 */
[----:B------:R-:W-:Y:S01]  /*cb90*/  HFMA2 R9, -RZ, RZ, 0, 0 ;  /* 0x00000000ff097431 */ /* 0x000fe200000001ff */
[----:B------:R-:W-:Y:S06]  /*cba0*/  BRA `(.L_x_7430) ;  /* 0x0000000c00447947 */ /* 0x000fec0003800000 */
.L_x_7427:
        /* <DEDUP_REMOVED lines=8> */
.L_x_7432:
[----:B------:R-:W5:Y:S02]  /*cc30*/  LDG.E R8, desc[UR36][R4.64] ;  /* 0x0000002404087981 */ /* 0x000f64000c1e1900 */
[----:B-----5:R-:W-:Y:S01]  /*cc40*/  SHF.R.S32.HI R9, RZ, 0x1f, R8 ;  /* 0x0000001fff097819 */ /* 0x020fe20000011408 */
[----:B------:R-:W-:Y:S06]  /*cc50*/  BRA `(.L_x_7430) ;  /* 0x0000000c00187947 */ /* 0x000fec0003800000 */
.L_x_7431:
[----:B------:R-:W5:Y:S02]  /*cc60*/  LDG.E.S16 R8, desc[UR36][R4.64] ;  /* 0x0000002404087981 */ /* 0x000f64000c1e1700 */
[----:B-----5:R-:W-:Y:S01]  /*cc70*/  SHF.R.S32.HI R9, RZ, 0x1f, R8 ;  /* 0x0000001fff097819 */ /* 0x020fe20000011408 */
[----:B------:R-:W-:Y:S06]  /*cc80*/  BRA `(.L_x_7430) ;  /* 0x0000000c000c7947 */ /* 0x000fec0003800000 */
.L_x_7426:
        /* <DEDUP_REMOVED lines=9> */
.L_x_7434:
[----:B------:R-:W5:Y:S02]  /*cd20*/  LDG.E.U16 R4, desc[UR36][R4.64] ;  /* 0x0000002404047981 */ /* 0x000f64000c1e1500 */
[----:B-----5:R-:W-:-:S06]  /*cd30*/  HADD2.F32 R8, -RZ, R4.H0_H0 ;  /* 0x20000004ff087230 */ /* 0x020fcc0000004100 */
[----:B------:R-:W0:Y:S02]  /*cd40*/  F2I.S64.TRUNC R8, R8 ;  /* 0x0000000800087311 */ /* 0x000e24000020d900 */
[----:B0-----:R-:W-:Y:S05]  /*cd50*/  BRA `(.L_x_7430) ;  /* 0x0000000800d87947 */ /* 0x001fea0003800000 */
.L_x_7433:
        /* <DEDUP_REMOVED lines=9> */
.L_x_7436:
[----:B------:R-:W5:Y:S02]  /*cdf0*/  LDG.E.U16 R4, desc[UR36][R4.64] ;  /* 0x0000002404047981 */ /* 0x000f64000c1e1500 */
[----:B-----5:R-:W-:-:S06]  /*ce00*/  HADD2.F32 R8, -RZ, R4.H0_H0 ;  /* 0x20000004ff087230 */ /* 0x020fcc0000004100 */
[----:B------:R-:W0:Y:S02]  /*ce10*/  F2I.S64.TRUNC R8, R8 ;  /* 0x0000000800087311 */ /* 0x000e24000020d900 */
[----:B0-----:R-:W-:Y:S05]  /*ce20*/  BRA `(.L_x_7430) ;  /* 0x0000000800a47947 */ /* 0x001fea0003800000 */
.L_x_7435:
[----:B------:R-:W5:Y:S02]  /*ce30*/  LDG.E.64 R4, desc[UR36][R4.64] ;  /* 0x0000002404047981 */ /* 0x000f64000c1e1b00 */
[----:B-----5:R0:W0:Y:S02]  /*ce40*/  F2I.S64.F64.TRUNC R8, R4 ;  /* 0x0000000400087311 */ /* 0x020024000030d900 */
[----:B0-----:R-:W-:Y:S05]  /*ce50*/  BRA `(.L_x_7430) ;  /* 0x0000000800987947 */ /* 0x001fea0003800000 */
.L_x_7425:
        /* <DEDUP_REMOVED lines=13> */
.L_x_7439:
[----:B------:R-:W5:Y:S02]  /*cf30*/  LDG.E.64 R4, desc[UR36][R4.64] ;  /* 0x0000002404047981 */ /* 0x000f64000c1e1b00 */
[----:B-----5:R0:W0:Y:S02]  /*cf40*/  F2I.S64.F64.TRUNC R8, R4 ;  /* 0x0000000400087311 */ /* 0x020024000030d900 */
[----:B0-----:R-:W-:Y:S05]  /*cf50*/  BRA `(.L_x_7430) ;  /* 0x0000000800587947 */ /* 0x001fea0003800000 */
.L_x_7438:
[----:B------:R-:W-:-:S09]  /*cf60*/  UISETP.NE.AND UP0, UPT, UR4, 0xf, UPT ;  /* 0x0000000f0400788c */ /* 0x000fd2000bf05270 */
[----:B------:R-:W-:Y:S05]  /*cf70*/  BRA.U !UP0, `(.L_x_7440) ;  /* 0x0000000108987547 */ /* 0x000fea000b800000 */
[----:B------:R-:W-:-:S09]  /*cf80*/  UISETP.NE.AND UP0, UPT, UR4, 0x17, UPT ;  /* 0x000000170400788c */ /* 0x000fd2000bf05270 */
[----:B------:R-:W-:Y:S05]  /*cf90*/  BRA.U !UP0, `(.L_x_7441) ;  /* 0x0000000108587547 */ /* 0x000fea000b800000 */
[----:B------:R-:W-:-:S09]  /*cfa0*/  UISETP.NE.AND UP0, UPT, UR4, 0x18, UPT ;  /* 0x000000180400788c */ /* 0x000fd2000bf05270 */
[----:B------:R-:W-:Y:S05]  /*cfb0*/  BRA.U UP0, `(.L_x_7429) ;  /* 0x0000000500e87547 */ /* 0x000fea000b800000 */
[----:B------:R-:W5:Y:S01]  /*cfc0*/  LDG.E.U8 R0, desc[UR36][R4.64] ;  /* 0x0000002404007981 */ /* 0x000f62000c1e1100 */
[----:B------:R-:W-:Y:S01]  /*cfd0*/  IMAD.MOV.U32 R7, RZ, RZ, 0x1f ;  /* 0x0000001fff077424 */ /* 0x000fe200078e00ff */
[----:B-----5:R-:W-:-:S04]  /*cfe0*/  SHF.L.U32 R0, R0, 0x18, RZ ;  /* 0x0000001800007819 */ /* 0x020fc800000006ff */
[C---:B------:R-:W-:Y:S02]  /*cff0*/  LOP3.LUT R3, R0.reuse, 0x7f000000, RZ, 0xc0, !PT ;  /* 0x7f00000000037812 */ /* 0x040fe400078ec0ff */
[----:B------:R-:W-:Y:S02]  /*d000*/  LOP3.LUT P0, RZ, R0, 0x7f000000, RZ, 0xc0, !PT ;  /* 0x7f00000000ff7812 */ /* 0x000fe4000780c0ff */
[----:B------:R-:W5:Y:S02]  /*d010*/  FLO.U32 R6, R3 ;  /* 0x0000000300067300 */ /* 0x000f6400000e0000 */
[----:B-----5:R-:W-:-:S04]  /*d020*/  IADD3 R6, PT, PT, -R6, RZ, RZ ;  /* 0x000000ff06067210 */ /* 0x020fc80007ffe1ff */
        /* <DEDUP_REMOVED lines=11> */
[----:B------:R0:W0:Y:S02]  /*d0e0*/  F2I.S64.TRUNC R8, R3 ;  /* 0x0000000300087311 */ /* 0x000024000020d900 */
[----:B0-----:R-:W-:Y:S05]  /*d0f0*/  BRA `(.L_x_7430) ;  /* 0x0000000400f07947 */ /* 0x001fea0003800000 */
.L_x_7441:
[----:B------:R-:W5:Y:S02]  /*d100*/  LDG.E.U8 R4, desc[UR36][R4.64] ;  /* 0x0000002404047981 */ /* 0x000f64000c1e1100 */
[C---:B-----5:R-:W-:Y:S01]  /*d110*/  IMAD.SHL.U32 R0, R4.reuse, 0x2000000, RZ ;  /* 0x0200000004007824 */ /* 0x060fe200078e00ff */
        /* <DEDUP_REMOVED lines=12> */
.L_x_7440:
[----:B------:R-:W5:Y:S02]  /*d1e0*/  LDG.E.U16 R8, desc[UR36][R4.64] ;  /* 0x0000002404087981 */ /* 0x000f64000c1e1500 */
[----:B-----5:R-:W-:-:S06]  /*d1f0*/  SHF.L.U32 R8, R8, 0x10, RZ ;  /* 0x0000001008087819 */ /* 0x020fcc00000006ff */
[----:B------:R-:W0:Y:S02]  /*d200*/  F2I.S64.TRUNC R8, R8 ;  /* 0x0000000800087311 */ /* 0x000e24000020d900 */
[----:B0-----:R-:W-:Y:S05]  /*d210*/  BRA `(.L_x_7430) ;  /* 0x0000000400a87947 */ /* 0x001fea0003800000 */
.L_x_7437:
        /* <DEDUP_REMOVED lines=11> */
.L_x_7444:
[----:B------:R-:W5:Y:S01]  /*d2d0*/  LDG.E.U8 R4, desc[UR36][R4.64] ;  /* 0x0000002404047981 */ /* 0x000f62000c1e1100 */
[----:B------:R-:W-:Y:S01]  /*d2e0*/  BSSY.RECONVERGENT B0, `(.L_x_7445) ;  /* 0x0000018000007945 */ /* 0x000fe20003800200 */
[----:B------:R-:W-:Y:S02]  /*d2f0*/  MOV R8, RZ ;  /* 0x000000ff00087202 */ /* 0x000fe40000000f00 */
        /* <DEDUP_REMOVED lines=18> */
.L_x_7448:
[----:B------:R-:W-:Y:S05]  /*d420*/  BSYNC.RECONVERGENT B1 ;  /* 0x0000000000017941 */ /* 0x000fea0003800200 */
.L_x_7447:
[----:B------:R-:W-:Y:S02]  /*d430*/  SHF.L.U32 R0, R0, 0x14, RZ ;  /* 0x0000001400007819 */ /* 0x000fe400000006ff */
[----:B------:R-:W-:-:S04]  /*d440*/  LEA R3, R3, 0x3b800000, 0x17 ;  /* 0x3b80000003037811 */ /* 0x000fc800078eb8ff */
[----:B------:R-:W-:-:S07]  /*d450*/  LOP3.LUT R8, R3, R0, R7, 0xfe, !PT ;  /* 0x0000000003087212 */ /* 0x000fce00078efe07 */
.L_x_7446:
[----:B------:R-:W-:Y:S05]  /*d460*/  BSYNC.RECONVERGENT B0 ;  /* 0x0000000000007941 */ /* 0x000fea0003800200 */
.L_x_7445:
[----:B------:R-:W0:Y:S02]  /*d470*/  F2I.S64.TRUNC R8, R8 ;  /* 0x0000000800087311 */ /* 0x000e24000020d900 */
[----:B0-----:R-:W-:Y:S05]  /*d480*/  BRA `(.L_x_7430) ;  /* 0x00000004000c7947 */ /* 0x001fea0003800000 */
.L_x_7443:
        /* <DEDUP_REMOVED lines=21> */
.L_x_7452:
[----:B------:R-:W-:Y:S05]  /*d5e0*/  BSYNC.RECONVERGENT B1 ;  /* 0x0000000000017941 */ /* 0x000fea0003800200 */
.L_x_7451:
[----:B------:R-:W-:Y:S01]  /*d5f0*/  IMAD.SHL.U32 R0, R0, 0x200000, RZ ;  /* 0x0020000000007824 */ /* 0x000fe200078e00ff */
[----:B------:R-:W-:-:S04]  /*d600*/  LEA R3, R3, 0x37800000, 0x17 ;  /* 0x3780000003037811 */ /* 0x000fc800078eb8ff */
[----:B------:R-:W-:-:S07]  /*d610*/  LOP3.LUT R8, R3, R0, R7, 0xfe, !PT ;  /* 0x0000000003087212 */ /* 0x000fce00078efe07 */
.L_x_7450:
[----:B------:R-:W-:Y:S05]  /*d620*/  BSYNC.RECONVERGENT B0 ;  /* 0x0000000000007941 */ /* 0x000fea0003800200 */
.L_x_7449:
[----:B------:R-:W0:Y:S02]  /*d630*/  F2I.S64.TRUNC R8, R8 ;  /* 0x0000000800087311 */ /* 0x000e24000020d900 */
[----:B0-----:R-:W-:Y:S05]  /*d640*/  BRA `(.L_x_7430) ;  /* 0x00000000009c7947 */ /* 0x001fea0003800000 */
.L_x_7442:
        /* <DEDUP_REMOVED lines=12> */
[----:B------:R-:W-:Y:S01]  /*d710*/  @!P0 IMAD.MOV.U32 R8, RZ, RZ, 0x7f800001 ;  /* 0x7f800001ff088424 */ /* 0x000fe200078e00ff */
[----:B------:R-:W-:-:S07]  /*d720*/  @P0 SHF.L.U32 R8, R4, 0x17, RZ ;  /* 0x0000001704080819 */ /* 0x000fce00000006ff */
.L_x_7456:
[----:B------:R-:W-:Y:S05]  /*d730*/  BSYNC.RECONVERGENT B0 ;  /* 0x0000000000007941 */ /* 0x000fea0003800200 */
.L_x_7455:
[----:B------:R-:W0:Y:S02]  /*d740*/  F2I.S64.TRUNC R8, R8 ;  /* 0x0000000800087311 */ /* 0x000e24000020d900 */
[----:B0-----:R-:W-:Y:S05]  /*d750*/  BRA `(.L_x_7430) ;  /* 0x0000000000587947 */ /* 0x001fea0003800000 */
.L_x_7429:
[----:B------:R-:W-:Y:S01]  /*d760*/  MOV R0, 0x100 ;  /* 0x0000010000007802 */ /* 0x000fe20000000f00 */
[----:B------:R-:W5:Y:S01]  /*d770*/  LDCU.64 UR4, c[0x4][0xf0] ;  /* 0x01001e00ff0477ac */ /* 0x000f620008000a00 */
[----:B0123--:R-:W-:Y:S02]  /*d780*/  HFMA2 R12, -RZ, RZ, 0, 5.9604644775390625e-08 ;  /* 0x00000001ff0c7431 */ /* 0x00ffe400000001ff */
[----:B------:R-:W-:Y:S01]  /*d790*/  IMAD.MOV.U32 R8, RZ, RZ, 0x4e ;  /* 0x0000004eff087424 */ /* 0x000fe200078e00ff */
[----:B------:R0:W1:Y:S01]  /*d7a0*/  LDC.64 R14, c[0x4][R0] ;  /* 0x01000000000e7b82 */ /* 0x0000620000000a00 */
[----:B------:R-:W2:Y:S01]  /*d7b0*/  LDCU.64 UR6, c[0x4][0xf8] ;  /* 0x01001f00ff0677ac */ /* 0x000ea20008000a00 */
[----:B------:R-:W-:Y:S01]  /*d7c0*/  IMAD.MOV.U32 R13, RZ, RZ, RZ ;  /* 0x000000ffff0d7224 */ /* 0x000fe200078e00ff */
[----:B------:R-:W3:Y:S01]  /*d7d0*/  LDCU.64 UR8, c[0x4][URZ] ;  /* 0x01000000ff0877ac */ /* 0x000ee20008000a00 */
[----:B-----5:R-:W-:Y:S01]  /*d7e0*/  IMAD.U32 R4, RZ, RZ, UR4 ;  /* 0x00000004ff047e24 */ /* 0x020fe2000f8e00ff */
[----:B------:R-:W-:Y:S01]  /*d7f0*/  MOV R5, UR5 ;  /* 0x0000000500057c02 */ /* 0x000fe20008000f00 */
[----:B--2---:R-:W-:Y:S01]  /*d800*/  IMAD.U32 R6, RZ, RZ, UR6 ;  /* 0x00000006ff067e24 */ /* 0x004fe2000f8e00ff */
[----:B------:R-:W-:Y:S01]  /*d810*/  MOV R7, UR7 ;  /* 0x0000000700077c02 */ /* 0x000fe20008000f00 */
[----:B---3--:R-:W-:Y:S01]  /*d820*/  IMAD.U32 R10, RZ, RZ, UR8 ;  /* 0x00000008ff0a7e24 */ /* 0x008fe2000f8e00ff */
[----:B0-----:R-:W-:-:S07]  /*d830*/  MOV R11, UR9 ;  /* 0x00000009000b7c02 */ /* 0x001fce0008000f00 */
[----:B------:R-:W-:-:S07]  /*d840*/  LEPC R20, `(.L_x_7457) ;  /* 0x000000001014794e */ /* 0x000fce0000000000 */
[----:B-1--4-:R-:W-:Y:S05]  /*d850*/  CALL.ABS.NOINC R14 ;  /* 0x000000000e007343 */ /* 0x012fea0003c00000 */
.L_x_7457:
[----:B------:R-:W-:Y:S01]  /*d860*/  CS2R R8, SRZ ;  /* 0x0000000000087805 */ /* 0x000fe2000001ff00 */
[----:B------:R-:W-:Y:S06]  /*d870*/  BRA `(.L_x_7430) ;  /* 0x0000000000107947 */ /* 0x000fec0003800000 */
.L_x_7454:
[----:B------:R0:W5:Y:S01]  /*d880*/  LDG.E.64 R8, desc[UR36][R4.64] ;  /* 0x0000002404087981 */ /* 0x000162000c1e1b00 */
[----:B------:R-:W-:Y:S05]  /*d890*/  BRA `(.L_x_7430) ;  /* 0x0000000000087947 */ /* 0x000fea0003800000 */
.L_x_7453:
[----:B------:R0:W5:Y:S01]  /*d8a0*/  LDG.E R8, desc[UR36][R4.64] ;  /* 0x0000002404087981 */ /* 0x000162000c1e1900 */
[----:B------:R-:W-:-:S07]  /*d8b0*/  MOV R9, RZ ;  /* 0x000000ff00097202 */ /* 0x000fce0000000f00 */
.L_x_7430:
        /* <DEDUP_REMOVED lines=8> */
.L_x_7458:
        /* <DEDUP_REMOVED lines=11> */
[----:B0-23--:R-:W0:Y:S01]  /*d9f0*/  LDC.64 R12, c[0x0][0x5f0] ;  /* 0x00017c00ff0c7b82 */ /* 0x00de220000000a00 */
[----:B------:R-:W-:Y:S01]  /*da00*/  UISETP.GE.U32.AND UP0, UPT, UR4, 0x8, UPT ;  /* 0x000000080400788c */ /* 0x000fe2000bf06070 */
[----:B------:R-:W-:Y:S01]  /*da10*/  IMAD.WIDE.U32 R10, R8, UR6, RZ ;  /* 0x00000006080a7c25 */ /* 0x000fe2000f8e00ff */
[----:B------:R-:W-:Y:S02]  /*da20*/  CS2R R4, SRZ ;  /* 0x0000000000047805 */ /* 0x000fe4000001ff00 */
[----:B------:R-:W-:Y:S01]  /*da30*/  CS2R R52, SRZ ;  /* 0x0000000000347805 */ /* 0x000fe2000001ff00 */
[----:B------:R-:W-:Y:S01]  /*da40*/  UISETP.GE.AND.EX UP0, UPT, UR5, URZ, UPT, UP0 ;  /* 0x000000ff0500728c */ /* 0x000fe2000bf06300 */
[----:B------:R-:W-:-:S08]  /*da50*/  IMAD.IADD R15, R11, 0x1, R3 ;  /* 0x000000010b0f7824 */ /* 0x000fd000078e0203 */
[----:B------:R-:W-:Y:S05]  /*da60*/  BRA.U !UP0, `(.L_x_7460) ;  /* 0x0000000508647547 */ /* 0x000fea000b800000 */
[----:B------:R-:W1:Y:S01]  /*da70*/  LDCU.64 UR6, c[0x0][0x5a0] ;  /* 0x0000b400ff0677ac */ /* 0x000e620008000a00 */
[C---:B0-----:R-:W-:Y:S01]  /*da80*/  IMAD.WIDE.U32 R20, R12.reuse, 0x8, RZ ;  /* 0x000000080c147825 */ /* 0x041fe200078e00ff */
[----:B------:R-:W-:Y:S01]  /*da90*/  SHF.L.U32 R23, R13, 0x3, RZ ;  /* 0x000000030d177819 */ /* 0x000fe200000006ff */
[----:B------:R-:W-:Y:S01]  /*daa0*/  BSSY.RECONVERGENT B0, `(.L_x_7460) ;  /* 0x0000055000007945 */ /* 0x000fe20003800200 */
[----:B------:R-:W-:Y:S01]  /*dab0*/  ULOP3.LUT UR4, UR38, 0xfffffff8, URZ, 0xc0, !UPT ;  /* 0xfffffff826047892 */ /* 0x000fe2000f8ec0ff */
[----:B------:R-:W-:Y:S01]  /*dac0*/  SHF.L.U64.HI R17, R12, 0x6, R13 ;  /* 0x000000060c117819 */ /* 0x000fe2000001020d */
[----:B------:R-:W-:Y:S01]  /*dad0*/  ULOP3.LUT UR5, UR39, 0x7fffffff, URZ, 0xc0, !UPT ;  /* 0x7fffffff27057892 */ /* 0x000fe2000f8ec0ff */
[----:B------:R-:W-:Y:S01]  /*dae0*/  IMAD.MOV.U32 R0, RZ, RZ, 0x268 ;  /* 0x00000268ff007424 */ /* 0x000fe200078e00ff */
[----:B------:R-:W-:Y:S02]  /*daf0*/  CS2R R52, SRZ ;  /* 0x0000000000347805 */ /* 0x000fe4000001ff00 */
[----:B------:R-:W-:Y:S01]  /*db00*/  IADD3 R23, PT, PT, R21, R23, RZ ;  /* 0x0000001715177210 */ /* 0x000fe20007ffe0ff */
[----:B------:R-:W-:Y:S01]  /*db10*/  IMAD.U32 R4, RZ, RZ, UR4 ;  /* 0x00000004ff047e24 */ /* 0x000fe2000f8e00ff */
[----:B------:R-:W-:Y:S01]  /*db20*/  MOV R5, UR5 ;  /* 0x0000000500057c02 */ /* 0x000fe20008000f00 */
[----:B------:R-:W-:Y:S01]  /*db30*/  IMAD.U32 R7, RZ, RZ, UR4 ;  /* 0x00000004ff077e24 */ /* 0x000fe2000f8e00ff */
[----:B------:R-:W-:-:S02]  /*db40*/  MOV R6, UR5 ;  /* 0x0000000500067c02 */ /* 0x000fc40008000f00 */
[----:B-1----:R-:W-:-:S04]  /*db50*/  LEA R3, P0, R10, UR6, 0x3 ;  /* 0x000000060a037c11 */ /* 0x002fc8000f8018ff */
[----:B------:R-:W-:-:S09]  /*db60*/  LEA.HI.X R54, R10, UR7, R15, 0x3, P0 ;  /* 0x000000070a367c11 */ /* 0x000fd200080f1c0f */
.L_x_7461:
[----:B------:R-:W-:Y:S01]  /*db70*/  IMAD.MOV.U32 R30, RZ, RZ, R3 ;  /* 0x000000ffff1e7224 */ /* 0x000fe200078e0003 */
[----:B------:R-:W-:Y:S02]  /*db80*/  MOV R31, R54 ;  /* 0x00000036001f7202 */ /* 0x000fe40000000f00 */
[----:B------:R-:W-:-:S03]  /*db90*/  IADD3 R34, P0, PT, R3, R20, RZ ;  /* 0x0000001403227210 */ /* 0x000fc60007f1e0ff */
[----:B------:R0:W2:Y:S02]  /*dba0*/  LDG.E.64 R50, desc[UR36][R30.64] ;  /* 0x000000241e327981 */ /* 0x0000a4000c1e1b00 */
[----:B------:R-:W-:-:S05]  /*dbb0*/  IMAD.X R35, R54, 0x1, R23, P0 ;  /* 0x0000000136237824 */ /* 0x000fca00000e0617 */
[----:B------:R-:W3:Y:S01]  /*dbc0*/  LDG.E.64 R32, desc[UR36][R34.64] ;  /* 0x0000002422207981 */ /* 0x000ee2000c1e1b00 */
[----:B------:R-:W-:-:S04]  /*dbd0*/  IADD3 R38, P0, PT, R34, R20, RZ ;  /* 0x0000001422267210 */ /* 0x000fc80007f1e0ff */
[----:B------:R-:W-:-:S05]  /*dbe0*/  IADD3.X R39, PT, PT, R35, R23, RZ, P0, !PT ;  /* 0x0000001723277210 */ /* 0x000fca00007fe4ff */
[----:B----4-:R-:W4:Y:S01]  /*dbf0*/  LDG.E.64 R26, desc[UR36][R38.64] ;  /* 0x00000024261a7981 */ /* 0x010f22000c1e1b00 */
[----:B------:R-:W-:-:S05]  /*dc00*/  IADD3 R42, P0, PT, R38, R20, RZ ;  /* 0x00000014262a7210 */ /* 0x000fca0007f1e0ff */
[----:B------:R-:W-:Y:S01]  /*dc10*/  IMAD.X R43, R39, 0x1, R23, P0 ;  /* 0x00000001272b7824 */ /* 0x000fe200000e0617 */
[----:B------:R-:W-:-:S04]  /*dc20*/  IADD3 R44, P0, PT, R42, R20, RZ ;  /* 0x000000142a2c7210 */ /* 0x000fc80007f1e0ff */
[----:B------:R-:W5:Y:S01]  /*dc30*/  LDG.E.64 R28, desc[UR36][R42.64] ;  /* 0x000000242a1c7981 */ /* 0x000f62000c1e1b00 */
[----:B------:R-:W-:Y:S02]  /*dc40*/  IADD3.X R45, PT, PT, R43, R23, RZ, P0, !PT ;  /* 0x000000172b2d7210 */ /* 0x000fe400007fe4ff */
[----:B------:R-:W-:-:S03]  /*dc50*/  IADD3 R56, P0, PT, R44, R20, RZ ;  /* 0x000000142c387210 */ /* 0x000fc60007f1e0ff */
[----:B------:R1:W5:Y:S02]  /*dc60*/  LDG.E.64 R40, desc[UR36][R44.64] ;  /* 0x000000242c287981 */ /* 0x000364000c1e1b00 */
        /* <DEDUP_REMOVED lines=33> */
[----:B-----5:R-:W-:Y:S01]  /*de80*/  IMAD R29, R29, R42, RZ ;  /* 0x0000002a1d1d7224 */ /* 0x020fe200078e02ff */
[----:B------:R-:W-:-:S03]  /*de90*/  IADD3 R27, PT, PT, R27, R45, RZ ;  /* 0x0000002d1b1b7210 */ /* 0x000fc60007ffe0ff */
[-C--:B------:R-:W-:Y:S02]  /*dea0*/  IMAD R29, R43, R28.reuse, R29 ;  /* 0x0000001c2b1d7224 */ /* 0x080fe400078e021d */
[----:B------:R-:W-:Y:S01]  /*deb0*/  IMAD.WIDE.U32 R26, R42, R28, R26 ;  /* 0x0000001c2a1a7225 */ /* 0x000fe200078e001a */
[----:B0-----:R-:W-:-:S03]  /*dec0*/  IADD3 R0, PT, PT, R0, 0x40, RZ ;  /* 0x0000004000007810 */ /* 0x001fc60007ffe0ff */
        /* <DEDUP_REMOVED lines=19> */
.L_x_7460:
        /* <DEDUP_REMOVED lines=10> */
[----:B0-----:R-:W-:-:S04]  /*e0a0*/  IMAD R0, R5, R12, RZ ;  /* 0x0000000c05007224 */ /* 0x001fc800078e02ff */
[----:B------:R-:W-:-:S04]  /*e0b0*/  IMAD.WIDE.U32 R6, R4, R12, R14 ;  /* 0x0000000c04067225 */ /* 0x000fc800078e000e */
[----:B------:R-:W-:-:S04]  /*e0c0*/  IMAD R3, R4, R13, R0 ;  /* 0x0000000d04037224 */ /* 0x000fc800078e0200 */
[----:B------:R-:W-:Y:S01]  /*e0d0*/  IMAD.IADD R3, R7, 0x1, R3 ;  /* 0x0000000107037824 */ /* 0x000fe200078e0203 */
[----:B------:R-:W-:Y:S02]  /*e0e0*/  SHF.L.U32 R7, R12, 0x3, RZ ;  /* 0x000000030c077819 */ /* 0x000fe400000006ff */
[----:B-1----:R-:W-:-:S04]  /*e0f0*/  LEA R28, P0, R6, UR4, 0x3 ;  /* 0x00000004061c7c11 */ /* 0x002fc8000f8018ff */
[----:B------:R-:W-:Y:S02]  /*e100*/  LEA.HI.X R29, R6, UR5, R3, 0x3, P0 ;  /* 0x00000005061d7c11 */ /* 0x000fe400080f1c03 */
[----:B------:R-:W-:Y:S02]  /*e110*/  SHF.L.U64.HI R3, R12, 0x3, R13 ;  /* 0x000000030c037819 */ /* 0x000fe4000001020d */
[-C--:B------:R-:W-:Y:S01]  /*e120*/  IADD3 R36, P0, PT, R28, R7.reuse, RZ ;  /* 0x000000071c247210 */ /* 0x080fe20007f1e0ff */
[----:B------:R0:W2:Y:S04]  /*e130*/  LDG.E.64 R32, desc[UR36][R28.64] ;  /* 0x000000241c207981 */ /* 0x0000a8000c1e1b00 */
[----:B------:R-:W-:Y:S01]  /*e140*/  IMAD.X R37, R29, 0x1, R3, P0 ;  /* 0x000000011d257824 */ /* 0x000fe200000e0603 */
[----:B------:R-:W-:-:S04]  /*e150*/  IADD3 R38, P0, PT, R36, R7, RZ ;  /* 0x0000000724267210 */ /* 0x000fc80007f1e0ff */
[----:B----4-:R1:W3:Y:S01]  /*e160*/  LDG.E.64 R26, desc[UR36][R36.64] ;  /* 0x00000024241a7981 */ /* 0x0102e2000c1e1b00 */
[----:B------:R-:W-:Y:S02]  /*e170*/  IADD3.X R39, PT, PT, R37, R3, RZ, P0, !PT ;  /* 0x0000000325277210 */ /* 0x000fe400007fe4ff */
[----:B------:R-:W-:-:S03]  /*e180*/  IADD3 R6, P0, PT, R38, R7, RZ ;  /* 0x0000000726067210 */ /* 0x000fc60007f1e0ff */
[----:B------:R-:W4:Y:S02]  /*e190*/  LDG.E.64 R20, desc[UR36][R38.64] ;  /* 0x0000002426147981 */ /* 0x000f24000c1e1b00 */
[----:B------:R-:W-:-:S06]  /*e1a0*/  IMAD.X R7, R39, 0x1, R3, P0 ;  /* 0x0000000127077824 */ /* 0x000fcc00000e0603 */
[----:B------:R-:W5:Y:S01]  /*e1b0*/  LDG.E.64 R6, desc[UR36][R6.64] ;  /* 0x0000002406067981 */ /* 0x000f62000c1e1b00 */
[C---:B------:R-:W-:Y:S02]  /*e1c0*/  SHF.L.U32 R0, R4.reuse, 0x3, RZ ;  /* 0x0000000304007819 */ /* 0x040fe400000006ff */
[----:B------:R-:W-:Y:S02]  /*e1d0*/  IADD3 R4, P0, PT, R4, 0x4, RZ ;  /* 0x0000000404047810 */ /* 0x000fe40007f1e0ff */
[----:B------:R-:W2:Y:S02]  /*e1e0*/  LDC.64 R30, c[0x0][R0+0x5b0] ;  /* 0x00016c00001e7b82 */ /* 0x000ea40000000a00 */
[----:B------:R-:W-:-:S06]  /*e1f0*/  IADD3.X R5, PT, PT, RZ, R5, RZ, P0, !PT ;  /* 0x00000005ff057210 */ /* 0x000fcc00007fe4ff */
        /* <DEDUP_REMOVED lines=19> */
.L_x_7462:
        /* <DEDUP_REMOVED lines=8> */
[----:B------:R-:W-:Y:S01]  /*e3b0*/  MOV R6, R10 ;  /* 0x0000000a00067202 */ /* 0x000fe20000000f00 */
[-C--:B0-----:R-:W-:Y:S02]  /*e3c0*/  IMAD R0, R5, R12.reuse, RZ ;  /* 0x0000000c05007224 */ /* 0x081fe400078e02ff */
[----:B------:R-:W-:Y:S02]  /*e3d0*/  IMAD.MOV.U32 R7, RZ, RZ, R15 ;  /* 0x000000ffff077224 */ /* 0x000fe400078e000f */
[C---:B------:R-:W-:Y:S02]  /*e3e0*/  IMAD R3, R4.reuse, R13, R0 ;  /* 0x0000000d04037224 */ /* 0x040fe400078e0200 */
[----:B------:R-:W-:-:S05]  /*e3f0*/  IMAD.WIDE.U32 R6, R4, R12, R6 ;  /* 0x0000000c04067225 */ /* 0x000fca00078e0006 */
[----:B------:R-:W-:Y:S02]  /*e400*/  IADD3 R3, PT, PT, R7, R3, RZ ;  /* 0x0000000307037210 */ /* 0x000fe40007ffe0ff */
[----:B----4-:R-:W-:-:S04]  /*e410*/  LEA R26, P0, R6, UR4, 0x3 ;  /* 0x00000004061a7c11 */ /* 0x010fc8000f8018ff */
[----:B------:R-:W-:Y:S02]  /*e420*/  LEA.HI.X R27, R6, UR5, R3, 0x3, P0 ;  /* 0x00000005061b7c11 */ /* 0x000fe400080f1c03 */
[----:B------:R-:W-:-:S03]  /*e430*/  LEA R6, P0, R12, R26, 0x3 ;  /* 0x0000001a0c067211 */ /* 0x000fc600078018ff */
[----:B------:R-:W2:Y:S01]  /*e440*/  LDG.E.64 R28, desc[UR36][R26.64] ;  /* 0x000000241a1c7981 */ /* 0x000ea2000c1e1b00 */
[----:B------:R-:W-:-:S06]  /*e450*/  LEA.HI.X R7, R12, R27, R13, 0x3, P0 ;  /* 0x0000001b0c077211 */ /* 0x000fcc00000f1c0d */
[----:B------:R-:W3:Y:S01]  /*e460*/  LDG.E.64 R6, desc[UR36][R6.64] ;  /* 0x0000002406067981 */ /* 0x000ee2000c1e1b00 */
[C---:B------:R-:W-:Y:S01]  /*e470*/  IMAD.SHL.U32 R0, R4.reuse, 0x8, RZ ;  /* 0x0000000804007824 */ /* 0x040fe200078e00ff */
[----:B------:R-:W-:-:S03]  /*e480*/  IADD3 R4, P0, PT, R4, 0x2, RZ ;  /* 0x0000000204047810 */ /* 0x000fc60007f1e0ff */
[----:B------:R-:W2:Y:S02]  /*e490*/  LDC.64 R20, c[0x0][R0+0x5b0] ;  /* 0x00016c0000147b82 */ /* 0x000ea40000000a00 */
[----:B------:R-:W-:-:S06]  /*e4a0*/  IMAD.X R5, RZ, RZ, R5, P0 ;  /* 0x000000ffff057224 */ /* 0x000fcc00000e0605 */
[----:B------:R-:W3:Y:S01]  /*e4b0*/  LDC.64 R30, c[0x0][R0+0x5b8] ;  /* 0x00016e00001e7b82 */ /* 0x000ee20000000a00 */
        /* <DEDUP_REMOVED lines=8> */
.L_x_7463:
[----:B------:R-:W-:Y:S05]  /*e540*/  BRA.U UP0, `(.L_x_7459) ;  /* 0x0000000100407547 */ /* 0x000fea000b800000 */
        /* <DEDUP_REMOVED lines=16> */
.L_x_7459:
        /* <DEDUP_REMOVED lines=16> */
.L_x_7465:
        /* <DEDUP_REMOVED lines=27> */
.L_x_7464:
[----:B------:R-:W-:Y:S05]  /*e900*/  @!P0 BRA `(.L_x_7466) ;  /* 0x0000000000708947 */ /* 0x000fea0003800000 */
[----:B------:R-:W-:Y:S01]  /*e910*/  BSSY.RECONVERGENT B0, `(.L_x_7466) ;  /* 0x000001b000007945 */ /* 0x000fe20003800200 */
.L_x_7467:
        /* <DEDUP_REMOVED lines=27> */
.L_x_7466:
[----:B------:R-:W0:Y:S01]  /*ead0*/  LDCU.64 UR6, c[0x0][0x5f8] ;  /* 0x0000bf00ff0677ac */ /* 0x000e220008000a00 */
[----:B------:R-:W-:Y:S02]  /*eae0*/  IADD3 R4, P0, PT, -R21, R12, RZ ;  /* 0x0000000c15047210 */ /* 0x000fe40007f1e1ff */
[C---:B-----5:R-:W-:Y:S01]  /*eaf0*/  SHF.L.U32 R10, R8.reuse, 0x3, RZ ;  /* 0x00000003080a7819 */ /* 0x060fe200000006ff */
[----:B------:R-:W1:Y:S01]  /*eb00*/  LDCU.64 UR4, c[0x0][0x608] ;  /* 0x0000c100ff0477ac */ /* 0x000e620008000a00 */
[----:B------:R-:W-:Y:S01]  /*eb10*/  SHF.L.U64.HI R8, R8, 0x3, R9 ;  /* 0x0000000308087819 */ /* 0x000fe20000010209 */
        /* <DEDUP_REMOVED lines=12> */
[----:B------:R-:W-:-:S02]  /*ebe0*/  SHF.R.S32.HI R9, RZ, 0x3, R3 ;  /* 0x00000003ff097819 */ /* 0x000fc40000011403 */
[----:B------:R-:W-:-:S03]  /*ebf0*/  PRMT R0, R2, 0x9910, RZ ;  /* 0x0000991002007816 */ /* 0x000fc600000000ff */
[----:B------:R0:W-:Y:S01]  /*ec00*/  STG.E.64 desc[UR36][R10.64], R8 ;  /* 0x000000080a007986 */ /* 0x0001e2000c101b24 */
[----:B------:R-:W-:-:S13]  /*ec10*/  ISETP.GT.AND P0, PT, R0, 0x9, PT ;  /* 0x000000090000780c */ /* 0x000fda0003f04270 */
[----:B0-----:R-:W-:Y:S05]  /*ec20*/  @P0 BRA `(.L_x_7468) ;  /* 0x0000000000b80947 */ /* 0x001fea0003800000 */
        /* <DEDUP_REMOVED lines=10> */
.L_x_7471:
[----:B------:R-:W-:Y:S01]  /*ecd0*/  STG.E.U8 desc[UR36][R24.64], RZ ;  /* 0x000000ff18007986 */ /* 0x000fe2000c101124 */
[----:B------:R-:W-:Y:S05]  /*ece0*/  EXIT ;  /* 0x000000000000794d */ /* 0x000fea0003800000 */
.L_x_7470:
        /* <DEDUP_REMOVED lines=8> */
.L_x_7474:
[----:B------:R-:W-:Y:S01]  /*ed70*/  STG.E desc[UR36][R24.64], RZ ;  /* 0x000000ff18007986 */ /* 0x000fe2000c101924 */
[----:B------:R-:W-:Y:S05]  /*ed80*/  EXIT ;  /* 0x000000000000794d */ /* 0x000fea0003800000 */
.L_x_7473:
[----:B------:R-:W-:Y:S01]  /*ed90*/  STG.E.U16 desc[UR36][R24.64], RZ ;  /* 0x000000ff18007986 */ /* 0x000fe2000c101524 */
[----:B------:R-:W-:Y:S05]  /*eda0*/  EXIT ;  /* 0x000000000000794d */ /* 0x000fea0003800000 */
.L_x_7469:
        /* <DEDUP_REMOVED lines=8> */
.L_x_7476:
[----:B------:R-:W-:Y:S01]  /*ee30*/  STG.E.U16 desc[UR36][R24.64], RZ ;  /* 0x000000ff18007986 */ /* 0x000fe2000c101524 */
[----:B------:R-:W-:Y:S05]  /*ee40*/  EXIT ;  /* 0x000000000000794d */ /* 0x000fea0003800000 */
.L_x_7475:
        /* <DEDUP_REMOVED lines=8> */
.L_x_7478:
[----:B------:R-:W-:Y:S01]  /*eed0*/  STG.E desc[UR36][R24.64], RZ ;  /* 0x000000ff18007986 */ /* 0x000fe2000c101924 */
[----:B------:R-:W-:Y:S05]  /*eee0*/  EXIT ;  /* 0x000000000000794d */ /* 0x000fea0003800000 */
.L_x_7477:
[----:B------:R-:W-:Y:S01]  /*eef0*/  STG.E.64 desc[UR36][R24.64], RZ ;  /* 0x000000ff18007986 */ /* 0x000fe2000c101b24 */
[----:B------:R-:W-:Y:S05]  /*ef00*/  EXIT ;  /* 0x000000000000794d */ /* 0x000fea0003800000 */
.L_x_7468:
        /* <DEDUP_REMOVED lines=10> */
.L_x_7481:
[----:B------:R-:W-:Y:S01]  /*efb0*/  STG.E.128 desc[UR36][R24.64], RZ ;  /* 0x000000ff18007986 */ /* 0x000fe2000c101d24 */
[----:B------:R-:W-:Y:S05]  /*efc0*/  EXIT ;  /* 0x000000000000794d */ /* 0x000fea0003800000 */
.L_x_7480:
        /* <DEDUP_REMOVED lines=8> */
.L_x_7483:
[----:B------:R-:W-:Y:S01]  /*f050*/  STG.E.U8 desc[UR36][R24.64], RZ ;  /* 0x000000ff18007986 */ /* 0x000fe2000c101124 */
[----:B------:R-:W-:Y:S05]  /*f060*/  EXIT ;  /* 0x000000000000794d */ /* 0x000fea0003800000 */
.L_x_7482:
[----:B------:R-:W-:Y:S01]  /*f070*/  STG.E.U16 desc[UR36][R24.64], RZ ;  /* 0x000000ff18007986 */ /* 0x000fe2000c101524 */
[----:B------:R-:W-:Y:S05]  /*f080*/  EXIT ;  /* 0x000000000000794d */ /* 0x000fea0003800000 */
.L_x_7479:
        /* <DEDUP_REMOVED lines=10> */
.L_x_7486:
[----:B------:R-:W-:Y:S01]  /*f130*/  STG.E.U8 desc[UR36][R24.64], RZ ;  /* 0x000000ff18007986 */ /* 0x000fe2000c101124 */
[----:B------:R-:W-:Y:S05]  /*f140*/  EXIT ;  /* 0x000000000000794d */ /* 0x000fea0003800000 */
.L_x_7485:
[----:B------:R-:W-:Y:S01]  /*f150*/  STG.E.U8 desc[UR36][R24.64], RZ ;  /* 0x000000ff18007986 */ /* 0x000fe2000c101124 */
[----:B------:R-:W-:Y:S05]  /*f160*/  EXIT ;  /* 0x000000000000794d */ /* 0x000fea0003800000 */
.L_x_7484:
[----:B------:R-:W-:-:S13]  /*f170*/  ISETP.NE.AND P0, PT, R0, 0x1c, PT ;  /* 0x0000001c0000780c */ /* 0x000fda0003f05270 */
[----:B------:R-:W-:Y:S05]  /*f180*/  @!P0 BRA `(.L_x_7487) ;  /* 0x0000000000608947 */ /* 0x000fea0003800000 */
[----:B------:R-:W-:-:S13]  /*f190*/  ISETP.NE.AND P0, PT, R0, 0x1d, PT ;  /* 0x0000001d0000780c */ /* 0x000fda0003f05270 */
[----:B------:R-:W-:Y:S05]  /*f1a0*/  @!P0 BRA `(.L_x_7488) ;  /* 0x0000000000508947 */ /* 0x000fea0003800000 */
[----:B------:R-:W-:-:S13]  /*f1b0*/  ISETP.NE.AND P0, PT, R0, 0x2c, PT ;  /* 0x0000002c0000780c */ /* 0x000fda0003f05270 */
[----:B------:R0:W-:Y:S01]  /*f1c0*/  @!P0 STG.E.U8 desc[UR36][R24.64], RZ ;  /* 0x000000ff18008986 */ /* 0x0001e2000c101124 */
[----:B------:R-:W-:Y:S05]  /*f1d0*/  @!P0 EXIT ;  /* 0x000000000000894d */ /* 0x000fea0003800000 */
.L_x_7472:
[----:B------:R-:W-:Y:S01]  /*f1e0*/  MOV R0, 0x100 ;  /* 0x0000010000007802 */ /* 0x000fe20000000f00 */
[----:B------:R-:W1:Y:S01]  /*f1f0*/  LDCU.64 UR4, c[0x4][0xf0] ;  /* 0x01001e00ff0477ac */ /* 0x000e620008000a00 */
[----:B------:R-:W-:Y:S02]  /*f200*/  HFMA2 R8, -RZ, RZ, 0, 6.020069122314453125e-06 ;  /* 0x00000065ff087431 */ /* 0x000fe400000001ff */
[----:B------:R-:W-:Y:S01]  /*f210*/  IMAD.MOV.U32 R12, RZ, RZ, 0x1 ;  /* 0x00000001ff0c7424 */ /* 0x000fe200078e00ff */
[----:B------:R2:W3:Y:S01]  /*f220*/  LDC.64 R2, c[0x4][R0] ;  /* 0x0100000000027b82 */ /* 0x0004e20000000a00 */
[----:B------:R-:W5:Y:S01]  /*f230*/  LDCU.64 UR6, c[0x4][0xf8] ;  /* 0x01001f00ff0677ac */ /* 0x000f620008000a00 */
[----:B------:R-:W-:Y:S01]  /*f240*/  MOV R13, RZ ;  /* 0x000000ff000d7202 */ /* 0x000fe20000000f00 */
[----:B------:R-:W4:Y:S01]  /*f250*/  LDCU.64 UR8, c[0x4][0x8] ;  /* 0x01000100ff0877ac */ /* 0x000f220008000a00 */
[----:B-1----:R-:W-:Y:S01]  /*f260*/  MOV R4, UR4 ;  /* 0x0000000400047c02 */ /* 0x002fe20008000f00 */
[----:B------:R-:W-:Y:S01]  /*f270*/  IMAD.U32 R5, RZ, RZ, UR5 ;  /* 0x00000005ff057e24 */ /* 0x000fe2000f8e00ff */
[----:B-----5:R-:W-:Y:S01]  /*f280*/  MOV R6, UR6 ;  /* 0x0000000600067c02 */ /* 0x020fe20008000f00 */
[----:B------:R-:W-:Y:S01]  /*f290*/  IMAD.U32 R7, RZ, RZ, UR7 ;  /* 0x00000007ff077e24 */ /* 0x000fe2000f8e00ff */
[----:B----4-:R-:W-:Y:S01]  /*f2a0*/  MOV R10, UR8 ;  /* 0x00000008000a7c02 */ /* 0x010fe20008000f00 */
[----:B--2---:R-:W-:-:S07]  /*f2b0*/  IMAD.U32 R11, RZ, RZ, UR9 ;  /* 0x00000009ff0b7e24 */ /* 0x004fce000f8e00ff */
[----:B------:R-:W-:-:S07]  /*f2c0*/  LEPC R20, `(.L_x_7489) ;  /* 0x000000001014794e */ /* 0x000fce0000000000 */
[----:B0--3--:R-:W-:Y:S05]  /*f2d0*/  CALL.ABS.NOINC R2 ;  /* 0x0000000002007343 */ /* 0x009fea0003c00000 */
.L_x_7489:
[----:B------:R-:W-:Y:S05]  /*f2e0*/  EXIT ;  /* 0x000000000000794d */ /* 0x000fea0003800000 */
.L_x_7488:
[----:B------:R-:W-:Y:S01]  /*f2f0*/  STG.E.64 desc[UR36][R24.64], RZ ;  /* 0x000000ff18007986 */ /* 0x000fe2000c101b24 */
[----:B------:R-:W-:Y:S05]  /*f300*/  EXIT ;  /* 0x000000000000794d */ /* 0x000fea0003800000 */
.L_x_7487:
[----:B------:R-:W-:Y:S01]  /*f310*/  STG.E desc[UR36][R24.64], RZ ;  /* 0x000000ff18007986 */ /* 0x000fe2000c101924 */
[----:B------:R-:W-:Y:S05]  /*f320*/  EXIT ;  /* 0x000000000000794d */ /* 0x000fea0003800000 */
.L_x_7490:
        /* <DEDUP_REMOVED lines=13> */
.L_x_17270:


//--------------------- .text._ZN2at6native27unrolled_elementwise_kernelIZZNS0_73_GLOBAL__N__c8866d80_35_SparseBinaryOpIntersectionKernel_cu_7dd49032_323742_sparse_binary_op_intersection_kernel_implINS2_18CUDAKernelLauncherENS2_36CUDAValueSelectionIntersectionKernelINS2_9LhsProjOpEEElLl8EEEvRNS_6TensorERKS8_SB_RKSt6vectorIlSaIlEERKSt8optionalIS8_ESK_bbENKUlvE3_clEvEUllE_St5arrayIPcLm2EELi4E23TrivialOffsetCalculatorILi1EjESR_NS0_6memory12LoadWithCastILi1EEENSS_13StoreWithCastILi1EEEEEviT_T0_T2_T3_T4_T5_ --------------------------
	.section	.text._ZN2at6native27unrolled_elementwise_kernelIZZNS0_73_GLOBAL__N__c8866d80_35_SparseBinaryOpIntersectionKernel_cu_7dd49032_323742_sparse_binary_op_intersection_kernel_implINS2_18CUDAKernelLauncherENS2_36CUDAValueSelectionIntersectionKernelINS2_9LhsProjOpEEElLl8EEEvRNS_6TensorERKS8_SB_RKSt6vectorIlSaIlEERKSt8optionalIS8_ESK_bbENKUlvE3_clEvEUllE_St5arrayIPcLm2EELi4E23TrivialOffsetCalculatorILi1EjESR_NS0_6memory12LoadWithCastILi1EEENSS_13StoreWithCastILi1EEEEEviT_T0_T2_T3_T4_T5_,"ax",@progbits
	.align	128
        .global         _ZN2at6native27unrolled_elementwise_kernelIZZNS0_73_GLOBAL__N__c8866d80_35_SparseBinaryOpIntersectionKernel_cu_7dd49032_323742_sparse_binary_op_intersection_kernel_implINS2_18CUDAKernelLauncherENS2_36CUDAValueSelectionIntersectionKernelINS2_9LhsProjOpEEElLl8EEEvRNS_6TensorERKS8_SB_RKSt6vectorIlSaIlEERKSt8optionalIS8_ESK_bbENKUlvE3_clEvEUllE_St5arrayIPcLm2EELi4E23TrivialOffsetCalculatorILi1EjESR_NS0_6memory12LoadWithCastILi1EEENSS_13StoreWithCastILi1EEEEEviT_T0_T2_T3_T4_T5_
        .type           _ZN2at6native27unrolled_elementwise_kernelIZZNS0_73_GLOBAL__N__c8866d80_35_SparseBinaryOpIntersectionKernel_cu_7dd49032_323742_sparse_binary_op_intersection_kernel_implINS2_18CUDAKernelLauncherENS2_36CUDAValueSelectionIntersectionKernelINS2_9LhsProjOpEEElLl8EEEvRNS_6TensorERKS8_SB_RKSt6vectorIlSaIlEERKSt8optionalIS8_ESK_bbENKUlvE3_clEvEUllE_St5arrayIPcLm2EELi4E23TrivialOffsetCalculatorILi1EjESR_NS0_6memory12LoadWithCastILi1EEENSS_13StoreWithCastILi1EEEEEviT_T0_T2_T3_T4_T5_,@function
        .size           _ZN2at6native27unrolled_elementwise_kernelIZZNS0_73_GLOBAL__N__c8866d80_35_SparseBinaryOpIntersectionKernel_cu_7dd49032_323742_sparse_binary_op_intersection_kernel_implINS2_18CUDAKernelLauncherENS2_36CUDAValueSelectionIntersectionKernelINS2_9LhsProjOpEEElLl8EEEvRNS_6TensorERKS8_SB_RKSt6vectorIlSaIlEERKSt8optionalIS8_ESK_bbENKUlvE3_clEvEUllE_St5arrayIPcLm2EELi4E23TrivialOffsetCalculatorILi1EjESR_NS0_6memory12LoadWithCastILi1EEENSS_13StoreWithCastILi1EEEEEviT_T0_T2_T3_T4_T5_,(.L_x_17271 - _ZN2at6native27unrolled_elementwise_kernelIZZNS0_73_GLOBAL__N__c8866d80_35_SparseBinaryOpIntersectionKernel_cu_7dd49032_323742_sparse_binary_op_intersection_kernel_implINS2_18CUDAKernelLauncherENS2_36CUDAValueSelectionIntersectionKernelINS2_9LhsProjOpEEElLl8EEEvRNS_6TensorERKS8_SB_RKSt6vectorIlSaIlEERKSt8optionalIS8_ESK_bbENKUlvE3_clEvEUllE_St5arrayIPcLm2EELi4E23TrivialOffsetCalculatorILi1EjESR_NS0_6memory12LoadWithCastILi1EEENSS_13StoreWithCastILi1EEEEEviT_T0_T2_T3_T4_T5_)
        .other          _ZN2at6native27unrolled_elementwise_kernelIZZNS0_73_GLOBAL__N__c8866d80_35_SparseBinaryOpIntersectionKernel_cu_7dd49032_323742_sparse_binary_op_intersection_kernel_implINS2_18CUDAKernelLauncherENS2_36CUDAValueSelectionIntersectionKernelINS2_9LhsProjOpEEElLl8EEEvRNS_6TensorERKS8_SB_RKSt6vectorIlSaIlEERKSt8optionalIS8_ESK_bbENKUlvE3_clEvEUllE_St5arrayIPcLm2EELi4E23TrivialOffsetCalculatorILi1EjESR_NS0_6memory12LoadWithCastILi1EEENSS_13StoreWithCastILi1EEEEEviT_T0_T2_T3_T4_T5_,@"STO_CUDA_ENTRY STV_DEFAULT"
_ZN2at6native27unrolled_elementwise_kernelIZZNS0_73_GLOBAL__N__c8866d80_35_SparseBinaryOpIntersectionKernel_cu_7dd49032_323742_sparse_binary_op_intersection_kernel_implINS2_18CUDAKernelLauncherENS2_36CUDAValueSelectionIntersectionKernelINS2_9LhsProjOpEEElLl8EEEvRNS_6TensorERKS8_SB_RKSt6vectorIlSaIlEERKSt8optionalIS8_ESK_bbENKUlvE3_clEvEUllE_St5arrayIPcLm2EELi4E23TrivialOffsetCalculatorILi1EjESR_NS0_6memory12LoadWithCastILi1EEENSS_13StoreWithCastILi1EEEEEviT_T0_T2_T3_T4_T5_:
.text._ZN2at6native27unrolled_elementwise_kernelIZZNS0_73_GLOBAL__N__c8866d80_35_SparseBinaryOpIntersectionKernel_cu_7dd49032_323742_sparse_binary_op_intersection_kernel_implINS2_18CUDAKernelLauncherENS2_36CUDAValueSelectionIntersectionKernelINS2_9LhsProjOpEEElLl8EEEvRNS_6TensorERKS8_SB_RKSt6vectorIlSaIlEERKSt8optionalIS8_ESK_bbENKUlvE3_clEvEUllE_St5arrayIPcLm2EELi4E23TrivialOffsetCalculatorILi1EjESR_NS0_6memory12LoadWithCastILi1EEENSS_13StoreWithCastILi1EEEEEviT_T0_T2_T3_T4_T5_:
[----:B------:R-:W0:Y:S01]  /*0000*/  LDC R1, c[0x0][0x37c] ;  /* 0x0000df00ff017b82 */ /* 0x000e220000000800 */
[----:B------:R-:W1:Y:S07]  /*0010*/  S2R R29, SR_TID.X ;  /* 0x00000000001d7919 */ /* 0x000e6e0000002100 */
[----:B------:R-:W2:Y:S01]  /*0020*/  S2UR UR39, SR_CTAID.X ;  /* 0x00000000002779c3 */ /* 0x000ea20000002500 */
[----:B------:R-:W2:Y:S01]  /*0030*/  LDCU UR38, c[0x0][0x380] ;  /* 0x00007000ff2677ac */ /* 0x000ea20008000800 */
[----:B0-----:R-:W-:Y:S01]  /*0040*/  VIADD R1, R1, 0xffffff70 ;  /* 0xffffff7001017836 */ /* 0x001fe20000000000 */
[----:B------:R-:W-:Y:S01]  /*0050*/  BSSY.RECONVERGENT B6, `(.L_x_7491) ;  /* 0x000011d000067945 */ /* 0x000fe20003800200 */
[----:B------:R-:W0:Y:S04]  /*0060*/  LDCU.64 UR4, c[0x0][0x3f8] ;  /* 0x00007f00ff0477ac */ /* 0x000e280008000a00 */
[----:B------:R-:W3:Y:S01]  /*0070*/  LDC.64 R4, c[0x0][0x390] ;  /* 0x0000e400ff047b82 */ /* 0x000ee20000000a00 */
[----:B------:R-:W4:Y:S01]  /*0080*/  LDCU.64 UR6, c[0x0][0x3f0] ;  /* 0x00007e00ff0677ac */ /* 0x000f220008000a00 */
[----:B------:R-:W0:Y:S06]  /*0090*/  LDCU.64 UR36, c[0x0][0x358] ;  /* 0x00006b00ff2477ac */ /* 0x000e2c0008000a00 */
[----:B------:R-:W5:Y:S01]  /*00a0*/  LDC.64 R6, c[0x0][0x398] ;  /* 0x0000e600ff067b82 */ /* 0x000f620000000a00 */
[----:B------:R-:W0:Y:S07]  /*00b0*/  LDCU.U8 UR40, c[0x0][0x42c] ;  /* 0x00008580ff2877ac */ /* 0x000e2e0008000000 */
[----:B------:R-:W4:Y:S01]  /*00c0*/  LDC.64 R8, c[0x0][0x3a0] ;  /* 0x0000e800ff087b82 */ /* 0x000f220000000a00 */
[----:B--2---:R-:W-:-:S06]  /*00d0*/  UIMAD UR38, UR39, -0x200, UR38 ;  /* 0xfffffe00272678a4 */ /* 0x004fcc000f8e0226 */
[----:B-1----:R-:W-:Y:S01]  /*00e0*/  ISETP.GE.AND P0, PT, R29, UR38, PT ;  /* 0x000000261d007c0c */ /* 0x002fe2000bf06270 */
[----:B------:R-:W1:Y:S01]  /*00f0*/  LDC.64 R10, c[0x0][0x3a8] ;  /* 0x0000ea00ff0a7b82 */ /* 0x000e620000000a00 */
[----:B---3--:R-:W-:Y:S01]  /*0100*/  STL.64 [R1+0x8], R4 ;  /* 0x0000080401007387 */ /* 0x008fe20000100a00 */
[----:B------:R-:W-:-:S06]  /*0110*/  IMAD.MOV.U32 R28, RZ, RZ, R29 ;  /* 0x000000ffff1c7224 */ /* 0x000fcc00078e001d */
[----:B------:R-:W2:Y:S01]  /*0120*/  LDC.64 R12, c[0x0][0x3b0] ;  /* 0x0000ec00ff0c7b82 */ /* 0x000ea20000000a00 */
[----:B-----5:R-:W-:Y:S07]  /*0130*/  STL.64 [R1+0x10], R6 ;  /* 0x0000100601007387 */ /* 0x020fee0000100a00 */
[----:B------:R-:W3:Y:S01]  /*0140*/  LDC.64 R14, c[0x0][0x3b8] ;  /* 0x0000ee00ff0e7b82 */ /* 0x000ee20000000a00 */
[----:B----4-:R-:W-:Y:S07]  /*0150*/  STL.64 [R1+0x18], R8 ;  /* 0x0000180801007387 */ /* 0x010fee0000100a00 */
[----:B------:R-:W4:Y:S01]  /*0160*/  LDC.64 R18, c[0x0][0x3c8] ;  /* 0x0000f200ff127b82 */ /* 0x000f220000000a00 */
[----:B-1----:R-:W-:Y:S07]  /*0170*/  STL.64 [R1+0x20], R10 ;  /* 0x0000200a01007387 */ /* 0x002fee0000100a00 */
[----:B------:R-:W1:Y:S01]  /*0180*/  LDC.64 R20, c[0x0][0x3d0] ;  /* 0x0000f400ff147b82 */ /* 0x000e620000000a00 */
[----:B--2---:R-:W-:Y:S07]  /*0190*/  STL.64 [R1+0x28], R12 ;  /* 0x0000280c01007387 */ /* 0x004fee0000100a00 */
[----:B------:R-:W2:Y:S01]  /*01a0*/  LDC.64 R22, c[0x0][0x3d8] ;  /* 0x0000f600ff167b82 */ /* 0x000ea20000000a00 */
[----:B---3--:R-:W-:Y:S07]  /*01b0*/  STL.64 [R1+0x30], R14 ;  /* 0x0000300e01007387 */ /* 0x008fee0000100a00 */
        /* <DEDUP_REMOVED lines=17> */
[----:B----4-:R0:W-:Y:S04]  /*02d0*/  STL.64 [R1], R2 ;  /* 0x0000000201007387 */ /* 0x0101e80000100a00 */
[----:B-1----:R1:W-:Y:S01]  /*02e0*/  STL.64 [R1+0x38], R16 ;  /* 0x0000381001007387 */ /* 0x0023e20000100a00 */
[----:B0-----:R-:W-:-:S03]  /*02f0*/  IMAD.U32 R2, RZ, RZ, UR4 ;  /* 0x00000004ff027e24 */ /* 0x001fc6000f8e00ff */
[----:B--2---:R0:W-:Y:S01]  /*0300*/  STL.64 [R1+0x60], R26 ;  /* 0x0000601a01007387 */ /* 0x0041e20000100a00 */
[----:B-1----:R-:W-:Y:S02]  /*0310*/  IMAD.U32 R17, RZ, RZ, UR5 ;  /* 0x00000005ff117e24 */ /* 0x002fe4000f8e00ff */
[----:B------:R-:W-:Y:S01]  /*0320*/  IMAD.U32 R16, RZ, RZ, UR6 ;  /* 0x00000006ff107e24 */ /* 0x000fe2000f8e00ff */
[----:B---3--:R1:W-:Y:S01]  /*0330*/  STL.64 [R1+0x68], R30 ;  /* 0x0000681e01007387 */ /* 0x0083e20000100a00 */
[----:B0-----:R-:W-:Y:S02]  /*0340*/  IMAD.U32 R26, RZ, RZ, UR7 ;  /* 0x00000007ff1a7e24 */ /* 0x001fe4000f8e00ff */
[----:B------:R-:W-:Y:S01]  /*0350*/  VIADD R27, R1, 0x30 ;  /* 0x00000030011b7836 */ /* 0x000fe20000000000 */
[----:B-1----:R-:W-:Y:S01]  /*0360*/  CS2R R30, SRZ ;  /* 0x00000000001e7805 */ /* 0x002fe2000001ff00 */
[----:B------:R-:W-:Y:S06]  /*0370*/  @P0 BRA `(.L_x_7492) ;  /* 0x0000000c00a80947 */ /* 0x000fec0003800000 */
[----:B------:R-:W0:Y:S01]  /*0380*/  LDC.64 R4, c[0x0][0x420] ;  /* 0x00010800ff047b82 */ /* 0x000e220000000a00 */
[----:B------:R-:W1:Y:S01]  /*0390*/  LDCU UR5, c[0x0][0x430] ;  /* 0x00008600ff0577ac */ /* 0x000e620008000800 */
[----:B------:R-:W-:Y:S01]  /*03a0*/  IMAD.U32 R3, RZ, RZ, UR39 ;  /* 0x00000027ff037e24 */ /* 0x000fe2000f8e00ff */
[----:B------:R-:W-:-:S03]  /*03b0*/  UPRMT UR4, UR40, 0x9910, URZ ;  /* 0x0000991028047896 */ /* 0x000fc600080000ff */
[----:B------:R-:W-:Y:S01]  /*03c0*/  IMAD R0, R3, 0x200, R28 ;  /* 0x0000020003007824 */ /* 0x000fe200078e021c */
[----:B------:R-:W-:-:S03]  /*03d0*/  UISETP.GT.AND UP0, UPT, UR4, 0x9, UPT ;  /* 0x000000090400788c */ /* 0x000fc6000bf04270 */
        /* <DEDUP_REMOVED lines=15> */
.L_x_7496:
[----:B------:R1:W5:Y:S01]  /*04d0*/  LDG.E.U8 R30, desc[UR36][R4.64] ;  /* 0x00000024041e7981 */ /* 0x000362000c1e1100 */
[----:B------:R-:W-:Y:S01]  /*04e0*/  IMAD.MOV.U32 R31, RZ, RZ, RZ ;  /* 0x000000ffff1f7224 */ /* 0x000fe200078e00ff */
[----:B------:R-:W-:Y:S06]  /*04f0*/  BRA `(.L_x_7498) ;  /* 0x0000000c00447947 */ /* 0x000fec0003800000 */
.L_x_7495:
        /* <DEDUP_REMOVED lines=8> */
.L_x_7500:
[----:B------:R-:W2:Y:S02]  /*0580*/  LDG.E R30, desc[UR36][R4.64] ;  /* 0x00000024041e7981 */ /* 0x000ea4000c1e1900 */
[----:B--2---:R-:W-:Y:S01]  /*0590*/  SHF.R.S32.HI R31, RZ, 0x1f, R30 ;  /* 0x0000001fff1f7819 */ /* 0x004fe2000001141e */
[----:B------:R-:W-:Y:S06]  /*05a0*/  BRA `(.L_x_7498) ;  /* 0x0000000c00187947 */ /* 0x000fec0003800000 */
.L_x_7499:
[----:B------:R-:W2:Y:S02]  /*05b0*/  LDG.E.S16 R30, desc[UR36][R4.64] ;  /* 0x00000024041e7981 */ /* 0x000ea4000c1e1700 */
[----:B--2---:R-:W-:Y:S01]  /*05c0*/  SHF.R.S32.HI R31, RZ, 0x1f, R30 ;  /* 0x0000001fff1f7819 */ /* 0x004fe2000001141e */
[----:B------:R-:W-:Y:S06]  /*05d0*/  BRA `(.L_x_7498) ;  /* 0x0000000c000c7947 */ /* 0x000fec0003800000 */
.L_x_7494:
        /* <DEDUP_REMOVED lines=9> */
.L_x_7502:
[----:B------:R-:W2:Y:S02]  /*0670*/  LDG.E.U16 R4, desc[UR36][R4.64] ;  /* 0x0000002404047981 */ /* 0x000ea4000c1e1500 */
[----:B--2---:R-:W-:-:S06]  /*0680*/  HADD2.F32 R30, -RZ, R4.H0_H0 ;  /* 0x20000004ff1e7230 */ /* 0x004fcc0000004100 */
[----:B------:R-:W2:Y:S02]  /*0690*/  F2I.S64.TRUNC R30, R30 ;  /* 0x0000001e001e7311 */ /* 0x000ea4000020d900 */
[----:B--2---:R-:W-:Y:S05]  /*06a0*/  BRA `(.L_x_7498) ;  /* 0x0000000800d87947 */ /* 0x004fea0003800000 */
.L_x_7501:
        /* <DEDUP_REMOVED lines=9> */
.L_x_7504:
[----:B------:R-:W2:Y:S02]  /*0740*/  LDG.E.U16 R4, desc[UR36][R4.64] ;  /* 0x0000002404047981 */ /* 0x000ea4000c1e1500 */
[----:B--2---:R-:W-:-:S06]  /*0750*/  HADD2.F32 R30, -RZ, R4.H0_H0 ;  /* 0x20000004ff1e7230 */ /* 0x004fcc0000004100 */
[----:B------:R-:W2:Y:S02]  /*0760*/  F2I.S64.TRUNC R30, R30 ;  /* 0x0000001e001e7311 */ /* 0x000ea4000020d900 */
[----:B--2---:R-:W-:Y:S05]  /*0770*/  BRA `(.L_x_7498) ;  /* 0x0000000800a47947 */ /* 0x004fea0003800000 */
.L_x_7503:
[----:B------:R-:W2:Y:S02]  /*0780*/  LDG.E.64 R4, desc[UR36][R4.64] ;  /* 0x0000002404047981 */ /* 0x000ea4000c1e1b00 */
[----:B--2---:R2:W3:Y:S02]  /*0790*/  F2I.S64.F64.TRUNC R30, R4 ;  /* 0x00000004001e7311 */ /* 0x0044e4000030d900 */
[----:B--23--:R-:W-:Y:S05]  /*07a0*/  BRA `(.L_x_7498) ;  /* 0x0000000800987947 */ /* 0x00cfea0003800000 */
.L_x_7493:
        /* <DEDUP_REMOVED lines=13> */
.L_x_7507:
[----:B------:R-:W2:Y:S02]  /*0880*/  LDG.E.64 R4, desc[UR36][R4.64] ;  /* 0x0000002404047981 */ /* 0x000ea4000c1e1b00 */
[----:B--2---:R2:W3:Y:S02]  /*0890*/  F2I.S64.F64.TRUNC R30, R4 ;  /* 0x00000004001e7311 */ /* 0x0044e4000030d900 */
[----:B--23--:R-:W-:Y:S05]  /*08a0*/  BRA `(.L_x_7498) ;  /* 0x0000000800587947 */ /* 0x00cfea0003800000 */
.L_x_7506:
        /* <DEDUP_REMOVED lines=26> */
.L_x_7509:
        /* <DEDUP_REMOVED lines=14> */
.L_x_7508:
[----:B------:R-:W2:Y:S02]  /*0b30*/  LDG.E.U16 R30, desc[UR36][R4.64] ;  /* 0x00000024041e7981 */ /* 0x000ea4000c1e1500 */
[----:B--2---:R-:W-:-:S06]  /*0b40*/  IMAD.U32 R30, R30, 0x10000, RZ ;  /* 0x000100001e1e7824 */ /* 0x004fcc00078e00ff */
[----:B------:R-:W2:Y:S02]  /*0b50*/  F2I.S64.TRUNC R30, R30 ;  /* 0x0000001e001e7311 */ /* 0x000ea4000020d900 */
[----:B--2---:R-:W-:Y:S05]  /*0b60*/  BRA `(.L_x_7498) ;  /* 0x0000000400a87947 */ /* 0x004fea0003800000 */
.L_x_7505:
        /* <DEDUP_REMOVED lines=11> */
.L_x_7512:
        /* <DEDUP_REMOVED lines=21> */
.L_x_7516:
[----:B------:R-:W-:Y:S05]  /*0d70*/  BSYNC.RECONVERGENT B1 ;  /* 0x0000000000017941 */ /* 0x000fea0003800200 */
.L_x_7515:
[----:B------:R-:W-:Y:S01]  /*0d80*/  IMAD.SHL.U32 R0, R0, 0x100000, RZ ;  /* 0x0010000000007824 */ /* 0x000fe200078e00ff */
[----:B------:R-:W-:-:S04]  /*0d90*/  LEA R3, R3, 0x3b800000, 0x17 ;  /* 0x3b80000003037811 */ /* 0x000fc800078eb8ff */
[----:B------:R-:W-:-:S07]  /*0da0*/  LOP3.LUT R30, R3, R0, R7, 0xfe, !PT ;  /* 0x00000000031e7212 */ /* 0x000fce00078efe07 */
.L_x_7514:
[----:B------:R-:W-:Y:S05]  /*0db0*/  BSYNC.RECONVERGENT B0 ;  /* 0x0000000000007941 */ /* 0x000fea0003800200 */
.L_x_7513:
[----:B------:R-:W4:Y:S02]  /*0dc0*/  F2I.S64.TRUNC R30, R30 ;  /* 0x0000001e001e7311 */ /* 0x000f24000020d900 */
[----:B----4-:R-:W-:Y:S05]  /*0dd0*/  BRA `(.L_x_7498) ;  /* 0x00000004000c7947 */ /* 0x010fea0003800000 */
.L_x_7511:
        /* <DEDUP_REMOVED lines=21> */
.L_x_7520:
[----:B------:R-:W-:Y:S05]  /*0f30*/  BSYNC.RECONVERGENT B1 ;  /* 0x0000000000017941 */ /* 0x000fea0003800200 */
.L_x_7519:
[----:B------:R-:W-:Y:S01]  /*0f40*/  IMAD.SHL.U32 R0, R0, 0x200000, RZ ;  /* 0x0020000000007824 */ /* 0x000fe200078e00ff */
[----:B------:R-:W-:-:S04]  /*0f50*/  LEA R3, R3, 0x37800000, 0x17 ;  /* 0x3780000003037811 */ /* 0x000fc800078eb8ff */
[----:B------:R-:W-:-:S07]  /*0f60*/  LOP3.LUT R30, R3, R0, R7, 0xfe, !PT ;  /* 0x00000000031e7212 */ /* 0x000fce00078efe07 */
.L_x_7518:
[----:B------:R-:W-:Y:S05]  /*0f70*/  BSYNC.RECONVERGENT B0 ;  /* 0x0000000000007941 */ /* 0x000fea0003800200 */
.L_x_7517:
[----:B------:R-:W4:Y:S02]  /*0f80*/  F2I.S64.TRUNC R30, R30 ;  /* 0x0000001e001e7311 */ /* 0x000f24000020d900 */
[----:B----4-:R-:W-:Y:S05]  /*0f90*/  BRA `(.L_x_7498) ;  /* 0x00000000009c7947 */ /* 0x010fea0003800000 */
.L_x_7510:
[----:B------:R-:W-:-:S09]  /*0fa0*/  UISETP.NE.AND UP0, UPT, UR4, 0x1c, UPT ;  /* 0x0000001c0400788c */ /* 0x000fd2000bf05270 */
[----:B------:R-:W-:Y:S05]  /*0fb0*/  BRA.U !UP0, `(.L_x_7521) ;  /* 0x00000001088c7547 */ /* 0x000fea000b800000 */
[----:B------:R-:W-:-:S09]  /*0fc0*/  UISETP.NE.AND UP0, UPT, UR4, 0x1d, UPT ;  /* 0x0000001d0400788c */ /* 0x000fd2000bf05270 */
[----:B------:R-:W-:Y:S05]  /*0fd0*/  BRA.U !UP0, `(.L_x_7522) ;  /* 0x00000001087c7547 */ /* 0x000fea000b800000 */
[----:B------:R-:W-:-:S09]  /*0fe0*/  UISETP.NE.AND UP0, UPT, UR4, 0x2c, UPT ;  /* 0x0000002c0400788c */ /* 0x000fd2000bf05270 */
[----:B------:R-:W-:Y:S05]  /*0ff0*/  BRA.U !UP0, `(.L_x_7523) ;  /* 0x0000000108487547 */ /* 0x000fea000b800000 */
.L_x_7497:
        /* <DEDUP_REMOVED lines=16> */
.L_x_7524:
[----:B------:R-:W-:Y:S01]  /*1100*/  CS2R R30, SRZ ;  /* 0x00000000001e7805 */ /* 0x000fe2000001ff00 */
[----:B------:R-:W-:Y:S06]  /*1110*/  BRA `(.L_x_7498) ;  /* 0x00000000003c7947 */ /* 0x000fec0003800000 */
.L_x_7523:
        /* <DEDUP_REMOVED lines=8> */
.L_x_7526:
[----:B------:R-:W-:Y:S05]  /*11a0*/  BSYNC.RECONVERGENT B0 ;  /* 0x0000000000007941 */ /* 0x000fea0003800200 */
.L_x_7525:
[----:B------:R-:W2:Y:S02]  /*11b0*/  F2I.S64.TRUNC R30, R30 ;  /* 0x0000001e001e7311 */ /* 0x000ea4000020d900 */
[----:B--2---:R-:W-:Y:S05]  /*11c0*/  BRA `(.L_x_7498) ;  /* 0x0000000000107947 */ /* 0x004fea0003800000 */
.L_x_7522:
[----:B------:R2:W5:Y:S01]  /*11d0*/  LDG.E.64 R30, desc[UR36][R4.64] ;  /* 0x00000024041e7981 */ /* 0x000562000c1e1b00 */
[----:B------:R-:W-:Y:S05]  /*11e0*/  BRA `(.L_x_7498) ;  /* 0x0000000000087947 */ /* 0x000fea0003800000 */
.L_x_7521:
[----:B------:R3:W5:Y:S01]  /*11f0*/  LDG.E R30, desc[UR36][R4.64] ;  /* 0x00000024041e7981 */ /* 0x000762000c1e1900 */
[----:B------:R-:W-:-:S07]  /*1200*/  IMAD.MOV.U32 R31, RZ, RZ, RZ ;  /* 0x000000ffff1f7224 */ /* 0x000fce00078e00ff */
.L_x_7498:
[----:B------:R-:W-:-:S07]  /*1210*/  VIADD R29, R28, 0x80 ;  /* 0x000000801c1d7836 */ /* 0x000fce0000000000 */
.L_x_7492:
[----:B------:R-:W-:Y:S05]  /*1220*/  BSYNC.RECONVERGENT B6 ;  /* 0x0000000000067941 */ /* 0x000fea0003800200 */
.L_x_7491:
[----:B------:R-:W-:Y:S01]  /*1230*/  ISETP.GE.AND P0, PT, R29, UR38, PT ;  /* 0x000000261d007c0c */ /* 0x000fe2000bf06270 */
[----:B------:R-:W-:Y:S01]  /*1240*/  BSSY.RECONVERGENT B6, `(.L_x_7527) ;  /* 0x00000ed000067945 */ /* 0x000fe20003800200 */
[----:B------:R-:W-:-:S11]  /*1250*/  CS2R R18, SRZ ;  /* 0x0000000000127805 */ /* 0x000fd6000001ff00 */
[----:B------:R-:W-:Y:S05]  /*1260*/  @P0 BRA `(.L_x_7528) ;  /* 0x0000000c00a80947 */ /* 0x000fea0003800000 */
[----:B01234-:R-:W0:Y:S01]  /*1270*/  LDC.64 R4, c[0x0][0x420] ;  /* 0x00010800ff047b82 */ /* 0x01fe220000000a00 */
        /* <DEDUP_REMOVED lines=20> */
.L_x_7532:
[----:B------:R4:W5:Y:S01]  /*13c0*/  LDG.E.U8 R18, desc[UR36][R4.64] ;  /* 0x0000002404127981 */ /* 0x000962000c1e1100 */
[----:B------:R-:W-:Y:S01]  /*13d0*/  IMAD.MOV.U32 R19, RZ, RZ, RZ ;  /* 0x000000ffff137224 */ /* 0x000fe200078e00ff */
[----:B------:R-:W-:Y:S06]  /*13e0*/  BRA `(.L_x_7534) ;  /* 0x0000000c00447947 */ /* 0x000fec0003800000 */
.L_x_7531:
        /* <DEDUP_REMOVED lines=8> */
.L_x_7536:
[----:B------:R-:W2:Y:S02]  /*1470*/  LDG.E R18, desc[UR36][R4.64] ;  /* 0x0000002404127981 */ /* 0x000ea4000c1e1900 */
[----:B--2---:R-:W-:Y:S01]  /*1480*/  SHF.R.S32.HI R19, RZ, 0x1f, R18 ;  /* 0x0000001fff137819 */ /* 0x004fe20000011412 */
[----:B------:R-:W-:Y:S06]  /*1490*/  BRA `(.L_x_7534) ;  /* 0x0000000c00187947 */ /* 0x000fec0003800000 */
.L_x_7535:
[----:B------:R-:W2:Y:S02]  /*14a0*/  LDG.E.S16 R18, desc[UR36][R4.64] ;  /* 0x0000002404127981 */ /* 0x000ea4000c1e1700 */
[----:B--2---:R-:W-:Y:S01]  /*14b0*/  SHF.R.S32.HI R19, RZ, 0x1f, R18 ;  /* 0x0000001fff137819 */ /* 0x004fe20000011412 */
[----:B------:R-:W-:Y:S06]  /*14c0*/  BRA `(.L_x_7534) ;  /* 0x0000000c000c7947 */ /* 0x000fec0003800000 */
.L_x_7530:
        /* <DEDUP_REMOVED lines=9> */
.L_x_7538:
[----:B------:R-:W2:Y:S02]  /*1560*/  LDG.E.U16 R4, desc[UR36][R4.64] ;  /* 0x0000002404047981 */ /* 0x000ea4000c1e1500 */
[----:B--2---:R-:W-:-:S06]  /*1570*/  HADD2.F32 R18, -RZ, R4.H0_H0 ;  /* 0x20000004ff127230 */ /* 0x004fcc0000004100 */
[----:B------:R-:W3:Y:S02]  /*1580*/  F2I.S64.TRUNC R18, R18 ;  /* 0x0000001200127311 */ /* 0x000ee4000020d900 */
[----:B---3--:R-:W-:Y:S05]  /*1590*/  BRA `(.L_x_7534) ;  /* 0x0000000800d87947 */ /* 0x008fea0003800000 */
.L_x_7537:
        /* <DEDUP_REMOVED lines=9> */
.L_x_7540:
[----:B------:R-:W2:Y:S02]  /*1630*/  LDG.E.U16 R4, desc[UR36][R4.64] ;  /* 0x0000002404047981 */ /* 0x000ea4000c1e1500 */
[----:B--2---:R-:W-:-:S06]  /*1640*/  HADD2.F32 R18, -RZ, R4.H0_H0 ;  /* 0x20000004ff127230 */ /* 0x004fcc0000004100 */
[----:B------:R-:W3:Y:S02]  /*1650*/  F2I.S64.TRUNC R18, R18 ;  /* 0x0000001200127311 */ /* 0x000ee4000020d900 */
[----:B---3--:R-:W-:Y:S05]  /*1660*/  BRA `(.L_x_7534) ;  /* 0x0000000800a47947 */ /* 0x008fea0003800000 */
.L_x_7539:
[----:B------:R-:W2:Y:S02]  /*1670*/  LDG.E.64 R4, desc[UR36][R4.64] ;  /* 0x0000002404047981 */ /* 0x000ea4000c1e1b00 */
[----:B--2---:R3:W4:Y:S02]  /*1680*/  F2I.S64.F64.TRUNC R18, R4 ;  /* 0x0000000400127311 */ /* 0x004724000030d900 */
[----:B---34-:R-:W-:Y:S05]  /*1690*/  BRA `(.L_x_7534) ;  /* 0x0000000800987947 */ /* 0x018fea0003800000 */
.L_x_7529:
        /* <DEDUP_REMOVED lines=13> */
.L_x_7543:
[----:B------:R-:W2:Y:S02]  /*1770*/  LDG.E.64 R4, desc[UR36][R4.64] ;  /* 0x0000002404047981 */ /* 0x000ea4000c1e1b00 */
[----:B--2---:R0:W1:Y:S02]  /*1780*/  F2I.S64.F64.TRUNC R18, R4 ;  /* 0x0000000400127311 */ /* 0x004064000030d900 */
[----:B01----:R-:W-:Y:S05]  /*1790*/  BRA `(.L_x_7534) ;  /* 0x0000000800587947 */ /* 0x003fea0003800000 */
.L_x_7542:
        /* <DEDUP_REMOVED lines=26> */
.L_x_7545:
        /* <DEDUP_REMOVED lines=14> */
.L_x_7544:
[----:B------:R-:W2:Y:S02]  /*1a20*/  LDG.E.U16 R18, desc[UR36][R4.64] ;  /* 0x0000002404127981 */ /* 0x000ea4000c1e1500 */
[----:B--2---:R-:W-:-:S06]  /*1a30*/  IMAD.U32 R18, R18, 0x10000, RZ ;  /* 0x0001000012127824 */ /* 0x004fcc00078e00ff */
[----:B------:R-:W0:Y:S02]  /*1a40*/  F2I.S64.TRUNC R18, R18 ;  /* 0x0000001200127311 */ /* 0x000e24000020d900 */
[----:B0-----:R-:W-:Y:S05]  /*1a50*/  BRA `(.L_x_7534) ;  /* 0x0000000400a87947 */ /* 0x001fea0003800000 */
.L_x_7541:
        /* <DEDUP_REMOVED lines=11> */
.L_x_7548:
        /* <DEDUP_REMOVED lines=21> */
.L_x_7552:
[----:B------:R-:W-:Y:S05]  /*1c60*/  BSYNC.RECONVERGENT B1 ;  /* 0x0000000000017941 */ /* 0x000fea0003800200 */
.L_x_7551:
[----:B------:R-:W-:Y:S01]  /*1c70*/  IMAD.SHL.U32 R0, R0, 0x100000, RZ ;  /* 0x0010000000007824 */ /* 0x000fe200078e00ff */
[----:B------:R-:W-:-:S04]  /*1c80*/  LEA R3, R3, 0x3b800000, 0x17 ;  /* 0x3b80000003037811 */ /* 0x000fc800078eb8ff */
[----:B------:R-:W-:-:S07]  /*1c90*/  LOP3.LUT R18, R3, R0, R7, 0xfe, !PT ;  /* 0x0000000003127212 */ /* 0x000fce00078efe07 */
.L_x_7550:
[----:B------:R-:W-:Y:S05]  /*1ca0*/  BSYNC.RECONVERGENT B0 ;  /* 0x0000000000007941 */ /* 0x000fea0003800200 */
.L_x_7549:
[----:B------:R-:W2:Y:S02]  /*1cb0*/  F2I.S64.TRUNC R18, R18 ;  /* 0x0000001200127311 */ /* 0x000ea4000020d900 */
[----:B--2---:R-:W-:Y:S05]  /*1cc0*/  BRA `(.L_x_7534) ;  /* 0x00000004000c7947 */ /* 0x004fea0003800000 */
.L_x_7547:
        /* <DEDUP_REMOVED lines=21> */
.L_x_7556:
[----:B------:R-:W-:Y:S05]  /*1e20*/  BSYNC.RECONVERGENT B1 ;  /* 0x0000000000017941 */ /* 0x000fea0003800200 */
.L_x_7555:
[----:B------:R-:W-:Y:S01]  /*1e30*/  IMAD.SHL.U32 R0, R0, 0x200000, RZ ;  /* 0x0020000000007824 */ /* 0x000fe200078e00ff */
[----:B------:R-:W-:-:S04]  /*1e40*/  LEA R3, R3, 0x37800000, 0x17 ;  /* 0x3780000003037811 */ /* 0x000fc800078eb8ff */
[----:B------:R-:W-:-:S07]  /*1e50*/  LOP3.LUT R18, R3, R0, R7, 0xfe, !PT ;  /* 0x0000000003127212 */ /* 0x000fce00078efe07 */
.L_x_7554:
[----:B------:R-:W-:Y:S05]  /*1e60*/  BSYNC.RECONVERGENT B0 ;  /* 0x0000000000007941 */ /* 0x000fea0003800200 */
.L_x_7553:
[----:B------:R-:W2:Y:S02]  /*1e70*/  F2I.S64.TRUNC R18, R18 ;  /* 0x0000001200127311 */ /* 0x000ea4000020d900 */
[----:B--2---:R-:W-:Y:S05]  /*1e80*/  BRA `(.L_x_7534) ;  /* 0x00000000009c7947 */ /* 0x004fea0003800000 */
.L_x_7546:
        /* <DEDUP_REMOVED lines=14> */
.L_x_7560:
[----:B------:R-:W-:Y:S05]  /*1f70*/  BSYNC.RECONVERGENT B0 ;  /* 0x0000000000007941 */ /* 0x000fea0003800200 */
.L_x_7559:
[----:B------:R-:W2:Y:S02]  /*1f80*/  F2I.S64.TRUNC R18, R18 ;  /* 0x0000001200127311 */ /* 0x000ea4000020d900 */
[----:B--2---:R-:W-:Y:S05]  /*1f90*/  BRA `(.L_x_7534) ;  /* 0x0000000000587947 */ /* 0x004fea0003800000 */
.L_x_7533:
[----:B------:R-:W-:Y:S01]  /*1fa0*/  MOV R0, 0x100 ;  /* 0x0000010000007802 */ /* 0x000fe20000000f00 */
[----:B------:R-:W0:Y:S01]  /*1fb0*/  LDCU.64 UR4, c[0x4][0xf0] ;  /* 0x01001e00ff0477ac */ /* 0x000e220008000a00 */
[----:B------:R-:W-:Y:S02]  /*1fc0*/  HFMA2 R13, -RZ, RZ, 0, 0 ;  /* 0x00000000ff0d7431 */ /* 0x000fe400000001ff */
[----:B------:R-:W-:Y:S01]  /*1fd0*/  IMAD.MOV.U32 R8, RZ, RZ, 0x4e ;  /* 0x0000004eff087424 */ /* 0x000fe200078e00ff */
[----:B------:R1:W2:Y:S01]  /*1fe0*/  LDC.64 R14, c[0x4][R0] ;  /* 0x01000000000e7b82 */ /* 0x0002a20000000a00 */
[----:B------:R-:W3:Y:S01]  /*1ff0*/  LDCU.64 UR6, c[0x4][0xf8] ;  /* 0x01001f00ff0677ac */ /* 0x000ee20008000a00 */
[----:B------:R-:W-:Y:S01]  /*2000*/  IMAD.MOV.U32 R12, RZ, RZ, 0x1 ;  /* 0x00000001ff0c7424 */ /* 0x000fe200078e00ff */
[----:B------:R-:W4:Y:S01]  /*2010*/  LDCU.64 UR8, c[0x4][URZ] ;  /* 0x01000000ff0877ac */ /* 0x000f220008000a00 */
[----:B0-----:R-:W-:Y:S02]  /*2020*/  IMAD.U32 R4, RZ, RZ, UR4 ;  /* 0x00000004ff047e24 */ /* 0x001fe4000f8e00ff */
[----:B------:R-:W-:-:S02]  /*2030*/  IMAD.U32 R5, RZ, RZ, UR5 ;  /* 0x00000005ff057e24 */ /* 0x000fc4000f8e00ff */
[----:B---3--:R-:W-:Y:S02]  /*2040*/  IMAD.U32 R6, RZ, RZ, UR6 ;  /* 0x00000006ff067e24 */ /* 0x008fe4000f8e00ff */
[----:B------:R-:W-:Y:S02]  /*2050*/  IMAD.U32 R7, RZ, RZ, UR7 ;  /* 0x00000007ff077e24 */ /* 0x000fe4000f8e00ff */
[----:B----4-:R-:W-:Y:S02]  /*2060*/  IMAD.U32 R10, RZ, RZ, UR8 ;  /* 0x00000008ff0a7e24 */ /* 0x010fe4000f8e00ff */
[----:B-1----:R-:W-:-:S07]  /*2070*/  IMAD.U32 R11, RZ, RZ, UR9 ;  /* 0x00000009ff0b7e24 */ /* 0x002fce000f8e00ff */
[----:B------:R-:W-:-:S07]  /*2080*/  LEPC R20, `(.L_x_7561) ;  /* 0x000000001014794e */ /* 0x000fce0000000000 */
[----:B--2--5:R-:W-:Y:S05]  /*2090*/  CALL.ABS.NOINC R14 ;  /* 0x000000000e007343 */ /* 0x024fea0003c00000 */
.L_x_7561:
[----:B------:R-:W-:Y:S01]  /*20a0*/  CS2R R18, SRZ ;  /* 0x0000000000127805 */ /* 0x000fe2000001ff00 */
[----:B------:R-:W-:Y:S06]  /*20b0*/  BRA `(.L_x_7534) ;  /* 0x0000000000107947 */ /* 0x000fec0003800000 */
.L_x_7558:
[----:B------:R1:W5:Y:S01]  /*20c0*/  LDG.E.64 R18, desc[UR36][R4.64] ;  /* 0x0000002404127981 */ /* 0x000362000c1e1b00 */
[----:B------:R-:W-:Y:S05]  /*20d0*/  BRA `(.L_x_7534) ;  /* 0x0000000000087947 */ /* 0x000fea0003800000 */
.L_x_7557:
[----:B------:R0:W5:Y:S01]  /*20e0*/  LDG.E R18, desc[UR36][R4.64] ;  /* 0x0000002404127981 */ /* 0x000162000c1e1900 */
[----:B------:R-:W-:-:S07]  /*20f0*/  IMAD.MOV.U32 R19, RZ, RZ, RZ ;  /* 0x000000ffff137224 */ /* 0x000fce00078e00ff */
.L_x_7534:
[----:B------:R-:W-:-:S07]  /*2100*/  VIADD R29, R29, 0x80 ;  /* 0x000000801d1d7836 */ /* 0x000fce0000000000 */
.L_x_7528:
[----:B------:R-:W-:Y:S05]  /*2110*/  BSYNC.RECONVERGENT B6 ;  /* 0x0000000000067941 */ /* 0x000fea0003800200 */
.L_x_7527:
        /* <DEDUP_REMOVED lines=25> */
.L_x_7567:
[----:B------:R4:W5:Y:S01]  /*22b0*/  LDG.E.U8 R22, desc[UR36][R4.64] ;  /* 0x0000002404167981 */ /* 0x000962000c1e1100 */
[----:B------:R-:W-:Y:S01]  /*22c0*/  IMAD.MOV.U32 R23, RZ, RZ, RZ ;  /* 0x000000ffff177224 */ /* 0x000fe200078e00ff */
[----:B------:R-:W-:Y:S06]  /*22d0*/  BRA `(.L_x_7569) ;  /* 0x0000000c00447947 */ /* 0x000fec0003800000 */
.L_x_7566:
        /* <DEDUP_REMOVED lines=8> */
.L_x_7571:
[----:B------:R-:W2:Y:S02]  /*2360*/  LDG.E R22, desc[UR36][R4.64] ;  /* 0x0000002404167981 */ /* 0x000ea4000c1e1900 */
[----:B--2---:R-:W-:Y:S01]  /*2370*/  SHF.R.S32.HI R23, RZ, 0x1f, R22 ;  /* 0x0000001fff177819 */ /* 0x004fe20000011416 */
[----:B------:R-:W-:Y:S06]  /*2380*/  BRA `(.L_x_7569) ;  /* 0x0000000c00187947 */ /* 0x000fec0003800000 */
.L_x_7570:
[----:B------:R-:W2:Y:S02]  /*2390*/  LDG.E.S16 R22, desc[UR36][R4.64] ;  /* 0x0000002404167981 */ /* 0x000ea4000c1e1700 */
[----:B--2---:R-:W-:Y:S01]  /*23a0*/  SHF.R.S32.HI R23, RZ, 0x1f, R22 ;  /* 0x0000001fff177819 */ /* 0x004fe20000011416 */
[----:B------:R-:W-:Y:S06]  /*23b0*/  BRA `(.L_x_7569) ;  /* 0x0000000c000c7947 */ /* 0x000fec0003800000 */
.L_x_7565:
        /* <DEDUP_REMOVED lines=9> */
.L_x_7573:
[----:B------:R-:W2:Y:S02]  /*2450*/  LDG.E.U16 R4, desc[UR36][R4.64] ;  /* 0x0000002404047981 */ /* 0x000ea4000c1e1500 */
[----:B--2---:R-:W-:-:S06]  /*2460*/  HADD2.F32 R22, -RZ, R4.H0_H0 ;  /* 0x20000004ff167230 */ /* 0x004fcc0000004100 */
[----:B------:R-:W3:Y:S02]  /*2470*/  F2I.S64.TRUNC R22, R22 ;  /* 0x0000001600167311 */ /* 0x000ee4000020d900 */
[----:B---3--:R-:W-:Y:S05]  /*2480*/  BRA `(.L_x_7569) ;  /* 0x0000000800d87947 */ /* 0x008fea0003800000 */
.L_x_7572:
        /* <DEDUP_REMOVED lines=9> */
.L_x_7575:
[----:B------:R-:W2:Y:S02]  /*2520*/  LDG.E.U16 R4, desc[UR36][R4.64] ;  /* 0x0000002404047981 */ /* 0x000ea4000c1e1500 */
[----:B--2---:R-:W-:-:S06]  /*2530*/  HADD2.F32 R22, -RZ, R4.H0_H0 ;  /* 0x20000004ff167230 */ /* 0x004fcc0000004100 */
[----:B------:R-:W3:Y:S02]  /*2540*/  F2I.S64.TRUNC R22, R22 ;  /* 0x0000001600167311 */ /* 0x000ee4000020d900 */
[----:B---3--:R-:W-:Y:S05]  /*2550*/  BRA `(.L_x_7569) ;  /* 0x0000000800a47947 */ /* 0x008fea0003800000 */
.L_x_7574:
[----:B------:R-:W2:Y:S02]  /*2560*/  LDG.E.64 R4, desc[UR36][R4.64] ;  /* 0x0000002404047981 */ /* 0x000ea4000c1e1b00 */
[----:B--2---:R3:W4:Y:S02]  /*2570*/  F2I.S64.F64.TRUNC R22, R4 ;  /* 0x0000000400167311 */ /* 0x004724000030d900 */
[----:B---34-:R-:W-:Y:S05]  /*2580*/  BRA `(.L_x_7569) ;  /* 0x0000000800987947 */ /* 0x018fea0003800000 */
.L_x_7564:
        /* <DEDUP_REMOVED lines=13> */
.L_x_7578:
[----:B------:R-:W2:Y:S02]  /*2660*/  LDG.E.64 R4, desc[UR36][R4.64] ;  /* 0x0000002404047981 */ /* 0x000ea4000c1e1b00 */
[----:B--2---:R3:W4:Y:S02]  /*2670*/  F2I.S64.F64.TRUNC R22, R4 ;  /* 0x0000000400167311 */ /* 0x004724000030d900 */
[----:B---34-:R-:W-:Y:S05]  /*2680*/  BRA `(.L_x_7569) ;  /* 0x0000000800587947 */ /* 0x018fea0003800000 */
.L_x_7577:
        /* <DEDUP_REMOVED lines=26> */
.L_x_7580:
        /* <DEDUP_REMOVED lines=14> */
.L_x_7579:
[----:B------:R-:W2:Y:S02]  /*2910*/  LDG.E.U16 R22, desc[UR36][R4.64] ;  /* 0x0000002404167981 */ /* 0x000ea4000c1e1500 */
[----:B--2---:R-:W-:-:S06]  /*2920*/  IMAD.U32 R22, R22, 0x10000, RZ ;  /* 0x0001000016167824 */ /* 0x004fcc00078e00ff */
[----:B------:R-:W3:Y:S02]  /*2930*/  F2I.S64.TRUNC R22, R22 ;  /* 0x0000001600167311 */ /* 0x000ee4000020d900 */
[----:B---3--:R-:W-:Y:S05]  /*2940*/  BRA `(.L_x_7569) ;  /* 0x0000000400a87947 */ /* 0x008fea0003800000 */
.L_x_7576:
        /* <DEDUP_REMOVED lines=11> */
.L_x_7583:
        /* <DEDUP_REMOVED lines=21> */
.L_x_7587:
[----:B------:R-:W-:Y:S05]  /*2b50*/  BSYNC.RECONVERGENT B1 ;  /* 0x0000000000017941 */ /* 0x000fea0003800200 */
.L_x_7586:
[----:B------:R-:W-:Y:S01]  /*2b60*/  IMAD.SHL.U32 R0, R0, 0x100000, RZ ;  /* 0x0010000000007824 */ /* 0x000fe200078e00ff */
[----:B------:R-:W-:-:S04]  /*2b70*/  LEA R3, R3, 0x3b800000, 0x17 ;  /* 0x3b80000003037811 */ /* 0x000fc800078eb8ff */
[----:B------:R-:W-:-:S07]  /*2b80*/  LOP3.LUT R22, R3, R0, R7, 0xfe, !PT ;  /* 0x0000000003167212 */ /* 0x000fce00078efe07 */
.L_x_7585:
[----:B------:R-:W-:Y:S05]  /*2b90*/  BSYNC.RECONVERGENT B0 ;  /* 0x0000000000007941 */ /* 0x000fea0003800200 */
.L_x_7584:
[----:B------:R-:W1:Y:S02]  /*2ba0*/  F2I.S64.TRUNC R22, R22 ;  /* 0x0000001600167311 */ /* 0x000e64000020d900 */
[----:B-1----:R-:W-:Y:S05]  /*2bb0*/  BRA `(.L_x_7569) ;  /* 0x00000004000c7947 */ /* 0x002fea0003800000 */
.L_x_7582:
        /* <DEDUP_REMOVED lines=21> */
.L_x_7591:
[----:B------:R-:W-:Y:S05]  /*2d10*/  BSYNC.RECONVERGENT B1 ;  /* 0x0000000000017941 */ /* 0x000fea0003800200 */
.L_x_7590:
[----:B------:R-:W-:Y:S01]  /*2d20*/  IMAD.SHL.U32 R0, R0, 0x200000, RZ ;  /* 0x0020000000007824 */ /* 0x000fe200078e00ff */
[----:B------:R-:W-:-:S04]  /*2d30*/  LEA R3, R3, 0x37800000, 0x17 ;  /* 0x3780000003037811 */ /* 0x000fc800078eb8ff */
[----:B------:R-:W-:-:S07]  /*2d40*/  LOP3.LUT R22, R3, R0, R7, 0xfe, !PT ;  /* 0x0000000003167212 */ /* 0x000fce00078efe07 */
.L_x_7589:
[----:B------:R-:W-:Y:S05]  /*2d50*/  BSYNC.RECONVERGENT B0 ;  /* 0x0000000000007941 */ /* 0x000fea0003800200 */
.L_x_7588:
[----:B------:R-:W1:Y:S02]  /*2d60*/  F2I.S64.TRUNC R22, R22 ;  /* 0x0000001600167311 */ /* 0x000e64000020d900 */
[----:B-1----:R-:W-:Y:S05]  /*2d70*/  BRA `(.L_x_7569) ;  /* 0x00000000009c7947 */ /* 0x002fea0003800000 */
.L_x_7581:
        /* <DEDUP_REMOVED lines=14> */
.L_x_7595:
[----:B------:R-:W-:Y:S05]  /*2e60*/  BSYNC.RECONVERGENT B0 ;  /* 0x0000000000007941 */ /* 0x000fea0003800200 */
.L_x_7594:
[----:B------:R-:W2:Y:S02]  /*2e70*/  F2I.S64.TRUNC R22, R22 ;  /* 0x0000001600167311 */ /* 0x000ea4000020d900 */
[----:B--2---:R-:W-:Y:S05]  /*2e80*/  BRA `(.L_x_7569) ;  /* 0x0000000000587947 */ /* 0x004fea0003800000 */
.L_x_7568:
        /* <DEDUP_REMOVED lines=16> */
.L_x_7596:
[----:B------:R-:W-:Y:S01]  /*2f90*/  CS2R R22, SRZ ;  /* 0x0000000000167805 */ /* 0x000fe2000001ff00 */
[----:B------:R-:W-:Y:S06]  /*2fa0*/  BRA `(.L_x_7569) ;  /* 0x0000000000107947 */ /* 0x000fec0003800000 */
.L_x_7593:
[----:B------:R2:W5:Y:S01]  /*2fb0*/  LDG.E.64 R22, desc[UR36][R4.64] ;  /* 0x0000002404167981 */ /* 0x000562000c1e1b00 */
[----:B------:R-:W-:Y:S05]  /*2fc0*/  BRA `(.L_x_7569) ;  /* 0x0000000000087947 */ /* 0x000fea0003800000 */
.L_x_7592:
[----:B------:R1:W5:Y:S01]  /*2fd0*/  LDG.E R22, desc[UR36][R4.64] ;  /* 0x0000002404167981 */ /* 0x000362000c1e1900 */
[----:B------:R-:W-:-:S07]  /*2fe0*/  IMAD.MOV.U32 R23, RZ, RZ, RZ ;  /* 0x000000ffff177224 */ /* 0x000fce00078e00ff */
.L_x_7569:
[----:B------:R-:W-:-:S07]  /*2ff0*/  VIADD R29, R29, 0x80 ;  /* 0x000000801d1d7836 */ /* 0x000fce0000000000 */
.L_x_7563:
[----:B------:R-:W-:Y:S05]  /*3000*/  BSYNC.RECONVERGENT B6 ;  /* 0x0000000000067941 */ /* 0x000fea0003800200 */
.L_x_7562:
        /* <DEDUP_REMOVED lines=25> */
.L_x_7602:
[----:B------:R0:W5:Y:S01]  /*31a0*/  LDG.E.U8 R24, desc[UR36][R4.64] ;  /* 0x0000002404187981 */ /* 0x000162000c1e1100 */
[----:B------:R-:W-:Y:S01]  /*31b0*/  IMAD.MOV.U32 R25, RZ, RZ, RZ ;  /* 0x000000ffff197224 */ /* 0x000fe200078e00ff */
[----:B------:R-:W-:Y:S06]  /*31c0*/  BRA `(.L_x_7598) ;  /* 0x0000000c00407947 */ /* 0x000fec0003800000 */
.L_x_7601:
        /* <DEDUP_REMOVED lines=8> */
.L_x_7605:
[----:B------:R-:W2:Y:S02]  /*3250*/  LDG.E R24, desc[UR36][R4.64] ;  /* 0x0000002404187981 */ /* 0x000ea4000c1e1900 */
[----:B--2---:R-:W-:Y:S01]  /*3260*/  SHF.R.S32.HI R25, RZ, 0x1f, R24 ;  /* 0x0000001fff197819 */ /* 0x004fe20000011418 */
[----:B------:R-:W-:Y:S06]  /*3270*/  BRA `(.L_x_7598) ;  /* 0x0000000c00147947 */ /* 0x000fec0003800000 */
.L_x_7604:
[----:B------:R-:W2:Y:S02]  /*3280*/  LDG.E.S16 R24, desc[UR36][R4.64] ;  /* 0x0000002404187981 */ /* 0x000ea4000c1e1700 */
[----:B--2---:R-:W-:Y:S01]  /*3290*/  SHF.R.S32.HI R25, RZ, 0x1f, R24 ;  /* 0x0000001fff197819 */ /* 0x004fe20000011418 */
[----:B------:R-:W-:Y:S06]  /*32a0*/  BRA `(.L_x_7598) ;  /* 0x0000000c00087947 */ /* 0x000fec0003800000 */
.L_x_7600:
        /* <DEDUP_REMOVED lines=9> */
.L_x_7607:
[----:B------:R-:W2:Y:S02]  /*3340*/  LDG.E.U16 R4, desc[UR36][R4.64] ;  /* 0x0000002404047981 */ /* 0x000ea4000c1e1500 */
[----:B--2---:R-:W-:-:S06]  /*3350*/  HADD2.F32 R24, -RZ, R4.H0_H0 ;  /* 0x20000004ff187230 */ /* 0x004fcc0000004100 */
[----:B------:R-:W0:Y:S02]  /*3360*/  F2I.S64.TRUNC R24, R24 ;  /* 0x0000001800187311 */ /* 0x000e24000020d900 */
[----:B0-----:R-:W-:Y:S05]  /*3370*/  BRA `(.L_x_7598) ;  /* 0x0000000800d47947 */ /* 0x001fea0003800000 */
.L_x_7606:
        /* <DEDUP_REMOVED lines=9> */
.L_x_7609:
[----:B------:R-:W2:Y:S02]  /*3410*/  LDG.E.U16 R4, desc[UR36][R4.64] ;  /* 0x0000002404047981 */ /* 0x000ea4000c1e1500 */
[----:B--2---:R-:W-:-:S06]  /*3420*/  HADD2.F32 R24, -RZ, R4.H0_H0 ;  /* 0x20000004ff187230 */ /* 0x004fcc0000004100 */
[----:B------:R-:W0:Y:S02]  /*3430*/  F2I.S64.TRUNC R24, R24 ;  /* 0x0000001800187311 */ /* 0x000e24000020d900 */
[----:B0-----:R-:W-:Y:S05]  /*3440*/  BRA `(.L_x_7598) ;  /* 0x0000000800a07947 */ /* 0x001fea0003800000 */
.L_x_7608:
[----:B------:R-:W2:Y:S02]  /*3450*/  LDG.E.64 R4, desc[UR36][R4.64] ;  /* 0x0000002404047981 */ /* 0x000ea4000c1e1b00 */
[----:B--2---:R0:W1:Y:S02]  /*3460*/  F2I.S64.F64.TRUNC R24, R4 ;  /* 0x0000000400187311 */ /* 0x004064000030d900 */
[----:B01----:R-:W-:Y:S05]  /*3470*/  BRA `(.L_x_7598) ;  /* 0x0000000800947947 */ /* 0x003fea0003800000 */
.L_x_7599:
        /* <DEDUP_REMOVED lines=13> */
.L_x_7612:
[----:B------:R-:W2:Y:S02]  /*3550*/  LDG.E.64 R4, desc[UR36][R4.64] ;  /* 0x0000002404047981 */ /* 0x000ea4000c1e1b00 */
[----:B--2---:R0:W1:Y:S02]  /*3560*/  F2I.S64.F64.TRUNC R24, R4 ;  /* 0x0000000400187311 */ /* 0x004064000030d900 */
[----:B01----:R-:W-:Y:S05]  /*3570*/  BRA `(.L_x_7598) ;  /* 0x0000000800547947 */ /* 0x003fea0003800000 */
.L_x_7611:
        /* <DEDUP_REMOVED lines=26> */
.L_x_7614:
[----:B------:R-:W2:Y:S02]  /*3720*/  LDG.E.U8 R4, desc[UR36][R4.64] ;  /* 0x0000002404047981 */ /* 0x000ea4000c1e1100 */
[C---:B--2---:R-:W-:Y:S01]  /*3730*/  SHF.L.U32 R0, R4.reuse, 0x19, RZ ;  /* 0x0000001904007819 */ /* 0x044fe200000006ff */
        /* <DEDUP_REMOVED lines=12> */
.L_x_7613:
[----:B------:R-:W2:Y:S02]  /*3800*/  LDG.E.U16 R24, desc[UR36][R4.64] ;  /* 0x0000002404187981 */ /* 0x000ea4000c1e1500 */
[----:B--2---:R-:W-:-:S06]  /*3810*/  IMAD.U32 R24, R24, 0x10000, RZ ;  /* 0x0001000018187824 */ /* 0x004fcc00078e00ff */
[----:B------:R-:W0:Y:S02]  /*3820*/  F2I.S64.TRUNC R24, R24 ;  /* 0x0000001800187311 */ /* 0x000e24000020d900 */
[----:B0-----:R-:W-:Y:S05]  /*3830*/  BRA `(.L_x_7598) ;  /* 0x0000000400a47947 */ /* 0x001fea0003800000 */
.L_x_7610:
        /* <DEDUP_REMOVED lines=11> */
.L_x_7617:
        /* <DEDUP_REMOVED lines=21> */
.L_x_7621:
[----:B------:R-:W-:Y:S05]  /*3a40*/  BSYNC.RECONVERGENT B1 ;  /* 0x0000000000017941 */ /* 0x000fea0003800200 */
.L_x_7620:
[----:B------:R-:W-:Y:S01]  /*3a50*/  IMAD.SHL.U32 R0, R0, 0x100000, RZ ;  /* 0x0010000000007824 */ /* 0x000fe200078e00ff */
[----:B------:R-:W-:-:S04]  /*3a60*/  LEA R3, R3, 0x3b800000, 0x17 ;  /* 0x3b80000003037811 */ /* 0x000fc800078eb8ff */
[----:B------:R-:W-:-:S07]  /*3a70*/  LOP3.LUT R24, R3, R0, R7, 0xfe, !PT ;  /* 0x0000000003187212 */ /* 0x000fce00078efe07 */
.L_x_7619:
[----:B------:R-:W-:Y:S05]  /*3a80*/  BSYNC.RECONVERGENT B0 ;  /* 0x0000000000007941 */ /* 0x000fea0003800200 */
.L_x_7618:
[----:B------:R-:W0:Y:S02]  /*3a90*/  F2I.S64.TRUNC R24, R24 ;  /* 0x0000001800187311 */ /* 0x000e24000020d900 */
[----:B0-----:R-:W-:Y:S05]  /*3aa0*/  BRA `(.L_x_7598) ;  /* 0x0000000400087947 */ /* 0x001fea0003800000 */
.L_x_7616:
        /* <DEDUP_REMOVED lines=21> */
.L_x_7625:
[----:B------:R-:W-:Y:S05]  /*3c00*/  BSYNC.RECONVERGENT B1 ;  /* 0x0000000000017941 */ /* 0x000fea0003800200 */
.L_x_7624:
[----:B------:R-:W-:Y:S01]  /*3c10*/  IMAD.SHL.U32 R0, R0, 0x200000, RZ ;  /* 0x0020000000007824 */ /* 0x000fe200078e00ff */
[----:B------:R-:W-:-:S04]  /*3c20*/  LEA R3, R3, 0x37800000, 0x17 ;  /* 0x3780000003037811 */ /* 0x000fc800078eb8ff */
[----:B------:R-:W-:-:S07]  /*3c30*/  LOP3.LUT R24, R3, R0, R7, 0xfe, !PT ;  /* 0x0000000003187212 */ /* 0x000fce00078efe07 */
.L_x_7623:
[----:B------:R-:W-:Y:S05]  /*3c40*/  BSYNC.RECONVERGENT B0 ;  /* 0x0000000000007941 */ /* 0x000fea0003800200 */
.L_x_7622:
[----:B------:R-:W0:Y:S02]  /*3c50*/  F2I.S64.TRUNC R24, R24 ;  /* 0x0000001800187311 */ /* 0x000e24000020d900 */
[----:B0-----:R-:W-:Y:S05]  /*3c60*/  BRA `(.L_x_7598) ;  /* 0x0000000000987947 */ /* 0x001fea0003800000 */
.L_x_7615:
        /* <DEDUP_REMOVED lines=14> */
.L_x_7629:
[----:B------:R-:W-:Y:S05]  /*3d50*/  BSYNC.RECONVERGENT B0 ;  /* 0x0000000000007941 */ /* 0x000fea0003800200 */
.L_x_7628:
[----:B------:R-:W0:Y:S02]  /*3d60*/  F2I.S64.TRUNC R24, R24 ;  /* 0x0000001800187311 */ /* 0x000e24000020d900 */
[----:B0-----:R-:W-:Y:S05]  /*3d70*/  BRA `(.L_x_7598) ;  /* 0x0000000000547947 */ /* 0x001fea0003800000 */
.L_x_7603:
        /* <DEDUP_REMOVED lines=16> */
.L_x_7630:
[----:B------:R-:W-:Y:S05]  /*3e80*/  BRA `(.L_x_7598) ;  /* 0x0000000000107947 */ /* 0x000fea0003800000 */
.L_x_7627:
[----:B------:R0:W5:Y:S01]  /*3e90*/  LDG.E.64 R24, desc[UR36][R4.64] ;  /* 0x0000002404187981 */ /* 0x000162000c1e1b00 */
[----:B------:R-:W-:Y:S05]  /*3ea0*/  BRA `(.L_x_7598) ;  /* 0x0000000000087947 */ /* 0x000fea0003800000 */
.L_x_7626:
[----:B------:R0:W5:Y:S01]  /*3eb0*/  LDG.E R24, desc[UR36][R4.64] ;  /* 0x0000002404187981 */ /* 0x000162000c1e1900 */
[----:B------:R-:W-:-:S07]  /*3ec0*/  IMAD.MOV.U32 R25, RZ, RZ, RZ ;  /* 0x000000ffff197224 */ /* 0x000fce00078e00ff */
.L_x_7598:
[----:B------:R-:W-:Y:S05]  /*3ed0*/  BSYNC.RECONVERGENT B6 ;  /* 0x0000000000067941 */ /* 0x000fea0003800200 */
.L_x_7597:
[----:B------:R-:W0:Y:S01]  /*3ee0*/  LDC.64 R6, c[0x0][0x390] ;  /* 0x0000e400ff067b82 */ /* 0x000e220000000a00 */
[----:B------:R-:W-:Y:S01]  /*3ef0*/  ISETP.GE.AND P1, PT, R28, UR38, PT ;  /* 0x000000261c007c0c */ /* 0x000fe2000bf26270 */
[----:B------:R-:W-:Y:S01]  /*3f00*/  BSSY.RECONVERGENT B0, `(.L_x_7631) ;  /* 0x0000146000007945 */ /* 0x000fe20003800200 */
[----:B0-----:R-:W-:-:S04]  /*3f10*/  ISETP.GT.U32.AND P0, PT, R6, 0x1, PT ;  /* 0x000000010600780c */ /* 0x001fc80003f04070 */
[----:B------:R-:W-:-:S04]  /*3f20*/  ISETP.GT.AND.EX P0, PT, R7, RZ, PT, P0 ;  /* 0x000000ff0700720c */ /* 0x000fc80003f04300 */
[----:B------:R-:W-:Y:S02]  /*3f30*/  SEL R3, R6, 0x1, P0 ;  /* 0x0000000106037807 */ /* 0x000fe40000000000 */
[----:B-1234-:R-:W-:Y:S01]  /*3f40*/  SEL R4, R7, RZ, P0 ;  /* 0x000000ff07047207 */ /* 0x01efe20000000000 */
[----:B------:R-:W-:Y:S06]  /*3f50*/  @P1 BRA `(.L_x_7632) ;  /* 0x0000001400001947 */ /* 0x000fec0003800000 */
        /* <DEDUP_REMOVED lines=8> */
.L_x_7633:
[----:B------:R-:W-:Y:S02]  /*3fe0*/  ISETP.NE.U32.AND P0, PT, R6, RZ, PT ;  /* 0x000000ff0600720c */ /* 0x000fe40003f05070 */
[----:B------:R-:W-:Y:S02]  /*3ff0*/  CS2R R10, SRZ ;  /* 0x00000000000a7805 */ /* 0x000fe4000001ff00 */
[----:B------:R-:W-:-:S13]  /*4000*/  ISETP.NE.AND.EX P0, PT, R7, RZ, PT, P0 ;  /* 0x000000ff0700720c */ /* 0x000fda0003f05300 */
[----:B------:R-:W-:Y:S05]  /*4010*/  @!P0 BRA `(.L_x_7634) ;  /* 0x0000000c00548947 */ /* 0x000fea0003800000 */
[----:B------:R-:W-:-:S04]  /*4020*/  ISETP.GE.U32.AND P0, PT, R6, 0x1, PT ;  /* 0x000000010600780c */ /* 0x000fc80003f06070 */
[----:B------:R-:W-:-:S13]  /*4030*/  ISETP.GE.AND.EX P0, PT, R7, RZ, PT, P0 ;  /* 0x000000ff0700720c */ /* 0x000fda0003f06300 */
[----:B------:R-:W-:Y:S05]  /*4040*/  @!P0 BRA `(.L_x_7634) ;  /* 0x0000000c00488947 */ /* 0x000fea0003800000 */
[----:B------:R-:W0:Y:S01]  /*4050*/  LDC.64 R8, c[0x0][0x3a0] ;  /* 0x0000e800ff087b82 */ /* 0x000e220000000a00 */
[----:B------:R-:W-:Y:S01]  /*4060*/  ISETP.GE.U32.AND P0, PT, R6, 0x8, PT ;  /* 0x000000080600780c */ /* 0x000fe20003f06070 */
[----:B------:R-:W-:Y:S02]  /*4070*/  HFMA2 R0, -RZ, RZ, 0, 0 ;  /* 0x00000000ff007431 */ /* 0x000fe400000001ff */
[----:B------:R-:W-:Y:S01]  /*4080*/  IMAD.MOV.U32 R39, RZ, RZ, RZ ;  /* 0x000000ffff277224 */ /* 0x000fe200078e00ff */
[----:B------:R-:W-:Y:S02]  /*4090*/  CS2R R10, SRZ ;  /* 0x00000000000a7805 */ /* 0x000fe4000001ff00 */
[----:B------:R-:W-:-:S13]  /*40a0*/  ISETP.GE.U32.AND.EX P0, PT, R7, RZ, PT, P0 ;  /* 0x000000ff0700720c */ /* 0x000fda0003f06100 */
[----:B------:R-:W-:Y:S05]  /*40b0*/  @!P0 BRA `(.L_x_7635) ;  /* 0x00000004006c8947 */ /* 0x000fea0003800000 */
[----:B------:R-:W1:Y:S01]  /*40c0*/  LDC.64 R12, c[0x0][0x3e8] ;  /* 0x0000fa00ff0c7b82 */ /* 0x000e620000000a00 */
[----:B------:R-:W2:Y:S01]  /*40d0*/  LDCU.64 UR4, c[0x0][0x398] ;  /* 0x00007300ff0477ac */ /* 0x000ea20008000a00 */
[-C--:B0----5:R-:W-:Y:S01]  /*40e0*/  IMAD R0, R31, R8.reuse, RZ ;  /* 0x000000081f007224 */ /* 0x0a1fe200078e02ff */
[----:B------:R-:W-:Y:S01]  /*40f0*/  LOP3.LUT R39, R4, 0x7fffffff, RZ, 0xc0, !PT ;  /* 0x7fffffff04277812 */ /* 0x000fe200078ec0ff */
        /* <DEDUP_REMOVED lines=8> */
[----:B--2---:R-:W-:-:S04]  /*4180*/  LEA R29, P0, R40, UR4, 0x3 ;  /* 0x00000004281d7c11 */ /* 0x004fc8000f8018ff */
[----:B------:R-:W-:Y:S01]  /*4190*/  LEA.HI.X R40, R40, UR5, R5, 0x3, P0 ;  /* 0x0000000528287c11 */ /* 0x000fe200080f1c05 */
[----:B------:R-:W-:Y:S01]  /*41a0*/  IMAD.MOV.U32 R5, RZ, RZ, R27 ;  /* 0x000000ffff057224 */ /* 0x000fe200078e001b */
[C-C-:B-1----:R-:W-:Y:S02]  /*41b0*/  SHF.L.U64.HI R43, R12.reuse, 0x3, R13.reuse ;  /* 0x000000030c2b7819 */ /* 0x142fe4000001020d */
[C---:B------:R-:W-:Y:S01]  /*41c0*/  SHF.L.U64.HI R45, R12.reuse, 0x6, R13 ;  /* 0x000000060c2d7819 */ /* 0x040fe2000001020d */
[----:B------:R-:W-:-:S07]  /*41d0*/  IMAD.SHL.U32 R13, R12, 0x8, RZ ;  /* 0x000000080c0d7824 */ /* 0x000fce00078e00ff */
.L_x_7636:
[----:B------:R-:W-:Y:S02]  /*41e0*/  IMAD.MOV.U32 R20, RZ, RZ, R29 ;  /* 0x000000ffff147224 */ /* 0x000fe400078e001d */
[----:B------:R-:W-:Y:S01]  /*41f0*/  IMAD.MOV.U32 R21, RZ, RZ, R40 ;  /* 0x000000ffff157224 */ /* 0x000fe200078e0028 */
[----:B------:R-:W-:Y:S01]  /*4200*/  IADD3 R32, P0, PT, R29, R13, RZ ;  /* 0x0000000d1d207210 */ /* 0x000fe20007f1e0ff */
[----:B------:R-:W2:Y:S04]  /*4210*/  LDL.64 R14, [R5+-0x10] ;  /* 0xfffff000050e7983 */ /* 0x000ea80000100a00 */
[----:B------:R-:W2:Y:S01]  /*4220*/  LDG.E.64 R20, desc[UR36][R20.64] ;  /* 0x0000002414147981 */ /* 0x000ea2000c1e1b00 */
[----:B------:R-:W-:-:S03]  /*4230*/  IMAD.X R33, R40, 0x1, R43, P0 ;  /* 0x0000000128217824 */ /* 0x000fc600000e062b */
[----:B------:R-:W3:Y:S04]  /*4240*/  LDL.64 R36, [R5+-0x8] ;  /* 0xfffff80005247983 */ /* 0x000ee80000100a00 */
[----:B------:R-:W3:Y:S01]  /*4250*/  LDG.E.64 R34, desc[UR36][R32.64] ;  /* 0x0000002420227981 */ /* 0x000ee2000c1e1b00 */
[----:B--2---:R-:W-:Y:S02]  /*4260*/  IMAD R21, R21, R14, RZ ;  /* 0x0000000e15157224 */ /* 0x004fe400078e02ff */
[----:B------:R-:W-:Y:S01]  /*4270*/  IMAD.WIDE.U32 R10, R14, R20, R10 ;  /* 0x000000140e0a7225 */ /* 0x000fe200078e000a */
[----:B------:R-:W-:-:S03]  /*4280*/  IADD3 R14, P0, PT, R32, R13, RZ ;  /* 0x0000000d200e7210 */ /* 0x000fc60007f1e0ff */
[----:B------:R-:W-:Y:S02]  /*4290*/  IMAD R15, R15, R20, R21 ;  /* 0x000000140f0f7224 */ /* 0x000fe400078e0215 */
[----:B---3--:R-:W-:Y:S02]  /*42a0*/  IMAD R21, R35, R36, RZ ;  /* 0x0000002423157224 */ /* 0x008fe400078e02ff */
[----:B------:R-:W-:Y:S02]  /*42b0*/  IMAD.IADD R11, R11, 0x1, R15 ;  /* 0x000000010b0b7824 */ /* 0x000fe400078e020f */
[----:B------:R-:W-:Y:S01]  /*42c0*/  IMAD.X R15, R33, 0x1, R43, P0 ;  /* 0x00000001210f7824 */ /* 0x000fe200000e062b */
[----:B------:R-:W-:Y:S01]  /*42d0*/  IADD3 R32, P0, PT, R14, R13, RZ ;  /* 0x0000000d0e207210 */ /* 0x000fe20007f1e0ff */
[-C--:B------:R-:W-:Y:S02]  /*42e0*/  IMAD R33, R37, R34.reuse, R21 ;  /* 0x0000002225217224 */ /* 0x080fe400078e0215 */
[----:B------:R-:W-:Y:S01]  /*42f0*/  IMAD.WIDE.U32 R10, R36, R34, R10 ;  /* 0x00000022240a7225 */ /* 0x000fe200078e000a */
[----:B------:R-:W2:Y:S04]  /*4300*/  LDG.E.64 R20, desc[UR36][R14.64] ;  /* 0x000000240e147981 */ /* 0x000ea8000c1e1b00 */
[----:B------:R-:W2:Y:S01]  /*4310*/  LDL.64 R34, [R5] ;  /* 0x0000000005227983 */ /* 0x000ea20000100a00 */
[----:B------:R-:W-:-:S02]  /*4320*/  IMAD.IADD R11, R11, 0x1, R33 ;  /* 0x000000010b0b7824 */ /* 0x000fc400078e0221 */
[----:B------:R-:W-:Y:S02]  /*4330*/  IMAD.X R33, R15, 0x1, R43, P0 ;  /* 0x000000010f217824 */ /* 0x000fe400000e062b */
[----:B------:R-:W3:Y:S04]  /*4340*/  LDL.64 R14, [R5+0x8] ;  /* 0x00000800050e7983 */ /* 0x000ee80000100a00 */
        /* <DEDUP_REMOVED lines=10> */
[----:B------:R-:W2:Y:S01]  /*43f0*/  LDL.64 R32, [R5+0x10] ;  /* 0x0000100005207983 */ /* 0x000ea20000100a00 */
[----:B------:R-:W-:-:S03]  /*4400*/  IMAD.WIDE.U32 R10, R14, R36, R10 ;  /* 0x000000240e0a7225 */ /* 0x000fc600078e000a */
[----:B------:R-:W2:Y:S01]  /*4410*/  LDG.E.64 R14, desc[UR36][R20.64] ;  /* 0x00000024140e7981 */ /* 0x000ea2000c1e1b00 */
[----:B------:R-:W-:Y:S02]  /*4420*/  IMAD.IADD R11, R11, 0x1, R35 ;  /* 0x000000010b0b7824 */ /* 0x000fe400078e0223 */
[----:B------:R-:W-:-:S05]  /*4430*/  IMAD.X R35, R21, 0x1, R43, P0 ;  /* 0x0000000115237824 */ /* 0x000fca00000e062b */
[----:B------:R-:W3:Y:S04]  /*4440*/  LDG.E.64 R36, desc[UR36][R34.64] ;  /* 0x0000002422247981 */ /* 0x000ee8000c1e1b00 */
[----:B------:R-:W3:Y:S01]  /*4450*/  LDL.64 R20, [R5+0x18] ;  /* 0x0000180005147983 */ /* 0x000ee20000100a00 */
        /* <DEDUP_REMOVED lines=8> */
[----:B------:R-:W2:Y:S01]  /*44e0*/  LDL.64 R34, [R5+0x20] ;  /* 0x0000200005227983 */ /* 0x000ea20000100a00 */
[----:B------:R-:W-:Y:S01]  /*44f0*/  IMAD.WIDE.U32 R10, R20, R36, R10 ;  /* 0x00000024140a7225 */ /* 0x000fe200078e000a */
[----:B------:R-:W-:Y:S02]  /*4500*/  IADD3 R36, P0, PT, R14, R13, RZ ;  /* 0x0000000d0e247210 */ /* 0x000fe40007f1e0ff */
[----:B------:R-:W2:Y:S03]  /*4510*/  LDG.E.64 R20, desc[UR36][R14.64] ;  /* 0x000000240e147981 */ /* 0x000ea6000c1e1b00 */
[----:B------:R-:W-:-:S06]  /*4520*/  IMAD.X R37, R15, 0x1, R43, P0 ;  /* 0x000000010f257824 */ /* 0x000fcc00000e062b */
[----:B------:R-:W3:Y:S04]  /*4530*/  LDG.E.64 R36, desc[UR36][R36.64] ;  /* 0x0000002424247981 */ /* 0x000ee8000c1e1b00 */
[----:B------:R0:W3:Y:S01]  /*4540*/  LDL.64 R14, [R5+0x28] ;  /* 0x00002800050e7983 */ /* 0x0000e20000100a00 */
[----:B------:R-:W-:Y:S01]  /*4550*/  IADD3 R41, P0, PT, R41, -0x8, RZ ;  /* 0xfffffff829297810 */ /* 0x000fe20007f1e0ff */
[----:B------:R-:W-:-:S03]  /*4560*/  IMAD.IADD R11, R11, 0x1, R33 ;  /* 0x000000010b0b7824 */ /* 0x000fc600078e0221 */
[----:B------:R-:W-:Y:S02]  /*4570*/  IADD3.X R38, PT, PT, R38, -0x1, RZ, P0, !PT ;  /* 0xffffffff26267810 */ /* 0x000fe400007fe4ff */
[----:B------:R-:W-:-:S04]  /*4580*/  ISETP.NE.U32.AND P0, PT, R41, RZ, PT ;  /* 0x000000ff2900720c */ /* 0x000fc80003f05070 */
[----:B------:R-:W-:Y:S02]  /*4590*/  ISETP.NE.AND.EX P0, PT, R38, RZ, PT, P0 ;  /* 0x000000ff2600720c */ /* 0x000fe40003f05300 */
[----:B------:R-:W-:Y:S01]  /*45a0*/  LEA R29, P1, R12, R29, 0x6 ;  /* 0x0000001d0c1d7211 */ /* 0x000fe200078230ff */
[----:B0-----:R-:W-:-:S04]  /*45b0*/  VIADD R5, R5, 0x40 ;  /* 0x0000004005057836 */ /* 0x001fc80000000000 */
        /* <DEDUP_REMOVED lines=11> */
.L_x_7635:
        /* <DEDUP_REMOVED lines=10> */
[----:B------:R-:W-:-:S04]  /*4710*/  IMAD.WIDE.U32 R14, R30, R8, RZ ;  /* 0x000000081e0e7225 */ /* 0x000fc800078e00ff */
[----:B------:R-:W-:Y:S02]  /*4720*/  IMAD R21, R30, R9, R5 ;  /* 0x000000091e157224 */ /* 0x000fe400078e0205 */
[-C--:B-1----:R-:W-:Y:S02]  /*4730*/  IMAD R5, R39, R12.reuse, RZ ;  /* 0x0000000c27057224 */ /* 0x082fe400078e02ff */
[----:B------:R-:W-:Y:S02]  /*4740*/  IMAD.IADD R15, R21, 0x1, R15 ;  /* 0x00000001150f7824 */ /* 0x000fe400078e020f */
[C---:B------:R-:W-:Y:S02]  /*4750*/  IMAD R5, R0.reuse, R13, R5 ;  /* 0x0000000d00057224 */ /* 0x040fe400078e0205 */
[----:B------:R-:W-:-:S04]  /*4760*/  IMAD.WIDE.U32 R14, R0, R12, R14 ;  /* 0x0000000c000e7225 */ /* 0x000fc800078e000e */
[----:B------:R-:W-:Y:S01]  /*4770*/  IMAD.IADD R15, R15, 0x1, R5 ;  /* 0x000000010f0f7824 */ /* 0x000fe200078e0205 */
[----:B--2---:R-:W-:Y:S02]  /*4780*/  LEA R34, P0, R14, UR4, 0x3 ;  /* 0x000000040e227c11 */ /* 0x004fe4000f8018ff */
[----:B------:R-:W-:Y:S02]  /*4790*/  LEA R5, R0, R1, 0x3 ;  /* 0x0000000100057211 */ /* 0x000fe400078e18ff */
[----:B------:R-:W-:-:S03]  /*47a0*/  LEA.HI.X R35, R14, UR5, R15, 0x3, P0 ;  /* 0x000000050e237c11 */ /* 0x000fc600080f1c0f */
[----:B------:R-:W2:Y:S04]  /*47b0*/  LDL.64 R32, [R5+0x20] ;  /* 0x0000200005207983 */ /* 0x000ea80000100a00 */
[----:B------:R-:W2:Y:S01]  /*47c0*/  LDG.E.64 R14, desc[UR36][R34.64] ;  /* 0x00000024220e7981 */ /* 0x000ea2000c1e1b00 */
[----:B------:R-:W-:-:S03]  /*47d0*/  IMAD.WIDE.U32 R20, R12, 0x8, RZ ;  /* 0x000000080c147825 */ /* 0x000fc600078e00ff */
[----:B------:R-:W3:Y:S01]  /*47e0*/  LDL.64 R40, [R5+0x28] ;  /* 0x0000280005287983 */ /* 0x000ee20000100a00 */
[----:B------:R-:W-:Y:S01]  /*47f0*/  IMAD.SHL.U32 R29, R13, 0x8, RZ ;  /* 0x000000080d1d7824 */ /* 0x000fe200078e00ff */
[----:B------:R-:W-:Y:S02]  /*4800*/  IADD3 R42, P0, PT, R34, R20, RZ ;  /* 0x00000014222a7210 */ /* 0x000fe40007f1e0ff */
[----:B------:R-:W4:Y:S01]  /*4810*/  LDL.64 R44, [R5+0x38] ;  /* 0x00003800052c7983 */ /* 0x000f220000100a00 */
[----:B------:R-:W-:-:S04]  /*4820*/  IMAD.IADD R21, R21, 0x1, R29 ;  /* 0x0000000115157824 */ /* 0x000fc800078e021d */
[----:B------:R-:W-:-:S05]  /*4830*/  IMAD.X R43, R21, 0x1, R35, P0 ;  /* 0x00000001152b7824 */ /* 0x000fca00000e0623 */
[----:B------:R-:W3:Y:S01]  /*4840*/  LDG.E.64 R36, desc[UR36][R42.64] ;  /* 0x000000242a247981 */ /* 0x000ee2000c1e1b00 */
[----:B--2---:R-:W-:Y:S02]  /*4850*/  IMAD R29, R15, R32, RZ ;  /* 0x000000200f1d7224 */ /* 0x004fe400078e02ff */
[----:B------:R-:W-:-:S04]  /*4860*/  IMAD.WIDE.U32 R10, R32, R14, R10 ;  /* 0x0000000e200a7225 */ /* 0x000fc800078e000a */
[----:B------:R-:W-:Y:S01]  /*4870*/  IMAD R29, R33, R14, R29 ;  /* 0x0000000e211d7224 */ /* 0x000fe200078e021d */
[-C--:B------:R-:W-:Y:S01]  /*4880*/  IADD3 R14, P0, PT, R42, R20.reuse, RZ ;  /* 0x000000142a0e7210 */ /* 0x080fe20007f1e0ff */
[----:B------:R-:W2:Y:S04]  /*4890*/  LDL.64 R32, [R5+0x30] ;  /* 0x0000300005207983 */ /* 0x000ea80000100a00 */
[----:B------:R-:W-:Y:S01]  /*48a0*/  IMAD.X R15, R43, 0x1, R21, P0 ;  /* 0x000000012b0f7824 */ /* 0x000fe200000e0615 */
[----:B------:R-:W-:-:S04]  /*48b0*/  IADD3 R20, P0, PT, R14, R20, RZ ;  /* 0x000000140e147210 */ /* 0x000fc80007f1e0ff */
[----:B------:R-:W2:Y:S01]  /*48c0*/  LDG.E.64 R34, desc[UR36][R14.64] ;  /* 0x000000240e227981 */ /* 0x000ea2000c1e1b00 */
[----:B------:R-:W-:-:S06]  /*48d0*/  IMAD.X R21, R15, 0x1, R21, P0 ;  /* 0x000000010f157824 */ /* 0x000fcc00000e0615 */
        /* <DEDUP_REMOVED lines=16> */
.L_x_7637:
        /* <DEDUP_REMOVED lines=19> */
[----:B--2---:R-:W-:Y:S01]  /*4b10*/  LEA R36, P0, R14, UR4, 0x3 ;  /* 0x000000040e247c11 */ /* 0x004fe2000f8018ff */
[----:B------:R-:W-:-:S03]  /*4b20*/  IMAD.U32 R29, R0, 0x8, R1 ;  /* 0x00000008001d7824 */ /* 0x000fc600078e0001 */
[----:B------:R-:W-:Y:S02]  /*4b30*/  LEA.HI.X R37, R14, UR5, R5, 0x3, P0 ;  /* 0x000000050e257c11 */ /* 0x000fe400080f1c05 */
[C---:B------:R-:W-:Y:S01]  /*4b40*/  LEA R34, P0, R12.reuse, R36, 0x3 ;  /* 0x000000240c227211 */ /* 0x040fe200078018ff */
[----:B------:R-:W2:Y:S04]  /*4b50*/  LDL.64 R20, [R29+0x20] ;  /* 0x000020001d147983 */ /* 0x000ea80000100a00 */
[----:B------:R-:W2:Y:S01]  /*4b60*/  LDG.E.64 R32, desc[UR36][R36.64] ;  /* 0x0000002424207981 */ /* 0x000ea2000c1e1b00 */
[----:B------:R-:W-:-:S03]  /*4b70*/  LEA.HI.X R35, R12, R37, R13, 0x3, P0 ;  /* 0x000000250c237211 */ /* 0x000fc600000f1c0d */
[----:B------:R-:W3:Y:S04]  /*4b80*/  LDL.64 R14, [R29+0x28] ;  /* 0x000028001d0e7983 */ /* 0x000ee80000100a00 */
        /* <DEDUP_REMOVED lines=11> */
.L_x_7638:
[----:B------:R-:W-:Y:S05]  /*4c40*/  @P1 BRA `(.L_x_7634) ;  /* 0x0000000000481947 */ /* 0x000fea0003800000 */
        /* <DEDUP_REMOVED lines=11> */
[----:B------:R-:W-:-:S03]  /*4d00*/  LEA.HI.X R15, R12, UR5, R5, 0x3, P0 ;  /* 0x000000050c0f7c11 */ /* 0x000fc600080f1c05 */
[----:B------:R-:W2:Y:S04]  /*4d10*/  LDL.64 R8, [R8+0x20] ;  /* 0x0000200008087983 */ /* 0x000ea80000100a00 */
[----:B------:R-:W2:Y:S02]  /*4d20*/  LDG.E.64 R12, desc[UR36][R14.64] ;  /* 0x000000240e0c7981 */ /* 0x000ea4000c1e1b00 */
[----:B--2---:R-:W-:Y:S02]  /*4d30*/  IMAD R5, R13, R8, RZ ;  /* 0x000000080d057224 */ /* 0x004fe400078e02ff */
[----:B------:R-:W-:-:S04]  /*4d40*/  IMAD.WIDE.U32 R10, R8, R12, R10 ;  /* 0x0000000c080a7225 */ /* 0x000fc800078e000a */
[----:B------:R-:W-:-:S04]  /*4d50*/  IMAD R5, R9, R12, R5 ;  /* 0x0000000c09057224 */ /* 0x000fc800078e0205 */
[----:B------:R-:W-:-:S07]  /*4d60*/  IMAD.IADD R11, R11, 0x1, R5 ;  /* 0x000000010b0b7824 */ /* 0x000fce00078e0205 */
.L_x_7634:
[----:B0-----:R-:W0:Y:S01]  /*4d70*/  LDC.64 R8, c[0x0][0x3f8] ;  /* 0x0000fe00ff087b82 */ /* 0x001e220000000a00 */
[----:B------:R-:W2:Y:S01]  /*4d80*/  LDCU.64 UR4, c[0x0][0x3f0] ;  /* 0x00007e00ff0477ac */ /* 0x000ea20008000a00 */
[----:B------:R-:W3:Y:S01]  /*4d90*/  LDCU.64 UR6, c[0x0][0x3f8] ;  /* 0x00007f00ff0677ac */ /* 0x000ee20008000a00 */
[----:B--2---:R-:W-:Y:S02]  /*4da0*/  IMAD.U32 R5, RZ, RZ, UR4 ;  /* 0x00000004ff057e24 */ /* 0x004fe4000f8e00ff */
[----:B------:R-:W-:Y:S01]  /*4db0*/  IMAD.U32 R0, RZ, RZ, UR5 ;  /* 0x00000005ff007e24 */ /* 0x000fe2000f8e00ff */
[----:B0-----:R-:W-:-:S04]  /*4dc0*/  ISETP.GE.U32.AND P0, PT, R8, 0x1, PT ;  /* 0x000000010800780c */ /* 0x001fc80003f06070 */
[----:B------:R-:W-:-:S13]  /*4dd0*/  ISETP.GE.AND.EX P0, PT, R9, RZ, PT, P0 ;  /* 0x000000ff0900720c */ /* 0x000fda0003f06300 */
[----:B---3--:R-:W-:Y:S05]  /*4de0*/  @!P0 BRA `(.L_x_7639) ;  /* 0x0000000000808947 */ /* 0x008fea0003800000 */
[----:B------:R-:W-:Y:S01]  /*4df0*/  BSSY.RECONVERGENT B1, `(.L_x_7639) ;  /* 0x000001f000017945 */ /* 0x000fe20003800200 */
[----:B------:R-:W-:Y:S02]  /*4e00*/  IMAD.U32 R35, RZ, RZ, UR6 ;  /* 0x00000006ff237e24 */ /* 0x000fe4000f8e00ff */
[----:B------:R-:W-:Y:S02]  /*4e10*/  IMAD.U32 R36, RZ, RZ, UR7 ;  /* 0x00000007ff247e24 */ /* 0x000fe4000f8e00ff */
[----:B------:R-:W-:Y:S02]  /*4e20*/  IMAD.U32 R33, RZ, RZ, UR4 ;  /* 0x00000004ff217e24 */ /* 0x000fe4000f8e00ff */
[----:B------:R-:W-:-:S07]  /*4e30*/  IMAD.U32 R34, RZ, RZ, UR5 ;  /* 0x00000005ff227e24 */ /* 0x000fce000f8e00ff */
.L_x_7640:
        /* <DEDUP_REMOVED lines=27> */
.L_x_7639:
[----:B------:R-:W0:Y:S02]  /*4ff0*/  LDCU.64 UR4, c[0x0][0x3f0] ;  /* 0x00007e00ff0477ac */ /* 0x000e240008000a00 */
[----:B0-----:R-:W-:Y:S02]  /*5000*/  IMAD.U32 R36, RZ, RZ, UR4 ;  /* 0x00000004ff247e24 */ /* 0x001fe4000f8e00ff */
[----:B------:R-:W-:Y:S01]  /*5010*/  IMAD.U32 R15, RZ, RZ, UR5 ;  /* 0x00000005ff0f7e24 */ /* 0x000fe2000f8e00ff */
[----:B------:R-:W-:Y:S06]  /*5020*/  @!P0 BRA `(.L_x_7641) ;  /* 0x0000000000848947 */ /* 0x000fec0003800000 */
[----:B------:R-:W0:Y:S01]  /*5030*/  LDCU.64 UR6, c[0x0][0x3f8] ;  /* 0x00007f00ff0677ac */ /* 0x000e220008000a00 */
[----:B------:R-:W-:Y:S01]  /*5040*/  BSSY.RECONVERGENT B1, `(.L_x_7641) ;  /* 0x000001f000017945 */ /* 0x000fe20003800200 */
[----:B------:R-:W-:Y:S02]  /*5050*/  IMAD.U32 R38, RZ, RZ, UR4 ;  /* 0x00000004ff267e24 */ /* 0x000fe4000f8e00ff */
[----:B------:R-:W-:Y:S02]  /*5060*/  IMAD.U32 R33, RZ, RZ, UR5 ;  /* 0x00000005ff217e24 */ /* 0x000fe4000f8e00ff */
[----:B0-----:R-:W-:Y:S02]  /*5070*/  IMAD.U32 R35, RZ, RZ, UR6 ;  /* 0x00000006ff237e24 */ /* 0x001fe4000f8e00ff */
[----:B------:R-:W-:-:S07]  /*5080*/  IMAD.U32 R37, RZ, RZ, UR7 ;  /* 0x00000007ff257e24 */ /* 0x000fce000f8e00ff */
.L_x_7642:
[--C-:B------:R-:W-:Y:S02]  /*5090*/  SHF.R.U64 R29, R35, 0x1, R37.reuse ;  /* 0x00000001231d7819 */ /* 0x100fe40000001225 */
[----:B------:R-:W-:-:S03]  /*50a0*/  SHF.R.U32.HI R34, RZ, 0x1, R37 ;  /* 0x00000001ff227819 */ /* 0x000fc60000011625 */
[C---:B------:R-:W-:Y:S01]  /*50b0*/  IMAD.SHL.U32 R21, R29.reuse, 0x8, RZ ;  /* 0x000000081d157824 */ /* 0x040fe200078e00ff */
[----:B------:R-:W-:-:S04]  /*50c0*/  SHF.L.U64.HI R32, R29, 0x3, R34 ;  /* 0x000000031d207819 */ /* 0x000fc80000010222 */
[----:B------:R-:W-:-:S05]  /*50d0*/  IADD3 R8, P0, PT, R38, R21, RZ ;  /* 0x0000001526087210 */ /* 0x000fca0007f1e0ff */
[----:B------:R-:W-:-:S05]  /*50e0*/  IMAD.X R9, R33, 0x1, R32, P0 ;  /* 0x0000000121097824 */ /* 0x000fca00000e0620 */
[----:B-1----:R-:W2:Y:S01]  /*50f0*/  LDG.E.64 R12, desc[UR36][R8.64] ;  /* 0x00000024080c7981 */ /* 0x002ea2000c1e1b00 */
        /* <DEDUP_REMOVED lines=20> */
.L_x_7641:
[----:B------:R-:W0:Y:S01]  /*5240*/  LDCU.64 UR8, c[0x0][0x3f0] ;  /* 0x00007e00ff0877ac */ /* 0x000e220008000a00 */
[----:B------:R-:W-:Y:S01]  /*5250*/  IADD3 R8, P0, PT, -R5, R36, RZ ;  /* 0x0000002405087210 */ /* 0x000fe20007f1e1ff */
[C---:B-----5:R-:W-:Y:S01]  /*5260*/  IMAD.SHL.U32 R14, R30.reuse, 0x8, RZ ;  /* 0x000000081e0e7824 */ /* 0x060fe200078e00ff */
[----:B------:R-:W-:Y:S01]  /*5270*/  SHF.L.U64.HI R30, R30, 0x3, R31 ;  /* 0x000000031e1e7819 */ /* 0x000fe2000001021f */
[----:B------:R-:W2:Y:S02]  /*5280*/  LDCU.128 UR4, c[0x0][0x400] ;  /* 0x00008000ff0477ac */ /* 0x000ea40008000c00 */
        /* <DEDUP_REMOVED lines=9> */
[--C-:B-1----:R-:W-:Y:S01]  /*5320*/  SHF.R.S64 R12, R5, 0x3, R0.reuse ;  /* 0x00000003050c7819 */ /* 0x102fe20000001000 */
[----:B------:R0:W-:Y:S01]  /*5330*/  STG.E.64 desc[UR36][R10.64], R8 ;  /* 0x000000080a007986 */ /* 0x0001e2000c101b24 */
[----:B------:R-:W-:-:S05]  /*5340*/  SHF.R.S32.HI R13, RZ, 0x3, R0 ;  /* 0x00000003ff0d7819 */ /* 0x000fca0000011400 */
[----:B------:R0:W-:Y:S02]  /*5350*/  STG.E.64 desc[UR36][R14.64], R12 ;  /* 0x0000000c0e007986 */ /* 0x0001e4000c101b24 */
.L_x_7632:
[----:B------:R-:W-:Y:S05]  /*5360*/  BSYNC.RECONVERGENT B0 ;  /* 0x0000000000007941 */ /* 0x000fea0003800200 */
.L_x_7631:
[----:B------:R-:W-:Y:S01]  /*5370*/  VIADD R29, R28, 0x80 ;  /* 0x000000801c1d7836 */ /* 0x000fe20000000000 */
[----:B------:R-:W-:Y:S04]  /*5380*/  BSSY.RECONVERGENT B0, `(.L_x_7643) ;  /* 0x0000148000007945 */ /* 0x000fe80003800200 */
[----:B------:R-:W-:-:S13]  /*5390*/  ISETP.GE.AND P0, PT, R29, UR38, PT ;  /* 0x000000261d007c0c */ /* 0x000fda000bf06270 */
[----:B------:R-:W-:Y:S05]  /*53a0*/  @P0 BRA `(.L_x_7644) ;  /* 0x0000001400140947 */ /* 0x000fea0003800000 */
        /* <DEDUP_REMOVED lines=8> */
.L_x_7645:
[----:B------:R-:W-:Y:S02]  /*5430*/  ISETP.NE.U32.AND P0, PT, R6, RZ, PT ;  /* 0x000000ff0600720c */ /* 0x000fe40003f05070 */
[----:B------:R-:W-:Y:S02]  /*5440*/  CS2R R34, SRZ ;  /* 0x0000000000227805 */ /* 0x000fe4000001ff00 */
[----:B------:R-:W-:-:S13]  /*5450*/  ISETP.NE.AND.EX P0, PT, R7, RZ, PT, P0 ;  /* 0x000000ff0700720c */ /* 0x000fda0003f05300 */
[----:B------:R-:W-:Y:S05]  /*5460*/  @!P0 BRA `(.L_x_7646) ;  /* 0x0000000c00588947 */ /* 0x000fea0003800000 */
[----:B------:R-:W-:-:S04]  /*5470*/  ISETP.GE.U32.AND P0, PT, R6, 0x1, PT ;  /* 0x000000010600780c */ /* 0x000fc80003f06070 */
[----:B------:R-:W-:-:S13]  /*5480*/  ISETP.GE.AND.EX P0, PT, R7, RZ, PT, P0 ;  /* 0x000000ff0700720c */ /* 0x000fda0003f06300 */
[----:B------:R-:W-:Y:S05]  /*5490*/  @!P0 BRA `(.L_x_7646) ;  /* 0x0000000c004c8947 */ /* 0x000fea0003800000 */
[----:B0-----:R-:W0:Y:S01]  /*54a0*/  LDC.64 R8, c[0x0][0x3a0] ;  /* 0x0000e800ff087b82 */ /* 0x001e220000000a00 */
[----:B------:R-:W-:Y:S01]  /*54b0*/  ISETP.GE.U32.AND P0, PT, R6, 0x8, PT ;  /* 0x000000080600780c */ /* 0x000fe20003f06070 */
[----:B------:R-:W-:Y:S01]  /*54c0*/  IMAD.MOV.U32 R0, RZ, RZ, RZ ;  /* 0x000000ffff007224 */ /* 0x000fe200078e00ff */
[----:B------:R-:W-:Y:S01]  /*54d0*/  CS2R R34, SRZ ;  /* 0x0000000000227805 */ /* 0x000fe2000001ff00 */
[----:B------:R-:W-:Y:S01]  /*54e0*/  IMAD.MOV.U32 R37, RZ, RZ, RZ ;  /* 0x000000ffff257224 */ /* 0x000fe200078e00ff */
        /* <DEDUP_REMOVED lines=20> */
.L_x_7648:
[----:B------:R-:W-:Y:S02]  /*5630*/  IMAD.MOV.U32 R44, RZ, RZ, R36 ;  /* 0x000000ffff2c7224 */ /* 0x000fe400078e0024 */
[----:B------:R-:W-:Y:S01]  /*5640*/  IMAD.MOV.U32 R45, RZ, RZ, R39 ;  /* 0x000000ffff2d7224 */ /* 0x000fe200078e0027 */
[----:B------:R-:W-:Y:S01]  /*5650*/  IADD3 R12, P0, PT, R36, R11, RZ ;  /* 0x0000000b240c7210 */ /* 0x000fe20007f1e0ff */
[----:B------:R-:W2:Y:S04]  /*5660*/  LDL.64 R30, [R5+-0x10] ;  /* 0xfffff000051e7983 */ /* 0x000ea80000100a00 */
[----:B------:R-:W2:Y:S01]  /*5670*/  LDG.E.64 R32, desc[UR36][R44.64] ;  /* 0x000000242c207981 */ /* 0x000ea2000c1e1b00 */
[----:B------:R-:W-:-:S03]  /*5680*/  IMAD.X R13, R39, 0x1, R41, P0 ;  /* 0x00000001270d7824 */ /* 0x000fc600000e0629 */
[----:B------:R-:W3:Y:S04]  /*5690*/  LDL.64 R14, [R5+-0x8] ;  /* 0xfffff800050e7983 */ /* 0x000ee80000100a00 */
[----:B------:R-:W3:Y:S04]  /*56a0*/  LDG.E.64 R20, desc[UR36][R12.64] ;  /* 0x000000240c147981 */ /* 0x000ee8000c1e1b00 */
[----:B------:R-:W4:Y:S01]  /*56b0*/  LDL.64 R44, [R5+0x8] ;  /* 0x00000800052c7983 */ /* 0x000f220000100a00 */
[----:B--2---:R-:W-:Y:S02]  /*56c0*/  IMAD R33, R33, R30, RZ ;  /* 0x0000001e21217224 */ /* 0x004fe400078e02ff */
[----:B------:R-:W-:Y:S01]  /*56d0*/  IMAD.WIDE.U32 R34, R30, R32, R34 ;  /* 0x000000201e227225 */ /* 0x000fe200078e0022 */
[----:B------:R-:W-:-:S03]  /*56e0*/  IADD3 R30, P0, PT, R12, R11, RZ ;  /* 0x0000000b0c1e7210 */ /* 0x000fc60007f1e0ff */
[----:B------:R-:W-:Y:S02]  /*56f0*/  IMAD R33, R31, R32, R33 ;  /* 0x000000201f217224 */ /* 0x000fe400078e0221 */
[----:B------:R-:W-:Y:S02]  /*5700*/  IMAD.X R31, R13, 0x1, R41, P0 ;  /* 0x000000010d1f7824 */ /* 0x000fe400000e0629 */
[----:B------:R-:W-:Y:S02]  /*5710*/  IMAD.IADD R35, R35, 0x1, R33 ;  /* 0x0000000123237824 */ /* 0x000fe400078e0221 */
[----:B---3--:R-:W-:Y:S01]  /*5720*/  IMAD R33, R21, R14, RZ ;  /* 0x0000000e15217224 */ /* 0x008fe200078e02ff */
[----:B------:R-:W2:Y:S03]  /*5730*/  LDG.E.64 R12, desc[UR36][R30.64] ;  /* 0x000000241e0c7981 */ /* 0x000ea6000c1e1b00 */
[----:B------:R-:W-:-:S02]  /*5740*/  IMAD R33, R15, R20, R33 ;  /* 0x000000140f217224 */ /* 0x000fc400078e0221 */
[----:B------:R-:W-:Y:S02]  /*5750*/  IMAD.WIDE.U32 R14, R14, R20, R34 ;  /* 0x000000140e0e7225 */ /* 0x000fe400078e0022 */
[----:B------:R-:W2:Y:S01]  /*5760*/  LDL.64 R20, [R5] ;  /* 0x0000000005147983 */ /* 0x000ea20000100a00 */
[----:B------:R-:W-:Y:S02]  /*5770*/  IADD3 R32, P0, PT, R30, R11, RZ ;  /* 0x0000000b1e207210 */ /* 0x000fe40007f1e0ff */
[----:B------:R-:W-:-:S03]  /*5780*/  IADD3 R15, PT, PT, R15, R33, RZ ;  /* 0x000000210f0f7210 */ /* 0x000fc60007ffe0ff */
[----:B------:R-:W-:Y:S02]  /*5790*/  IMAD.X R33, R31, 0x1, R41, P0 ;  /* 0x000000011f217824 */ /* 0x000fe400000e0629 */
[----:B------:R-:W3:Y:S04]  /*57a0*/  LDL.64 R30, [R5+0x10] ;  /* 0x00001000051e7983 */ /* 0x000ee80000100a00 */
[----:B------:R-:W4:Y:S01]  /*57b0*/  LDG.E.64 R34, desc[UR36][R32.64] ;  /* 0x0000002420227981 */ /* 0x000f22000c1e1b00 */
[----:B--2---:R-:W-:-:S04]  /*57c0*/  IMAD R13, R13, R20, RZ ;  /* 0x000000140d0d7224 */ /* 0x004fc800078e02ff */
[-C--:B------:R-:W-:Y:S02]  /*57d0*/  IMAD R21, R21, R12.reuse, R13 ;  /* 0x0000000c15157224 */ /* 0x080fe400078e020d */
[----:B------:R-:W-:Y:S01]  /*57e0*/  IMAD.WIDE.U32 R12, R20, R12, R14 ;  /* 0x0000000c140c7225 */ /* 0x000fe200078e000e */
[----:B------:R-:W-:-:S05]  /*57f0*/  IADD3 R14, P0, PT, R32, R11, RZ ;  /* 0x0000000b200e7210 */ /* 0x000fca0007f1e0ff */
[----:B------:R-:W-:Y:S02]  /*5800*/  IMAD.X R15, R33, 0x1, R41, P0 ;  /* 0x00000001210f7824 */ /* 0x000fe400000e0629 */
[----:B------:R-:W-:-:S03]  /*5810*/  IMAD.IADD R13, R13, 0x1, R21 ;  /* 0x000000010d0d7824 */ /* 0x000fc600078e0215 */
[----:B------:R0:W3:Y:S01]  /*5820*/  LDG.E.64 R20, desc[UR36][R14.64] ;  /* 0x000000240e147981 */ /* 0x0000e2000c1e1b00 */
[----:B----4-:R-:W-:Y:S01]  /*5830*/  IMAD R35, R35, R44, RZ ;  /* 0x0000002c23237224 */ /* 0x010fe200078e02ff */
[----:B------:R-:W-:Y:S01]  /*5840*/  IADD3 R32, P0, PT, R14, R11, RZ ;  /* 0x0000000b0e207210 */ /* 0x000fe20007f1e0ff */
[----:B------:R-:W-:-:S04]  /*5850*/  IMAD.WIDE.U32 R12, R44, R34, R12 ;  /* 0x000000222c0c7225 */ /* 0x000fc800078e000c */
[----:B------:R-:W-:Y:S02]  /*5860*/  IMAD R35, R45, R34, R35 ;  /* 0x000000222d237224 */ /* 0x000fe400078e0223 */
[----:B------:R-:W-:Y:S01]  /*5870*/  IMAD.X R33, R15, 0x1, R41, P0 ;  /* 0x000000010f217824 */ /* 0x000fe200000e0629 */
[----:B------:R-:W2:Y:S01]  /*5880*/  LDL.64 R44, [R5+0x18] ;  /* 0x00001800052c7983 */ /* 0x000ea20000100a00 */
[----:B------:R-:W-:-:S03]  /*5890*/  IMAD.IADD R13, R13, 0x1, R35 ;  /* 0x000000010d0d7824 */ /* 0x000fc600078e0223 */
[----:B------:R1:W2:Y:S01]  /*58a0*/  LDG.E.64 R34, desc[UR36][R32.64] ;  /* 0x0000002420227981 */ /* 0x0002a2000c1e1b00 */
[----:B0-----:R-:W-:-:S05]  /*58b0*/  IADD3 R14, P0, PT, R32, R11, RZ ;  /* 0x0000000b200e7210 */ /* 0x001fca0007f1e0ff */
[----:B------:R-:W-:Y:S01]  /*58c0*/  IMAD.X R15, R33, 0x1, R41, P0 ;  /* 0x00000001210f7824 */ /* 0x000fe200000e0629 */
[----:B-1----:R-:W-:-:S05]  /*58d0*/  IADD3 R32, P0, PT, R14, R11, RZ ;  /* 0x0000000b0e207210 */ /* 0x002fca0007f1e0ff */
[----:B------:R-:W-:-:S06]  /*58e0*/  IMAD.X R33, R15, 0x1, R41, P0 ;  /* 0x000000010f217824 */ /* 0x000fcc00000e0629 */
[----:B------:R-:W4:Y:S01]  /*58f0*/  LDG.E.64 R32, desc[UR36][R32.64] ;  /* 0x0000002420207981 */ /* 0x000f22000c1e1b00 */
[----:B---3--:R-:W-:Y:S02]  /*5900*/  IMAD R21, R21, R30, RZ ;  /* 0x0000001e15157224 */ /* 0x008fe400078e02ff */
[----:B------:R-:W-:-:S04]  /*5910*/  IMAD.WIDE.U32 R12, R30, R20, R12 ;  /* 0x000000141e0c7225 */ /* 0x000fc800078e000c */
[----:B------:R-:W-:Y:S02]  /*5920*/  IMAD R21, R31, R20, R21 ;  /* 0x000000141f157224 */ /* 0x000fe400078e0215 */
[----:B------:R-:W3:Y:S02]  /*5930*/  LDL.64 R30, [R5+0x20] ;  /* 0x00002000051e7983 */ /* 0x000ee40000100a00 */
[----:B------:R-:W-:Y:S02]  /*5940*/  IMAD.IADD R13, R13, 0x1, R21 ;  /* 0x000000010d0d7824 */ /* 0x000fe400078e0215 */
[----:B------:R-:W3:Y:S01]  /*5950*/  LDG.E.64 R20, desc[UR36][R14.64] ;  /* 0x000000240e147981 */ /* 0x000ee2000c1e1b00 */
[----:B--2---:R-:W-:Y:S02]  /*5960*/  IMAD R35, R35, R44, RZ ;  /* 0x0000002c23237224 */ /* 0x004fe400078e02ff */
[----:B------:R-:W-:-:S04]  /*5970*/  IMAD.WIDE.U32 R12, R44, R34, R12 ;  /* 0x000000222c0c7225 */ /* 0x000fc800078e000c */
[----:B------:R-:W-:Y:S02]  /*5980*/  IMAD R35, R45, R34, R35 ;  /* 0x000000222d237224 */ /* 0x000fe400078e0223 */
[----:B------:R0:W4:Y:S01]  /*5990*/  LDL.64 R44, [R5+0x28] ;  /* 0x00002800052c7983 */ /* 0x0001220000100a00 */
[----:B------:R-:W-:-:S04]  /*59a0*/  IADD3 R40, P0, PT, R40, -0x8, RZ ;  /* 0xfffffff828287810 */ /* 0x000fc80007f1e0ff */
[----:B------:R-:W-:Y:S02]  /*59b0*/  IADD3.X R38, PT, PT, R38, -0x1, RZ, P0, !PT ;  /* 0xffffffff26267810 */ /* 0x000fe400007fe4ff */
[----:B------:R-:W-:Y:S01]  /*59c0*/  ISETP.NE.U32.AND P0, PT, R40, RZ, PT ;  /* 0x000000ff2800720c */ /* 0x000fe20003f05070 */
[----:B------:R-:W-:-:S03]  /*59d0*/  IMAD.IADD R13, R13, 0x1, R35 ;  /* 0x000000010d0d7824 */ /* 0x000fc600078e0223 */
[----:B------:R-:W-:Y:S02]  /*59e0*/  ISETP.NE.AND.EX P0, PT, R38, RZ, PT, P0 ;  /* 0x000000ff2600720c */ /* 0x000fe40003f05300 */
[----:B------:R-:W-:Y:S01]  /*59f0*/  LEA R36, P1, R10, R36, 0x6 ;  /* 0x000000240a247211 */ /* 0x000fe200078230ff */
[----:B0-----:R-:W-:-:S04]  /*5a00*/  VIADD R5, R5, 0x40 ;  /* 0x0000004005057836 */ /* 0x001fc80000000000 */
[----:B------:R-:W-:Y:S02]  /*5a10*/  IMAD.X R39, R39, 0x1, R42, P1 ;  /* 0x0000000127277824 */ /* 0x000fe400008e062a */
[----:B---3--:R-:W-:Y:S02]  /*5a20*/  IMAD R21, R21, R30, RZ ;  /* 0x0000001e15157224 */ /* 0x008fe400078e02ff */
        /* <DEDUP_REMOVED lines=9> */
.L_x_7647:
        /* <DEDUP_REMOVED lines=20> */
[----:B------:R-:W2:Y:S04]  /*5c00*/  LDL.64 R32, [R36+0x20] ;  /* 0x0000200024207983 */ /* 0x000ea80000100a00 */
[----:B------:R-:W2:Y:S01]  /*5c10*/  LDG.E.64 R12, desc[UR36][R42.64] ;  /* 0x000000242a0c7981 */ /* 0x000ea2000c1e1b00 */
[C---:B------:R-:W-:Y:S02]  /*5c20*/  IMAD.SHL.U32 R41, R10.reuse, 0x8, RZ ;  /* 0x000000080a297824 */ /* 0x040fe400078e00ff */
[----:B------:R-:W-:-:S03]  /*5c30*/  IMAD.HI.U32 R5, R10, 0x8, RZ ;  /* 0x000000080a057827 */ /* 0x000fc600078e00ff */
[----:B------:R-:W-:Y:S01]  /*5c40*/  IADD3 R38, P0, PT, R42, R41, RZ ;  /* 0x000000292a267210 */ /* 0x000fe20007f1e0ff */
[----:B------:R-:W-:-:S04]  /*5c50*/  IMAD.SHL.U32 R14, R11, 0x8, RZ ;  /* 0x000000080b0e7824 */ /* 0x000fc800078e00ff */
[----:B------:R-:W-:Y:S02]  /*5c60*/  IMAD.IADD R5, R5, 0x1, R14 ;  /* 0x0000000105057824 */ /* 0x000fe400078e020e */
[----:B------:R-:W3:Y:S02]  /*5c70*/  LDL.64 R14, [R36+0x28] ;  /* 0x00002800240e7983 */ /* 0x000ee40000100a00 */
[----:B------:R-:W-:Y:S01]  /*5c80*/  IMAD.X R39, R43, 0x1, R5, P0 ;  /* 0x000000012b277824 */ /* 0x000fe200000e0605 */
[----:B------:R-:W-:-:S04]  /*5c90*/  IADD3 R30, P0, PT, R38, R41, RZ ;  /* 0x00000029261e7210 */ /* 0x000fc80007f1e0ff */
[----:B------:R-:W3:Y:S01]  /*5ca0*/  LDG.E.64 R20, desc[UR36][R38.64] ;  /* 0x0000002426147981 */ /* 0x000ee2000c1e1b00 */
[----:B------:R-:W-:-:S03]  /*5cb0*/  IMAD.X R31, R39, 0x1, R5, P0 ;  /* 0x00000001271f7824 */ /* 0x000fc600000e0605 */
[----:B------:R-:W4:Y:S01]  /*5cc0*/  LDL.64 R38, [R36+0x38] ;  /* 0x0000380024267983 */ /* 0x000f220000100a00 */
[----:B--2---:R-:W-:Y:S02]  /*5cd0*/  IMAD R13, R13, R32, RZ ;  /* 0x000000200d0d7224 */ /* 0x004fe400078e02ff */
[-C--:B------:R-:W-:Y:S01]  /*5ce0*/  IMAD.WIDE.U32 R34, R32, R12.reuse, R34 ;  /* 0x0000000c20227225 */ /* 0x080fe200078e0022 */
[----:B------:R-:W-:Y:S02]  /*5cf0*/  IADD3 R32, P0, PT, R30, R41, RZ ;  /* 0x000000291e207210 */ /* 0x000fe40007f1e0ff */
[----:B------:R-:W2:Y:S01]  /*5d00*/  LDG.E.64 R40, desc[UR36][R30.64] ;  /* 0x000000241e287981 */ /* 0x000ea2000c1e1b00 */
[----:B------:R-:W-:-:S03]  /*5d10*/  IMAD R43, R33, R12, R13 ;  /* 0x0000000c212b7224 */ /* 0x000fc600078e020d */
[----:B------:R-:W2:Y:S01]  /*5d20*/  LDL.64 R12, [R36+0x30] ;  /* 0x00003000240c7983 */ /* 0x000ea20000100a00 */
        /* <DEDUP_REMOVED lines=17> */
.L_x_7649:
        /* <DEDUP_REMOVED lines=10> */
[-C--:B0----5:R-:W-:Y:S01]  /*5ee0*/  IMAD R5, R19, R8.reuse, RZ ;  /* 0x0000000813057224 */ /* 0x0a1fe200078e02ff */
[----:B------:R-:W0:Y:S01]  /*5ef0*/  LDCU.64 UR4, c[0x0][0x398] ;  /* 0x00007300ff0477ac */ /* 0x000e220008000a00 */
[----:B------:R-:W-:-:S04]  /*5f00*/  IMAD.WIDE.U32 R12, R18, R8, RZ ;  /* 0x00000008120c7225 */ /* 0x000fc800078e00ff */
[----:B------:R-:W-:Y:S02]  /*5f10*/  IMAD R5, R18, R9, R5 ;  /* 0x0000000912057224 */ /* 0x000fe400078e0205 */
[----:B-1----:R-:W-:Y:S02]  /*5f20*/  IMAD R14, R37, R10, RZ ;  /* 0x0000000a250e7224 */ /* 0x002fe400078e02ff */
[C---:B------:R-:W-:Y:S01]  /*5f30*/  IMAD.U32 R36, R0.reuse, 0x8, R1 ;  /* 0x0000000800247824 */ /* 0x040fe200078e0001 */
[----:B------:R-:W-:Y:S01]  /*5f40*/  IADD3 R13, PT, PT, R5, R13, RZ ;  /* 0x0000000d050d7210 */ /* 0x000fe20007ffe0ff */
[----:B------:R-:W-:-:S03]  /*5f50*/  IMAD R5, R0, R11, R14 ;  /* 0x0000000b00057224 */ /* 0x000fc600078e020e */
[----:B------:R-:W2:Y:S01]  /*5f60*/  LDL.64 R14, [R36+0x20] ;  /* 0x00002000240e7983 */ /* 0x000ea20000100a00 */
[----:B------:R-:W-:-:S04]  /*5f70*/  IMAD.WIDE.U32 R12, R0, R10, R12 ;  /* 0x0000000a000c7225 */ /* 0x000fc800078e000c */
[----:B------:R-:W-:Y:S01]  /*5f80*/  IMAD.IADD R5, R13, 0x1, R5 ;  /* 0x000000010d057824 */ /* 0x000fe200078e0205 */
[----:B0-----:R-:W-:-:S04]  /*5f90*/  LEA R32, P0, R12, UR4, 0x3 ;  /* 0x000000040c207c11 */ /* 0x001fc8000f8018ff */
[----:B------:R-:W-:Y:S02]  /*5fa0*/  LEA.HI.X R33, R12, UR5, R5, 0x3, P0 ;  /* 0x000000050c217c11 */ /* 0x000fe400080f1c05 */
[C---:B------:R-:W-:Y:S01]  /*5fb0*/  LEA R30, P0, R10.reuse, R32, 0x3 ;  /* 0x000000200a1e7211 */ /* 0x040fe200078018ff */
[----:B------:R-:W3:Y:S04]  /*5fc0*/  LDL.64 R12, [R36+0x28] ;  /* 0x00002800240c7983 */ /* 0x000ee80000100a00 */
[----:B------:R-:W2:Y:S01]  /*5fd0*/  LDG.E.64 R20, desc[UR36][R32.64] ;  /* 0x0000002420147981 */ /* 0x000ea2000c1e1b00 */
[----:B------:R-:W-:-:S06]  /*5fe0*/  LEA.HI.X R31, R10, R33, R11, 0x3, P0 ;  /* 0x000000210a1f7211 */ /* 0x000fcc00000f1c0b */
        /* <DEDUP_REMOVED lines=11> */
.L_x_7650:
        /* <DEDUP_REMOVED lines=19> */
.L_x_7646:
[----:B0-----:R-:W0:Y:S01]  /*61d0*/  LDC.64 R8, c[0x0][0x3f8] ;  /* 0x0000fe00ff087b82 */ /* 0x001e220000000a00 */
[----:B------:R-:W2:Y:S02]  /*61e0*/  LDCU.64 UR4, c[0x0][0x3f0] ;  /* 0x00007e00ff0477ac */ /* 0x000ea40008000a00 */
[----:B--2---:R-:W-:Y:S02]  /*61f0*/  IMAD.U32 R5, RZ, RZ, UR4 ;  /* 0x00000004ff057e24 */ /* 0x004fe4000f8e00ff */
[----:B------:R-:W-:Y:S01]  /*6200*/  IMAD.U32 R0, RZ, RZ, UR5 ;  /* 0x00000005ff007e24 */ /* 0x000fe2000f8e00ff */
[----:B0-----:R-:W-:-:S04]  /*6210*/  ISETP.GE.U32.AND P0, PT, R8, 0x1, PT ;  /* 0x000000010800780c */ /* 0x001fc80003f06070 */
[----:B------:R-:W-:-:S13]  /*6220*/  ISETP.GE.AND.EX P0, PT, R9, RZ, PT, P0 ;  /* 0x000000ff0900720c */ /* 0x000fda0003f06300 */
[----:B------:R-:W-:Y:S05]  /*6230*/  @!P0 BRA `(.L_x_7651) ;  /* 0x00000000008c8947 */ /* 0x000fea0003800000 */
[----:B------:R-:W0:Y:S01]  /*6240*/  LDCU.64 UR6, c[0x0][0x3f8] ;  /* 0x00007f00ff0677ac */ /* 0x000e220008000a00 */
[----:B------:R-:W-:Y:S01]  /*6250*/  BSSY.RECONVERGENT B1, `(.L_x_7651) ;  /* 0x0000021000017945 */ /* 0x000fe20003800200 */
[----:B-----5:R-:W-:Y:S02]  /*6260*/  IMAD.U32 R31, RZ, RZ, UR4 ;  /* 0x00000004ff1f7e24 */ /* 0x020fe4000f8e00ff */
[----:B------:R-:W-:Y:S02]  /*6270*/  IMAD.U32 R30, RZ, RZ, UR5 ;  /* 0x00000005ff1e7e24 */ /* 0x000fe4000f8e00ff */
[----:B------:R-:W-:Y:S02]  /*6280*/  IMAD.U32 R5, RZ, RZ, UR4 ;  /* 0x00000004ff057e24 */ /* 0x000fe4000f8e00ff */
[----:B------:R-:W-:Y:S02]  /*6290*/  IMAD.U32 R0, RZ, RZ, UR5 ;  /* 0x00000005ff007e24 */ /* 0x000fe4000f8e00ff */
[----:B0-----:R-:W-:-:S02]  /*62a0*/  IMAD.U32 R33, RZ, RZ, UR6 ;  /* 0x00000006ff217e24 */ /* 0x001fc4000f8e00ff */
[----:B------:R-:W-:-:S07]  /*62b0*/  IMAD.U32 R32, RZ, RZ, UR7 ;  /* 0x00000007ff207e24 */ /* 0x000fce000f8e00ff */
.L_x_7652:
[--C-:B------:R-:W-:Y:S02]  /*62c0*/  SHF.R.U64 R21, R33, 0x1, R32.reuse ;  /* 0x0000000121157819 */ /* 0x100fe40000001220 */
[----:B------:R-:W-:-:S03]  /*62d0*/  SHF.R.U32.HI R20, RZ, 0x1, R32 ;  /* 0x00000001ff147819 */ /* 0x000fc60000011620 */
[C---:B------:R-:W-:Y:S01]  /*62e0*/  IMAD.SHL.U32 R14, R21.reuse, 0x8, RZ ;  /* 0x00000008150e7824 */ /* 0x040fe200078e00ff */
[----:B------:R-:W-:-:S04]  /*62f0*/  SHF.L.U64.HI R15, R21, 0x3, R20 ;  /* 0x00000003150f7819 */ /* 0x000fc80000010214 */
        /* <DEDUP_REMOVED lines=23> */
.L_x_7651:
[----:B------:R-:W0:Y:S02]  /*6470*/  LDCU.64 UR6, c[0x0][0x3f0] ;  /* 0x00007e00ff0677ac */ /* 0x000e240008000a00 */
[----:B0-----:R-:W-:Y:S02]  /*6480*/  IMAD.U32 R38, RZ, RZ, UR6 ;  /* 0x00000006ff267e24 */ /* 0x001fe4000f8e00ff */
[----:B------:R-:W-:Y:S01]  /*6490*/  IMAD.U32 R13, RZ, RZ, UR7 ;  /* 0x00000007ff0d7e24 */ /* 0x000fe2000f8e00ff */
[----:B------:R-:W-:Y:S06]  /*64a0*/  @!P0 BRA `(.L_x_7653) ;  /* 0x00000000008c8947 */ /* 0x000fec0003800000 */
[----:B------:R-:W0:Y:S01]  /*64b0*/  LDCU.64 UR4, c[0x0][0x3f8] ;  /* 0x00007f00ff0477ac */ /* 0x000e220008000a00 */
[----:B------:R-:W-:Y:S01]  /*64c0*/  BSSY.RECONVERGENT B1, `(.L_x_7653) ;  /* 0x0000021000017945 */ /* 0x000fe20003800200 */
[----:B------:R-:W-:Y:S02]  /*64d0*/  IMAD.U32 R32, RZ, RZ, UR6 ;  /* 0x00000006ff207e24 */ /* 0x000fe4000f8e00ff */
[----:B-----5:R-:W-:Y:S02]  /*64e0*/  IMAD.U32 R31, RZ, RZ, UR7 ;  /* 0x00000007ff1f7e24 */ /* 0x020fe4000f8e00ff */
[----:B------:R-:W-:Y:S02]  /*64f0*/  IMAD.U32 R38, RZ, RZ, UR6 ;  /* 0x00000006ff267e24 */ /* 0x000fe4000f8e00ff */
[----:B------:R-:W-:Y:S01]  /*6500*/  IMAD.U32 R13, RZ, RZ, UR7 ;  /* 0x00000007ff0d7e24 */ /* 0x000fe2000f8e00ff */
[----:B0-----:R-:W-:Y:S01]  /*6510*/  MOV R33, UR4 ;  /* 0x0000000400217c02 */ /* 0x001fe20008000f00 */
[----:B------:R-:W-:-:S07]  /*6520*/  IMAD.U32 R36, RZ, RZ, UR5 ;  /* 0x00000005ff247e24 */ /* 0x000fce000f8e00ff */
.L_x_7654:
        /* <DEDUP_REMOVED lines=27> */
.L_x_7653:
[----:B------:R-:W0:Y:S01]  /*66e0*/  LDCU.64 UR8, c[0x0][0x3f0] ;  /* 0x00007e00ff0877ac */ /* 0x000e220008000a00 */
[----:B------:R-:W-:Y:S01]  /*66f0*/  IADD3 R8, P0, PT, -R5, R38, RZ ;  /* 0x0000002605087210 */ /* 0x000fe20007f1e1ff */
[C---:B-----5:R-:W-:Y:S01]  /*6700*/  IMAD.SHL.U32 R14, R18.reuse, 0x8, RZ ;  /* 0x00000008120e7824 */ /* 0x060fe200078e00ff */
[----:B------:R-:W-:Y:S01]  /*6710*/  SHF.L.U64.HI R18, R18, 0x3, R19 ;  /* 0x0000000312127819 */ /* 0x000fe20000010213 */
[----:B------:R-:W1:Y:S02]  /*6720*/  LDCU.128 UR4, c[0x0][0x400] ;  /* 0x00008000ff0477ac */ /* 0x000e640008000c00 */
[----:B------:R-:W-:-:S05]  /*6730*/  IMAD.X R13, R13, 0x1, ~R0, P0 ;  /* 0x000000010d0d7824 */ /* 0x000fca00000e0e00 */
        /* <DEDUP_REMOVED lines=10> */
[----:B------:R-:W-:-:S05]  /*67e0*/  SHF.R.S32.HI R13, RZ, 0x3, R0 ;  /* 0x00000003ff0d7819 */ /* 0x000fca0000011400 */
[----:B------:R1:W-:Y:S02]  /*67f0*/  STG.E.64 desc[UR36][R14.64], R12 ;  /* 0x0000000c0e007986 */ /* 0x0003e4000c101b24 */
.L_x_7644:
[----:B------:R-:W-:Y:S05]  /*6800*/  BSYNC.RECONVERGENT B0 ;  /* 0x0000000000007941 */ /* 0x000fea0003800200 */
.L_x_7643:
[----:B------:R-:W-:Y:S01]  /*6810*/  VIADD R0, R28, 0x100 ;  /* 0x000001001c007836 */ /* 0x000fe20000000000 */
[----:B------:R-:W-:Y:S04]  /*6820*/  BSSY.RECONVERGENT B0, `(.L_x_7655) ;  /* 0x0000143000007945 */ /* 0x000fe80003800200 */
[----:B------:R-:W-:-:S13]  /*6830*/  ISETP.GE.AND P0, PT, R0, UR38, PT ;  /* 0x0000002600007c0c */ /* 0x000fda000bf06270 */
[----:B------:R-:W-:Y:S05]  /*6840*/  @P0 BRA `(.L_x_7656) ;  /* 0x0000001400000947 */ /* 0x000fea0003800000 */
[----:B------:R-:W2:Y:S02]  /*6850*/  LDCU.64 UR4, c[0x0][0x388] ;  /* 0x00007100ff0477ac */ /* 0x000ea40008000a00 */
[----:B--2---:R-:W-:-:S04]  /*6860*/  UISETP.NE.U32.AND UP0, UPT, UR4, URZ, UPT ;  /* 0x000000ff0400728c */ /* 0x004fc8000bf05070 */
[----:B------:R-:W-:-:S09]  /*6870*/  UISETP.NE.AND.EX UP0, UPT, UR5, URZ, UPT, UP0 ;  /* 0x000000ff0500728c */ /* 0x000fd2000bf05300 */
[----:B------:R-:W-:Y:S05]  /*6880*/  BRA.U !UP0, `(.L_x_7657) ;  /* 0x0000000108107547 */ /* 0x000fea000b800000 */
[----:B01---5:R-:W-:-:S04]  /*6890*/  LEA R12, P0, R22, UR4, 0x3 ;  /* 0x00000004160c7c11 */ /* 0x023fc8000f8018ff */
[----:B------:R-:W-:-:S06]  /*68a0*/  LEA.HI.X R13, R22, UR5, R23, 0x3, P0 ;  /* 0x00000005160d7c11 */ /* 0x000fcc00080f1c17 */
[----:B------:R-:W5:Y:S01]  /*68b0*/  LDG.E.64 R12, desc[UR36][R12.64] ;  /* 0x000000240c0c7981 */ /* 0x000f62000c1e1b00 */
[----:B------:R-:W-:Y:S05]  /*68c0*/  BRA `(.L_x_7658) ;  /* 0x0000000c00647947 */ /* 0x000fea0003800000 */
.L_x_7657:
[----:B------:R-:W-:Y:S02]  /*68d0*/  ISETP.NE.U32.AND P0, PT, R6, RZ, PT ;  /* 0x000000ff0600720c */ /* 0x000fe40003f05070 */
[----:B01----:R-:W-:Y:S02]  /*68e0*/  CS2R R12, SRZ ;  /* 0x00000000000c7805 */ /* 0x003fe4000001ff00 */
[----:B------:R-:W-:-:S13]  /*68f0*/  ISETP.NE.AND.EX P0, PT, R7, RZ, PT, P0 ;  /* 0x000000ff0700720c */ /* 0x000fda0003f05300 */
[----:B------:R-:W-:Y:S05]  /*6900*/  @!P0 BRA `(.L_x_7658) ;  /* 0x0000000c00548947 */ /* 0x000fea0003800000 */
[----:B------:R-:W-:-:S04]  /*6910*/  ISETP.GE.U32.AND P0, PT, R6, 0x1, PT ;  /* 0x000000010600780c */ /* 0x000fc80003f06070 */
        /* <DEDUP_REMOVED lines=14> */
[----:B------:R-:W-:Y:S03]  /*6a00*/  BSSY.RECONVERGENT B1, `(.L_x_7659) ;  /* 0x0000055000017945 */ /* 0x000fe60003800200 */
        /* <DEDUP_REMOVED lines=9> */
[----:B------:R-:W-:Y:S02]  /*6aa0*/  CS2R R12, SRZ ;  /* 0x00000000000c7805 */ /* 0x000fe4000001ff00 */
[C---:B------:R-:W-:Y:S01]  /*6ab0*/  SHF.L.U64.HI R42, R10.reuse, 0x6, R11 ;  /* 0x000000060a2a7819 */ /* 0x040fe2000001020b */
[----:B------:R-:W-:-:S07]  /*6ac0*/  IMAD.SHL.U32 R11, R10, 0x8, RZ ;  /* 0x000000080a0b7824 */ /* 0x000fce00078e00ff */
.L_x_7660:
[----:B------:R-:W-:Y:S01]  /*6ad0*/  IMAD.MOV.U32 R14, RZ, RZ, R36 ;  /* 0x000000ffff0e7224 */ /* 0x000fe200078e0024 */
[----:B------:R-:W2:Y:S01]  /*6ae0*/  LDL.64 R18, [R5+-0x10] ;  /* 0xfffff00005127983 */ /* 0x000ea20000100a00 */
[----:B------:R-:W-:Y:S01]  /*6af0*/  IMAD.MOV.U32 R15, RZ, RZ, R39 ;  /* 0x000000ffff0f7224 */ /* 0x000fe200078e0027 */
[----:B------:R-:W-:Y:S02]  /*6b00*/  IADD3 R34, P0, PT, R36, R11, RZ ;  /* 0x0000000b24227210 */ /* 0x000fe40007f1e0ff */
[----:B------:R-:W3:Y:S04]  /*6b10*/  LDL.64 R20, [R5+-0x8] ;  /* 0xfffff80005147983 */ /* 0x000ee80000100a00 */
[----:B------:R-:W2:Y:S01]  /*6b20*/  LDG.E.64 R14, desc[UR36][R14.64] ;  /* 0x000000240e0e7981 */ /* 0x000ea2000c1e1b00 */
[----:B------:R-:W-:-:S03]  /*6b30*/  IMAD.X R35, R39, 0x1, R41, P0 ;  /* 0x0000000127237824 */ /* 0x000fc600000e0629 */
[----:B------:R-:W4:Y:S04]  /*6b40*/  LDL.64 R44, [R5+0x8] ;  /* 0x00000800052c7983 */ /* 0x000f280000100a00 */
        /* <DEDUP_REMOVED lines=8> */
[----:B------:R-:W2:Y:S04]  /*6bd0*/  LDG.E.64 R14, desc[UR36][R32.64] ;  /* 0x00000024200e7981 */ /* 0x000ea8000c1e1b00 */
[----:B------:R-:W2:Y:S01]  /*6be0*/  LDL.64 R18, [R5] ;  /* 0x0000000005127983 */ /* 0x000ea20000100a00 */
[----:B------:R-:W-:Y:S02]  /*6bf0*/  IMAD.IADD R13, R13, 0x1, R43 ;  /* 0x000000010d0d7824 */ /* 0x000fe400078e022b */
[----:B---3--:R-:W-:Y:S02]  /*6c00*/  IMAD R31, R31, R20, RZ ;  /* 0x000000141f1f7224 */ /* 0x008fe400078e02ff */
[----:B------:R-:W-:-:S04]  /*6c10*/  IMAD.WIDE.U32 R12, R20, R30, R12 ;  /* 0x0000001e140c7225 */ /* 0x000fc800078e000c */
[----:B------:R-:W-:Y:S02]  /*6c20*/  IMAD R31, R21, R30, R31 ;  /* 0x0000001e151f7224 */ /* 0x000fe400078e021f */
[----:B------:R-:W4:Y:S02]  /*6c30*/  LDG.E.64 R20, desc[UR36][R34.64] ;  /* 0x0000002422147981 */ /* 0x000f24000c1e1b00 */
[----:B------:R-:W-:Y:S02]  /*6c40*/  IMAD.IADD R13, R13, 0x1, R31 ;  /* 0x000000010d0d7824 */ /* 0x000fe400078e021f */
[----:B------:R-:W3:Y:S01]  /*6c50*/  LDL.64 R30, [R5+0x10] ;  /* 0x00001000051e7983 */ /* 0x000ee20000100a00 */
[----:B--2---:R-:W-:Y:S02]  /*6c60*/  IMAD R15, R15, R18, RZ ;  /* 0x000000120f0f7224 */ /* 0x004fe400078e02ff */
[----:B------:R-:W-:Y:S01]  /*6c70*/  IMAD.WIDE.U32 R12, R18, R14, R12 ;  /* 0x0000000e120c7225 */ /* 0x000fe200078e000c */
[----:B------:R-:W-:-:S03]  /*6c80*/  IADD3 R18, P0, PT, R34, R11, RZ ;  /* 0x0000000b22127210 */ /* 0x000fc60007f1e0ff */
[----:B------:R-:W-:Y:S02]  /*6c90*/  IMAD R15, R19, R14, R15 ;  /* 0x0000000e130f7224 */ /* 0x000fe400078e020f */
[----:B------:R-:W-:Y:S01]  /*6ca0*/  IMAD.X R19, R35, 0x1, R41, P0 ;  /* 0x0000000123137824 */ /* 0x000fe200000e0629 */
[----:B------:R-:W-:Y:S01]  /*6cb0*/  IADD3 R14, P0, PT, R18, R11, RZ ;  /* 0x0000000b120e7210 */ /* 0x000fe20007f1e0ff */
[----:B------:R-:W-:Y:S01]  /*6cc0*/  IMAD.IADD R13, R13, 0x1, R15 ;  /* 0x000000010d0d7824 */ /* 0x000fe200078e020f */
[----:B------:R-:W2:Y:S03]  /*6cd0*/  LDL.64 R34, [R5+0x18] ;  /* 0x0000180005227983 */ /* 0x000ea60000100a00 */
[----:B------:R-:W-:Y:S02]  /*6ce0*/  IMAD.X R15, R19, 0x1, R41, P0 ;  /* 0x00000001130f7824 */ /* 0x000fe400000e0629 */
[----:B------:R-:W3:Y:S01]  /*6cf0*/  LDG.E.64 R18, desc[UR36][R18.64] ;  /* 0x0000002412127981 */ /* 0x000ee2000c1e1b00 */
[----:B----4-:R-:W-:-:S02]  /*6d00*/  IMAD R33, R21, R44, RZ ;  /* 0x0000002c15217224 */ /* 0x010fc400078e02ff */
[----:B------:R-:W-:-:S04]  /*6d10*/  IMAD.WIDE.U32 R12, R44, R20, R12 ;  /* 0x000000142c0c7225 */ /* 0x000fc800078e000c */
[----:B------:R-:W-:Y:S02]  /*6d20*/  IMAD R33, R45, R20, R33 ;  /* 0x000000142d217224 */ /* 0x000fe400078e0221 */
[----:B------:R-:W2:Y:S02]  /*6d30*/  LDG.E.64 R20, desc[UR36][R14.64] ;  /* 0x000000240e147981 */ /* 0x000ea4000c1e1b00 */
[----:B------:R-:W-:Y:S02]  /*6d40*/  IMAD.IADD R13, R13, 0x1, R33 ;  /* 0x000000010d0d7824 */ /* 0x000fe400078e0221 */
[----:B---3--:R-:W-:Y:S02]  /*6d50*/  IMAD R33, R19, R30, RZ ;  /* 0x0000001e13217224 */ /* 0x008fe400078e02ff */
[----:B------:R-:W-:-:S04]  /*6d60*/  IMAD.WIDE.U32 R12, R30, R18, R12 ;  /* 0x000000121e0c7225 */ /* 0x000fc800078e000c */
[----:B------:R-:W-:Y:S01]  /*6d70*/  IMAD R31, R31, R18, R33 ;  /* 0x000000121f1f7224 */ /* 0x000fe200078e0221 */
[----:B------:R-:W-:Y:S01]  /*6d80*/  IADD3 R18, P0, PT, R14, R11, RZ ;  /* 0x0000000b0e127210 */ /* 0x000fe20007f1e0ff */
[----:B--2---:R-:W-:Y:S02]  /*6d90*/  IMAD R21, R21, R34, RZ ;  /* 0x0000002215157224 */ /* 0x004fe400078e02ff */
[----:B------:R-:W-:Y:S01]  /*6da0*/  IMAD.IADD R13, R13, 0x1, R31 ;  /* 0x000000010d0d7824 */ /* 0x000fe200078e021f */
[----:B------:R-:W-:Y:S01]  /*6db0*/  IADD3.X R19, PT, PT, R15, R41, RZ, P0, !PT ;  /* 0x000000290f137210 */ /* 0x000fe200007fe4ff */
[-C--:B------:R-:W-:Y:S01]  /*6dc0*/  IMAD R31, R35, R20.reuse, R21 ;  /* 0x00000014231f7224 */ /* 0x080fe200078e0215 */
[----:B------:R-:W-:Y:S01]  /*6dd0*/  IADD3 R32, P0, PT, R18, R11, RZ ;  /* 0x0000000b12207210 */ /* 0x000fe20007f1e0ff */
[----:B------:R-:W-:Y:S02]  /*6de0*/  IMAD.WIDE.U32 R12, R34, R20, R12 ;  /* 0x00000014220c7225 */ /* 0x000fe400078e000c */
[----:B------:R-:W2:Y:S04]  /*6df0*/  LDL.64 R20, [R5+0x20] ;  /* 0x0000200005147983 */ /* 0x000ea80000100a00 */
[----:B------:R-:W2:Y:S01]  /*6e00*/  LDG.E.64 R14, desc[UR36][R18.64] ;  /* 0x00000024120e7981 */ /* 0x000ea2000c1e1b00 */
[----:B------:R-:W-:-:S03]  /*6e10*/  IMAD.X R33, R19, 0x1, R41, P0 ;  /* 0x0000000113217824 */ /* 0x000fc600000e0629 */
[----:B------:R0:W3:Y:S04]  /*6e20*/  LDL.64 R34, [R5+0x28] ;  /* 0x0000280005227983 */ /* 0x0000e80000100a00 */
[----:B------:R-:W3:Y:S01]  /*6e30*/  LDG.E.64 R32, desc[UR36][R32.64] ;  /* 0x0000002420207981 */ /* 0x000ee2000c1e1b00 */
        /* <DEDUP_REMOVED lines=18> */
.L_x_7659:
        /* <DEDUP_REMOVED lines=18> */
[----:B------:R-:W-:-:S03]  /*7080*/  IMAD.WIDE.U32 R20, R10, 0x8, RZ ;  /* 0x000000080a147825 */ /* 0x000fc600078e00ff */
[----:B------:R-:W-:Y:S01]  /*7090*/  LEA.HI.X R43, R14, UR5, R15, 0x3, P0 ;  /* 0x000000050e2b7c11 */ /* 0x000fe200080f1c0f */
[----:B------:R-:W-:Y:S02]  /*70a0*/  IMAD.U32 R5, R0, 0x8, R1 ;  /* 0x0000000800057824 */ /* 0x000fe400078e0001 */
[----:B------:R-:W-:Y:S01]  /*70b0*/  IMAD.SHL.U32 R19, R11, 0x8, RZ ;  /* 0x000000080b137824 */ /* 0x000fe200078e00ff */
[-C--:B------:R-:W-:Y:S01]  /*70c0*/  IADD3 R44, P0, PT, R42, R20.reuse, RZ ;  /* 0x000000142a2c7210 */ /* 0x080fe20007f1e0ff */
[----:B------:R-:W2:Y:S02]  /*70d0*/  LDG.E.64 R38, desc[UR36][R42.64] ;  /* 0x000000242a267981 */ /* 0x000ea4000c1e1b00 */
[----:B------:R-:W-:Y:S02]  /*70e0*/  IMAD.IADD R21, R21, 0x1, R19 ;  /* 0x0000000115157824 */ /* 0x000fe400078e0213 */
[----:B------:R-:W2:Y:S02]  /*70f0*/  LDL.64 R40, [R5+0x20] ;  /* 0x0000200005287983 */ /* 0x000ea40000100a00 */
[--C-:B------:R-:W-:Y:S01]  /*7100*/  IMAD.X R45, R43, 0x1, R21.reuse, P0 ;  /* 0x000000012b2d7824 */ /* 0x100fe200000e0615 */
[-C--:B------:R-:W-:Y:S01]  /*7110*/  IADD3 R18, P0, PT, R44, R20.reuse, RZ ;  /* 0x000000142c127210 */ /* 0x080fe20007f1e0ff */
[----:B------:R-:W3:Y:S04]  /*7120*/  LDL.64 R34, [R5+0x28] ;  /* 0x0000280005227983 */ /* 0x000ee80000100a00 */
[----:B------:R-:W3:Y:S01]  /*7130*/  LDG.E.64 R14, desc[UR36][R44.64] ;  /* 0x000000242c0e7981 */ /* 0x000ee2000c1e1b00 */
[----:B------:R-:W-:Y:S01]  /*7140*/  IMAD.X R19, R45, 0x1, R21, P0 ;  /* 0x000000012d137824 */ /* 0x000fe200000e0615 */
[----:B------:R-:W-:-:S02]  /*7150*/  IADD3 R20, P0, PT, R18, R20, RZ ;  /* 0x0000001412147210 */ /* 0x000fc40007f1e0ff */
[----:B------:R-:W4:Y:S04]  /*7160*/  LDL.64 R30, [R5+0x30] ;  /* 0x00003000051e7983 */ /* 0x000f280000100a00 */
[----:B------:R-:W4:Y:S01]  /*7170*/  LDG.E.64 R32, desc[UR36][R18.64] ;  /* 0x0000002412207981 */ /* 0x000f22000c1e1b00 */
[----:B------:R-:W-:-:S03]  /*7180*/  IMAD.X R21, R19, 0x1, R21, P0 ;  /* 0x0000000113157824 */ /* 0x000fc600000e0615 */
[----:B------:R4:W4:Y:S04]  /*7190*/  LDL.64 R42, [R5+0x38] ;  /* 0x00003800052a7983 */ /* 0x0009280000100a00 */
[----:B------:R-:W4:Y:S01]  /*71a0*/  LDG.E.64 R20, desc[UR36][R20.64] ;  /* 0x0000002414147981 */ /* 0x000f22000c1e1b00 */
        /* <DEDUP_REMOVED lines=10> */
[----:B----4-:R-:W-:Y:S02]  /*7250*/  IMAD R5, R33, R30, RZ ;  /* 0x0000001e21057224 */ /* 0x010fe400078e02ff */
[----:B------:R-:W-:-:S04]  /*7260*/  IMAD.WIDE.U32 R12, R30, R32, R12 ;  /* 0x000000201e0c7225 */ /* 0x000fc800078e000c */
[----:B------:R-:W-:Y:S02]  /*7270*/  IMAD R5, R31, R32, R5 ;  /* 0x000000201f057224 */ /* 0x000fe400078e0205 */
[----:B------:R-:W-:Y:S02]  /*7280*/  IMAD R15, R21, R42, RZ ;  /* 0x0000002a150f7224 */ /* 0x000fe400078e02ff */
[----:B------:R-:W-:Y:S02]  /*7290*/  IMAD.IADD R13, R13, 0x1, R5 ;  /* 0x000000010d0d7824 */ /* 0x000fe400078e0205 */
[-C--:B------:R-:W-:Y:S02]  /*72a0*/  IMAD R15, R43, R20.reuse, R15 ;  /* 0x000000142b0f7224 */ /* 0x080fe400078e020f */
[----:B------:R-:W-:-:S04]  /*72b0*/  IMAD.WIDE.U32 R12, R42, R20, R12 ;  /* 0x000000142a0c7225 */ /* 0x000fc800078e000c */
[----:B------:R-:W-:-:S07]  /*72c0*/  IMAD.IADD R13, R13, 0x1, R15 ;  /* 0x000000010d0d7824 */ /* 0x000fce00078e020f */
.L_x_7661:
        /* <DEDUP_REMOVED lines=38> */
.L_x_7662:
[----:B------:R-:W-:Y:S05]  /*7530*/  @P1 BRA `(.L_x_7658) ;  /* 0x0000000000481947 */ /* 0x000fea0003800000 */
[----:B------:R-:W2:Y:S01]  /*7540*/  LDCU.64 UR4, c[0x0][0x398] ;  /* 0x00007300ff0477ac */ /* 0x000ea20008000a00 */
[-C--:B0----5:R-:W-:Y:S02]  /*7550*/  IMAD R5, R23, R8.reuse, RZ ;  /* 0x0000000817057224 */ /* 0x0a1fe400078e02ff */
[----:B------:R-:W-:Y:S01]  /*7560*/  IMAD.WIDE.U32 R14, R22, R8, RZ ;  /* 0x00000008160e7225 */ /* 0x000fe200078e00ff */
[----:B------:R-:W-:-:S03]  /*7570*/  LEA R8, R0, R1, 0x3 ;  /* 0x0000000100087211 */ /* 0x000fc600078e18ff */
[----:B------:R-:W-:Y:S02]  /*7580*/  IMAD R5, R22, R9, R5 ;  /* 0x0000000916057224 */ /* 0x000fe400078e0205 */
[-C--:B-1----:R-:W-:Y:S01]  /*7590*/  IMAD R37, R37, R10.reuse, RZ ;  /* 0x0000000a25257224 */ /* 0x082fe200078e02ff */
[----:B------:R-:W3:Y:S01]  /*75a0*/  LDL.64 R8, [R8+0x20] ;  /* 0x0000200008087983 */ /* 0x000ee20000100a00 */
[----:B------:R-:W-:Y:S02]  /*75b0*/  IMAD.IADD R15, R5, 0x1, R15 ;  /* 0x00000001050f7824 */ /* 0x000fe400078e020f */
[C---:B------:R-:W-:Y:S02]  /*75c0*/  IMAD R5, R0.reuse, R11, R37 ;  /* 0x0000000b00057224 */ /* 0x040fe400078e0225 */
[----:B------:R-:W-:-:S04]  /*75d0*/  IMAD.WIDE.U32 R10, R0, R10, R14 ;  /* 0x0000000a000a7225 */ /* 0x000fc800078e000e */
[----:B------:R-:W-:Y:S01]  /*75e0*/  IMAD.IADD R5, R11, 0x1, R5 ;  /* 0x000000010b057824 */ /* 0x000fe200078e0205 */
[----:B--2---:R-:W-:-:S04]  /*75f0*/  LEA R14, P0, R10, UR4, 0x3 ;  /* 0x000000040a0e7c11 */ /* 0x004fc8000f8018ff */
[----:B------:R-:W-:-:S05]  /*7600*/  LEA.HI.X R15, R10, UR5, R5, 0x3, P0 ;  /* 0x000000050a0f7c11 */ /* 0x000fca00080f1c05 */
[----:B------:R-:W3:Y:S02]  /*7610*/  LDG.E.64 R10, desc[UR36][R14.64] ;  /* 0x000000240e0a7981 */ /* 0x000ee4000c1e1b00 */
[----:B---3--:R-:W-:Y:S02]  /*7620*/  IMAD R5, R11, R8, RZ ;  /* 0x000000080b057224 */ /* 0x008fe400078e02ff */
[----:B------:R-:W-:-:S04]  /*7630*/  IMAD.WIDE.U32 R12, R8, R10, R12 ;  /* 0x0000000a080c7225 */ /* 0x000fc800078e000c */
[----:B------:R-:W-:-:S04]  /*7640*/  IMAD R5, R9, R10, R5 ;  /* 0x0000000a09057224 */ /* 0x000fc800078e0205 */
[----:B------:R-:W-:-:S07]  /*7650*/  IMAD.IADD R13, R13, 0x1, R5 ;  /* 0x000000010d0d7824 */ /* 0x000fce00078e0205 */
.L_x_7658:
        /* <DEDUP_REMOVED lines=10> */
[----:B-----5:R-:W-:Y:S02]  /*7700*/  IMAD.MOV.U32 R30, RZ, RZ, R15 ;  /* 0x000000ffff1e7224 */ /* 0x020fe400078e000f */
[----:B------:R-:W-:Y:S02]  /*7710*/  IMAD.MOV.U32 R32, RZ, RZ, R5 ;  /* 0x000000ffff207224 */ /* 0x000fe400078e0005 */
[----:B------:R-:W-:Y:S02]  /*7720*/  IMAD.MOV.U32 R14, RZ, RZ, R15 ;  /* 0x000000ffff0e7224 */ /* 0x000fe400078e000f */
[----:B------:R-:W-:Y:S02]  /*7730*/  IMAD.MOV.U32 R0, RZ, RZ, R5 ;  /* 0x000000ffff007224 */ /* 0x000fe400078e0005 */
[----:B0-----:R-:W-:-:S02]  /*7740*/  IMAD.U32 R35, RZ, RZ, UR4 ;  /* 0x00000004ff237e24 */ /* 0x001fc4000f8e00ff */
[----:B------:R-:W-:-:S07]  /*7750*/  IMAD.U32 R34, RZ, RZ, UR5 ;  /* 0x00000005ff227e24 */ /* 0x000fce000f8e00ff */
.L_x_7664:
        /* <DEDUP_REMOVED lines=27> */
.L_x_7663:
[----:B------:R-:W-:Y:S05]  /*7910*/  @!P0 BRA `(.L_x_7665) ;  /* 0x0000000000848947 */ /* 0x000fea0003800000 */
[----:B------:R-:W0:Y:S01]  /*7920*/  LDCU.64 UR4, c[0x0][0x3f8] ;  /* 0x00007f00ff0477ac */ /* 0x000e220008000a00 */
[----:B------:R-:W-:Y:S01]  /*7930*/  BSSY.RECONVERGENT B1, `(.L_x_7665) ;  /* 0x000001f000017945 */ /* 0x000fe20003800200 */
[----:B-----5:R-:W-:Y:S02]  /*7940*/  IMAD.MOV.U32 R31, RZ, RZ, R15 ;  /* 0x000000ffff1f7224 */ /* 0x020fe400078e000f */
[----:B------:R-:W-:Y:S02]  /*7950*/  IMAD.MOV.U32 R33, RZ, RZ, R5 ;  /* 0x000000ffff217224 */ /* 0x000fe400078e0005 */
[----:B0-----:R-:W-:Y:S02]  /*7960*/  IMAD.U32 R35, RZ, RZ, UR4 ;  /* 0x00000004ff237e24 */ /* 0x001fe4000f8e00ff */
[----:B------:R-:W-:-:S07]  /*7970*/  IMAD.U32 R34, RZ, RZ, UR5 ;  /* 0x00000005ff227e24 */ /* 0x000fce000f8e00ff */
.L_x_7666:
        /* <DEDUP_REMOVED lines=27> */
.L_x_7665:
[----:B------:R-:W0:Y:S01]  /*7b30*/  LDCU.64 UR8, c[0x0][0x3f0] ;  /* 0x00007e00ff0877ac */ /* 0x000e220008000a00 */
[----:B------:R-:W-:Y:S01]  /*7b40*/  IADD3 R8, P0, PT, -R14, R15, RZ ;  /* 0x0000000f0e087210 */ /* 0x000fe20007f1e1ff */
[----:B------:R-:W1:Y:S04]  /*7b50*/  LDCU.128 UR4, c[0x0][0x400] ;  /* 0x00008000ff0477ac */ /* 0x000e680008000c00 */
[----:B------:R-:W-:-:S05]  /*7b60*/  IMAD.X R9, R5, 0x1, ~R0, P0 ;  /* 0x0000000105097824 */ /* 0x000fca00000e0e00 */
[--C-:B------:R-:W-:Y:S02]  /*7b70*/  SHF.R.S64 R8, R8, 0x3, R9.reuse ;  /* 0x0000000308087819 */ /* 0x100fe40000001009 */
[----:B------:R-:W-:Y:S02]  /*7b80*/  SHF.R.S32.HI R9, RZ, 0x3, R9 ;  /* 0x00000003ff097819 */ /* 0x000fe40000011409 */
[----:B0----5:R-:W-:Y:S01]  /*7b90*/  IADD3 R12, P1, PT, R14, -UR8, RZ ;  /* 0x800000080e0c7c10 */ /* 0x021fe2000ff3e0ff */
[C---:B------:R-:W-:Y:S01]  /*7ba0*/  IMAD.SHL.U32 R14, R22.reuse, 0x8, RZ ;  /* 0x00000008160e7824 */ /* 0x040fe200078e00ff */
[----:B------:R-:W-:Y:S02]  /*7bb0*/  SHF.L.U64.HI R22, R22, 0x3, R23 ;  /* 0x0000000316167819 */ /* 0x000fe40000010217 */
[----:B------:R-:W-:Y:S02]  /*7bc0*/  IADD3.X R5, PT, PT, R0, ~UR9, RZ, P1, !PT ;  /* 0x8000000900057c10 */ /* 0x000fe40008ffe4ff */
[----:B-1----:R-:W-:-:S02]  /*7bd0*/  IADD3 R10, P0, PT, R14, UR4, RZ ;  /* 0x000000040e0a7c10 */ /* 0x002fc4000ff1e0ff */
[----:B------:R-:W-:Y:S02]  /*7be0*/  IADD3 R14, P1, PT, R14, UR6, RZ ;  /* 0x000000060e0e7c10 */ /* 0x000fe4000ff3e0ff */
[C---:B------:R-:W-:Y:S02]  /*7bf0*/  IADD3.X R11, PT, PT, R22.reuse, UR5, RZ, P0, !PT ;  /* 0x00000005160b7c10 */ /* 0x040fe400087fe4ff */
[----:B------:R-:W-:Y:S02]  /*7c00*/  IADD3.X R15, PT, PT, R22, UR7, RZ, P1, !PT ;  /* 0x00000007160f7c10 */ /* 0x000fe40008ffe4ff */
[--C-:B------:R-:W-:Y:S01]  /*7c10*/  SHF.R.S64 R12, R12, 0x3, R5.reuse ;  /* 0x000000030c0c7819 */ /* 0x100fe20000001005 */
[----:B------:R2:W-:Y:S01]  /*7c20*/  STG.E.64 desc[UR36][R10.64], R8 ;  /* 0x000000080a007986 */ /* 0x0005e2000c101b24 */
[----:B------:R-:W-:-:S05]  /*7c30*/  SHF.R.S32.HI R13, RZ, 0x3, R5 ;  /* 0x00000003ff0d7819 */ /* 0x000fca0000011405 */
[----:B------:R2:W-:Y:S02]  /*7c40*/  STG.E.64 desc[UR36][R14.64], R12 ;  /* 0x0000000c0e007986 */ /* 0x0005e4000c101b24 */
.L_x_7656:
[----:B------:R-:W-:Y:S05]  /*7c50*/  BSYNC.RECONVERGENT B0 ;  /* 0x0000000000007941 */ /* 0x000fea0003800200 */
.L_x_7655:
[----:B------:R-:W-:Y:S01]  /*7c60*/  VIADD R0, R28, 0x180 ;  /* 0x000001801c007836 */ /* 0x000fe20000000000 */
[----:B------:R-:W-:Y:S04]  /*7c70*/  BSSY.RECONVERGENT B0, `(.L_x_7667) ;  /* 0x0000134000007945 */ /* 0x000fe80003800200 */
[----:B------:R-:W-:-:S13]  /*7c80*/  ISETP.GE.AND P0, PT, R0, UR38, PT ;  /* 0x0000002600007c0c */ /* 0x000fda000bf06270 */
[----:B------:R-:W-:Y:S05]  /*7c90*/  @P0 BRA `(.L_x_7668) ;  /* 0x0000001000c40947 */ /* 0x000fea0003800000 */
[----:B------:R-:W3:Y:S02]  /*7ca0*/  LDCU.64 UR4, c[0x0][0x388] ;  /* 0x00007100ff0477ac */ /* 0x000ee40008000a00 */
[----:B---3--:R-:W-:-:S04]  /*7cb0*/  UISETP.NE.U32.AND UP0, UPT, UR4, URZ, UPT ;  /* 0x000000ff0400728c */ /* 0x008fc8000bf05070 */
[----:B------:R-:W-:-:S09]  /*7cc0*/  UISETP.NE.AND.EX UP0, UPT, UR5, URZ, UPT, UP0 ;  /* 0x000000ff0500728c */ /* 0x000fd2000bf05300 */
[----:B------:R-:W-:Y:S05]  /*7cd0*/  BRA.U !UP0, `(.L_x_7669) ;  /* 0x0000000108107547 */ /* 0x000fea000b800000 */
[----:B012--5:R-:W-:-:S04]  /*7ce0*/  LEA R12, P0, R24, UR4, 0x3 ;  /* 0x00000004180c7c11 */ /* 0x027fc8000f8018ff */
[----:B------:R-:W-:-:S06]  /*7cf0*/  LEA.HI.X R13, R24, UR5, R25, 0x3, P0 ;  /* 0x00000005180d7c11 */ /* 0x000fcc00080f1c19 */
[----:B------:R-:W5:Y:S01]  /*7d00*/  LDG.E.64 R12, desc[UR36][R12.64] ;  /* 0x000000240c0c7981 */ /* 0x000f62000c1e1b00 */
[----:B------:R-:W-:Y:S05]  /*7d10*/  BRA `(.L_x_7670) ;  /* 0x0000000c003c7947 */ /* 0x000fea0003800000 */
.L_x_7669:
[----:B------:R-:W-:Y:S02]  /*7d20*/  ISETP.NE.U32.AND P0, PT, R6, RZ, PT ;  /* 0x000000ff0600720c */ /* 0x000fe40003f05070 */
[----:B012---:R-:W-:Y:S02]  /*7d30*/  CS2R R12, SRZ ;  /* 0x00000000000c7805 */ /* 0x007fe4000001ff00 */
[----:B------:R-:W-:-:S13]  /*7d40*/  ISETP.NE.AND.EX P0, PT, R7, RZ, PT, P0 ;  /* 0x000000ff0700720c */ /* 0x000fda0003f05300 */
[----:B------:R-:W-:Y:S05]  /*7d50*/  @!P0 BRA `(.L_x_7670) ;  /* 0x0000000c002c8947 */ /* 0x000fea0003800000 */
[----:B------:R-:W0:Y:S01]  /*7d60*/  LDCU.64 UR4, c[0x0][0x3a0] ;  /* 0x00007400ff0477ac */ /* 0x000e220008000a00 */
[----:B------:R-:W-:-:S04]  /*7d70*/  ISETP.GE.U32.AND P0, PT, R6, 0x1, PT ;  /* 0x000000010600780c */ /* 0x000fc80003f06070 */
[----:B------:R-:W-:Y:S01]  /*7d80*/  ISETP.GE.AND.EX P0, PT, R7, RZ, PT, P0 ;  /* 0x000000ff0700720c */ /* 0x000fe20003f06300 */
[----:B0----5:R-:W-:-:S04]  /*7d90*/  IMAD R5, R25, UR4, RZ ;  /* 0x0000000419057c24 */ /* 0x021fc8000f8e02ff */
[----:B------:R-:W-:-:S08]  /*7da0*/  IMAD R5, R24, UR5, R5 ;  /* 0x0000000518057c24 */ /* 0x000fd0000f8e0205 */
[----:B------:R-:W-:Y:S05]  /*7db0*/  @!P0 BRA `(.L_x_7670) ;  /* 0x0000000c00148947 */ /* 0x000fea0003800000 */
[----:B------:R-:W0:Y:S01]  /*7dc0*/  LDC.64 R8, c[0x0][0x3e8] ;  /* 0x0000fa00ff087b82 */ /* 0x000e220000000a00 */
[----:B------:R-:W-:Y:S01]  /*7dd0*/  ISETP.GE.U32.AND P0, PT, R6, 0x8, PT ;  /* 0x000000080600780c */ /* 0x000fe20003f06070 */
[----:B------:R-:W-:Y:S01]  /*7de0*/  IMAD.MOV.U32 R0, RZ, RZ, RZ ;  /* 0x000000ffff007224 */ /* 0x000fe200078e00ff */
[----:B------:R-:W-:Y:S01]  /*7df0*/  CS2R R12, SRZ ;  /* 0x00000000000c7805 */ /* 0x000fe2000001ff00 */
[----:B------:R-:W-:Y:S01]  /*7e00*/  IMAD.MOV.U32 R39, RZ, RZ, RZ ;  /* 0x000000ffff277224 */ /* 0x000fe200078e00ff */
[----:B------:R-:W-:Y:S01]  /*7e10*/  ISETP.GE.U32.AND.EX P0, PT, R7, RZ, PT, P0 ;  /* 0x000000ff0700720c */ /* 0x000fe20003f06100 */
[----:B------:R-:W-:-:S04]  /*7e20*/  IMAD.WIDE.U32 R6, R24, UR4, RZ ;  /* 0x0000000418067c25 */ /* 0x000fc8000f8e00ff */
[----:B------:R-:W-:-:S08]  /*7e30*/  IMAD.IADD R5, R7, 0x1, R5 ;  /* 0x0000000107057824 */ /* 0x000fd000078e0205 */
[----:B------:R-:W-:Y:S05]  /*7e40*/  @!P0 BRA `(.L_x_7671) ;  /* 0x0000000400588947 */ /* 0x000fea0003800000 */
[----:B------:R-:W1:Y:S01]  /*7e50*/  LDCU.64 UR4, c[0x0][0x398] ;  /* 0x00007300ff0477ac */ /* 0x000e620008000a00 */
[----:B------:R-:W-:Y:S01]  /*7e60*/  LOP3.LUT R39, R4, 0x7fffffff, RZ, 0xc0, !PT ;  /* 0x7fffffff04277812 */ /* 0x000fe200078ec0ff */
[C---:B0-----:R-:W-:Y:S01]  /*7e70*/  IMAD.WIDE.U32 R10, R8.reuse, 0x8, RZ ;  /* 0x00000008080a7825 */ /* 0x041fe200078e00ff */
[----:B------:R-:W-:Y:S01]  /*7e80*/  SHF.L.U32 R43, R9, 0x3, RZ ;  /* 0x00000003092b7819 */ /* 0x000fe200000006ff */
[----:B------:R-:W-:Y:S01]  /*7e90*/  BSSY.RECONVERGENT B1, `(.L_x_7671) ;  /* 0x0000051000017945 */ /* 0x000fe20003800200 */
[----:B------:R-:W-:Y:S02]  /*7ea0*/  LOP3.LUT R0, R3, 0xfffffff8, RZ, 0xc0, !PT ;  /* 0xfffffff803007812 */ /* 0x000fe400078ec0ff */
[----:B------:R-:W-:Y:S02]  /*7eb0*/  CS2R R12, SRZ ;  /* 0x00000000000c7805 */ /* 0x000fe4000001ff00 */
[----:B------:R-:W-:Y:S01]  /*7ec0*/  SHF.L.U64.HI R41, R8, 0x6, R9 ;  /* 0x0000000608297819 */ /* 0x000fe20000010209 */
[----:B------:R-:W-:-:S02]  /*7ed0*/  IMAD.IADD R43, R11, 0x1, R43 ;  /* 0x000000010b2b7824 */ /* 0x000fc400078e022b */
[----:B------:R-:W-:Y:S02]  /*7ee0*/  IMAD.MOV.U32 R40, RZ, RZ, R0 ;  /* 0x000000ffff287224 */ /* 0x000fe400078e0000 */
[----:B------:R-:W-:Y:S01]  /*7ef0*/  IMAD.MOV.U32 R38, RZ, RZ, R39 ;  /* 0x000000ffff267224 */ /* 0x000fe200078e0027 */
[----:B-1----:R-:W-:-:S04]  /*7f00*/  LEA R37, P0, R6, UR4, 0x3 ;  /* 0x0000000406257c11 */ /* 0x002fc8000f8018ff */
[----:B------:R-:W-:-:S09]  /*7f10*/  LEA.HI.X R36, R6, UR5, R5, 0x3, P0 ;  /* 0x0000000506247c11 */ /* 0x000fd200080f1c05 */
.L_x_7672:
        /* <DEDUP_REMOVED lines=8> */
[----:B------:R-:W-:-:S05]  /*7fa0*/  IADD3 R30, P0, PT, R32, R10, RZ ;  /* 0x0000000a201e7210 */ /* 0x000fca0007f1e0ff */
[----:B------:R-:W-:Y:S01]  /*7fb0*/  IMAD.X R31, R33, 0x1, R43, P0 ;  /* 0x00000001211f7824 */ /* 0x000fe200000e062b */
[----:B------:R-:W-:Y:S01]  /*7fc0*/  IADD3 R44, P0, PT, R30, R10, RZ ;  /* 0x0000000a1e2c7210 */ /* 0x000fe20007f1e0ff */
[----:B------:R-:W4:Y:S01]  /*7fd0*/  LDL.64 R32, [R27+0x10] ;  /* 0x000010001b207983 */ /* 0x000f220000100a00 */
[----:B--2---:R-:W-:Y:S02]  /*7fe0*/  IMAD R45, R15, R22, RZ ;  /* 0x000000160f2d7224 */ /* 0x004fe400078e02ff */
[-C--:B------:R-:W-:Y:S02]  /*7ff0*/  IMAD.WIDE.U32 R20, R22, R14.reuse, R12 ;  /* 0x0000000e16147225 */ /* 0x080fe400078e000c */
[----:B------:R-:W2:Y:S02]  /*8000*/  LDL.64 R12, [R27] ;  /* 0x000000001b0c7983 */ /* 0x000ea40000100a00 */
[----:B------:R-:W-:Y:S02]  /*8010*/  IMAD R45, R23, R14, R45 ;  /* 0x0000000e172d7224 */ /* 0x000fe400078e022d */
[----:B------:R-:W2:Y:S01]  /*8020*/  LDG.E.64 R14, desc[UR36][R30.64] ;  /* 0x000000241e0e7981 */ /* 0x000ea2000c1e1b00 */
[----:B---3--:R-:W-:-:S02]  /*8030*/  IMAD R23, R35, R18, RZ ;  /* 0x0000001223177224 */ /* 0x008fc400078e02ff */
[----:B------:R-:W-:Y:S02]  /*8040*/  IMAD.IADD R21, R21, 0x1, R45 ;  /* 0x0000000115157824 */ /* 0x000fe400078e022d */
[----:B------:R-:W-:Y:S02]  /*8050*/  IMAD.X R45, R31, 0x1, R43, P0 ;  /* 0x000000011f2d7824 */ /* 0x000fe400000e062b */
[----:B------:R-:W-:Y:S01]  /*8060*/  IMAD R42, R19, R34, R23 ;  /* 0x00000022132a7224 */ /* 0x000fe200078e0217 */
[----:B------:R-:W-:Y:S01]  /*8070*/  IADD3 R22, P0, PT, R44, R10, RZ ;  /* 0x0000000a2c167210 */ /* 0x000fe20007f1e0ff */
[----:B------:R-:W-:Y:S02]  /*8080*/  IMAD.WIDE.U32 R34, R18, R34, R20 ;  /* 0x0000002212227225 */ /* 0x000fe400078e0014 */
[----:B------:R-:W3:Y:S04]  /*8090*/  LDL.64 R18, [R27+0x8] ;  /* 0x000008001b127983 */ /* 0x000ee80000100a00 */
[----:B------:R-:W3:Y:S01]  /*80a0*/  LDG.E.64 R20, desc[UR36][R44.64] ;  /* 0x000000242c147981 */ /* 0x000ee2000c1e1b00 */
[----:B------:R-:W-:-:S05]  /*80b0*/  IMAD.X R23, R45, 0x1, R43, P0 ;  /* 0x000000012d177824 */ /* 0x000fca00000e062b */
[----:B------:R0:W4:Y:S01]  /*80c0*/  LDG.E.64 R30, desc[UR36][R22.64] ;  /* 0x00000024161e7981 */ /* 0x000122000c1e1b00 */
[----:B------:R-:W-:-:S03]  /*80d0*/  IMAD.IADD R35, R35, 0x1, R42 ;  /* 0x0000000123237824 */ /* 0x000fc600078e022a */
[----:B------:R-:W5:Y:S01]  /*80e0*/  LDL.64 R44, [R27+0x28] ;  /* 0x000028001b2c7983 */ /* 0x000f620000100a00 */
[----:B--2---:R-:W-:-:S04]  /*80f0*/  IMAD R15, R15, R12, RZ ;  /* 0x0000000c0f0f7224 */ /* 0x004fc800078e02ff */
[-C--:B------:R-:W-:Y:S02]  /*8100*/  IMAD R15, R13, R14.reuse, R15 ;  /* 0x0000000e0d0f7224 */ /* 0x080fe400078e020f */
[----:B------:R-:W-:Y:S01]  /*8110*/  IMAD.WIDE.U32 R12, R12, R14, R34 ;  /* 0x0000000e0c0c7225 */ /* 0x000fe200078e0022 */
[----:B------:R-:W-:-:S03]  /*8120*/  IADD3 R14, P0, PT, R22, R10, RZ ;  /* 0x0000000a160e7210 */ /* 0x000fc60007f1e0ff */
[----:B------:R-:W-:Y:S02]  /*8130*/  IMAD.IADD R13, R13, 0x1, R15 ;  /* 0x000000010d0d7824 */ /* 0x000fe400078e020f */
[----:B------:R-:W-:Y:S02]  /*8140*/  IMAD.X R15, R23, 0x1, R43, P0 ;  /* 0x00000001170f7824 */ /* 0x000fe400000e062b */
[----:B---3--:R-:W-:Y:S01]  /*8150*/  IMAD R21, R21, R18, RZ ;  /* 0x0000001215157224 */ /* 0x008fe200078e02ff */
[----:B0-----:R-:W-:Y:S01]  /*8160*/  IADD3 R22, P0, PT, R14, R10, RZ ;  /* 0x0000000a0e167210 */ /* 0x001fe20007f1e0ff */
[----:B------:R-:W-:-:S04]  /*8170*/  IMAD.WIDE.U32 R12, R18, R20, R12 ;  /* 0x00000014120c7225 */ /* 0x000fc800078e000c */
[----:B------:R-:W-:Y:S02]  /*8180*/  IMAD R23, R19, R20, R21 ;  /* 0x0000001413177224 */ /* 0x000fe400078e0215 */
[----:B------:R-:W2:Y:S04]  /*8190*/  LDL.64 R20, [R27+0x18] ;  /* 0x000018001b147983 */ /* 0x000ea80000100a00 */
[----:B------:R0:W2:Y:S01]  /*81a0*/  LDG.E.64 R18, desc[UR36][R14.64] ;  /* 0x000000240e127981 */ /* 0x0000a2000c1e1b00 */
[----:B------:R-:W-:Y:S02]  /*81b0*/  IMAD.IADD R13, R13, 0x1, R23 ;  /* 0x000000010d0d7824 */ /* 0x000fe400078e0217 */
[----:B----4-:R-:W-:Y:S02]  /*81c0*/  IMAD R35, R31, R32, RZ ;  /* 0x000000201f237224 */ /* 0x010fe400078e02ff */
[----:B------:R-:W-:-:S02]  /*81d0*/  IMAD.X R23, R15, 0x1, R43, P0 ;  /* 0x000000010f177824 */ /* 0x000fc400000e062b */
[----:B------:R-:W-:Y:S01]  /*81e0*/  IMAD R35, R33, R30, R35 ;  /* 0x0000001e21237224 */ /* 0x000fe200078e0223 */
[----:B0-----:R-:W-:Y:S01]  /*81f0*/  IADD3 R14, P0, PT, R22, R10, RZ ;  /* 0x0000000a160e7210 */ /* 0x001fe20007f1e0ff */
[----:B------:R-:W-:Y:S02]  /*8200*/  IMAD.WIDE.U32 R12, R32, R30, R12 ;  /* 0x0000001e200c7225 */ /* 0x000fe400078e000c */
[----:B------:R0:W3:Y:S02]  /*8210*/  LDL.64 R32, [R27+0x20] ;  /* 0x000020001b207983 */ /* 0x0000e40000100a00 */
[----:B------:R-:W-:Y:S02]  /*8220*/  IMAD.X R15, R23, 0x1, R43, P0 ;  /* 0x00000001170f7824 */ /* 0x000fe400000e062b */
[----:B------:R-:W3:Y:S04]  /*8230*/  LDG.E.64 R30, desc[UR36][R22.64] ;  /* 0x00000024161e7981 */ /* 0x000ee8000c1e1b00 */
[----:B------:R-:W5:Y:S01]  /*8240*/  LDG.E.64 R14, desc[UR36][R14.64] ;  /* 0x000000240e0e7981 */ /* 0x000f62000c1e1b00 */
[----:B------:R-:W-:Y:S01]  /*8250*/  IMAD.IADD R13, R13, 0x1, R35 ;  /* 0x000000010d0d7824 */ /* 0x000fe200078e0223 */
[----:B------:R-:W-:-:S04]  /*8260*/  IADD3 R40, P0, PT, R40, -0x8, RZ ;  /* 0xfffffff828287810 */ /* 0x000fc80007f1e0ff */
        /* <DEDUP_REMOVED lines=18> */
[----:B------:R-:W-:Y:S06]  /*8390*/  @P0 BRA `(.L_x_7672) ;  /* 0xfffffff800e00947 */ /* 0x000fec000383ffff */
[----:B------:R-:W-:Y:S05]  /*83a0*/  BSYNC.RECONVERGENT B1 ;  /* 0x0000000000017941 */ /* 0x000fea0003800200 */
.L_x_7671:
[----:B------:R-:W-:-:S04]  /*83b0*/  LOP3.LUT R10, R3, 0x7, RZ, 0xc0, !PT ;  /* 0x00000007030a7812 */ /* 0x000fc800078ec0ff */
        /* <DEDUP_REMOVED lines=9> */
[----:B------:R-:W1:Y:S01]  /*8450*/  LDCU.64 UR4, c[0x0][0x398] ;  /* 0x00007300ff0477ac */ /* 0x000e620008000a00 */
[-C--:B0-----:R-:W-:Y:S01]  /*8460*/  IMAD R10, R39, R8.reuse, RZ ;  /* 0x00000008270a7224 */ /* 0x081fe200078e02ff */
[----:B------:R-:W-:Y:S01]  /*8470*/  SHF.L.U64.HI R35, R8, 0x3, R9 ;  /* 0x0000000308237819 */ /* 0x000fe20000010209 */
[----:B------:R-:W-:Y:S02]  /*8480*/  IMAD.MOV.U32 R4, RZ, RZ, R6 ;  /* 0x000000ffff047224 */ /* 0x000fe400078e0006 */
[C---:B------:R-:W-:Y:S02]  /*8490*/  IMAD R11, R0.reuse, R9, R10 ;  /* 0x00000009000b7224 */ /* 0x040fe400078e020a */
[----:B------:R-:W-:-:S04]  /*84a0*/  IMAD.WIDE.U32 R14, R0, R8, R4 ;  /* 0x00000008000e7225 */ /* 0x000fc800078e0004 */
[----:B------:R-:W-:Y:S02]  /*84b0*/  IMAD.IADD R11, R15, 0x1, R11 ;  /* 0x000000010f0b7824 */ /* 0x000fe400078e020b */
[----:B------:R-:W-:Y:S02]  /*84c0*/  IMAD.SHL.U32 R19, R8, 0x8, RZ ;  /* 0x0000000808137824 */ /* 0x000fe400078e00ff */
[----:B------:R-:W-:Y:S01]  /*84d0*/  IMAD.U32 R38, R0, 0x8, R1 ;  /* 0x0000000800267824 */ /* 0x000fe200078e0001 */
[----:B-1----:R-:W-:-:S04]  /*84e0*/  LEA R10, P1, R14, UR4, 0x3 ;  /* 0x000000040e0a7c11 */ /* 0x002fc8000f8218ff */
[----:B------:R-:W2:Y:S01]  /*84f0*/  LDL.64 R30, [R38+0x20] ;  /* 0x00002000261e7983 */ /* 0x000ea20000100a00 */
[----:B------:R-:W-:Y:S02]  /*8500*/  LEA.HI.X R11, R14, UR5, R11, 0x3, P1 ;  /* 0x000000050e0b7c11 */ /* 0x000fe400088f1c0b */
[-C--:B------:R-:W-:Y:S01]  /*8510*/  IADD3 R40, P1, PT, R10, R19.reuse, RZ ;  /* 0x000000130a287210 */ /* 0x080fe20007f3e0ff */
[----:B------:R-:W3:Y:S04]  /*8520*/  LDL.64 R20, [R38+0x28] ;  /* 0x0000280026147983 */ /* 0x000ee80000100a00 */
[----:B------:R-:W2:Y:S01]  /*8530*/  LDG.E.64 R32, desc[UR36][R10.64] ;  /* 0x000000240a207981 */ /* 0x000ea2000c1e1b00 */
[----:B------:R-:W-:Y:S01]  /*8540*/  IMAD.X R41, R11, 0x1, R35, P1 ;  /* 0x000000010b297824 */ /* 0x000fe200008e0623 */
[----:B------:R-:W-:-:S02]  /*8550*/  IADD3 R36, P1, PT, R40, R19, RZ ;  /* 0x0000001328247210 */ /* 0x000fc40007f3e0ff */
[----:B------:R-:W4:Y:S02]  /*8560*/  LDL.64 R14, [R38+0x30] ;  /* 0x00003000260e7983 */ /* 0x000f240000100a00 */
[----:B------:R-:W-:Y:S02]  /*8570*/  IADD3.X R37, PT, PT, R41, R35, RZ, P1, !PT ;  /* 0x0000002329257210 */ /* 0x000fe40000ffe4ff */
[----:B------:R-:W3:Y:S01]  /*8580*/  LDG.E.64 R22, desc[UR36][R40.64] ;  /* 0x0000002428167981 */ /* 0x000ee2000c1e1b00 */
[----:B------:R-:W-:-:S03]  /*8590*/  IADD3 R34, P1, PT, R36, R19, RZ ;  /* 0x0000001324227210 */ /* 0x000fc60007f3e0ff */
[----:B------:R-:W4:Y:S02]  /*85a0*/  LDG.E.64 R18, desc[UR36][R36.64] ;  /* 0x0000002424127981 */ /* 0x000f24000c1e1b00 */
[----:B------:R-:W-:Y:S02]  /*85b0*/  IMAD.X R35, R37, 0x1, R35, P1 ;  /* 0x0000000125237824 */ /* 0x000fe400008e0623 */
[----:B------:R-:W5:Y:S04]  /*85c0*/  LDL.64 R10, [R38+0x38] ;  /* 0x00003800260a7983 */ /* 0x000f680000100a00 */
        /* <DEDUP_REMOVED lines=19> */
.L_x_7673:
        /* <DEDUP_REMOVED lines=9> */
[----:B------:R-:W-:Y:S02]  /*8790*/  IMAD.MOV.U32 R10, RZ, RZ, R6 ;  /* 0x000000ffff0a7224 */ /* 0x000fe400078e0006 */
[----:B------:R-:W-:Y:S02]  /*87a0*/  IMAD.MOV.U32 R11, RZ, RZ, R5 ;  /* 0x000000ffff0b7224 */ /* 0x000fe400078e0005 */
[C---:B------:R-:W-:Y:S02]  /*87b0*/  IMAD R3, R0.reuse, R9, R3 ;  /* 0x0000000900037224 */ /* 0x040fe400078e0203 */
[----:B------:R-:W-:-:S04]  /*87c0*/  IMAD.WIDE.U32 R10, R0, R8, R10 ;  /* 0x00000008000a7225 */ /* 0x000fc800078e000a */
[----:B------:R-:W-:Y:S02]  /*87d0*/  IMAD.IADD R3, R11, 0x1, R3 ;  /* 0x000000010b037824 */ /* 0x000fe400078e0203 */
[----:B------:R-:W-:Y:S01]  /*87e0*/  IMAD.U32 R27, R0, 0x8, R1 ;  /* 0x00000008001b7824 */ /* 0x000fe200078e0001 */
[----:B-1----:R-:W-:-:S04]  /*87f0*/  LEA R22, P0, R10, UR4, 0x3 ;  /* 0x000000040a167c11 */ /* 0x002fc8000f8018ff */
[----:B------:R-:W2:Y:S01]  /*8800*/  LDL.64 R18, [R27+0x20] ;  /* 0x000020001b127983 */ /* 0x000ea20000100a00 */
        /* <DEDUP_REMOVED lines=16> */
.L_x_7674:
[----:B------:R-:W-:Y:S05]  /*8910*/  @P1 BRA `(.L_x_7670) ;  /* 0x00000000003c1947 */ /* 0x000fea0003800000 */
[----:B------:R-:W1:Y:S01]  /*8920*/  LDCU.64 UR4, c[0x0][0x398] ;  /* 0x00007300ff0477ac */ /* 0x000e620008000a00 */
[-C--:B0-----:R-:W-:Y:S02]  /*8930*/  IMAD R39, R39, R8.reuse, RZ ;  /* 0x0000000827277224 */ /* 0x081fe400078e02ff */
[----:B------:R-:W-:Y:S02]  /*8940*/  IMAD.MOV.U32 R4, RZ, RZ, R6 ;  /* 0x000000ffff047224 */ /* 0x000fe400078e0006 */
[C---:B------:R-:W-:Y:S02]  /*8950*/  IMAD R3, R0.reuse, R9, R39 ;  /* 0x0000000900037224 */ /* 0x040fe400078e0227 */
[----:B------:R-:W-:-:S04]  /*8960*/  IMAD.WIDE.U32 R4, R0, R8, R4 ;  /* 0x0000000800047225 */ /* 0x000fc800078e0004 */
[----:B------:R-:W-:Y:S02]  /*8970*/  IMAD.IADD R3, R5, 0x1, R3 ;  /* 0x0000000105037824 */ /* 0x000fe400078e0203 */
[----:B------:R-:W-:Y:S01]  /*8980*/  IMAD.U32 R5, R0, 0x8, R1 ;  /* 0x0000000800057824 */ /* 0x000fe200078e0001 */
[----:B-1----:R-:W-:-:S04]  /*8990*/  LEA R6, P0, R4, UR4, 0x3 ;  /* 0x0000000404067c11 */ /* 0x002fc8000f8018ff */
[----:B------:R-:W-:Y:S02]  /*89a0*/  LEA.HI.X R7, R4, UR5, R3, 0x3, P0 ;  /* 0x0000000504077c11 */ /* 0x000fe400080f1c03 */
[----:B------:R-:W2:Y:S04]  /*89b0*/  LDL.64 R4, [R5+0x20] ;  /* 0x0000200005047983 */ /* 0x000ea80000100a00 */
[----:B------:R-:W2:Y:S02]  /*89c0*/  LDG.E.64 R6, desc[UR36][R6.64] ;  /* 0x0000002406067981 */ /* 0x000ea4000c1e1b00 */
[----:B--2---:R-:W-:Y:S02]  /*89d0*/  IMAD R3, R7, R4, RZ ;  /* 0x0000000407037224 */ /* 0x004fe400078e02ff */
[----:B------:R-:W-:-:S04]  /*89e0*/  IMAD.WIDE.U32 R12, R4, R6, R12 ;  /* 0x00000006040c7225 */ /* 0x000fc800078e000c */
[----:B------:R-:W-:-:S04]  /*89f0*/  IMAD R3, R5, R6, R3 ;  /* 0x0000000605037224 */ /* 0x000fc800078e0203 */
[----:B------:R-:W-:-:S07]  /*8a00*/  IMAD.IADD R13, R13, 0x1, R3 ;  /* 0x000000010d0d7824 */ /* 0x000fce00078e0203 */
.L_x_7670:
        /* <DEDUP_REMOVED lines=10> */
[----:B-----5:R-:W-:Y:S02]  /*8ab0*/  IMAD.MOV.U32 R18, RZ, RZ, R7 ;  /* 0x000000ffff127224 */ /* 0x020fe400078e0007 */
[----:B------:R-:W-:Y:S02]  /*8ac0*/  IMAD.MOV.U32 R20, RZ, RZ, R3 ;  /* 0x000000ffff147224 */ /* 0x000fe400078e0003 */
[----:B------:R-:W-:Y:S02]  /*8ad0*/  IMAD.MOV.U32 R6, RZ, RZ, R7 ;  /* 0x000000ffff067224 */ /* 0x000fe400078e0007 */
[----:B------:R-:W-:Y:S02]  /*8ae0*/  IMAD.MOV.U32 R0, RZ, RZ, R3 ;  /* 0x000000ffff007224 */ /* 0x000fe400078e0003 */
[----:B-1----:R-:W-:-:S02]  /*8af0*/  IMAD.U32 R23, RZ, RZ, UR4 ;  /* 0x00000004ff177e24 */ /* 0x002fc4000f8e00ff */
[----:B------:R-:W-:-:S07]  /*8b00*/  IMAD.U32 R22, RZ, RZ, UR5 ;  /* 0x00000005ff167e24 */ /* 0x000fce000f8e00ff */
.L_x_7676:
        /* <DEDUP_REMOVED lines=27> */
.L_x_7675:
[----:B------:R-:W-:Y:S05]  /*8cc0*/  @!P0 BRA `(.L_x_7677) ;  /* 0x0000000000708947 */ /* 0x000fea0003800000 */
[----:B------:R-:W-:Y:S01]  /*8cd0*/  BSSY.RECONVERGENT B1, `(.L_x_7677) ;  /* 0x000001b000017945 */ /* 0x000fe20003800200 */
.L_x_7678:
[--C-:B------:R-:W-:Y:S02]  /*8ce0*/  SHF.R.U64 R15, R2, 0x1, R17.reuse ;  /* 0x00000001020f7819 */ /* 0x100fe40000001211 */
[----:B-----5:R-:W-:-:S03]  /*8cf0*/  SHF.R.U32.HI R18, RZ, 0x1, R17 ;  /* 0x00000001ff127819 */ /* 0x020fc60000011611 */
[C---:B------:R-:W-:Y:S01]  /*8d00*/  IMAD.SHL.U32 R10, R15.reuse, 0x8, RZ ;  /* 0x000000080f0a7824 */ /* 0x040fe200078e00ff */
[----:B------:R-:W-:-:S04]  /*8d10*/  SHF.L.U64.HI R14, R15, 0x3, R18 ;  /* 0x000000030f0e7819 */ /* 0x000fc80000010212 */
[----:B------:R-:W-:-:S05]  /*8d20*/  IADD3 R4, P0, PT, R16, R10, RZ ;  /* 0x0000000a10047210 */ /* 0x000fca0007f1e0ff */
[----:B------:R-:W-:-:S05]  /*8d30*/  IMAD.X R5, R26, 0x1, R14, P0 ;  /* 0x000000011a057824 */ /* 0x000fca00000e060e */
[----:B0-----:R-:W2:Y:S01]  /*8d40*/  LDG.E.64 R8, desc[UR36][R4.64] ;  /* 0x0000002404087981 */ /* 0x001ea2000c1e1b00 */
        /* <DEDUP_REMOVED lines=20> */
.L_x_7677:
[----:B------:R-:W1:Y:S01]  /*8e90*/  LDCU.64 UR8, c[0x0][0x3f0] ;  /* 0x00007e00ff0877ac */ /* 0x000e620008000a00 */
[----:B------:R-:W-:Y:S01]  /*8ea0*/  IADD3 R2, P0, PT, -R6, R7, RZ ;  /* 0x0000000706027210 */ /* 0x000fe20007f1e1ff */
[C---:B0----5:R-:W-:Y:S01]  /*8eb0*/  IMAD.SHL.U32 R8, R24.reuse, 0x8, RZ ;  /* 0x0000000818087824 */ /* 0x061fe200078e00ff */
[----:B------:R-:W-:Y:S01]  /*8ec0*/  SHF.L.U64.HI R24, R24, 0x3, R25 ;  /* 0x0000000318187819 */ /* 0x000fe20000010219 */
[----:B------:R-:W0:Y:S02]  /*8ed0*/  LDCU.128 UR4, c[0x0][0x400] ;  /* 0x00008000ff0477ac */ /* 0x000e240008000c00 */
[----:B------:R-:W-:-:S05]  /*8ee0*/  IMAD.X R3, R3, 0x1, ~R0, P0 ;  /* 0x0000000103037824 */ /* 0x000fca00000e0e00 */
[--C-:B------:R-:W-:Y:S02]  /*8ef0*/  SHF.R.S64 R2, R2, 0x3, R3.reuse ;  /* 0x0000000302027819 */ /* 0x100fe40000001003 */
[----:B------:R-:W-:Y:S02]  /*8f00*/  SHF.R.S32.HI R3, RZ, 0x3, R3 ;  /* 0x00000003ff037819 */ /* 0x000fe40000011403 */
[----:B-1----:R-:W-:-:S04]  /*8f10*/  IADD3 R6, P1, PT, R6, -UR8, RZ ;  /* 0x8000000806067c10 */ /* 0x002fc8000ff3e0ff */
[----:B------:R-:W-:Y:S02]  /*8f20*/  IADD3.X R7, PT, PT, R0, ~UR9, RZ, P1, !PT ;  /* 0x8000000900077c10 */ /* 0x000fe40008ffe4ff */
[C---:B0-----:R-:W-:Y:S02]  /*8f30*/  IADD3 R4, P0, PT, R8.reuse, UR4, RZ ;  /* 0x0000000408047c10 */ /* 0x041fe4000ff1e0ff */
[----:B------:R-:W-:Y:S02]  /*8f40*/  IADD3 R8, P1, PT, R8, UR6, RZ ;  /* 0x0000000608087c10 */ /* 0x000fe4000ff3e0ff */
[----:B------:R-:W-:Y:S02]  /*8f50*/  IADD3.X R5, PT, PT, R24, UR5, RZ, P0, !PT ;  /* 0x0000000518057c10 */ /* 0x000fe400087fe4ff */
[--C-:B------:R-:W-:Y:S02]  /*8f60*/  SHF.R.S64 R6, R6, 0x3, R7.reuse ;  /* 0x0000000306067819 */ /* 0x100fe40000001007 */
[----:B------:R-:W-:Y:S01]  /*8f70*/  IADD3.X R9, PT, PT, R24, UR7, RZ, P1, !PT ;  /* 0x0000000718097c10 */ /* 0x000fe20008ffe4ff */
[----:B------:R3:W-:Y:S01]  /*8f80*/  STG.E.64 desc[UR36][R4.64], R2 ;  /* 0x0000000204007986 */ /* 0x0007e2000c101b24 */
[----:B------:R-:W-:-:S05]  /*8f90*/  SHF.R.S32.HI R7, RZ, 0x3, R7 ;  /* 0x00000003ff077819 */ /* 0x000fca0000011407 */
[----:B------:R3:W-:Y:S02]  /*8fa0*/  STG.E.64 desc[UR36][R8.64], R6 ;  /* 0x0000000608007986 */ /* 0x0007e4000c101b24 */
.L_x_7668:
[----:B------:R-:W-:Y:S05]  /*8fb0*/  BSYNC.RECONVERGENT B0 ;  /* 0x0000000000007941 */ /* 0x000fea0003800200 */
.L_x_7667:
[----:B------:R-:W4:Y:S01]  /*8fc0*/  LDC.U8 R16, c[0x0][0x434] ;  /* 0x00010d00ff107b82 */ /* 0x000f220000000000 */
[----:B------:R-:W-:Y:S01]  /*8fd0*/  ISETP.GE.AND P0, PT, R28, UR38, PT ;  /* 0x000000261c007c0c */ /* 0x000fe2000bf06270 */
[----:B------:R-:W-:Y:S04]  /*8fe0*/  BSSY.RECONVERGENT B7, `(.L_x_7679) ;  /* 0x0000191000077945 */ /* 0x000fe80003800200 */
[----:B------:R-:W-:Y:S08]  /*8ff0*/  BSSY.RELIABLE B6, `(.L_x_7680) ;  /* 0x0000114000067945 */ /* 0x000ff00003800100 */
[----:B------:R-:W-:Y:S05]  /*9000*/  @P0 BRA `(.L_x_7681) ;  /* 0x00000010003c0947 */ /* 0x000fea0003800000 */
[----:B------:R-:W0:Y:S01]  /*9010*/  LDCU UR4, c[0x0][0x438] ;  /* 0x00008700ff0477ac */ /* 0x000e220008000800 */
[----:B---3--:R-:W3:Y:S01]  /*9020*/  LDC.64 R2, c[0x0][0x418] ;  /* 0x00010600ff027b82 */ /* 0x008ee20000000a00 */
[----:B------:R-:W-:Y:S01]  /*9030*/  IMAD.U32 R5, RZ, RZ, UR39 ;  /* 0x00000027ff057e24 */ /* 0x000fe2000f8e00ff */
[----:B----4-:R-:W-:-:S03]  /*9040*/  PRMT R4, R16, 0x9910, RZ ;  /* 0x0000991010047816 */ /* 0x010fc600000000ff */
[----:B------:R-:W-:-:S04]  /*9050*/  IMAD R0, R5, 0x200, R28 ;  /* 0x0000020005007824 */ /* 0x000fc800078e021c */
[----:B0-----:R-:W-:Y:S02]  /*9060*/  IMAD R5, R0, UR4, RZ ;  /* 0x0000000400057c24 */ /* 0x001fe4000f8e02ff */
[----:B------:R-:W-:-:S05]  /*9070*/  IMAD.MOV.U32 R0, RZ, RZ, R4 ;  /* 0x000000ffff007224 */ /* 0x000fca00078e0004 */
[----:B------:R-:W-:Y:S02]  /*9080*/  ISETP.GT.AND P0, PT, R0, 0x9, PT ;  /* 0x000000090000780c */ /* 0x000fe40003f04270 */
[----:B---3--:R-:W-:-:S05]  /*9090*/  IADD3 R2, P1, PT, R5, R2, RZ ;  /* 0x0000000205027210 */ /* 0x008fca0007f3e0ff */
        /* <DEDUP_REMOVED lines=11> */
[----:B------:R-:W-:Y:S01]  /*9150*/  IMAD.MOV.U32 R28, RZ, RZ, R29 ;  /* 0x000000ffff1c7224 */ /* 0x000fe200078e001d */
[----:B------:R-:W-:Y:S06]  /*9160*/  BRA `(.L_x_7687) ;  /* 0x0000000400ec7947 */ /* 0x000fec0003800000 */
.L_x_7685:
[----:B------:R0:W-:Y:S01]  /*9170*/  STG.E.U8 desc[UR36][R2.64], RZ ;  /* 0x000000ff02007986 */ /* 0x0001e2000c101124 */
[----:B------:R-:W-:Y:S01]  /*9180*/  IMAD.MOV.U32 R28, RZ, RZ, R29 ;  /* 0x000000ffff1c7224 */ /* 0x000fe200078e001d */
[----:B------:R-:W-:Y:S06]  /*9190*/  BRA `(.L_x_7687) ;  /* 0x0000000400e07947 */ /* 0x000fec0003800000 */
.L_x_7684:
[----:B------:R-:W-:-:S13]  /*91a0*/  ISETP.NE.AND P0, PT, R0, 0x2, PT ;  /* 0x000000020000780c */ /* 0x000fda0003f05270 */
[----:B------:R-:W-:Y:S05]  /*91b0*/  @!P0 BRA `(.L_x_7688) ;  /* 0x0000000000288947 */ /* 0x000fea0003800000 */
[----:B------:R-:W-:-:S13]  /*91c0*/  ISETP.NE.AND P0, PT, R0, 0x3, PT ;  /* 0x000000030000780c */ /* 0x000fda0003f05270 */
[----:B------:R-:W-:Y:S05]  /*91d0*/  @!P0 BRA `(.L_x_7689) ;  /* 0x0000000000148947 */ /* 0x000fea0003800000 */
[----:B------:R-:W-:-:S13]  /*91e0*/  ISETP.NE.AND P0, PT, R0, 0x4, PT ;  /* 0x000000040000780c */ /* 0x000fda0003f05270 */
[----:B------:R-:W-:Y:S05]  /*91f0*/  @P0 BRA `(.L_x_7686) ;  /* 0x0000000400600947 */ /* 0x000fea0003800000 */
[----:B------:R3:W-:Y:S01]  /*9200*/  STG.E.64 desc[UR36][R2.64], RZ ;  /* 0x000000ff02007986 */ /* 0x0007e2000c101b24 */
[----:B------:R-:W-:Y:S01]  /*9210*/  IMAD.MOV.U32 R28, RZ, RZ, R29 ;  /* 0x000000ffff1c7224 */ /* 0x000fe200078e001d */
[----:B------:R-:W-:Y:S06]  /*9220*/  BRA `(.L_x_7687) ;  /* 0x0000000400bc7947 */ /* 0x000fec0003800000 */
.L_x_7689:
[----:B------:R4:W-:Y:S01]  /*9230*/  STG.E desc[UR36][R2.64], RZ ;  /* 0x000000ff02007986 */ /* 0x0009e2000c101924 */
[----:B------:R-:W-:Y:S01]  /*9240*/  IMAD.MOV.U32 R28, RZ, RZ, R29 ;  /* 0x000000ffff1c7224 */ /* 0x000fe200078e001d */
[----:B------:R-:W-:Y:S06]  /*9250*/  BRA `(.L_x_7687) ;  /* 0x0000000400b07947 */ /* 0x000fec0003800000 */
.L_x_7688:
[----:B------:R0:W-:Y:S01]  /*9260*/  STG.E.U16 desc[UR36][R2.64], RZ ;  /* 0x000000ff02007986 */ /* 0x0001e2000c101524 */
[----:B------:R-:W-:Y:S01]  /*9270*/  IMAD.MOV.U32 R28, RZ, RZ, R29 ;  /* 0x000000ffff1c7224 */ /* 0x000fe200078e001d */
[----:B------:R-:W-:Y:S06]  /*9280*/  BRA `(.L_x_7687) ;  /* 0x0000000400a47947 */ /* 0x000fec0003800000 */
.L_x_7683:
[----:B------:R-:W-:-:S13]  /*9290*/  ISETP.GT.AND P0, PT, R0, 0x6, PT ;  /* 0x000000060000780c */ /* 0x000fda0003f04270 */
[----:B------:R-:W-:Y:S05]  /*92a0*/  @P0 BRA `(.L_x_7690) ;  /* 0x0000000000280947 */ /* 0x000fea0003800000 */
[----:B------:R-:W-:-:S13]  /*92b0*/  ISETP.NE.AND P0, PT, R0, 0x5, PT ;  /* 0x000000050000780c */ /* 0x000fda0003f05270 */
[----:B------:R-:W-:Y:S05]  /*92c0*/  @!P0 BRA `(.L_x_7691) ;  /* 0x0000000000148947 */ /* 0x000fea0003800000 */
[----:B------:R-:W-:-:S13]  /*92d0*/  ISETP.NE.AND P0, PT, R0, 0x6, PT ;  /* 0x000000060000780c */ /* 0x000fda0003f05270 */
[----:B------:R-:W-:Y:S05]  /*92e0*/  @P0 BRA `(.L_x_7686) ;  /* 0x0000000400240947 */ /* 0x000fea0003800000 */
[----:B------:R0:W-:Y:S01]  /*92f0*/  STG.E desc[UR36][R2.64], RZ ;  /* 0x000000ff02007986 */ /* 0x0001e2000c101924 */
[----:B------:R-:W-:Y:S01]  /*9300*/  IMAD.MOV.U32 R28, RZ, RZ, R29 ;  /* 0x000000ffff1c7224 */ /* 0x000fe200078e001d */
[----:B------:R-:W-:Y:S06]  /*9310*/  BRA `(.L_x_7687) ;  /* 0x0000000400807947 */ /* 0x000fec0003800000 */
.L_x_7691:
[----:B------:R0:W-:Y:S01]  /*9320*/  STG.E.U16 desc[UR36][R2.64], RZ ;  /* 0x000000ff02007986 */ /* 0x0001e2000c101524 */
[----:B------:R-:W-:Y:S01]  /*9330*/  IMAD.MOV.U32 R28, RZ, RZ, R29 ;  /* 0x000000ffff1c7224 */ /* 0x000fe200078e001d */
[----:B------:R-:W-:Y:S06]  /*9340*/  BRA `(.L_x_7687) ;  /* 0x0000000400747947 */ /* 0x000fec0003800000 */
.L_x_7690:
        /* <DEDUP_REMOVED lines=9> */
.L_x_7693:
[----:B------:R0:W-:Y:S01]  /*93e0*/  STG.E desc[UR36][R2.64], RZ ;  /* 0x000000ff02007986 */ /* 0x0001e2000c101924 */
[----:B------:R-:W-:Y:S01]  /*93f0*/  IMAD.MOV.U32 R28, RZ, RZ, R29 ;  /* 0x000000ffff1c7224 */ /* 0x000fe200078e001d */
[----:B------:R-:W-:Y:S06]  /*9400*/  BRA `(.L_x_7687) ;  /* 0x0000000400447947 */ /* 0x000fec0003800000 */
.L_x_7692:
[----:B------:R0:W-:Y:S01]  /*9410*/  STG.E.64 desc[UR36][R2.64], RZ ;  /* 0x000000ff02007986 */ /* 0x0001e2000c101b24 */
[----:B------:R-:W-:Y:S01]  /*9420*/  IMAD.MOV.U32 R28, RZ, RZ, R29 ;  /* 0x000000ffff1c7224 */ /* 0x000fe200078e001d */
[----:B------:R-:W-:Y:S06]  /*9430*/  BRA `(.L_x_7687) ;  /* 0x0000000400387947 */ /* 0x000fec0003800000 */
.L_x_7682:
        /* <DEDUP_REMOVED lines=9> */
[----:B------:R-:W-:Y:S01]  /*94d0*/  IMAD.MOV.U32 R28, RZ, RZ, R29 ;  /* 0x000000ffff1c7224 */ /* 0x000fe200078e001d */
[----:B------:R-:W-:Y:S06]  /*94e0*/  BRA `(.L_x_7687) ;  /* 0x00000004000c7947 */ /* 0x000fec0003800000 */
.L_x_7696:
[----:B------:R0:W-:Y:S01]  /*94f0*/  STG.E.128 desc[UR36][R2.64], RZ ;  /* 0x000000ff02007986 */ /* 0x0001e2000c101d24 */
[----:B------:R-:W-:Y:S01]  /*9500*/  IMAD.MOV.U32 R28, RZ, RZ, R29 ;  /* 0x000000ffff1c7224 */ /* 0x000fe200078e001d */
[----:B------:R-:W-:Y:S06]  /*9510*/  BRA `(.L_x_7687) ;  /* 0x0000000400007947 */ /* 0x000fec0003800000 */
.L_x_7695:
[----:B------:R-:W-:-:S13]  /*9520*/  ISETP.NE.AND P0, PT, R0, 0xf, PT ;  /* 0x0000000f0000780c */ /* 0x000fda0003f05270 */
[----:B------:R-:W-:Y:S05]  /*9530*/  @!P0 BRA `(.L_x_7697) ;  /* 0x0000000000288947 */ /* 0x000fea0003800000 */
[----:B------:R-:W-:-:S13]  /*9540*/  ISETP.NE.AND P0, PT, R0, 0x17, PT ;  /* 0x000000170000780c */ /* 0x000fda0003f05270 */
[----:B------:R-:W-:Y:S05]  /*9550*/  @!P0 BRA `(.L_x_7698) ;  /* 0x0000000000148947 */ /* 0x000fea0003800000 */
[----:B------:R-:W-:-:S13]  /*9560*/  ISETP.NE.AND P0, PT, R0, 0x18, PT ;  /* 0x000000180000780c */ /* 0x000fda0003f05270 */
[----:B------:R-:W-:Y:S05]  /*9570*/  @P0 BRA `(.L_x_7686) ;  /* 0x0000000000800947 */ /* 0x000fea0003800000 */
[----:B------:R0:W-:Y:S01]  /*9580*/  STG.E.U8 desc[UR36][R2.64], RZ ;  /* 0x000000ff02007986 */ /* 0x0001e2000c101124 */
[----:B------:R-:W-:Y:S01]  /*9590*/  IMAD.MOV.U32 R28, RZ, RZ, R29 ;  /* 0x000000ffff1c7224 */ /* 0x000fe200078e001d */
[----:B------:R-:W-:Y:S06]  /*95a0*/  BRA `(.L_x_7687) ;  /* 0x0000000000dc7947 */ /* 0x000fec0003800000 */
.L_x_7698:
[----:B------:R0:W-:Y:S01]  /*95b0*/  STG.E.U8 desc[UR36][R2.64], RZ ;  /* 0x000000ff02007986 */ /* 0x0001e2000c101124 */
[----:B------:R-:W-:Y:S01]  /*95c0*/  IMAD.MOV.U32 R28, RZ, RZ, R29 ;  /* 0x000000ffff1c7224 */ /* 0x000fe200078e001d */
[----:B------:R-:W-:Y:S06]  /*95d0*/  BRA `(.L_x_7687) ;  /* 0x0000000000d07947 */ /* 0x000fec0003800000 */
.L_x_7697:
[----:B------:R0:W-:Y:S01]  /*95e0*/  STG.E.U16 desc[UR36][R2.64], RZ ;  /* 0x000000ff02007986 */ /* 0x0001e2000c101524 */
[----:B------:R-:W-:Y:S01]  /*95f0*/  IMAD.MOV.U32 R28, RZ, RZ, R29 ;  /* 0x000000ffff1c7224 */ /* 0x000fe200078e001d */
[----:B------:R-:W-:Y:S06]  /*9600*/  BRA `(.L_x_7687) ;  /* 0x0000000000c47947 */ /* 0x000fec0003800000 */
.L_x_7694:
        /* <DEDUP_REMOVED lines=9> */
[----:B------:R-:W-:Y:S01]  /*96a0*/  IMAD.MOV.U32 R28, RZ, RZ, R29 ;  /* 0x000000ffff1c7224 */ /* 0x000fe200078e001d */
[----:B------:R-:W-:Y:S06]  /*96b0*/  BRA `(.L_x_7687) ;  /* 0x0000000000987947 */ /* 0x000fec0003800000 */
.L_x_7701:
[----:B------:R0:W-:Y:S01]  /*96c0*/  STG.E.U8 desc[UR36][R2.64], RZ ;  /* 0x000000ff02007986 */ /* 0x0001e2000c101124 */
[----:B------:R-:W-:Y:S01]  /*96d0*/  MOV R28, R29 ;  /* 0x0000001d001c7202 */ /* 0x000fe20000000f00 */
[----:B------:R-:W-:Y:S06]  /*96e0*/  BRA `(.L_x_7687) ;  /* 0x00000000008c7947 */ /* 0x000fec0003800000 */
.L_x_7700:
[----:B------:R0:W-:Y:S01]  /*96f0*/  STG.E.U8 desc[UR36][R2.64], RZ ;  /* 0x000000ff02007986 */ /* 0x0001e2000c101124 */
[----:B------:R-:W-:Y:S01]  /*9700*/  IMAD.MOV.U32 R28, RZ, RZ, R29 ;  /* 0x000000ffff1c7224 */ /* 0x000fe200078e001d */
[----:B------:R-:W-:Y:S06]  /*9710*/  BRA `(.L_x_7687) ;  /* 0x0000000000807947 */ /* 0x000fec0003800000 */
.L_x_7699:
[----:B------:R-:W-:-:S13]  /*9720*/  ISETP.NE.AND P0, PT, R0, 0x1c, PT ;  /* 0x0000001c0000780c */ /* 0x000fda0003f05270 */
[----:B------:R-:W-:Y:S05]  /*9730*/  @!P0 BRA `(.L_x_7702) ;  /* 0x0000000000708947 */ /* 0x000fea0003800000 */
[----:B------:R-:W-:-:S13]  /*9740*/  ISETP.NE.AND P0, PT, R0, 0x1d, PT ;  /* 0x0000001d0000780c */ /* 0x000fda0003f05270 */
[----:B------:R-:W-:Y:S05]  /*9750*/  @!P0 BRA `(.L_x_7703) ;  /* 0x00000000005c8947 */ /* 0x000fea0003800000 */
[----:B------:R-:W-:-:S13]  /*9760*/  ISETP.NE.AND P0, PT, R0, 0x2c, PT ;  /* 0x0000002c0000780c */ /* 0x000fda0003f05270 */
[----:B------:R-:W-:Y:S05]  /*9770*/  @!P0 BRA `(.L_x_7704) ;  /* 0x0000000000488947 */ /* 0x000fea0003800000 */
.L_x_7686:
[----:B------:R-:W-:Y:S01]  /*9780*/  MOV R0, 0x100 ;  /* 0x0000010000007802 */ /* 0x000fe20000000f00 */
[----:B------:R-:W0:Y:S01]  /*9790*/  LDCU.64 UR6, c[0x4][0xf0] ;  /* 0x01001e00ff0677ac */ /* 0x000e220008000a00 */
[----:B-12---:R-:W-:Y:S02]  /*97a0*/  IMAD.MOV.U32 R8, RZ, RZ, 0x65 ;  /* 0x00000065ff087424 */ /* 0x006fe400078e00ff */
        /* <DEDUP_REMOVED lines=13> */
.L_x_7705:
[----:B------:R-:W-:Y:S01]  /*9880*/  IMAD.MOV.U32 R28, RZ, RZ, R29 ;  /* 0x000000ffff1c7224 */ /* 0x000fe200078e001d */
[----:B------:R-:W-:Y:S06]  /*9890*/  BRA `(.L_x_7687) ;  /* 0x0000000000207947 */ /* 0x000fec0003800000 */
.L_x_7704:
[----:B------:R0:W-:Y:S01]  /*98a0*/  STG.E.U8 desc[UR36][R2.64], RZ ;  /* 0x000000ff02007986 */ /* 0x0001e2000c101124 */
[----:B------:R-:W-:Y:S01]  /*98b0*/  IMAD.MOV.U32 R28, RZ, RZ, R29 ;  /* 0x000000ffff1c7224 */ /* 0x000fe200078e001d */
[----:B------:R-:W-:Y:S06]  /*98c0*/  BRA `(.L_x_7687) ;  /* 0x0000000000147947 */ /* 0x000fec0003800000 */
.L_x_7703:
[----:B------:R0:W-:Y:S01]  /*98d0*/  STG.E.64 desc[UR36][R2.64], RZ ;  /* 0x000000ff02007986 */ /* 0x0001e2000c101b24 */
[----:B------:R-:W-:Y:S01]  /*98e0*/  IMAD.MOV.U32 R28, RZ, RZ, R29 ;  /* 0x000000ffff1c7224 */ /* 0x000fe200078e001d */
[----:B------:R-:W-:Y:S06]  /*98f0*/  BRA `(.L_x_7687) ;  /* 0x0000000000087947 */ /* 0x000fec0003800000 */
.L_x_7702:
[----:B------:R0:W-:Y:S01]  /*9900*/  STG.E desc[UR36][R2.64], RZ ;  /* 0x000000ff02007986 */ /* 0x0001e2000c101924 */
[----:B------:R-:W-:-:S07]  /*9910*/  IMAD.MOV.U32 R28, RZ, RZ, R29 ;  /* 0x000000ffff1c7224 */ /* 0x000fce00078e001d */
.L_x_7687:
[----:B------:R-:W-:-:S13]  /*9920*/  ISETP.GE.AND P0, PT, R28, UR38, PT ;  /* 0x000000261c007c0c */ /* 0x000fda000bf06270 */
[----:B------:R-:W-:Y:S05]  /*9930*/  @P0 BREAK.RELIABLE B6 ;  /* 0x0000000000060942 */ /* 0x000fea0003800100 */
[----:B------:R-:W-:Y:S05]  /*9940*/  @P0 BRA `(.L_x_7706) ;  /* 0x0000000c00e80947 */ /* 0x000fea0003800000 */
[----:B------:R-:W1:Y:S01]  /*9950*/  LDCU UR4, c[0x0][0x438] ;  /* 0x00008700ff0477ac */ /* 0x000e620008000800 */
[----:B0--34-:R-:W0:Y:S01]  /*9960*/  LDC.64 R2, c[0x0][0x418] ;  /* 0x00010600ff027b82 */ /* 0x019e220000000a00 */
[----:B------:R-:W-:Y:S01]  /*9970*/  IMAD.U32 R5, RZ, RZ, UR39 ;  /* 0x00000027ff057e24 */ /* 0x000fe2000f8e00ff */
[----:B------:R-:W-:-:S03]  /*9980*/  PRMT R4, R16, 0x9910, RZ ;  /* 0x0000991010047816 */ /* 0x000fc600000000ff */
[----:B------:R-:W-:-:S04]  /*9990*/  IMAD R0, R5, 0x200, R28 ;  /* 0x0000020005007824 */ /* 0x000fc800078e021c */
[----:B-1----:R-:W-:Y:S02]  /*99a0*/  IMAD R5, R0, UR4, RZ ;  /* 0x0000000400057c24 */ /* 0x002fe4000f8e02ff */
        /* <DEDUP_REMOVED lines=15> */
.L_x_7710:
[----:B------:R0:W-:Y:S01]  /*9aa0*/  STG.E.U8 desc[UR36][R2.64], RZ ;  /* 0x000000ff02007986 */ /* 0x0001e2000c101124 */
[----:B------:R-:W-:Y:S05]  /*9ab0*/  BRA `(.L_x_7712) ;  /* 0x00000004008c7947 */ /* 0x000fea0003800000 */
.L_x_7709:
        /* <DEDUP_REMOVED lines=8> */
.L_x_7714:
[----:B------:R4:W-:Y:S01]  /*9b40*/  STG.E desc[UR36][R2.64], RZ ;  /* 0x000000ff02007986 */ /* 0x0009e2000c101924 */
[----:B------:R-:W-:Y:S05]  /*9b50*/  BRA `(.L_x_7712) ;  /* 0x0000000400647947 */ /* 0x000fea0003800000 */
.L_x_7713:
[----:B------:R3:W-:Y:S01]  /*9b60*/  STG.E.U16 desc[UR36][R2.64], RZ ;  /* 0x000000ff02007986 */ /* 0x0007e2000c101524 */
[----:B------:R-:W-:Y:S05]  /*9b70*/  BRA `(.L_x_7712) ;  /* 0x00000004005c7947 */ /* 0x000fea0003800000 */
.L_x_7708:
        /* <DEDUP_REMOVED lines=8> */
.L_x_7716:
[----:B------:R0:W-:Y:S01]  /*9c00*/  STG.E.U16 desc[UR36][R2.64], RZ ;  /* 0x000000ff02007986 */ /* 0x0001e2000c101524 */
[----:B------:R-:W-:Y:S05]  /*9c10*/  BRA `(.L_x_7712) ;  /* 0x0000000400347947 */ /* 0x000fea0003800000 */
.L_x_7715:
        /* <DEDUP_REMOVED lines=8> */
.L_x_7718:
[----:B------:R0:W-:Y:S01]  /*9ca0*/  STG.E desc[UR36][R2.64], RZ ;  /* 0x000000ff02007986 */ /* 0x0001e2000c101924 */
[----:B------:R-:W-:Y:S05]  /*9cb0*/  BRA `(.L_x_7712) ;  /* 0x00000004000c7947 */ /* 0x000fea0003800000 */
.L_x_7717:
[----:B------:R0:W-:Y:S01]  /*9cc0*/  STG.E.64 desc[UR36][R2.64], RZ ;  /* 0x000000ff02007986 */ /* 0x0001e2000c101b24 */
[----:B------:R-:W-:Y:S05]  /*9cd0*/  BRA `(.L_x_7712) ;  /* 0x0000000400047947 */ /* 0x000fea0003800000 */
.L_x_7707:
        /* <DEDUP_REMOVED lines=10> */
.L_x_7721:
[----:B------:R0:W-:Y:S01]  /*9d80*/  STG.E.128 desc[UR36][R2.64], RZ ;  /* 0x000000ff02007986 */ /* 0x0001e2000c101d24 */
[----:B------:R-:W-:Y:S05]  /*9d90*/  BRA `(.L_x_7712) ;  /* 0x0000000000d47947 */ /* 0x000fea0003800000 */
.L_x_7720:
        /* <DEDUP_REMOVED lines=8> */
.L_x_7723:
[----:B------:R0:W-:Y:S01]  /*9e20*/  STG.E.U8 desc[UR36][R2.64], RZ ;  /* 0x000000ff02007986 */ /* 0x0001e2000c101124 */
[----:B------:R-:W-:Y:S05]  /*9e30*/  BRA `(.L_x_7712) ;  /* 0x0000000000ac7947 */ /* 0x000fea0003800000 */
.L_x_7722:
[----:B------:R0:W-:Y:S01]  /*9e40*/  STG.E.U16 desc[UR36][R2.64], RZ ;  /* 0x000000ff02007986 */ /* 0x0001e2000c101524 */
[----:B------:R-:W-:Y:S05]  /*9e50*/  BRA `(.L_x_7712) ;  /* 0x0000000000a47947 */ /* 0x000fea0003800000 */
.L_x_7719:
        /* <DEDUP_REMOVED lines=10> */
.L_x_7726:
[----:B------:R0:W-:Y:S01]  /*9f00*/  STG.E.U8 desc[UR36][R2.64], RZ ;  /* 0x000000ff02007986 */ /* 0x0001e2000c101124 */
[----:B------:R-:W-:Y:S05]  /*9f10*/  BRA `(.L_x_7712) ;  /* 0x0000000000747947 */ /* 0x000fea0003800000 */
.L_x_7725:
[----:B------:R0:W-:Y:S01]  /*9f20*/  STG.E.U8 desc[UR36][R2.64], RZ ;  /* 0x000000ff02007986 */ /* 0x0001e2000c101124 */
[----:B------:R-:W-:Y:S05]  /*9f30*/  BRA `(.L_x_7712) ;  /* 0x00000000006c7947 */ /* 0x000fea0003800000 */
.L_x_7724:
[----:B------:R-:W-:-:S13]  /*9f40*/  ISETP.NE.AND P0, PT, R0, 0x1c, PT ;  /* 0x0000001c0000780c */ /* 0x000fda0003f05270 */
[----:B------:R-:W-:Y:S05]  /*9f50*/  @!P0 BRA `(.L_x_7727) ;  /* 0x0000000000608947 */ /* 0x000fea0003800000 */
[----:B------:R-:W-:-:S13]  /*9f60*/  ISETP.NE.AND P0, PT, R0, 0x1d, PT ;  /* 0x0000001d0000780c */ /* 0x000fda0003f05270 */
[----:B------:R-:W-:Y:S05]  /*9f70*/  @!P0 BRA `(.L_x_7728) ;  /* 0x0000000000508947 */ /* 0x000fea0003800000 */
[----:B------:R-:W-:-:S13]  /*9f80*/  ISETP.NE.AND P0, PT, R0, 0x2c, PT ;  /* 0x0000002c0000780c */ /* 0x000fda0003f05270 */
[----:B------:R0:W-:Y:S01]  /*9f90*/  @!P0 STG.E.U8 desc[UR36][R2.64], RZ ;  /* 0x000000ff02008986 */ /* 0x0001e2000c101124 */
[----:B------:R-:W-:Y:S05]  /*9fa0*/  @!P0 BRA `(.L_x_7712) ;  /* 0x0000000000508947 */ /* 0x000fea0003800000 */
.L_x_7711:
[----:B------:R-:W-:Y:S01]  /*9fb0*/  MOV R0, 0x100 ;  /* 0x0000010000007802 */ /* 0x000fe20000000f00 */
[----:B------:R-:W1:Y:S01]  /*9fc0*/  LDCU.64 UR4, c[0x4][0xf0] ;  /* 0x01001e00ff0477ac */ /* 0x000e620008000a00 */
[----:B--2---:R-:W-:Y:S02]  /*9fd0*/  IMAD.MOV.U32 R8, RZ, RZ, 0x65 ;  /* 0x00000065ff087424 */ /* 0x004fe400078e00ff */
        /* <DEDUP_REMOVED lines=12> */
[----:B--2--5:R-:W-:Y:S05]  /*a0a0*/  CALL.ABS.NOINC R2 ;  /* 0x0000000002007343 */ /* 0x024fea0003c00000 */
.L_x_7729:
[----:B------:R-:W-:Y:S05]  /*a0b0*/  BRA `(.L_x_7712) ;  /* 0x00000000000c7947 */ /* 0x000fea0003800000 */
.L_x_7728:
[----:B------:R0:W-:Y:S01]  /*a0c0*/  STG.E.64 desc[UR36][R2.64], RZ ;  /* 0x000000ff02007986 */ /* 0x0001e2000c101b24 */
[----:B------:R-:W-:Y:S05]  /*a0d0*/  BRA `(.L_x_7712) ;  /* 0x0000000000047947 */ /* 0x000fea0003800000 */
.L_x_7727:
[----:B------:R0:W-:Y:S02]  /*a0e0*/  STG.E desc[UR36][R2.64], RZ ;  /* 0x000000ff02007986 */ /* 0x0001e4000c101924 */
.L_x_7712:
[----:B------:R-:W-:-:S07]  /*a0f0*/  IADD3 R28, PT, PT, R28, 0x80, RZ ;  /* 0x000000801c1c7810 */ /* 0x000fce0007ffe0ff */
.L_x_7681:
[----:B------:R-:W-:-:S13]  /*a100*/  ISETP.GE.AND P0, PT, R28, UR38, PT ;  /* 0x000000261c007c0c */ /* 0x000fda000bf06270 */
[----:B------:R-:W-:Y:S05]  /*a110*/  @P0 BREAK.RELIABLE B6 ;  /* 0x0000000000060942 */ /* 0x000fea0003800100 */
[----:B------:R-:W-:Y:S05]  /*a120*/  @P0 BRA `(.L_x_7706) ;  /* 0x0000000400f00947 */ /* 0x000fea0003800000 */
[----:B------:R-:W-:Y:S05]  /*a130*/  BSYNC.RELIABLE B6 ;  /* 0x0000000000067941 */ /* 0x000fea0003800100 */
.L_x_7680:
[----:B------:R-:W2:Y:S01]  /*a140*/  LDCU UR4, c[0x0][0x438] ;  /* 0x00008700ff0477ac */ /* 0x000ea20008000800 */
[----:B01-34-:R-:W0:Y:S01]  /*a150*/  LDC.64 R2, c[0x0][0x418] ;  /* 0x00010600ff027b82 */ /* 0x01be220000000a00 */
[----:B------:R-:W-:Y:S01]  /*a160*/  IMAD.U32 R5, RZ, RZ, UR39 ;  /* 0x00000027ff057e24 */ /* 0x000fe2000f8e00ff */
[----:B------:R-:W-:-:S03]  /*a170*/  PRMT R4, R16, 0x9910, RZ ;  /* 0x0000991010047816 */ /* 0x000fc600000000ff */
[----:B------:R-:W-:-:S04]  /*a180*/  IMAD R0, R5, 0x200, R28 ;  /* 0x0000020005007824 */ /* 0x000fc800078e021c */
[----:B--2---:R-:W-:Y:S02]  /*a190*/  IMAD R5, R0, UR4, RZ ;  /* 0x0000000400057c24 */ /* 0x004fe4000f8e02ff */
        /* <DEDUP_REMOVED lines=15> */
.L_x_7733:
[----:B------:R0:W-:Y:S01]  /*a290*/  STG.E.U8 desc[UR36][R2.64], RZ ;  /* 0x000000ff02007986 */ /* 0x0001e2000c101124 */
[----:B------:R-:W-:Y:S05]  /*a2a0*/  BRA `(.L_x_7735) ;  /* 0x00000004008c7947 */ /* 0x000fea0003800000 */
.L_x_7732:
        /* <DEDUP_REMOVED lines=8> */
.L_x_7737:
[----:B------:R0:W-:Y:S01]  /*a330*/  STG.E desc[UR36][R2.64], RZ ;  /* 0x000000ff02007986 */ /* 0x0001e2000c101924 */
[----:B------:R-:W-:Y:S05]  /*a340*/  BRA `(.L_x_7735) ;  /* 0x0000000400647947 */ /* 0x000fea0003800000 */
.L_x_7736:
[----:B------:R0:W-:Y:S01]  /*a350*/  STG.E.U16 desc[UR36][R2.64], RZ ;  /* 0x000000ff02007986 */ /* 0x0001e2000c101524 */
[----:B------:R-:W-:Y:S05]  /*a360*/  BRA `(.L_x_7735) ;  /* 0x00000004005c7947 */ /* 0x000fea0003800000 */
.L_x_7731:
        /* <DEDUP_REMOVED lines=8> */
.L_x_7739:
[----:B------:R0:W-:Y:S01]  /*a3f0*/  STG.E.U16 desc[UR36][R2.64], RZ ;  /* 0x000000ff02007986 */ /* 0x0001e2000c101524 */
[----:B------:R-:W-:Y:S05]  /*a400*/  BRA `(.L_x_7735) ;  /* 0x0000000400347947 */ /* 0x000fea0003800000 */
.L_x_7738:
        /* <DEDUP_REMOVED lines=8> */
.L_x_7741:
[----:B------:R0:W-:Y:S01]  /*a490*/  STG.E desc[UR36][R2.64], RZ ;  /* 0x000000ff02007986 */ /* 0x0001e2000c101924 */
[----:B------:R-:W-:Y:S05]  /*a4a0*/  BRA `(.L_x_7735) ;  /* 0x00000004000c7947 */ /* 0x000fea0003800000 */
.L_x_7740:
[----:B------:R0:W-:Y:S01]  /*a4b0*/  STG.E.64 desc[UR36][R2.64], RZ ;  /* 0x000000ff02007986 */ /* 0x0001e2000c101b24 */
[----:B------:R-:W-:Y:S05]  /*a4c0*/  BRA `(.L_x_7735) ;  /* 0x0000000400047947 */ /* 0x000fea0003800000 */
.L_x_7730:
        /* <DEDUP_REMOVED lines=10> */
.L_x_7744:
[----:B------:R0:W-:Y:S01]  /*a570*/  STG.E.128 desc[UR36][R2.64], RZ ;  /* 0x000000ff02007986 */ /* 0x0001e2000c101d24 */
[----:B------:R-:W-:Y:S05]  /*a580*/  BRA `(.L_x_7735) ;  /* 0x0000000000d47947 */ /* 0x000fea0003800000 */
.L_x_7743:
        /* <DEDUP_REMOVED lines=8> */
.L_x_7746:
[----:B------:R0:W-:Y:S01]  /*a610*/  STG.E.U8 desc[UR36][R2.64], RZ ;  /* 0x000000ff02007986 */ /* 0x0001e2000c101124 */
[----:B------:R-:W-:Y:S05]  /*a620*/  BRA `(.L_x_7735) ;  /* 0x0000000000ac7947 */ /* 0x000fea0003800000 */
.L_x_7745:
[----:B------:R0:W-:Y:S01]  /*a630*/  STG.E.U16 desc[UR36][R2.64], RZ ;  /* 0x000000ff02007986 */ /* 0x0001e2000c101524 */
[----:B------:R-:W-:Y:S05]  /*a640*/  BRA `(.L_x_7735) ;  /* 0x0000000000a47947 */ /* 0x000fea0003800000 */
.L_x_7742:
        /* <DEDUP_REMOVED lines=10> */
.L_x_7749:
[----:B------:R0:W-:Y:S01]  /*a6f0*/  STG.E.U8 desc[UR36][R2.64], RZ ;  /* 0x000000ff02007986 */ /* 0x0001e2000c101124 */
[----:B------:R-:W-:Y:S05]  /*a700*/  BRA `(.L_x_7735) ;  /* 0x0000000000747947 */ /* 0x000fea0003800000 */
.L_x_7748:
[----:B------:R3:W-:Y:S01]  /*a710*/  STG.E.U8 desc[UR36][R2.64], RZ ;  /* 0x000000ff02007986 */ /* 0x0007e2000c101124 */
[----:B------:R-:W-:Y:S05]  /*a720*/  BRA `(.L_x_7735) ;  /* 0x00000000006c7947 */ /* 0x000fea0003800000 */
.L_x_7747:
[----:B------:R-:W-:-:S13]  /*a730*/  ISETP.NE.AND P0, PT, R0, 0x1c, PT ;  /* 0x0000001c0000780c */ /* 0x000fda0003f05270 */
[----:B------:R-:W-:Y:S05]  /*a740*/  @!P0 BRA `(.L_x_7750) ;  /* 0x0000000000608947 */ /* 0x000fea0003800000 */
[----:B------:R-:W-:-:S13]  /*a750*/  ISETP.NE.AND P0, PT, R0, 0x1d, PT ;  /* 0x0000001d0000780c */ /* 0x000fda0003f05270 */
[----:B------:R-:W-:Y:S05]  /*a760*/  @!P0 BRA `(.L_x_7751) ;  /* 0x0000000000508947 */ /* 0x000fea0003800000 */
[----:B------:R-:W-:-:S13]  /*a770*/  ISETP.NE.AND P0, PT, R0, 0x2c, PT ;  /* 0x0000002c0000780c */ /* 0x000fda0003f05270 */
[----:B------:R1:W-:Y:S01]  /*a780*/  @!P0 STG.E.U8 desc[UR36][R2.64], RZ ;  /* 0x000000ff02008986 */ /* 0x0003e2000c101124 */
[----:B------:R-:W-:Y:S05]  /*a790*/  @!P0 BRA `(.L_x_7735) ;  /* 0x0000000000508947 */ /* 0x000fea0003800000 */
.L_x_7734:
[----:B------:R-:W-:Y:S01]  /*a7a0*/  MOV R0, 0x100 ;  /* 0x0000010000007802 */ /* 0x000fe20000000f00 */
[----:B------:R-:W0:Y:S01]  /*a7b0*/  LDCU.64 UR4, c[0x4][0xf0] ;  /* 0x01001e00ff0477ac */ /* 0x000e220008000a00 */
[----:B------:R-:W-:Y:S02]  /*a7c0*/  IMAD.MOV.U32 R8, RZ, RZ, 0x65 ;  /* 0x00000065ff087424 */ /* 0x000fe400078e00ff */
[----:B-1----:R1:W2:Y:S01]  /*a7d0*/  LDC.64 R2, c[0x4][R0] ;  /* 0x0100000000027b82 */ /* 0x0022a20000000a00 */
        /* <DEDUP_REMOVED lines=12> */
.L_x_7752:
[----:B------:R-:W-:Y:S05]  /*a8a0*/  BRA `(.L_x_7735) ;  /* 0x00000000000c7947 */ /* 0x000fea0003800000 */
.L_x_7751:
[----:B------:R2:W-:Y:S01]  /*a8b0*/  STG.E.64 desc[UR36][R2.64], RZ ;  /* 0x000000ff02007986 */ /* 0x0005e2000c101b24 */
[----:B------:R-:W-:Y:S05]  /*a8c0*/  BRA `(.L_x_7735) ;  /* 0x0000000000047947 */ /* 0x000fea0003800000 */
.L_x_7750:
[----:B------:R0:W-:Y:S02]  /*a8d0*/  STG.E desc[UR36][R2.64], RZ ;  /* 0x000000ff02007986 */ /* 0x0001e4000c101924 */
.L_x_7735:
[----:B------:R-:W-:-:S07]  /*a8e0*/  VIADD R28, R28, 0x80 ;  /* 0x000000801c1c7836 */ /* 0x000fce0000000000 */
.L_x_7706:
[----:B------:R-:W-:Y:S05]  /*a8f0*/  BSYNC.RECONVERGENT B7 ;  /* 0x0000000000077941 */ /* 0x000fea0003800200 */
.L_x_7679:
[----:B------:R-:W-:-:S13]  /*a900*/  ISETP.GE.AND P0, PT, R28, UR38, PT ;  /* 0x000000261c007c0c */ /* 0x000fda000bf06270 */
[----:B------:R-:W-:Y:S05]  /*a910*/  @P0 EXIT ;  /* 0x000000000000094d */ /* 0x000fea0003800000 */
[----:B01234-:R-:W0:Y:S01]  /*a920*/  LDC.64 R2, c[0x0][0x418] ;  /* 0x00010600ff027b82 */ /* 0x01fe220000000a00 */
[----:B------:R-:W1:Y:S01]  /*a930*/  LDCU UR4, c[0x0][0x438] ;  /* 0x00008700ff0477ac */ /* 0x000e620008000800 */
[----:B------:R-:W-:Y:S01]  /*a940*/  PRMT R0, R16, 0x9910, RZ ;  /* 0x0000991010007816 */ /* 0x000fe200000000ff */
[----:B------:R-:W-:-:S03]  /*a950*/  IMAD.U32 R5, RZ, RZ, UR39 ;  /* 0x00000027ff057e24 */ /* 0x000fc6000f8e00ff */
[----:B------:R-:W-:Y:S01]  /*a960*/  ISETP.GT.AND P1, PT, R0, 0x9, PT ;  /* 0x000000090000780c */ /* 0x000fe20003f24270 */
[----:B------:R-:W-:-:S04]  /*a970*/  IMAD R28, R5, 0x200, R28 ;  /* 0x00000200051c7824 */ /* 0x000fc800078e021c */
[----:B-1----:R-:W-:-:S05]  /*a980*/  IMAD R5, R28, UR4, RZ ;  /* 0x000000041c057c24 */ /* 0x002fca000f8e02ff */
[----:B0-----:R-:W-:-:S05]  /*a990*/  IADD3 R2, P0, PT, R5, R2, RZ ;  /* 0x0000000205027210 */ /* 0x001fca0007f1e0ff */
[----:B------:R-:W-:Y:S01]  /*a9a0*/  IMAD.X R3, RZ, RZ, R3, P0 ;  /* 0x000000ffff037224 */ /* 0x000fe200000e0603 */
[----:B------:R-:W-:Y:S07]  /*a9b0*/  @P1 BRA `(.L_x_7753) ;  /* 0x0000000000b81947 */ /* 0x000fee0003800000 */
        /* <DEDUP_REMOVED lines=10> */
.L_x_7756:
[----:B------:R-:W-:Y:S01]  /*aa60*/  STG.E.U8 desc[UR36][R2.64], RZ ;  /* 0x000000ff02007986 */ /* 0x000fe2000c101124 */
[----:B------:R-:W-:Y:S05]  /*aa70*/  EXIT ;  /* 0x000000000000794d */ /* 0x000fea0003800000 */
.L_x_7755:
        /* <DEDUP_REMOVED lines=8> */
.L_x_7759:
[----:B------:R-:W-:Y:S01]  /*ab00*/  STG.E desc[UR36][R2.64], RZ ;  /* 0x000000ff02007986 */ /* 0x000fe2000c101924 */
[----:B------:R-:W-:Y:S05]  /*ab10*/  EXIT ;  /* 0x000000000000794d */ /* 0x000fea0003800000 */
.L_x_7758:
[----:B------:R-:W-:Y:S01]  /*ab20*/  STG.E.U16 desc[UR36][R2.64], RZ ;  /* 0x000000ff02007986 */ /* 0x000fe2000c101524 */
[----:B------:R-:W-:Y:S05]  /*ab30*/  EXIT ;  /* 0x000000000000794d */ /* 0x000fea0003800000 */
.L_x_7754:
        /* <DEDUP_REMOVED lines=8> */
.L_x_7761:
[----:B------:R-:W-:Y:S01]  /*abc0*/  STG.E.U16 desc[UR36][R2.64], RZ ;  /* 0x000000ff02007986 */ /* 0x000fe2000c101524 */
[----:B------:R-:W-:Y:S05]  /*abd0*/  EXIT ;  /* 0x000000000000794d */ /* 0x000fea0003800000 */
.L_x_7760:
        /* <DEDUP_REMOVED lines=8> */
.L_x_7763:
[----:B------:R-:W-:Y:S01]  /*ac60*/  STG.E desc[UR36][R2.64], RZ ;  /* 0x000000ff02007986 */ /* 0x000fe2000c101924 */
[----:B------:R-:W-:Y:S05]  /*ac70*/  EXIT ;  /* 0x000000000000794d */ /* 0x000fea0003800000 */
.L_x_7762:
[----:B------:R-:W-:Y:S01]  /*ac80*/  STG.E.64 desc[UR36][R2.64], RZ ;  /* 0x000000ff02007986 */ /* 0x000fe2000c101b24 */
[----:B------:R-:W-:Y:S05]  /*ac90*/  EXIT ;  /* 0x000000000000794d */ /* 0x000fea0003800000 */
.L_x_7753:
        /* <DEDUP_REMOVED lines=10> */
.L_x_7766:
[----:B------:R-:W-:Y:S01]  /*ad40*/  STG.E.128 desc[UR36][R2.64], RZ ;  /* 0x000000ff02007986 */ /* 0x000fe2000c101d24 */
[----:B------:R-:W-:Y:S05]  /*ad50*/  EXIT ;  /* 0x000000000000794d */ /* 0x000fea0003800000 */
.L_x_7765:
        /* <DEDUP_REMOVED lines=8> */
.L_x_7768:
[----:B------:R-:W-:Y:S01]  /*ade0*/  STG.E.U8 desc[UR36][R2.64], RZ ;  /* 0x000000ff02007986 */ /* 0x000fe2000c101124 */
[----:B------:R-:W-:Y:S05]  /*adf0*/  EXIT ;  /* 0x000000000000794d */ /* 0x000fea0003800000 */
.L_x_7767:
[----:B------:R-:W-:Y:S01]  /*ae00*/  STG.E.U16 desc[UR36][R2.64], RZ ;  /* 0x000000ff02007986 */ /* 0x000fe2000c101524 */
[----:B------:R-:W-:Y:S05]  /*ae10*/  EXIT ;  /* 0x000000000000794d */ /* 0x000fea0003800000 */
.L_x_7764:
        /* <DEDUP_REMOVED lines=10> */
.L_x_7771:
[----:B------:R-:W-:Y:S01]  /*aec0*/  STG.E.U8 desc[UR36][R2.64], RZ ;  /* 0x000000ff02007986 */ /* 0x000fe2000c101124 */
[----:B------:R-:W-:Y:S05]  /*aed0*/  EXIT ;  /* 0x000000000000794d */ /* 0x000fea0003800000 */
.L_x_7770:
[----:B------:R-:W-:Y:S01]  /*aee0*/  STG.E.U8 desc[UR36][R2.64], RZ ;  /* 0x000000ff02007986 */ /* 0x000fe2000c101124 */
[----:B------:R-:W-:Y:S05]  /*aef0*/  EXIT ;  /* 0x000000000000794d */ /* 0x000fea0003800000 */
.L_x_7769:
[----:B------:R-:W-:-:S13]  /*af00*/  ISETP.NE.AND P0, PT, R0, 0x1c, PT ;  /* 0x0000001c0000780c */ /* 0x000fda0003f05270 */
[----:B------:R-:W-:Y:S05]  /*af10*/  @!P0 BRA `(.L_x_7772) ;  /* 0x0000000000608947 */ /* 0x000fea0003800000 */
[----:B------:R-:W-:-:S13]  /*af20*/  ISETP.NE.AND P0, PT, R0, 0x1d, PT ;  /* 0x0000001d0000780c */ /* 0x000fda0003f05270 */
[----:B------:R-:W-:Y:S05]  /*af30*/  @!P0 BRA `(.L_x_7773) ;  /* 0x0000000000508947 */ /* 0x000fea0003800000 */
[----:B------:R-:W-:-:S13]  /*af40*/  ISETP.NE.AND P0, PT, R0, 0x2c, PT ;  /* 0x0000002c0000780c */ /* 0x000fda0003f05270 */
[----:B------:R0:W-:Y:S01]  /*af50*/  @!P0 STG.E.U8 desc[UR36][R2.64], RZ ;  /* 0x000000ff02008986 */ /* 0x0001e2000c101124 */
[----:B------:R-:W-:Y:S05]  /*af60*/  @!P0 EXIT ;  /* 0x000000000000894d */ /* 0x000fea0003800000 */
.L_x_7757:
        /* <DEDUP_REMOVED lines=16> */
.L_x_7774:
[----:B------:R-:W-:Y:S05]  /*b070*/  EXIT ;  /* 0x000000000000794d */ /* 0x000fea0003800000 */
.L_x_7773:
[----:B------:R-:W-:Y:S01]  /*b080*/  STG.E.64 desc[UR36][R2.64], RZ ;  /* 0x000000ff02007986 */ /* 0x000fe2000c101b24 */
[----:B------:R-:W-:Y:S05]  /*b090*/  EXIT ;  /* 0x000000000000794d */ /* 0x000fea0003800000 */
.L_x_7772:
[----:B------:R-:W-:Y:S01]  /*b0a0*/  STG.E desc[UR36][R2.64], RZ ;  /* 0x000000ff02007986 */ /* 0x000fe2000c101924 */
[----:B------:R-:W-:Y:S05]  /*b0b0*/  EXIT ;  /* 0x000000000000794d */ /* 0x000fea0003800000 */
.L_x_7775:
        /* <DEDUP_REMOVED lines=12> */
.L_x_17271:


//--------------------- .text._ZN2at6native18elementwise_kernelILi128ELi2EZNS0_22gpu_kernel_impl_nocastIZZNS0_73_GLOBAL__N__c8866d80_35_SparseBinaryOpIntersectionKernel_cu_7dd49032_323742_sparse_binary_op_intersection_kernel_implINS3_18CUDAKernelLauncherENS3_36CUDAValueSelectionIntersectionKernelINS3_9LhsProjOpEEElLl8EEEvRNS_6TensorERKS9_SC_RKSt6vectorIlSaIlEERKSt8optionalIS9_ESL_bbENKUlvE3_clEvEUllE_EEvRNS_18TensorIteratorBaseERKT_EUliE_EEviT1_ --------------------------
	.section	.text._ZN2at6native18elementwise_kernelILi128ELi2EZNS0_22gpu_kernel_impl_nocastIZZNS0_73_GLOBAL__N__c8866d80_35_SparseBinaryOpIntersectionKernel_cu_7dd49032_323742_sparse_binary_op_intersection_kernel_implINS3_18CUDAKernelLauncherENS3_36CUDAValueSelectionIntersectionKernelINS3_9LhsProjOpEEElLl8EEEvRNS_6TensorERKS9_SC_RKSt6vectorIlSaIlEERKSt8optionalIS9_ESL_bbENKUlvE3_clEvEUllE_EEvRNS_18TensorIteratorBaseERKT_EUliE_EEviT1_,"ax",@progbits
	.align	128
        .global         _ZN2at6native18elementwise_kernelILi128ELi2EZNS0_22gpu_kernel_impl_nocastIZZNS0_73_GLOBAL__N__c8866d80_35_SparseBinaryOpIntersectionKernel_cu_7dd49032_323742_sparse_binary_op_intersection_kernel_implINS3_18CUDAKernelLauncherENS3_36CUDAValueSelectionIntersectionKernelINS3_9LhsProjOpEEElLl8EEEvRNS_6TensorERKS9_SC_RKSt6vectorIlSaIlEERKSt8optionalIS9_ESL_bbENKUlvE3_clEvEUllE_EEvRNS_18TensorIteratorBaseERKT_EUliE_EEviT1_
        .type           _ZN2at6native18elementwise_kernelILi128ELi2EZNS0_22gpu_kernel_impl_nocastIZZNS0_73_GLOBAL__N__c8866d80_35_SparseBinaryOpIntersectionKernel_cu_7dd49032_323742_sparse_binary_op_intersection_kernel_implINS3_18CUDAKernelLauncherENS3_36CUDAValueSelectionIntersectionKernelINS3_9LhsProjOpEEElLl8EEEvRNS_6TensorERKS9_SC_RKSt6vectorIlSaIlEERKSt8optionalIS9_ESL_bbENKUlvE3_clEvEUllE_EEvRNS_18TensorIteratorBaseERKT_EUliE_EEviT1_,@function
        .size           _ZN2at6native18elementwise_kernelILi128ELi2EZNS0_22gpu_kernel_impl_nocastIZZNS0_73_GLOBAL__N__c8866d80_35_SparseBinaryOpIntersectionKernel_cu_7dd49032_323742_sparse_binary_op_intersection_kernel_implINS3_18CUDAKernelLauncherENS3_36CUDAValueSelectionIntersectionKernelINS3_9LhsProjOpEEElLl8EEEvRNS_6TensorERKS9_SC_RKSt6vectorIlSaIlEERKSt8optionalIS9_ESL_bbENKUlvE3_clEvEUllE_EEvRNS_18TensorIteratorBaseERKT_EUliE_EEviT1_,(.L_x_17272 - _ZN2at6native18elementwise_kernelILi128ELi2EZNS0_22gpu_kernel_impl_nocastIZZNS0_73_GLOBAL__N__c8866d80_35_SparseBinaryOpIntersectionKernel_cu_7dd49032_323742_sparse_binary_op_intersection_kernel_implINS3_18CUDAKernelLauncherENS3_36CUDAValueSelectionIntersectionKernelINS3_9LhsProjOpEEElLl8EEEvRNS_6TensorERKS9_SC_RKSt6vectorIlSaIlEERKSt8optionalIS9_ESL_bbENKUlvE3_clEvEUllE_EEvRNS_18TensorIteratorBaseERKT_EUliE_EEviT1_)
        .other          _ZN2at6native18elementwise_kernelILi128ELi2EZNS0_22gpu_kernel_impl_nocastIZZNS0_73_GLOBAL__N__c8866d80_35_SparseBinaryOpIntersectionKernel_cu_7dd49032_323742_sparse_binary_op_intersection_kernel_implINS3_18CUDAKernelLauncherENS3_36CUDAValueSelectionIntersectionKernelINS3_9LhsProjOpEEElLl8EEEvRNS_6TensorERKS9_SC_RKSt6vectorIlSaIlEERKSt8optionalIS9_ESL_bbENKUlvE3_clEvEUllE_EEvRNS_18TensorIteratorBaseERKT_EUliE_EEviT1_,@"STO_CUDA_ENTRY STV_DEFAULT"
_ZN2at6native18elementwise_kernelILi128ELi2EZNS0_22gpu_kernel_impl_nocastIZZNS0_73_GLOBAL__N__c8866d80_35_SparseBinaryOpIntersectionKernel_cu_7dd49032_323742_sparse_binary_op_intersection_kernel_implINS3_18CUDAKernelLauncherENS3_36CUDAValueSelectionIntersectionKernelINS3_9LhsProjOpEEElLl8EEEvRNS_6TensorERKS9_SC_RKSt6vectorIlSaIlEERKSt8optionalIS9_ESL_bbENKUlvE3_clEvEUllE_EEvRNS_18TensorIteratorBaseERKT_EUliE_EEviT1_:
.text._ZN2at6native18elementwise_kernelILi128ELi2EZNS0_22gpu_kernel_impl_nocastIZZNS0_73_GLOBAL__N__c8866d80_35_SparseBinaryOpIntersectionKernel_cu_7dd49032_323742_sparse_binary_op_intersection_kernel_implINS3_18CUDAKernelLauncherENS3_36CUDAValueSelectionIntersectionKernelINS3_9LhsProjOpEEElLl8EEEvRNS_6TensorERKS9_SC_RKSt6vectorIlSaIlEERKSt8optionalIS9_ESL_bbENKUlvE3_clEvEUllE_EEvRNS_18TensorIteratorBaseERKT_EUliE_EEviT1_:
        /* <DEDUP_REMOVED lines=43> */
[----:B------:R-:W-:Y:S02]  /*02b0*/  CS2R R8, SRZ ;  /* 0x0000000000087805 */ /* 0x000fe4000001ff00 */
[----:B------:R-:W-:Y:S01]  /*02c0*/  CS2R R42, SRZ ;  /* 0x00000000002a7805 */ /* 0x000fe2000001ff00 */
[----:B------:R-:W-:Y:S02]  /*02d0*/  UISETP.GE.U32.AND UP1, UPT, UR18, 0x8, UPT ;  /* 0x000000081200788c */ /* 0x000fe4000bf26070 */
[----:B------:R-:W-:Y:S02]  /*02e0*/  UISETP.NE.U32.AND UP0, UPT, UR17, URZ, UPT ;  /* 0x000000ff1100728c */ /* 0x000fe4000bf05070 */
[----:B------:R-:W-:Y:S02]  /*02f0*/  UISETP.GE.AND.EX UP1, UPT, UR19, URZ, UPT, UP1 ;  /* 0x000000ff1300728c */ /* 0x000fe4000bf26310 */
[----:B------:R-:W-:Y:S01]  /*0300*/  UISETP.NE.AND.EX UP0, UPT, URZ, URZ, UPT, UP0 ;  /* 0x000000ffff00728c */ /* 0x000fe2000bf05300 */
[----:B0----5:R-:W-:-:S02]  /*0310*/  IMAD R7, R11, UR6, RZ ;  /* 0x000000060b077c24 */ /* 0x021fc4000f8e02ff */
[----:B------:R-:W-:-:S04]  /*0320*/  IMAD.WIDE.U32 R14, R10, UR6, RZ ;  /* 0x000000060a0e7c25 */ /* 0x000fc8000f8e00ff */
[----:B------:R-:W-:-:S04]  /*0330*/  IMAD R7, R10, UR7, R7 ;  /* 0x000000070a077c24 */ /* 0x000fc8000f8e0207 */
[----:B------:R-:W-:Y:S01]  /*0340*/  IMAD.IADD R17, R15, 0x1, R7 ;  /* 0x000000010f117824 */ /* 0x000fe200078e0207 */
[----:B------:R-:W-:Y:S06]  /*0350*/  BRA.U !UP1, `(.L_x_7781) ;  /* 0x0000000509547547 */ /* 0x000fec000b800000 */
[----:B------:R-:W0:Y:S01]  /*0360*/  LDC.64 R8, c[0x0][0x5a0] ;  /* 0x00016800ff087b82 */ /* 0x000e220000000a00 */
[----:B------:R-:W-:Y:S01]  /*0370*/  ULOP3.LUT UR6, UR5, 0xfffffff8, URZ, 0xc0, !UPT ;  /* 0xfffffff805067892 */ /* 0x000fe2000f8ec0ff */
[C---:B-1----:R-:W-:Y:S01]  /*0380*/  IMAD.WIDE.U32 R20, R12.reuse, 0x8, RZ ;  /* 0x000000080c147825 */ /* 0x042fe200078e00ff */
[----:B------:R-:W-:Y:S01]  /*0390*/  ULOP3.LUT UR7, UR4, 0x7fffffff, URZ, 0xc0, !UPT ;  /* 0x7fffffff04077892 */ /* 0x000fe2000f8ec0ff */
[----:B------:R-:W-:Y:S02]  /*03a0*/  SHF.L.U64.HI R45, R12, 0x6, R13 ;  /* 0x000000060c2d7819 */ /* 0x000fe4000001020d */
[----:B------:R-:W-:Y:S01]  /*03b0*/  CS2R R42, SRZ ;  /* 0x00000000002a7805 */ /* 0x000fe2000001ff00 */
[----:B------:R-:W-:Y:S01]  /*03c0*/  IMAD.MOV.U32 R6, RZ, RZ, 0x268 ;  /* 0x00000268ff067424 */ /* 0x000fe200078e00ff */
[----:B0-----:R-:W-:Y:S02]  /*03d0*/  LEA R7, P0, R14, R8, 0x3 ;  /* 0x000000080e077211 */ /* 0x001fe400078018ff */
[----:B------:R-:W-:-:S02]  /*03e0*/  MOV R8, UR6 ;  /* 0x0000000600087c02 */ /* 0x000fc40008000f00 */
[----:B------:R-:W-:Y:S02]  /*03f0*/  LEA.HI.X R46, R14, R9, R17, 0x3, P0 ;  /* 0x000000090e2e7211 */ /* 0x000fe400000f1c11 */
[----:B------:R-:W-:-:S05]  /*0400*/  SHF.L.U32 R9, R13, 0x3, RZ ;  /* 0x000000030d097819 */ /* 0x000fca00000006ff */
[----:B------:R-:W-:Y:S02]  /*0410*/  IMAD.IADD R44, R21, 0x1, R9 ;  /* 0x00000001152c7824 */ /* 0x000fe400078e0209 */
[----:B------:R-:W-:-:S07]  /*0420*/  IMAD.U32 R9, RZ, RZ, UR7 ;  /* 0x00000007ff097e24 */ /* 0x000fce000f8e00ff */
.L_x_7782:
[----:B------:R-:W-:Y:S01]  /*0430*/  IMAD.MOV.U32 R18, RZ, RZ, R7 ;  /* 0x000000ffff127224 */ /* 0x000fe200078e0007 */
[----:B------:R-:W-:Y:S02]  /*0440*/  MOV R19, R46 ;  /* 0x0000002e00137202 */ /* 0x000fe40000000f00 */
[----:B------:R-:W-:-:S03]  /*0450*/  IADD3 R24, P0, PT, R7, R20, RZ ;  /* 0x0000001407187210 */ /* 0x000fc60007f1e0ff */
[----:B------:R-:W2:Y:S02]  /*0460*/  LDG.E.64 R40, desc[UR10][R18.64] ;  /* 0x0000000a12287981 */ /* 0x000ea4000c1e1b00 */
[----:B------:R-:W-:Y:S01]  /*0470*/  IMAD.X R25, R46, 0x1, R44, P0 ;  /* 0x000000012e197824 */ /* 0x000fe200000e062c */
[----:B------:R-:W-:-:S04]  /*0480*/  IADD3 R28, P0, PT, R24, R20, RZ ;  /* 0x00000014181c7210 */ /* 0x000fc80007f1e0ff */
[----:B------:R0:W3:Y:S01]  /*0490*/  LDG.E.64 R32, desc[UR10][R24.64] ;  /* 0x0000000a18207981 */ /* 0x0000e2000c1e1b00 */
[----:B------:R-:W-:Y:S01]  /*04a0*/  IMAD.X R29, R25, 0x1, R44, P0 ;  /* 0x00000001191d7824 */ /* 0x000fe200000e062c */
[----:B------:R-:W-:-:S04]  /*04b0*/  IADD3 R34, P0, PT, R28, R20, RZ ;  /* 0x000000141c227210 */ /* 0x000fc80007f1e0ff */
[----:B------:R-:W4:Y:S01]  /*04c0*/  LDG.E.64 R30, desc[UR10][R28.64] ;  /* 0x0000000a1c1e7981 */ /* 0x000f22000c1e1b00 */
        /* <DEDUP_REMOVED lines=15> */
[----:B------:R-:W-:Y:S01]  /*05c0*/  UIADD3 UR6, UP1, UPT, UR6, -0x8, URZ ;  /* 0xfffffff806067890 */ /* 0x000fe2000ff3e0ff */
[----:B------:R-:W-:-:S03]  /*05d0*/  LEA R7, P0, R12, R7, 0x6 ;  /* 0x000000070c077211 */ /* 0x000fc600078030ff */
[----:B------:R-:W-:Y:S02]  /*05e0*/  UIADD3.X UR7, UPT, UPT, UR7, -0x1, URZ, UP1, !UPT ;  /* 0xffffffff07077890 */ /* 0x000fe40008ffe4ff */
[----:B------:R-:W-:Y:S01]  /*05f0*/  UISETP.NE.U32.AND UP1, UPT, UR6, URZ, UPT ;  /* 0x000000ff0600728c */ /* 0x000fe2000bf25070 */
[----:B-1----:R-:W3:Y:S01]  /*0600*/  LDC.64 R36, c[0x0][R6+0x350] ;  /* 0x0000d40006247b82 */ /* 0x002ee20000000a00 */
[----:B------:R-:W-:Y:S02]  /*0610*/  IMAD.X R46, R46, 0x1, R45, P0 ;  /* 0x000000012e2e7824 */ /* 0x000fe400000e062d */
[----:B------:R-:W-:-:S05]  /*0620*/  UISETP.NE.AND.EX UP1, UPT, UR7, URZ, UPT, UP1 ;  /* 0x000000ff0700728c */ /* 0x000fca000bf25310 */
[----:B------:R-:W4:Y:S01]  /*0630*/  LDC.64 R34, c[0x0][R6+0x358] ;  /* 0x0000d60006227b82 */ /* 0x000f220000000a00 */
[----:B--2---:R-:W-:Y:S02]  /*0640*/  IMAD R41, R41, R38, RZ ;  /* 0x0000002629297224 */ /* 0x004fe400078e02ff */
[----:B------:R-:W-:-:S04]  /*0650*/  IMAD.WIDE.U32 R42, R38, R40, R42 ;  /* 0x00000028262a7225 */ /* 0x000fc800078e002a */
[----:B------:R-:W-:Y:S02]  /*0660*/  IMAD R41, R39, R40, R41 ;  /* 0x0000002827297224 */ /* 0x000fe400078e0229 */
[----:B------:R-:W5:Y:S01]  /*0670*/  LDC.64 R38, c[0x0][R6+0x360] ;  /* 0x0000d80006267b82 */ /* 0x000f620000000a00 */
[----:B---3--:R-:W-:Y:S02]  /*0680*/  IMAD R33, R33, R36, RZ ;  /* 0x0000002421217224 */ /* 0x008fe400078e02ff */
[----:B------:R-:W-:Y:S02]  /*0690*/  IMAD.IADD R43, R43, 0x1, R41 ;  /* 0x000000012b2b7824 */ /* 0x000fe400078e0229 */
[-C--:B------:R-:W-:Y:S02]  /*06a0*/  IMAD R37, R37, R32.reuse, R33 ;  /* 0x0000002025257224 */ /* 0x080fe400078e0221 */
[----:B------:R-:W-:-:S04]  /*06b0*/  IMAD.WIDE.U32 R32, R36, R32, R42 ;  /* 0x0000002024207225 */ /* 0x000fc800078e002a */
[----:B----4-:R-:W-:Y:S01]  /*06c0*/  IMAD R31, R31, R34, RZ ;  /* 0x000000221f1f7224 */ /* 0x010fe200078e02ff */
[----:B------:R-:W-:Y:S02]  /*06d0*/  IADD3 R33, PT, PT, R33, R37, RZ ;  /* 0x0000002521217210 */ /* 0x000fe40007ffe0ff */
[----:B------:R-:W0:Y:S01]  /*06e0*/  LDC.64 R36, c[0x0][R6+0x368] ;  /* 0x0000da0006247b82 */ /* 0x000e220000000a00 */
[-C--:B------:R-:W-:Y:S02]  /*06f0*/  IMAD R31, R35, R30.reuse, R31 ;  /* 0x0000001e231f7224 */ /* 0x080fe400078e021f */
[----:B------:R-:W-:-:S04]  /*0700*/  IMAD.WIDE.U32 R32, R34, R30, R32 ;  /* 0x0000001e22207225 */ /* 0x000fc800078e0020 */
[----:B------:R-:W-:Y:S02]  /*0710*/  IMAD.IADD R33, R33, 0x1, R31 ;  /* 0x0000000121217824 */ /* 0x000fe400078e021f */
[----:B------:R-:W1:Y:S01]  /*0720*/  LDC.64 R30, c[0x0][R6+0x370] ;  /* 0x0000dc00061e7b82 */ /* 0x000e620000000a00 */
[----:B-----5:R-:W-:Y:S02]  /*0730*/  IMAD R27, R27, R38, RZ ;  /* 0x000000261b1b7224 */ /* 0x020fe400078e02ff */
[----:B------:R-:W-:-:S04]  /*0740*/  IMAD.WIDE.U32 R32, R38, R26, R32 ;  /* 0x0000001a26207225 */ /* 0x000fc800078e0020 */
[----:B------:R-:W-:-:S04]  /*0750*/  IMAD R27, R39, R26, R27 ;  /* 0x0000001a271b7224 */ /* 0x000fc800078e021b */
[----:B------:R-:W-:Y:S02]  /*0760*/  IMAD.IADD R33, R33, 0x1, R27 ;  /* 0x0000000121217824 */ /* 0x000fe400078e021b */
[----:B------:R-:W2:Y:S01]  /*0770*/  LDC.64 R26, c[0x0][R6+0x378] ;  /* 0x0000de00061a7b82 */ /* 0x000ea20000000a00 */
[----:B0-----:R-:W-:Y:S02]  /*0780*/  IMAD R23, R23, R36, RZ ;  /* 0x0000002417177224 */ /* 0x001fe400078e02ff */
[----:B------:R-:W-:-:S04]  /*0790*/  IMAD.WIDE.U32 R32, R36, R22, R32 ;  /* 0x0000001624207225 */ /* 0x000fc800078e0020 */
[----:B------:R-:W-:Y:S02]  /*07a0*/  IMAD R35, R37, R22, R23 ;  /* 0x0000001625237224 */ /* 0x000fe400078e0217 */
[----:B------:R0:W3:Y:S01]  /*07b0*/  LDC.64 R22, c[0x0][R6+0x380] ;  /* 0x0000e00006167b82 */ /* 0x0000e20000000a00 */
[----:B-1----:R-:W-:Y:S02]  /*07c0*/  IMAD R19, R19, R30, RZ ;  /* 0x0000001e13137224 */ /* 0x002fe400078e02ff */
[----:B------:R-:W-:Y:S02]  /*07d0*/  IADD3 R33, PT, PT, R33, R35, RZ ;  /* 0x0000002321217210 */ /* 0x000fe40007ffe0ff */
[-C--:B------:R-:W-:Y:S02]  /*07e0*/  IMAD R31, R31, R18.reuse, R19 ;  /* 0x000000121f1f7224 */ /* 0x080fe400078e0213 */
[----:B------:R-:W-:-:S04]  /*07f0*/  IMAD.WIDE.U32 R18, R30, R18, R32 ;  /* 0x000000121e127225 */ /* 0x000fc800078e0020 */
[----:B------:R-:W-:Y:S02]  /*0800*/  IMAD.IADD R19, R19, 0x1, R31 ;  /* 0x0000000113137824 */ /* 0x000fe400078e021f */
[----:B--2---:R-:W-:Y:S02]  /*0810*/  IMAD R29, R29, R26, RZ ;  /* 0x0000001a1d1d7224 */ /* 0x004fe400078e02ff */
[----:B0-----:R-:W-:Y:S02]  /*0820*/  VIADD R6, R6, 0x40 ;  /* 0x0000004006067836 */ /* 0x001fe40000000000 */
[-C--:B------:R-:W-:Y:S02]  /*0830*/  IMAD R29, R27, R28.reuse, R29 ;  /* 0x0000001c1b1d7224 */ /* 0x080fe400078e021d */
[----:B------:R-:W-:-:S04]  /*0840*/  IMAD.WIDE.U32 R26, R26, R28, R18 ;  /* 0x0000001c1a1a7225 */ /* 0x000fc800078e0012 */
[----:B---3--:R-:W-:Y:S02]  /*0850*/  IMAD R19, R25, R22, RZ ;  /* 0x0000001619137224 */ /* 0x008fe400078e02ff */
[----:B------:R-:W-:Y:S02]  /*0860*/  IMAD.IADD R27, R27, 0x1, R29 ;  /* 0x000000011b1b7824 */ /* 0x000fe400078e021d */
[-C--:B------:R-:W-:Y:S02]  /*0870*/  IMAD R19, R23, R24.reuse, R19 ;  /* 0x0000001817137224 */ /* 0x080fe400078e0213 */
[----:B------:R-:W-:-:S05]  /*0880*/  IMAD.WIDE.U32 R42, R22, R24, R26 ;  /* 0x00000018162a7225 */ /* 0x000fca00078e001a */
[----:B------:R-:W-:Y:S01]  /*0890*/  IADD3 R43, PT, PT, R43, R19, RZ ;  /* 0x000000132b2b7210 */ /* 0x000fe20007ffe0ff */
[----:B------:R-:W-:Y:S06]  /*08a0*/  BRA.U UP1, `(.L_x_7782) ;  /* 0xfffffff901e07547 */ /* 0x000fec000b83ffff */
.L_x_7781:
[----:B------:R-:W-:Y:S05]  /*08b0*/  BRA.U !UP0, `(.L_x_7780) ;  /* 0x0000000508887547 */ /* 0x000fea000b800000 */
[----:B------:R-:W-:Y:S02]  /*08c0*/  UISETP.GE.U32.AND UP1, UPT, UR17, 0x4, UPT ;  /* 0x000000041100788c */ /* 0x000fe4000bf26070 */
[----:B------:R-:W-:Y:S02]  /*08d0*/  UISETP.NE.U32.AND UP0, UPT, UR16, URZ, UPT ;  /* 0x000000ff1000728c */ /* 0x000fe4000bf05070 */
[----:B------:R-:W-:Y:S02]  /*08e0*/  UISETP.GE.U32.AND.EX UP1, UPT, URZ, URZ, UPT, UP1 ;  /* 0x000000ffff00728c */ /* 0x000fe4000bf26110 */
[----:B------:R-:W-:-:S07]  /*08f0*/  UISETP.NE.AND.EX UP0, UPT, URZ, URZ, UPT, UP0 ;  /* 0x000000ffff00728c */ /* 0x000fce000bf05300 */
[----:B------:R-:W-:Y:S05]  /*0900*/  BRA.U !UP1, `(.L_x_7783) ;  /* 0x0000000109ac7547 */ /* 0x000fea000b800000 */
[----:B------:R-:W0:Y:S01]  /*0910*/  LDC.64 R24, c[0x0][0x5a0] ;  /* 0x00016800ff187b82 */ /* 0x000e220000000a00 */
[----:B------:R-:W-:Y:S01]  /*0920*/  MOV R16, R14 ;  /* 0x0000000e00107202 */ /* 0x000fe20000000f00 */
[----:B-1----:R-:W-:Y:S01]  /*0930*/  IMAD R18, R9, R12, RZ ;  /* 0x0000000c09127224 */ /* 0x002fe200078e02ff */
[----:B------:R-:W-:-:S03]  /*0940*/  SHF.L.U64.HI R27, R12, 0x3, R13 ;  /* 0x000000030c1b7819 */ /* 0x000fc6000001020d */
[----:B------:R-:W-:-:S04]  /*0950*/  IMAD.WIDE.U32 R6, R8, R12, R16 ;  /* 0x0000000c08067225 */ /* 0x000fc800078e0010 */
[----:B------:R-:W-:-:S04]  /*0960*/  IMAD R19, R8, R13, R18 ;  /* 0x0000000d08137224 */ /* 0x000fc800078e0212 */
[----:B------:R-:W-:Y:S01]  /*0970*/  IMAD.IADD R7, R7, 0x1, R19 ;  /* 0x0000000107077824 */ /* 0x000fe200078e0213 */
[----:B0-----:R-:W-:-:S04]  /*0980*/  LEA R24, P0, R6, R24, 0x3 ;  /* 0x0000001806187211 */ /* 0x001fc800078018ff */
[----:B------:R-:W-:Y:S01]  /*0990*/  LEA.HI.X R25, R6, R25, R7, 0x3, P0 ;  /* 0x0000001906197211 */ /* 0x000fe200000f1c07 */
[----:B------:R-:W-:-:S04]  /*09a0*/  IMAD.SHL.U32 R7, R12, 0x8, RZ ;  /* 0x000000080c077824 */ /* 0x000fc800078e00ff */
[----:B------:R0:W2:Y:S01]  /*09b0*/  LDG.E.64 R22, desc[UR10][R24.64] ;  /* 0x0000000a18167981 */ /* 0x0000a2000c1e1b00 */
[----:B------:R-:W-:-:S04]  /*09c0*/  IADD3 R30, P0, PT, R7, R24, RZ ;  /* 0x00000018071e7210 */ /* 0x000fc80007f1e0ff */
        /* <DEDUP_REMOVED lines=17> */
[----:B------:R-:W5:Y:S01]  /*0ae0*/  LDC.64 R22, c[0x0][R34+0x5c8] ;  /* 0x0001720022167b82 */ /* 0x000f620000000a00 */
[----:B---3--:R-:W-:Y:S02]  /*0af0*/  IMAD R21, R21, R26, RZ ;  /* 0x0000001a15157224 */ /* 0x008fe400078e02ff */
[----:B------:R-:W-:Y:S02]  /*0b00*/  IMAD.IADD R31, R31, 0x1, R29 ;  /* 0x000000011f1f7824 */ /* 0x000fe400078e021d */
[-C--:B------:R-:W-:Y:S02]  /*0b10*/  IMAD R27, R27, R20.reuse, R21 ;  /* 0x000000141b1b7224 */ /* 0x080fe400078e0215 */
[----:B------:R-:W-:-:S04]  /*0b20*/  IMAD.WIDE.U32 R20, R26, R20, R30 ;  /* 0x000000141a147225 */ /* 0x000fc800078e001e */
[----:B----4-:R-:W-:Y:S02]  /*0b30*/  IMAD R19, R19, R24, RZ ;  /* 0x0000001813137224 */ /* 0x010fe400078e02ff */
[----:B------:R-:W-:Y:S02]  /*0b40*/  IMAD.IADD R21, R21, 0x1, R27 ;  /* 0x0000000115157824 */ /* 0x000fe400078e021b */
[-C--:B------:R-:W-:Y:S02]  /*0b50*/  IMAD R25, R25, R18.reuse, R19 ;  /* 0x0000001219197224 */ /* 0x080fe400078e0213 */
[----:B------:R-:W-:-:S05]  /*0b60*/  IMAD.WIDE.U32 R18, R24, R18, R20 ;  /* 0x0000001218127225 */ /* 0x000fca00078e0014 */
[----:B------:R-:W-:Y:S01]  /*0b70*/  IADD3 R19, PT, PT, R19, R25, RZ ;  /* 0x0000001913137210 */ /* 0x000fe20007ffe0ff */
[----:B-----5:R-:W-:-:S04]  /*0b80*/  IMAD R7, R7, R22, RZ ;  /* 0x0000001607077224 */ /* 0x020fc800078e02ff */
[-C--:B------:R-:W-:Y:S02]  /*0b90*/  IMAD R7, R23, R6.reuse, R7 ;  /* 0x0000000617077224 */ /* 0x080fe400078e0207 */
[----:B------:R-:W-:-:S04]  /*0ba0*/  IMAD.WIDE.U32 R42, R22, R6, R18 ;  /* 0x00000006162a7225 */ /* 0x000fc800078e0012 */
[----:B------:R-:W-:-:S07]  /*0bb0*/  IMAD.IADD R43, R43, 0x1, R7 ;  /* 0x000000012b2b7824 */ /* 0x000fce00078e0207 */
.L_x_7783:
[----:B------:R-:W-:Y:S05]  /*0bc0*/  BRA.U !UP0, `(.L_x_7780) ;  /* 0x0000000108c47547 */ /* 0x000fea000b800000 */
[----:B------:R-:W-:Y:S02]  /*0bd0*/  UISETP.NE.U32.AND UP1, UPT, UR8, URZ, UPT ;  /* 0x000000ff0800728c */ /* 0x000fe4000bf25070 */
[----:B------:R-:W-:Y:S02]  /*0be0*/  ULOP3.LUT UR6, UR5, 0x1, URZ, 0xc0, !UPT ;  /* 0x0000000105067892 */ /* 0x000fe4000f8ec0ff */
[----:B------:R-:W-:Y:S02]  /*0bf0*/  UISETP.NE.AND.EX UP1, UPT, UR9, URZ, UPT, UP1 ;  /* 0x000000ff0900728c */ /* 0x000fe4000bf25310 */
[----:B------:R-:W-:-:S04]  /*0c00*/  UISETP.NE.U32.AND UP0, UPT, UR6, 0x1, UPT ;  /* 0x000000010600788c */ /* 0x000fc8000bf05070 */
[----:B------:R-:W-:-:S03]  /*0c10*/  UISETP.NE.U32.AND.EX UP0, UPT, URZ, URZ, UPT, UP0 ;  /* 0x000000ffff00728c */ /* 0x000fc6000bf05100 */
[----:B------:R-:W-:Y:S08]  /*0c20*/  BRA.U !UP1, `(.L_x_7784) ;  /* 0x0000000109687547 */ /* 0x000ff0000b800000 */
[----:B------:R-:W0:Y:S01]  /*0c30*/  LDC.64 R20, c[0x0][0x5a0] ;  /* 0x00016800ff147b82 */ /* 0x000e220000000a00 */
[----:B------:R-:W-:Y:S01]  /*0c40*/  MOV R6, R14 ;  /* 0x0000000e00067202 */ /* 0x000fe20000000f00 */
[-C--:B-1----:R-:W-:Y:S02]  /*0c50*/  IMAD R18, R9, R12.reuse, RZ ;  /* 0x0000000c09127224 */ /* 0x082fe400078e02ff */
[----:B------:R-:W-:Y:S02]  /*0c60*/  IMAD.MOV.U32 R7, RZ, RZ, R17 ;  /* 0x000000ffff077224 */ /* 0x000fe400078e0011 */
[C---:B------:R-:W-:Y:S02]  /*0c70*/  IMAD R19, R8.reuse, R13, R18 ;  /* 0x0000000d08137224 */ /* 0x040fe400078e0212 */
[----:B------:R-:W-:-:S04]  /*0c80*/  IMAD.WIDE.U32 R6, R8, R12, R6 ;  /* 0x0000000c08067225 */ /* 0x000fc800078e0006 */
[----:B------:R-:W-:Y:S01]  /*0c90*/  IMAD.IADD R19, R7, 0x1, R19 ;  /* 0x0000000107137824 */ /* 0x000fe200078e0213 */
[----:B0-----:R-:W-:-:S04]  /*0ca0*/  LEA R20, P0, R6, R20, 0x3 ;  /* 0x0000001406147211 */ /* 0x001fc800078018ff */
[----:B------:R-:W-:Y:S02]  /*0cb0*/  LEA.HI.X R21, R6, R21, R19, 0x3, P0 ;  /* 0x0000001506157211 */ /* 0x000fe400000f1c13 */
        /* <DEDUP_REMOVED lines=17> */
.L_x_7784:
[----:B------:R-:W-:Y:S05]  /*0dd0*/  BRA.U UP0, `(.L_x_7780) ;  /* 0x0000000100407547 */ /* 0x000fea000b800000 */
[----:B------:R-:W0:Y:S01]  /*0de0*/  LDC.64 R18, c[0x0][0x5a0] ;  /* 0x00016800ff127b82 */ /* 0x000e220000000a00 */
[-C--:B-1----:R-:W-:Y:S02]  /*0df0*/  IMAD R9, R9, R12.reuse, RZ ;  /* 0x0000000c09097224 */ /* 0x082fe400078e02ff */
[----:B------:R-:W-:Y:S02]  /*0e00*/  IMAD.MOV.U32 R6, RZ, RZ, R14 ;  /* 0x000000ffff067224 */ /* 0x000fe400078e000e */
[----:B------:R-:W-:Y:S02]  /*0e10*/  IMAD.MOV.U32 R7, RZ, RZ, R17 ;  /* 0x000000ffff077224 */ /* 0x000fe400078e0011 */
[C---:B------:R-:W-:Y:S02]  /*0e20*/  IMAD R9, R8.reuse, R13, R9 ;  /* 0x0000000d08097224 */ /* 0x040fe400078e0209 */
[----:B------:R-:W-:-:S05]  /*0e30*/  IMAD.WIDE.U32 R6, R8, R12, R6 ;  /* 0x0000000c08067225 */ /* 0x000fca00078e0006 */
[----:B------:R-:W-:Y:S02]  /*0e40*/  IADD3 R7, PT, PT, R7, R9, RZ ;  /* 0x0000000907077210 */ /* 0x000fe40007ffe0ff */
[----:B0-----:R-:W-:-:S04]  /*0e50*/  LEA R12, P0, R6, R18, 0x3 ;  /* 0x00000012060c7211 */ /* 0x001fc800078018ff */
[----:B------:R-:W-:-:S06]  /*0e60*/  LEA.HI.X R13, R6, R19, R7, 0x3, P0 ;  /* 0x00000013060d7211 */ /* 0x000fcc00000f1c07 */
[----:B------:R-:W2:Y:S01]  /*0e70*/  LDG.E.64 R12, desc[UR10][R12.64] ;  /* 0x0000000a0c0c7981 */ /* 0x000ea2000c1e1b00 */
[----:B------:R-:W-:-:S06]  /*0e80*/  IMAD.SHL.U32 R6, R8, 0x8, RZ ;  /* 0x0000000808067824 */ /* 0x000fcc00078e00ff */
[----:B------:R-:W2:Y:S02]  /*0e90*/  LDC.64 R6, c[0x0][R6+0x5b0] ;  /* 0x00016c0006067b82 */ /* 0x000ea40000000a00 */
[----:B--2---:R-:W-:Y:S02]  /*0ea0*/  IMAD R9, R13, R6, RZ ;  /* 0x000000060d097224 */ /* 0x004fe400078e02ff */
[----:B------:R-:W-:-:S04]  /*0eb0*/  IMAD.WIDE.U32 R42, R6, R12, R42 ;  /* 0x0000000c062a7225 */ /* 0x000fc800078e002a */
[----:B------:R-:W-:-:S04]  /*0ec0*/  IMAD R9, R7, R12, R9 ;  /* 0x0000000c07097224 */ /* 0x000fc800078e0209 */
[----:B------:R-:W-:-:S07]  /*0ed0*/  IMAD.IADD R43, R43, 0x1, R9 ;  /* 0x000000012b2b7824 */ /* 0x000fce00078e0209 */
.L_x_7780:
[----:B------:R-:W0:Y:S01]  /*0ee0*/  LDCU.64 UR6, c[0x0][0x600] ;  /* 0x0000c000ff0677ac */ /* 0x000e220008000a00 */
[----:B------:R-:W2:Y:S01]  /*0ef0*/  LDC.64 R6, c[0x0][0x580] ;  /* 0x00016000ff067b82 */ /* 0x000ea20000000a00 */
[C---:B-----5:R-:W-:Y:S01]  /*0f00*/  SHF.L.U64.HI R27, R10.reuse, 0x3, R11 ;  /* 0x000000030a1b7819 */ /* 0x060fe2000001020b */
[----:B------:R-:W-:Y:S01]  /*0f10*/  IMAD.U32 R14, RZ, RZ, UR14 ;  /* 0x0000000eff0e7e24 */ /* 0x000fe2000f8e00ff */
[----:B-1----:R-:W-:Y:S01]  /*0f20*/  SHF.L.U32 R13, R10, 0x3, RZ ;  /* 0x000000030a0d7819 */ /* 0x002fe200000006ff */
[----:B------:R-:W-:Y:S01]  /*0f30*/  IMAD.U32 R17, RZ, RZ, UR14 ;  /* 0x0000000eff117e24 */ /* 0x000fe2000f8e00ff */
[----:B------:R-:W-:Y:S01]  /*0f40*/  MOV R15, UR15 ;  /* 0x0000000f000f7c02 */ /* 0x000fe20008000f00 */
[----:B------:R-:W-:Y:S01]  /*0f50*/  IMAD.U32 R12, RZ, RZ, UR15 ;  /* 0x0000000fff0c7e24 */ /* 0x000fe2000f8e00ff */
[----:B------:R-:W1:Y:S01]  /*0f60*/  LDCU.64 UR22, c[0x0][0x608] ;  /* 0x0000c100ff1677ac */ /* 0x000e620008000a00 */
[----:B------:R-:W3:Y:S01]  /*0f70*/  LDCU.64 UR24, c[0x0][0x5f8] ;  /* 0x0000bf00ff1877ac */ /* 0x000ee20008000a00 */
[----:B------:R-:W4:Y:S01]  /*0f80*/  LDCU.64 UR26, c[0x0][0x610] ;  /* 0x0000c200ff1a77ac */ /* 0x000f220008000a00 */
[----:B0-----:R-:W-:-:S04]  /*0f90*/  UISETP.GE.U32.AND UP0, UPT, UR6, 0x1, UPT ;  /* 0x000000010600788c */ /* 0x001fc8000bf06070 */
[----:B------:R-:W-:-:S09]  /*0fa0*/  UISETP.GE.AND.EX UP0, UPT, UR7, URZ, UPT, UP0 ;  /* 0x000000ff0700728c */ /* 0x000fd2000bf06300 */
[----:B-1-34-:R-:W-:Y:S05]  /*0fb0*/  BRA.U !UP0, `(.L_x_7785) ;  /* 0x0000000108807547 */ /* 0x01afea000b800000 */
[----:B------:R-:W-:Y:S01]  /*0fc0*/  IMAD.U32 R25, RZ, RZ, UR12 ;  /* 0x0000000cff197e24 */ /* 0x000fe2000f8e00ff */
[----:B------:R-:W-:Y:S01]  /*0fd0*/  MOV R26, UR13 ;  /* 0x0000000d001a7c02 */ /* 0x000fe20008000f00 */
[----:B------:R-:W-:Y:S01]  /*0fe0*/  IMAD.U32 R22, RZ, RZ, UR14 ;  /* 0x0000000eff167e24 */ /* 0x000fe2000f8e00ff */
[----:B------:R-:W-:Y:S01]  /*0ff0*/  MOV R14, UR14 ;  /* 0x0000000e000e7c02 */ /* 0x000fe20008000f00 */
[----:B------:R-:W-:Y:S02]  /*1000*/  IMAD.U32 R24, RZ, RZ, UR15 ;  /* 0x0000000fff187e24 */ /* 0x000fe4000f8e00ff */
[----:B------:R-:W-:-:S07]  /*1010*/  IMAD.U32 R12, RZ, RZ, UR15 ;  /* 0x0000000fff0c7e24 */ /* 0x000fce000f8e00ff */
.L_x_7786:
        /* <DEDUP_REMOVED lines=9> */
[----:B------:R-:W-:Y:S02]  /*10b0*/  IADD3 R19, P3, P4, R14, 0x8, R19 ;  /* 0x000000080e137810 */ /* 0x000fe40007c7e013 */
[----:B0-----:R-:W-:-:S05]  /*10c0*/  IADD3 R8, P2, PT, R8, 0x8, RZ ;  /* 0x0000000808087810 */ /* 0x001fca0007f5e0ff */
        /* <DEDUP_REMOVED lines=15> */
.L_x_7785:
[----:B------:R-:W-:Y:S05]  /*11c0*/  BRA.U !UP0, `(.L_x_7787) ;  /* 0x0000000108807547 */ /* 0x000fea000b800000 */
[----:B------:R-:W-:Y:S01]  /*11d0*/  MOV R25, UR12 ;  /* 0x0000000c00197c02 */ /* 0x000fe20008000f00 */
[----:B------:R-:W-:Y:S01]  /*11e0*/  IMAD.U32 R26, RZ, RZ, UR13 ;  /* 0x0000000dff1a7e24 */ /* 0x000fe2000f8e00ff */
[----:B------:R-:W-:Y:S01]  /*11f0*/  MOV R23, UR15 ;  /* 0x0000000f00177c02 */ /* 0x000fe20008000f00 */
[----:B------:R-:W-:Y:S02]  /*1200*/  IMAD.U32 R21, RZ, RZ, UR14 ;  /* 0x0000000eff157e24 */ /* 0x000fe4000f8e00ff */
[----:B------:R-:W-:Y:S02]  /*1210*/  IMAD.U32 R17, RZ, RZ, UR14 ;  /* 0x0000000eff117e24 */ /* 0x000fe4000f8e00ff */
[----:B------:R-:W-:-:S07]  /*1220*/  IMAD.U32 R15, RZ, RZ, UR15 ;  /* 0x0000000fff0f7e24 */ /* 0x000fce000f8e00ff */
.L_x_7788:
        /* <DEDUP_REMOVED lines=26> */
.L_x_7787:
[C---:B------:R-:W-:Y:S01]  /*13d0*/  IADD3 R8, P0, PT, -R14.reuse, R17, RZ ;  /* 0x000000110e087210 */ /* 0x040fe20007f1e1ff */
[----:B------:R-:W-:Y:S01]  /*13e0*/  VIADD R5, R5, 0x80 ;  /* 0x0000008005057836 */ /* 0x000fe20000000000 */
[----:B------:R-:W-:Y:S02]  /*13f0*/  IADD3 R16, P2, PT, R14, -UR24, RZ ;  /* 0x800000180e107c10 */ /* 0x000fe4000ff5e0ff */
[----:B------:R-:W-:Y:S01]  /*1400*/  IADD3 R10, P1, PT, R13, UR22, RZ ;  /* 0x000000160d0a7c10 */ /* 0x000fe2000ff3e0ff */
[----:B------:R-:W-:Y:S01]  /*1410*/  IMAD.X R15, R15, 0x1, ~R12, P0 ;  /* 0x000000010f0f7824 */ /* 0x000fe200000e0e0c */
[----:B------:R-:W-:Y:S02]  /*1420*/  IADD3 R14, P0, PT, R13, UR26, RZ ;  /* 0x0000001a0d0e7c10 */ /* 0x000fe4000ff1e0ff */
[----:B------:R-:W-:Y:S02]  /*1430*/  IADD3.X R13, PT, PT, R12, ~UR25, RZ, P2, !PT ;  /* 0x800000190c0d7c10 */ /* 0x000fe400097fe4ff */
[----:B------:R-:W-:-:S02]  /*1440*/  IADD3.X R11, PT, PT, R27, UR23, RZ, P1, !PT ;  /* 0x000000171b0b7c10 */ /* 0x000fc40008ffe4ff */
[--C-:B------:R-:W-:Y:S02]  /*1450*/  SHF.R.S64 R8, R8, 0x3, R15.reuse ;  /* 0x0000000308087819 */ /* 0x100fe4000000100f */
[----:B------:R-:W-:Y:S02]  /*1460*/  SHF.R.S32.HI R9, RZ, 0x3, R15 ;  /* 0x00000003ff097819 */ /* 0x000fe4000001140f */
[--C-:B------:R-:W-:Y:S02]  /*1470*/  SHF.R.S64 R12, R16, 0x3, R13.reuse ;  /* 0x00000003100c7819 */ /* 0x100fe4000000100d */
[----:B------:R-:W-:Y:S01]  /*1480*/  IADD3.X R15, PT, PT, R27, UR27, RZ, P0, !PT ;  /* 0x0000001b1b0f7c10 */ /* 0x000fe200087fe4ff */
[----:B------:R0:W-:Y:S01]  /*1490*/  STG.E.64 desc[UR10][R10.64], R8 ;  /* 0x000000080a007986 */ /* 0x0001e2000c101b0a */
[----:B------:R-:W-:-:S05]  /*14a0*/  SHF.R.S32.HI R13, RZ, 0x3, R13 ;  /* 0x00000003ff0d7819 */ /* 0x000fca000001140d */
[----:B------:R0:W-:Y:S04]  /*14b0*/  STG.E.64 desc[UR10][R14.64], R12 ;  /* 0x0000000c0e007986 */ /* 0x0001e8000c101b0a */
[----:B--2---:R0:W-:Y:S02]  /*14c0*/  STG.E.64 desc[UR10][R6.64], RZ ;  /* 0x000000ff06007986 */ /* 0x0041e4000c101b0a */
.L_x_7779:
[----:B------:R-:W-:Y:S05]  /*14d0*/  BSYNC.RECONVERGENT B0 ;  /* 0x0000000000007941 */ /* 0x000fea0003800200 */
.L_x_7778:
        /* <DEDUP_REMOVED lines=15> */
[----:B------:R-:W-:Y:S01]  /*15d0*/  UISETP.GE.U32.AND UP0, UPT, UR18, 0x8, UPT ;  /* 0x000000081200788c */ /* 0x000fe2000bf06070 */
[----:B------:R-:W-:Y:S01]  /*15e0*/  CS2R R38, SRZ ;  /* 0x0000000000267805 */ /* 0x000fe2000001ff00 */
        /* <DEDUP_REMOVED lines=10> */
[----:B-1----:R-:W-:Y:S01]  /*1690*/  SHF.L.U32 R17, R9, 0x3, RZ ;  /* 0x0000000309117819 */ /* 0x002fe200000006ff */
[----:B------:R-:W-:Y:S01]  /*16a0*/  ULOP3.LUT UR4, UR4, 0x7fffffff, URZ, 0xc0, !UPT ;  /* 0x7fffffff04047892 */ /* 0x000fe2000f8ec0ff */
[C---:B------:R-:W-:Y:S01]  /*16b0*/  IMAD.WIDE.U32 R14, R8.reuse, 0x8, RZ ;  /* 0x00000008080e7825 */ /* 0x040fe200078e00ff */
[----:B------:R-:W-:Y:S02]  /*16c0*/  SHF.L.U64.HI R42, R8, 0x6, R9 ;  /* 0x00000006082a7819 */ /* 0x000fe40000010209 */
[----:B------:R-:W-:Y:S02]  /*16d0*/  CS2R R38, SRZ ;  /* 0x0000000000267805 */ /* 0x000fe4000001ff00 */
[----:B------:R-:W-:Y:S01]  /*16e0*/  MOV R43, UR6 ;  /* 0x00000006002b7c02 */ /* 0x000fe20008000f00 */
[----:B------:R-:W-:-:S02]  /*16f0*/  IMAD.MOV.U32 R5, RZ, RZ, 0x268 ;  /* 0x00000268ff057424 */ /* 0x000fc400078e00ff */
[----:B------:R-:W-:Y:S02]  /*1700*/  IMAD.IADD R40, R15, 0x1, R17 ;  /* 0x000000010f287824 */ /* 0x000fe400078e0211 */
[----:B------:R-:W-:Y:S01]  /*1710*/  IMAD.U32 R45, RZ, RZ, UR4 ;  /* 0x00000004ff2d7e24 */ /* 0x000fe2000f8e00ff */
[----:B0-----:R-:W-:-:S04]  /*1720*/  LEA R41, P0, R6, R46, 0x3 ;  /* 0x0000002e06297211 */ /* 0x001fc800078018ff */
[----:B------:R-:W-:-:S09]  /*1730*/  LEA.HI.X R47, R6, R47, R13, 0x3, P0 ;  /* 0x0000002f062f7211 */ /* 0x000fd200000f1c0d */
.L_x_7791:
[----:B------:R-:W-:Y:S01]  /*1740*/  IMAD.MOV.U32 R46, RZ, RZ, R41 ;  /* 0x000000ffff2e7224 */ /* 0x000fe200078e0029 */
[----:B------:R-:W-:-:S04]  /*1750*/  IADD3 R24, P0, PT, R41, R14, RZ ;  /* 0x0000000e29187210 */ /* 0x000fc80007f1e0ff */
[----:B------:R-:W2:Y:S01]  /*1760*/  LDG.E.64 R34, desc[UR10][R46.64] ;  /* 0x0000000a2e227981 */ /* 0x000ea2000c1e1b00 */
[----:B------:R-:W-:Y:S02]  /*1770*/  IADD3.X R25, PT, PT, R47, R40, RZ, P0, !PT ;  /* 0x000000282f197210 */ /* 0x000fe400007fe4ff */
[----:B------:R-:W-:-:S03]  /*1780*/  IADD3 R26, P0, PT, R24, R14, RZ ;  /* 0x0000000e181a7210 */ /* 0x000fc60007f1e0ff */
[----:B------:R-:W3:Y:S02]  /*1790*/  LDG.E.64 R16, desc[UR10][R24.64] ;  /* 0x0000000a18107981 */ /* 0x000ee4000c1e1b00 */
[----:B------:R-:W-:Y:S01]  /*17a0*/  IMAD.X R27, R25, 0x1, R40, P0 ;  /* 0x00000001191b7824 */ /* 0x000fe200000e0628 */
[----:B------:R-:W-:-:S04]  /*17b0*/  IADD3 R30, P0, PT, R26, R14, RZ ;  /* 0x0000000e1a1e7210 */ /* 0x000fc80007f1e0ff */
[----:B------:R-:W4:Y:S01]  /*17c0*/  LDG.E.64 R18, desc[UR10][R26.64] ;  /* 0x0000000a1a127981 */ /* 0x000f22000c1e1b00 */
[----:B------:R-:W-:Y:S01]  /*17d0*/  IMAD.X R31, R27, 0x1, R40, P0 ;  /* 0x000000011b1f7824 */ /* 0x000fe200000e0628 */
[----:B------:R-:W-:-:S04]  /*17e0*/  IADD3 R32, P0, PT, R30, R14, RZ ;  /* 0x0000000e1e207210 */ /* 0x000fc80007f1e0ff */
[----:B------:R0:W5:Y:S01]  /*17f0*/  LDG.E.64 R20, desc[UR10][R30.64] ;  /* 0x0000000a1e147981 */ /* 0x000162000c1e1b00 */
[----:B------:R-:W-:Y:S02]  /*1800*/  IADD3.X R33, PT, PT, R31, R40, RZ, P0, !PT ;  /* 0x000000281f217210 */ /* 0x000fe400007fe4ff */
[----:B------:R-:W-:-:S03]  /*1810*/  IADD3 R50, P0, PT, R32, R14, RZ ;  /* 0x0000000e20327210 */ /* 0x000fc60007f1e0ff */
[----:B------:R1:W5:Y:S02]  /*1820*/  LDG.E.64 R22, desc[UR10][R32.64] ;  /* 0x0000000a20167981 */ /* 0x000364000c1e1b00 */
[----:B------:R-:W-:Y:S01]  /*1830*/  IMAD.X R51, R33, 0x1, R40, P0 ;  /* 0x0000000121337824 */ /* 0x000fe200000e0628 */
[----:B------:R-:W-:-:S04]  /*1840*/  IADD3 R48, P0, PT, R50, R14, RZ ;  /* 0x0000000e32307210 */ /* 0x000fc80007f1e0ff */
[----:B------:R-:W5:Y:S01]  /*1850*/  LDG.E.64 R24, desc[UR10][R50.64] ;  /* 0x0000000a32187981 */ /* 0x000f62000c1e1b00 */
[----:B------:R-:W-:Y:S01]  /*1860*/  IMAD.X R49, R51, 0x1, R40, P0 ;  /* 0x0000000133317824 */ /* 0x000fe200000e0628 */
[----:B------:R-:W-:-:S04]  /*1870*/  IADD3 R28, P0, PT, R48, R14, RZ ;  /* 0x0000000e301c7210 */ /* 0x000fc80007f1e0ff */
[----:B------:R-:W5:Y:S01]  /*1880*/  LDG.E.64 R26, desc[UR10][R48.64] ;  /* 0x0000000a301a7981 */ /* 0x000f62000c1e1b00 */
[----:B------:R-:W-:-:S06]  /*1890*/  IADD3.X R29, PT, PT, R49, R40, RZ, P0, !PT ;  /* 0x00000028311d7210 */ /* 0x000fcc00007fe4ff */
[----:B------:R-:W5:Y:S01]  /*18a0*/  LDG.E.64 R28, desc[UR10][R28.64] ;  /* 0x0000000a1c1c7981 */ /* 0x000f62000c1e1b00 */
[----:B------:R-:W2:Y:S01]  /*18b0*/  LDC.64 R36, c[0x0][R5+0x348] ;  /* 0x0000d20005247b82 */ /* 0x000ea20000000a00 */
[----:B------:R-:W-:Y:S01]  /*18c0*/  UIADD3 UR6, UP0, UPT, UR6, -0x8, URZ ;  /* 0xfffffff806067890 */ /* 0x000fe2000ff1e0ff */
[----:B------:R-:W-:-:S03]  /*18d0*/  LEA R41, P0, R8, R41, 0x6 ;  /* 0x0000002908297211 */ /* 0x000fc600078030ff */
[----:B------:R-:W-:Y:S02]  /*18e0*/  UIADD3.X UR4, UPT, UPT, UR4, -0x1, URZ, UP0, !UPT ;  /* 0xffffffff04047890 */ /* 0x000fe400087fe4ff */
[----:B------:R-:W-:Y:S01]  /*18f0*/  UISETP.NE.U32.AND UP0, UPT, UR6, URZ, UPT ;  /* 0x000000ff0600728c */ /* 0x000fe2000bf05070 */
[----:B0-----:R-:W3:Y:S01]  /*1900*/  LDC.64 R30, c[0x0][R5+0x350] ;  /* 0x0000d400051e7b82 */ /* 0x001ee20000000a00 */
[----:B------:R-:W-:Y:S02]  /*1910*/  IMAD.X R47, R47, 0x1, R42, P0 ;  /* 0x000000012f2f7824 */ /* 0x000fe400000e062a */
[----:B------:R-:W-:-:S05]  /*1920*/  UISETP.NE.AND.EX UP0, UPT, UR4, URZ, UPT, UP0 ;  /* 0x000000ff0400728c */ /* 0x000fca000bf05300 */
[----:B-1----:R-:W4:Y:S01]  /*1930*/  LDC.64 R32, c[0x0][R5+0x358] ;  /* 0x0000d60005207b82 */ /* 0x002f220000000a00 */
[----:B--2---:R-:W-:Y:S02]  /*1940*/  IMAD R35, R35, R36, RZ ;  /* 0x0000002423237224 */ /* 0x004fe400078e02ff */
[----:B------:R-:W-:-:S04]  /*1950*/  IMAD.WIDE.U32 R38, R36, R34, R38 ;  /* 0x0000002224267225 */ /* 0x000fc800078e0026 */
[----:B------:R-:W-:Y:S02]  /*1960*/  IMAD R35, R37, R34, R35 ;  /* 0x0000002225237224 */ /* 0x000fe400078e0223 */
[----:B---3--:R-:W-:Y:S02]  /*1970*/  IMAD R17, R17, R30, RZ ;  /* 0x0000001e11117224 */ /* 0x008fe400078e02ff */
[----:B------:R-:W-:Y:S02]  /*1980*/  IMAD.IADD R39, R39, 0x1, R35 ;  /* 0x0000000127277824 */ /* 0x000fe400078e0223 */
[----:B------:R-:W5:Y:S01]  /*1990*/  LDC.64 R34, c[0x0][R5+0x360] ;  /* 0x0000d80005227b82 */ /* 0x000f620000000a00 */
[-C--:B------:R-:W-:Y:S02]  /*19a0*/  IMAD R17, R31, R16.reuse, R17 ;  /* 0x000000101f117224 */ /* 0x080fe400078e0211 */
[----:B------:R-:W-:-:S04]  /*19b0*/  IMAD.WIDE.U32 R30, R30, R16, R38 ;  /* 0x000000101e1e7225 */ /* 0x000fc800078e0026 */
[----:B------:R-:W-:Y:S02]  /*19c0*/  IMAD.IADD R31, R31, 0x1, R17 ;  /* 0x000000011f1f7824 */ /* 0x000fe400078e0211 */
[----:B------:R-:W0:Y:S01]  /*19d0*/  LDC.64 R16, c[0x0][R5+0x368] ;  /* 0x0000da0005107b82 */ /* 0x000e220000000a00 */
[----:B----4-:R-:W-:Y:S02]  /*19e0*/  IMAD R19, R19, R32, RZ ;  /* 0x0000002013137224 */ /* 0x010fe400078e02ff */
[----:B------:R-:W-:-:S04]  /*19f0*/  IMAD.WIDE.U32 R30, R32, R18, R30 ;  /* 0x00000012201e7225 */ /* 0x000fc800078e001e */
[----:B------:R-:W-:-:S05]  /*1a00*/  IMAD R19, R33, R18, R19 ;  /* 0x0000001221137224 */ /* 0x000fca00078e0213 */
[----:B------:R-:W-:Y:S02]  /*1a10*/  IADD3 R31, PT, PT, R31, R19, RZ ;  /* 0x000000131f1f7210 */ /* 0x000fe40007ffe0ff */
[----:B------:R-:W1:Y:S01]  /*1a20*/  LDC.64 R18, c[0x0][R5+0x370] ;  /* 0x0000dc0005127b82 */ /* 0x000e620000000a00 */
[----:B-----5:R-:W-:Y:S02]  /*1a30*/  IMAD R21, R21, R34, RZ ;  /* 0x0000002215157224 */ /* 0x020fe400078e02ff */
[----:B------:R-:W-:-:S04]  /*1a40*/  IMAD.WIDE.U32 R30, R34, R20, R30 ;  /* 0x00000014221e7225 */ /* 0x000fc800078e001e */
[----:B------:R-:W-:Y:S02]  /*1a50*/  IMAD R21, R35, R20, R21 ;  /* 0x0000001423157224 */ /* 0x000fe400078e0215 */
[----:B0-----:R-:W-:Y:S02]  /*1a60*/  IMAD R23, R23, R16, RZ ;  /* 0x0000001017177224 */ /* 0x001fe400078e02ff */
[----:B------:R-:W-:Y:S02]  /*1a70*/  IMAD.IADD R31, R31, 0x1, R21 ;  /* 0x000000011f1f7824 */ /* 0x000fe400078e0215 */
[----:B------:R0:W2:Y:S01]  /*1a80*/  LDC.64 R20, c[0x0][R5+0x378] ;  /* 0x0000de0005147b82 */ /* 0x0000a20000000a00 */
[-C--:B------:R-:W-:Y:S02]  /*1a90*/  IMAD R33, R17, R22.reuse, R23 ;  /* 0x0000001611217224 */ /* 0x080fe400078e0217 */
[----:B------:R-:W-:-:S04]  /*1aa0*/  IMAD.WIDE.U32 R22, R16, R22, R30 ;  /* 0x0000001610167225 */ /* 0x000fc800078e001e */
[----:B------:R-:W-:Y:S01]  /*1ab0*/  IMAD.IADD R23, R23, 0x1, R33 ;  /* 0x0000000117177824 */ /* 0x000fe200078e0221 */
[----:B------:R0:W3:Y:S01]  /*1ac0*/  LDC.64 R16, c[0x0][R5+0x380] ;  /* 0x0000e00005107b82 */ /* 0x0000e20000000a00 */
[----:B-1----:R-:W-:-:S04]  /*1ad0*/  IMAD R25, R25, R18, RZ ;  /* 0x0000001219197224 */ /* 0x002fc800078e02ff */
[-C--:B------:R-:W-:Y:S02]  /*1ae0*/  IMAD R25, R19, R24.reuse, R25 ;  /* 0x0000001813197224 */ /* 0x080fe400078e0219 */
[----:B------:R-:W-:Y:S01]  /*1af0*/  IMAD.WIDE.U32 R18, R18, R24, R22 ;  /* 0x0000001812127225 */ /* 0x000fe200078e0016 */
[----:B0-----:R-:W-:-:S04]  /*1b00*/  IADD3 R5, PT, PT, R5, 0x40, RZ ;  /* 0x0000004005057810 */ /* 0x001fc80007ffe0ff */
[----:B------:R-:W-:Y:S01]  /*1b10*/  IADD3 R19, PT, PT, R19, R25, RZ ;  /* 0x0000001913137210 */ /* 0x000fe20007ffe0ff */
[----:B--2---:R-:W-:-:S04]  /*1b20*/  IMAD R23, R27, R20, RZ ;  /* 0x000000141b177224 */ /* 0x004fc800078e02ff */
[-C--:B------:R-:W-:Y:S02]  /*1b30*/  IMAD R23, R21, R26.reuse, R23 ;  /* 0x0000001a15177224 */ /* 0x080fe400078e0217 */
[----:B------:R-:W-:-:S04]  /*1b40*/  IMAD.WIDE.U32 R20, R20, R26, R18 ;  /* 0x0000001a14147225 */ /* 0x000fc800078e0012 */
[----:B---3--:R-:W-:Y:S02]  /*1b50*/  IMAD R19, R29, R16, RZ ;  /* 0x000000101d137224 */ /* 0x008fe400078e02ff */
[----:B------:R-:W-:Y:S02]  /*1b60*/  IMAD.IADD R21, R21, 0x1, R23 ;  /* 0x0000000115157824 */ /* 0x000fe400078e0217 */
[-C--:B------:R-:W-:Y:S02]  /*1b70*/  IMAD R19, R17, R28.reuse, R19 ;  /* 0x0000001c11137224 */ /* 0x080fe400078e0213 */
[----:B------:R-:W-:-:S04]  /*1b80*/  IMAD.WIDE.U32 R38, R16, R28, R20 ;  /* 0x0000001c10267225 */ /* 0x000fc800078e0014 */
[----:B------:R-:W-:Y:S01]  /*1b90*/  IMAD.IADD R39, R39, 0x1, R19 ;  /* 0x0000000127277824 */ /* 0x000fe200078e0213 */
[----:B------:R-:W-:Y:S06]  /*1ba0*/  BRA.U UP0, `(.L_x_7791) ;  /* 0xfffffff900e47547 */ /* 0x000fec000b83ffff */
.L_x_7790:
[----:B------:R-:W-:Y:S05]  /*1bb0*/  BRA.U !UP1, `(.L_x_7789) ;  /* 0x0000000509847547 */ /* 0x000fea000b800000 */
[----:B------:R-:W-:Y:S02]  /*1bc0*/  UISETP.GE.U32.AND UP1, UPT, UR17, 0x4, UPT ;  /* 0x000000041100788c */ /* 0x000fe4000bf26070 */
[----:B------:R-:W-:Y:S02]  /*1bd0*/  UISETP.NE.U32.AND UP0, UPT, UR16, URZ, UPT ;  /* 0x000000ff1000728c */ /* 0x000fe4000bf05070 */
[----:B------:R-:W-:Y:S02]  /*1be0*/  UISETP.GE.U32.AND.EX UP1, UPT, URZ, URZ, UPT, UP1 ;  /* 0x000000ffff00728c */ /* 0x000fe4000bf26110 */
[----:B------:R-:W-:-:S07]  /*1bf0*/  UISETP.NE.AND.EX UP0, UPT, URZ, URZ, UPT, UP0 ;  /* 0x000000ffff00728c */ /* 0x000fce000bf05300 */
[----:B------:R-:W-:Y:S05]  /*1c00*/  BRA.U !UP1, `(.L_x_7792) ;  /* 0x0000000109ac7547 */ /* 0x000fea000b800000 */
[----:B------:R-:W0:Y:S01]  /*1c10*/  LDC.64 R20, c[0x0][0x5a0] ;  /* 0x00016800ff147b82 */ /* 0x000e220000000a00 */
[-C--:B-1----:R-:W-:Y:S02]  /*1c20*/  IMAD R16, R45, R8.reuse, RZ ;  /* 0x000000082d107224 */ /* 0x082fe400078e02ff */
[----:B------:R-:W-:Y:S02]  /*1c30*/  IMAD.MOV.U32 R12, RZ, RZ, R6 ;  /* 0x000000ffff0c7224 */ /* 0x000fe400078e0006 */
[C---:B------:R-:W-:Y:S02]  /*1c40*/  IMAD R5, R43.reuse, R9, R16 ;  /* 0x000000092b057224 */ /* 0x040fe400078e0210 */
[----:B------:R-:W-:-:S04]  /*1c50*/  IMAD.WIDE.U32 R14, R43, R8, R12 ;  /* 0x000000082b0e7225 */ /* 0x000fc800078e000c */
[----:B------:R-:W-:Y:S01]  /*1c60*/  IMAD.SHL.U32 R17, R8, 0x8, RZ ;  /* 0x0000000808117824 */ /* 0x000fe200078e00ff */
[----:B------:R-:W-:Y:S02]  /*1c70*/  IADD3 R5, PT, PT, R15, R5, RZ ;  /* 0x000000050f057210 */ /* 0x000fe40007ffe0ff */
[----:B0-----:R-:W-:-:S04]  /*1c80*/  LEA R20, P0, R14, R20, 0x3 ;  /* 0x000000140e147211 */ /* 0x001fc800078018ff */
[----:B------:R-:W-:Y:S02]  /*1c90*/  LEA.HI.X R21, R14, R21, R5, 0x3, P0 ;  /* 0x000000150e157211 */ /* 0x000fe400000f1c05 */
[----:B------:R-:W-:-:S03]  /*1ca0*/  SHF.L.U64.HI R5, R8, 0x3, R9 ;  /* 0x0000000308057819 */ /* 0x000fc60000010209 */
[----:B------:R0:W2:Y:S01]  /*1cb0*/  LDG.E.64 R22, desc[UR10][R20.64] ;  /* 0x0000000a14167981 */ /* 0x0000a2000c1e1b00 */
[----:B------:R-:W-:-:S05]  /*1cc0*/  IADD3 R28, P0, PT, R20, R17, RZ ;  /* 0x00000011141c7210 */ /* 0x000fca0007f1e0ff */
[----:B------:R-:W-:Y:S01]  /*1cd0*/  IMAD.X R29, R21, 0x1, R5, P0 ;  /* 0x00000001151d7824 */ /* 0x000fe200000e0605 */
[----:B------:R-:W-:-:S04]  /*1ce0*/  IADD3 R30, P0, PT, R28, R17, RZ ;  /* 0x000000111c1e7210 */ /* 0x000fc80007f1e0ff */
[----:B------:R1:W3:Y:S01]  /*1cf0*/  LDG.E.64 R18, desc[UR10][R28.64] ;  /* 0x0000000a1c127981 */ /* 0x0002e2000c1e1b00 */
[----:B------:R-:W-:Y:S02]  /*1d00*/  IADD3.X R31, PT, PT, R29, R5, RZ, P0, !PT ;  /* 0x000000051d1f7210 */ /* 0x000fe400007fe4ff */
[----:B------:R-:W-:-:S03]  /*1d10*/  IADD3 R16, P0, PT, R30, R17, RZ ;  /* 0x000000111e107210 */ /* 0x000fc60007f1e0ff */
[----:B------:R-:W4:Y:S02]  /*1d20*/  LDG.E.64 R14, desc[UR10][R30.64] ;  /* 0x0000000a1e0e7981 */ /* 0x000f24000c1e1b00 */
[----:B------:R-:W-:-:S06]  /*1d30*/  IMAD.X R17, R31, 0x1, R5, P0 ;  /* 0x000000011f117824 */ /* 0x000fcc00000e0605 */
[----:B------:R-:W5:Y:S01]  /*1d40*/  LDG.E.64 R16, desc[UR10][R16.64] ;  /* 0x0000000a10107981 */ /* 0x000f62000c1e1b00 */
[C---:B------:R-:W-:Y:S01]  /*1d50*/  IMAD.SHL.U32 R5, R43.reuse, 0x8, RZ ;  /* 0x000000082b057824 */ /* 0x040fe200078e00ff */
[----:B------:R-:W-:-:S03]  /*1d60*/  IADD3 R43, P0, PT, R43, 0x4, RZ ;  /* 0x000000042b2b7810 */ /* 0x000fc60007f1e0ff */
[----:B------:R-:W2:Y:S01]  /*1d70*/  LDC.64 R26, c[0x0][R5+0x5b0] ;  /* 0x00016c00051a7b82 */ /* 0x000ea20000000a00 */
[----:B------:R-:W-:-:S07]  /*1d80*/  IADD3.X R45, PT, PT, RZ, R45, RZ, P0, !PT ;  /* 0x0000002dff2d7210 */ /* 0x000fce00007fe4ff */
        /* <DEDUP_REMOVED lines=19> */
.L_x_7792:
        /* <DEDUP_REMOVED lines=33> */
.L_x_7793:
[----:B------:R-:W-:Y:S05]  /*20d0*/  BRA.U UP0, `(.L_x_7789) ;  /* 0x00000001003c7547 */ /* 0x000fea000b800000 */
[----:B------:R-:W0:Y:S01]  /*20e0*/  LDC.64 R14, c[0x0][0x5a0] ;  /* 0x00016800ff0e7b82 */ /* 0x000e220000000a00 */
[-C--:B-1----:R-:W-:Y:S02]  /*20f0*/  IMAD R12, R45, R8.reuse, RZ ;  /* 0x000000082d0c7224 */ /* 0x082fe400078e02ff */
        /* <DEDUP_REMOVED lines=11> */
[----:B------:R-:W-:-:S05]  /*21b0*/  IMAD R5, R7, R8, R5 ;  /* 0x0000000807057224 */ /* 0x000fca00078e0205 */
[----:B------:R-:W-:-:S07]  /*21c0*/  IADD3 R39, PT, PT, R39, R5, RZ ;  /* 0x0000000527277210 */ /* 0x000fce0007ffe0ff */
.L_x_7789:
[----:B------:R-:W0:Y:S01]  /*21d0*/  LDCU.64 UR4, c[0x0][0x600] ;  /* 0x0000c000ff0477ac */ /* 0x000e220008000a00 */
[----:B------:R-:W-:Y:S01]  /*21e0*/  IMAD.U32 R22, RZ, RZ, UR14 ;  /* 0x0000000eff167e24 */ /* 0x000fe2000f8e00ff */
[----:B------:R-:W-:Y:S01]  /*21f0*/  MOV R19, UR14 ;  /* 0x0000000e00137c02 */ /* 0x000fe20008000f00 */
[----:B------:R-:W-:Y:S01]  /*2200*/  IMAD.U32 R5, RZ, RZ, UR15 ;  /* 0x0000000fff057e24 */ /* 0x000fe2000f8e00ff */
[----:B-1----:R-:W-:Y:S01]  /*2210*/  MOV R8, UR15 ;  /* 0x0000000f00087c02 */ /* 0x002fe20008000f00 */
        /* <DEDUP_REMOVED lines=9> */
.L_x_7795:
        /* <DEDUP_REMOVED lines=26> */
.L_x_7794:
[----:B------:R-:W-:Y:S05]  /*2450*/  BRA.U !UP0, `(.L_x_7796) ;  /* 0x0000000108707547 */ /* 0x000fea000b800000 */
[----:B------:R-:W-:Y:S01]  /*2460*/  IMAD.U32 R19, RZ, RZ, UR14 ;  /* 0x0000000eff137e24 */ /* 0x000fe2000f8e00ff */
[----:B------:R-:W-:-:S07]  /*2470*/  MOV R5, UR15 ;  /* 0x0000000f00057c02 */ /* 0x000fce0008000f00 */
.L_x_7797:
        /* <DEDUP_REMOVED lines=16> */
[----:B------:R-:W-:-:S02]  /*2580*/  SEL R4, R17, R4, !P0 ;  /* 0x0000000411047207 */ /* 0x000fc40004000000 */
[----:B------:R-:W-:Y:S02]  /*2590*/  ISETP.GT.U32.AND P1, PT, R3, RZ, PT ;  /* 0x000000ff0300720c */ /* 0x000fe40003f24070 */
[----:B------:R-:W-:Y:S02]  /*25a0*/  IADD3.X R12, PT, PT, R5, RZ, R16, P3, P4 ;  /* 0x000000ff050c7210 */ /* 0x000fe40001fe8410 */
[----:B------:R-:W-:Y:S02]  /*25b0*/  ISETP.GT.AND.EX P1, PT, R4, RZ, PT, P1 ;  /* 0x000000ff0400720c */ /* 0x000fe40003f24310 */
[----:B------:R-:W-:Y:S02]  /*25c0*/  IADD3.X R13, PT, PT, RZ, R13, RZ, P2, !PT ;  /* 0x0000000dff0d7210 */ /* 0x000fe400017fe4ff */
[----:B------:R-:W-:Y:S02]  /*25d0*/  SEL R19, R19, R6, !P0 ;  /* 0x0000000613137207 */ /* 0x000fe40004000000 */
[----:B------:R-:W-:-:S02]  /*25e0*/  SEL R5, R5, R12, !P0 ;  /* 0x0000000c05057207 */ /* 0x000fc40004000000 */
[----:B------:R-:W-:Y:S02]  /*25f0*/  SEL R0, R0, R7, !P0 ;  /* 0x0000000700007207 */ /* 0x000fe40004000000 */
[----:B------:R-:W-:-:S03]  /*2600*/  SEL R2, R2, R13, !P0 ;  /* 0x0000000d02027207 */ /* 0x000fc60004000000 */
[----:B------:R-:W-:Y:S05]  /*2610*/  @P1 BRA `(.L_x_7797) ;  /* 0xfffffffc00981947 */ /* 0x000fea000383ffff */
.L_x_7796:
[----:B------:R-:W0:Y:S01]  /*2620*/  LDCU.64 UR6, c[0x0][0x5f8] ;  /* 0x0000bf00ff0677ac */ /* 0x000e220008000a00 */
[----:B------:R-:W1:Y:S01]  /*2630*/  LDC.64 R12, c[0x0][0x580] ;  /* 0x00016000ff0c7b82 */ /* 0x000e620000000a00 */
[----:B------:R-:W-:Y:S01]  /*2640*/  IADD3 R2, P0, PT, -R22, R19, RZ ;  /* 0x0000001316027210 */ /* 0x000fe20007f1e1ff */
[C---:B-----5:R-:W-:Y:S01]  /*2650*/  IMAD.SHL.U32 R9, R10.reuse, 0x8, RZ ;  /* 0x000000080a097824 */ /* 0x060fe200078e00ff */
[----:B------:R-:W2:Y:S01]  /*2660*/  LDCU.64 UR4, c[0x0][0x608] ;  /* 0x0000c100ff0477ac */ /* 0x000ea20008000a00 */
[----:B------:R-:W-:Y:S02]  /*2670*/  SHF.L.U64.HI R10, R10, 0x3, R11 ;  /* 0x000000030a0a7819 */ /* 0x000fe4000001020b */
[----:B------:R-:W-:Y:S01]  /*2680*/  IADD3.X R5, PT, PT, ~R8, R5, RZ, P0, !PT ;  /* 0x0000000508057210 */ /* 0x000fe200007fe5ff */
[----:B------:R-:W3:Y:S03]  /*2690*/  LDCU.64 UR8, c[0x0][0x610] ;  /* 0x0000c200ff0877ac */ /* 0x000ee60008000a00 */
[----:B------:R-:W-:-:S02]  /*26a0*/  SHF.R.S64 R2, R2, 0x3, R5 ;  /* 0x0000000302027819 */ /* 0x000fc40000001005 */
[----:B------:R-:W-:Y:S02]  /*26b0*/  SHF.R.S32.HI R3, RZ, 0x3, R5 ;  /* 0x00000003ff037819 */ /* 0x000fe40000011405 */
[----:B0-----:R-:W-:-:S04]  /*26c0*/  IADD3 R6, P1, PT, R22, -UR6, RZ ;  /* 0x8000000616067c10 */ /* 0x001fc8000ff3e0ff */
[----:B------:R-:W-:Y:S02]  /*26d0*/  IADD3.X R7, PT, PT, R8, ~UR7, RZ, P1, !PT ;  /* 0x8000000708077c10 */ /* 0x000fe40008ffe4ff */
[C---:B--2---:R-:W-:Y:S02]  /*26e0*/  IADD3 R4, P0, PT, R9.reuse, UR4, RZ ;  /* 0x0000000409047c10 */ /* 0x044fe4000ff1e0ff */
[----:B---3--:R-:W-:Y:S02]  /*26f0*/  IADD3 R8, P1, PT, R9, UR8, RZ ;  /* 0x0000000809087c10 */ /* 0x008fe4000ff3e0ff */
        /* <DEDUP_REMOVED lines=8> */
.L_x_7777:
        /* <DEDUP_REMOVED lines=21> */
.L_x_7801:
        /* <DEDUP_REMOVED lines=32> */
.L_x_7802:
        /* <DEDUP_REMOVED lines=9> */
[----:B--2---:R-:W-:Y:S02]  /*2b60*/  ISETP.GE.U32.AND P0, PT, R6, R14, PT ;  /* 0x0000000e0600720c */ /* 0x004fe40003f06070 */
        /* <DEDUP_REMOVED lines=16> */
[----:B------:R-:W0:Y:S01]  /*2c70*/  LDCU.64 UR16, c[0x0][0x5f8] ;  /* 0x0000bf00ff1077ac */ /* 0x000e220008000a00 */
[----:B------:R-:W1:Y:S01]  /*2c80*/  LDC.64 R14, c[0x0][0x580] ;  /* 0x00016000ff0e7b82 */ /* 0x000e620000000a00 */
[----:B------:R-:W-:Y:S01]  /*2c90*/  IADD3 R6, P0, PT, R23, -R13, RZ ;  /* 0x8000000d17067210 */ /* 0x000fe20007f1e0ff */
[----:B------:R-:W-:Y:S01]  /*2ca0*/  VIADD R5, R5, 0x80 ;  /* 0x0000008005057836 */ /* 0x000fe20000000000 */
[----:B------:R-:W2:Y:S02]  /*2cb0*/  LDCU.64 UR8, c[0x0][0x608] ;  /* 0x0000c100ff0877ac */ /* 0x000ea40008000a00 */
[----:B------:R-:W-:Y:S01]  /*2cc0*/  IADD3.X R7, PT, PT, R25, ~R12, RZ, P0, !PT ;  /* 0x8000000c19077210 */ /* 0x000fe200007fe4ff */
[----:B------:R-:W3:Y:S03]  /*2cd0*/  LDCU.64 UR18, c[0x0][0x610] ;  /* 0x0000c200ff1277ac */ /* 0x000ee60008000a00 */
        /* <DEDUP_REMOVED lines=11> */
[----:B------:R0:W-:Y:S04]  /*2d90*/  STG.E.64 desc[UR10][R12.64], R10 ;  /* 0x0000000a0c007986 */ /* 0x0001e8000c101b0a */
[----:B-1----:R0:W-:Y:S02]  /*2da0*/  STG.E.64 desc[UR10][R14.64], RZ ;  /* 0x000000ff0e007986 */ /* 0x0021e4000c101b0a */
.L_x_7800:
[----:B------:R-:W-:Y:S05]  /*2db0*/  BSYNC.RECONVERGENT B0 ;  /* 0x0000000000007941 */ /* 0x000fea0003800200 */
.L_x_7799:
        /* <DEDUP_REMOVED lines=15> */
.L_x_7803:
        /* <DEDUP_REMOVED lines=9> */
[----:B--2--5:R-:W-:Y:S02]  /*2f40*/  ISETP.GE.U32.AND P0, PT, R10, R6, PT ;  /* 0x000000060a00720c */ /* 0x024fe40003f06070 */
        /* <DEDUP_REMOVED lines=16> */
[----:B------:R-:W-:Y:S01]  /*3050*/  IMAD.U32 R14, RZ, RZ, UR14 ;  /* 0x0000000eff0e7e24 */ /* 0x000fe2000f8e00ff */
[----:B------:R-:W-:-:S07]  /*3060*/  MOV R15, UR15 ;  /* 0x0000000f000f7c02 */ /* 0x000fce0008000f00 */
.L_x_7804:
        /* <DEDUP_REMOVED lines=26> */
[----:B------:R-:W0:Y:S01]  /*3210*/  LDCU.64 UR6, c[0x0][0x5f8] ;  /* 0x0000bf00ff0677ac */ /* 0x000e220008000a00 */
[----:B------:R-:W1:Y:S01]  /*3220*/  LDC.64 R12, c[0x0][0x580] ;  /* 0x00016000ff0c7b82 */ /* 0x000e620000000a00 */
[----:B------:R-:W-:Y:S01]  /*3230*/  IADD3 R2, P0, PT, R14, -R19, RZ ;  /* 0x800000130e027210 */ /* 0x000fe20007f1e0ff */
[----:B------:R-:W2:Y:S04]  /*3240*/  LDCU.64 UR4, c[0x0][0x608] ;  /* 0x0000c100ff0477ac */ /* 0x000ea80008000a00 */
        /* <DEDUP_REMOVED lines=16> */
.L_x_7798:
[----:B------:R-:W0:Y:S01]  /*3350*/  LDCU UR4, c[0x0][0x380] ;  /* 0x00007000ff0477ac */ /* 0x000e220008000800 */
[----:B------:R-:W-:Y:S01]  /*3360*/  BSSY.RECONVERGENT B0, `(.L_x_7805) ;  /* 0x0000012000007945 */ /* 0x000fe20003800200 */
[----:B0-----:R-:W-:-:S13]  /*3370*/  ISETP.GE.AND P0, PT, R5, UR4, PT ;  /* 0x0000000405007c0c */ /* 0x001fda000bf06270 */
[----:B------:R-:W-:Y:S05]  /*3380*/  @P0 BRA `(.L_x_7806) ;  /* 0x00000000003c0947 */ /* 0x000fea0003800000 */
[----:B------:R-:W0:Y:S01]  /*3390*/  LDC.64 R8, c[0x0][0x588] ;  /* 0x00016200ff087b82 */ /* 0x000e220000000a00 */
[----:B------:R-:W1:Y:S01]  /*33a0*/  LDCU.64 UR6, c[0x0][0x608] ;  /* 0x0000c100ff0677ac */ /* 0x000e620008000a00 */
[----:B------:R-:W2:Y:S01]  /*33b0*/  LDCU.64 UR8, c[0x0][0x610] ;  /* 0x0000c200ff0877ac */ /* 0x000ea20008000a00 */
[----:B0-----:R-:W3:Y:S05]  /*33c0*/  LDG.E.64 R2, desc[UR10][R8.64] ;  /* 0x0000000a08027981 */ /* 0x001eea000c1e1b00 */
[----:B------:R-:W0:Y:S01]  /*33d0*/  LDC.64 R10, c[0x0][0x580] ;  /* 0x00016000ff0a7b82 */ /* 0x000e220000000a00 */
[----:B------:R-:W-:Y:S01]  /*33e0*/  VIADD R5, R5, 0x80 ;  /* 0x0000008005057836 */ /* 0x000fe20000000000 */
[----:B---3--:R-:W-:-:S02]  /*33f0*/  SHF.L.U32 R6, R2, 0x3, RZ ;  /* 0x0000000302067819 */ /* 0x008fc400000006ff */
[----:B------:R-:W-:Y:S02]  /*3400*/  SHF.L.U64.HI R0, R2, 0x3, R3 ;  /* 0x0000000302007819 */ /* 0x000fe40000010203 */
[C---:B-1----:R-:W-:Y:S02]  /*3410*/  IADD3 R2, P0, PT, R6.reuse, UR6, RZ ;  /* 0x0000000606027c10 */ /* 0x042fe4000ff1e0ff */
[----:B--2---:R-:W-:Y:S02]  /*3420*/  IADD3 R6, P1, PT, R6, UR8, RZ ;  /* 0x0000000806067c10 */ /* 0x004fe4000ff3e0ff */
[C---:B------:R-:W-:Y:S02]  /*3430*/  IADD3.X R3, PT, PT, R0.reuse, UR7, RZ, P0, !PT ;  /* 0x0000000700037c10 */ /* 0x040fe400087fe4ff */
[----:B------:R-:W-:-:S03]  /*3440*/  IADD3.X R7, PT, PT, R0, UR9, RZ, P1, !PT ;  /* 0x0000000900077c10 */ /* 0x000fc60008ffe4ff */
[----:B------:R1:W-:Y:S04]  /*3450*/  STG.E.64 desc[UR10][R2.64], RZ ;  /* 0x000000ff02007986 */ /* 0x0003e8000c101b0a */
[----:B------:R1:W-:Y:S04]  /*3460*/  STG.E.64 desc[UR10][R6.64], RZ ;  /* 0x000000ff06007986 */ /* 0x0003e8000c101b0a */
[----:B0-----:R1:W-:Y:S02]  /*3470*/  STG.E.64 desc[UR10][R10.64], RZ ;  /* 0x000000ff0a007986 */ /* 0x0013e4000c101b0a */
.L_x_7806:
[----:B------:R-:W-:Y:S05]  /*3480*/  BSYNC.RECONVERGENT B0 ;  /* 0x0000000000007941 */ /* 0x000fea0003800200 */
.L_x_7805:
[----:B------:R-:W-:-:S13]  /*3490*/  ISETP.GE.AND P0, PT, R5, UR4, PT ;  /* 0x0000000405007c0c */ /* 0x000fda000bf06270 */
[----:B------:R-:W-:Y:S05]  /*34a0*/  @P0 EXIT ;  /* 0x000000000000094d */ /* 0x000fea0003800000 */
[----:B-1----:R-:W0:Y:S01]  /*34b0*/  LDC.64 R6, c[0x0][0x588] ;  /* 0x00016200ff067b82 */ /* 0x002e220000000a00 */
[----:B------:R-:W1:Y:S01]  /*34c0*/  LDCU.64 UR4, c[0x0][0x608] ;  /* 0x0000c100ff0477ac */ /* 0x000e620008000a00 */
[----:B------:R-:W2:Y:S01]  /*34d0*/  LDCU.64 UR6, c[0x0][0x610] ;  /* 0x0000c200ff0677ac */ /* 0x000ea20008000a00 */
[----:B0-----:R-:W3:Y:S05]  /*34e0*/  LDG.E.64 R2, desc[UR10][R6.64] ;  /* 0x0000000a06027981 */ /* 0x001eea000c1e1b00 */
[----:B------:R-:W0:Y:S01]  /*34f0*/  LDC.64 R8, c[0x0][0x580] ;  /* 0x00016000ff087b82 */ /* 0x000e220000000a00 */
[C---:B---3--:R-:W-:Y:S02]  /*3500*/  SHF.L.U32 R4, R2.reuse, 0x3, RZ ;  /* 0x0000000302047819 */ /* 0x048fe400000006ff */
[----:B------:R-:W-:-:S02]  /*3510*/  SHF.L.U64.HI R0, R2, 0x3, R3 ;  /* 0x0000000302007819 */ /* 0x000fc40000010203 */
[C---:B-1----:R-:W-:Y:S02]  /*3520*/  IADD3 R2, P0, PT, R4.reuse, UR4, RZ ;  /* 0x0000000404027c10 */ /* 0x042fe4000ff1e0ff */
[----:B--2---:R-:W-:Y:S02]  /*3530*/  IADD3 R4, P1, PT, R4, UR6, RZ ;  /* 0x0000000604047c10 */ /* 0x004fe4000ff3e0ff */
[C---:B------:R-:W-:Y:S02]  /*3540*/  IADD3.X R3, PT, PT, R0.reuse, UR5, RZ, P0, !PT ;  /* 0x0000000500037c10 */ /* 0x040fe400087fe4ff */
[----:B------:R-:W-:-:S03]  /*3550*/  IADD3.X R5, PT, PT, R0, UR7, RZ, P1, !PT ;  /* 0x0000000700057c10 */ /* 0x000fc60008ffe4ff */
[----:B------:R-:W-:Y:S04]  /*3560*/  STG.E.64 desc[UR10][R2.64], RZ ;  /* 0x000000ff02007986 */ /* 0x000fe8000c101b0a */
[----:B------:R-:W-:Y:S04]  /*3570*/  STG.E.64 desc[UR10][R4.64], RZ ;  /* 0x000000ff04007986 */ /* 0x000fe8000c101b0a */
[----:B0-----:R-:W-:Y:S01]  /*3580*/  STG.E.64 desc[UR10][R8.64], RZ ;  /* 0x000000ff08007986 */ /* 0x001fe2000c101b0a */
[----:B------:R-:W-:Y:S05]  /*3590*/  EXIT ;  /* 0x000000000000794d */ /* 0x000fea0003800000 */
.L_x_7776:
        /* <DEDUP_REMOVED lines=313> */
[C---:B-1----:R-:W-:Y:S02]  /*4930*/  IMAD R37, R8.reuse, UR4, R37 ;  /* 0x0000000408257c24 */ /* 0x042fe4000f8e0225 */
[----:B0-----:R-:W-:Y:S02]  /*4940*/  @P0 IMAD R10, R7, R12, R11 ;  /* 0x0000000c070a0224 */ /* 0x001fe400078e020b */
[----:B------:R-:W-:Y:S02]  /*4950*/  IMAD R6, R8, UR5, R6 ;  /* 0x0000000508067c24 */ /* 0x000fe4000f8e0206 */
[C---:B---3--:R-:W-:Y:S02]  /*4960*/  @P0 IMAD R37, R10.reuse, R16, R37 ;  /* 0x000000100a250224 */ /* 0x048fe400078e0225 */
[----:B------:R-:W-:-:S07]  /*4970*/  @P0 IMAD R6, R10, R17, R6 ;  /* 0x000000110a060224 */ /* 0x000fce00078e0206 */
.L_x_7810:
[----:B------:R-:W0:Y:S02]  /*4980*/  LDCU.64 UR4, c[0x0][0x588] ;  /* 0x0000b100ff0477ac */ /* 0x000e240008000a00 */
[----:B0-----:R-:W-:-:S04]  /*4990*/  IADD3 R12, P0, PT, R6, UR4, RZ ;  /* 0x00000004060c7c10 */ /* 0x001fc8000ff1e0ff */
[----:B------:R-:W-:-:S06]  /*49a0*/  IADD3.X R13, PT, PT, RZ, UR5, RZ, P0, !PT ;  /* 0x00000005ff0d7c10 */ /* 0x000fcc00087fe4ff */
[----:B------:R-:W5:Y:S01]  /*49b0*/  LDG.E.64 R12, desc[UR10][R12.64] ;  /* 0x0000000a0c0c7981 */ /* 0x000f62000c1e1b00 */
        /* <DEDUP_REMOVED lines=25> */
[----:B------:R-:W-:Y:S01]  /*4b50*/  ULOP3.LUT UR4, UR6, 0xfffffff8, URZ, 0xc0, !UPT ;  /* 0xfffffff806047892 */ /* 0x000fe2000f8ec0ff */
[----:B------:R-:W-:Y:S01]  /*4b60*/  CS2R R38, SRZ ;  /* 0x0000000000267805 */ /* 0x000fe2000001ff00 */
[----:B------:R-:W-:Y:S01]  /*4b70*/  ULOP3.LUT UR5, UR7, 0x7fffffff, URZ, 0xc0, !UPT ;  /* 0x7fffffff07057892 */ /* 0x000fe2000f8ec0ff */
[----:B------:R-:W-:Y:S01]  /*4b80*/  IMAD.IADD R36, R15, 0x1, R17 ;  /* 0x000000010f247824 */ /* 0x000fe200078e0211 */
[----:B------:R-:W-:Y:S01]  /*4b90*/  UMOV UR23, 0x268 ;  /* 0x0000026800177882 */ /* 0x000fe20000000000 */
[----:B0-----:R-:W-:Y:S02]  /*4ba0*/  LEA R40, P0, R8, UR8, 0x3 ;  /* 0x0000000808287c11 */ /* 0x001fe4000f8018ff */
[----:B------:R-:W-:-:S02]  /*4bb0*/  UMOV UR8, UR4 ;  /* 0x0000000400087c82 */ /* 0x000fc40008000000 */
[----:B------:R-:W-:Y:S01]  /*4bc0*/  LEA.HI.X R41, R8, UR9, R7, 0x3, P0 ;  /* 0x0000000908297c11 */ /* 0x000fe200080f1c07 */
[----:B------:R-:W-:-:S08]  /*4bd0*/  UMOV UR9, UR5 ;  /* 0x0000000500097c82 */ /* 0x000fd00008000000 */
.L_x_7813:
[----:B------:R0:W2:Y:S01]  /*4be0*/  LDG.E.64 R16, desc[UR10][R40.64] ;  /* 0x0000000a28107981 */ /* 0x0000a2000c1e1b00 */
[----:B------:R-:W-:-:S04]  /*4bf0*/  IADD3 R26, P0, PT, R40, R14, RZ ;  /* 0x0000000e281a7210 */ /* 0x000fc80007f1e0ff */
[----:B------:R-:W-:-:S05]  /*4c00*/  IADD3.X R27, PT, PT, R41, R36, RZ, P0, !PT ;  /* 0x00000024291b7210 */ /* 0x000fca00007fe4ff */
[----:B------:R-:W3:Y:S01]  /*4c10*/  LDG.E.64 R18, desc[UR10][R26.64] ;  /* 0x0000000a1a127981 */ /* 0x000ee2000c1e1b00 */
[----:B------:R-:W-:-:S05]  /*4c20*/  IADD3 R28, P0, PT, R26, R14, RZ ;  /* 0x0000000e1a1c7210 */ /* 0x000fca0007f1e0ff */
[----:B------:R-:W-:Y:S01]  /*4c30*/  IMAD.X R29, R27, 0x1, R36, P0 ;  /* 0x000000011b1d7824 */ /* 0x000fe200000e0624 */
[----:B------:R-:W-:-:S04]  /*4c40*/  IADD3 R44, P0, PT, R28, R14, RZ ;  /* 0x0000000e1c2c7210 */ /* 0x000fc80007f1e0ff */
[----:B------:R-:W4:Y:S01]  /*4c50*/  LDG.E.64 R20, desc[UR10][R28.64] ;  /* 0x0000000a1c147981 */ /* 0x000f22000c1e1b00 */
[----:B------:R-:W-:-:S05]  /*4c60*/  IADD3.X R45, PT, PT, R29, R36, RZ, P0, !PT ;  /* 0x000000241d2d7210 */ /* 0x000fca00007fe4ff */
[----:B------:R-:W5:Y:S01]  /*4c70*/  LDG.E.64 R22, desc[UR10][R44.64] ;  /* 0x0000000a2c167981 */ /* 0x000f62000c1e1b00 */
[----:B------:R-:W-:-:S05]  /*4c80*/  IADD3 R46, P0, PT, R44, R14, RZ ;  /* 0x0000000e2c2e7210 */ /* 0x000fca0007f1e0ff */
[----:B------:R-:W-:Y:S01]  /*4c90*/  IMAD.X R47, R45, 0x1, R36, P0 ;  /* 0x000000012d2f7824 */ /* 0x000fe200000e0624 */
[----:B------:R-:W-:-:S04]  /*4ca0*/  IADD3 R48, P0, PT, R46, R14, RZ ;  /* 0x0000000e2e307210 */ /* 0x000fc80007f1e0ff */
[----:B------:R-:W5:Y:S01]  /*4cb0*/  LDG.E.64 R24, desc[UR10][R46.64] ;  /* 0x0000000a2e187981 */ /* 0x000f62000c1e1b00 */
[----:B------:R-:W-:-:S05]  /*4cc0*/  IADD3.X R49, PT, PT, R47, R36, RZ, P0, !PT ;  /* 0x000000242f317210 */ /* 0x000fca00007fe4ff */
[----:B------:R-:W5:Y:S01]  /*4cd0*/  LDG.E.64 R26, desc[UR10][R48.64] ;  /* 0x0000000a301a7981 */ /* 0x000f62000c1e1b00 */
[----:B------:R-:W-:-:S05]  /*4ce0*/  IADD3 R30, P0, PT, R48, R14, RZ ;  /* 0x0000000e301e7210 */ /* 0x000fca0007f1e0ff */
[----:B------:R-:W-:Y:S01]  /*4cf0*/  IMAD.X R31, R49, 0x1, R36, P0 ;  /* 0x00000001311f7824 */ /* 0x000fe200000e0624 */
[----:B------:R-:W-:-:S04]  /*4d00*/  IADD3 R32, P0, PT, R30, R14, RZ ;  /* 0x0000000e1e207210 */ /* 0x000fc80007f1e0ff */
[----:B------:R-:W5:Y:S01]  /*4d10*/  LDG.E.64 R28, desc[UR10][R30.64] ;  /* 0x0000000a1e1c7981 */ /* 0x000f62000c1e1b00 */
[----:B------:R-:W-:-:S06]  /*4d20*/  IADD3.X R33, PT, PT, R31, R36, RZ, P0, !PT ;  /* 0x000000241f217210 */ /* 0x000fcc00007fe4ff */
[----:B------:R-:W5:Y:S01]  /*4d30*/  LDG.E.64 R32, desc[UR10][R32.64] ;  /* 0x0000000a20207981 */ /* 0x000f62000c1e1b00 */
[----:B------:R-:W2:Y:S01]  /*4d40*/  LDCU.64 UR24, c[0x0][UR23+0x348] ;  /* 0x00006900171877ac */ /* 0x000ea20008000a00 */
[----:B0-----:R-:W-:Y:S01]  /*4d50*/  LEA R40, P0, R10, R40, 0x6 ;  /* 0x000000280a287211 */ /* 0x001fe200078030ff */
[----:B------:R-:W3:Y:S04]  /*4d60*/  LDCU.64 UR26, c[0x0][UR23+0x350] ;  /* 0x00006a00171a77ac */ /* 0x000ee80008000a00 */
[----:B------:R-:W-:Y:S01]  /*4d70*/  IMAD.X R41, R41, 0x1, R42, P0 ;  /* 0x0000000129297824 */ /* 0x000fe200000e062a */
[----:B------:R-:W-:-:S04]  /*4d80*/  UIADD3 UR8, UP1, UPT, UR8, -0x8, URZ ;  /* 0xfffffff808087890 */ /* 0x000fc8000ff3e0ff */
[----:B------:R-:W-:Y:S02]  /*4d90*/  UIADD3.X UR9, UPT, UPT, UR9, -0x1, URZ, UP1, !UPT ;  /* 0xffffffff09097890 */ /* 0x000fe40008ffe4ff */
[----:B------:R-:W-:-:S04]  /*4da0*/  UISETP.NE.U32.AND UP1, UPT, UR8, URZ, UPT ;  /* 0x000000ff0800728c */ /* 0x000fc8000bf25070 */
[----:B------:R-:W-:Y:S01]  /*4db0*/  UISETP.NE.AND.EX UP1, UPT, UR9, URZ, UPT, UP1 ;  /* 0x000000ff0900728c */ /* 0x000fe2000bf25310 */
[----:B--2---:R-:W-:Y:S02]  /*4dc0*/  IMAD R17, R17, UR24, RZ ;  /* 0x0000001811117c24 */ /* 0x004fe4000f8e02ff */
[----:B------:R-:W-:-:S04]  /*4dd0*/  IMAD.WIDE.U32 R38, R16, UR24, R38 ;  /* 0x0000001810267c25 */ /* 0x000fc8000f8e0026 */
[----:B------:R-:W-:Y:S01]  /*4de0*/  IMAD R17, R16, UR25, R17 ;  /* 0x0000001910117c24 */ /* 0x000fe2000f8e0211 */
[----:B------:R-:W4:Y:S03]  /*4df0*/  LDCU.64 UR24, c[0x0][UR23+0x358] ;  /* 0x00006b00171877ac */ /* 0x000f260008000a00 */
[----:B------:R-:W-:Y:S02]  /*4e00*/  IMAD.IADD R39, R39, 0x1, R17 ;  /* 0x0000000127277824 */ /* 0x000fe400078e0211 */
[----:B---3--:R-:W-:-:S04]  /*4e10*/  IMAD R17, R19, UR26, RZ ;  /* 0x0000001a13117c24 */ /* 0x008fc8000f8e02ff */
[C---:B------:R-:W-:Y:S02]  /*4e20*/  IMAD R17, R18.reuse, UR27, R17 ;  /* 0x0000001b12117c24 */ /* 0x040fe4000f8e0211 */
[----:B------:R-:W-:Y:S01]  /*4e30*/  IMAD.WIDE.U32 R18, R18, UR26, R38 ;  /* 0x0000001a12127c25 */ /* 0x000fe2000f8e0026 */
[----:B------:R-:W5:Y:S04]  /*4e40*/  LDCU.64 UR26, c[0x0][UR23+0x360] ;  /* 0x00006c00171a77ac */ /* 0x000f680008000a00 */
[----:B------:R-:W-:Y:S01]  /*4e50*/  IADD3 R19, PT, PT, R19, R17, RZ ;  /* 0x0000001113137210 */ /* 0x000fe20007ffe0ff */
[----:B----4-:R-:W-:-:S04]  /*4e60*/  IMAD R17, R21, UR24, RZ ;  /* 0x0000001815117c24 */ /* 0x010fc8000f8e02ff */
[C---:B------:R-:W-:Y:S02]  /*4e70*/  IMAD R17, R20.reuse, UR25, R17 ;  /* 0x0000001914117c24 */ /* 0x040fe4000f8e0211 */
[----:B------:R-:W-:Y:S01]  /*4e80*/  IMAD.WIDE.U32 R20, R20, UR24, R18 ;  /* 0x0000001814147c25 */ /* 0x000fe2000f8e0012 */
[----:B------:R-:W0:Y:S03]  /*4e90*/  LDCU.64 UR24, c[0x0][UR23+0x368] ;  /* 0x00006d00171877ac */ /* 0x000e260008000a00 */
[----:B------:R-:W-:Y:S02]  /*4ea0*/  IMAD.IADD R21, R21, 0x1, R17 ;  /* 0x0000000115157824 */ /* 0x000fe400078e0211 */
[----:B-----5:R-:W-:-:S04]  /*4eb0*/  IMAD R17, R23, UR26, RZ ;  /* 0x0000001a17117c24 */ /* 0x020fc8000f8e02ff */
[C---:B------:R-:W-:Y:S02]  /*4ec0*/  IMAD R17, R22.reuse, UR27, R17 ;  /* 0x0000001b16117c24 */ /* 0x040fe4000f8e0211 */
[----:B------:R-:W-:Y:S01]  /*4ed0*/  IMAD.WIDE.U32 R22, R22, UR26, R20 ;  /* 0x0000001a16167c25 */ /* 0x000fe2000f8e0014 */
[----:B------:R-:W1:Y:S04]  /*4ee0*/  LDCU.64 UR26, c[0x0][UR23+0x370] ;  /* 0x00006e00171a77ac */ /* 0x000e680008000a00 */
[----:B------:R-:W-:Y:S01]  /*4ef0*/  IADD3 R23, PT, PT, R23, R17, RZ ;  /* 0x0000001117177210 */ /* 0x000fe20007ffe0ff */
[----:B0-----:R-:W-:-:S04]  /*4f00*/  IMAD R17, R25, UR24, RZ ;  /* 0x0000001819117c24 */ /* 0x001fc8000f8e02ff */
[C---:B------:R-:W-:Y:S02]  /*4f10*/  IMAD R17, R24.reuse, UR25, R17 ;  /* 0x0000001918117c24 */ /* 0x040fe4000f8e0211 */
[----:B------:R-:W-:Y:S01]  /*4f20*/  IMAD.WIDE.U32 R24, R24, UR24, R22 ;  /* 0x0000001818187c25 */ /* 0x000fe2000f8e0016 */
[----:B------:R-:W0:Y:S03]  /*4f30*/  LDCU.64 UR24, c[0x0][UR23+0x378] ;  /* 0x00006f00171877ac */ /* 0x000e260008000a00 */
[----:B------:R-:W-:Y:S02]  /*4f40*/  IMAD.IADD R25, R25, 0x1, R17 ;  /* 0x0000000119197824 */ /* 0x000fe400078e0211 */
[----:B-1----:R-:W-:-:S04]  /*4f50*/  IMAD R17, R27, UR26, RZ ;  /* 0x0000001a1b117c24 */ /* 0x002fc8000f8e02ff */
[C---:B------:R-:W-:Y:S02]  /*4f60*/  IMAD R17, R26.reuse, UR27, R17 ;  /* 0x0000001b1a117c24 */ /* 0x040fe4000f8e0211 */
[----:B------:R-:W-:Y:S01]  /*4f70*/  IMAD.WIDE.U32 R26, R26, UR26, R24 ;  /* 0x0000001a1a1a7c25 */ /* 0x000fe2000f8e0018 */
[----:B------:R-:W1:Y:S04]  /*4f80*/  LDCU.64 UR26, c[0x0][UR23+0x380] ;  /* 0x00007000171a77ac */ /* 0x000e680008000a00 */
[----:B------:R-:W-:Y:S01]  /*4f90*/  IADD3 R27, PT, PT, R27, R17, RZ ;  /* 0x000000111b1b7210 */ /* 0x000fe20007ffe0ff */
[----:B------:R-:W-:Y:S01]  /*4fa0*/  UIADD3 UR23, UPT, UPT, UR23, 0x40, URZ ;  /* 0x0000004017177890 */ /* 0x000fe2000fffe0ff */
[----:B0-----:R-:W-:-:S04]  /*4fb0*/  IMAD R17, R29, UR24, RZ ;  /* 0x000000181d117c24 */ /* 0x001fc8000f8e02ff */
[C---:B------:R-:W-:Y:S02]  /*4fc0*/  IMAD R17, R28.reuse, UR25, R17 ;  /* 0x000000191c117c24 */ /* 0x040fe4000f8e0211 */
[----:B------:R-:W-:-:S04]  /*4fd0*/  IMAD.WIDE.U32 R28, R28, UR24, R26 ;  /* 0x000000181c1c7c25 */ /* 0x000fc8000f8e001a */
[----:B------:R-:W-:Y:S02]  /*4fe0*/  IMAD.IADD R29, R29, 0x1, R17 ;  /* 0x000000011d1d7824 */ /* 0x000fe400078e0211 */
[----:B-1----:R-:W-:Y:S02]  /*4ff0*/  IMAD R17, R33, UR26, RZ ;  /* 0x0000001a21117c24 */ /* 0x002fe4000f8e02ff */
[----:B------:R-:W-:-:S04]  /*5000*/  IMAD.WIDE.U32 R38, R32, UR26, R28 ;  /* 0x0000001a20267c25 */ /* 0x000fc8000f8e001c */
[----:B------:R-:W-:-:S05]  /*5010*/  IMAD R17, R32, UR27, R17 ;  /* 0x0000001b20117c24 */ /* 0x000fca000f8e0211 */
[----:B------:R-:W-:Y:S01]  /*5020*/  IADD3 R39, PT, PT, R39, R17, RZ ;  /* 0x0000001127277210 */ /* 0x000fe20007ffe0ff */
[----:B------:R-:W-:Y:S06]  /*5030*/  BRA.U UP1, `(.L_x_7813) ;  /* 0xfffffff901e87547 */ /* 0x000fec000b83ffff */
.L_x_7812:
        /* <DEDUP_REMOVED lines=8> */
[----:B-1----:R-:W-:-:S04]  /*50c0*/  IMAD R16, R10, UR5, RZ ;  /* 0x000000050a107c24 */ /* 0x002fc8000f8e02ff */
[----:B------:R-:W-:-:S04]  /*50d0*/  IMAD.WIDE.U32 R14, R10, UR4, R6 ;  /* 0x000000040a0e7c25 */ /* 0x000fc8000f8e0006 */
[----:B------:R-:W-:-:S04]  /*50e0*/  IMAD R17, R11, UR4, R16 ;  /* 0x000000040b117c24 */ /* 0x000fc8000f8e0210 */
[----:B------:R-:W-:Y:S01]  /*50f0*/  IMAD.IADD R15, R15, 0x1, R17 ;  /* 0x000000010f0f7824 */ /* 0x000fe200078e0211 */
[----:B------:R-:W-:Y:S02]  /*5100*/  SHF.L.U32 R17, R10, 0x3, RZ ;  /* 0x000000030a117819 */ /* 0x000fe400000006ff */
[----:B0-----:R-:W-:-:S04]  /*5110*/  LEA R22, P0, R14, UR8, 0x3 ;  /* 0x000000080e167c11 */ /* 0x001fc8000f8018ff */
[----:B------:R-:W-:-:S05]  /*5120*/  LEA.HI.X R23, R14, UR9, R15, 0x3, P0 ;  /* 0x000000090e177c11 */ /* 0x000fca00080f1c0f */
[----:B------:R-:W2:Y:S01]  /*5130*/  LDG.E.64 R20, desc[UR10][R22.64] ;  /* 0x0000000a16147981 */ /* 0x000ea2000c1e1b00 */
[----:B------:R-:W-:Y:S02]  /*5140*/  SHF.L.U64.HI R15, R10, 0x3, R11 ;  /* 0x000000030a0f7819 */ /* 0x000fe4000001020b */
[----:B------:R-:W-:-:S05]  /*5150*/  IADD3 R24, P0, PT, R22, R17, RZ ;  /* 0x0000001116187210 */ /* 0x000fca0007f1e0ff */
[----:B------:R-:W-:Y:S01]  /*5160*/  IMAD.X R25, R23, 0x1, R15, P0 ;  /* 0x0000000117197824 */ /* 0x000fe200000e060f */
[----:B------:R-:W-:-:S04]  /*5170*/  IADD3 R26, P0, PT, R24, R17, RZ ;  /* 0x00000011181a7210 */ /* 0x000fc80007f1e0ff */
[----:B------:R-:W3:Y:S01]  /*5180*/  LDG.E.64 R18, desc[UR10][R24.64] ;  /* 0x0000000a18127981 */ /* 0x000ee2000c1e1b00 */
[----:B------:R-:W-:Y:S02]  /*5190*/  IADD3.X R27, PT, PT, R25, R15, RZ, P0, !PT ;  /* 0x0000000f191b7210 */ /* 0x000fe400007fe4ff */
[----:B------:R-:W-:-:S03]  /*51a0*/  IADD3 R14, P0, PT, R26, R17, RZ ;  /* 0x000000111a0e7210 */ /* 0x000fc60007f1e0ff */
[----:B------:R-:W4:Y:S02]  /*51b0*/  LDG.E.64 R16, desc[UR10][R26.64] ;  /* 0x0000000a1a107981 */ /* 0x000f24000c1e1b00 */
[----:B------:R-:W-:-:S06]  /*51c0*/  IMAD.X R15, R27, 0x1, R15, P0 ;  /* 0x000000011b0f7824 */ /* 0x000fcc00000e060f */
[----:B------:R-:W5:Y:S01]  /*51d0*/  LDG.E.64 R14, desc[UR10][R14.64] ;  /* 0x0000000a0e0e7981 */ /* 0x000f62000c1e1b00 */
[----:B------:R-:W-:Y:S02]  /*51e0*/  USHF.L.U32 UR8, UR4, 0x3, URZ ;  /* 0x0000000304087899 */ /* 0x000fe400080006ff */
[----:B------:R-:W-:-:S04]  /*51f0*/  UIADD3 UR4, UP1, UPT, UR4, 0x4, URZ ;  /* 0x0000000404047890 */ /* 0x000fc8000ff3e0ff */
[----:B------:R-:W-:-:S06]  /*5200*/  UIADD3.X UR5, UPT, UPT, URZ, UR5, URZ, UP1, !UPT ;  /* 0x00000005ff057290 */ /* 0x000fcc0008ffe4ff */
[----:B------:R-:W2:Y:S01]  /*5210*/  LDCU.64 UR24, c[0x0][UR8+0x5b0] ;  /* 0x0000b600081877ac */ /* 0x000ea20008000a00 */
[----:B------:R-:W3:Y:S01]  /*5220*/  LDCU.64 UR26, c[0x0][UR8+0x5b8] ;  /* 0x0000b700081a77ac */ /* 0x000ee20008000a00 */
[----:B--2---:R-:W-:Y:S02]  /*5230*/  IMAD R21, R21, UR24, RZ ;  /* 0x0000001815157c24 */ /* 0x004fe4000f8e02ff */
[----:B------:R-:W-:-:S04]  /*5240*/  IMAD.WIDE.U32 R22, R20, UR24, R38 ;  /* 0x0000001814167c25 */ /* 0x000fc8000f8e0026 */
[----:B------:R-:W-:Y:S01]  /*5250*/  IMAD R21, R20, UR25, R21 ;  /* 0x0000001914157c24 */ /* 0x000fe2000f8e0215 */
[----:B------:R-:W4:Y:S04]  /*5260*/  LDCU.64 UR24, c[0x0][UR8+0x5c0] ;  /* 0x0000b800081877ac */ /* 0x000f280008000a00 */
[----:B------:R-:W-:Y:S01]  /*5270*/  IADD3 R23, PT, PT, R23, R21, RZ ;  /* 0x0000001517177210 */ /* 0x000fe20007ffe0ff */
[----:B------:R-:W5:Y:S01]  /*5280*/  LDCU.64 UR8, c[0x0][UR8+0x5c8] ;  /* 0x0000b900080877ac */ /* 0x000f620008000a00 */
[----:B---3--:R-:W-:-:S04]  /*5290*/  IMAD R19, R19, UR26, RZ ;  /* 0x0000001a13137c24 */ /* 0x008fc8000f8e02ff */
[C---:B------:R-:W-:Y:S02]  /*52a0*/  IMAD R21, R18.reuse, UR27, R19 ;  /* 0x0000001b12157c24 */ /* 0x040fe4000f8e0213 */
[----:B------:R-:W-:-:S04]  /*52b0*/  IMAD.WIDE.U32 R18, R18, UR26, R22 ;  /* 0x0000001a12127c25 */ /* 0x000fc8000f8e0016 */
[----:B------:R-:W-:Y:S02]  /*52c0*/  IMAD.IADD R19, R19, 0x1, R21 ;  /* 0x0000000113137824 */ /* 0x000fe400078e0215 */
[----:B----4-:R-:W-:-:S04]  /*52d0*/  IMAD R17, R17, UR24, RZ ;  /* 0x0000001811117c24 */ /* 0x010fc8000f8e02ff */
[C---:B------:R-:W-:Y:S02]  /*52e0*/  IMAD R21, R16.reuse, UR25, R17 ;  /* 0x0000001910157c24 */ /* 0x040fe4000f8e0211 */
[----:B------:R-:W-:-:S04]  /*52f0*/  IMAD.WIDE.U32 R16, R16, UR24, R18 ;  /* 0x0000001810107c25 */ /* 0x000fc8000f8e0012 */
[----:B-----5:R-:W-:Y:S01]  /*5300*/  IMAD R15, R15, UR8, RZ ;  /* 0x000000080f0f7c24 */ /* 0x020fe2000f8e02ff */
[----:B------:R-:W-:-:S03]  /*5310*/  IADD3 R17, PT, PT, R17, R21, RZ ;  /* 0x0000001511117210 */ /* 0x000fc60007ffe0ff */
[C---:B------:R-:W-:Y:S02]  /*5320*/  IMAD R15, R14.reuse, UR9, R15 ;  /* 0x000000090e0f7c24 */ /* 0x040fe4000f8e020f */
[----:B------:R-:W-:-:S04]  /*5330*/  IMAD.WIDE.U32 R38, R14, UR8, R16 ;  /* 0x000000080e267c25 */ /* 0x000fc8000f8e0010 */
[----:B------:R-:W-:-:S07]  /*5340*/  IMAD.IADD R39, R39, 0x1, R15 ;  /* 0x0000000127277824 */ /* 0x000fce00078e020f */
.L_x_7814:
        /* <DEDUP_REMOVED lines=9> */
[C---:B-1----:R-:W-:Y:S02]  /*53e0*/  IMAD R16, R10.reuse, UR5, RZ ;  /* 0x000000050a107c24 */ /* 0x042fe4000f8e02ff */
[----:B------:R-:W-:Y:S02]  /*53f0*/  IMAD.MOV.U32 R15, RZ, RZ, R7 ;  /* 0x000000ffff0f7224 */ /* 0x000fe400078e0007 */
[----:B------:R-:W-:Y:S02]  /*5400*/  IMAD R17, R11, UR4, R16 ;  /* 0x000000040b117c24 */ /* 0x000fe4000f8e0210 */
[----:B------:R-:W-:-:S05]  /*5410*/  IMAD.WIDE.U32 R14, R10, UR4, R14 ;  /* 0x000000040a0e7c25 */ /* 0x000fca000f8e000e */
[----:B------:R-:W-:Y:S02]  /*5420*/  IADD3 R17, PT, PT, R15, R17, RZ ;  /* 0x000000110f117210 */ /* 0x000fe40007ffe0ff */
[----:B0-----:R-:W-:-:S04]  /*5430*/  LEA R16, P0, R14, UR8, 0x3 ;  /* 0x000000080e107c11 */ /* 0x001fc8000f8018ff */
[----:B------:R-:W-:Y:S02]  /*5440*/  LEA.HI.X R17, R14, UR9, R17, 0x3, P0 ;  /* 0x000000090e117c11 */ /* 0x000fe400080f1c11 */
[----:B------:R-:W-:-:S03]  /*5450*/  LEA R14, P0, R10, R16, 0x3 ;  /* 0x000000100a0e7211 */ /* 0x000fc600078018ff */
[----:B------:R-:W2:Y:S01]  /*5460*/  LDG.E.64 R18, desc[UR10][R16.64] ;  /* 0x0000000a10127981 */ /* 0x000ea2000c1e1b00 */
[----:B------:R-:W-:-:S06]  /*5470*/  LEA.HI.X R15, R10, R17, R11, 0x3, P0 ;  /* 0x000000110a0f7211 */ /* 0x000fcc00000f1c0b */
[----:B------:R-:W3:Y:S01]  /*5480*/  LDG.E.64 R14, desc[UR10][R14.64] ;  /* 0x0000000a0e0e7981 */ /* 0x000ee2000c1e1b00 */
[----:B------:R-:W-:Y:S02]  /*5490*/  USHF.L.U32 UR8, UR4, 0x3, URZ ;  /* 0x0000000304087899 */ /* 0x000fe400080006ff */
[----:B------:R-:W-:-:S04]  /*54a0*/  UIADD3 UR4, UP1, UPT, UR4, 0x2, URZ ;  /* 0x0000000204047890 */ /* 0x000fc8000ff3e0ff */
[----:B------:R-:W-:-:S06]  /*54b0*/  UIADD3.X UR5, UPT, UPT, URZ, UR5, URZ, UP1, !UPT ;  /* 0x00000005ff057290 */ /* 0x000fcc0008ffe4ff */
[----:B------:R-:W2:Y:S01]  /*54c0*/  LDCU.64 UR24, c[0x0][UR8+0x5b0] ;  /* 0x0000b600081877ac */ /* 0x000ea20008000a00 */
[----:B------:R-:W3:Y:S01]  /*54d0*/  LDCU.64 UR8, c[0x0][UR8+0x5b8] ;  /* 0x0000b700080877ac */ /* 0x000ee20008000a00 */
[----:B--2---:R-:W-:Y:S02]  /*54e0*/  IMAD R19, R19, UR24, RZ ;  /* 0x0000001813137c24 */ /* 0x004fe4000f8e02ff */
[----:B------:R-:W-:-:S04]  /*54f0*/  IMAD.WIDE.U32 R38, R18, UR24, R38 ;  /* 0x0000001812267c25 */ /* 0x000fc8000f8e0026 */
[----:B------:R-:W-:Y:S02]  /*5500*/  IMAD R21, R18, UR25, R19 ;  /* 0x0000001912157c24 */ /* 0x000fe4000f8e0213 */
[----:B---3--:R-:W-:Y:S02]  /*5510*/  IMAD R19, R15, UR8, RZ ;  /* 0x000000080f137c24 */ /* 0x008fe4000f8e02ff */
[----:B------:R-:W-:Y:S02]  /*5520*/  IMAD.IADD R39, R39, 0x1, R21 ;  /* 0x0000000127277824 */ /* 0x000fe400078e0215 */
[C---:B------:R-:W-:Y:S02]  /*5530*/  IMAD R19, R14.reuse, UR9, R19 ;  /* 0x000000090e137c24 */ /* 0x040fe4000f8e0213 */
[----:B------:R-:W-:-:S05]  /*5540*/  IMAD.WIDE.U32 R38, R14, UR8, R38 ;  /* 0x000000080e267c25 */ /* 0x000fca000f8e0026 */
[----:B------:R-:W-:-:S07]  /*5550*/  IADD3 R39, PT, PT, R39, R19, RZ ;  /* 0x0000001327277210 */ /* 0x000fce0007ffe0ff */
.L_x_7815:
[----:B------:R-:W-:Y:S05]  /*5560*/  BRA.U UP0, `(.L_x_7811) ;  /* 0x00000001003c7547 */ /* 0x000fea000b800000 */
[----:B------:R-:W0:Y:S01]  /*5570*/  LDCU.64 UR8, c[0x0][0x5a0] ;  /* 0x0000b400ff0877ac */ /* 0x000e220008000a00 */
[C---:B-1----:R-:W-:Y:S02]  /*5580*/  IMAD R14, R10.reuse, UR5, RZ ;  /* 0x000000050a0e7c24 */ /* 0x042fe4000f8e02ff */
[----:B------:R-:W-:Y:S02]  /*5590*/  IMAD.MOV.U32 R6, RZ, RZ, R8 ;  /* 0x000000ffff067224 */ /* 0x000fe400078e0008 */
[----:B------:R-:W-:Y:S02]  /*55a0*/  IMAD R11, R11, UR4, R14 ;  /* 0x000000040b0b7c24 */ /* 0x000fe4000f8e020e */
[----:B------:R-:W-:-:S05]  /*55b0*/  IMAD.WIDE.U32 R6, R10, UR4, R6 ;  /* 0x000000040a067c25 */ /* 0x000fca000f8e0006 */
[----:B------:R-:W-:Y:S02]  /*55c0*/  IADD3 R7, PT, PT, R7, R11, RZ ;  /* 0x0000000b07077210 */ /* 0x000fe40007ffe0ff */
[----:B0-----:R-:W-:-:S04]  /*55d0*/  LEA R8, P0, R6, UR8, 0x3 ;  /* 0x0000000806087c11 */ /* 0x001fc8000f8018ff */
[----:B------:R-:W-:-:S05]  /*55e0*/  LEA.HI.X R9, R6, UR9, R7, 0x3, P0 ;  /* 0x0000000906097c11 */ /* 0x000fca00080f1c07 */
[----:B------:R-:W2:Y:S01]  /*55f0*/  LDG.E.64 R6, desc[UR10][R8.64] ;  /* 0x0000000a08067981 */ /* 0x000ea2000c1e1b00 */
[----:B------:R-:W-:-:S12]  /*5600*/  USHF.L.U32 UR4, UR4, 0x3, URZ ;  /* 0x0000000304047899 */ /* 0x000fd800080006ff */
[----:B------:R-:W2:Y:S02]  /*5610*/  LDCU.64 UR4, c[0x0][UR4+0x5b0] ;  /* 0x0000b600040477ac */ /* 0x000ea40008000a00 */
[----:B--2---:R-:W-:Y:S02]  /*5620*/  IMAD R7, R7, UR4, RZ ;  /* 0x0000000407077c24 */ /* 0x004fe4000f8e02ff */
[----:B------:R-:W-:-:S04]  /*5630*/  IMAD.WIDE.U32 R38, R6, UR4, R38 ;  /* 0x0000000406267c25 */ /* 0x000fc8000f8e0026 */
[----:B------:R-:W-:-:S04]  /*5640*/  IMAD R7, R6, UR5, R7 ;  /* 0x0000000506077c24 */ /* 0x000fc8000f8e0207 */
[----:B------:R-:W-:-:S07]  /*5650*/  IMAD.IADD R39, R39, 0x1, R7 ;  /* 0x0000000127277824 */ /* 0x000fce00078e0207 */
.L_x_7811:
[----:B------:R-:W0:Y:S01]  /*5660*/  LDC.64 R6, c[0x0][0x600] ;  /* 0x00018000ff067b82 */ /* 0x000e220000000a00 */
[----:B-1----:R-:W-:Y:S01]  /*5670*/  MOV R11, UR14 ;  /* 0x0000000e000b7c02 */ /* 0x002fe20008000f00 */
[----:B------:R-:W-:Y:S01]  /*5680*/  IMAD.U32 R14, RZ, RZ, UR14 ;  /* 0x0000000eff0e7e24 */ /* 0x000fe2000f8e00ff */
[----:B------:R-:W-:Y:S01]  /*5690*/  MOV R15, UR15 ;  /* 0x0000000f000f7c02 */ /* 0x000fe20008000f00 */
[----:B------:R-:W-:Y:S01]  /*56a0*/  IMAD.U32 R10, RZ, RZ, UR15 ;  /* 0x0000000fff0a7e24 */ /* 0x000fe2000f8e00ff */
[----:B0-----:R-:W-:-:S04]  /*56b0*/  ISETP.GE.U32.AND P0, PT, R6, 0x1, PT ;  /* 0x000000010600780c */ /* 0x001fc80003f06070 */
[----:B------:R-:W-:-:S13]  /*56c0*/  ISETP.GE.AND.EX P0, PT, R7, RZ, PT, P0 ;  /* 0x000000ff0700720c */ /* 0x000fda0003f06300 */
[----:B------:R-:W-:Y:S05]  /*56d0*/  @!P0 BRA `(.L_x_7816) ;  /* 0x0000000000888947 */ /* 0x000fea0003800000 */
[----:B------:R-:W-:Y:S01]  /*56e0*/  BSSY.RECONVERGENT B1, `(.L_x_7816) ;  /* 0x0000021000017945 */ /* 0x000fe20003800200 */
[----:B------:R-:W-:Y:S01]  /*56f0*/  MOV R25, UR12 ;  /* 0x0000000c00197c02 */ /* 0x000fe20008000f00 */
[----:B------:R-:W-:Y:S01]  /*5700*/  IMAD.U32 R24, RZ, RZ, UR13 ;  /* 0x0000000dff187e24 */ /* 0x000fe2000f8e00ff */
[----:B------:R-:W-:Y:S01]  /*5710*/  MOV R23, UR14 ;  /* 0x0000000e00177c02 */ /* 0x000fe20008000f00 */
[----:B------:R-:W-:Y:S01]  /*5720*/  IMAD.U32 R22, RZ, RZ, UR15 ;  /* 0x0000000fff167e24 */ /* 0x000fe2000f8e00ff */
[----:B------:R-:W-:Y:S01]  /*5730*/  MOV R11, UR14 ;  /* 0x0000000e000b7c02 */ /* 0x000fe20008000f00 */
[----:B------:R-:W-:-:S07]  /*5740*/  IMAD.U32 R10, RZ, RZ, UR15 ;  /* 0x0000000fff0a7e24 */ /* 0x000fce000f8e00ff */
.L_x_7817:
        /* <DEDUP_REMOVED lines=27> */
.L_x_7816:
        /* <DEDUP_REMOVED lines=8> */
.L_x_7819:
        /* <DEDUP_REMOVED lines=26> */
[----:B------:R-:W-:Y:S05]  /*5b20*/  BSYNC.RECONVERGENT B1 ;  /* 0x0000000000017941 */ /* 0x000fea0003800200 */
.L_x_7818:
[----:B------:R-:W0:Y:S01]  /*5b30*/  LDCU.64 UR24, c[0x0][0x5f8] ;  /* 0x0000bf00ff1877ac */ /* 0x000e220008000a00 */
[----:B------:R-:W-:Y:S01]  /*5b40*/  IADD3 R7, P0, PT, -R11, R14, RZ ;  /* 0x0000000e0b077210 */ /* 0x000fe20007f1e1ff */
[----:B------:R-:W-:Y:S01]  /*5b50*/  VIADD R5, R5, 0x80 ;  /* 0x0000008005057836 */ /* 0x000fe20000000000 */
[C---:B-----5:R-:W-:Y:S01]  /*5b60*/  SHF.L.U32 R6, R12.reuse, 0x3, RZ ;  /* 0x000000030c067819 */ /* 0x060fe200000006ff */
[----:B------:R-:W1:Y:S01]  /*5b70*/  LDCU.64 UR8, c[0x0][0x608] ;  /* 0x0000c100ff0877ac */ /* 0x000e620008000a00 */
[----:B------:R-:W-:Y:S01]  /*5b80*/  SHF.L.U64.HI R13, R12, 0x3, R13 ;  /* 0x000000030c0d7819 */ /* 0x000fe2000001020d */
[----:B------:R-:W-:Y:S01]  /*5b90*/  IMAD.X R16, R15, 0x1, ~R10, P0 ;  /* 0x000000010f107824 */ /* 0x000fe200000e0e0a */
[----:B------:R-:W2:Y:S01]  /*5ba0*/  LDCU.64 UR26, c[0x0][0x610] ;  /* 0x0000c200ff1a77ac */ /* 0x000ea20008000a00 */
[----:B------:R-:W3:Y:S01]  /*5bb0*/  LDCU.64 UR4, c[0x0][0x580] ;  /* 0x0000b000ff0477ac */ /* 0x000ee20008000a00 */
[----:B0-----:R-:W-:Y:S02]  /*5bc0*/  IADD3 R11, P1, PT, R11, -UR24, RZ ;  /* 0x800000180b0b7c10 */ /* 0x001fe4000ff3e0ff */
[----:B-1----:R-:W-:-:S02]  /*5bd0*/  IADD3 R8, P0, PT, R6, UR8, RZ ;  /* 0x0000000806087c10 */ /* 0x002fc4000ff1e0ff */
[----:B--2---:R-:W-:Y:S02]  /*5be0*/  IADD3 R12, P2, PT, R6, UR26, RZ ;  /* 0x0000001a060c7c10 */ /* 0x004fe4000ff5e0ff */
[--C-:B------:R-:W-:Y:S02]  /*5bf0*/  SHF.R.S64 R6, R7, 0x3, R16.reuse ;  /* 0x0000000307067819 */ /* 0x100fe40000001010 */
[----:B------:R-:W-:Y:S02]  /*5c00*/  SHF.R.S32.HI R7, RZ, 0x3, R16 ;  /* 0x00000003ff077819 */ /* 0x000fe40000011410 */
[----:B------:R-:W-:Y:S02]  /*5c10*/  IADD3.X R16, PT, PT, R10, ~UR25, RZ, P1, !PT ;  /* 0x800000190a107c10 */ /* 0x000fe40008ffe4ff */
[----:B---3--:R-:W-:Y:S02]  /*5c20*/  IADD3 R14, P3, PT, R37, UR4, RZ ;  /* 0x00000004250e7c10 */ /* 0x008fe4000ff7e0ff */
[----:B------:R-:W-:-:S02]  /*5c30*/  IADD3.X R9, PT, PT, R13, UR9, RZ, P0, !PT ;  /* 0x000000090d097c10 */ /* 0x000fc400087fe4ff */
[--C-:B------:R-:W-:Y:S02]  /*5c40*/  SHF.R.S64 R10, R11, 0x3, R16.reuse ;  /* 0x000000030b0a7819 */ /* 0x100fe40000001010 */
[----:B------:R-:W-:Y:S01]  /*5c50*/  IADD3.X R13, PT, PT, R13, UR27, RZ, P2, !PT ;  /* 0x0000001b0d0d7c10 */ /* 0x000fe200097fe4ff */
[----:B------:R0:W-:Y:S01]  /*5c60*/  STG.E.64 desc[UR10][R8.64], R6 ;  /* 0x0000000608007986 */ /* 0x0001e2000c101b0a */
[----:B------:R-:W-:Y:S02]  /*5c70*/  SHF.R.S32.HI R11, RZ, 0x3, R16 ;  /* 0x00000003ff0b7819 */ /* 0x000fe40000011410 */
[----:B------:R-:W-:-:S03]  /*5c80*/  IADD3.X R15, PT, PT, RZ, UR5, RZ, P3, !PT ;  /* 0x00000005ff0f7c10 */ /* 0x000fc60009ffe4ff */
[----:B------:R0:W-:Y:S04]  /*5c90*/  STG.E.64 desc[UR10][R12.64], R10 ;  /* 0x0000000a0c007986 */ /* 0x0001e8000c101b0a */
[----:B------:R0:W-:Y:S02]  /*5ca0*/  STG.E.64 desc[UR10][R14.64], RZ ;  /* 0x000000ff0e007986 */ /* 0x0001e4000c101b0a */
.L_x_7809:
[----:B------:R-:W-:Y:S05]  /*5cb0*/  BSYNC.RECONVERGENT B0 ;  /* 0x0000000000007941 */ /* 0x000fea0003800200 */
.L_x_7808:
        /* <DEDUP_REMOVED lines=290> */
[----:B------:R-:W-:-:S04]  /*6ee0*/  IMAD.MOV R10, RZ, RZ, -R13 ;  /* 0x000000ffff0a7224 */ /* 0x000fc800078e0a0d */
[----:B------:R-:W-:Y:S02]  /*6ef0*/  IMAD R10, R10, UR8, R11 ;  /* 0x000000080a0a7c24 */ /* 0x000fe4000f8e020b */
[----:B--2---:R-:W-:-:S05]  /*6f00*/  @P0 IMAD.HI.U32 R8, R13, R14, R12 ;  /* 0x0000000e0d080227 */ /* 0x004fca00078e000c */
[----:B------:R-:W-:Y:S01]  /*6f10*/  @P0 SHF.R.U32.HI R8, RZ, R15, R8 ;  /* 0x0000000fff080219 */ /* 0x000fe20000011608 */
[C---:B-1----:R-:W-:Y:S02]  /*6f20*/  IMAD R9, R10.reuse, UR4, R9 ;  /* 0x000000040a097c24 */ /* 0x042fe4000f8e0209 */
[----:B------:R-:W-:Y:S01]  /*6f30*/  IMAD R6, R10, UR5, R6 ;  /* 0x000000050a067c24 */ /* 0x000fe2000f8e0206 */
[----:B------:R-:W-:-:S05]  /*6f40*/  @P0 IADD3 R12, PT, PT, -R8, RZ, RZ ;  /* 0x000000ff080c0210 */ /* 0x000fca0007ffe1ff */
[----:B0-----:R-:W-:-:S04]  /*6f50*/  @P0 IMAD R12, R5, R12, R13 ;  /* 0x0000000c050c0224 */ /* 0x001fc800078e020d */
[C---:B---3--:R-:W-:Y:S02]  /*6f60*/  @P0 IMAD R9, R12.reuse, R16, R9 ;  /* 0x000000100c090224 */ /* 0x048fe400078e0209 */
[----:B------:R-:W-:-:S07]  /*6f70*/  @P0 IMAD R6, R12, R17, R6 ;  /* 0x000000110c060224 */ /* 0x000fce00078e0206 */
.L_x_7820:
[----:B------:R-:W0:Y:S02]  /*6f80*/  LDCU.128 UR24, c[0x0][0x580] ;  /* 0x0000b000ff1877ac */ /* 0x000e240008000c00 */
[----:B0-----:R-:W-:-:S05]  /*6f90*/  IADD3 R6, P0, PT, R6, UR26, RZ ;  /* 0x0000001a06067c10 */ /* 0x001fca000ff1e0ff */
[----:B------:R-:W-:-:S06]  /*6fa0*/  IMAD.X R7, RZ, RZ, UR27, P0 ;  /* 0x0000001bff077e24 */ /* 0x000fcc00080e06ff */
[----:B------:R-:W5:Y:S01]  /*6fb0*/  LDG.E.64 R6, desc[UR10][R6.64] ;  /* 0x0000000a06067981 */ /* 0x000f62000c1e1b00 */
[----:B------:R-:W-:Y:S01]  /*6fc0*/  UISETP.NE.U32.AND UP1, UPT, UR20, URZ, UPT ;  /* 0x000000ff1400728c */ /* 0x000fe2000bf25070 */
[----:B------:R-:W-:Y:S01]  /*6fd0*/  IADD3 R8, P0, PT, R9, UR24, RZ ;  /* 0x0000001809087c10 */ /* 0x000fe2000ff1e0ff */
[----:B------:R-:W-:Y:S01]  /*6fe0*/  UISETP.GE.U32.AND UP0, UPT, UR20, 0x1, UPT ;  /* 0x000000011400788c */ /* 0x000fe2000bf06070 */
[----:B------:R-:W-:Y:S01]  /*6ff0*/  IMAD.MOV.U32 R16, RZ, RZ, RZ ;  /* 0x000000ffff107224 */ /* 0x000fe200078e00ff */
[----:B------:R-:W-:Y:S01]  /*7000*/  UISETP.NE.AND.EX UP1, UPT, UR21, URZ, UPT, UP1 ;  /* 0x000000ff1500728c */ /* 0x000fe2000bf25310 */
[----:B------:R-:W-:Y:S01]  /*7010*/  IADD3.X R9, PT, PT, RZ, UR25, RZ, P0, !PT ;  /* 0x00000019ff097c10 */ /* 0x000fe200087fe4ff */
[----:B------:R-:W-:Y:S01]  /*7020*/  UISETP.GE.AND.EX UP0, UPT, UR21, URZ, UPT, UP0 ;  /* 0x000000ff1500728c */ /* 0x000fe2000bf06300 */
[----:B------:R-:W-:-:S03]  /*7030*/  MOV R5, RZ ;  /* 0x000000ff00057202 */ /* 0x000fc60000000f00 */
[----:B------:R-:W-:-:S09]  /*7040*/  UPLOP3.LUT UP0, UPT, UP1, UP0, UPT, 0x2f, 0xf2 ;  /* 0x0000000000f2789c */ /* 0x000fd20000f00577 */
[----:B------:R-:W-:Y:S05]  /*7050*/  BRA.U UP0, `(.L_x_7821) ;  /* 0x0000000d00307547 */ /* 0x000fea000b800000 */
[----:B------:R-:W0:Y:S01]  /*7060*/  LDCU.64 UR4, c[0x0][0x5a8] ;  /* 0x0000b500ff0477ac */ /* 0x000e220008000a00 */
[----:B------:R-:W1:Y:S01]  /*7070*/  LDC.64 R12, c[0x0][0x5f0] ;  /* 0x00017c00ff0c7b82 */ /* 0x000e620000000a00 */
[----:B------:R-:W-:Y:S01]  /*7080*/  IMAD.MOV.U32 R16, RZ, RZ, RZ ;  /* 0x000000ffff107224 */ /* 0x000fe200078e00ff */
[----:B------:R-:W-:Y:S02]  /*7090*/  UISETP.GE.U32.AND UP0, UPT, UR20, 0x8, UPT ;  /* 0x000000081400788c */ /* 0x000fe4000bf06070 */
[----:B------:R-:W-:Y:S02]  /*70a0*/  UISETP.NE.U32.AND UP1, UPT, UR19, URZ, UPT ;  /* 0x000000ff1300728c */ /* 0x000fe4000bf25070 */
[----:B------:R-:W-:Y:S02]  /*70b0*/  UISETP.GE.AND.EX UP0, UPT, UR21, URZ, UPT, UP0 ;  /* 0x000000ff1500728c */ /* 0x000fe4000bf06300 */
[----:B------:R-:W-:Y:S01]  /*70c0*/  UISETP.NE.AND.EX UP1, UPT, URZ, URZ, UPT, UP1 ;  /* 0x000000ffff00728c */ /* 0x000fe2000bf25310 */
[----:B0----5:R-:W-:-:S02]  /*70d0*/  IMAD R5, R7, UR4, RZ ;  /* 0x0000000407057c24 */ /* 0x021fc4000f8e02ff */
[----:B------:R-:W-:Y:S01]  /*70e0*/  IMAD.WIDE.U32 R14, R6, UR4, RZ ;  /* 0x00000004060e7c25 */ /* 0x000fe2000f8e00ff */
[----:B------:R-:W-:-:S03]  /*70f0*/  UMOV UR4, URZ ;  /* 0x000000ff00047c82 */ /* 0x000fc60008000000 */
[----:B------:R-:W-:Y:S02]  /*7100*/  IMAD R11, R6, UR5, R5 ;  /* 0x00000005060b7c24 */ /* 0x000fe4000f8e0205 */
[----:B------:R-:W-:Y:S01]  /*7110*/  HFMA2 R5, -RZ, RZ, 0, 0 ;  /* 0x00000000ff057431 */ /* 0x000fe200000001ff */
[----:B------:R-:W-:Y:S01]  /*7120*/  UMOV UR5, URZ ;  /* 0x000000ff00057c82 */ /* 0x000fe20008000000 */
[----:B------:R-:W-:Y:S01]  /*7130*/  IMAD.IADD R11, R15, 0x1, R11 ;  /* 0x000000010f0b7824 */ /* 0x000fe200078e020b */
[----:B------:R-:W-:Y:S06]  /*7140*/  BRA.U !UP0, `(.L_x_7822) ;  /* 0x0000000508607547 */ /* 0x000fec000b800000 */
[----:B------:R-:W0:Y:S01]  /*7150*/  LDCU.64 UR8, c[0x0][0x5a0] ;  /* 0x0000b400ff0877ac */ /* 0x000e220008000a00 */
[----:B-1----:R-:W-:Y:S01]  /*7160*/  SHF.L.U32 R21, R13, 0x3, RZ ;  /* 0x000000030d157819 */ /* 0x002fe200000006ff */
[C---:B------:R-:W-:Y:S01]  /*7170*/  IMAD.WIDE.U32 R18, R12.reuse, 0x8, RZ ;  /* 0x000000080c127825 */ /* 0x040fe200078e00ff */
[----:B------:R-:W-:Y:S01]  /*7180*/  SHF.L.U64.HI R40, R12, 0x6, R13 ;  /* 0x000000060c287819 */ /* 0x000fe2000001020d */
[----:B------:R-:W-:Y:S01]  /*7190*/  ULOP3.LUT UR4, UR6, 0xfffffff8, URZ, 0xc0, !UPT ;  /* 0xfffffff806047892 */ /* 0x000fe2000f8ec0ff */
[----:B------:R-:W-:Y:S01]  /*71a0*/  MOV R5, RZ ;  /* 0x000000ff00057202 */ /* 0x000fe20000000f00 */
[----:B------:R-:W-:Y:S01]  /*71b0*/  ULOP3.LUT UR5, UR7, 0x7fffffff, URZ, 0xc0, !UPT ;  /* 0x7fffffff07057892 */ /* 0x000fe2000f8ec0ff */
[----:B------:R-:W-:Y:S02]  /*71c0*/  IMAD.MOV.U32 R16, RZ, RZ, RZ ;  /* 0x000000ffff107224 */ /* 0x000fe400078e00ff */
[----:B------:R-:W-:Y:S02]  /*71d0*/  IMAD.IADD R38, R19, 0x1, R21 ;  /* 0x0000000113267824 */ /* 0x000fe400078e0215 */
[----:B------:R-:W-:Y:S01]  /*71e0*/  UMOV UR7, UR4 ;  /* 0x0000000400077c82 */ /* 0x000fe20008000000 */
[----:B0-----:R-:W-:Y:S01]  /*71f0*/  LEA R36, P0, R14, UR8, 0x3 ;  /* 0x000000080e247c11 */ /* 0x001fe2000f8018ff */
[----:B------:R-:W-:-:S03]  /*7200*/  UMOV UR8, UR5 ;  /* 0x0000000500087c82 */ /* 0x000fc60008000000 */
[----:B------:R-:W-:Y:S01]  /*7210*/  LEA.HI.X R17, R14, UR9, R11, 0x3, P0 ;  /* 0x000000090e117c11 */ /* 0x000fe200080f1c0b */
[----:B------:R-:W-:-:S08]  /*7220*/  UMOV UR9, 0x268 ;  /* 0x0000026800097882 */ /* 0x000fd00000000000 */
.L_x_7823:
[----:B------:R-:W-:Y:S02]  /*7230*/  MOV R37, R17 ;  /* 0x0000001100257202 */ /* 0x000fe40000000f00 */
[----:B------:R-:W-:-:S03]  /*7240*/  IADD3 R24, P0, PT, R36, R18, RZ ;  /* 0x0000001224187210 */ /* 0x000fc60007f1e0ff */
[----:B------:R-:W2:Y:S02]  /*7250*/  LDG.E.64 R20, desc[UR10][R36.64] ;  /* 0x0000000a24147981 */ /* 0x000ea4000c1e1b00 */
[----:B------:R-:W-:Y:S01]  /*7260*/  IMAD.X R25, R17, 0x1, R38, P0 ;  /* 0x0000000111197824 */ /* 0x000fe200000e0626 */
[----:B------:R-:W-:-:S04]  /*7270*/  IADD3 R26, P0, PT, R24, R18, RZ ;  /* 0x00000012181a7210 */ /* 0x000fc80007f1e0ff */
[----:B------:R0:W3:Y:S01]  /*7280*/  LDG.E.64 R22, desc[UR10][R24.64] ;  /* 0x0000000a18167981 */ /* 0x0000e2000c1e1b00 */
[----:B------:R-:W-:Y:S02]  /*7290*/  IADD3.X R27, PT, PT, R25, R38, RZ, P0, !PT ;  /* 0x00000026191b7210 */ /* 0x000fe400007fe4ff */
[----:B------:R-:W-:-:S03]  /*72a0*/  IADD3 R42, P0, PT, R26, R18, RZ ;  /* 0x000000121a2a7210 */ /* 0x000fc60007f1e0ff */
[----:B------:R-:W4:Y:S02]  /*72b0*/  LDG.E.64 R34, desc[UR10][R26.64] ;  /* 0x0000000a1a227981 */ /* 0x000f24000c1e1b00 */
[----:B------:R-:W-:Y:S01]  /*72c0*/  IMAD.X R43, R27, 0x1, R38, P0 ;  /* 0x000000011b2b7824 */ /* 0x000fe200000e0626 */
[----:B------:R-:W-:-:S04]  /*72d0*/  IADD3 R44, P0, PT, R42, R18, RZ ;  /* 0x000000122a2c7210 */ /* 0x000fc80007f1e0ff */
[----:B------:R1:W5:Y:S01]  /*72e0*/  LDG.E.64 R32, desc[UR10][R42.64] ;  /* 0x0000000a2a207981 */ /* 0x000362000c1e1b00 */
[----:B------:R-:W-:Y:S02]  /*72f0*/  IADD3.X R45, PT, PT, R43, R38, RZ, P0, !PT ;  /* 0x000000262b2d7210 */ /* 0x000fe400007fe4ff */
[----:B------:R-:W-:-:S03]  /*7300*/  IADD3 R46, P0, PT, R44, R18, RZ ;  /* 0x000000122c2e7210 */ /* 0x000fc60007f1e0ff */
[----:B------:R-:W5:Y:S02]  /*7310*/  LDG.E.64 R30, desc[UR10][R44.64] ;  /* 0x0000000a2c1e7981 */ /* 0x000f64000c1e1b00 */
        /* <DEDUP_REMOVED lines=8> */
[----:B------:R-:W2:Y:S01]  /*73a0*/  LDCU.64 UR20, c[0x0][UR9+0x348] ;  /* 0x00006900091477ac */ /* 0x000ea20008000a00 */
[----:B-1----:R-:W-:Y:S01]  /*73b0*/  MOV R42, R16 ;  /* 0x00000010002a7202 */ /* 0x002fe20000000f00 */
[----:B------:R-:W-:Y:S01]  /*73c0*/  IMAD.MOV.U32 R43, RZ, RZ, R5 ;  /* 0x000000ffff2b7224 */ /* 0x000fe200078e0005 */
[----:B------:R-:W-:Y:S01]  /*73d0*/  LEA R36, P0, R12, R36, 0x6 ;  /* 0x000000240c247211 */ /* 0x000fe200078030ff */
[----:B------:R-:W3:Y:S01]  /*73e0*/  LDCU.64 UR22, c[0x0][UR9+0x350] ;  /* 0x00006a00091677ac */ /* 0x000ee20008000a00 */
[----:B------:R-:W-:-:S03]  /*73f0*/  UIADD3 UR7, UP0, UPT, UR7, -0x8, URZ ;  /* 0xfffffff807077890 */ /* 0x000fc6000ff1e0ff */
[----:B------:R-:W-:Y:S01]  /*7400*/  IMAD.X R17, R17, 0x1, R40, P0 ;  /* 0x0000000111117824 */ /* 0x000fe200000e0628 */
[----:B------:R-:W-:Y:S02]  /*7410*/  UIADD3.X UR8, UPT, UPT, UR8, -0x1, URZ, UP0, !UPT ;  /* 0xffffffff08087890 */ /* 0x000fe400087fe4ff */
[----:B------:R-:W-:-:S04]  /*7420*/  UISETP.NE.U32.AND UP0, UPT, UR7, URZ, UPT ;  /* 0x000000ff0700728c */ /* 0x000fc8000bf05070 */
[----:B------:R-:W-:Y:S01]  /*7430*/  UISETP.NE.AND.EX UP0, UPT, UR8, URZ, UPT, UP0 ;  /* 0x000000ff0800728c */ /* 0x000fe2000bf05300 */
[----:B--2---:R-:W-:Y:S02]  /*7440*/  IMAD R21, R21, UR20, RZ ;  /* 0x0000001415157c24 */ /* 0x004fe4000f8e02ff */
[----:B------:R-:W-:-:S04]  /*7450*/  IMAD.WIDE.U32 R42, R20, UR20, R42 ;  /* 0x00000014142a7c25 */ /* 0x000fc8000f8e002a */
[----:B------:R-:W-:Y:S01]  /*7460*/  IMAD R21, R20, UR21, R21 ;  /* 0x0000001514157c24 */ /* 0x000fe2000f8e0215 */
[----:B------:R-:W4:Y:S01]  /*7470*/  LDCU.64 UR20, c[0x0][UR9+0x358] ;  /* 0x00006b00091477ac */ /* 0x000f220008000a00 */
[----:B---3--:R-:W-:-:S03]  /*7480*/  IMAD R5, R23, UR22, RZ ;  /* 0x0000001617057c24 */ /* 0x008fc6000f8e02ff */
[----:B------:R-:W-:Y:S01]  /*7490*/  IADD3 R43, PT, PT, R43, R21, RZ ;  /* 0x000000152b2b7210 */ /* 0x000fe20007ffe0ff */
[C---:B------:R-:W-:Y:S02]  /*74a0*/  IMAD R5, R22.reuse, UR23, R5 ;  /* 0x0000001716057c24 */ /* 0x040fe4000f8e0205 */
[----:B------:R-:W-:Y:S01]  /*74b0*/  IMAD.WIDE.U32 R22, R22, UR22, R42 ;  /* 0x0000001616167c25 */ /* 0x000fe2000f8e002a */
[----:B------:R-:W5:Y:S03]  /*74c0*/  LDCU.64 UR22, c[0x0][UR9+0x360] ;  /* 0x00006c00091677ac */ /* 0x000f660008000a00 */
[----:B------:R-:W-:Y:S02]  /*74d0*/  IMAD.IADD R23, R23, 0x1, R5 ;  /* 0x0000000117177824 */ /* 0x000fe400078e0205 */
[----:B----4-:R-:W-:-:S04]  /*74e0*/  IMAD R5, R35, UR20, RZ ;  /* 0x0000001423057c24 */ /* 0x010fc8000f8e02ff */
[C---:B------:R-:W-:Y:S02]  /*74f0*/  IMAD R5, R34.reuse, UR21, R5 ;  /* 0x0000001522057c24 */ /* 0x040fe4000f8e0205 */
[----:B------:R-:W-:Y:S01]  /*7500*/  IMAD.WIDE.U32 R34, R34, UR20, R22 ;  /* 0x0000001422227c25 */ /* 0x000fe2000f8e0016 */
[----:B------:R-:W0:Y:S04]  /*7510*/  LDCU.64 UR20, c[0x0][UR9+0x368] ;  /* 0x00006d00091477ac */ /* 0x000e280008000a00 */
[----:B------:R-:W-:Y:S01]  /*7520*/  IADD3 R35, PT, PT, R35, R5, RZ ;  /* 0x0000000523237210 */ /* 0x000fe20007ffe0ff */
[----:B-----5:R-:W-:-:S04]  /*7530*/  IMAD R5, R33, UR22, RZ ;  /* 0x0000001621057c24 */ /* 0x020fc8000f8e02ff */
[C---:B------:R-:W-:Y:S02]  /*7540*/  IMAD R5, R32.reuse, UR23, R5 ;  /* 0x0000001720057c24 */ /* 0x040fe4000f8e0205 */
[----:B------:R-:W-:Y:S01]  /*7550*/  IMAD.WIDE.U32 R32, R32, UR22, R34 ;  /* 0x0000001620207c25 */ /* 0x000fe2000f8e0022 */
[----:B------:R-:W1:Y:S03]  /*7560*/  LDCU.64 UR22, c[0x0][UR9+0x370] ;  /* 0x00006e00091677ac */ /* 0x000e660008000a00 */
[----:B------:R-:W-:Y:S02]  /*7570*/  IMAD.IADD R33, R33, 0x1, R5 ;  /* 0x0000000121217824 */ /* 0x000fe400078e0205 */
[----:B0-----:R-:W-:-:S04]  /*7580*/  IMAD R5, R31, UR20, RZ ;  /* 0x000000141f057c24 */ /* 0x001fc8000f8e02ff */
[C---:B------:R-:W-:Y:S02]  /*7590*/  IMAD R5, R30.reuse, UR21, R5 ;  /* 0x000000151e057c24 */ /* 0x040fe4000f8e0205 */
[----:B------:R-:W-:Y:S01]  /*75a0*/  IMAD.WIDE.U32 R30, R30, UR20, R32 ;  /* 0x000000141e1e7c25 */ /* 0x000fe2000f8e0020 */
[----:B------:R-:W0:Y:S04]  /*75b0*/  LDCU.64 UR20, c[0x0][UR9+0x378] ;  /* 0x00006f00091477ac */ /* 0x000e280008000a00 */
[----:B------:R-:W-:Y:S01]  /*75c0*/  IADD3 R31, PT, PT, R31, R5, RZ ;  /* 0x000000051f1f7210 */ /* 0x000fe20007ffe0ff */
[----:B-1----:R-:W-:-:S04]  /*75d0*/  IMAD R5, R29, UR22, RZ ;  /* 0x000000161d057c24 */ /* 0x002fc8000f8e02ff */
[C---:B------:R-:W-:Y:S02]  /*75e0*/  IMAD R5, R28.reuse, UR23, R5 ;  /* 0x000000171c057c24 */ /* 0x040fe4000f8e0205 */
[----:B------:R-:W-:Y:S01]  /*75f0*/  IMAD.WIDE.U32 R28, R28, UR22, R30 ;  /* 0x000000161c1c7c25 */ /* 0x000fe2000f8e001e */
[----:B------:R-:W1:Y:S03]  /*7600*/  LDCU.64 UR22, c[0x0][UR9+0x380] ;  /* 0x00007000091677ac */ /* 0x000e660008000a00 */
[----:B------:R-:W-:Y:S01]  /*7610*/  IMAD.IADD R29, R29, 0x1, R5 ;  /* 0x000000011d1d7824 */ /* 0x000fe200078e0205 */
[----:B------:R-:W-:Y:S01]  /*7620*/  UIADD3 UR9, UPT, UPT, UR9, 0x40, URZ ;  /* 0x0000004009097890 */ /* 0x000fe2000fffe0ff */
[----:B0-----:R-:W-:-:S04]  /*7630*/  IMAD R5, R27, UR20, RZ ;  /* 0x000000141b057c24 */ /* 0x001fc8000f8e02ff */
[C---:B------:R-:W-:Y:S02]  /*7640*/  IMAD R5, R26.reuse, UR21, R5 ;  /* 0x000000151a057c24 */ /* 0x040fe4000f8e0205 */
[----:B------:R-:W-:-:S05]  /*7650*/  IMAD.WIDE.U32 R26, R26, UR20, R28 ;  /* 0x000000141a1a7c25 */ /* 0x000fca000f8e001c */
[----:B------:R-:W-:Y:S01]  /*7660*/  IADD3 R27, PT, PT, R27, R5, RZ ;  /* 0x000000051b1b7210 */ /* 0x000fe20007ffe0ff */
[----:B-1----:R-:W-:-:S04]  /*7670*/  IMAD R5, R25, UR22, RZ ;  /* 0x0000001619057c24 */ /* 0x002fc8000f8e02ff */
[C---:B------:R-:W-:Y:S02]  /*7680*/  IMAD R5, R24.reuse, UR23, R5 ;  /* 0x0000001718057c24 */ /* 0x040fe4000f8e0205 */
[----:B------:R-:W-:-:S04]  /*7690*/  IMAD.WIDE.U32 R24, R24, UR22, R26 ;  /* 0x0000001618187c25 */ /* 0x000fc8000f8e001a */
[----:B------:R-:W-:Y:S01]  /*76a0*/  IMAD.IADD R5, R25, 0x1, R5 ;  /* 0x0000000119057824 */ /* 0x000fe200078e0205 */
[----:B------:R-:W-:Y:S01]  /*76b0*/  MOV R16, R24 ;  /* 0x0000001800107202 */ /* 0x000fe20000000f00 */
[----:B------:R-:W-:Y:S06]  /*76c0*/  BRA.U UP0, `(.L_x_7823) ;  /* 0xfffffff900d87547 */ /* 0x000fec000b83ffff */
.L_x_7822:
        /* <DEDUP_REMOVED lines=14> */
[----:B------:R-:W-:Y:S02]  /*77b0*/  LEA.HI.X R27, R18, UR9, R17, 0x3, P0 ;  /* 0x00000009121b7c11 */ /* 0x000fe400080f1c11 */
[----:B------:R-:W-:-:S03]  /*77c0*/  SHF.L.U64.HI R17, R12, 0x3, R13 ;  /* 0x000000030c117819 */ /* 0x000fc6000001020d */
[----:B------:R-:W2:Y:S01]  /*77d0*/  LDG.E.64 R24, desc[UR10][R26.64] ;  /* 0x0000000a1a187981 */ /* 0x000ea2000c1e1b00 */
        /* <DEDUP_REMOVED lines=9> */
[----:B------:R-:W-:Y:S01]  /*7870*/  USHF.L.U32 UR8, UR4, 0x3, URZ ;  /* 0x0000000304087899 */ /* 0x000fe200080006ff */
[----:B------:R-:W-:Y:S01]  /*7880*/  MOV R17, R5 ;  /* 0x0000000500117202 */ /* 0x000fe20000000f00 */
[----:B------:R-:W-:-:S04]  /*7890*/  UIADD3 UR4, UP1, UPT, UR4, 0x4, URZ ;  /* 0x0000000404047890 */ /* 0x000fc8000ff3e0ff */
[----:B------:R-:W-:-:S06]  /*78a0*/  UIADD3.X UR5, UPT, UPT, URZ, UR5, URZ, UP1, !UPT ;  /* 0x00000005ff057290 */ /* 0x000fcc0008ffe4ff */
[----:B------:R-:W2:Y:S01]  /*78b0*/  LDCU.64 UR18, c[0x0][UR8+0x5b0] ;  /* 0x0000b600081277ac */ /* 0x000ea20008000a00 */
[----:B------:R-:W3:Y:S01]  /*78c0*/  LDCU.64 UR20, c[0x0][UR8+0x5b8] ;  /* 0x0000b700081477ac */ /* 0x000ee20008000a00 */
[----:B--2---:R-:W-:Y:S02]  /*78d0*/  IMAD R25, R25, UR18, RZ ;  /* 0x0000001219197c24 */ /* 0x004fe4000f8e02ff */
[----:B------:R-:W-:-:S04]  /*78e0*/  IMAD.WIDE.U32 R16, R24, UR18, R16 ;  /* 0x0000001218107c25 */ /* 0x000fc8000f8e0010 */
[----:B------:R-:W-:Y:S01]  /*78f0*/  IMAD R25, R24, UR19, R25 ;  /* 0x0000001318197c24 */ /* 0x000fe2000f8e0219 */
[----:B------:R-:W4:Y:S03]  /*7900*/  LDCU.64 UR18, c[0x0][UR8+0x5c0] ;  /* 0x0000b800081277ac */ /* 0x000f260008000a00 */
[----:B------:R-:W-:Y:S01]  /*7910*/  IMAD.IADD R17, R17, 0x1, R25 ;  /* 0x0000000111117824 */ /* 0x000fe200078e0219 */
[----:B------:R-:W5:Y:S01]  /*7920*/  LDCU.64 UR8, c[0x0][UR8+0x5c8] ;  /* 0x0000b900080877ac */ /* 0x000f620008000a00 */
[----:B---3--:R-:W-:-:S04]  /*7930*/  IMAD R5, R23, UR20, RZ ;  /* 0x0000001417057c24 */ /* 0x008fc8000f8e02ff */
[C---:B------:R-:W-:Y:S02]  /*7940*/  IMAD R5, R22.reuse, UR21, R5 ;  /* 0x0000001516057c24 */ /* 0x040fe4000f8e0205 */
[----:B------:R-:W-:-:S05]  /*7950*/  IMAD.WIDE.U32 R22, R22, UR20, R16 ;  /* 0x0000001416167c25 */ /* 0x000fca000f8e0010 */
[----:B------:R-:W-:Y:S01]  /*7960*/  IADD3 R23, PT, PT, R23, R5, RZ ;  /* 0x0000000517177210 */ /* 0x000fe20007ffe0ff */
[----:B----4-:R-:W-:-:S04]  /*7970*/  IMAD R5, R21, UR18, RZ ;  /* 0x0000001215057c24 */ /* 0x010fc8000f8e02ff */
[C---:B------:R-:W-:Y:S02]  /*7980*/  IMAD R5, R20.reuse, UR19, R5 ;  /* 0x0000001314057c24 */ /* 0x040fe4000f8e0205 */
[----:B------:R-:W-:-:S04]  /*7990*/  IMAD.WIDE.U32 R20, R20, UR18, R22 ;  /* 0x0000001214147c25 */ /* 0x000fc8000f8e0016 */
[----:B-----5:R-:W-:Y:S02]  /*79a0*/  IMAD R17, R19, UR8, RZ ;  /* 0x0000000813117c24 */ /* 0x020fe4000f8e02ff */
[----:B------:R-:W-:Y:S02]  /*79b0*/  IMAD.IADD R21, R21, 0x1, R5 ;  /* 0x0000000115157824 */ /* 0x000fe400078e0205 */
[C---:B------:R-:W-:Y:S02]  /*79c0*/  IMAD R5, R18.reuse, UR9, R17 ;  /* 0x0000000912057c24 */ /* 0x040fe4000f8e0211 */
[----:B------:R-:W-:-:S05]  /*79d0*/  IMAD.WIDE.U32 R16, R18, UR8, R20 ;  /* 0x0000000812107c25 */ /* 0x000fca000f8e0014 */
[----:B------:R-:W-:-:S07]  /*79e0*/  IADD3 R5, PT, PT, R17, R5, RZ ;  /* 0x0000000511057210 */ /* 0x000fce0007ffe0ff */
.L_x_7824:
        /* <DEDUP_REMOVED lines=12> */
[----:B------:R-:W-:-:S04]  /*7ab0*/  IMAD.WIDE.U32 R18, R12, UR4, R18 ;  /* 0x000000040c127c25 */ /* 0x000fc8000f8e0012 */
[----:B------:R-:W-:Y:S01]  /*7ac0*/  IMAD.IADD R17, R19, 0x1, R17 ;  /* 0x0000000113117824 */ /* 0x000fe200078e0211 */
[----:B0-----:R-:W-:-:S04]  /*7ad0*/  LEA R20, P0, R18, UR6, 0x3 ;  /* 0x0000000612147c11 */ /* 0x001fc8000f8018ff */
[----:B------:R-:W-:Y:S02]  /*7ae0*/  LEA.HI.X R21, R18, UR7, R17, 0x3, P0 ;  /* 0x0000000712157c11 */ /* 0x000fe400080f1c11 */
[----:B------:R-:W-:-:S03]  /*7af0*/  LEA R18, P0, R12, R20, 0x3 ;  /* 0x000000140c127211 */ /* 0x000fc600078018ff */
[----:B------:R-:W2:Y:S01]  /*7b00*/  LDG.E.64 R22, desc[UR10][R20.64] ;  /* 0x0000000a14167981 */ /* 0x000ea2000c1e1b00 */
[----:B------:R-:W-:-:S06]  /*7b10*/  LEA.HI.X R19, R12, R21, R13, 0x3, P0 ;  /* 0x000000150c137211 */ /* 0x000fcc00000f1c0d */
[----:B------:R-:W3:Y:S01]  /*7b20*/  LDG.E.64 R18, desc[UR10][R18.64] ;  /* 0x0000000a12127981 */ /* 0x000ee2000c1e1b00 */
        /* <DEDUP_REMOVED lines=14> */
.L_x_7825:
        /* <DEDUP_REMOVED lines=10> */
[----:B------:R-:W-:Y:S01]  /*7cb0*/  USHF.L.U32 UR4, UR4, 0x3, URZ ;  /* 0x0000000304047899 */ /* 0x000fe200080006ff */
[----:B------:R-:W-:-:S11]  /*7cc0*/  IMAD.MOV.U32 R17, RZ, RZ, R5 ;  /* 0x000000ffff117224 */ /* 0x000fd600078e0005 */
[----:B------:R-:W2:Y:S02]  /*7cd0*/  LDCU.64 UR4, c[0x0][UR4+0x5b0] ;  /* 0x0000b600040477ac */ /* 0x000ea40008000a00 */
[----:B--2---:R-:W-:Y:S02]  /*7ce0*/  IMAD R11, R11, UR4, RZ ;  /* 0x000000040b0b7c24 */ /* 0x004fe4000f8e02ff */
[----:B------:R-:W-:-:S04]  /*7cf0*/  IMAD.WIDE.U32 R16, R10, UR4, R16 ;  /* 0x000000040a107c25 */ /* 0x000fc8000f8e0010 */
[----:B------:R-:W-:-:S05]  /*7d00*/  IMAD R11, R10, UR5, R11 ;  /* 0x000000050a0b7c24 */ /* 0x000fca000f8e020b */
[----:B------:R-:W-:-:S07]  /*7d10*/  IADD3 R5, PT, PT, R17, R11, RZ ;  /* 0x0000000b11057210 */ /* 0x000fce0007ffe0ff */
.L_x_7821:
[----:B------:R-:W0:Y:S01]  /*7d20*/  LDCU.64 UR4, c[0x0][0x600] ;  /* 0x0000c000ff0477ac */ /* 0x000e220008000a00 */
[----:B-1----:R-:W-:Y:S01]  /*7d30*/  IMAD.U32 R13, RZ, RZ, UR14 ;  /* 0x0000000eff0d7e24 */ /* 0x002fe2000f8e00ff */
        /* <DEDUP_REMOVED lines=13> */
.L_x_7827:
        /* <DEDUP_REMOVED lines=27> */
.L_x_7826:
[----:B------:R-:W-:Y:S05]  /*7fc0*/  BRA.U !UP0, `(.L_x_7828) ;  /* 0x0000000108787547 */ /* 0x000fea000b800000 */
[----:B------:R-:W-:Y:S01]  /*7fd0*/  BSSY.RECONVERGENT B0, `(.L_x_7828) ;  /* 0x000001d000007945 */ /* 0x000fe20003800200 */
[----:B------:R-:W-:Y:S01]  /*7fe0*/  IMAD.U32 R17, RZ, RZ, UR14 ;  /* 0x0000000eff117e24 */ /* 0x000fe2000f8e00ff */
[----:B------:R-:W-:-:S07]  /*7ff0*/  MOV R18, UR15 ;  /* 0x0000000f00127c02 */ /* 0x000fce0008000f00 */
.L_x_7829:
        /* <DEDUP_REMOVED lines=26> */
[----:B------:R-:W-:Y:S05]  /*81a0*/  BSYNC.RECONVERGENT B0 ;  /* 0x0000000000007941 */ /* 0x000fea0003800200 */
.L_x_7828:
[----:B------:R-:W0:Y:S01]  /*81b0*/  LDCU.64 UR6, c[0x0][0x5f8] ;  /* 0x0000bf00ff0677ac */ /* 0x000e220008000a00 */
[----:B------:R-:W-:Y:S01]  /*81c0*/  IADD3 R2, P0, PT, -R13, R17, RZ ;  /* 0x000000110d027210 */ /* 0x000fe20007f1e1ff */
[C---:B-----5:R-:W-:Y:S01]  /*81d0*/  IMAD.SHL.U32 R10, R6.reuse, 0x8, RZ ;  /* 0x00000008060a7824 */ /* 0x060fe200078e00ff */
[----:B------:R-:W-:Y:S01]  /*81e0*/  SHF.L.U64.HI R0, R6, 0x3, R7 ;  /* 0x0000000306007819 */ /* 0x000fe20000010207 */
[----:B------:R-:W1:Y:S01]  /*81f0*/  LDCU.64 UR4, c[0x0][0x608] ;  /* 0x0000c100ff0477ac */ /* 0x000e620008000a00 */
[----:B------:R-:W-:Y:S01]  /*8200*/  IADD3.X R3, PT, PT, ~R12, R18, RZ, P0, !PT ;  /* 0x000000120c037210 */ /* 0x000fe200007fe5ff */
[----:B------:R-:W2:Y:S03]  /*8210*/  LDCU.64 UR8, c[0x0][0x610] ;  /* 0x0000c200ff0877ac */ /* 0x000ea60008000a00 */
[--C-:B------:R-:W-:Y:S02]  /*8220*/  SHF.R.S64 R2, R2, 0x3, R3.reuse ;  /* 0x0000000302027819 */ /* 0x100fe40000001003 */
[----:B------:R-:W-:-:S02]  /*8230*/  SHF.R.S32.HI R3, RZ, 0x3, R3 ;  /* 0x00000003ff037819 */ /* 0x000fc40000011403 */
[----:B0-----:R-:W-:Y:S02]  /*8240*/  IADD3 R6, P1, PT, R13, -UR6, RZ ;  /* 0x800000060d067c10 */ /* 0x001fe4000ff3e0ff */
[----:B-1----:R-:W-:Y:S02]  /*8250*/  IADD3 R4, P0, PT, R10, UR4, RZ ;  /* 0x000000040a047c10 */ /* 0x002fe4000ff1e0ff */
[----:B------:R-:W-:Y:S02]  /*8260*/  IADD3.X R7, PT, PT, R12, ~UR7, RZ, P1, !PT ;  /* 0x800000070c077c10 */ /* 0x000fe40008ffe4ff */
[----:B--2---:R-:W-:Y:S02]  /*8270*/  IADD3 R10, P2, PT, R10, UR8, RZ ;  /* 0x000000080a0a7c10 */ /* 0x004fe4000ff5e0ff */
[----:B------:R-:W-:Y:S02]  /*8280*/  IADD3.X R5, PT, PT, R0, UR5, RZ, P0, !PT ;  /* 0x0000000500057c10 */ /* 0x000fe400087fe4ff */
[----:B------:R-:W-:-:S02]  /*8290*/  SHF.R.S64 R6, R6, 0x3, R7 ;  /* 0x0000000306067819 */ /* 0x000fc40000001007 */
[----:B------:R-:W-:Y:S01]  /*82a0*/  IADD3.X R11, PT, PT, R0, UR9, RZ, P2, !PT ;  /* 0x00000009000b7c10 */ /* 0x000fe200097fe4ff */
[----:B------:R-:W-:Y:S01]  /*82b0*/  STG.E.64 desc[UR10][R4.64], R2 ;  /* 0x0000000204007986 */ /* 0x000fe2000c101b0a */
[----:B------:R-:W-:-:S05]  /*82c0*/  SHF.R.S32.HI R7, RZ, 0x3, R7 ;  /* 0x00000003ff077819 */ /* 0x000fca0000011407 */
[----:B------:R-:W-:Y:S04]  /*82d0*/  STG.E.64 desc[UR10][R10.64], R6 ;  /* 0x000000060a007986 */ /* 0x000fe8000c101b0a */
[----:B------:R-:W-:Y:S01]  /*82e0*/  STG.E.64 desc[UR10][R8.64], RZ ;  /* 0x000000ff08007986 */ /* 0x000fe2000c101b0a */
[----:B------:R-:W-:Y:S05]  /*82f0*/  EXIT ;  /* 0x000000000000794d */ /* 0x000fea0003800000 */
.L_x_7807:
        /* <DEDUP_REMOVED lines=308> */
.L_x_7833:
        /* <DEDUP_REMOVED lines=16> */
.L_x_7835:
        /* <DEDUP_REMOVED lines=27> */
.L_x_7834:
[----:B------:R-:W-:Y:S01]  /*98f0*/  BSSY.RECONVERGENT B1, `(.L_x_7836) ;  /* 0x0000021000017945 */ /* 0x000fe20003800200 */
[----:B------:R-:W-:Y:S01]  /*9900*/  IMAD.U32 R27, RZ, RZ, UR12 ;  /* 0x0000000cff1b7e24 */ /* 0x000fe2000f8e00ff */
[----:B------:R-:W-:Y:S01]  /*9910*/  MOV R30, UR13 ;  /* 0x0000000d001e7c02 */ /* 0x000fe20008000f00 */
[----:B------:R-:W-:Y:S01]  /*9920*/  IMAD.U32 R26, RZ, RZ, UR14 ;  /* 0x0000000eff1a7e24 */ /* 0x000fe2000f8e00ff */
[----:B------:R-:W-:Y:S01]  /*9930*/  MOV R28, UR15 ;  /* 0x0000000f001c7c02 */ /* 0x000fe20008000f00 */
[----:B------:R-:W-:Y:S01]  /*9940*/  IMAD.U32 R25, RZ, RZ, UR14 ;  /* 0x0000000eff197e24 */ /* 0x000fe2000f8e00ff */
[----:B------:R-:W-:-:S07]  /*9950*/  MOV R24, UR15 ;  /* 0x0000000f00187c02 */ /* 0x000fce0008000f00 */
.L_x_7837:
        /* <DEDUP_REMOVED lines=19> */
[C---:B------:R-:W-:Y:S02]  /*9a90*/  IADD3.X R10, PT, PT, R24.reuse, RZ, R21, P3, P4 ;  /* 0x000000ff180a7210 */ /* 0x040fe40001fe8415 */
[----:B------:R-:W-:Y:S02]  /*9aa0*/  IADD3.X R11, PT, PT, RZ, R11, RZ, P2, !PT ;  /* 0x0000000bff0b7210 */ /* 0x000fe400017fe4ff */
[----:B------:R-:W-:Y:S02]  /*9ab0*/  SEL R25, R25, R12, !P0 ;  /* 0x0000000c19197207 */ /* 0x000fe40004000000 */
[----:B------:R-:W-:Y:S02]  /*9ac0*/  SEL R24, R24, R10, !P0 ;  /* 0x0000000a18187207 */ /* 0x000fe40004000000 */
[----:B------:R-:W-:Y:S02]  /*9ad0*/  SEL R26, R26, R13, !P0 ;  /* 0x0000000d1a1a7207 */ /* 0x000fe40004000000 */
[----:B------:R-:W-:Y:S01]  /*9ae0*/  SEL R28, R28, R11, !P0 ;  /* 0x0000000b1c1c7207 */ /* 0x000fe20004000000 */
[----:B------:R-:W-:Y:S06]  /*9af0*/  @P1 BRA `(.L_x_7837) ;  /* 0xfffffffc00981947 */ /* 0x000fec000383ffff */
[----:B------:R-:W-:Y:S05]  /*9b00*/  BSYNC.RECONVERGENT B1 ;  /* 0x0000000000017941 */ /* 0x000fea0003800200 */
.L_x_7836:
[----:B------:R-:W0:Y:S01]  /*9b10*/  LDCU.64 UR16, c[0x0][0x5f8] ;  /* 0x0000bf00ff1077ac */ /* 0x000e220008000a00 */
[----:B------:R-:W-:Y:S01]  /*9b20*/  IADD3 R8, P0, PT, R25, -R17, RZ ;  /* 0x8000001119087210 */ /* 0x000fe20007f1e0ff */
[----:B------:R-:W-:Y:S01]  /*9b30*/  VIADD R5, R5, 0x80 ;  /* 0x0000008005057836 */ /* 0x000fe20000000000 */
[----:B------:R-:W1:Y:S03]  /*9b40*/  LDCU.64 UR8, c[0x0][0x608] ;  /* 0x0000c100ff0877ac */ /* 0x000e660008000a00 */
[----:B------:R-:W-:Y:S01]  /*9b50*/  IMAD.X R9, R24, 0x1, ~R15, P0 ;  /* 0x0000000118097824 */ /* 0x000fe200000e0e0f */
[----:B------:R-:W2:Y:S04]  /*9b60*/  LDCU.64 UR18, c[0x0][0x610] ;  /* 0x0000c200ff1277ac */ /* 0x000ea80008000a00 */
[--C-:B------:R-:W-:Y:S01]  /*9b70*/  SHF.R.S64 R8, R8, 0x3, R9.reuse ;  /* 0x0000000308087819 */ /* 0x100fe20000001009 */
[----:B------:R-:W3:Y:S01]  /*9b80*/  LDCU.64 UR20, c[0x0][0x580] ;  /* 0x0000b000ff1477ac */ /* 0x000ee20008000a00 */
[----:B------:R-:W-:-:S02]  /*9b90*/  SHF.R.S32.HI R9, RZ, 0x3, R9 ;  /* 0x00000003ff097819 */ /* 0x000fc40000011409 */
[----:B0-----:R-:W-:Y:S02]  /*9ba0*/  IADD3 R12, P1, PT, R17, -UR16, RZ ;  /* 0x80000010110c7c10 */ /* 0x001fe4000ff3e0ff */
[C---:B-1----:R-:W-:Y:S02]  /*9bb0*/  IADD3 R10, P0, PT, R16.reuse, UR8, RZ ;  /* 0x00000008100a7c10 */ /* 0x042fe4000ff1e0ff */
[----:B------:R-:W-:Y:S02]  /*9bc0*/  IADD3.X R15, PT, PT, R15, ~UR17, RZ, P1, !PT ;  /* 0x800000110f0f7c10 */ /* 0x000fe40008ffe4ff */
[----:B--2---:R-:W-:Y:S02]  /*9bd0*/  IADD3 R16, P2, PT, R16, UR18, RZ ;  /* 0x0000001210107c10 */ /* 0x004fe4000ff5e0ff */
[----:B------:R-:W-:Y:S02]  /*9be0*/  IADD3.X R11, PT, PT, R14, UR9, RZ, P0, !PT ;  /* 0x000000090e0b7c10 */ /* 0x000fe400087fe4ff */
[----:B---3--:R-:W-:-:S02]  /*9bf0*/  IADD3 R18, P3, PT, R7, UR20, RZ ;  /* 0x0000001407127c10 */ /* 0x008fc4000ff7e0ff */
[----:B------:R-:W-:Y:S01]  /*9c00*/  IADD3.X R17, PT, PT, R14, UR19, RZ, P2, !PT ;  /* 0x000000130e117c10 */ /* 0x000fe200097fe4ff */
[----:B------:R0:W-:Y:S01]  /*9c10*/  STG.E.64 desc[UR10][R10.64], R8 ;  /* 0x000000080a007986 */ /* 0x0001e2000c101b0a */
[--C-:B------:R-:W-:Y:S02]  /*9c20*/  SHF.R.S64 R12, R12, 0x3, R15.reuse ;  /* 0x000000030c0c7819 */ /* 0x100fe4000000100f */
[----:B------:R-:W-:Y:S02]  /*9c30*/  SHF.R.S32.HI R13, RZ, 0x3, R15 ;  /* 0x00000003ff0d7819 */ /* 0x000fe4000001140f */
[----:B------:R-:W-:-:S03]  /*9c40*/  IADD3.X R19, PT, PT, RZ, UR21, RZ, P3, !PT ;  /* 0x00000015ff137c10 */ /* 0x000fc60009ffe4ff */
[----:B------:R0:W-:Y:S04]  /*9c50*/  STG.E.64 desc[UR10][R16.64], R12 ;  /* 0x0000000c10007986 */ /* 0x0001e8000c101b0a */
[----:B------:R0:W-:Y:S02]  /*9c60*/  STG.E.64 desc[UR10][R18.64], RZ ;  /* 0x000000ff12007986 */ /* 0x0001e4000c101b0a */
.L_x_7832:
[----:B------:R-:W-:Y:S05]  /*9c70*/  BSYNC.RECONVERGENT B0 ;  /* 0x0000000000007941 */ /* 0x000fea0003800200 */
.L_x_7831:
        /* <DEDUP_REMOVED lines=300> */
.L_x_7838:
        /* <DEDUP_REMOVED lines=18> */
.L_x_7840:
        /* <DEDUP_REMOVED lines=27> */
.L_x_7839:
[----:B------:R-:W-:Y:S01]  /*b210*/  BSSY.RECONVERGENT B0, `(.L_x_7841) ;  /* 0x000001d000007945 */ /* 0x000fe20003800200 */
[----:B------:R-:W-:Y:S01]  /*b220*/  MOV R17, UR14 ;  /* 0x0000000e00117c02 */ /* 0x000fe20008000f00 */
[----:B------:R-:W-:-:S07]  /*b230*/  IMAD.U32 R16, RZ, RZ, UR15 ;  /* 0x0000000fff107e24 */ /* 0x000fce000f8e00ff */
.L_x_7842:
        /* <DEDUP_REMOVED lines=11> */
[----:B--2---:R-:W-:Y:S02]  /*b2f0*/  ISETP.GE.U32.AND P0, PT, R8, R10, PT ;  /* 0x0000000a0800720c */ /* 0x004fe40003f06070 */
[----:B------:R-:W-:Y:S02]  /*b300*/  IADD3 R10, P2, P3, R17, 0x8, R20 ;  /* 0x00000008110a7810 */ /* 0x000fe40007b5e014 */
[----:B------:R-:W-:Y:S02]  /*b310*/  ISETP.GE.AND.EX P0, PT, R9, R11, PT, P0 ;  /* 0x0000000b0900720c */ /* 0x000fe40003f06300 */
[----:B------:R-:W-:Y:S02]  /*b320*/  IADD3.X R11, PT, PT, R16, RZ, R23, P2, P3 ;  /* 0x000000ff100b7210 */ /* 0x000fe400017e6417 */
[----:B------:R-:W-:-:S02]  /*b330*/  SEL R3, R18, R3, !P0 ;  /* 0x0000000312037207 */ /* 0x000fc40004000000 */
        /* <DEDUP_REMOVED lines=11> */
.L_x_7841:
[----:B------:R-:W0:Y:S01]  /*b3f0*/  LDCU.64 UR6, c[0x0][0x5f8] ;  /* 0x0000bf00ff0677ac */ /* 0x000e220008000a00 */
[----:B------:R-:W-:Y:S01]  /*b400*/  IADD3 R2, P0, PT, R17, -R21, RZ ;  /* 0x8000001511027210 */ /* 0x000fe20007f1e0ff */
[----:B------:R-:W1:Y:S03]  /*b410*/  LDCU.64 UR4, c[0x0][0x608] ;  /* 0x0000c100ff0477ac */ /* 0x000e660008000a00 */
[----:B------:R-:W-:Y:S01]  /*b420*/  IADD3.X R3, PT, PT, R16, ~R5, RZ, P0, !PT ;  /* 0x8000000510037210 */ /* 0x000fe200007fe4ff */
        /* <DEDUP_REMOVED lines=15> */
.L_x_7830:
        /* <DEDUP_REMOVED lines=303> */
.L_x_7845:
[----:B------:R-:W0:Y:S01]  /*c810*/  LDCU.128 UR12, c[0x0][0x580] ;  /* 0x0000b000ff0c77ac */ /* 0x000e220008000c00 */
[----:B------:R-:W1:Y:S01]  /*c820*/  LDCU.64 UR6, c[0x0][0x608] ;  /* 0x0000c100ff0677ac */ /* 0x000e620008000a00 */
[----:B------:R-:W2:Y:S01]  /*c830*/  LDCU.64 UR8, c[0x0][0x610] ;  /* 0x0000c200ff0877ac */ /* 0x000ea20008000a00 */
[----:B0-----:R-:W-:-:S04]  /*c840*/  IADD3 R6, P0, PT, R2, UR14, RZ ;  /* 0x0000000e02067c10 */ /* 0x001fc8000ff1e0ff */
[----:B------:R-:W-:-:S06]  /*c850*/  IADD3.X R7, PT, PT, RZ, UR15, RZ, P0, !PT ;  /* 0x0000000fff077c10 */ /* 0x000fcc00087fe4ff */
[----:B------:R-:W3:Y:S01]  /*c860*/  LDG.E.64 R6, desc[UR10][R6.64] ;  /* 0x0000000a06067981 */ /* 0x000ee2000c1e1b00 */
[----:B------:R-:W-:Y:S01]  /*c870*/  IADD3 R10, P0, PT, R3, UR12, RZ ;  /* 0x0000000c030a7c10 */ /* 0x000fe2000ff1e0ff */
[----:B------:R-:W-:-:S03]  /*c880*/  VIADD R5, R5, 0x80 ;  /* 0x0000008005057836 */ /* 0x000fc60000000000 */
[----:B------:R-:W-:Y:S01]  /*c890*/  IADD3.X R11, PT, PT, RZ, UR13, RZ, P0, !PT ;  /* 0x0000000dff0b7c10 */ /* 0x000fe200087fe4ff */
[C---:B---3--:R-:W-:Y:S01]  /*c8a0*/  IMAD.SHL.U32 R8, R6.reuse, 0x8, RZ ;  /* 0x0000000806087824 */ /* 0x048fe200078e00ff */
[----:B------:R-:W-:-:S04]  /*c8b0*/  SHF.L.U64.HI R4, R6, 0x3, R7 ;  /* 0x0000000306047819 */ /* 0x000fc80000010207 */
[C---:B-1----:R-:W-:Y:S02]  /*c8c0*/  IADD3 R2, P1, PT, R8.reuse, UR6, RZ ;  /* 0x0000000608027c10 */ /* 0x042fe4000ff3e0ff */
[----:B--2---:R-:W-:Y:S02]  /*c8d0*/  IADD3 R8, P2, PT, R8, UR8, RZ ;  /* 0x0000000808087c10 */ /* 0x004fe4000ff5e0ff */
[C---:B------:R-:W-:Y:S02]  /*c8e0*/  IADD3.X R3, PT, PT, R4.reuse, UR7, RZ, P1, !PT ;  /* 0x0000000704037c10 */ /* 0x040fe40008ffe4ff */
[----:B------:R-:W-:-:S03]  /*c8f0*/  IADD3.X R9, PT, PT, R4, UR9, RZ, P2, !PT ;  /* 0x0000000904097c10 */ /* 0x000fc600097fe4ff */
[----:B------:R0:W-:Y:S04]  /*c900*/  STG.E.64 desc[UR10][R2.64], RZ ;  /* 0x000000ff02007986 */ /* 0x0001e8000c101b0a */
[----:B------:R0:W-:Y:S04]  /*c910*/  STG.E.64 desc[UR10][R8.64], RZ ;  /* 0x000000ff08007986 */ /* 0x0001e8000c101b0a */
[----:B------:R0:W-:Y:S02]  /*c920*/  STG.E.64 desc[UR10][R10.64], RZ ;  /* 0x000000ff0a007986 */ /* 0x0001e4000c101b0a */
.L_x_7844:
[----:B------:R-:W-:Y:S05]  /*c930*/  BSYNC.RECONVERGENT B0 ;  /* 0x0000000000007941 */ /* 0x000fea0003800200 */
.L_x_7843:
        /* <DEDUP_REMOVED lines=299> */
.L_x_7846:
        /* <DEDUP_REMOVED lines=8> */
[C---:B--2---:R-:W-:Y:S01]  /*dc70*/  IMAD.SHL.U32 R6, R4.reuse, 0x8, RZ ;  /* 0x0000000804067824 */ /* 0x044fe200078e00ff */
[----:B------:R-:W-:-:S04]  /*dc80*/  SHF.L.U64.HI R0, R4, 0x3, R5 ;  /* 0x0000000304007819 */ /* 0x000fc80000010205 */
[C---:B0-----:R-:W-:Y:S02]  /*dc90*/  IADD3 R2, P1, PT, R6.reuse, UR6, RZ ;  /* 0x0000000606027c10 */ /* 0x041fe4000ff3e0ff */
[----:B-1----:R-:W-:Y:S02]  /*dca0*/  IADD3 R6, P2, PT, R6, UR8, RZ ;  /* 0x0000000806067c10 */ /* 0x002fe4000ff5e0ff */
[C---:B------:R-:W-:Y:S02]  /*dcb0*/  IADD3.X R3, PT, PT, R0.reuse, UR7, RZ, P1, !PT ;  /* 0x0000000700037c10 */ /* 0x040fe40008ffe4ff */
[----:B------:R-:W-:-:S03]  /*dcc0*/  IADD3.X R7, PT, PT, R0, UR9, RZ, P2, !PT ;  /* 0x0000000900077c10 */ /* 0x000fc600097fe4ff */
[----:B------:R-:W-:Y:S04]  /*dcd0*/  STG.E.64 desc[UR10][R2.64], RZ ;  /* 0x000000ff02007986 */ /* 0x000fe8000c101b0a */
[----:B------:R-:W-:Y:S04]  /*dce0*/  STG.E.64 desc[UR10][R6.64], RZ ;  /* 0x000000ff06007986 */ /* 0x000fe8000c101b0a */
[----:B------:R-:W-:Y:S01]  /*dcf0*/  STG.E.64 desc[UR10][R8.64], RZ ;  /* 0x000000ff08007986 */ /* 0x000fe2000c101b0a */
[----:B------:R-:W-:Y:S05]  /*dd00*/  EXIT ;  /* 0x000000000000794d */ /* 0x000fea0003800000 */
.L_x_7847:
        /* <DEDUP_REMOVED lines=15> */
.L_x_17272:


//--------------------- .text._ZN2at6native27unrolled_elementwise_kernelIZZNS0_73_GLOBAL__N__c8866d80_35_SparseBinaryOpIntersectionKernel_cu_7dd49032_323742_sparse_binary_op_intersection_kernel_implINS2_18CUDAKernelLauncherENS2_36CUDAValueSelectionIntersectionKernelINS2_9LhsProjOpEEElLl8EEEvRNS_6TensorERKS8_SB_RKSt6vectorIlSaIlEERKSt8optionalIS8_ESK_bbENKUlvE3_clEvEUllE_St5arrayIPcLm2EELi4E23TrivialOffsetCalculatorILi1EjESR_NS0_6memory15LoadWithoutCastENSS_16StoreWithoutCastEEEviT_T0_T2_T3_T4_T5_ --------------------------
	.section	.text._ZN2at6native27unrolled_elementwise_kernelIZZNS0_73_GLOBAL__N__c8866d80_35_SparseBinaryOpIntersectionKernel_cu_7dd49032_323742_sparse_binary_op_intersection_kernel_implINS2_18CUDAKernelLauncherENS2_36CUDAValueSelectionIntersectionKernelINS2_9LhsProjOpEEElLl8EEEvRNS_6TensorERKS8_SB_RKSt6vectorIlSaIlEERKSt8optionalIS8_ESK_bbENKUlvE3_clEvEUllE_St5arrayIPcLm2EELi4E23TrivialOffsetCalculatorILi1EjESR_NS0_6memory15LoadWithoutCastENSS_16StoreWithoutCastEEEviT_T0_T2_T3_T4_T5_,"ax",@progbits
	.align	128
        .global         _ZN2at6native27unrolled_elementwise_kernelIZZNS0_73_GLOBAL__N__c8866d80_35_SparseBinaryOpIntersectionKernel_cu_7dd49032_323742_sparse_binary_op_intersection_kernel_implINS2_18CUDAKernelLauncherENS2_36CUDAValueSelectionIntersectionKernelINS2_9LhsProjOpEEElLl8EEEvRNS_6TensorERKS8_SB_RKSt6vectorIlSaIlEERKSt8optionalIS8_ESK_bbENKUlvE3_clEvEUllE_St5arrayIPcLm2EELi4E23TrivialOffsetCalculatorILi1EjESR_NS0_6memory15LoadWithoutCastENSS_16StoreWithoutCastEEEviT_T0_T2_T3_T4_T5_
        .type           _ZN2at6native27unrolled_elementwise_kernelIZZNS0_73_GLOBAL__N__c8866d80_35_SparseBinaryOpIntersectionKernel_cu_7dd49032_323742_sparse_binary_op_intersection_kernel_implINS2_18CUDAKernelLauncherENS2_36CUDAValueSelectionIntersectionKernelINS2_9LhsProjOpEEElLl8EEEvRNS_6TensorERKS8_SB_RKSt6vectorIlSaIlEERKSt8optionalIS8_ESK_bbENKUlvE3_clEvEUllE_St5arrayIPcLm2EELi4E23TrivialOffsetCalculatorILi1EjESR_NS0_6memory15LoadWithoutCastENSS_16StoreWithoutCastEEEviT_T0_T2_T3_T4_T5_,@function
        .size           _ZN2at6native27unrolled_elementwise_kernelIZZNS0_73_GLOBAL__N__c8866d80_35_SparseBinaryOpIntersectionKernel_cu_7dd49032_323742_sparse_binary_op_intersection_kernel_implINS2_18CUDAKernelLauncherENS2_36CUDAValueSelectionIntersectionKernelINS2_9LhsProjOpEEElLl8EEEvRNS_6TensorERKS8_SB_RKSt6vectorIlSaIlEERKSt8optionalIS8_ESK_bbENKUlvE3_clEvEUllE_St5arrayIPcLm2EELi4E23TrivialOffsetCalculatorILi1EjESR_NS0_6memory15LoadWithoutCastENSS_16StoreWithoutCastEEEviT_T0_T2_T3_T4_T5_,(.L_x_17273 - _ZN2at6native27unrolled_elementwise_kernelIZZNS0_73_GLOBAL__N__c8866d80_35_SparseBinaryOpIntersectionKernel_cu_7dd49032_323742_sparse_binary_op_intersection_kernel_implINS2_18CUDAKernelLauncherENS2_36CUDAValueSelectionIntersectionKernelINS2_9LhsProjOpEEElLl8EEEvRNS_6TensorERKS8_SB_RKSt6vectorIlSaIlEERKSt8optionalIS8_ESK_bbENKUlvE3_clEvEUllE_St5arrayIPcLm2EELi4E23TrivialOffsetCalculatorILi1EjESR_NS0_6memory15LoadWithoutCastENSS_16StoreWithoutCastEEEviT_T0_T2_T3_T4_T5_)
        .other          _ZN2at6native27unrolled_elementwise_kernelIZZNS0_73_GLOBAL__N__c8866d80_35_SparseBinaryOpIntersectionKernel_cu_7dd49032_323742_sparse_binary_op_intersection_kernel_implINS2_18CUDAKernelLauncherENS2_36CUDAValueSelectionIntersectionKernelINS2_9LhsProjOpEEElLl8EEEvRNS_6TensorERKS8_SB_RKSt6vectorIlSaIlEERKSt8optionalIS8_ESK_bbENKUlvE3_clEvEUllE_St5arrayIPcLm2EELi4E23TrivialOffsetCalculatorILi1EjESR_NS0_6memory15LoadWithoutCastENSS_16StoreWithoutCastEEEviT_T0_T2_T3_T4_T5_,@"STO_CUDA_ENTRY STV_DEFAULT"
_ZN2at6native27unrolled_elementwise_kernelIZZNS0_73_GLOBAL__N__c8866d80_35_SparseBinaryOpIntersectionKernel_cu_7dd49032_323742_sparse_binary_op_intersection_kernel_implINS2_18CUDAKernelLauncherENS2_36CUDAValueSelectionIntersectionKernelINS2_9LhsProjOpEEElLl8EEEvRNS_6TensorERKS8_SB_RKSt6vectorIlSaIlEERKSt8optionalIS8_ESK_bbENKUlvE3_clEvEUllE_St5arrayIPcLm2EELi4E23TrivialOffsetCalculatorILi1EjESR_NS0_6memory15LoadWithoutCastENSS_16StoreWithoutCastEEEviT_T0_T2_T3_T4_T5_:
.text._ZN2at6native27unrolled_elementwise_kernelIZZNS0_73_GLOBAL__N__c8866d80_35_SparseBinaryOpIntersectionKernel_cu_7dd49032_323742_sparse_binary_op_intersection_kernel_implINS2_18CUDAKernelLauncherENS2_36CUDAValueSelectionIntersectionKernelINS2_9LhsProjOpEEElLl8EEEvRNS_6TensorERKS8_SB_RKSt6vectorIlSaIlEERKSt8optionalIS8_ESK_bbENKUlvE3_clEvEUllE_St5arrayIPcLm2EELi4E23TrivialOffsetCalculatorILi1EjESR_NS0_6memory15LoadWithoutCastENSS_16StoreWithoutCastEEEviT_T0_T2_T3_T4_T5_:
[----:B------:R-:W0:Y:S01]  /*0000*/  LDC R1, c[0x0][0x37c] ;  /* 0x0000df00ff017b82 */ /* 0x000e220000000800 */
[----:B------:R-:W1:Y:S07]  /*0010*/  S2R R0, SR_TID.X ;  /* 0x0000000000007919 */ /* 0x000e6e0000002100 */
[----:B------:R-:W2:Y:S01]  /*0020*/  S2UR UR12, SR_CTAID.X ;  /* 0x00000000000c79c3 */ /* 0x000ea20000002500 */
[----:B------:R-:W2:Y:S01]  /*0030*/  LDCU UR6, c[0x0][0x380] ;  /* 0x00007000ff0677ac */ /* 0x000ea20008000800 */
[----:B------:R-:W-:Y:S01]  /*0040*/  CS2R R30, SRZ ;  /* 0x00000000001e7805 */ /* 0x000fe2000001ff00 */
[----:B0-----:R-:W-:Y:S01]  /*0050*/  VIADD R1, R1, 0xffffff70 ;  /* 0xffffff7001017836 */ /* 0x001fe20000000000 */
[----:B------:R-:W0:Y:S04]  /*0060*/  LDCU.64 UR10, c[0x0][0x358] ;  /* 0x00006b00ff0a77ac */ /* 0x000e280008000a00 */
[----:B------:R-:W3:Y:S01]  /*0070*/  LDC.64 R12, c[0x0][0x388] ;  /* 0x0000e200ff0c7b82 */ /* 0x000ee20000000a00 */
[----:B------:R-:W4:Y:S01]  /*0080*/  LDCU.64 UR16, c[0x0][0x390] ;  /* 0x00007200ff1077ac */ /* 0x000f220008000a00 */
[----:B------:R-:W4:Y:S06]  /*0090*/  LDCU.64 UR4, c[0x0][0x3f8] ;  /* 0x00007f00ff0477ac */ /* 0x000f2c0008000a00 */
[----:B------:R-:W4:Y:S01]  /*00a0*/  LDC.64 R14, c[0x0][0x390] ;  /* 0x0000e400ff0e7b82 */ /* 0x000f220000000a00 */
[----:B------:R-:W4:Y:S01]  /*00b0*/  LDCU.64 UR8, c[0x0][0x3f0] ;  /* 0x00007e00ff0877ac */ /* 0x000f220008000a00 */
[----:B--2---:R-:W-:-:S02]  /*00c0*/  UIMAD UR6, UR12, -0x200, UR6 ;  /* 0xfffffe000c0678a4 */ /* 0x004fc4000f8e0206 */
[----:B------:R-:W-:-:S04]  /*00d0*/  IMAD.U32 R9, RZ, RZ, UR12 ;  /* 0x0000000cff097e24 */ /* 0x000fc8000f8e00ff */
[----:B------:R-:W2:Y:S01]  /*00e0*/  LDC.64 R16, c[0x0][0x398] ;  /* 0x0000e600ff107b82 */ /* 0x000ea20000000a00 */
[----:B------:R-:W-:Y:S01]  /*00f0*/  IMAD.U32 R33, RZ, RZ, UR12 ;  /* 0x0000000cff217e24 */ /* 0x000fe2000f8e00ff */
[----:B------:R-:W-:Y:S01]  /*0100*/  MOV R4, UR12 ;  /* 0x0000000c00047c02 */ /* 0x000fe20008000f00 */
[----:B------:R-:W-:Y:S01]  /*0110*/  IMAD.U32 R11, RZ, RZ, UR12 ;  /* 0x0000000cff0b7e24 */ /* 0x000fe2000f8e00ff */
[----:B-1----:R-:W-:Y:S01]  /*0120*/  ISETP.GE.AND P0, PT, R0, UR6, PT ;  /* 0x0000000600007c0c */ /* 0x002fe2000bf06270 */
[----:B------:R-:W-:-:S03]  /*0130*/  IMAD.MOV.U32 R5, RZ, RZ, R0 ;  /* 0x000000ffff057224 */ /* 0x000fc600078e0000 */
[----:B------:R-:W1:Y:S08]  /*0140*/  LDC.64 R18, c[0x0][0x3a0] ;  /* 0x0000e800ff127b82 */ /* 0x000e700000000a00 */
[----:B------:R-:W1:Y:S01]  /*0150*/  LDC.64 R20, c[0x0][0x3a8] ;  /* 0x0000ea00ff147b82 */ /* 0x000e620000000a00 */
[----:B------:R-:W-:Y:S02]  /*0160*/  @!P0 VIADD R0, R5, 0x80 ;  /* 0x0000008005008836 */ /* 0x000fe40000000000 */
[----:B------:R-:W-:-:S03]  /*0170*/  @!P0 IMAD R7, R4, 0x200, R5 ;  /* 0x0000020004078824 */ /* 0x000fc600078e0205 */
[C---:B------:R-:W-:Y:S02]  /*0180*/  ISETP.GE.AND P1, PT, R0.reuse, UR6, PT ;  /* 0x0000000600007c0c */ /* 0x040fe4000bf26270 */
[----:B------:R-:W0:Y:S08]  /*0190*/  @!P0 LDC.64 R24, c[0x0][0x420] ;  /* 0x00010800ff188b82 */ /* 0x000e300000000a00 */
[----:B------:R-:W1:Y:S03]  /*01a0*/  LDC.64 R22, c[0x0][0x3b0] ;  /* 0x0000ec00ff167b82 */ /* 0x000e660000000a00 */
[----:B------:R-:W-:Y:S01]  /*01b0*/  @!P1 LEA R9, R9, R0, 0x9 ;  /* 0x0000000009099211 */ /* 0x000fe200078e48ff */
[----:B------:R-:W-:-:S04]  /*01c0*/  @!P1 VIADD R0, R0, 0x80 ;  /* 0x0000008000009836 */ /* 0x000fc80000000000 */
[----:B------:R-:W3:Y:S01]  /*01d0*/  @!P1 LDC.64 R26, c[0x0][0x420] ;  /* 0x00010800ff1a9b82 */ /* 0x000ee20000000a00 */
[----:B------:R-:W-:Y:S01]  /*01e0*/  ISETP.GE.AND P3, PT, R0, UR6, PT ;  /* 0x0000000600007c0c */ /* 0x000fe2000bf66270 */
[----:B0-----:R-:W-:Y:S01]  /*01f0*/  @!P0 IMAD.WIDE.U32 R24, R7, 0x8, R24 ;  /* 0x0000000807188825 */ /* 0x001fe200078e0018 */
[----:B------:R-:W-:-:S05]  /*0200*/  CS2R R6, SRZ ;  /* 0x0000000000067805 */ /* 0x000fca000001ff00 */
[----:B------:R-:W0:Y:S06]  /*0210*/  LDC.64 R36, c[0x0][0x410] ;  /* 0x00010400ff247b82 */ /* 0x000e2c0000000a00 */
[----:B------:R-:W-:Y:S01]  /*0220*/  @!P3 IMAD R33, R33, 0x200, R0 ;  /* 0x000002002121b824 */ /* 0x000fe200078e0200 */
[----:B------:R4:W5:Y:S01]  /*0230*/  @!P0 LDG.E.64 R6, desc[UR10][R24.64] ;  /* 0x0000000a18068981 */ /* 0x000962000c1e1b00 */
[----:B------:R-:W-:Y:S01]  /*0240*/  @!P3 VIADD R0, R0, 0x80 ;  /* 0x000000800000b836 */ /* 0x000fe20000000000 */
[----:B------:R-:W2:Y:S04]  /*0250*/  @!P3 LDC.64 R2, c[0x0][0x420] ;  /* 0x00010800ff02bb82 */ /* 0x000ea80000000a00 */
[----:B------:R-:W-:Y:S01]  /*0260*/  ISETP.GE.AND P2, PT, R0, UR6, PT ;  /* 0x0000000600007c0c */ /* 0x000fe2000bf46270 */
[----:B---3--:R-:W-:Y:S01]  /*0270*/  @!P1 IMAD.WIDE.U32 R26, R9, 0x8, R26 ;  /* 0x00000008091a9825 */ /* 0x008fe200078e001a */
[----:B------:R-:W-:Y:S01]  /*0280*/  CS2R R8, SRZ ;  /* 0x0000000000087805 */ /* 0x000fe2000001ff00 */
[----:B------:R3:W-:Y:S01]  /*0290*/  STL.64 [R1], R12 ;  /* 0x0000000c01007387 */ /* 0x0007e20000100a00 */
[----:B----4-:R-:W4:Y:S03]  /*02a0*/  LDC.64 R24, c[0x0][0x3c0] ;  /* 0x0000f000ff187b82 */ /* 0x010f260000000a00 */
[----:B------:R1:W5:Y:S06]  /*02b0*/  @!P1 LDG.E.64 R30, desc[UR10][R26.64] ;  /* 0x0000000a1a1e9981 */ /* 0x00036c000c1e1b00 */
[----:B------:R-:W0:Y:S01]  /*02c0*/  @!P2 LDC.64 R28, c[0x0][0x420] ;  /* 0x00010800ff1cab82 */ /* 0x000e220000000a00 */
[----:B------:R-:W-:Y:S01]  /*02d0*/  @!P2 IMAD R11, R11, 0x200, R0 ;  /* 0x000002000b0ba824 */ /* 0x000fe200078e0200 */
[----:B------:R0:W-:Y:S01]  /*02e0*/  STL.64 [R1+0x8], R14 ;  /* 0x0000080e01007387 */ /* 0x0001e20000100a00 */
[----:B--2---:R-:W-:-:S03]  /*02f0*/  @!P3 IMAD.WIDE.U32 R32, R33, 0x8, R2 ;  /* 0x000000082120b825 */ /* 0x004fc600078e0002 */
[----:B------:R2:W-:Y:S02]  /*0300*/  STL.64 [R1+0x10], R16 ;  /* 0x0000101001007387 */ /* 0x0005e40000100a00 */
[----:B-1----:R-:W1:Y:S02]  /*0310*/  LDC.64 R26, c[0x0][0x3c8] ;  /* 0x0000f200ff1a7b82 */ /* 0x002e640000000a00 */
[----:B------:R4:W-:Y:S04]  /*0320*/  STL.64 [R1+0x18], R18 ;  /* 0x0000181201007387 */ /* 0x0009e80000100a00 */
[----:B------:R4:W-:Y:S02]  /*0330*/  STL.64 [R1+0x20], R20 ;  /* 0x0000201401007387 */ /* 0x0009e40000100a00 */
[----:B---3--:R-:W3:Y:S01]  /*0340*/  LDC.64 R12, c[0x0][0x3e8] ;  /* 0x0000fa00ff0c7b82 */ /* 0x008ee20000000a00 */
[----:B0-----:R-:W-:Y:S01]  /*0350*/  @!P2 IMAD.WIDE.U32 R28, R11, 0x8, R28 ;  /* 0x000000080b1ca825 */ /* 0x001fe200078e001c */
[----:B------:R-:W-:-:S06]  /*0360*/  CS2R R10, SRZ ;  /* 0x00000000000a7805 */ /* 0x000fcc000001ff00 */
[----:B------:R-:W0:Y:S01]  /*0370*/  LDC.64 R14, c[0x0][0x3f0] ;  /* 0x0000fc00ff0e7b82 */ /* 0x000e220000000a00 */
[----:B------:R4:W5:Y:S04]  /*0380*/  @!P2 LDG.E.64 R8, desc[UR10][R28.64] ;  /* 0x0000000a1c08a981 */ /* 0x000968000c1e1b00 */
[----:B------:R4:W5:Y:S03]  /*0390*/  @!P3 LDG.E.64 R10, desc[UR10][R32.64] ;  /* 0x0000000a200ab981 */ /* 0x000966000c1e1b00 */
[----:B--2---:R-:W2:Y:S08]  /*03a0*/  LDC.64 R16, c[0x0][0x3f8] ;  /* 0x0000fe00ff107b82 */ /* 0x004eb00000000a00 */
[----:B----4-:R-:W4:Y:S08]  /*03b0*/  LDC.64 R28, c[0x0][0x3d0] ;  /* 0x0000f400ff1c7b82 */ /* 0x010f300000000a00 */
[----:B------:R-:W3:Y:S08]  /*03c0*/  LDC.64 R32, c[0x0][0x3d8] ;  /* 0x0000f600ff207b82 */ /* 0x000ef00000000a00 */
[----:B------:R-:W2:Y:S08]  /*03d0*/  LDC.64 R18, c[0x0][0x400] ;  /* 0x00010000ff127b82 */ /* 0x000eb00000000a00 */
[----:B------:R-:W2:Y:S08]  /*03e0*/  LDC.64 R20, c[0x0][0x408] ;  /* 0x00010200ff147b82 */ /* 0x000eb00000000a00 */
[----:B------:R-:W2:Y:S01]  /*03f0*/  LDC.64 R2, c[0x0][0x3b8] ;  /* 0x0000ee00ff027b82 */ /* 0x000ea20000000a00 */
[----:B------:R-:W-:Y:S07]  /*0400*/  STL.64 [R1+0x28], R22 ;  /* 0x0000281601007387 */ /* 0x000fee0000100a00 */
[----:B------:R-:W2:Y:S01]  /*0410*/  LDC.64 R34, c[0x0][0x3e0] ;  /* 0x0000f800ff227b82 */ /* 0x000ea20000000a00 */
[----:B------:R-:W-:Y:S04]  /*0420*/  STL.64 [R1+0x38], R24 ;  /* 0x0000381801007387 */ /* 0x000fe80000100a00 */
[----:B-1----:R-:W-:Y:S04]  /*0430*/  STL.64 [R1+0x40], R26 ;  /* 0x0000401a01007387 */ /* 0x002fe80000100a00 */
[----:B----4-:R-:W-:Y:S04]  /*0440*/  STL.64 [R1+0x48], R28 ;  /* 0x0000481c01007387 */ /* 0x010fe80000100a00 */
[----:B---3--:R-:W-:Y:S04]  /*0450*/  STL.64 [R1+0x50], R32 ;  /* 0x0000502001007387 */ /* 0x008fe80000100a00 */
[----:B------:R-:W-:Y:S04]  /*0460*/  STL.64 [R1+0x60], R12 ;  /* 0x0000600c01007387 */ /* 0x000fe80000100a00 */
[----:B0-----:R-:W-:Y:S04]  /*0470*/  STL.64 [R1+0x68], R14 ;  /* 0x0000680e01007387 */ /* 0x001fe80000100a00 */
[----:B--2---:R-:W-:Y:S04]  /*0480*/  STL.64 [R1+0x70], R16 ;  /* 0x0000701001007387 */ /* 0x004fe80000100a00 */
[----:B------:R-:W-:Y:S04]  /*0490*/  STL.64 [R1+0x78], R18 ;  /* 0x0000781201007387 */ /* 0x000fe80000100a00 */
[----:B------:R-:W-:Y:S04]  /*04a0*/  STL.64 [R1+0x80], R20 ;  /* 0x0000801401007387 */ /* 0x000fe80000100a00 */
[----:B------:R-:W-:Y:S01]  /*04b0*/  STL.64 [R1+0x88], R36 ;  /* 0x0000882401007387 */ /* 0x000fe20000100a00 */
[----:B------:R-:W-:Y:S01]  /*04c0*/  ISETP.GE.AND P0, PT, R5, UR6, PT ;  /* 0x0000000605007c0c */ /* 0x000fe2000bf06270 */
[----:B------:R-:W-:-:S04]  /*04d0*/  UISETP.GT.U32.AND UP0, UPT, UR16, 0x1, UPT ;  /* 0x000000011000788c */ /* 0x000fc8000bf04070 */
[----:B------:R-:W-:Y:S01]  /*04e0*/  UISETP.GT.AND.EX UP0, UPT, UR17, URZ, UPT, UP0 ;  /* 0x000000ff1100728c */ /* 0x000fe2000bf04300 */
[----:B------:R0:W-:Y:S01]  /*04f0*/  STL.64 [R1+0x30], R2 ;  /* 0x0000300201007387 */ /* 0x0001e20000100a00 */
[----:B------:R-:W-:Y:S01]  /*0500*/  R2UR UR13, R1 ;  /* 0x00000000010d72ca */ /* 0x000fe200000e0000 */
[----:B------:R-:W-:Y:S01]  /*0510*/  IMAD.U32 R0, RZ, RZ, UR4 ;  /* 0x00000004ff007e24 */ /* 0x000fe2000f8e00ff */
[----:B------:R-:W-:Y:S01]  /*0520*/  USEL UR14, UR16, 0x1, UP0 ;  /* 0x00000001100e7887 */ /* 0x000fe20008000000 */
[----:B------:R-:W-:Y:S01]  /*0530*/  IMAD.U32 R4, RZ, RZ, UR9 ;  /* 0x00000009ff047e24 */ /* 0x000fe2000f8e00ff */
[----:B------:R-:W-:Y:S01]  /*0540*/  USEL UR19, UR17, URZ, UP0 ;  /* 0x000000ff11137287 */ /* 0x000fe20008000000 */
[----:B------:R-:W-:Y:S01]  /*0550*/  BSSY.RECONVERGENT B0, `(.L_x_7848) ;  /* 0x000014b000007945 */ /* 0x000fe20003800200 */
[----:B------:R1:W-:Y:S01]  /*0560*/  STL.64 [R1+0x58], R34 ;  /* 0x0000582201007387 */ /* 0x0003e20000100a00 */
[----:B0-----:R-:W-:Y:S01]  /*0570*/  MOV R3, UR5 ;  /* 0x0000000500037c02 */ /* 0x001fe20008000f00 */
[----:B------:R-:W-:-:S02]  /*0580*/  IMAD.U32 R2, RZ, RZ, UR8 ;  /* 0x00000008ff027e24 */ /* 0x000fc4000f8e00ff */
[----:B-1----:R-:W-:Y:S01]  /*0590*/  VIADD R34, R1, 0x30 ;  /* 0x0000003001227836 */ /* 0x002fe20000000000 */
        /* <DEDUP_REMOVED lines=9> */
.L_x_7850:
[----:B------:R-:W-:Y:S01]  /*0630*/  UISETP.NE.U32.AND UP0, UPT, UR16, URZ, UPT ;  /* 0x000000ff1000728c */ /* 0x000fe2000bf05070 */
[----:B------:R-:W-:-:S03]  /*0640*/  CS2R R20, SRZ ;  /* 0x0000000000147805 */ /* 0x000fc6000001ff00 */
[----:B------:R-:W-:-:S09]  /*0650*/  UISETP.NE.AND.EX UP0, UPT, UR17, URZ, UPT, UP0 ;  /* 0x000000ff1100728c */ /* 0x000fd2000bf05300 */
[----:B------:R-:W-:Y:S05]  /*0660*/  BRA.U !UP0, `(.L_x_7851) ;  /* 0x0000000d08707547 */ /* 0x000fea000b800000 */
[----:B------:R-:W-:-:S04]  /*0670*/  UISETP.GE.U32.AND UP0, UPT, UR16, 0x1, UPT ;  /* 0x000000011000788c */ /* 0x000fc8000bf06070 */
[----:B------:R-:W-:-:S09]  /*0680*/  UISETP.GE.AND.EX UP0, UPT, UR17, URZ, UPT, UP0 ;  /* 0x000000ff1100728c */ /* 0x000fd2000bf06300 */
[----:B------:R-:W-:Y:S05]  /*0690*/  BRA.U !UP0, `(.L_x_7851) ;  /* 0x0000000d08647547 */ /* 0x000fea000b800000 */
[----:B------:R-:W-:Y:S01]  /*06a0*/  UISETP.GE.U32.AND UP0, UPT, UR16, 0x8, UPT ;  /* 0x000000081000788c */ /* 0x000fe2000bf06070 */
[----:B------:R-:W-:Y:S01]  /*06b0*/  CS2R R20, SRZ ;  /* 0x0000000000147805 */ /* 0x000fe2000001ff00 */
[----:B------:R-:W-:Y:S02]  /*06c0*/  ULOP3.LUT UR24, UR14, 0x7, URZ, 0xc0, !UPT ;  /* 0x000000070e187892 */ /* 0x000fe4000f8ec0ff */
[----:B------:R-:W-:Y:S02]  /*06d0*/  UISETP.GE.U32.AND.EX UP0, UPT, UR17, URZ, UPT, UP0 ;  /* 0x000000ff1100728c */ /* 0x000fe4000bf06100 */
[----:B------:R-:W-:Y:S01]  /*06e0*/  UISETP.NE.U32.AND UP1, UPT, UR24, URZ, UPT ;  /* 0x000000ff1800728c */ /* 0x000fe2000bf25070 */
[----:B------:R-:W-:Y:S01]  /*06f0*/  UMOV UR4, URZ ;  /* 0x000000ff00047c82 */ /* 0x000fe20008000000 */
[----:B------:R-:W0:Y:S02]  /*0700*/  LDCU.64 UR8, c[0x0][0x3a0] ;  /* 0x00007400ff0877ac */ /* 0x000e240008000a00 */
[----:B------:R-:W-:Y:S01]  /*0710*/  UISETP.NE.AND.EX UP1, UPT, URZ, URZ, UPT, UP1 ;  /* 0x000000ffff00728c */ /* 0x000fe2000bf25310 */
[----:B------:R-:W-:-:S02]  /*0720*/  UMOV UR5, URZ ;  /* 0x000000ff00057c82 */ /* 0x000fc40008000000 */
[----:B------:R-:W-:Y:S08]  /*0730*/  BRA.U !UP0, `(.L_x_7852) ;  /* 0x0000000508607547 */ /* 0x000ff0000b800000 */
[----:B------:R-:W1:Y:S01]  /*0740*/  LDCU.64 UR20, c[0x0][0x398] ;  /* 0x00007300ff1477ac */ /* 0x000e620008000a00 */
[----:B0----5:R-:W-:Y:S01]  /*0750*/  IMAD R15, R7, UR8, RZ ;  /* 0x00000008070f7c24 */ /* 0x021fe2000f8e02ff */
[----:B------:R-:W-:Y:S01]  /*0760*/  MOV R28, R34 ;  /* 0x00000022001c7202 */ /* 0x000fe20000000f00 */
[C---:B------:R-:W-:Y:S01]  /*0770*/  IMAD.WIDE.U32 R12, R6.reuse, UR8, RZ ;  /* 0x00000008060c7c25 */ /* 0x040fe2000f8e00ff */
[----:B------:R-:W0:Y:S01]  /*0780*/  LDCU.64 UR22, c[0x0][0x3e8] ;  /* 0x00007d00ff1677ac */ /* 0x000e220008000a00 */
[----:B------:R-:W-:Y:S02]  /*0790*/  CS2R R20, SRZ ;  /* 0x0000000000147805 */ /* 0x000fe4000001ff00 */
[----:B------:R-:W-:Y:S01]  /*07a0*/  IMAD R15, R6, UR9, R15 ;  /* 0x00000009060f7c24 */ /* 0x000fe2000f8e020f */
[----:B------:R-:W-:Y:S02]  /*07b0*/  ULOP3.LUT UR4, UR14, 0xfffffff8, URZ, 0xc0, !UPT ;  /* 0xfffffff80e047892 */ /* 0x000fe4000f8ec0ff */
[----:B------:R-:W-:Y:S01]  /*07c0*/  ULOP3.LUT UR5, UR19, 0x7fffffff, URZ, 0xc0, !UPT ;  /* 0x7fffffff13057892 */ /* 0x000fe2000f8ec0ff */
[----:B------:R-:W-:-:S04]  /*07d0*/  IMAD.IADD R15, R13, 0x1, R15 ;  /* 0x000000010d0f7824 */ /* 0x000fc800078e020f */
[----:B------:R-:W-:Y:S02]  /*07e0*/  UMOV UR8, UR4 ;  /* 0x0000000400087c82 */ /* 0x000fe40008000000 */
[----:B------:R-:W-:Y:S01]  /*07f0*/  UMOV UR9, UR5 ;  /* 0x0000000500097c82 */ /* 0x000fe20008000000 */
[----:B-1----:R-:W-:-:S04]  /*0800*/  LEA R32, P0, R12, UR20, 0x3 ;  /* 0x000000140c207c11 */ /* 0x002fc8000f8018ff */
[----:B------:R-:W-:Y:S01]  /*0810*/  LEA.HI.X R33, R12, UR21, R15, 0x3, P0 ;  /* 0x000000150c217c11 */ /* 0x000fe200080f1c0f */
[----:B0-----:R-:W-:Y:S02]  /*0820*/  USHF.L.U64.HI UR18, UR22, 0x3, UR23 ;  /* 0x0000000316127899 */ /* 0x001fe40008010217 */
[----:B------:R-:W-:Y:S02]  /*0830*/  USHF.L.U32 UR15, UR22, 0x3, URZ ;  /* 0x00000003160f7899 */ /* 0x000fe400080006ff */
[----:B------:R-:W-:-:S12]  /*0840*/  USHF.L.U64.HI UR7, UR22, 0x6, UR23 ;  /* 0x0000000616077899 */ /* 0x000fd80008010217 */
.L_x_7853:
[----:B------:R-:W2:Y:S01]  /*0850*/  LDL.64 R22, [R28+-0x10] ;  /* 0xfffff0001c167983 */ /* 0x000ea20000100a00 */
[----:B------:R-:W-:-:S03]  /*0860*/  IADD3 R24, P0, PT, R32, UR15, RZ ;  /* 0x0000000f20187c10 */ /* 0x000fc6000ff1e0ff */
[----:B------:R-:W2:Y:S01]  /*0870*/  LDG.E.64 R18, desc[UR10][R32.64] ;  /* 0x0000000a20127981 */ /* 0x000ea2000c1e1b00 */
[----:B------:R-:W-:-:S03]  /*0880*/  IADD3.X R25, PT, PT, R33, UR18, RZ, P0, !PT ;  /* 0x0000001221197c10 */ /* 0x000fc600087fe4ff */
[----:B------:R-:W3:Y:S04]  /*0890*/  LDL.64 R14, [R28+-0x8] ;  /* 0xfffff8001c0e7983 */ /* 0x000ee80000100a00 */
[----:B------:R-:W3:Y:S01]  /*08a0*/  LDG.E.64 R12, desc[UR10][R24.64] ;  /* 0x0000000a180c7981 */ /* 0x000ee2000c1e1b00 */
[----:B------:R-:W-:-:S04]  /*08b0*/  IADD3 R16, P0, PT, R24, UR15, RZ ;  /* 0x0000000f18107c10 */ /* 0x000fc8000ff1e0ff */
[----:B------:R-:W-:Y:S02]  /*08c0*/  IADD3.X R17, PT, PT, R25, UR18, RZ, P0, !PT ;  /* 0x0000001219117c10 */ /* 0x000fe400087fe4ff */
[----:B------:R-:W-:-:S03]  /*08d0*/  IADD3 R36, P0, PT, R16, UR15, RZ ;  /* 0x0000000f10247c10 */ /* 0x000fc6000ff1e0ff */
[----:B------:R-:W4:Y:S01]  /*08e0*/  LDG.E.64 R24, desc[UR10][R16.64] ;  /* 0x0000000a10187981 */ /* 0x000f22000c1e1b00 */
[----:B------:R-:W-:Y:S01]  /*08f0*/  IADD3.X R37, PT, PT, R17, UR18, RZ, P0, !PT ;  /* 0x0000001211257c10 */ /* 0x000fe200087fe4ff */
[----:B--2---:R-:W-:Y:S02]  /*0900*/  IMAD R19, R19, R22, RZ ;  /* 0x0000001613137224 */ /* 0x004fe400078e02ff */
[-C--:B------:R-:W-:Y:S02]  /*0910*/  IMAD.WIDE.U32 R26, R22, R18.reuse, R20 ;  /* 0x00000012161a7225 */ /* 0x080fe400078e0014 */
[----:B------:R-:W2:Y:S02]  /*0920*/  LDG.E.64 R20, desc[UR10][R36.64] ;  /* 0x0000000a24147981 */ /* 0x000ea4000c1e1b00 */
[----:B------:R-:W-:Y:S02]  /*0930*/  IMAD R19, R23, R18, R19 ;  /* 0x0000001217137224 */ /* 0x000fe400078e0213 */
[----:B------:R-:W4:Y:S01]  /*0940*/  LDL.64 R22, [R28] ;  /* 0x000000001c167983 */ /* 0x000f220000100a00 */
[----:B---3--:R-:W-:-:S02]  /*0950*/  IMAD R29, R13, R14, RZ ;  /* 0x0000000e0d1d7224 */ /* 0x008fc400078e02ff */
[----:B------:R-:W-:Y:S02]  /*0960*/  IMAD.IADD R27, R27, 0x1, R19 ;  /* 0x000000011b1b7824 */ /* 0x000fe400078e0213 */
[-C--:B------:R-:W-:Y:S01]  /*0970*/  IMAD R29, R15, R12.reuse, R29 ;  /* 0x0000000c0f1d7224 */ /* 0x080fe200078e021d */
[----:B------:R-:W2:Y:S01]  /*0980*/  LDL.64 R18, [R28+0x8] ;  /* 0x000008001c127983 */ /* 0x000ea20000100a00 */
[----:B------:R-:W-:Y:S01]  /*0990*/  IMAD.WIDE.U32 R26, R14, R12, R26 ;  /* 0x0000000c0e1a7225 */ /* 0x000fe200078e001a */
[----:B------:R-:W-:Y:S02]  /*09a0*/  IADD3 R12, P0, PT, R36, UR15, RZ ;  /* 0x0000000f240c7c10 */ /* 0x000fe4000ff1e0ff */
[----:B------:R-:W3:Y:S02]  /*09b0*/  LDL.64 R14, [R28+0x10] ;  /* 0x000010001c0e7983 */ /* 0x000ee40000100a00 */
[----:B------:R-:W-:Y:S01]  /*09c0*/  IADD3.X R13, PT, PT, R37, UR18, RZ, P0, !PT ;  /* 0x00000012250d7c10 */ /* 0x000fe200087fe4ff */
[----:B------:R-:W-:Y:S01]  /*09d0*/  IMAD.IADD R27, R27, 0x1, R29 ;  /* 0x000000011b1b7824 */ /* 0x000fe200078e021d */
[----:B------:R-:W5:Y:S04]  /*09e0*/  LDL.64 R36, [R28+0x28] ;  /* 0x000028001c247983 */ /* 0x000f680000100a00 */
[----:B------:R-:W3:Y:S01]  /*09f0*/  LDG.E.64 R16, desc[UR10][R12.64] ;  /* 0x0000000a0c107981 */ /* 0x000ee2000c1e1b00 */
[----:B----4-:R-:W-:-:S04]  /*0a00*/  IMAD R25, R25, R22, RZ ;  /* 0x0000001619197224 */ /* 0x010fc800078e02ff */
[-C--:B------:R-:W-:Y:S02]  /*0a10*/  IMAD R25, R23, R24.reuse, R25 ;  /* 0x0000001817197224 */ /* 0x080fe400078e0219 */
[----:B------:R-:W-:Y:S01]  /*0a20*/  IMAD.WIDE.U32 R22, R22, R24, R26 ;  /* 0x0000001816167225 */ /* 0x000fe200078e001a */
[----:B------:R-:W-:-:S03]  /*0a30*/  IADD3 R24, P0, PT, R12, UR15, RZ ;  /* 0x0000000f0c187c10 */ /* 0x000fc6000ff1e0ff */
[----:B--2---:R-:W-:Y:S02]  /*0a40*/  IMAD R27, R21, R18, RZ ;  /* 0x00000012151b7224 */ /* 0x004fe400078e02ff */
[----:B------:R-:W-:Y:S01]  /*0a50*/  IMAD.IADD R23, R23, 0x1, R25 ;  /* 0x0000000117177824 */ /* 0x000fe200078e0219 */
[----:B------:R-:W-:Y:S01]  /*0a60*/  IADD3.X R25, PT, PT, R13, UR18, RZ, P0, !PT ;  /* 0x000000120d197c10 */ /* 0x000fe200087fe4ff */
[-C--:B------:R-:W-:Y:S02]  /*0a70*/  IMAD R27, R19, R20.reuse, R27 ;  /* 0x00000014131b7224 */ /* 0x080fe400078e021b */
[----:B------:R-:W-:Y:S01]  /*0a80*/  IMAD.WIDE.U32 R18, R18, R20, R22 ;  /* 0x0000001412127225 */ /* 0x000fe200078e0016 */
[----:B------:R-:W-:Y:S01]  /*0a90*/  IADD3 R22, P0, PT, R24, UR15, RZ ;  /* 0x0000000f18167c10 */ /* 0x000fe2000ff1e0ff */
[----:B------:R-:W2:Y:S02]  /*0aa0*/  LDL.64 R20, [R28+0x18] ;  /* 0x000018001c147983 */ /* 0x000ea40000100a00 */
[----:B------:R-:W-:-:S02]  /*0ab0*/  IMAD.IADD R19, R19, 0x1, R27 ;  /* 0x0000000113137824 */ /* 0x000fc400078e021b */
[----:B------:R0:W2:Y:S01]  /*0ac0*/  LDG.E.64 R12, desc[UR10][R24.64] ;  /* 0x0000000a180c7981 */ /* 0x0000a2000c1e1b00 */
[----:B---3--:R-:W-:Y:S01]  /*0ad0*/  IMAD R27, R17, R14, RZ ;  /* 0x0000000e111b7224 */ /* 0x008fe200078e02ff */
[----:B------:R-:W-:-:S03]  /*0ae0*/  IADD3.X R23, PT, PT, R25, UR18, RZ, P0, !PT ;  /* 0x0000001219177c10 */ /* 0x000fc600087fe4ff */
[-C--:B------:R-:W-:Y:S02]  /*0af0*/  IMAD R27, R15, R16.reuse, R27 ;  /* 0x000000100f1b7224 */ /* 0x080fe400078e021b */
[----:B------:R-:W-:Y:S02]  /*0b00*/  IMAD.WIDE.U32 R14, R14, R16, R18 ;  /* 0x000000100e0e7225 */ /* 0x000fe400078e0012 */
[----:B------:R1:W3:Y:S01]  /*0b10*/  LDL.64 R18, [R28+0x20] ;  /* 0x000020001c127983 */ /* 0x0002e20000100a00 */
[----:B0-----:R-:W-:-:S03]  /*0b20*/  IADD3 R24, P0, PT, R22, UR15, RZ ;  /* 0x0000000f16187c10 */ /* 0x001fc6000ff1e0ff */
[----:B------:R-:W3:Y:S01]  /*0b30*/  LDG.E.64 R16, desc[UR10][R22.64] ;  /* 0x0000000a16107981 */ /* 0x000ee2000c1e1b00 */
[----:B------:R-:W-:-:S06]  /*0b40*/  IADD3.X R25, PT, PT, R23, UR18, RZ, P0, !PT ;  /* 0x0000001217197c10 */ /* 0x000fcc00087fe4ff */
[----:B------:R-:W5:Y:S01]  /*0b50*/  LDG.E.64 R24, desc[UR10][R24.64] ;  /* 0x0000000a18187981 */ /* 0x000f62000c1e1b00 */
[----:B------:R-:W-:Y:S01]  /*0b60*/  IADD3 R15, PT, PT, R15, R27, RZ ;  /* 0x0000001b0f0f7210 */ /* 0x000fe20007ffe0ff */
[----:B------:R-:W-:-:S04]  /*0b70*/  UIADD3 UR8, UP0, UPT, UR8, -0x8, URZ ;  /* 0xfffffff808087890 */ /* 0x000fc8000ff1e0ff */
[----:B------:R-:W-:Y:S02]  /*0b80*/  UIADD3.X UR9, UPT, UPT, UR9, -0x1, URZ, UP0, !UPT ;  /* 0xffffffff09097890 */ /* 0x000fe400087fe4ff */
[----:B------:R-:W-:-:S04]  /*0b90*/  UISETP.NE.U32.AND UP0, UPT, UR8, URZ, UPT ;  /* 0x000000ff0800728c */ /* 0x000fc8000bf05070 */
[----:B------:R-:W-:Y:S01]  /*0ba0*/  UISETP.NE.AND.EX UP0, UPT, UR9, URZ, UPT, UP0 ;  /* 0x000000ff0900728c */ /* 0x000fe2000bf05300 */
[----:B-1----:R-:W-:Y:S01]  /*0bb0*/  IADD3 R28, PT, PT, R28, 0x40, RZ ;  /* 0x000000401c1c7810 */ /* 0x002fe20007ffe0ff */
[----:B--2---:R-:W-:-:S04]  /*0bc0*/  IMAD R13, R13, R20, RZ ;  /* 0x000000140d0d7224 */ /* 0x004fc800078e02ff */
[-C--:B------:R-:W-:Y:S02]  /*0bd0*/  IMAD R21, R21, R12.reuse, R13 ;  /* 0x0000000c15157224 */ /* 0x080fe400078e020d */
[----:B------:R-:W-:-:S04]  /*0be0*/  IMAD.WIDE.U32 R12, R20, R12, R14 ;  /* 0x0000000c140c7225 */ /* 0x000fc800078e000e */
[----:B------:R-:W-:Y:S02]  /*0bf0*/  IMAD.IADD R13, R13, 0x1, R21 ;  /* 0x000000010d0d7824 */ /* 0x000fe400078e0215 */
[----:B---3--:R-:W-:Y:S02]  /*0c00*/  IMAD R15, R17, R18, RZ ;  /* 0x00000012110f7224 */ /* 0x008fe400078e02ff */
        /* <DEDUP_REMOVED lines=11> */
.L_x_7852:
[----:B------:R-:W-:Y:S05]  /*0cc0*/  BRA.U !UP1, `(.L_x_7851) ;  /* 0x0000000509d87547 */ /* 0x000fea000b800000 */
[----:B------:R-:W-:Y:S02]  /*0cd0*/  UISETP.GE.U32.AND UP0, UPT, UR24, 0x4, UPT ;  /* 0x000000041800788c */ /* 0x000fe4000bf06070 */
[----:B------:R-:W-:Y:S02]  /*0ce0*/  ULOP3.LUT UR15, UR14, 0x3, URZ, 0xc0, !UPT ;  /* 0x000000030e0f7892 */ /* 0x000fe4000f8ec0ff */
[----:B------:R-:W-:Y:S02]  /*0cf0*/  UISETP.GE.U32.AND.EX UP0, UPT, URZ, URZ, UPT, UP0 ;  /* 0x000000ffff00728c */ /* 0x000fe4000bf06100 */
[----:B------:R-:W-:Y:S01]  /*0d00*/  UISETP.NE.U32.AND UP1, UPT, UR15, URZ, UPT ;  /* 0x000000ff0f00728c */ /* 0x000fe2000bf25070 */
[----:B------:R-:W1:Y:S03]  /*0d10*/  LDCU.64 UR22, c[0x0][0x3e8] ;  /* 0x00007d00ff1677ac */ /* 0x000e660008000a00 */
[----:B------:R-:W-:-:S03]  /*0d20*/  UISETP.NE.AND.EX UP1, UPT, URZ, URZ, UPT, UP1 ;  /* 0x000000ffff00728c */ /* 0x000fc6000bf25310 */
[----:B------:R-:W-:Y:S08]  /*0d30*/  BRA.U !UP0, `(.L_x_7854) ;  /* 0x0000000108c47547 */ /* 0x000ff0000b800000 */
[----:B0-----:R-:W0:Y:S01]  /*0d40*/  LDCU.64 UR8, c[0x0][0x3a0] ;  /* 0x00007400ff0877ac */ /* 0x001e220008000a00 */
[----:B------:R-:W2:Y:S01]  /*0d50*/  LDCU.64 UR24, c[0x0][0x398] ;  /* 0x00007300ff1877ac */ /* 0x000ea20008000a00 */
[----:B-1----:R-:W-:Y:S02]  /*0d60*/  UIMAD UR7, UR5, UR22, URZ ;  /* 0x00000016050772a4 */ /* 0x002fe4000f8e02ff */
[----:B------:R-:W-:Y:S02]  /*0d70*/  UIMAD.WIDE.U32 UR20, UR22, 0x8, URZ ;  /* 0x00000008161478a5 */ /* 0x000fe4000f8e00ff */
[----:B------:R-:W-:Y:S01]  /*0d80*/  UIMAD UR7, UR4, UR23, UR7 ;  /* 0x00000017040772a4 */ /* 0x000fe2000f8e0207 */
[----:B0----5:R-:W-:Y:S02]  /*0d90*/  IMAD R15, R7, UR8, RZ ;  /* 0x00000008070f7c24 */ /* 0x021fe4000f8e02ff */
[----:B------:R-:W-:Y:S01]  /*0da0*/  IMAD.WIDE.U32 R12, R6, UR8, RZ ;  /* 0x00000008060c7c25 */ /* 0x000fe2000f8e00ff */
[----:B------:R-:W-:-:S03]  /*0db0*/  ULEA UR8, UR4, UR13, 0x3 ;  /* 0x0000000d04087291 */ /* 0x000fc6000f8e18ff */
[----:B------:R-:W-:-:S04]  /*0dc0*/  IMAD R15, R6, UR9, R15 ;  /* 0x00000009060f7c24 */ /* 0x000fc8000f8e020f */
[----:B------:R-:W-:Y:S02]  /*0dd0*/  IMAD.IADD R13, R15, 0x1, R13 ;  /* 0x000000010f0d7824 */ /* 0x000fe400078e020d */
[----:B------:R-:W-:Y:S01]  /*0de0*/  IMAD.U32 R15, RZ, RZ, UR4 ;  /* 0x00000004ff0f7e24 */ /* 0x000fe2000f8e00ff */
[----:B------:R-:W3:Y:S03]  /*0df0*/  LDL.64 R28, [UR8+0x20] ;  /* 0x00002008ff1c7983 */ /* 0x000ee60008100a00 */
[----:B------:R-:W-:Y:S01]  /*0e00*/  IMAD.WIDE.U32 R12, R15, UR22, R12 ;  /* 0x000000160f0c7c25 */ /* 0x000fe2000f8e000c */
[----:B------:R-:W4:Y:S03]  /*0e10*/  LDL.64 R22, [UR8+0x30] ;  /* 0x00003008ff167983 */ /* 0x000f260008100a00 */
[----:B------:R-:W-:Y:S01]  /*0e20*/  VIADD R13, R13, UR7 ;  /* 0x000000070d0d7c36 */ /* 0x000fe20008000000 */
[C---:B--2---:R-:W-:Y:S01]  /*0e30*/  LEA R32, P0, R12.reuse, UR24, 0x3 ;  /* 0x000000180c207c11 */ /* 0x044fe2000f8018ff */
[----:B------:R-:W-:Y:S01]  /*0e40*/  USHF.L.U32 UR7, UR23, 0x3, URZ ;  /* 0x0000000317077899 */ /* 0x000fe200080006ff */
[----:B------:R-:W2:Y:S02]  /*0e50*/  LDL.64 R14, [UR8+0x28] ;  /* 0x00002808ff0e7983 */ /* 0x000ea40008100a00 */
[----:B------:R-:W-:Y:S01]  /*0e60*/  LEA.HI.X R33, R12, UR25, R13, 0x3, P0 ;  /* 0x000000190c217c11 */ /* 0x000fe200080f1c0d */
[----:B------:R-:W-:Y:S01]  /*0e70*/  UIADD3 UR7, UPT, UPT, UR21, UR7, URZ ;  /* 0x0000000715077290 */ /* 0x000fe2000fffe0ff */
[----:B------:R-:W-:-:S03]  /*0e80*/  IADD3 R36, P0, PT, R32, UR20, RZ ;  /* 0x0000001420247c10 */ /* 0x000fc6000ff1e0ff */
[----:B------:R-:W3:Y:S02]  /*0e90*/  LDG.E.64 R12, desc[UR10][R32.64] ;  /* 0x0000000a200c7981 */ /* 0x000ee4000c1e1b00 */
[----:B------:R-:W-:Y:S02]  /*0ea0*/  IADD3.X R37, PT, PT, R33, UR7, RZ, P0, !PT ;  /* 0x0000000721257c10 */ /* 0x000fe400087fe4ff */
[----:B------:R-:W-:-:S03]  /*0eb0*/  IADD3 R18, P0, PT, R36, UR20, RZ ;  /* 0x0000001424127c10 */ /* 0x000fc6000ff1e0ff */
[----:B------:R-:W2:Y:S01]  /*0ec0*/  LDG.E.64 R16, desc[UR10][R36.64] ;  /* 0x0000000a24107981 */ /* 0x000ea2000c1e1b00 */
[----:B------:R-:W-:Y:S02]  /*0ed0*/  IADD3.X R19, PT, PT, R37, UR7, RZ, P0, !PT ;  /* 0x0000000725137c10 */ /* 0x000fe400087fe4ff */
[----:B------:R-:W-:Y:S01]  /*0ee0*/  IADD3 R24, P0, PT, R18, UR20, RZ ;  /* 0x0000001412187c10 */ /* 0x000fe2000ff1e0ff */
[----:B------:R-:W4:Y:S04]  /*0ef0*/  LDL.64 R32, [UR8+0x38] ;  /* 0x00003808ff207983 */ /* 0x000f280008100a00 */
[----:B------:R-:W4:Y:S01]  /*0f00*/  LDG.E.64 R26, desc[UR10][R18.64] ;  /* 0x0000000a121a7981 */ /* 0x000f22000c1e1b00 */
[----:B------:R-:W-:-:S06]  /*0f10*/  IADD3.X R25, PT, PT, R19, UR7, RZ, P0, !PT ;  /* 0x0000000713197c10 */ /* 0x000fcc00087fe4ff */
[----:B------:R-:W4:Y:S01]  /*0f20*/  LDG.E.64 R24, desc[UR10][R24.64] ;  /* 0x0000000a18187981 */ /* 0x000f22000c1e1b00 */
        /* <DEDUP_REMOVED lines=18> */
.L_x_7854:
[----:B------:R-:W-:Y:S05]  /*1050*/  BRA.U !UP1, `(.L_x_7851) ;  /* 0x0000000109f47547 */ /* 0x000fea000b800000 */
[----:B------:R-:W-:Y:S02]  /*1060*/  UISETP.NE.U32.AND UP1, UPT, UR15, 0x1, UPT ;  /* 0x000000010f00788c */ /* 0x000fe4000bf25070 */
[----:B------:R-:W-:Y:S02]  /*1070*/  ULOP3.LUT UR7, UR14, 0x1, URZ, 0xc0, !UPT ;  /* 0x000000010e077892 */ /* 0x000fe4000f8ec0ff */
[----:B------:R-:W-:Y:S02]  /*1080*/  UISETP.NE.AND.EX UP1, UPT, URZ, URZ, UPT, UP1 ;  /* 0x000000ffff00728c */ /* 0x000fe4000bf25310 */
[----:B------:R-:W-:-:S04]  /*1090*/  UISETP.NE.U32.AND UP0, UPT, UR7, 0x1, UPT ;  /* 0x000000010700788c */ /* 0x000fc8000bf05070 */
[----:B------:R-:W-:-:S03]  /*10a0*/  UISETP.NE.U32.AND.EX UP0, UPT, URZ, URZ, UPT, UP0 ;  /* 0x000000ffff00728c */ /* 0x000fc6000bf05100 */
[----:B------:R-:W-:Y:S08]  /*10b0*/  BRA.U !UP1, `(.L_x_7855) ;  /* 0x0000000109847547 */ /* 0x000ff0000b800000 */
[----:B0-----:R-:W0:Y:S01]  /*10c0*/  LDCU.64 UR8, c[0x0][0x3a0] ;  /* 0x00007400ff0877ac */ /* 0x001e220008000a00 */
[----:B-1----:R-:W-:Y:S02]  /*10d0*/  IMAD.U32 R19, RZ, RZ, UR22 ;  /* 0x00000016ff137e24 */ /* 0x002fe4000f8e00ff */
[----:B------:R-:W-:Y:S01]  /*10e0*/  IMAD.U32 R17, RZ, RZ, UR22 ;  /* 0x00000016ff117e24 */ /* 0x000fe2000f8e00ff */
[----:B------:R-:W1:Y:S01]  /*10f0*/  LDCU.64 UR20, c[0x0][0x398] ;  /* 0x00007300ff1477ac */ /* 0x000e620008000a00 */
[----:B------:R-:W-:Y:S01]  /*1100*/  IMAD.U32 R16, RZ, RZ, UR23 ;  /* 0x00000017ff107e24 */ /* 0x000fe2000f8e00ff */
[----:B------:R-:W-:-:S04]  /*1110*/  UIMAD UR7, UR5, UR22, URZ ;  /* 0x00000016050772a4 */ /* 0x000fc8000f8e02ff */
[----:B------:R-:W-:Y:S01]  /*1120*/  UIMAD UR7, UR4, UR23, UR7 ;  /* 0x00000017040772a4 */ /* 0x000fe2000f8e0207 */
[----:B0----5:R-:W-:Y:S02]  /*1130*/  IMAD R15, R7, UR8, RZ ;  /* 0x00000008070f7c24 */ /* 0x021fe4000f8e02ff */
[----:B------:R-:W-:Y:S01]  /*1140*/  IMAD.WIDE.U32 R12, R6, UR8, RZ ;  /* 0x00000008060c7c25 */ /* 0x000fe2000f8e00ff */
[----:B------:R-:W-:-:S03]  /*1150*/  ULEA UR8, UR4, UR13, 0x3 ;  /* 0x0000000d04087291 */ /* 0x000fc6000f8e18ff */
[----:B------:R-:W-:-:S04]  /*1160*/  IMAD R15, R6, UR9, R15 ;  /* 0x00000009060f7c24 */ /* 0x000fc8000f8e020f */
[----:B------:R-:W-:Y:S02]  /*1170*/  IMAD.IADD R13, R15, 0x1, R13 ;  /* 0x000000010f0d7824 */ /* 0x000fe400078e020d */
[----:B------:R-:W-:-:S04]  /*1180*/  IMAD.U32 R15, RZ, RZ, UR4 ;  /* 0x00000004ff0f7e24 */ /* 0x000fc8000f8e00ff */
[----:B------:R-:W-:-:S05]  /*1190*/  IMAD.WIDE.U32 R12, R15, UR22, R12 ;  /* 0x000000160f0c7c25 */ /* 0x000fca000f8e000c */
[----:B------:R-:W-:Y:S02]  /*11a0*/  IADD3 R13, PT, PT, R13, UR7, RZ ;  /* 0x000000070d0d7c10 */ /* 0x000fe4000fffe0ff */
[----:B-1----:R-:W-:-:S04]  /*11b0*/  LEA R22, P0, R12, UR20, 0x3 ;  /* 0x000000140c167c11 */ /* 0x002fc8000f8018ff */
[----:B------:R-:W-:Y:S02]  /*11c0*/  LEA.HI.X R23, R12, UR21, R13, 0x3, P0 ;  /* 0x000000150c177c11 */ /* 0x000fe400080f1c0d */
[----:B------:R-:W-:Y:S01]  /*11d0*/  LEA R18, P0, R19, R22, 0x3 ;  /* 0x0000001613127211 */ /* 0x000fe200078018ff */
[----:B------:R-:W2:Y:S04]  /*11e0*/  LDL.64 R12, [UR8+0x20] ;  /* 0x00002008ff0c7983 */ /* 0x000ea80008100a00 */
[----:B------:R-:W2:Y:S01]  /*11f0*/  LDG.E.64 R14, desc[UR10][R22.64] ;  /* 0x0000000a160e7981 */ /* 0x000ea2000c1e1b00 */
[----:B------:R-:W-:-:S03]  /*1200*/  LEA.HI.X R19, R17, R23, R16, 0x3, P0 ;  /* 0x0000001711137211 */ /* 0x000fc600000f1c10 */
[----:B------:R-:W3:Y:S04]  /*1210*/  LDL.64 R16, [UR8+0x28] ;  /* 0x00002808ff107983 */ /* 0x000ee80008100a00 */
        /* <DEDUP_REMOVED lines=11> */
.L_x_7855:
[----:B------:R-:W-:Y:S05]  /*12d0*/  BRA.U UP0, `(.L_x_7851) ;  /* 0x0000000100547547 */ /* 0x000fea000b800000 */
[----:B------:R-:W2:Y:S01]  /*12e0*/  LDCU.64 UR20, c[0x0][0x3a0] ;  /* 0x00007400ff1477ac */ /* 0x000ea20008000a00 */
[----:B0-----:R-:W0:Y:S01]  /*12f0*/  LDCU.64 UR8, c[0x0][0x398] ;  /* 0x00007300ff0877ac */ /* 0x001e220008000a00 */
[----:B-1----:R-:W-:-:S04]  /*1300*/  UIMAD UR5, UR5, UR22, URZ ;  /* 0x00000016050572a4 */ /* 0x002fc8000f8e02ff */
[----:B------:R-:W-:Y:S01]  /*1310*/  UIMAD UR5, UR4, UR23, UR5 ;  /* 0x00000017040572a4 */ /* 0x000fe2000f8e0205 */
[----:B--2--5:R-:W-:Y:S02]  /*1320*/  IMAD R15, R7, UR20, RZ ;  /* 0x00000014070f7c24 */ /* 0x024fe4000f8e02ff */
[----:B------:R-:W-:-:S04]  /*1330*/  IMAD.WIDE.U32 R12, R6, UR20, RZ ;  /* 0x00000014060c7c25 */ /* 0x000fc8000f8e00ff */
[----:B------:R-:W-:-:S04]  /*1340*/  IMAD R15, R6, UR21, R15 ;  /* 0x00000015060f7c24 */ /* 0x000fc8000f8e020f */
[----:B------:R-:W-:Y:S02]  /*1350*/  IMAD.IADD R13, R15, 0x1, R13 ;  /* 0x000000010f0d7824 */ /* 0x000fe400078e020d */
[----:B------:R-:W-:-:S04]  /*1360*/  IMAD.U32 R15, RZ, RZ, UR4 ;  /* 0x00000004ff0f7e24 */ /* 0x000fc8000f8e00ff */
[----:B------:R-:W-:-:S04]  /*1370*/  IMAD.WIDE.U32 R14, R15, UR22, R12 ;  /* 0x000000160f0e7c25 */ /* 0x000fc8000f8e000c */
[----:B------:R-:W-:Y:S01]  /*1380*/  IMAD.U32 R12, RZ, RZ, UR4 ;  /* 0x00000004ff0c7e24 */ /* 0x000fe2000f8e00ff */
[----:B0-----:R-:W-:Y:S01]  /*1390*/  LEA R16, P0, R14, UR8, 0x3 ;  /* 0x000000080e107c11 */ /* 0x001fe2000f8018ff */
[----:B------:R-:W-:-:S03]  /*13a0*/  VIADD R13, R15, UR5 ;  /* 0x000000050f0d7c36 */ /* 0x000fc60008000000 */
[----:B------:R-:W-:Y:S02]  /*13b0*/  LEA R12, R12, R1, 0x3 ;  /* 0x000000010c0c7211 */ /* 0x000fe400078e18ff */
[----:B------:R-:W-:-:S04]  /*13c0*/  LEA.HI.X R17, R14, UR9, R13, 0x3, P0 ;  /* 0x000000090e117c11 */ /* 0x000fc800080f1c0d */
[----:B------:R-:W2:Y:S04]  /*13d0*/  LDL.64 R12, [R12+0x20] ;  /* 0x000020000c0c7983 */ /* 0x000ea80000100a00 */
[----:B------:R-:W2:Y:S02]  /*13e0*/  LDG.E.64 R14, desc[UR10][R16.64] ;  /* 0x0000000a100e7981 */ /* 0x000ea4000c1e1b00 */
[----:B--2---:R-:W-:Y:S02]  /*13f0*/  IMAD R15, R15, R12, RZ ;  /* 0x0000000c0f0f7224 */ /* 0x004fe400078e02ff */
[----:B------:R-:W-:-:S04]  /*1400*/  IMAD.WIDE.U32 R20, R12, R14, R20 ;  /* 0x0000000e0c147225 */ /* 0x000fc800078e0014 */
[----:B------:R-:W-:-:S04]  /*1410*/  IMAD R15, R13, R14, R15 ;  /* 0x0000000e0d0f7224 */ /* 0x000fc800078e020f */
[----:B------:R-:W-:-:S07]  /*1420*/  IMAD.IADD R21, R21, 0x1, R15 ;  /* 0x0000000115157824 */ /* 0x000fce00078e020f */
.L_x_7851:
[----:B------:R-:W2:Y:S08]  /*1430*/  LDC.64 R12, c[0x0][0x3f8] ;  /* 0x0000fe00ff0c7b82 */ /* 0x000eb00000000a00 */
[----:B------:R-:W3:Y:S08]  /*1440*/  LDC R19, c[0x0][0x3f0] ;  /* 0x0000fc00ff137b82 */ /* 0x000ef00000000800 */
[----:B------:R-:W4:Y:S01]  /*1450*/  LDC R18, c[0x0][0x3f4] ;  /* 0x0000fd00ff127b82 */ /* 0x000f220000000800 */
[----:B--2---:R-:W-:-:S04]  /*1460*/  ISETP.GE.U32.AND P0, PT, R12, 0x1, PT ;  /* 0x000000010c00780c */ /* 0x004fc80003f06070 */
[----:B------:R-:W-:Y:S01]  /*1470*/  ISETP.GE.AND.EX P0, PT, R13, RZ, PT, P0 ;  /* 0x000000ff0d00720c */ /* 0x000fe20003f06300 */
[----:B---3--:R-:W-:Y:S02]  /*1480*/  IMAD.MOV.U32 R17, RZ, RZ, R19 ;  /* 0x000000ffff117224 */ /* 0x008fe400078e0013 */
[----:B----4-:R-:W-:-:S10]  /*1490*/  IMAD.MOV.U32 R16, RZ, RZ, R18 ;  /* 0x000000ffff107224 */ /* 0x010fd400078e0012 */
[----:B------:R-:W-:Y:S05]  /*14a0*/  @!P0 BRA `(.L_x_7856) ;  /* 0x0000000000848947 */ /* 0x000fea0003800000 */
[----:B------:R-:W2:Y:S01]  /*14b0*/  LDCU.64 UR4, c[0x0][0x3f8] ;  /* 0x00007f00ff0477ac */ /* 0x000ea20008000a00 */
[----:B------:R-:W-:Y:S01]  /*14c0*/  BSSY.RECONVERGENT B1, `(.L_x_7856) ;  /* 0x000001f000017945 */ /* 0x000fe20003800200 */
[----:B------:R-:W-:Y:S02]  /*14d0*/  IMAD.MOV.U32 R22, RZ, RZ, R19 ;  /* 0x000000ffff167224 */ /* 0x000fe400078e0013 */
[----:B------:R-:W-:Y:S01]  /*14e0*/  IMAD.MOV.U32 R23, RZ, RZ, R18 ;  /* 0x000000ffff177224 */ /* 0x000fe200078e0012 */
[----:B--2---:R-:W-:Y:S01]  /*14f0*/  MOV R25, UR4 ;  /* 0x0000000400197c02 */ /* 0x004fe20008000f00 */
[----:B------:R-:W-:-:S07]  /*1500*/  IMAD.U32 R24, RZ, RZ, UR5 ;  /* 0x00000005ff187e24 */ /* 0x000fce000f8e00ff */
.L_x_7857:
        /* <DEDUP_REMOVED lines=12> */
[----:B------:R-:W-:Y:S02]  /*15d0*/  SEL R25, R25, R28, !P1 ;  /* 0x0000001c19197207 */ /* 0x000fe40004800000 */
[----:B------:R-:W-:Y:S02]  /*15e0*/  IADD3.X R24, PT, PT, R24, R15, RZ, P2, !PT ;  /* 0x0000000f18187210 */ /* 0x000fe400017fe4ff */
[----:B------:R-:W-:Y:S02]  /*15f0*/  ISETP.GT.U32.AND P2, PT, R25, RZ, PT ;  /* 0x000000ff1900720c */ /* 0x000fe40003f44070 */
[----:B------:R-:W-:Y:S02]  /*1600*/  SEL R24, R24, R29, !P1 ;  /* 0x0000001d18187207 */ /* 0x000fe40004800000 */
[----:B------:R-:W-:Y:S02]  /*1610*/  IADD3 R14, P4, P5, R17, 0x8, R27 ;  /* 0x00000008110e7810 */ /* 0x000fe40007d9e01b */
[----:B------:R-:W-:-:S02]  /*1620*/  ISETP.GT.AND.EX P2, PT, R24, RZ, PT, P2 ;  /* 0x000000ff1800720c */ /* 0x000fc40003f44320 */
[----:B------:R-:W-:Y:S02]  /*1630*/  IADD3 R27, P3, PT, R12, 0x8, RZ ;  /* 0x000000080c1b7810 */ /* 0x000fe40007f7e0ff */
[----:B------:R-:W-:Y:S02]  /*1640*/  IADD3.X R15, PT, PT, R16, RZ, R26, P4, P5 ;  /* 0x000000ff100f7210 */ /* 0x000fe400027ea41a */
[----:B------:R-:W-:Y:S01]  /*1650*/  SEL R17, R14, R17, !P1 ;  /* 0x000000110e117207 */ /* 0x000fe20004800000 */
[----:B------:R-:W-:Y:S01]  /*1660*/  IMAD.X R12, RZ, RZ, R13, P3 ;  /* 0x000000ffff0c7224 */ /* 0x000fe200018e060d */
[----:B------:R-:W-:Y:S02]  /*1670*/  SEL R16, R15, R16, !P1 ;  /* 0x000000100f107207 */ /* 0x000fe40004800000 */
[----:B------:R-:W-:Y:S02]  /*1680*/  SEL R22, R27, R22, !P1 ;  /* 0x000000161b167207 */ /* 0x000fe40004800000 */
[----:B------:R-:W-:Y:S01]  /*1690*/  SEL R23, R12, R23, !P1 ;  /* 0x000000170c177207 */ /* 0x000fe20004800000 */
[----:B------:R-:W-:Y:S06]  /*16a0*/  @P2 BRA `(.L_x_7857) ;  /* 0xfffffffc00982947 */ /* 0x000fec000383ffff */
[----:B01----:R-:W-:Y:S05]  /*16b0*/  BSYNC.RECONVERGENT B1 ;  /* 0x0000000000017941 */ /* 0x003fea0003800200 */
.L_x_7856:
[----:B------:R-:W-:Y:S01]  /*16c0*/  IMAD.MOV.U32 R22, RZ, RZ, R19 ;  /* 0x000000ffff167224 */ /* 0x000fe200078e0013 */
[----:B------:R-:W-:Y:S06]  /*16d0*/  @!P0 BRA `(.L_x_7858) ;  /* 0x0000000000808947 */ /* 0x000fec0003800000 */
[----:B------:R-:W2:Y:S01]  /*16e0*/  LDCU.64 UR4, c[0x0][0x3f8] ;  /* 0x00007f00ff0477ac */ /* 0x000ea20008000a00 */
[----:B------:R-:W-:Y:S01]  /*16f0*/  BSSY.RECONVERGENT B1, `(.L_x_7858) ;  /* 0x000001e000017945 */ /* 0x000fe20003800200 */
[----:B------:R-:W-:Y:S01]  /*1700*/  MOV R24, R18 ;  /* 0x0000001200187202 */ /* 0x000fe20000000f00 */
[----:B--2---:R-:W-:Y:S02]  /*1710*/  IMAD.U32 R26, RZ, RZ, UR4 ;  /* 0x00000004ff1a7e24 */ /* 0x004fe4000f8e00ff */
[----:B------:R-:W-:-:S07]  /*1720*/  IMAD.U32 R23, RZ, RZ, UR5 ;  /* 0x00000005ff177e24 */ /* 0x000fce000f8e00ff */
.L_x_7859:
[--C-:B------:R-:W-:Y:S02]  /*1730*/  SHF.R.U64 R29, R26, 0x1, R23.reuse ;  /* 0x000000011a1d7819 */ /* 0x100fe40000001217 */
[----:B------:R-:W-:-:S03]  /*1740*/  SHF.R.U32.HI R28, RZ, 0x1, R23 ;  /* 0x00000001ff1c7819 */ /* 0x000fc60000011617 */
[C---:B------:R-:W-:Y:S01]  /*1750*/  IMAD.SHL.U32 R27, R29.reuse, 0x8, RZ ;  /* 0x000000081d1b7824 */ /* 0x040fe200078e00ff */
[----:B------:R-:W-:-:S04]  /*1760*/  SHF.L.U64.HI R25, R29, 0x3, R28 ;  /* 0x000000031d197819 */ /* 0x000fc8000001021c */
[----:B------:R-:W-:-:S05]  /*1770*/  IADD3 R12, P0, PT, R19, R27, RZ ;  /* 0x0000001b130c7210 */ /* 0x000fca0007f1e0ff */
[----:B------:R-:W-:-:S05]  /*1780*/  IMAD.X R13, R24, 0x1, R25, P0 ;  /* 0x00000001180d7824 */ /* 0x000fca00000e0619 */
[----:B------:R2:W3:Y:S02]  /*1790*/  LDG.E.64 R14, desc[UR10][R12.64] ;  /* 0x0000000a0c0e7981 */ /* 0x0004e4000c1e1b00 */
[----:B--2---:R-:W-:-:S05]  /*17a0*/  IADD3 R12, P2, PT, R12, 0x8, RZ ;  /* 0x000000080c0c7810 */ /* 0x004fca0007f5e0ff */
[----:B------:R-:W-:Y:S01]  /*17b0*/  IMAD.X R13, RZ, RZ, R13, P2 ;  /* 0x000000ffff0d7224 */ /* 0x000fe200010e060d */
[----:B---3-5:R-:W-:Y:S02]  /*17c0*/  ISETP.GE.U32.AND P0, PT, R20, R14, PT ;  /* 0x0000000e1400720c */ /* 0x028fe40003f06070 */
[----:B------:R-:W-:Y:S02]  /*17d0*/  LOP3.LUT R14, RZ, R28, RZ, 0x33, !PT ;  /* 0x0000001cff0e7212 */ /* 0x000fe400078e33ff */
[----:B------:R-:W-:Y:S02]  /*17e0*/  ISETP.GE.AND.EX P0, PT, R21, R15, PT, P0 ;  /* 0x0000000f1500720c */ /* 0x000fe40003f06300 */
[----:B------:R-:W-:Y:S02]  /*17f0*/  LOP3.LUT R15, RZ, R29, RZ, 0x33, !PT ;  /* 0x0000001dff0f7212 */ /* 0x000fe400078e33ff */
[----:B------:R-:W-:Y:S02]  /*1800*/  SEL R19, R19, R12, !P0 ;  /* 0x0000000c13137207 */ /* 0x000fe40004000000 */
[----:B------:R-:W-:-:S02]  /*1810*/  IADD3 R26, P1, PT, R26, R15, RZ ;  /* 0x0000000f1a1a7210 */ /* 0x000fc40007f3e0ff */
[----:B------:R-:W-:Y:S02]  /*1820*/  IADD3 R15, P3, P4, R22, 0x8, R27 ;  /* 0x00000008160f7810 */ /* 0x000fe40007c7e01b */
[----:B------:R-:W-:Y:S01]  /*1830*/  SEL R26, R29, R26, !P0 ;  /* 0x0000001a1d1a7207 */ /* 0x000fe20004000000 */
[----:B------:R-:W-:Y:S01]  /*1840*/  IMAD.X R23, R23, 0x1, R14, P1 ;  /* 0x0000000117177824 */ /* 0x000fe200008e060e */
[----:B------:R-:W-:Y:S02]  /*1850*/  IADD3.X R25, PT, PT, R18, RZ, R25, P3, P4 ;  /* 0x000000ff12197210 */ /* 0x000fe40001fe8419 */
[----:B------:R-:W-:Y:S02]  /*1860*/  ISETP.GT.U32.AND P1, PT, R26, RZ, PT ;  /* 0x000000ff1a00720c */ /* 0x000fe40003f24070 */
[----:B------:R-:W-:Y:S02]  /*1870*/  SEL R23, R28, R23, !P0 ;  /* 0x000000171c177207 */ /* 0x000fe40004000000 */
[----:B------:R-:W-:-:S02]  /*1880*/  SEL R22, R22, R15, !P0 ;  /* 0x0000000f16167207 */ /* 0x000fc40004000000 */
[----:B------:R-:W-:Y:S02]  /*1890*/  ISETP.GT.AND.EX P1, PT, R23, RZ, PT, P1 ;  /* 0x000000ff1700720c */ /* 0x000fe40003f24310 */
[----:B------:R-:W-:Y:S02]  /*18a0*/  SEL R18, R18, R25, !P0 ;  /* 0x0000001912127207 */ /* 0x000fe40004000000 */
[----:B------:R-:W-:-:S09]  /*18b0*/  SEL R24, R24, R13, !P0 ;  /* 0x0000000d18187207 */ /* 0x000fd20004000000 */
[----:B------:R-:W-:Y:S05]  /*18c0*/  @P1 BRA `(.L_x_7859) ;  /* 0xfffffffc00981947 */ /* 0x000fea000383ffff */
[----:B01----:R-:W-:Y:S05]  /*18d0*/  BSYNC.RECONVERGENT B1 ;  /* 0x0000000000017941 */ /* 0x003fea0003800200 */
.L_x_7858:
[----:B------:R-:W2:Y:S01]  /*18e0*/  LDCU.64 UR4, c[0x0][0x3f0] ;  /* 0x00007e00ff0477ac */ /* 0x000ea20008000a00 */
[----:B------:R-:W-:Y:S02]  /*18f0*/  IADD3 R12, P0, PT, -R17, R22, RZ ;  /* 0x00000016110c7210 */ /* 0x000fe40007f1e1ff */
[----:B-----5:R-:W-:Y:S01]  /*1900*/  SHF.L.U64.HI R19, R6, 0x3, R7 ;  /* 0x0000000306137819 */ /* 0x020fe20000010207 */
[----:B-1----:R-:W1:Y:S02]  /*1910*/  LDCU.128 UR20, c[0x0][0x400] ;  /* 0x00008000ff1477ac */ /* 0x002e640008000c00 */
[----:B------:R-:W-:-:S05]  /*1920*/  IMAD.X R7, R18, 0x1, ~R16, P0 ;  /* 0x0000000112077824 */ /* 0x000fca00000e0e10 */
[--C-:B------:R-:W-:Y:S02]  /*1930*/  SHF.R.S64 R12, R12, 0x3, R7.reuse ;  /* 0x000000030c0c7819 */ /* 0x100fe40000001007 */
[----:B------:R-:W-:Y:S02]  /*1940*/  SHF.R.S32.HI R13, RZ, 0x3, R7 ;  /* 0x00000003ff0d7819 */ /* 0x000fe40000011407 */
[----:B--2---:R-:W-:Y:S02]  /*1950*/  IADD3 R14, P1, PT, R17, -UR4, RZ ;  /* 0x80000004110e7c10 */ /* 0x004fe4000ff3e0ff */
[----:B------:R-:W-:Y:S02]  /*1960*/  SHF.L.U32 R17, R6, 0x3, RZ ;  /* 0x0000000306117819 */ /* 0x000fe400000006ff */
[----:B------:R-:W-:Y:S02]  /*1970*/  IADD3.X R15, PT, PT, R16, ~UR5, RZ, P1, !PT ;  /* 0x80000005100f7c10 */ /* 0x000fe40008ffe4ff */
[----:B-1----:R-:W-:-:S02]  /*1980*/  IADD3 R6, P0, PT, R17, UR20, RZ ;  /* 0x0000001411067c10 */ /* 0x002fc4000ff1e0ff */
[----:B------:R-:W-:Y:S02]  /*1990*/  IADD3 R16, P1, PT, R17, UR22, RZ ;  /* 0x0000001611107c10 */ /* 0x000fe4000ff3e0ff */
[C---:B------:R-:W-:Y:S02]  /*19a0*/  IADD3.X R7, PT, PT, R19.reuse, UR21, RZ, P0, !PT ;  /* 0x0000001513077c10 */ /* 0x040fe400087fe4ff */
[--C-:B------:R-:W-:Y:S02]  /*19b0*/  SHF.R.S64 R14, R14, 0x3, R15.reuse ;  /* 0x000000030e0e7819 */ /* 0x100fe4000000100f */
[----:B------:R-:W-:Y:S01]  /*19c0*/  IADD3.X R17, PT, PT, R19, UR23, RZ, P1, !PT ;  /* 0x0000001713117c10 */ /* 0x000fe20008ffe4ff */
[----:B------:R1:W-:Y:S01]  /*19d0*/  STG.E.64 desc[UR10][R6.64], R12 ;  /* 0x0000000c06007986 */ /* 0x0003e2000c101b0a */
[----:B------:R-:W-:-:S05]  /*19e0*/  SHF.R.S32.HI R15, RZ, 0x3, R15 ;  /* 0x00000003ff0f7819 */ /* 0x000fca000001140f */
[----:B------:R1:W-:Y:S02]  /*19f0*/  STG.E.64 desc[UR10][R16.64], R14 ;  /* 0x0000000e10007986 */ /* 0x0003e4000c101b0a */
.L_x_7849:
[----:B0-----:R-:W-:Y:S05]  /*1a00*/  BSYNC.RECONVERGENT B0 ;  /* 0x0000000000007941 */ /* 0x001fea0003800200 */
.L_x_7848:
[----:B-1---5:R-:W-:Y:S01]  /*1a10*/  VIADD R6, R5, 0x80 ;  /* 0x0000008005067836 */ /* 0x022fe20000000000 */
[----:B------:R-:W-:Y:S04]  /*1a20*/  BSSY.RECONVERGENT B0, `(.L_x_7860) ;  /* 0x000014f000007945 */ /* 0x000fe80003800200 */
[----:B------:R-:W-:-:S13]  /*1a30*/  ISETP.GE.AND P0, PT, R6, UR6, PT ;  /* 0x0000000606007c0c */ /* 0x000fda000bf06270 */
        /* <DEDUP_REMOVED lines=9> */
.L_x_7862:
[----:B------:R-:W0:Y:S01]  /*1ad0*/  LDCU.64 UR20, c[0x0][0x390] ;  /* 0x00007200ff1477ac */ /* 0x000e220008000a00 */
[----:B------:R-:W-:Y:S01]  /*1ae0*/  CS2R R18, SRZ ;  /* 0x0000000000127805 */ /* 0x000fe2000001ff00 */
[----:B0-----:R-:W-:-:S04]  /*1af0*/  UISETP.NE.U32.AND UP0, UPT, UR20, URZ, UPT ;  /* 0x000000ff1400728c */ /* 0x001fc8000bf05070 */
        /* <DEDUP_REMOVED lines=16> */
[----:B0-----:R-:W-:Y:S01]  /*1c00*/  IMAD R7, R31, UR8, RZ ;  /* 0x000000081f077c24 */ /* 0x001fe2000f8e02ff */
[----:B------:R-:W-:Y:S01]  /*1c10*/  CS2R R18, SRZ ;  /* 0x0000000000127805 */ /* 0x000fe2000001ff00 */
[C---:B------:R-:W-:Y:S01]  /*1c20*/  IMAD.WIDE.U32 R12, R30.reuse, UR8, RZ ;  /* 0x000000081e0c7c25 */ /* 0x040fe2000f8e00ff */
[----:B------:R-:W-:Y:S01]  /*1c30*/  UISETP.GT.U32.AND UP0, UPT, UR20, 0x1, UPT ;  /* 0x000000011400788c */ /* 0x000fe2000bf04070 */
[----:B------:R-:W0:Y:S02]  /*1c40*/  LDCU.64 UR18, c[0x0][0x3e8] ;  /* 0x00007d00ff1277ac */ /* 0x000e240008000a00 */
[----:B------:R-:W-:Y:S01]  /*1c50*/  IMAD R7, R30, UR9, R7 ;  /* 0x000000091e077c24 */ /* 0x000fe2000f8e0207 */
[----:B------:R-:W-:-:S03]  /*1c60*/  UISETP.GT.AND.EX UP0, UPT, UR21, URZ, UPT, UP0 ;  /* 0x000000ff1500728c */ /* 0x000fc6000bf04300 */
[----:B------:R-:W-:Y:S01]  /*1c70*/  IMAD.IADD R7, R13, 0x1, R7 ;  /* 0x000000010d077824 */ /* 0x000fe200078e0207 */
[----:B------:R-:W-:Y:S02]  /*1c80*/  ULOP3.LUT UR4, UR14, 0xfffffff8, URZ, 0xc0, !UPT ;  /* 0xfffffff80e047892 */ /* 0x000fe4000f8ec0ff */
[----:B------:R-:W-:Y:S01]  /*1c90*/  USEL UR5, UR21, URZ, UP0 ;  /* 0x000000ff15057287 */ /* 0x000fe20008000000 */
[----:B-1----:R-:W-:-:S03]  /*1ca0*/  LEA R32, P0, R12, UR16, 0x3 ;  /* 0x000000100c207c11 */ /* 0x002fc6000f8018ff */
[----:B------:R-:W-:Y:S01]  /*1cb0*/  ULOP3.LUT UR5, UR5, 0x7fffffff, URZ, 0xc0, !UPT ;  /* 0x7fffffff05057892 */ /* 0x000fe2000f8ec0ff */
[----:B------:R-:W-:Y:S01]  /*1cc0*/  UMOV UR7, UR4 ;  /* 0x0000000400077c82 */ /* 0x000fe20008000000 */
[----:B------:R-:W-:Y:S01]  /*1cd0*/  LEA.HI.X R33, R12, UR17, R7, 0x3, P0 ;  /* 0x000000110c217c11 */ /* 0x000fe200080f1c07 */
[----:B------:R-:W-:Y:S01]  /*1ce0*/  IMAD.MOV.U32 R7, RZ, RZ, R34 ;  /* 0x000000ffff077224 */ /* 0x000fe200078e0022 */
[----:B0-----:R-:W-:Y:S02]  /*1cf0*/  USHF.L.U64.HI UR15, UR18, 0x3, UR19 ;  /* 0x00000003120f7899 */ /* 0x001fe40008010213 */
[----:B------:R-:W-:Y:S02]  /*1d00*/  USHF.L.U32 UR20, UR18, 0x3, URZ ;  /* 0x0000000312147899 */ /* 0x000fe400080006ff */
[----:B------:R-:W-:Y:S01]  /*1d10*/  USHF.L.U64.HI UR9, UR18, 0x6, UR19 ;  /* 0x0000000612097899 */ /* 0x000fe20008010213 */
[----:B------:R-:W-:-:S11]  /*1d20*/  UMOV UR8, UR5 ;  /* 0x0000000500087c82 */ /* 0x000fd60008000000 */
.L_x_7865:
[----:B------:R-:W2:Y:S04]  /*1d30*/  LDL.64 R20, [R7+-0x10] ;  /* 0xfffff00007147983 */ /* 0x000ea80000100a00 */
[----:B------:R-:W2:Y:S01]  /*1d40*/  LDG.E.64 R16, desc[UR10][R32.64] ;  /* 0x0000000a20107981 */ /* 0x000ea2000c1e1b00 */
[----:B------:R-:W-:-:S03]  /*1d50*/  IADD3 R24, P0, PT, R32, UR20, RZ ;  /* 0x0000001420187c10 */ /* 0x000fc6000ff1e0ff */
[----:B------:R-:W3:Y:S01]  /*1d60*/  LDL.64 R12, [R7+-0x8] ;  /* 0xfffff800070c7983 */ /* 0x000ee20000100a00 */
[----:B------:R-:W-:-:S03]  /*1d70*/  IADD3.X R25, PT, PT, R33, UR15, RZ, P0, !PT ;  /* 0x0000000f21197c10 */ /* 0x000fc600087fe4ff */
[----:B------:R-:W4:Y:S04]  /*1d80*/  LDL.64 R28, [R7+0x8] ;  /* 0x00000800071c7983 */ /* 0x000f280000100a00 */
[----:B------:R0:W3:Y:S01]  /*1d90*/  LDG.E.64 R14, desc[UR10][R24.64] ;  /* 0x0000000a180e7981 */ /* 0x0000e2000c1e1b00 */
[----:B------:R-:W-:-:S04]  /*1da0*/  IADD3 R36, P0, PT, R24, UR20, RZ ;  /* 0x0000001418247c10 */ /* 0x000fc8000ff1e0ff */
[----:B------:R-:W-:Y:S01]  /*1db0*/  IADD3.X R37, PT, PT, R25, UR15, RZ, P0, !PT ;  /* 0x0000000f19257c10 */ /* 0x000fe200087fe4ff */
[----:B--2---:R-:W-:Y:S02]  /*1dc0*/  IMAD R17, R17, R20, RZ ;  /* 0x0000001411117224 */ /* 0x004fe400078e02ff */
[-C--:B------:R-:W-:Y:S01]  /*1dd0*/  IMAD.WIDE.U32 R22, R20, R16.reuse, R18 ;  /* 0x0000001014167225 */ /* 0x080fe200078e0012 */
[----:B------:R-:W-:Y:S01]  /*1de0*/  IADD3 R20, P0, PT, R36, UR20, RZ ;  /* 0x0000001424147c10 */ /* 0x000fe2000ff1e0ff */
[----:B------:R-:W2:Y:S02]  /*1df0*/  LDG.E.64 R18, desc[UR10][R36.64] ;  /* 0x0000000a24127981 */ /* 0x000ea4000c1e1b00 */
[----:B------:R-:W-:Y:S02]  /*1e00*/  IMAD R21, R21, R16, R17 ;  /* 0x0000001015157224 */ /* 0x000fe400078e0211 */
[----:B------:R-:W2:Y:S03]  /*1e10*/  LDL.64 R16, [R7] ;  /* 0x0000000007107983 */ /* 0x000ea60000100a00 */
[----:B------:R-:W-:-:S02]  /*1e20*/  IADD3 R23, PT, PT, R23, R21, RZ ;  /* 0x0000001517177210 */ /* 0x000fc40007ffe0ff */
[----:B------:R-:W-:Y:S02]  /*1e30*/  IADD3.X R21, PT, PT, R37, UR15, RZ, P0, !PT ;  /* 0x0000000f25157c10 */ /* 0x000fe400087fe4ff */
[----:B0-----:R-:W-:-:S03]  /*1e40*/  IADD3 R24, P0, PT, R20, UR20, RZ ;  /* 0x0000001414187c10 */ /* 0x001fc6000ff1e0ff */
[----:B------:R-:W4:Y:S01]  /*1e50*/  LDG.E.64 R26, desc[UR10][R20.64] ;  /* 0x0000000a141a7981 */ /* 0x000f22000c1e1b00 */
[----:B---3--:R-:W-:Y:S01]  /*1e60*/  IMAD R35, R15, R12, RZ ;  /* 0x0000000c0f237224 */ /* 0x008fe200078e02ff */
[----:B------:R-:W-:-:S03]  /*1e70*/  IADD3.X R25, PT, PT, R21, UR15, RZ, P0, !PT ;  /* 0x0000000f15197c10 */ /* 0x000fc600087fe4ff */
[-C--:B------:R-:W-:Y:S02]  /*1e80*/  IMAD R35, R13, R14.reuse, R35 ;  /* 0x0000000e0d237224 */ /* 0x080fe400078e0223 */
[----:B------:R-:W-:Y:S02]  /*1e90*/  IMAD.WIDE.U32 R12, R12, R14, R22 ;  /* 0x0000000e0c0c7225 */ /* 0x000fe400078e0016 */
[----:B------:R0:W3:Y:S04]  /*1ea0*/  LDG.E.64 R14, desc[UR10][R24.64] ;  /* 0x0000000a180e7981 */ /* 0x0000e8000c1e1b00 */
[----:B------:R-:W3:Y:S01]  /*1eb0*/  LDL.64 R22, [R7+0x10] ;  /* 0x0000100007167983 */ /* 0x000ee20000100a00 */
[----:B------:R-:W-:-:S03]  /*1ec0*/  IMAD.IADD R13, R13, 0x1, R35 ;  /* 0x000000010d0d7824 */ /* 0x000fc600078e0223 */
[----:B------:R-:W5:Y:S01]  /*1ed0*/  LDL.64 R20, [R7+0x18] ;  /* 0x0000180007147983 */ /* 0x000f620000100a00 */
[----:B--2---:R-:W-:-:S04]  /*1ee0*/  IMAD R19, R19, R16, RZ ;  /* 0x0000001013137224 */ /* 0x004fc800078e02ff */
[-C--:B------:R-:W-:Y:S02]  /*1ef0*/  IMAD R19, R17, R18.reuse, R19 ;  /* 0x0000001211137224 */ /* 0x080fe400078e0213 */
[----:B------:R-:W-:Y:S01]  /*1f00*/  IMAD.WIDE.U32 R16, R16, R18, R12 ;  /* 0x0000001210107225 */ /* 0x000fe200078e000c */
[----:B------:R-:W-:-:S03]  /*1f10*/  IADD3 R12, P0, PT, R24, UR20, RZ ;  /* 0x00000014180c7c10 */ /* 0x000fc6000ff1e0ff */
[----:B------:R-:W-:Y:S01]  /*1f20*/  IMAD.IADD R17, R17, 0x1, R19 ;  /* 0x0000000111117824 */ /* 0x000fe200078e0213 */
[----:B------:R-:W-:Y:S01]  /*1f30*/  IADD3.X R13, PT, PT, R25, UR15, RZ, P0, !PT ;  /* 0x0000000f190d7c10 */ /* 0x000fe200087fe4ff */
[----:B----4-:R-:W-:Y:S01]  /*1f40*/  IMAD R19, R27, R28, RZ ;  /* 0x0000001c1b137224 */ /* 0x010fe200078e02ff */
[----:B0-----:R-:W-:-:S03]  /*1f50*/  IADD3 R24, P0, PT, R12, UR20, RZ ;  /* 0x000000140c187c10 */ /* 0x001fc6000ff1e0ff */
[-C--:B------:R-:W-:Y:S02]  /*1f60*/  IMAD R25, R29, R26.reuse, R19 ;  /* 0x0000001a1d197224 */ /* 0x080fe400078e0213 */
[----:B------:R-:W-:Y:S02]  /*1f70*/  IMAD.WIDE.U32 R18, R28, R26, R16 ;  /* 0x0000001a1c127225 */ /* 0x000fe400078e0010 */
[----:B------:R-:W5:Y:S02]  /*1f80*/  LDG.E.64 R16, desc[UR10][R12.64] ;  /* 0x0000000a0c107981 */ /* 0x000f64000c1e1b00 */
[----:B------:R-:W-:Y:S01]  /*1f90*/  IMAD.IADD R19, R19, 0x1, R25 ;  /* 0x0000000113137824 */ /* 0x000fe200078e0219 */
[----:B------:R-:W-:Y:S01]  /*1fa0*/  IADD3.X R25, PT, PT, R13, UR15, RZ, P0, !PT ;  /* 0x0000000f0d197c10 */ /* 0x000fe200087fe4ff */
[----:B---3--:R-:W-:Y:S01]  /*1fb0*/  IMAD R29, R15, R22, RZ ;  /* 0x000000160f1d7224 */ /* 0x008fe200078e02ff */
[----:B------:R-:W-:-:S03]  /*1fc0*/  IADD3 R26, P0, PT, R24, UR20, RZ ;  /* 0x00000014181a7c10 */ /* 0x000fc6000ff1e0ff */
[-C--:B------:R-:W-:Y:S02]  /*1fd0*/  IMAD R29, R23, R14.reuse, R29 ;  /* 0x0000000e171d7224 */ /* 0x080fe400078e021d */
[----:B------:R-:W-:Y:S01]  /*1fe0*/  IMAD.WIDE.U32 R14, R22, R14, R18 ;  /* 0x0000000e160e7225 */ /* 0x000fe200078e0012 */
[----:B------:R-:W2:Y:S01]  /*1ff0*/  LDL.64 R12, [R7+0x28] ;  /* 0x00002800070c7983 */ /* 0x000ea20000100a00 */
[----:B------:R-:W-:-:S03]  /*2000*/  IADD3.X R27, PT, PT, R25, UR15, RZ, P0, !PT ;  /* 0x0000000f191b7c10 */ /* 0x000fc600087fe4ff */
[----:B------:R0:W3:Y:S04]  /*2010*/  LDL.64 R22, [R7+0x20] ;  /* 0x0000200007167983 */ /* 0x0000e80000100a00 */
[----:B------:R-:W3:Y:S04]  /*2020*/  LDG.E.64 R18, desc[UR10][R24.64] ;  /* 0x0000000a18127981 */ /* 0x000ee8000c1e1b00 */
[----:B------:R-:W2:Y:S01]  /*2030*/  LDG.E.64 R26, desc[UR10][R26.64] ;  /* 0x0000000a1a1a7981 */ /* 0x000ea2000c1e1b00 */
[----:B------:R-:W-:Y:S01]  /*2040*/  IMAD.IADD R15, R15, 0x1, R29 ;  /* 0x000000010f0f7824 */ /* 0x000fe200078e021d */
[----:B------:R-:W-:-:S04]  /*2050*/  UIADD3 UR7, UP0, UPT, UR7, -0x8, URZ ;  /* 0xfffffff807077890 */ /* 0x000fc8000ff1e0ff */
[----:B------:R-:W-:Y:S02]  /*2060*/  UIADD3.X UR8, UPT, UPT, UR8, -0x1, URZ, UP0, !UPT ;  /* 0xffffffff08087890 */ /* 0x000fe400087fe4ff */
[----:B------:R-:W-:-:S04]  /*2070*/  UISETP.NE.U32.AND UP0, UPT, UR7, URZ, UPT ;  /* 0x000000ff0700728c */ /* 0x000fc8000bf05070 */
[----:B------:R-:W-:Y:S01]  /*2080*/  UISETP.NE.AND.EX UP0, UPT, UR8, URZ, UPT, UP0 ;  /* 0x000000ff0800728c */ /* 0x000fe2000bf05300 */
[----:B0-----:R-:W-:Y:S02]  /*2090*/  VIADD R7, R7, 0x40 ;  /* 0x0000004007077836 */ /* 0x001fe40000000000 */
[----:B-----5:R-:W-:Y:S02]  /*20a0*/  IMAD R17, R17, R20, RZ ;  /* 0x0000001411117224 */ /* 0x020fe400078e02ff */
[----:B------:R-:W-:-:S04]  /*20b0*/  IMAD.WIDE.U32 R14, R20, R16, R14 ;  /* 0x00000010140e7225 */ /* 0x000fc800078e000e */
[----:B------:R-:W-:-:S05]  /*20c0*/  IMAD R17, R21, R16, R17 ;  /* 0x0000001015117224 */ /* 0x000fca00078e0211 */
[----:B------:R-:W-:Y:S01]  /*20d0*/  IADD3 R15, PT, PT, R15, R17, RZ ;  /* 0x000000110f0f7210 */ /* 0x000fe20007ffe0ff */
[----:B---3--:R-:W-:Y:S02]  /*20e0*/  IMAD R17, R19, R22, RZ ;  /* 0x0000001613117224 */ /* 0x008fe400078e02ff */
[----:B------:R-:W-:-:S04]  /*20f0*/  IMAD.WIDE.U32 R14, R22, R18, R14 ;  /* 0x00000012160e7225 */ /* 0x000fc800078e000e */
[----:B------:R-:W-:Y:S02]  /*2100*/  IMAD R17, R23, R18, R17 ;  /* 0x0000001217117224 */ /* 0x000fe400078e0211 */
[----:B------:R-:W-:Y:S02]  /*2110*/  IMAD.U32 R21, RZ, RZ, UR18 ;  /* 0x00000012ff157e24 */ /* 0x000fe4000f8e00ff */
[----:B------:R-:W-:Y:S02]  /*2120*/  IMAD.IADD R15, R15, 0x1, R17 ;  /* 0x000000010f0f7824 */ /* 0x000fe400078e0211 */
[----:B--2---:R-:W-:Y:S01]  /*2130*/  IMAD R17, R27, R12, RZ ;  /* 0x0000000c1b117224 */ /* 0x004fe200078e02ff */
[----:B------:R-:W-:Y:S01]  /*2140*/  LEA R32, P0, R21, R32, 0x6 ;  /* 0x0000002015207211 */ /* 0x000fe200078030ff */
[----:B------:R-:W-:-:S04]  /*2150*/  IMAD.WIDE.U32 R18, R12, R26, R14 ;  /* 0x0000001a0c127225 */ /* 0x000fc800078e000e */
[----:B------:R-:W-:Y:S01]  /*2160*/  IMAD R17, R13, R26, R17 ;  /* 0x0000001a0d117224 */ /* 0x000fe200078e0211 */
[----:B------:R-:W-:-:S03]  /*2170*/  IADD3.X R33, PT, PT, R33, UR9, RZ, P0, !PT ;  /* 0x0000000921217c10 */ /* 0x000fc600087fe4ff */
[----:B------:R-:W-:Y:S01]  /*2180*/  IMAD.IADD R19, R19, 0x1, R17 ;  /* 0x0000000113137824 */ /* 0x000fe200078e0211 */
[----:B------:R-:W-:Y:S06]  /*2190*/  BRA.U UP0, `(.L_x_7865) ;  /* 0xfffffff900e47547 */ /* 0x000fec000b83ffff */
.L_x_7864:
        /* <DEDUP_REMOVED lines=11> */
[----:B------:R-:W-:Y:S02]  /*2250*/  ULEA UR15, UR4, UR13, 0x3 ;  /* 0x0000000d040f7291 */ /* 0x000fe4000f8e18ff */
[----:B------:R-:W-:Y:S01]  /*2260*/  UIMAD UR7, UR4, UR17, UR7 ;  /* 0x00000011040772a4 */ /* 0x000fe2000f8e0207 */
[----:B0-----:R-:W-:-:S06]  /*2270*/  IMAD R7, R31, UR8, RZ ;  /* 0x000000081f077c24 */ /* 0x001fcc000f8e02ff */
[----:B------:R-:W3:Y:S01]  /*2280*/  LDL.64 R28, [UR15+0x20] ;  /* 0x0000200fff1c7983 */ /* 0x000ee20008100a00 */
[----:B------:R-:W-:-:S03]  /*2290*/  IMAD.WIDE.U32 R12, R30, UR8, RZ ;  /* 0x000000081e0c7c25 */ /* 0x000fc6000f8e00ff */
[----:B------:R-:W4:Y:S01]  /*22a0*/  LDL.64 R14, [UR15+0x28] ;  /* 0x0000280fff0e7983 */ /* 0x000f220008100a00 */
[----:B------:R-:W-:Y:S01]  /*22b0*/  IMAD R7, R30, UR9, R7 ;  /* 0x000000091e077c24 */ /* 0x000fe2000f8e0207 */
[----:B------:R-:W-:Y:S02]  /*22c0*/  UIMAD.WIDE.U32 UR8, UR16, 0x8, URZ ;  /* 0x00000008100878a5 */ /* 0x000fe4000f8e00ff */
[----:B------:R-:W5:Y:S02]  /*22d0*/  LDL.64 R22, [UR15+0x30] ;  /* 0x0000300fff167983 */ /* 0x000f640008100a00 */
[----:B------:R-:W-:Y:S01]  /*22e0*/  IADD3 R13, PT, PT, R7, R13, RZ ;  /* 0x0000000d070d7210 */ /* 0x000fe20007ffe0ff */
[----:B------:R-:W-:-:S04]  /*22f0*/  IMAD.U32 R7, RZ, RZ, UR4 ;  /* 0x00000004ff077e24 */ /* 0x000fc8000f8e00ff */
[----:B------:R-:W-:-:S04]  /*2300*/  IMAD.WIDE.U32 R12, R7, UR16, R12 ;  /* 0x00000010070c7c25 */ /* 0x000fc8000f8e000c */
[----:B------:R-:W-:Y:S01]  /*2310*/  VIADD R7, R13, UR7 ;  /* 0x000000070d077c36 */ /* 0x000fe20008000000 */
[C---:B--2---:R-:W-:Y:S01]  /*2320*/  LEA R32, P0, R12.reuse, UR18, 0x3 ;  /* 0x000000120c207c11 */ /* 0x044fe2000f8018ff */
[----:B------:R-:W-:Y:S02]  /*2330*/  USHF.L.U32 UR7, UR17, 0x3, URZ ;  /* 0x0000000311077899 */ /* 0x000fe400080006ff */
[----:B------:R-:W-:Y:S01]  /*2340*/  USHF.L.U32 UR18, UR16, 0x3, URZ ;  /* 0x0000000310127899 */ /* 0x000fe200080006ff */
[----:B------:R-:W-:Y:S01]  /*2350*/  LEA.HI.X R33, R12, UR19, R7, 0x3, P0 ;  /* 0x000000130c217c11 */ /* 0x000fe200080f1c07 */
[----:B------:R-:W-:-:S04]  /*2360*/  UIADD3 UR7, UPT, UPT, UR9, UR7, URZ ;  /* 0x0000000709077290 */ /* 0x000fc8000fffe0ff */
[----:B------:R-:W3:Y:S01]  /*2370*/  LDG.E.64 R12, desc[UR10][R32.64] ;  /* 0x0000000a200c7981 */ /* 0x000ee2000c1e1b00 */
[----:B------:R-:W-:-:S04]  /*2380*/  IADD3 R36, P0, PT, R32, UR18, RZ ;  /* 0x0000001220247c10 */ /* 0x000fc8000ff1e0ff */
[----:B------:R-:W-:Y:S02]  /*2390*/  IADD3.X R37, PT, PT, R33, UR7, RZ, P0, !PT ;  /* 0x0000000721257c10 */ /* 0x000fe400087fe4ff */
[----:B------:R-:W-:-:S03]  /*23a0*/  IADD3 R20, P0, PT, R36, UR18, RZ ;  /* 0x0000001224147c10 */ /* 0x000fc6000ff1e0ff */
[----:B------:R-:W4:Y:S01]  /*23b0*/  LDG.E.64 R16, desc[UR10][R36.64] ;  /* 0x0000000a24107981 */ /* 0x000f22000c1e1b00 */
[----:B------:R-:W-:Y:S02]  /*23c0*/  IADD3.X R21, PT, PT, R37, UR7, RZ, P0, !PT ;  /* 0x0000000725157c10 */ /* 0x000fe400087fe4ff */
[----:B------:R-:W-:Y:S01]  /*23d0*/  IADD3 R24, P0, PT, R20, UR18, RZ ;  /* 0x0000001214187c10 */ /* 0x000fe2000ff1e0ff */
[----:B------:R-:W2:Y:S04]  /*23e0*/  LDL.64 R32, [UR15+0x38] ;  /* 0x0000380fff207983 */ /* 0x000ea80008100a00 */
[----:B------:R-:W5:Y:S01]  /*23f0*/  LDG.E.64 R26, desc[UR10][R20.64] ;  /* 0x0000000a141a7981 */ /* 0x000f62000c1e1b00 */
[----:B------:R-:W-:-:S06]  /*2400*/  IADD3.X R25, PT, PT, R21, UR7, RZ, P0, !PT ;  /* 0x0000000715197c10 */ /* 0x000fcc00087fe4ff */
        /* <DEDUP_REMOVED lines=11> */
[----:B-----5:R-:W-:-:S04]  /*24c0*/  IMAD R7, R27, R22, RZ ;  /* 0x000000161b077224 */ /* 0x020fc800078e02ff */
[-C--:B------:R-:W-:Y:S02]  /*24d0*/  IMAD R7, R23, R26.reuse, R7 ;  /* 0x0000001a17077224 */ /* 0x080fe400078e0207 */
[----:B------:R-:W-:-:S04]  /*24e0*/  IMAD.WIDE.U32 R22, R22, R26, R14 ;  /* 0x0000001a16167225 */ /* 0x000fc800078e000e */
[----:B--2---:R-:W-:Y:S01]  /*24f0*/  IMAD R13, R25, R32, RZ ;  /* 0x00000020190d7224 */ /* 0x004fe200078e02ff */
[----:B------:R-:W-:-:S03]  /*2500*/  IADD3 R23, PT, PT, R23, R7, RZ ;  /* 0x0000000717177210 */ /* 0x000fc60007ffe0ff */
[-C--:B------:R-:W-:Y:S02]  /*2510*/  IMAD R13, R33, R24.reuse, R13 ;  /* 0x00000018210d7224 */ /* 0x080fe400078e020d */
[----:B------:R-:W-:-:S04]  /*2520*/  IMAD.WIDE.U32 R18, R32, R24, R22 ;  /* 0x0000001820127225 */ /* 0x000fc800078e0016 */
[----:B------:R-:W-:-:S07]  /*2530*/  IMAD.IADD R19, R19, 0x1, R13 ;  /* 0x0000000113137824 */ /* 0x000fce00078e020d */
.L_x_7866:
        /* <DEDUP_REMOVED lines=8> */
[----:B-1----:R-:W-:Y:S01]  /*25c0*/  MOV R21, UR16 ;  /* 0x0000001000157c02 */ /* 0x002fe20008000f00 */
[----:B------:R-:W-:Y:S01]  /*25d0*/  IMAD.U32 R16, RZ, RZ, UR17 ;  /* 0x00000011ff107e24 */ /* 0x000fe2000f8e00ff */
[----:B------:R-:W1:Y:S01]  /*25e0*/  LDCU.64 UR18, c[0x0][0x398] ;  /* 0x00007300ff1277ac */ /* 0x000e620008000a00 */
[----:B------:R-:W-:-:S04]  /*25f0*/  UIMAD UR7, UR5, UR16, URZ ;  /* 0x00000010050772a4 */ /* 0x000fc8000f8e02ff */
[----:B------:R-:W-:Y:S01]  /*2600*/  UIMAD UR7, UR4, UR17, UR7 ;  /* 0x00000011040772a4 */ /* 0x000fe2000f8e0207 */
[----:B0-----:R-:W-:Y:S02]  /*2610*/  IMAD R7, R31, UR8, RZ ;  /* 0x000000081f077c24 */ /* 0x001fe4000f8e02ff */
[----:B------:R-:W-:Y:S01]  /*2620*/  IMAD.WIDE.U32 R12, R30, UR8, RZ ;  /* 0x000000081e0c7c25 */ /* 0x000fe2000f8e00ff */
[----:B------:R-:W-:-:S03]  /*2630*/  ULEA UR8, UR4, UR13, 0x3 ;  /* 0x0000000d04087291 */ /* 0x000fc6000f8e18ff */
[----:B------:R-:W-:-:S04]  /*2640*/  IMAD R7, R30, UR9, R7 ;  /* 0x000000091e077c24 */ /* 0x000fc8000f8e0207 */
[----:B------:R-:W-:Y:S02]  /*2650*/  IMAD.IADD R13, R7, 0x1, R13 ;  /* 0x00000001070d7824 */ /* 0x000fe400078e020d */
[----:B------:R-:W-:-:S04]  /*2660*/  IMAD.U32 R7, RZ, RZ, UR4 ;  /* 0x00000004ff077e24 */ /* 0x000fc8000f8e00ff */
[----:B------:R-:W-:-:S04]  /*2670*/  IMAD.WIDE.U32 R12, R7, UR16, R12 ;  /* 0x00000010070c7c25 */ /* 0x000fc8000f8e000c */
[----:B------:R-:W-:Y:S01]  /*2680*/  VIADD R7, R13, UR7 ;  /* 0x000000070d077c36 */ /* 0x000fe20008000000 */
[----:B-1----:R-:W-:-:S04]  /*2690*/  LEA R22, P0, R12, UR18, 0x3 ;  /* 0x000000120c167c11 */ /* 0x002fc8000f8018ff */
[----:B------:R-:W-:Y:S01]  /*26a0*/  LEA.HI.X R23, R12, UR19, R7, 0x3, P0 ;  /* 0x000000130c177c11 */ /* 0x000fe200080f1c07 */
[----:B------:R-:W-:Y:S01]  /*26b0*/  IMAD.U32 R7, RZ, RZ, UR16 ;  /* 0x00000010ff077e24 */ /* 0x000fe2000f8e00ff */
        /* <DEDUP_REMOVED lines=16> */
.L_x_7867:
[----:B------:R-:W-:Y:S05]  /*27c0*/  BRA.U UP0, `(.L_x_7863) ;  /* 0x0000000100547547 */ /* 0x000fea000b800000 */
[----:B------:R-:W2:Y:S01]  /*27d0*/  LDCU.64 UR18, c[0x0][0x3a0] ;  /* 0x00007400ff1277ac */ /* 0x000ea20008000a00 */
[----:B------:R-:W-:Y:S01]  /*27e0*/  IMAD.U32 R15, RZ, RZ, UR4 ;  /* 0x00000004ff0f7e24 */ /* 0x000fe2000f8e00ff */
[----:B0-----:R-:W0:Y:S01]  /*27f0*/  LDCU.64 UR8, c[0x0][0x398] ;  /* 0x00007300ff0877ac */ /* 0x001e220008000a00 */
[----:B-1----:R-:W-:-:S04]  /*2800*/  UIMAD UR5, UR5, UR16, URZ ;  /* 0x00000010050572a4 */ /* 0x002fc8000f8e02ff */
[----:B------:R-:W-:Y:S01]  /*2810*/  UIMAD UR5, UR4, UR17, UR5 ;  /* 0x00000011040572a4 */ /* 0x000fe2000f8e0205 */
[----:B--2---:R-:W-:Y:S02]  /*2820*/  IMAD R7, R31, UR18, RZ ;  /* 0x000000121f077c24 */ /* 0x004fe4000f8e02ff */
[----:B------:R-:W-:-:S04]  /*2830*/  IMAD.WIDE.U32 R12, R30, UR18, RZ ;  /* 0x000000121e0c7c25 */ /* 0x000fc8000f8e00ff */
[----:B------:R-:W-:-:S05]  /*2840*/  IMAD R7, R30, UR19, R7 ;  /* 0x000000131e077c24 */ /* 0x000fca000f8e0207 */
[----:B------:R-:W-:-:S03]  /*2850*/  IADD3 R13, PT, PT, R7, R13, RZ ;  /* 0x0000000d070d7210 */ /* 0x000fc60007ffe0ff */
[----:B------:R-:W-:-:S04]  /*2860*/  IMAD.WIDE.U32 R14, R15, UR16, R12 ;  /* 0x000000100f0e7c25 */ /* 0x000fc8000f8e000c */
[----:B------:R-:W-:Y:S01]  /*2870*/  IMAD.U32 R12, RZ, RZ, UR4 ;  /* 0x00000004ff0c7e24 */ /* 0x000fe2000f8e00ff */
[----:B0-----:R-:W-:Y:S01]  /*2880*/  LEA R16, P0, R14, UR8, 0x3 ;  /* 0x000000080e107c11 */ /* 0x001fe2000f8018ff */
[----:B------:R-:W-:Y:S02]  /*2890*/  VIADD R7, R15, UR5 ;  /* 0x000000050f077c36 */ /* 0x000fe40008000000 */
[----:B------:R-:W-:-:S03]  /*28a0*/  IMAD.U32 R12, R12, 0x8, R1 ;  /* 0x000000080c0c7824 */ /* 0x000fc600078e0001 */
[----:B------:R-:W-:-:S03]  /*28b0*/  LEA.HI.X R17, R14, UR9, R7, 0x3, P0 ;  /* 0x000000090e117c11 */ /* 0x000fc600080f1c07 */
[----:B------:R-:W2:Y:S04]  /*28c0*/  LDL.64 R12, [R12+0x20] ;  /* 0x000020000c0c7983 */ /* 0x000ea80000100a00 */
[----:B------:R-:W2:Y:S02]  /*28d0*/  LDG.E.64 R14, desc[UR10][R16.64] ;  /* 0x0000000a100e7981 */ /* 0x000ea4000c1e1b00 */
[----:B--2---:R-:W-:Y:S02]  /*28e0*/  IMAD R7, R15, R12, RZ ;  /* 0x0000000c0f077224 */ /* 0x004fe400078e02ff */
[----:B------:R-:W-:-:S04]  /*28f0*/  IMAD.WIDE.U32 R18, R12, R14, R18 ;  /* 0x0000000e0c127225 */ /* 0x000fc800078e0012 */
[----:B------:R-:W-:-:S05]  /*2900*/  IMAD R7, R13, R14, R7 ;  /* 0x0000000e0d077224 */ /* 0x000fca00078e0207 */
[----:B------:R-:W-:-:S07]  /*2910*/  IADD3 R19, PT, PT, R19, R7, RZ ;  /* 0x0000000713137210 */ /* 0x000fce0007ffe0ff */
.L_x_7863:
        /* <DEDUP_REMOVED lines=10> */
[--C-:B------:R-:W-:Y:S02]  /*29c0*/  IMAD.MOV.U32 R21, RZ, RZ, R17.reuse ;  /* 0x000000ffff157224 */ /* 0x100fe400078e0011 */
[--C-:B------:R-:W-:Y:S02]  /*29d0*/  IMAD.MOV.U32 R22, RZ, RZ, R20.reuse ;  /* 0x000000ffff167224 */ /* 0x100fe400078e0014 */
[----:B------:R-:W-:Y:S02]  /*29e0*/  IMAD.MOV.U32 R16, RZ, RZ, R17 ;  /* 0x000000ffff107224 */ /* 0x000fe400078e0011 */
[----:B------:R-:W-:Y:S02]  /*29f0*/  IMAD.MOV.U32 R7, RZ, RZ, R20 ;  /* 0x000000ffff077224 */ /* 0x000fe400078e0014 */
[----:B--2---:R-:W-:Y:S01]  /*2a00*/  IMAD.U32 R24, RZ, RZ, UR4 ;  /* 0x00000004ff187e24 */ /* 0x004fe2000f8e00ff */
[----:B------:R-:W-:-:S07]  /*2a10*/  MOV R23, UR5 ;  /* 0x0000000500177c02 */ /* 0x000fce0008000f00 */
.L_x_7869:
[--C-:B------:R-:W-:Y:S02]  /*2a20*/  SHF.R.U64 R27, R24, 0x1, R23.reuse ;  /* 0x00000001181b7819 */ /* 0x100fe40000001217 */
[----:B------:R-:W-:-:S03]  /*2a30*/  SHF.R.U32.HI R28, RZ, 0x1, R23 ;  /* 0x00000001ff1c7819 */ /* 0x000fc60000011617 */
[C---:B------:R-:W-:Y:S01]  /*2a40*/  IMAD.SHL.U32 R26, R27.reuse, 0x8, RZ ;  /* 0x000000081b1a7824 */ /* 0x040fe200078e00ff */
[----:B------:R-:W-:-:S04]  /*2a50*/  SHF.L.U64.HI R25, R27, 0x3, R28 ;  /* 0x000000031b197819 */ /* 0x000fc8000001021c */
[----:B------:R-:W-:-:S04]  /*2a60*/  IADD3 R12, P1, PT, R21, R26, RZ ;  /* 0x0000001a150c7210 */ /* 0x000fc80007f3e0ff */
[----:B------:R-:W-:-:S05]  /*2a70*/  IADD3.X R13, PT, PT, R22, R25, RZ, P1, !PT ;  /* 0x00000019160d7210 */ /* 0x000fca0000ffe4ff */
[----:B------:R-:W2:Y:S02]  /*2a80*/  LDG.E.64 R14, desc[UR10][R12.64] ;  /* 0x0000000a0c0e7981 */ /* 0x000ea4000c1e1b00 */
[----:B--2--5:R-:W-:Y:S02]  /*2a90*/  ISETP.GE.U32.AND P1, PT, R14, R18, PT ;  /* 0x000000120e00720c */ /* 0x024fe40003f26070 */
[----:B------:R-:W-:Y:S02]  /*2aa0*/  LOP3.LUT R14, RZ, R28, RZ, 0x33, !PT ;  /* 0x0000001cff0e7212 */ /* 0x000fe400078e33ff */
[----:B------:R-:W-:Y:S02]  /*2ab0*/  ISETP.GE.AND.EX P1, PT, R15, R19, PT, P1 ;  /* 0x000000130f00720c */ /* 0x000fe40003f26310 */
[----:B------:R-:W-:-:S04]  /*2ac0*/  LOP3.LUT R15, RZ, R27, RZ, 0x33, !PT ;  /* 0x0000001bff0f7212 */ /* 0x000fc800078e33ff */
[----:B------:R-:W-:Y:S02]  /*2ad0*/  IADD3 R24, P2, PT, R24, R15, RZ ;  /* 0x0000000f18187210 */ /* 0x000fe40007f5e0ff */
        /* <DEDUP_REMOVED lines=14> */
[----:B01----:R-:W-:Y:S05]  /*2bc0*/  BSYNC.RECONVERGENT B1 ;  /* 0x0000000000017941 */ /* 0x003fea0003800200 */
.L_x_7868:
[----:B------:R-:W-:Y:S05]  /*2bd0*/  @!P0 BRA `(.L_x_7870) ;  /* 0x0000000000848947 */ /* 0x000fea0003800000 */
[----:B------:R-:W2:Y:S01]  /*2be0*/  LDCU.64 UR4, c[0x0][0x3f8] ;  /* 0x00007f00ff0477ac */ /* 0x000ea20008000a00 */
[----:B------:R-:W-:Y:S01]  /*2bf0*/  BSSY.RECONVERGENT B1, `(.L_x_7870) ;  /* 0x000001f000017945 */ /* 0x000fe20003800200 */
[----:B------:R-:W-:Y:S02]  /*2c00*/  IMAD.MOV.U32 R23, RZ, RZ, R17 ;  /* 0x000000ffff177224 */ /* 0x000fe400078e0011 */
[----:B------:R-:W-:Y:S02]  /*2c10*/  IMAD.MOV.U32 R24, RZ, RZ, R20 ;  /* 0x000000ffff187224 */ /* 0x000fe400078e0014 */
[----:B--2---:R-:W-:Y:S01]  /*2c20*/  IMAD.U32 R22, RZ, RZ, UR4 ;  /* 0x00000004ff167e24 */ /* 0x004fe2000f8e00ff */
[----:B------:R-:W-:-:S07]  /*2c30*/  MOV R21, UR5 ;  /* 0x0000000500157c02 */ /* 0x000fce0008000f00 */
.L_x_7871:
[--C-:B------:R-:W-:Y:S02]  /*2c40*/  SHF.R.U64 R29, R22, 0x1, R21.reuse ;  /* 0x00000001161d7819 */ /* 0x100fe40000001215 */
[----:B------:R-:W-:-:S03]  /*2c50*/  SHF.R.U32.HI R28, RZ, 0x1, R21 ;  /* 0x00000001ff1c7819 */ /* 0x000fc60000011615 */
[C---:B------:R-:W-:Y:S01]  /*2c60*/  IMAD.SHL.U32 R26, R29.reuse, 0x8, RZ ;  /* 0x000000081d1a7824 */ /* 0x040fe200078e00ff */
[----:B------:R-:W-:-:S04]  /*2c70*/  SHF.L.U64.HI R27, R29, 0x3, R28 ;  /* 0x000000031d1b7819 */ /* 0x000fc8000001021c */
[----:B------:R-:W-:-:S05]  /*2c80*/  IADD3 R12, P0, PT, R23, R26, RZ ;  /* 0x0000001a170c7210 */ /* 0x000fca0007f1e0ff */
[----:B------:R-:W-:-:S05]  /*2c90*/  IMAD.X R13, R24, 0x1, R27, P0 ;  /* 0x00000001180d7824 */ /* 0x000fca00000e061b */
[----:B------:R2:W3:Y:S01]  /*2ca0*/  LDG.E.64 R14, desc[UR10][R12.64] ;  /* 0x0000000a0c0e7981 */ /* 0x0004e2000c1e1b00 */
[----:B------:R-:W-:-:S04]  /*2cb0*/  LOP3.LUT R25, RZ, R29, RZ, 0x33, !PT ;  /* 0x0000001dff197212 */ /* 0x000fc800078e33ff */
[----:B------:R-:W-:Y:S02]  /*2cc0*/  IADD3 R22, P1, PT, R22, R25, RZ ;  /* 0x0000001916167210 */ /* 0x000fe40007f3e0ff */
[----:B--2---:R-:W-:-:S04]  /*2cd0*/  IADD3 R12, P2, PT, R12, 0x8, RZ ;  /* 0x000000080c0c7810 */ /* 0x004fc80007f5e0ff */
[----:B------:R-:W-:Y:S02]  /*2ce0*/  IADD3.X R13, PT, PT, RZ, R13, RZ, P2, !PT ;  /* 0x0000000dff0d7210 */ /* 0x000fe400017fe4ff */
[----:B---3-5:R-:W-:Y:S02]  /*2cf0*/  ISETP.GE.U32.AND P0, PT, R18, R14, PT ;  /* 0x0000000e1200720c */ /* 0x028fe40003f06070 */
        /* <DEDUP_REMOVED lines=14> */
[----:B01----:R-:W-:Y:S05]  /*2de0*/  BSYNC.RECONVERGENT B1 ;  /* 0x0000000000017941 */ /* 0x003fea0003800200 */
.L_x_7870:
[----:B------:R-:W2:Y:S01]  /*2df0*/  LDCU.64 UR4, c[0x0][0x3f0] ;  /* 0x00007e00ff0477ac */ /* 0x000ea20008000a00 */
[----:B------:R-:W-:Y:S01]  /*2e00*/  IADD3 R14, P0, PT, -R16, R17, RZ ;  /* 0x00000011100e7210 */ /* 0x000fe20007f1e1ff */
[C---:B-----5:R-:W-:Y:S01]  /*2e10*/  IMAD.SHL.U32 R18, R30.reuse, 0x8, RZ ;  /* 0x000000081e127824 */ /* 0x060fe200078e00ff */
[----:B------:R-:W-:Y:S01]  /*2e20*/  SHF.L.U64.HI R30, R30, 0x3, R31 ;  /* 0x000000031e1e7819 */ /* 0x000fe2000001021f */
[----:B-1----:R-:W1:Y:S02]  /*2e30*/  LDCU.128 UR16, c[0x0][0x400] ;  /* 0x00008000ff1077ac */ /* 0x002e640008000c00 */
[----:B------:R-:W-:-:S05]  /*2e40*/  IMAD.X R13, R20, 0x1, ~R7, P0 ;  /* 0x00000001140d7824 */ /* 0x000fca00000e0e07 */
[--C-:B------:R-:W-:Y:S02]  /*2e50*/  SHF.R.S64 R14, R14, 0x3, R13.reuse ;  /* 0x000000030e0e7819 */ /* 0x100fe4000000100d */
[----:B------:R-:W-:Y:S02]  /*2e60*/  SHF.R.S32.HI R15, RZ, 0x3, R13 ;  /* 0x00000003ff0f7819 */ /* 0x000fe4000001140d */
[----:B--2---:R-:W-:-:S04]  /*2e70*/  IADD3 R16, P1, PT, R16, -UR4, RZ ;  /* 0x8000000410107c10 */ /* 0x004fc8000ff3e0ff */
        /* <DEDUP_REMOVED lines=9> */
.L_x_7861:
[----:B0-----:R-:W-:Y:S05]  /*2f10*/  BSYNC.RECONVERGENT B0 ;  /* 0x0000000000007941 */ /* 0x001fea0003800200 */
.L_x_7860:
[----:B------:R-:W-:Y:S01]  /*2f20*/  VIADD R7, R5, 0x100 ;  /* 0x0000010005077836 */ /* 0x000fe20000000000 */
[----:B------:R-:W-:Y:S04]  /*2f30*/  BSSY.RECONVERGENT B0, `(.L_x_7872) ;  /* 0x000014b000007945 */ /* 0x000fe80003800200 */
[----:B------:R-:W-:-:S13]  /*2f40*/  ISETP.GE.AND P0, PT, R7, UR6, PT ;  /* 0x0000000607007c0c */ /* 0x000fda000bf06270 */
[----:B------:R-:W-:Y:S05]  /*2f50*/  @P0 BRA `(.L_x_7873) ;  /* 0x0000001400200947 */ /* 0x000fea0003800000 */
[----:B------:R-:W0:Y:S02]  /*2f60*/  LDCU.64 UR4, c[0x0][0x388] ;  /* 0x00007100ff0477ac */ /* 0x000e240008000a00 */
[----:B0-----:R-:W-:-:S04]  /*2f70*/  UISETP.NE.U32.AND UP0, UPT, UR4, URZ, UPT ;  /* 0x000000ff0400728c */ /* 0x001fc8000bf05070 */
[----:B------:R-:W-:-:S09]  /*2f80*/  UISETP.NE.AND.EX UP0, UPT, UR5, URZ, UPT, UP0 ;  /* 0x000000ff0500728c */ /* 0x000fd2000bf05300 */
[----:B------:R-:W-:Y:S05]  /*2f90*/  BRA.U !UP0, `(.L_x_7874) ;  /* 0x0000000108107547 */ /* 0x000fea000b800000 */
[----:B-1----:R-:W-:-:S04]  /*2fa0*/  LEA R12, P0, R10, UR4, 0x3 ;  /* 0x000000040a0c7c11 */ /* 0x002fc8000f8018ff */
[----:B------:R-:W-:-:S06]  /*2fb0*/  LEA.HI.X R13, R10, UR5, R11, 0x3, P0 ;  /* 0x000000050a0d7c11 */ /* 0x000fcc00080f1c0b */
[----:B------:R-:W5:Y:S01]  /*2fc0*/  LDG.E.64 R12, desc[UR10][R12.64] ;  /* 0x0000000a0c0c7981 */ /* 0x000f62000c1e1b00 */
[----:B------:R-:W-:Y:S05]  /*2fd0*/  BRA `(.L_x_7875) ;  /* 0x0000000c00847947 */ /* 0x000fea0003800000 */
.L_x_7874:
[----:B------:R-:W0:Y:S01]  /*2fe0*/  LDCU.64 UR8, c[0x0][0x390] ;  /* 0x00007200ff0877ac */ /* 0x000e220008000a00 */
[----:B-1----:R-:W-:Y:S01]  /*2ff0*/  CS2R R12, SRZ ;  /* 0x00000000000c7805 */ /* 0x002fe2000001ff00 */
        /* <DEDUP_REMOVED lines=17> */
[----:B0-----:R-:W-:Y:S02]  /*3110*/  IMAD R7, R11, UR16, RZ ;  /* 0x000000100b077c24 */ /* 0x001fe4000f8e02ff */
        /* <DEDUP_REMOVED lines=11> */
[----:B------:R-:W-:Y:S02]  /*31d0*/  LEA.HI.X R31, R12, UR19, R7, 0x3, P0 ;  /* 0x000000130c1f7c11 */ /* 0x000fe400080f1c07 */
[----:B------:R-:W-:Y:S02]  /*31e0*/  CS2R R12, SRZ ;  /* 0x00000000000c7805 */ /* 0x000fe4000001ff00 */
[----:B------:R-:W-:Y:S01]  /*31f0*/  MOV R7, R34 ;  /* 0x0000002200077202 */ /* 0x000fe20000000f00 */
[----:B0-----:R-:W-:Y:S02]  /*3200*/  USHF.L.U64.HI UR15, UR20, 0x3, UR21 ;  /* 0x00000003140f7899 */ /* 0x001fe40008010215 */
[----:B------:R-:W-:Y:S02]  /*3210*/  USHF.L.U32 UR22, UR20, 0x3, URZ ;  /* 0x0000000314167899 */ /* 0x000fe400080006ff */
[----:B------:R-:W-:Y:S01]  /*3220*/  USHF.L.U64.HI UR9, UR20, 0x6, UR21 ;  /* 0x0000000614097899 */ /* 0x000fe20008010215 */
[----:B------:R-:W-:-:S11]  /*3230*/  UMOV UR8, UR5 ;  /* 0x0000000500087c82 */ /* 0x000fd60008000000 */
.L_x_7877:
[----:B------:R-:W2:Y:S04]  /*3240*/  LDL.64 R28, [R7+-0x10] ;  /* 0xfffff000071c7983 */ /* 0x000ea80000100a00 */
[----:B------:R-:W2:Y:S01]  /*3250*/  LDG.E.64 R14, desc[UR10][R30.64] ;  /* 0x0000000a1e0e7981 */ /* 0x000ea2000c1e1b00 */
[----:B------:R-:W-:-:S03]  /*3260*/  IADD3 R36, P0, PT, R30, UR22, RZ ;  /* 0x000000161e247c10 */ /* 0x000fc6000ff1e0ff */
[----:B------:R-:W3:Y:S01]  /*3270*/  LDL.64 R26, [R7+-0x8] ;  /* 0xfffff800071a7983 */ /* 0x000ee20000100a00 */
[----:B------:R-:W-:-:S03]  /*3280*/  IADD3.X R37, PT, PT, R31, UR15, RZ, P0, !PT ;  /* 0x0000000f1f257c10 */ /* 0x000fc600087fe4ff */
[----:B------:R-:W4:Y:S04]  /*3290*/  LDL.64 R20, [R7] ;  /* 0x0000000007147983 */ /* 0x000f280000100a00 */
        /* <DEDUP_REMOVED lines=10> */
[----:B------:R-:W2:Y:S02]  /*3340*/  LDL.64 R14, [R7+0x8] ;  /* 0x00000800070e7983 */ /* 0x000ea40000100a00 */
[----:B------:R-:W-:-:S02]  /*3350*/  IMAD.IADD R17, R17, 0x1, R29 ;  /* 0x0000000111117824 */ /* 0x000fc400078e021d */
[----:B---3--:R-:W-:Y:S02]  /*3360*/  IMAD R25, R25, R26, RZ ;  /* 0x0000001a19197224 */ /* 0x008fe400078e02ff */
[----:B------:R-:W-:Y:S01]  /*3370*/  IMAD.WIDE.U32 R28, R26, R24, R16 ;  /* 0x000000181a1c7225 */ /* 0x000fe200078e0010 */
[----:B------:R-:W-:-:S03]  /*3380*/  IADD3 R16, P0, PT, R22, UR22, RZ ;  /* 0x0000001616107c10 */ /* 0x000fc6000ff1e0ff */
[----:B------:R-:W-:Y:S01]  /*3390*/  IMAD R25, R27, R24, R25 ;  /* 0x000000181b197224 */ /* 0x000fe200078e0219 */
[----:B------:R-:W-:-:S03]  /*33a0*/  IADD3.X R17, PT, PT, R23, UR15, RZ, P0, !PT ;  /* 0x0000000f17117c10 */ /* 0x000fc600087fe4ff */
[----:B------:R-:W-:Y:S01]  /*33b0*/  IMAD.IADD R29, R29, 0x1, R25 ;  /* 0x000000011d1d7824 */ /* 0x000fe200078e0219 */
[----:B------:R-:W-:Y:S01]  /*33c0*/  IADD3 R36, P0, PT, R16, UR22, RZ ;  /* 0x0000001610247c10 */ /* 0x000fe2000ff1e0ff */
[----:B------:R-:W3:Y:S04]  /*33d0*/  LDL.64 R24, [R7+0x10] ;  /* 0x0000100007187983 */ /* 0x000ee80000100a00 */
[----:B------:R-:W3:Y:S01]  /*33e0*/  LDG.E.64 R26, desc[UR10][R16.64] ;  /* 0x0000000a101a7981 */ /* 0x000ee2000c1e1b00 */
[----:B----4-:R-:W-:Y:S01]  /*33f0*/  IMAD R19, R19, R20, RZ ;  /* 0x0000001413137224 */ /* 0x010fe200078e02ff */
[----:B------:R-:W-:Y:S01]  /*3400*/  IADD3.X R37, PT, PT, R17, UR15, RZ, P0, !PT ;  /* 0x0000000f11257c10 */ /* 0x000fe200087fe4ff */
[----:B------:R-:W-:Y:S01]  /*3410*/  IMAD.WIDE.U32 R28, R20, R18, R28 ;  /* 0x00000012141c7225 */ /* 0x000fe200078e001c */
[----:B------:R-:W-:-:S03]  /*3420*/  IADD3 R32, P0, PT, R36, UR22, RZ ;  /* 0x0000001624207c10 */ /* 0x000fc6000ff1e0ff */
[----:B------:R-:W-:Y:S01]  /*3430*/  IMAD R19, R21, R18, R19 ;  /* 0x0000001215137224 */ /* 0x000fe200078e0213 */
[----:B------:R-:W4:Y:S01]  /*3440*/  LDG.E.64 R22, desc[UR10][R36.64] ;  /* 0x0000000a24167981 */ /* 0x000f22000c1e1b00 */
[----:B------:R-:W-:-:S03]  /*3450*/  IADD3.X R33, PT, PT, R37, UR15, RZ, P0, !PT ;  /* 0x0000000f25217c10 */ /* 0x000fc600087fe4ff */
[----:B------:R-:W4:Y:S01]  /*3460*/  LDL.64 R20, [R7+0x18] ;  /* 0x0000180007147983 */ /* 0x000f220000100a00 */
[----:B------:R-:W-:-:S03]  /*3470*/  IMAD.IADD R29, R29, 0x1, R19 ;  /* 0x000000011d1d7824 */ /* 0x000fc600078e0213 */
[----:B------:R-:W5:Y:S04]  /*3480*/  LDL.64 R16, [R7+0x20] ;  /* 0x0000200007107983 */ /* 0x000f680000100a00 */
[----:B------:R-:W5:Y:S01]  /*3490*/  LDG.E.64 R18, desc[UR10][R32.64] ;  /* 0x0000000a20127981 */ /* 0x000f62000c1e1b00 */
[----:B--2---:R-:W-:Y:S02]  /*34a0*/  IMAD R35, R13, R14, RZ ;  /* 0x0000000e0d237224 */ /* 0x004fe400078e02ff */
[----:B------:R-:W-:-:S04]  /*34b0*/  IMAD.WIDE.U32 R28, R14, R12, R28 ;  /* 0x0000000c0e1c7225 */ /* 0x000fc800078e001c */
[----:B------:R-:W-:Y:S01]  /*34c0*/  IMAD R35, R15, R12, R35 ;  /* 0x0000000c0f237224 */ /* 0x000fe200078e0223 */
[----:B------:R-:W-:Y:S01]  /*34d0*/  IADD3 R12, P0, PT, R32, UR22, RZ ;  /* 0x00000016200c7c10 */ /* 0x000fe2000ff1e0ff */
[----:B------:R0:W2:Y:S03]  /*34e0*/  LDL.64 R14, [R7+0x28] ;  /* 0x00002800070e7983 */ /* 0x0000a60000100a00 */
[----:B------:R-:W-:-:S06]  /*34f0*/  IADD3.X R13, PT, PT, R33, UR15, RZ, P0, !PT ;  /* 0x0000000f210d7c10 */ /* 0x000fcc00087fe4ff */
[----:B------:R-:W2:Y:S01]  /*3500*/  LDG.E.64 R12, desc[UR10][R12.64] ;  /* 0x0000000a0c0c7981 */ /* 0x000ea2000c1e1b00 */
[----:B------:R-:W-:Y:S02]  /*3510*/  IMAD.IADD R29, R29, 0x1, R35 ;  /* 0x000000011d1d7824 */ /* 0x000fe400078e0223 */
[----:B---3--:R-:W-:-:S04]  /*3520*/  IMAD R27, R27, R24, RZ ;  /* 0x000000181b1b7224 */ /* 0x008fc800078e02ff */
[-C--:B------:R-:W-:Y:S02]  /*3530*/  IMAD R27, R25, R26.reuse, R27 ;  /* 0x0000001a191b7224 */ /* 0x080fe400078e021b */
[----:B------:R-:W-:-:S05]  /*3540*/  IMAD.WIDE.U32 R24, R24, R26, R28 ;  /* 0x0000001a18187225 */ /* 0x000fca00078e001c */
[----:B------:R-:W-:Y:S01]  /*3550*/  IADD3 R25, PT, PT, R25, R27, RZ ;  /* 0x0000001b19197210 */ /* 0x000fe20007ffe0ff */
[----:B----4-:R-:W-:Y:S01]  /*3560*/  IMAD R23, R23, R20, RZ ;  /* 0x0000001417177224 */ /* 0x010fe200078e02ff */
[----:B------:R-:W-:-:S03]  /*3570*/  UIADD3 UR7, UP0, UPT, UR7, -0x8, URZ ;  /* 0xfffffff807077890 */ /* 0x000fc6000ff1e0ff */
[-C--:B------:R-:W-:Y:S02]  /*3580*/  IMAD R23, R21, R22.reuse, R23 ;  /* 0x0000001615177224 */ /* 0x080fe400078e0217 */
[----:B------:R-:W-:Y:S01]  /*3590*/  IMAD.WIDE.U32 R20, R20, R22, R24 ;  /* 0x0000001614147225 */ /* 0x000fe200078e0018 */
[----:B------:R-:W-:-:S03]  /*35a0*/  UIADD3.X UR8, UPT, UPT, UR8, -0x1, URZ, UP0, !UPT ;  /* 0xffffffff08087890 */ /* 0x000fc600087fe4ff */
[----:B-----5:R-:W-:Y:S02]  /*35b0*/  IMAD R19, R19, R16, RZ ;  /* 0x0000001013137224 */ /* 0x020fe400078e02ff */
[----:B------:R-:W-:Y:S01]  /*35c0*/  IMAD.IADD R21, R21, 0x1, R23 ;  /* 0x0000000115157824 */ /* 0x000fe200078e0217 */
[----:B------:R-:W-:Y:S01]  /*35d0*/  UISETP.NE.U32.AND UP0, UPT, UR7, URZ, UPT ;  /* 0x000000ff0700728c */ /* 0x000fe2000bf05070 */
[-C--:B------:R-:W-:Y:S02]  /*35e0*/  IMAD R19, R17, R18.reuse, R19 ;  /* 0x0000001211137224 */ /* 0x080fe400078e0213 */
[----:B------:R-:W-:Y:S01]  /*35f0*/  IMAD.WIDE.U32 R16, R16, R18, R20 ;  /* 0x0000001210107225 */ /* 0x000fe200078e0014 */
[----:B------:R-:W-:-:S03]  /*3600*/  UISETP.NE.AND.EX UP0, UPT, UR8, URZ, UPT, UP0 ;  /* 0x000000ff0800728c */ /* 0x000fc6000bf05300 */
[----:B------:R-:W-:Y:S02]  /*3610*/  IMAD.IADD R17, R17, 0x1, R19 ;  /* 0x0000000111117824 */ /* 0x000fe400078e0213 */
[----:B------:R-:W-:Y:S01]  /*3620*/  IMAD.U32 R19, RZ, RZ, UR20 ;  /* 0x00000014ff137e24 */ /* 0x000fe2000f8e00ff */
[----:B0-----:R-:W-:-:S04]  /*3630*/  IADD3 R7, PT, PT, R7, 0x40, RZ ;  /* 0x0000004007077810 */ /* 0x001fc80007ffe0ff */
[----:B------:R-:W-:-:S04]  /*3640*/  LEA R30, P0, R19, R30, 0x6 ;  /* 0x0000001e131e7211 */ /* 0x000fc800078030ff */
[----:B------:R-:W-:Y:S01]  /*3650*/  IADD3.X R31, PT, PT, R31, UR9, RZ, P0, !PT ;  /* 0x000000091f1f7c10 */ /* 0x000fe200087fe4ff */
[----:B--2---:R-:W-:-:S04]  /*3660*/  IMAD R13, R13, R14, RZ ;  /* 0x0000000e0d0d7224 */ /* 0x004fc800078e02ff */
[-C--:B------:R-:W-:Y:S02]  /*3670*/  IMAD R15, R15, R12.reuse, R13 ;  /* 0x0000000c0f0f7224 */ /* 0x080fe400078e020d */
[----:B------:R-:W-:-:S04]  /*3680*/  IMAD.WIDE.U32 R12, R14, R12, R16 ;  /* 0x0000000c0e0c7225 */ /* 0x000fc800078e0010 */
[----:B------:R-:W-:Y:S01]  /*3690*/  IMAD.IADD R13, R13, 0x1, R15 ;  /* 0x000000010d0d7824 */ /* 0x000fe200078e020f */
[----:B------:R-:W-:Y:S06]  /*36a0*/  BRA.U UP0, `(.L_x_7877) ;  /* 0xfffffff900e47547 */ /* 0x000fec000b83ffff */
.L_x_7876:
        /* <DEDUP_REMOVED lines=8> */
[----:B0-----:R-:W-:Y:S01]  /*3730*/  IMAD R7, R11, UR16, RZ ;  /* 0x000000100b077c24 */ /* 0x001fe2000f8e02ff */
[----:B------:R-:W0:Y:S01]  /*3740*/  LDCU.64 UR22, c[0x0][0x398] ;  /* 0x00007300ff1677ac */ /* 0x000e220008000a00 */
[----:B------:R-:W-:Y:S01]  /*3750*/  IMAD.WIDE.U32 R14, R10, UR16, RZ ;  /* 0x000000100a0e7c25 */ /* 0x000fe2000f8e00ff */
[----:B-1----:R-:W-:-:S03]  /*3760*/  UIMAD UR7, UR5, UR18, URZ ;  /* 0x00000012050772a4 */ /* 0x002fc6000f8e02ff */
[----:B------:R-:W-:Y:S01]  /*3770*/  IMAD R7, R10, UR17, R7 ;  /* 0x000000110a077c24 */ /* 0x000fe2000f8e0207 */
[----:B------:R-:W-:Y:S02]  /*3780*/  ULEA UR8, UR4, UR13, 0x3 ;  /* 0x0000000d04087291 */ /* 0x000fe4000f8e18ff */
[----:B------:R-:W-:Y:S01]  /*3790*/  UIMAD UR7, UR4, UR19, UR7 ;  /* 0x00000013040772a4 */ /* 0x000fe2000f8e0207 */
[----:B------:R-:W-:Y:S01]  /*37a0*/  IMAD.IADD R15, R7, 0x1, R15 ;  /* 0x00000001070f7824 */ /* 0x000fe200078e020f */
[----:B------:R-:W-:Y:S01]  /*37b0*/  UIMAD.WIDE.U32 UR20, UR18, 0x8, URZ ;  /* 0x00000008121478a5 */ /* 0x000fe2000f8e00ff */
[----:B------:R-:W-:-:S04]  /*37c0*/  IMAD.U32 R7, RZ, RZ, UR4 ;  /* 0x00000004ff077e24 */ /* 0x000fc8000f8e00ff */
[----:B------:R-:W-:Y:S01]  /*37d0*/  IMAD.WIDE.U32 R14, R7, UR18, R14 ;  /* 0x00000012070e7c25 */ /* 0x000fe2000f8e000e */
[----:B------:R-:W2:Y:S03]  /*37e0*/  LDL.64 R20, [UR8+0x20] ;  /* 0x00002008ff147983 */ /* 0x000ea60008100a00 */
[----:B------:R-:W-:Y:S01]  /*37f0*/  VIADD R7, R15, UR7 ;  /* 0x000000070f077c36 */ /* 0x000fe20008000000 */
[C---:B0-----:R-:W-:Y:S01]  /*3800*/  LEA R26, P0, R14.reuse, UR22, 0x3 ;  /* 0x000000160e1a7c11 */ /* 0x041fe2000f8018ff */
[----:B------:R-:W-:Y:S01]  /*3810*/  USHF.L.U32 UR7, UR19, 0x3, URZ ;  /* 0x0000000313077899 */ /* 0x000fe200080006ff */
[----:B------:R-:W3:Y:S02]  /*3820*/  LDL.64 R16, [UR8+0x28] ;  /* 0x00002808ff107983 */ /* 0x000ee40008100a00 */
[----:B------:R-:W-:Y:S01]  /*3830*/  LEA.HI.X R27, R14, UR23, R7, 0x3, P0 ;  /* 0x000000170e1b7c11 */ /* 0x000fe200080f1c07 */
[----:B------:R-:W-:Y:S01]  /*3840*/  UIADD3 UR7, UPT, UPT, UR21, UR7, URZ ;  /* 0x0000000715077290 */ /* 0x000fe2000fffe0ff */
[----:B------:R-:W-:Y:S01]  /*3850*/  IADD3 R30, P0, PT, R26, UR20, RZ ;  /* 0x000000141a1e7c10 */ /* 0x000fe2000ff1e0ff */
[----:B------:R-:W4:Y:S04]  /*3860*/  LDL.64 R14, [UR8+0x30] ;  /* 0x00003008ff0e7983 */ /* 0x000f280008100a00 */
[----:B------:R-:W2:Y:S01]  /*3870*/  LDG.E.64 R22, desc[UR10][R26.64] ;  /* 0x0000000a1a167981 */ /* 0x000ea2000c1e1b00 */
[----:B------:R-:W-:-:S02]  /*3880*/  IADD3.X R31, PT, PT, R27, UR7, RZ, P0, !PT ;  /* 0x000000071b1f7c10 */ /* 0x000fc400087fe4ff */
[----:B------:R-:W-:-:S03]  /*3890*/  IADD3 R32, P0, PT, R30, UR20, RZ ;  /* 0x000000141e207c10 */ /* 0x000fc6000ff1e0ff */
[----:B------:R-:W3:Y:S01]  /*38a0*/  LDG.E.64 R18, desc[UR10][R30.64] ;  /* 0x0000000a1e127981 */ /* 0x000ee2000c1e1b00 */
[----:B------:R-:W-:Y:S02]  /*38b0*/  IADD3.X R33, PT, PT, R31, UR7, RZ, P0, !PT ;  /* 0x000000071f217c10 */ /* 0x000fe400087fe4ff */
[----:B------:R-:W-:Y:S01]  /*38c0*/  IADD3 R28, P0, PT, R32, UR20, RZ ;  /* 0x00000014201c7c10 */ /* 0x000fe2000ff1e0ff */
[----:B------:R-:W5:Y:S04]  /*38d0*/  LDL.64 R26, [UR8+0x38] ;  /* 0x00003808ff1a7983 */ /* 0x000f680008100a00 */
[----:B------:R-:W4:Y:S01]  /*38e0*/  LDG.E.64 R24, desc[UR10][R32.64] ;  /* 0x0000000a20187981 */ /* 0x000f22000c1e1b00 */
[----:B------:R-:W-:-:S06]  /*38f0*/  IADD3.X R29, PT, PT, R33, UR7, RZ, P0, !PT ;  /* 0x00000007211d7c10 */ /* 0x000fcc00087fe4ff */
        /* <DEDUP_REMOVED lines=19> */
.L_x_7878:
[----:B------:R-:W-:Y:S05]  /*3a30*/  BRA.U !UP1, `(.L_x_7875) ;  /* 0x0000000109ec7547 */ /* 0x000fea000b800000 */
[----:B------:R-:W-:Y:S02]  /*3a40*/  UISETP.NE.U32.AND UP1, UPT, UR9, 0x1, UPT ;  /* 0x000000010900788c */ /* 0x000fe4000bf25070 */
[----:B------:R-:W-:Y:S02]  /*3a50*/  ULOP3.LUT UR7, UR14, 0x1, URZ, 0xc0, !UPT ;  /* 0x000000010e077892 */ /* 0x000fe4000f8ec0ff */
[----:B------:R-:W-:Y:S02]  /*3a60*/  UISETP.NE.AND.EX UP1, UPT, URZ, URZ, UPT, UP1 ;  /* 0x000000ffff00728c */ /* 0x000fe4000bf25310 */
[----:B------:R-:W-:-:S04]  /*3a70*/  UISETP.NE.U32.AND UP0, UPT, UR7, 0x1, UPT ;  /* 0x000000010700788c */ /* 0x000fc8000bf05070 */
[----:B------:R-:W-:-:S03]  /*3a80*/  UISETP.NE.U32.AND.EX UP0, UPT, URZ, URZ, UPT, UP0 ;  /* 0x000000ffff00728c */ /* 0x000fc6000bf05100 */
[----:B------:R-:W-:Y:S08]  /*3a90*/  BRA.U !UP1, `(.L_x_7879) ;  /* 0x0000000109807547 */ /* 0x000ff0000b800000 */
[----:B0-----:R-:W-:Y:S01]  /*3aa0*/  IMAD R7, R11, UR16, RZ ;  /* 0x000000100b077c24 */ /* 0x001fe2000f8e02ff */
[----:B------:R-:W0:Y:S01]  /*3ab0*/  LDCU.64 UR20, c[0x0][0x398] ;  /* 0x00007300ff1477ac */ /* 0x000e220008000a00 */
[----:B------:R-:W-:Y:S01]  /*3ac0*/  IMAD.WIDE.U32 R14, R10, UR16, RZ ;  /* 0x000000100a0e7c25 */ /* 0x000fe2000f8e00ff */
[----:B-1----:R-:W-:-:S03]  /*3ad0*/  UIMAD UR7, UR5, UR18, URZ ;  /* 0x00000012050772a4 */ /* 0x002fc6000f8e02ff */
[----:B------:R-:W-:Y:S01]  /*3ae0*/  IMAD R7, R10, UR17, R7 ;  /* 0x000000110a077c24 */ /* 0x000fe2000f8e0207 */
[----:B------:R-:W-:Y:S01]  /*3af0*/  ULEA UR8, UR4, UR13, 0x3 ;  /* 0x0000000d04087291 */ /* 0x000fe2000f8e18ff */
[----:B------:R-:W-:Y:S01]  /*3b00*/  IMAD.U32 R17, RZ, RZ, UR18 ;  /* 0x00000012ff117e24 */ /* 0x000fe2000f8e00ff */
[----:B------:R-:W-:Y:S01]  /*3b10*/  UIMAD UR7, UR4, UR19, UR7 ;  /* 0x00000013040772a4 */ /* 0x000fe2000f8e0207 */
[----:B------:R-:W-:Y:S01]  /*3b20*/  IMAD.IADD R15, R7, 0x1, R15 ;  /* 0x00000001070f7824 */ /* 0x000fe200078e020f */
[----:B------:R-:W-:-:S05]  /*3b30*/  MOV R7, UR4 ;  /* 0x0000000400077c02 */ /* 0x000fca0008000f00 */
[----:B------:R-:W-:Y:S01]  /*3b40*/  IMAD.WIDE.U32 R14, R7, UR18, R14 ;  /* 0x00000012070e7c25 */ /* 0x000fe2000f8e000e */
[----:B------:R-:W2:Y:S03]  /*3b50*/  LDL.64 R18, [UR8+0x20] ;  /* 0x00002008ff127983 */ /* 0x000ea60008100a00 */
[----:B------:R-:W-:Y:S01]  /*3b60*/  VIADD R7, R15, UR7 ;  /* 0x000000070f077c36 */ /* 0x000fe20008000000 */
[----:B0-----:R-:W-:-:S04]  /*3b70*/  LEA R22, P0, R14, UR20, 0x3 ;  /* 0x000000140e167c11 */ /* 0x001fc8000f8018ff */
[----:B------:R-:W-:Y:S01]  /*3b80*/  LEA.HI.X R23, R14, UR21, R7, 0x3, P0 ;  /* 0x000000150e177c11 */ /* 0x000fe200080f1c07 */
[----:B------:R-:W-:Y:S01]  /*3b90*/  IMAD.U32 R7, RZ, RZ, UR18 ;  /* 0x00000012ff077e24 */ /* 0x000fe2000f8e00ff */
[----:B------:R-:W-:Y:S02]  /*3ba0*/  MOV R14, UR19 ;  /* 0x00000013000e7c02 */ /* 0x000fe40008000f00 */
[----:B------:R-:W-:Y:S01]  /*3bb0*/  LEA R16, P0, R17, R22, 0x3 ;  /* 0x0000001611107211 */ /* 0x000fe200078018ff */
[----:B------:R-:W2:Y:S03]  /*3bc0*/  LDG.E.64 R20, desc[UR10][R22.64] ;  /* 0x0000000a16147981 */ /* 0x000ea6000c1e1b00 */
[----:B------:R-:W-:Y:S02]  /*3bd0*/  LEA.HI.X R17, R7, R23, R14, 0x3, P0 ;  /* 0x0000001707117211 */ /* 0x000fe400000f1c0e */
        /* <DEDUP_REMOVED lines=12> */
.L_x_7879:
[----:B------:R-:W-:Y:S05]  /*3ca0*/  BRA.U UP0, `(.L_x_7875) ;  /* 0x0000000100507547 */ /* 0x000fea000b800000 */
[----:B------:R-:W2:Y:S01]  /*3cb0*/  LDCU.64 UR8, c[0x0][0x398] ;  /* 0x00007300ff0877ac */ /* 0x000ea20008000a00 */
[----:B0-----:R-:W-:Y:S01]  /*3cc0*/  IMAD R7, R11, UR16, RZ ;  /* 0x000000100b077c24 */ /* 0x001fe2000f8e02ff */
[----:B------:R-:W-:Y:S01]  /*3cd0*/  MOV R17, UR4 ;  /* 0x0000000400117c02 */ /* 0x000fe20008000f00 */
[----:B------:R-:W-:Y:S01]  /*3ce0*/  IMAD.WIDE.U32 R14, R10, UR16, RZ ;  /* 0x000000100a0e7c25 */ /* 0x000fe2000f8e00ff */
[----:B-1----:R-:W-:-:S03]  /*3cf0*/  UIMAD UR5, UR5, UR18, URZ ;  /* 0x00000012050572a4 */ /* 0x002fc6000f8e02ff */
[----:B------:R-:W-:Y:S01]  /*3d00*/  IMAD R7, R10, UR17, R7 ;  /* 0x000000110a077c24 */ /* 0x000fe2000f8e0207 */
[----:B------:R-:W-:-:S03]  /*3d10*/  UIMAD UR5, UR4, UR19, UR5 ;  /* 0x00000013040572a4 */ /* 0x000fc6000f8e0205 */
[----:B------:R-:W-:Y:S02]  /*3d20*/  IMAD.IADD R15, R7, 0x1, R15 ;  /* 0x00000001070f7824 */ /* 0x000fe400078e020f */
[----:B------:R-:W-:-:S04]  /*3d30*/  IMAD.WIDE.U32 R16, R17, UR18, R14 ;  /* 0x0000001211107c25 */ /* 0x000fc8000f8e000e */
[----:B------:R-:W-:Y:S01]  /*3d40*/  IMAD.U32 R14, RZ, RZ, UR4 ;  /* 0x00000004ff0e7e24 */ /* 0x000fe2000f8e00ff */
[----:B--2---:R-:W-:Y:S01]  /*3d50*/  LEA R18, P0, R16, UR8, 0x3 ;  /* 0x0000000810127c11 */ /* 0x004fe2000f8018ff */
        /* <DEDUP_REMOVED lines=9> */
.L_x_7875:
        /* <DEDUP_REMOVED lines=10> */
[----:B------:R-:W-:Y:S01]  /*3e90*/  IMAD.MOV.U32 R21, RZ, RZ, R20 ;  /* 0x000000ffff157224 */ /* 0x000fe200078e0014 */
[----:B------:R-:W-:Y:S01]  /*3ea0*/  MOV R7, R18 ;  /* 0x0000001200077202 */ /* 0x000fe20000000f00 */
[----:B------:R-:W-:Y:S02]  /*3eb0*/  IMAD.MOV.U32 R22, RZ, RZ, R18 ;  /* 0x000000ffff167224 */ /* 0x000fe400078e0012 */
[----:B------:R-:W-:Y:S01]  /*3ec0*/  IMAD.MOV.U32 R19, RZ, RZ, R20 ;  /* 0x000000ffff137224 */ /* 0x000fe200078e0014 */
[----:B--2---:R-:W-:Y:S01]  /*3ed0*/  MOV R23, UR4 ;  /* 0x0000000400177c02 */ /* 0x004fe20008000f00 */
[----:B------:R-:W-:-:S07]  /*3ee0*/  IMAD.U32 R24, RZ, RZ, UR5 ;  /* 0x00000005ff187e24 */ /* 0x000fce000f8e00ff */
.L_x_7881:
        /* <DEDUP_REMOVED lines=17> */
[----:B------:R-:W-:Y:S02]  /*4000*/  SEL R24, R24, R27, !P1 ;  /* 0x0000001b18187207 */ /* 0x000fe40004800000 */
[----:B------:R-:W-:-:S02]  /*4010*/  IADD3.X R14, PT, PT, R7, RZ, R25, P4, P5 ;  /* 0x000000ff070e7210 */ /* 0x000fc400027ea419 */
[----:B------:R-:W-:Y:S02]  /*4020*/  ISETP.GT.AND.EX P2, PT, R24, RZ, PT, P2 ;  /* 0x000000ff1800720c */ /* 0x000fe40003f44320 */
[----:B------:R-:W-:Y:S02]  /*4030*/  IADD3.X R15, PT, PT, RZ, R15, RZ, P3, !PT ;  /* 0x0000000fff0f7210 */ /* 0x000fe40001ffe4ff */
[----:B------:R-:W-:Y:S02]  /*4040*/  SEL R19, R16, R19, !P1 ;  /* 0x0000001310137207 */ /* 0x000fe40004800000 */
[----:B------:R-:W-:Y:S02]  /*4050*/  SEL R7, R14, R7, !P1 ;  /* 0x000000070e077207 */ /* 0x000fe40004800000 */
[----:B------:R-:W-:Y:S02]  /*4060*/  SEL R21, R26, R21, !P1 ;  /* 0x000000151a157207 */ /* 0x000fe40004800000 */
[----:B------:R-:W-:-:S03]  /*4070*/  SEL R22, R15, R22, !P1 ;  /* 0x000000160f167207 */ /* 0x000fc60004800000 */
[----:B------:R-:W-:Y:S05]  /*4080*/  @P2 BRA `(.L_x_7881) ;  /* 0xfffffffc00982947 */ /* 0x000fea000383ffff */
[----:B01----:R-:W-:Y:S05]  /*4090*/  BSYNC.RECONVERGENT B1 ;  /* 0x0000000000017941 */ /* 0x003fea0003800200 */
.L_x_7880:
[----:B------:R-:W-:Y:S05]  /*40a0*/  @!P0 BRA `(.L_x_7882) ;  /* 0x0000000000848947 */ /* 0x000fea0003800000 */
[----:B------:R-:W2:Y:S01]  /*40b0*/  LDCU.64 UR4, c[0x0][0x3f8] ;  /* 0x00007f00ff0477ac */ /* 0x000ea20008000a00 */
[----:B------:R-:W-:Y:S01]  /*40c0*/  BSSY.RECONVERGENT B1, `(.L_x_7882) ;  /* 0x000001f000017945 */ /* 0x000fe20003800200 */
[----:B------:R-:W-:Y:S01]  /*40d0*/  IMAD.MOV.U32 R23, RZ, RZ, R20 ;  /* 0x000000ffff177224 */ /* 0x000fe200078e0014 */
[----:B------:R-:W-:Y:S01]  /*40e0*/  MOV R28, R18 ;  /* 0x00000012001c7202 */ /* 0x000fe20000000f00 */
[----:B--2---:R-:W-:Y:S02]  /*40f0*/  IMAD.U32 R22, RZ, RZ, UR4 ;  /* 0x00000004ff167e24 */ /* 0x004fe4000f8e00ff */
[----:B------:R-:W-:-:S07]  /*4100*/  IMAD.U32 R21, RZ, RZ, UR5 ;  /* 0x00000005ff157e24 */ /* 0x000fce000f8e00ff */
.L_x_7883:
        /* <DEDUP_REMOVED lines=13> */
[----:B------:R-:W-:Y:S02]  /*41e0*/  ISETP.GE.AND.EX P0, PT, R13, R17, PT, P0 ;  /* 0x000000110d00720c */ /* 0x000fe40003f06300 */
[----:B------:R-:W-:Y:S01]  /*41f0*/  IADD3 R17, P3, P4, R20, 0x8, R24 ;  /* 0x0000000814117810 */ /* 0x000fe20007c7e018 */
[----:B------:R-:W-:Y:S01]  /*4200*/  IMAD.X R21, R21, 0x1, R16, P1 ;  /* 0x0000000115157824 */ /* 0x000fe200008e0610 */
[----:B------:R-:W-:-:S02]  /*4210*/  SEL R22, R29, R22, !P0 ;  /* 0x000000161d167207 */ /* 0x000fc40004000000 */
[----:B------:R-:W-:Y:S02]  /*4220*/  IADD3.X R25, PT, PT, R18, RZ, R27, P3, P4 ;  /* 0x000000ff12197210 */ /* 0x000fe40001fe841b */
[----:B------:R-:W-:Y:S02]  /*4230*/  SEL R21, R26, R21, !P0 ;  /* 0x000000151a157207 */ /* 0x000fe40004000000 */
[----:B------:R-:W-:Y:S02]  /*4240*/  ISETP.GT.U32.AND P1, PT, R22, RZ, PT ;  /* 0x000000ff1600720c */ /* 0x000fe40003f24070 */
[----:B------:R-:W-:Y:S02]  /*4250*/  SEL R20, R20, R17, !P0 ;  /* 0x0000001114147207 */ /* 0x000fe40004000000 */
[----:B------:R-:W-:Y:S02]  /*4260*/  ISETP.GT.AND.EX P1, PT, R21, RZ, PT, P1 ;  /* 0x000000ff1500720c */ /* 0x000fe40003f24310 */
[----:B------:R-:W-:-:S02]  /*4270*/  SEL R18, R18, R25, !P0 ;  /* 0x0000001912127207 */ /* 0x000fc40004000000 */
[----:B------:R-:W-:Y:S02]  /*4280*/  SEL R23, R23, R14, !P0 ;  /* 0x0000000e17177207 */ /* 0x000fe40004000000 */
[----:B------:R-:W-:-:S07]  /*4290*/  SEL R28, R28, R15, !P0 ;  /* 0x0000000f1c1c7207 */ /* 0x000fce0004000000 */
[----:B------:R-:W-:Y:S05]  /*42a0*/  @P1 BRA `(.L_x_7883) ;  /* 0xfffffffc00981947 */ /* 0x000fea000383ffff */
[----:B01----:R-:W-:Y:S05]  /*42b0*/  BSYNC.RECONVERGENT B1 ;  /* 0x0000000000017941 */ /* 0x003fea0003800200 */
.L_x_7882:
[----:B------:R-:W2:Y:S01]  /*42c0*/  LDCU.64 UR4, c[0x0][0x3f0] ;  /* 0x00007e00ff0477ac */ /* 0x000ea20008000a00 */
[----:B------:R-:W-:Y:S01]  /*42d0*/  IADD3 R20, P0, PT, -R19, R20, RZ ;  /* 0x0000001413147210 */ /* 0x000fe20007f1e1ff */
[C---:B------:R-:W-:Y:S01]  /*42e0*/  IMAD.SHL.U32 R16, R10.reuse, 0x8, RZ ;  /* 0x000000080a107824 */ /* 0x040fe200078e00ff */
[----:B------:R-:W-:Y:S01]  /*42f0*/  SHF.L.U64.HI R15, R10, 0x3, R11 ;  /* 0x000000030a0f7819 */ /* 0x000fe2000001020b */
[----:B01----:R-:W0:Y:S02]  /*4300*/  LDCU.128 UR16, c[0x0][0x400] ;  /* 0x00008000ff1077ac */ /* 0x003e240008000c00 */
[----:B------:R-:W-:-:S05]  /*4310*/  IMAD.X R11, R18, 0x1, ~R7, P0 ;  /* 0x00000001120b7824 */ /* 0x000fca00000e0e07 */
[--C-:B------:R-:W-:Y:S02]  /*4320*/  SHF.R.S64 R10, R20, 0x3, R11.reuse ;  /* 0x00000003140a7819 */ /* 0x100fe4000000100b */
[----:B------:R-:W-:Y:S02]  /*4330*/  SHF.R.S32.HI R11, RZ, 0x3, R11 ;  /* 0x00000003ff0b7819 */ /* 0x000fe4000001140b */
[----:B--2---:R-:W-:-:S04]  /*4340*/  IADD3 R14, P1, PT, R19, -UR4, RZ ;  /* 0x80000004130e7c10 */ /* 0x004fc8000ff3e0ff */
[----:B------:R-:W-:Y:S02]  /*4350*/  IADD3.X R7, PT, PT, R7, ~UR5, RZ, P1, !PT ;  /* 0x8000000507077c10 */ /* 0x000fe40008ffe4ff */
[C---:B0----5:R-:W-:Y:S02]  /*4360*/  IADD3 R12, P0, PT, R16.reuse, UR16, RZ ;  /* 0x00000010100c7c10 */ /* 0x061fe4000ff1e0ff */
[----:B------:R-:W-:Y:S02]  /*4370*/  IADD3 R16, P1, PT, R16, UR18, RZ ;  /* 0x0000001210107c10 */ /* 0x000fe4000ff3e0ff */
[C---:B------:R-:W-:Y:S02]  /*4380*/  IADD3.X R13, PT, PT, R15.reuse, UR17, RZ, P0, !PT ;  /* 0x000000110f0d7c10 */ /* 0x040fe400087fe4ff */
[----:B------:R-:W-:Y:S02]  /*4390*/  IADD3.X R17, PT, PT, R15, UR19, RZ, P1, !PT ;  /* 0x000000130f117c10 */ /* 0x000fe40008ffe4ff */
[--C-:B------:R-:W-:Y:S01]  /*43a0*/  SHF.R.S64 R14, R14, 0x3, R7.reuse ;  /* 0x000000030e0e7819 */ /* 0x100fe20000001007 */
[----:B------:R0:W-:Y:S01]  /*43b0*/  STG.E.64 desc[UR10][R12.64], R10 ;  /* 0x0000000a0c007986 */ /* 0x0001e2000c101b0a */
[----:B------:R-:W-:-:S05]  /*43c0*/  SHF.R.S32.HI R15, RZ, 0x3, R7 ;  /* 0x00000003ff0f7819 */ /* 0x000fca0000011407 */
[----:B------:R0:W-:Y:S02]  /*43d0*/  STG.E.64 desc[UR10][R16.64], R14 ;  /* 0x0000000e10007986 */ /* 0x0001e4000c101b0a */
.L_x_7873:
[----:B------:R-:W-:Y:S05]  /*43e0*/  BSYNC.RECONVERGENT B0 ;  /* 0x0000000000007941 */ /* 0x000fea0003800200 */
.L_x_7872:
        /* <DEDUP_REMOVED lines=8> */
[----:B01----:R-:W-:-:S04]  /*4470*/  LEA R14, P0, R8, UR4, 0x3 ;  /* 0x00000004080e7c11 */ /* 0x003fc8000f8018ff */
[----:B------:R-:W-:-:S06]  /*4480*/  LEA.HI.X R15, R8, UR5, R9, 0x3, P0 ;  /* 0x00000005080f7c11 */ /* 0x000fcc00080f1c09 */
[----:B------:R-:W5:Y:S01]  /*4490*/  LDG.E.64 R14, desc[UR10][R14.64] ;  /* 0x0000000a0e0e7981 */ /* 0x000f62000c1e1b00 */
[----:B------:R-:W-:Y:S05]  /*44a0*/  BRA `(.L_x_7887) ;  /* 0x0000000c00607947 */ /* 0x000fea0003800000 */
.L_x_7886:
[----:B------:R-:W2:Y:S01]  /*44b0*/  LDCU.64 UR22, c[0x0][0x390] ;  /* 0x00007200ff1677ac */ /* 0x000ea20008000a00 */
[----:B01----:R-:W-:Y:S01]  /*44c0*/  CS2R R14, SRZ ;  /* 0x00000000000e7805 */ /* 0x003fe2000001ff00 */
[----:B--2---:R-:W-:-:S04]  /*44d0*/  UISETP.NE.U32.AND UP0, UPT, UR22, URZ, UPT ;  /* 0x000000ff1600728c */ /* 0x004fc8000bf05070 */
        /* <DEDUP_REMOVED lines=8> */
[----:B------:R-:W-:Y:S01]  /*4560*/  UISETP.GE.U32.AND UP0, UPT, UR22, 0x8, UPT ;  /* 0x000000081600788c */ /* 0x000fe2000bf06070 */
[----:B------:R-:W-:Y:S01]  /*4570*/  IMAD.WIDE.U32 R10, R8, UR8, RZ ;  /* 0x00000008080a7c25 */ /* 0x000fe2000f8e00ff */
[----:B------:R-:W-:Y:S01]  /*4580*/  ULOP3.LUT UR24, UR14, 0x7, URZ, 0xc0, !UPT ;  /* 0x000000070e187892 */ /* 0x000fe2000f8ec0ff */
[----:B------:R-:W-:Y:S01]  /*4590*/  CS2R R14, SRZ ;  /* 0x00000000000e7805 */ /* 0x000fe2000001ff00 */
[----:B------:R-:W-:Y:S02]  /*45a0*/  UISETP.GE.U32.AND.EX UP0, UPT, UR23, URZ, UPT, UP0 ;  /* 0x000000ff1700728c */ /* 0x000fe4000bf06100 */
[----:B------:R-:W-:Y:S01]  /*45b0*/  UISETP.NE.U32.AND UP1, UPT, UR24, URZ, UPT ;  /* 0x000000ff1800728c */ /* 0x000fe2000bf25070 */
[----:B------:R-:W-:Y:S01]  /*45c0*/  IADD3 R13, PT, PT, R11, R7, RZ ;  /* 0x000000070b0d7210 */ /* 0x000fe20007ffe0ff */
[----:B------:R-:W-:Y:S01]  /*45d0*/  UMOV UR4, URZ ;  /* 0x000000ff00047c82 */ /* 0x000fe20008000000 */
[----:B------:R-:W-:Y:S01]  /*45e0*/  UMOV UR5, URZ ;  /* 0x000000ff00057c82 */ /* 0x000fe20008000000 */
[----:B------:R-:W-:Y:S01]  /*45f0*/  UISETP.NE.AND.EX UP1, UPT, URZ, URZ, UPT, UP1 ;  /* 0x000000ffff00728c */ /* 0x000fe2000bf25310 */
[----:B------:R-:W0:Y:S02]  /*4600*/  LDCU.64 UR16, c[0x0][0x3e8] ;  /* 0x00007d00ff1077ac */ /* 0x000e240008000a00 */
[----:B------:R-:W-:Y:S08]  /*4610*/  BRA.U !UP0, `(.L_x_7888) ;  /* 0x00000005085c7547 */ /* 0x000ff0000b800000 */
[----:B------:R-:W1:Y:S01]  /*4620*/  LDCU.64 UR20, c[0x0][0x398] ;  /* 0x00007300ff1477ac */ /* 0x000e620008000a00 */
[----:B------:R-:W-:Y:S01]  /*4630*/  CS2R R14, SRZ ;  /* 0x00000000000e7805 */ /* 0x000fe2000001ff00 */
[----:B------:R-:W-:Y:S02]  /*4640*/  UISETP.GT.U32.AND UP0, UPT, UR22, 0x1, UPT ;  /* 0x000000011600788c */ /* 0x000fe4000bf04070 */
[----:B0-----:R-:W-:Y:S02]  /*4650*/  UIMAD.WIDE.U32 UR18, UR16, 0x8, URZ ;  /* 0x00000008101278a5 */ /* 0x001fe4000f8e00ff */
[----:B------:R-:W-:Y:S02]  /*4660*/  UISETP.GT.AND.EX UP0, UPT, UR23, URZ, UPT, UP0 ;  /* 0x000000ff1700728c */ /* 0x000fe4000bf04300 */
[----:B------:R-:W-:Y:S02]  /*4670*/  USHF.L.U32 UR5, UR17, 0x3, URZ ;  /* 0x0000000311057899 */ /* 0x000fe400080006ff */
[----:B------:R-:W-:-:S02]  /*4680*/  USEL UR7, UR23, URZ, UP0 ;  /* 0x000000ff17077287 */ /* 0x000fc40008000000 */
[----:B------:R-:W-:Y:S02]  /*4690*/  UIADD3 UR9, UPT, UPT, UR19, UR5, URZ ;  /* 0x0000000513097290 */ /* 0x000fe4000fffe0ff */
[----:B------:R-:W-:Y:S01]  /*46a0*/  ULOP3.LUT UR4, UR14, 0xfffffff8, URZ, 0xc0, !UPT ;  /* 0xfffffff80e047892 */ /* 0x000fe2000f8ec0ff */
[C---:B-1----:R-:W-:Y:S01]  /*46b0*/  LEA R36, P0, R10.reuse, UR20, 0x3 ;  /* 0x000000140a247c11 */ /* 0x042fe2000f8018ff */
[----:B------:R-:W-:Y:S02]  /*46c0*/  ULOP3.LUT UR5, UR7, 0x7fffffff, URZ, 0xc0, !UPT ;  /* 0x7fffffff07057892 */ /* 0x000fe4000f8ec0ff */
[----:B------:R-:W-:Y:S01]  /*46d0*/  USHF.L.U64.HI UR15, UR16, 0x6, UR17 ;  /* 0x00000006100f7899 */ /* 0x000fe20008010211 */
[----:B------:R-:W-:Y:S02]  /*46e0*/  LEA.HI.X R7, R10, UR21, R13, 0x3, P0 ;  /* 0x000000150a077c11 */ /* 0x000fe400080f1c0d */
[----:B------:R-:W-:Y:S02]  /*46f0*/  UMOV UR7, UR4 ;  /* 0x0000000400077c82 */ /* 0x000fe40008000000 */
[----:B------:R-:W-:-:S07]  /*4700*/  UMOV UR8, UR5 ;  /* 0x0000000500087c82 */ /* 0x000fce0008000000 */
.L_x_7889:
[----:B------:R-:W-:Y:S01]  /*4710*/  IMAD.MOV.U32 R37, RZ, RZ, R7 ;  /* 0x000000ffff257224 */ /* 0x000fe200078e0007 */
[----:B------:R-:W2:Y:S04]  /*4720*/  LDL.64 R26, [R34+-0x10] ;  /* 0xfffff000221a7983 */ /* 0x000ea80000100a00 */
[----:B------:R-:W2:Y:S01]  /*4730*/  LDG.E.64 R24, desc[UR10][R36.64] ;  /* 0x0000000a24187981 */ /* 0x000ea2000c1e1b00 */
[----:B------:R-:W-:-:S03]  /*4740*/  IADD3 R32, P0, PT, R36, UR18, RZ ;  /* 0x0000001224207c10 */ /* 0x000fc6000ff1e0ff */
[----:B------:R-:W3:Y:S01]  /*4750*/  LDL.64 R28, [R34+-0x8] ;  /* 0xfffff800221c7983 */ /* 0x000ee20000100a00 */
[----:B------:R-:W-:Y:S02]  /*4760*/  IADD3.X R33, PT, PT, R7, UR9, RZ, P0, !PT ;  /* 0x0000000907217c10 */ /* 0x000fe400087fe4ff */
[----:B------:R-:W-:Y:S01]  /*4770*/  IADD3 R30, P0, PT, R32, UR18, RZ ;  /* 0x00000012201e7c10 */ /* 0x000fe2000ff1e0ff */
[----:B------:R-:W4:Y:S04]  /*4780*/  LDL.64 R20, [R34] ;  /* 0x0000000022147983 */ /* 0x000f280000100a00 */
[----:B------:R-:W3:Y:S01]  /*4790*/  LDG.E.64 R22, desc[UR10][R32.64] ;  /* 0x0000000a20167981 */ /* 0x000ee2000c1e1b00 */
[----:B------:R-:W-:-:S05]  /*47a0*/  IADD3.X R31, PT, PT, R33, UR9, RZ, P0, !PT ;  /* 0x00000009211f7c10 */ /* 0x000fca00087fe4ff */
[----:B------:R0:W4:Y:S01]  /*47b0*/  LDG.E.64 R18, desc[UR10][R30.64] ;  /* 0x0000000a1e127981 */ /* 0x000122000c1e1b00 */
[----:B------:R-:W-:-:S04]  /*47c0*/  IADD3 R16, P0, PT, R30, UR18, RZ ;  /* 0x000000121e107c10 */ /* 0x000fc8000ff1e0ff */
[----:B------:R-:W-:Y:S01]  /*47d0*/  IADD3.X R17, PT, PT, R31, UR9, RZ, P0, !PT ;  /* 0x000000091f117c10 */ /* 0x000fe200087fe4ff */
[----:B--2---:R-:W-:Y:S02]  /*47e0*/  IMAD R25, R25, R26, RZ ;  /* 0x0000001a19197224 */ /* 0x004fe400078e02ff */
[----:B------:R-:W-:-:S04]  /*47f0*/  IMAD.WIDE.U32 R14, R26, R24, R14 ;  /* 0x000000181a0e7225 */ /* 0x000fc800078e000e */
[----:B------:R-:W-:Y:S02]  /*4800*/  IMAD R35, R27, R24, R25 ;  /* 0x000000181b237224 */ /* 0x000fe400078e0219 */
[----:B------:R-:W2:Y:S04]  /*4810*/  LDL.64 R26, [R34+0x8] ;  /* 0x00000800221a7983 */ /* 0x000ea80000100a00 */
[----:B------:R-:W2:Y:S01]  /*4820*/  LDG.E.64 R24, desc[UR10][R16.64] ;  /* 0x0000000a10187981 */ /* 0x000ea2000c1e1b00 */
[----:B---3--:R-:W-:Y:S01]  /*4830*/  IMAD R23, R23, R28, RZ ;  /* 0x0000001c17177224 */ /* 0x008fe200078e02ff */
[----:B0-----:R-:W-:Y:S01]  /*4840*/  IADD3 R30, P0, PT, R16, UR18, RZ ;  /* 0x00000012101e7c10 */ /* 0x001fe2000ff1e0ff */
[----:B------:R-:W-:Y:S02]  /*4850*/  IMAD.IADD R15, R15, 0x1, R35 ;  /* 0x000000010f0f7824 */ /* 0x000fe400078e0223 */
[-C--:B------:R-:W-:Y:S01]  /*4860*/  IMAD R29, R29, R22.reuse, R23 ;  /* 0x000000161d1d7224 */ /* 0x080fe200078e0217 */
[----:B------:R-:W-:Y:S01]  /*4870*/  IADD3.X R31, PT, PT, R17, UR9, RZ, P0, !PT ;  /* 0x00000009111f7c10 */ /* 0x000fe200087fe4ff */
[----:B------:R-:W-:Y:S01]  /*4880*/  IMAD.WIDE.U32 R22, R28, R22, R14 ;  /* 0x000000161c167225 */ /* 0x000fe200078e000e */
[----:B------:R-:W-:Y:S01]  /*4890*/  IADD3 R28, P0, PT, R30, UR18, RZ ;  /* 0x000000121e1c7c10 */ /* 0x000fe2000ff1e0ff */
[----:B------:R-:W3:Y:S02]  /*48a0*/  LDL.64 R14, [R34+0x10] ;  /* 0x00001000220e7983 */ /* 0x000ee40000100a00 */
[----:B------:R-:W-:-:S02]  /*48b0*/  IMAD.IADD R23, R23, 0x1, R29 ;  /* 0x0000000117177824 */ /* 0x000fc400078e021d */
[----:B----4-:R-:W-:Y:S01]  /*48c0*/  IMAD R19, R19, R20, RZ ;  /* 0x0000001413137224 */ /* 0x010fe200078e02ff */
[----:B------:R0:W3:Y:S01]  /*48d0*/  LDG.E.64 R16, desc[UR10][R30.64] ;  /* 0x0000000a1e107981 */ /* 0x0000e2000c1e1b00 */
[----:B------:R-:W-:Y:S01]  /*48e0*/  IMAD.WIDE.U32 R22, R20, R18, R22 ;  /* 0x0000001214167225 */ /* 0x000fe200078e0016 */
[----:B------:R-:W-:-:S03]  /*48f0*/  IADD3.X R29, PT, PT, R31, UR9, RZ, P0, !PT ;  /* 0x000000091f1d7c10 */ /* 0x000fc600087fe4ff */
[----:B------:R-:W-:Y:S01]  /*4900*/  IMAD R21, R21, R18, R19 ;  /* 0x0000001215157224 */ /* 0x000fe200078e0213 */
[----:B------:R-:W-:Y:S01]  /*4910*/  IADD3 R32, P0, PT, R28, UR18, RZ ;  /* 0x000000121c207c10 */ /* 0x000fe2000ff1e0ff */
[----:B------:R-:W4:Y:S03]  /*4920*/  LDL.64 R18, [R34+0x18] ;  /* 0x0000180022127983 */ /* 0x000f260000100a00 */
[----:B------:R-:W-:Y:S02]  /*4930*/  IADD3 R23, PT, PT, R23, R21, RZ ;  /* 0x0000001517177210 */ /* 0x000fe40007ffe0ff */
[----:B------:R-:W4:Y:S01]  /*4940*/  LDG.E.64 R20, desc[UR10][R28.64] ;  /* 0x0000000a1c147981 */ /* 0x000f22000c1e1b00 */
[----:B------:R-:W-:Y:S02]  /*4950*/  IADD3.X R33, PT, PT, R29, UR9, RZ, P0, !PT ;  /* 0x000000091d217c10 */ /* 0x000fe400087fe4ff */
[----:B0-----:R-:W-:-:S04]  /*4960*/  IADD3 R30, P0, PT, R32, UR18, RZ ;  /* 0x00000012201e7c10 */ /* 0x001fc8000ff1e0ff */
[----:B------:R-:W-:-:S05]  /*4970*/  IADD3.X R31, PT, PT, R33, UR9, RZ, P0, !PT ;  /* 0x00000009211f7c10 */ /* 0x000fca00087fe4ff */
[----:B------:R-:W5:Y:S04]  /*4980*/  LDG.E.64 R28, desc[UR10][R30.64] ;  /* 0x0000000a1e1c7981 */ /* 0x000f68000c1e1b00 */
[----:B------:R-:W5:Y:S01]  /*4990*/  LDL.64 R30, [R34+0x28] ;  /* 0x00002800221e7983 */ /* 0x000f620000100a00 */
[----:B--2---:R-:W-:Y:S02]  /*49a0*/  IMAD R35, R25, R26, RZ ;  /* 0x0000001a19237224 */ /* 0x004fe400078e02ff */
[----:B------:R-:W-:-:S04]  /*49b0*/  IMAD.WIDE.U32 R22, R26, R24, R22 ;  /* 0x000000181a167225 */ /* 0x000fc800078e0016 */
[----:B------:R-:W-:Y:S02]  /*49c0*/  IMAD R35, R27, R24, R35 ;  /* 0x000000181b237224 */ /* 0x000fe400078e0223 */
[----:B------:R0:W2:Y:S04]  /*49d0*/  LDL.64 R24, [R34+0x20] ;  /* 0x0000200022187983 */ /* 0x0000a80000100a00 */
[----:B------:R-:W2:Y:S01]  /*49e0*/  LDG.E.64 R26, desc[UR10][R32.64] ;  /* 0x0000000a201a7981 */ /* 0x000ea2000c1e1b00 */
[----:B------:R-:W-:Y:S02]  /*49f0*/  IMAD.IADD R23, R23, 0x1, R35 ;  /* 0x0000000117177824 */ /* 0x000fe400078e0223 */
[----:B---3--:R-:W-:-:S04]  /*4a00*/  IMAD R17, R17, R14, RZ ;  /* 0x0000000e11117224 */ /* 0x008fc800078e02ff */
[-C--:B------:R-:W-:Y:S02]  /*4a10*/  IMAD R17, R15, R16.reuse, R17 ;  /* 0x000000100f117224 */ /* 0x080fe400078e0211 */
[----:B------:R-:W-:-:S04]  /*4a20*/  IMAD.WIDE.U32 R14, R14, R16, R22 ;  /* 0x000000100e0e7225 */ /* 0x000fc800078e0016 */
[----:B------:R-:W-:Y:S02]  /*4a30*/  IMAD.IADD R15, R15, 0x1, R17 ;  /* 0x000000010f0f7824 */ /* 0x000fe400078e0211 */
[----:B----4-:R-:W-:Y:S02]  /*4a40*/  IMAD R17, R21, R18, RZ ;  /* 0x0000001215117224 */ /* 0x010fe400078e02ff */
[----:B------:R-:W-:Y:S01]  /*4a50*/  IMAD.WIDE.U32 R14, R18, R20, R14 ;  /* 0x00000014120e7225 */ /* 0x000fe200078e000e */
[----:B------:R-:W-:-:S03]  /*4a60*/  UIADD3 UR7, UP0, UPT, UR7, -0x8, URZ ;  /* 0xfffffff807077890 */ /* 0x000fc6000ff1e0ff */
[----:B------:R-:W-:Y:S01]  /*4a70*/  IMAD R17, R19, R20, R17 ;  /* 0x0000001413117224 */ /* 0x000fe200078e0211 */
[----:B------:R-:W-:-:S03]  /*4a80*/  UIADD3.X UR8, UPT, UPT, UR8, -0x1, URZ, UP0, !UPT ;  /* 0xffffffff08087890 */ /* 0x000fc600087fe4ff */
[----:B------:R-:W-:Y:S01]  /*4a90*/  IMAD.IADD R15, R15, 0x1, R17 ;  /* 0x000000010f0f7824 */ /* 0x000fe200078e0211 */
[----:B------:R-:W-:Y:S01]  /*4aa0*/  UISETP.NE.U32.AND UP0, UPT, UR7, URZ, UPT ;  /* 0x000000ff0700728c */ /* 0x000fe2000bf05070 */
[----:B------:R-:W-:-:S03]  /*4ab0*/  IMAD.U32 R19, RZ, RZ, UR16 ;  /* 0x00000010ff137e24 */ /* 0x000fc6000f8e00ff */
[----:B------:R-:W-:Y:S02]  /*4ac0*/  UISETP.NE.AND.EX UP0, UPT, UR8, URZ, UPT, UP0 ;  /* 0x000000ff0800728c */ /* 0x000fe4000bf05300 */
[----:B------:R-:W-:Y:S01]  /*4ad0*/  LEA R36, P0, R19, R36, 0x6 ;  /* 0x0000002413247211 */ /* 0x000fe200078030ff */
[----:B0-----:R-:W-:-:S03]  /*4ae0*/  VIADD R34, R34, 0x40 ;  /* 0x0000004022227836 */ /* 0x001fc60000000000 */
[----:B------:R-:W-:Y:S01]  /*4af0*/  IADD3.X R7, PT, PT, R7, UR15, RZ, P0, !PT ;  /* 0x0000000f07077c10 */ /* 0x000fe200087fe4ff */
[----:B--2---:R-:W-:Y:S02]  /*4b00*/  IMAD R17, R27, R24, RZ ;  /* 0x000000181b117224 */ /* 0x004fe400078e02ff */
[----:B------:R-:W-:-:S04]  /*4b10*/  IMAD.WIDE.U32 R14, R24, R26, R14 ;  /* 0x0000001a180e7225 */ /* 0x000fc800078e000e */
[----:B------:R-:W-:-:S05]  /*4b20*/  IMAD R17, R25, R26, R17 ;  /* 0x0000001a19117224 */ /* 0x000fca00078e0211 */
[----:B------:R-:W-:Y:S01]  /*4b30*/  IADD3 R15, PT, PT, R15, R17, RZ ;  /* 0x000000110f0f7210 */ /* 0x000fe20007ffe0ff */
[----:B-----5:R-:W-:-:S04]  /*4b40*/  IMAD R17, R29, R30, RZ ;  /* 0x0000001e1d117224 */ /* 0x020fc800078e02ff */
[-C--:B------:R-:W-:Y:S02]  /*4b50*/  IMAD R17, R31, R28.reuse, R17 ;  /* 0x0000001c1f117224 */ /* 0x080fe400078e0211 */
[----:B------:R-:W-:-:S04]  /*4b60*/  IMAD.WIDE.U32 R14, R30, R28, R14 ;  /* 0x0000001c1e0e7225 */ /* 0x000fc800078e000e */
[----:B------:R-:W-:Y:S01]  /*4b70*/  IMAD.IADD R15, R15, 0x1, R17 ;  /* 0x000000010f0f7824 */ /* 0x000fe200078e0211 */
[----:B------:R-:W-:Y:S06]  /*4b80*/  BRA.U UP0, `(.L_x_7889) ;  /* 0xfffffff900e07547 */ /* 0x000fec000b83ffff */
.L_x_7888:
        /* <DEDUP_REMOVED lines=8> */
[----:B------:R-:W-:Y:S01]  /*4c10*/  MOV R17, UR4 ;  /* 0x0000000400117c02 */ /* 0x000fe20008000f00 */
[----:B------:R-:W-:Y:S01]  /*4c20*/  IMAD.MOV.U32 R12, RZ, RZ, R10 ;  /* 0x000000ffff0c7224 */ /* 0x000fe200078e000a */
[----:B0-----:R-:W-:-:S03]  /*4c30*/  UIMAD UR7, UR5, UR16, URZ ;  /* 0x00000010050772a4 */ /* 0x001fc6000f8e02ff */
[----:B------:R-:W-:Y:S01]  /*4c40*/  IMAD.WIDE.U32 R16, R17, UR16, R12 ;  /* 0x0000001011107c25 */ /* 0x000fe2000f8e000c */
[----:B------:R-:W-:Y:S02]  /*4c50*/  ULEA UR8, UR4, UR13, 0x3 ;  /* 0x0000000d04087291 */ /* 0x000fe4000f8e18ff */
[----:B------:R-:W-:Y:S02]  /*4c60*/  UIMAD UR7, UR4, UR17, UR7 ;  /* 0x00000011040772a4 */ /* 0x000fe4000f8e0207 */
[----:B------:R-:W-:-:S04]  /*4c70*/  USHF.L.U32 UR9, UR16, 0x3, URZ ;  /* 0x0000000310097899 */ /* 0x000fc800080006ff */
[----:B------:R-:W-:Y:S01]  /*4c80*/  VIADD R7, R17, UR7 ;  /* 0x0000000711077c36 */ /* 0x000fe20008000000 */
[----:B------:R-:W-:Y:S01]  /*4c90*/  USHF.L.U64.HI UR7, UR16, 0x3, UR17 ;  /* 0x0000000310077899 */ /* 0x000fe20008010211 */
[----:B------:R-:W2:Y:S01]  /*4ca0*/  LDL.64 R22, [UR8+0x20] ;  /* 0x00002008ff167983 */ /* 0x000ea20008100a00 */
[----:B-1----:R-:W-:-:S03]  /*4cb0*/  LEA R28, P0, R16, UR18, 0x3 ;  /* 0x00000012101c7c11 */ /* 0x002fc6000f8018ff */
[----:B------:R-:W3:Y:S01]  /*4cc0*/  LDL.64 R18, [UR8+0x28] ;  /* 0x00002808ff127983 */ /* 0x000ee20008100a00 */
[----:B------:R-:W-:Y:S02]  /*4cd0*/  LEA.HI.X R29, R16, UR19, R7, 0x3, P0 ;  /* 0x00000013101d7c11 */ /* 0x000fe400080f1c07 */
[----:B------:R-:W-:Y:S01]  /*4ce0*/  IADD3 R32, P0, PT, R28, UR9, RZ ;  /* 0x000000091c207c10 */ /* 0x000fe2000ff1e0ff */
[----:B------:R-:W4:Y:S04]  /*4cf0*/  LDL.64 R16, [UR8+0x30] ;  /* 0x00003008ff107983 */ /* 0x000f280008100a00 */
[----:B------:R-:W2:Y:S01]  /*4d00*/  LDG.E.64 R24, desc[UR10][R28.64] ;  /* 0x0000000a1c187981 */ /* 0x000ea2000c1e1b00 */
[----:B------:R-:W-:Y:S02]  /*4d10*/  IADD3.X R33, PT, PT, R29, UR7, RZ, P0, !PT ;  /* 0x000000071d217c10 */ /* 0x000fe400087fe4ff */
        /* <DEDUP_REMOVED lines=26> */
.L_x_7890:
[----:B------:R-:W-:Y:S05]  /*4ec0*/  BRA.U !UP0, `(.L_x_7887) ;  /* 0x0000000108d87547 */ /* 0x000fea000b800000 */
[----:B------:R-:W-:Y:S02]  /*4ed0*/  UISETP.NE.U32.AND UP1, UPT, UR15, 0x1, UPT ;  /* 0x000000010f00788c */ /* 0x000fe4000bf25070 */
[----:B------:R-:W-:Y:S02]  /*4ee0*/  ULOP3.LUT UR7, UR14, 0x1, URZ, 0xc0, !UPT ;  /* 0x000000010e077892 */ /* 0x000fe4000f8ec0ff */
[----:B------:R-:W-:Y:S02]  /*4ef0*/  UISETP.NE.AND.EX UP1, UPT, URZ, URZ, UPT, UP1 ;  /* 0x000000ffff00728c */ /* 0x000fe4000bf25310 */
[----:B------:R-:W-:-:S04]  /*4f00*/  UISETP.NE.U32.AND UP0, UPT, UR7, 0x1, UPT ;  /* 0x000000010700788c */ /* 0x000fc8000bf05070 */
[----:B------:R-:W-:-:S03]  /*4f10*/  UISETP.NE.U32.AND.EX UP0, UPT, URZ, URZ, UPT, UP0 ;  /* 0x000000ffff00728c */ /* 0x000fc6000bf05100 */
[----:B------:R-:W-:Y:S08]  /*4f20*/  BRA.U !UP1, `(.L_x_7891) ;  /* 0x0000000109787547 */ /* 0x000ff0000b800000 */
[----:B------:R-:W1:Y:S01]  /*4f30*/  LDCU.64 UR18, c[0x0][0x398] ;  /* 0x00007300ff1277ac */ /* 0x000e620008000a00 */
[----:B------:R-:W-:Y:S01]  /*4f40*/  MOV R16, R10 ;  /* 0x0000000a00107202 */ /* 0x000fe20000000f00 */
[----:B------:R-:W-:Y:S01]  /*4f50*/  IMAD.U32 R7, RZ, RZ, UR4 ;  /* 0x00000004ff077e24 */ /* 0x000fe2000f8e00ff */
[----:B0-----:R-:W-:Y:S01]  /*4f60*/  UIMAD UR7, UR5, UR16, URZ ;  /* 0x00000010050772a4 */ /* 0x001fe2000f8e02ff */
[----:B------:R-:W-:Y:S01]  /*4f70*/  IMAD.MOV.U32 R17, RZ, RZ, R13 ;  /* 0x000000ffff117224 */ /* 0x000fe200078e000d */
[----:B------:R-:W-:Y:S01]  /*4f80*/  ULEA UR8, UR4, UR13, 0x3 ;  /* 0x0000000d04087291 */ /* 0x000fe2000f8e18ff */
[----:B------:R-:W-:Y:S01]  /*4f90*/  IMAD.U32 R19, RZ, RZ, UR16 ;  /* 0x00000010ff137e24 */ /* 0x000fe2000f8e00ff */
[----:B------:R-:W-:Y:S01]  /*4fa0*/  UIMAD UR7, UR4, UR17, UR7 ;  /* 0x00000011040772a4 */ /* 0x000fe2000f8e0207 */
[----:B------:R-:W-:-:S05]  /*4fb0*/  IMAD.WIDE.U32 R16, R7, UR16, R16 ;  /* 0x0000001007107c25 */ /* 0x000fca000f8e0010 */
[----:B------:R-:W-:Y:S01]  /*4fc0*/  VIADD R7, R17, UR7 ;  /* 0x0000000711077c36 */ /* 0x000fe20008000000 */
[----:B------:R-:W2:Y:S01]  /*4fd0*/  LDL.64 R20, [UR8+0x20] ;  /* 0x00002008ff147983 */ /* 0x000ea20008100a00 */
[----:B-1----:R-:W-:-:S04]  /*4fe0*/  LEA R24, P0, R16, UR18, 0x3 ;  /* 0x0000001210187c11 */ /* 0x002fc8000f8018ff */
        /* <DEDUP_REMOVED lines=18> */
.L_x_7891:
[----:B------:R-:W-:Y:S05]  /*5110*/  BRA.U UP0, `(.L_x_7887) ;  /* 0x0000000100447547 */ /* 0x000fea000b800000 */
[----:B------:R-:W1:Y:S01]  /*5120*/  LDCU.64 UR8, c[0x0][0x398] ;  /* 0x00007300ff0877ac */ /* 0x000e620008000a00 */
[----:B------:R-:W-:Y:S01]  /*5130*/  MOV R7, UR4 ;  /* 0x0000000400077c02 */ /* 0x000fe20008000f00 */
[----:B------:R-:W-:Y:S01]  /*5140*/  IMAD.MOV.U32 R12, RZ, RZ, R10 ;  /* 0x000000ffff0c7224 */ /* 0x000fe200078e000a */
[----:B0-----:R-:W-:Y:S01]  /*5150*/  UIMAD UR5, UR5, UR16, URZ ;  /* 0x00000010050572a4 */ /* 0x001fe2000f8e02ff */
[----:B------:R-:W-:Y:S02]  /*5160*/  IMAD.U32 R10, RZ, RZ, UR4 ;  /* 0x00000004ff0a7e24 */ /* 0x000fe4000f8e00ff */
[----:B------:R-:W-:Y:S01]  /*5170*/  IMAD.WIDE.U32 R12, R7, UR16, R12 ;  /* 0x00000010070c7c25 */ /* 0x000fe2000f8e000c */
[----:B------:R-:W-:Y:S02]  /*5180*/  UIMAD UR5, UR4, UR17, UR5 ;  /* 0x00000011040572a4 */ /* 0x000fe4000f8e0205 */
[----:B------:R-:W-:-:S04]  /*5190*/  LEA R10, R10, R1, 0x3 ;  /* 0x000000010a0a7211 */ /* 0x000fc800078e18ff */
[----:B------:R-:W-:Y:S02]  /*51a0*/  VIADD R7, R13, UR5 ;  /* 0x000000050d077c36 */ /* 0x000fe40008000000 */
[----:B------:R-:W2:Y:S01]  /*51b0*/  LDL.64 R10, [R10+0x20] ;  /* 0x000020000a0a7983 */ /* 0x000ea20000100a00 */
[----:B-1----:R-:W-:-:S04]  /*51c0*/  LEA R16, P0, R12, UR8, 0x3 ;  /* 0x000000080c107c11 */ /* 0x002fc8000f8018ff */
[----:B------:R-:W-:-:S05]  /*51d0*/  LEA.HI.X R17, R12, UR9, R7, 0x3, P0 ;  /* 0x000000090c117c11 */ /* 0x000fca00080f1c07 */
[----:B------:R-:W2:Y:S02]  /*51e0*/  LDG.E.64 R12, desc[UR10][R16.64] ;  /* 0x0000000a100c7981 */ /* 0x000ea4000c1e1b00 */
[----:B--2---:R-:W-:Y:S02]  /*51f0*/  IMAD R7, R13, R10, RZ ;  /* 0x0000000a0d077224 */ /* 0x004fe400078e02ff */
[----:B------:R-:W-:-:S04]  /*5200*/  IMAD.WIDE.U32 R14, R10, R12, R14 ;  /* 0x0000000c0a0e7225 */ /* 0x000fc800078e000e */
[----:B------:R-:W-:-:S04]  /*5210*/  IMAD R7, R11, R12, R7 ;  /* 0x0000000c0b077224 */ /* 0x000fc800078e0207 */
[----:B------:R-:W-:-:S07]  /*5220*/  IMAD.IADD R15, R15, 0x1, R7 ;  /* 0x000000010f0f7824 */ /* 0x000fce00078e0207 */
.L_x_7887:
        /* <DEDUP_REMOVED lines=10> */
[-C--:B------:R-:W-:Y:S01]  /*52d0*/  MOV R23, R18.reuse ;  /* 0x0000001200177202 */ /* 0x080fe20000000f00 */
[--C-:B------:R-:W-:Y:S01]  /*52e0*/  IMAD.MOV.U32 R25, RZ, RZ, R16.reuse ;  /* 0x000000ffff197224 */ /* 0x100fe200078e0010 */
[----:B------:R-:W-:Y:S01]  /*52f0*/  MOV R17, R18 ;  /* 0x0000001200117202 */ /* 0x000fe20000000f00 */
[----:B------:R-:W-:Y:S02]  /*5300*/  IMAD.MOV.U32 R7, RZ, RZ, R16 ;  /* 0x000000ffff077224 */ /* 0x000fe400078e0010 */
[----:B-1----:R-:W-:Y:S02]  /*5310*/  IMAD.U32 R28, RZ, RZ, UR4 ;  /* 0x00000004ff1c7e24 */ /* 0x002fe4000f8e00ff */
[----:B------:R-:W-:-:S07]  /*5320*/  IMAD.U32 R27, RZ, RZ, UR5 ;  /* 0x00000005ff1b7e24 */ /* 0x000fce000f8e00ff */
.L_x_7893:
        /* <DEDUP_REMOVED lines=26> */
[----:B0-----:R-:W-:Y:S05]  /*54d0*/  BSYNC.RECONVERGENT B1 ;  /* 0x0000000000017941 */ /* 0x001fea0003800200 */
.L_x_7892:
[----:B------:R-:W-:Y:S05]  /*54e0*/  @!P0 BRA `(.L_x_7894) ;  /* 0x0000000000708947 */ /* 0x000fea0003800000 */
[----:B------:R-:W-:Y:S01]  /*54f0*/  BSSY.RECONVERGENT B1, `(.L_x_7894) ;  /* 0x000001b000017945 */ /* 0x000fe20003800200 */
.L_x_7895:
        /* <DEDUP_REMOVED lines=9> */
[----:B--2--5:R-:W-:Y:S02]  /*5590*/  ISETP.GE.U32.AND P0, PT, R14, R12, PT ;  /* 0x0000000c0e00720c */ /* 0x024fe40003f06070 */
[----:B------:R-:W-:Y:S02]  /*55a0*/  LOP3.LUT R12, RZ, R20, RZ, 0x33, !PT ;  /* 0x00000014ff0c7212 */ /* 0x000fe400078e33ff */
[----:B------:R-:W-:Y:S02]  /*55b0*/  ISETP.GE.AND.EX P0, PT, R15, R13, PT, P0 ;  /* 0x0000000d0f00720c */ /* 0x000fe40003f06300 */
[----:B------:R-:W-:Y:S02]  /*55c0*/  IADD3.X R3, PT, PT, R3, R12, RZ, P1, !PT ;  /* 0x0000000c03037210 */ /* 0x000fe40000ffe4ff */
[----:B------:R-:W-:-:S02]  /*55d0*/  SEL R0, R25, R0, !P0 ;  /* 0x0000000019007207 */ /* 0x000fc40004000000 */
[----:B------:R-:W-:Y:S02]  /*55e0*/  SEL R3, R20, R3, !P0 ;  /* 0x0000000314037207 */ /* 0x000fe40004000000 */
[----:B------:R-:W-:Y:S02]  /*55f0*/  ISETP.GT.U32.AND P1, PT, R0, RZ, PT ;  /* 0x000000ff0000720c */ /* 0x000fe40003f24070 */
[----:B------:R-:W-:Y:S02]  /*5600*/  IADD3 R13, P3, P4, R18, 0x8, R21 ;  /* 0x00000008120d7810 */ /* 0x000fe40007c7e015 */
[----:B------:R-:W-:Y:S02]  /*5610*/  ISETP.GT.AND.EX P1, PT, R3, RZ, PT, P1 ;  /* 0x000000ff0300720c */ /* 0x000fe40003f24310 */
[----:B------:R-:W-:Y:S02]  /*5620*/  IADD3 R21, P2, PT, R10, 0x8, RZ ;  /* 0x000000080a157810 */ /* 0x000fe40007f5e0ff */
[----:B------:R-:W-:-:S02]  /*5630*/  IADD3.X R19, PT, PT, R16, RZ, R23, P3, P4 ;  /* 0x000000ff10137210 */ /* 0x000fc40001fe8417 */
[----:B------:R-:W-:Y:S01]  /*5640*/  SEL R18, R18, R13, !P0 ;  /* 0x0000000d12127207 */ /* 0x000fe20004000000 */
[----:B------:R-:W-:Y:S01]  /*5650*/  IMAD.X R11, RZ, RZ, R11, P2 ;  /* 0x000000ffff0b7224 */ /* 0x000fe200010e060b */
[----:B------:R-:W-:Y:S02]  /*5660*/  SEL R16, R16, R19, !P0 ;  /* 0x0000001310107207 */ /* 0x000fe40004000000 */
[----:B------:R-:W-:Y:S02]  /*5670*/  SEL R2, R2, R21, !P0 ;  /* 0x0000001502027207 */ /* 0x000fe40004000000 */
[----:B------:R-:W-:Y:S01]  /*5680*/  SEL R4, R4, R11, !P0 ;  /* 0x0000000b04047207 */ /* 0x000fe20004000000 */
[----:B------:R-:W-:Y:S06]  /*5690*/  @P1 BRA `(.L_x_7895) ;  /* 0xfffffffc00981947 */ /* 0x000fec000383ffff */
[----:B0-----:R-:W-:Y:S05]  /*56a0*/  BSYNC.RECONVERGENT B1 ;  /* 0x0000000000017941 */ /* 0x001fea0003800200 */
.L_x_7894:
[----:B------:R-:W1:Y:S01]  /*56b0*/  LDCU.64 UR4, c[0x0][0x3f0] ;  /* 0x00007e00ff0477ac */ /* 0x000e620008000a00 */
[----:B------:R-:W-:Y:S01]  /*56c0*/  IADD3 R2, P0, PT, -R17, R18, RZ ;  /* 0x0000001211027210 */ /* 0x000fe20007f1e1ff */
[C---:B------:R-:W-:Y:S01]  /*56d0*/  IMAD.SHL.U32 R12, R8.reuse, 0x8, RZ ;  /* 0x00000008080c7824 */ /* 0x040fe200078e00ff */
[----:B------:R-:W-:Y:S01]  /*56e0*/  SHF.L.U64.HI R0, R8, 0x3, R9 ;  /* 0x0000000308007819 */ /* 0x000fe20000010209 */
[----:B0-----:R-:W0:Y:S02]  /*56f0*/  LDCU.128 UR16, c[0x0][0x400] ;  /* 0x00008000ff1077ac */ /* 0x001e240008000c00 */
[----:B------:R-:W-:-:S05]  /*5700*/  IMAD.X R3, R16, 0x1, ~R7, P0 ;  /* 0x0000000110037824 */ /* 0x000fca00000e0e07 */
[--C-:B------:R-:W-:Y:S02]  /*5710*/  SHF.R.S64 R2, R2, 0x3, R3.reuse ;  /* 0x0000000302027819 */ /* 0x100fe40000001003 */
[----:B------:R-:W-:Y:S02]  /*5720*/  SHF.R.S32.HI R3, RZ, 0x3, R3 ;  /* 0x00000003ff037819 */ /* 0x000fe40000011403 */
[----:B-1----:R-:W-:-:S04]  /*5730*/  IADD3 R10, P1, PT, R17, -UR4, RZ ;  /* 0x80000004110a7c10 */ /* 0x002fc8000ff3e0ff */
[----:B------:R-:W-:Y:S02]  /*5740*/  IADD3.X R7, PT, PT, R7, ~UR5, RZ, P1, !PT ;  /* 0x8000000507077c10 */ /* 0x000fe40008ffe4ff */
[C---:B0-----:R-:W-:Y:S02]  /*5750*/  IADD3 R8, P0, PT, R12.reuse, UR16, RZ ;  /* 0x000000100c087c10 */ /* 0x041fe4000ff1e0ff */
[----:B------:R-:W-:Y:S02]  /*5760*/  IADD3 R12, P1, PT, R12, UR18, RZ ;  /* 0x000000120c0c7c10 */ /* 0x000fe4000ff3e0ff */
[C---:B------:R-:W-:Y:S02]  /*5770*/  IADD3.X R9, PT, PT, R0.reuse, UR17, RZ, P0, !PT ;  /* 0x0000001100097c10 */ /* 0x040fe400087fe4ff */
[----:B------:R-:W-:Y:S02]  /*5780*/  IADD3.X R13, PT, PT, R0, UR19, RZ, P1, !PT ;  /* 0x00000013000d7c10 */ /* 0x000fe40008ffe4ff */
[--C-:B------:R-:W-:Y:S01]  /*5790*/  SHF.R.S64 R10, R10, 0x3, R7.reuse ;  /* 0x000000030a0a7819 */ /* 0x100fe20000001007 */
[----:B------:R2:W-:Y:S01]  /*57a0*/  STG.E.64 desc[UR10][R8.64], R2 ;  /* 0x0000000208007986 */ /* 0x0005e2000c101b0a */
[----:B------:R-:W-:-:S05]  /*57b0*/  SHF.R.S32.HI R11, RZ, 0x3, R7 ;  /* 0x00000003ff0b7819 */ /* 0x000fca0000011407 */
[----:B------:R2:W-:Y:S02]  /*57c0*/  STG.E.64 desc[UR10][R12.64], R10 ;  /* 0x0000000a0c007986 */ /* 0x0005e4000c101b0a */
.L_x_7885:
[----:B------:R-:W-:Y:S05]  /*57d0*/  BSYNC.RECONVERGENT B0 ;  /* 0x0000000000007941 */ /* 0x000fea0003800200 */
.L_x_7884:
[----:B------:R-:W-:Y:S01]  /*57e0*/  ISETP.GE.AND P0, PT, R5, UR6, PT ;  /* 0x0000000605007c0c */ /* 0x000fe2000bf06270 */
[----:B------:R-:W-:Y:S04]  /*57f0*/  BSSY.RECONVERGENT B0, `(.L_x_7896) ;  /* 0x000001a000007945 */ /* 0x000fe80003800200 */
[----:B------:R-:W-:Y:S08]  /*5800*/  BSSY.RELIABLE B1, `(.L_x_7897) ;  /* 0x0000011000017945 */ /* 0x000ff00003800100 */
[----:B------:R-:W-:Y:S05]  /*5810*/  @P0 BRA `(.L_x_7898) ;  /* 0x00000000003c0947 */ /* 0x000fea0003800000 */
[----:B--2---:R-:W2:Y:S01]  /*5820*/  LDC.64 R2, c[0x0][0x418] ;  /* 0x00010600ff027b82 */ /* 0x004ea20000000a00 */
[----:B------:R-:W-:-:S05]  /*5830*/  MOV R0, UR12 ;  /* 0x0000000c00007c02 */ /* 0x000fca0008000f00 */
[----:B------:R-:W-:-:S04]  /*5840*/  IMAD R5, R0, 0x200, R5 ;  /* 0x0000020000057824 */ /* 0x000fc800078e0205 */
[----:B--2---:R-:W-:-:S04]  /*5850*/  IMAD.WIDE.U32 R2, R5, 0x8, R2 ;  /* 0x0000000805027825 */ /* 0x004fc800078e0002 */
[----:B------:R-:W-:Y:S01]  /*5860*/  IMAD.MOV.U32 R5, RZ, RZ, R6 ;  /* 0x000000ffff057224 */ /* 0x000fe200078e0006 */
[----:B------:R2:W-:Y:S04]  /*5870*/  STG.E.64 desc[UR10][R2.64], RZ ;  /* 0x000000ff02007986 */ /* 0x0005e8000c101b0a */
[----:B------:R-:W-:-:S13]  /*5880*/  ISETP.GE.AND P0, PT, R5, UR6, PT ;  /* 0x0000000605007c0c */ /* 0x000fda000bf06270 */
[----:B------:R-:W-:Y:S05]  /*5890*/  @P0 BREAK.RELIABLE B1 ;  /* 0x0000000000010942 */ /* 0x000fea0003800100 */
[----:B--2---:R-:W-:Y:S05]  /*58a0*/  @P0 BRA `(.L_x_7899) ;  /* 0x0000000000380947 */ /* 0x004fea0003800000 */
[----:B------:R-:W2:Y:S01]  /*58b0*/  LDC.64 R2, c[0x0][0x418] ;  /* 0x00010600ff027b82 */ /* 0x000ea20000000a00 */
[----:B------:R-:W-:-:S05]  /*58c0*/  IMAD.U32 R0, RZ, RZ, UR12 ;  /* 0x0000000cff007e24 */ /* 0x000fca000f8e00ff */
[----:B------:R-:W-:Y:S01]  /*58d0*/  LEA R7, R0, R5, 0x9 ;  /* 0x0000000500077211 */ /* 0x000fe200078e48ff */
[----:B------:R-:W-:-:S04]  /*58e0*/  VIADD R5, R5, 0x80 ;  /* 0x0000008005057836 */ /* 0x000fc80000000000 */
[----:B--2---:R-:W-:-:S05]  /*58f0*/  IMAD.WIDE.U32 R2, R7, 0x8, R2 ;  /* 0x0000000807027825 */ /* 0x004fca00078e0002 */
[----:B------:R3:W-:Y:S02]  /*5900*/  STG.E.64 desc[UR10][R2.64], RZ ;  /* 0x000000ff02007986 */ /* 0x0007e4000c101b0a */
.L_x_7898:
[----:B------:R-:W-:Y:S05]  /*5910*/  BSYNC.RELIABLE B1 ;  /* 0x0000000000017941 */ /* 0x000fea0003800100 */
.L_x_7897:
[----:B------:R-:W-:Y:S01]  /*5920*/  ISETP.GE.AND P0, PT, R5, UR6, PT ;  /* 0x0000000605007c0c */ /* 0x000fe2000bf06270 */
[----:B------:R-:W-:-:S12]  /*5930*/  IMAD.U32 R0, RZ, RZ, UR12 ;  /* 0x0000000cff007e24 */ /* 0x000fd8000f8e00ff */
[----:B--23--:R-:W2:Y:S01]  /*5940*/  @!P0 LDC.64 R2, c[0x0][0x418] ;  /* 0x00010600ff028b82 */ /* 0x00cea20000000a00 */
[----:B------:R-:W-:Y:S01]  /*5950*/  @!P0 IMAD R7, R0, 0x200, R5 ;  /* 0x0000020000078824 */ /* 0x000fe200078e0205 */
[----:B------:R-:W-:-:S03]  /*5960*/  @!P0 IADD3 R5, PT, PT, R5, 0x80, RZ ;  /* 0x0000008005058810 */ /* 0x000fc60007ffe0ff */
[----:B--2---:R-:W-:-:S05]  /*5970*/  @!P0 IMAD.WIDE.U32 R2, R7, 0x8, R2 ;  /* 0x0000000807028825 */ /* 0x004fca00078e0002 */
[----:B------:R2:W-:Y:S02]  /*5980*/  @!P0 STG.E.64 desc[UR10][R2.64], RZ ;  /* 0x000000ff02008986 */ /* 0x0005e4000c101b0a */
.L_x_7899:
[----:B------:R-:W-:Y:S05]  /*5990*/  BSYNC.RECONVERGENT B0 ;  /* 0x0000000000007941 */ /* 0x000fea0003800200 */
.L_x_7896:
[----:B------:R-:W-:Y:S05]  /*59a0*/  WARPSYNC.ALL ;  /* 0x0000000000007948 */ /* 0x000fea0003800000 */
[----:B------:R-:W-:-:S13]  /*59b0*/  ISETP.GE.AND P0, PT, R5, UR6, PT ;  /* 0x0000000605007c0c */ /* 0x000fda000bf06270 */
[----:B------:R-:W-:Y:S05]  /*59c0*/  @P0 EXIT ;  /* 0x000000000000094d */ /* 0x000fea0003800000 */
[----:B--2---:R-:W2:Y:S01]  /*59d0*/  LDC.64 R2, c[0x0][0x418] ;  /* 0x00010600ff027b82 */ /* 0x004ea20000000a00 */
[----:B------:R-:W-:-:S04]  /*59e0*/  IMAD.U32 R0, RZ, RZ, UR12 ;  /* 0x0000000cff007e24 */ /* 0x000fc8000f8e00ff */
[----:B------:R-:W-:-:S04]  /*59f0*/  IMAD R5, R0, 0x200, R5 ;  /* 0x0000020000057824 */ /* 0x000fc800078e0205 */
[----:B--2---:R-:W-:-:S05]  /*5a00*/  IMAD.WIDE.U32 R2, R5, 0x8, R2 ;  /* 0x0000000805027825 */ /* 0x004fca00078e0002 */
[----:B------:R-:W-:Y:S01]  /*5a10*/  STG.E.64 desc[UR10][R2.64], RZ ;  /* 0x000000ff02007986 */ /* 0x000fe2000c101b0a */
[----:B------:R-:W-:Y:S05]  /*5a20*/  EXIT ;  /* 0x000000000000794d */ /* 0x000fea0003800000 */
.L_x_7900:
        /* <DEDUP_REMOVED lines=13> */
.L_x_17273:


//--------------------- .text._ZN2at6native29vectorized_elementwise_kernelILi2EZZNS0_73_GLOBAL__N__c8866d80_35_SparseBinaryOpIntersectionKernel_cu_7dd49032_323742_sparse_binary_op_intersection_kernel_implINS2_18CUDAKernelLauncherENS2_36CUDAValueSelectionIntersectionKernelINS2_9LhsProjOpEEElLl8EEEvRNS_6TensorERKS8_SB_RKSt6vectorIlSaIlEERKSt8optionalIS8_ESK_bbENKUlvE3_clEvEUllE_St5arrayIPcLm2EEEEviT0_T1_ --------------------------
	.section	.text._ZN2at6native29vectorized_elementwise_kernelILi2EZZNS0_73_GLOBAL__N__c8866d80_35_SparseBinaryOpIntersectionKernel_cu_7dd49032_323742_sparse_binary_op_intersection_kernel_implINS2_18CUDAKernelLauncherENS2_36CUDAValueSelectionIntersectionKernelINS2_9LhsProjOpEEElLl8EEEvRNS_6TensorERKS8_SB_RKSt6vectorIlSaIlEERKSt8optionalIS8_ESK_bbENKUlvE3_clEvEUllE_St5arrayIPcLm2EEEEviT0_T1_,"ax",@progbits
	.align	128
        .global         _ZN2at6native29vectorized_elementwise_kernelILi2EZZNS0_73_GLOBAL__N__c8866d80_35_SparseBinaryOpIntersectionKernel_cu_7dd49032_323742_sparse_binary_op_intersection_kernel_implINS2_18CUDAKernelLauncherENS2_36CUDAValueSelectionIntersectionKernelINS2_9LhsProjOpEEElLl8EEEvRNS_6TensorERKS8_SB_RKSt6vectorIlSaIlEERKSt8optionalIS8_ESK_bbENKUlvE3_clEvEUllE_St5arrayIPcLm2EEEEviT0_T1_
        .type           _ZN2at6native29vectorized_elementwise_kernelILi2EZZNS0_73_GLOBAL__N__c8866d80_35_SparseBinaryOpIntersectionKernel_cu_7dd49032_323742_sparse_binary_op_intersection_kernel_implINS2_18CUDAKernelLauncherENS2_36CUDAValueSelectionIntersectionKernelINS2_9LhsProjOpEEElLl8EEEvRNS_6TensorERKS8_SB_RKSt6vectorIlSaIlEERKSt8optionalIS8_ESK_bbENKUlvE3_clEvEUllE_St5arrayIPcLm2EEEEviT0_T1_,@function
        .size           _ZN2at6native29vectorized_elementwise_kernelILi2EZZNS0_73_GLOBAL__N__c8866d80_35_SparseBinaryOpIntersectionKernel_cu_7dd49032_323742_sparse_binary_op_intersection_kernel_implINS2_18CUDAKernelLauncherENS2_36CUDAValueSelectionIntersectionKernelINS2_9LhsProjOpEEElLl8EEEvRNS_6TensorERKS8_SB_RKSt6vectorIlSaIlEERKSt8optionalIS8_ESK_bbENKUlvE3_clEvEUllE_St5arrayIPcLm2EEEEviT0_T1_,(.L_x_17274 - _ZN2at6native29vectorized_elementwise_kernelILi2EZZNS0_73_GLOBAL__N__c8866d80_35_SparseBinaryOpIntersectionKernel_cu_7dd49032_323742_sparse_binary_op_intersection_kernel_implINS2_18CUDAKernelLauncherENS2_36CUDAValueSelectionIntersectionKernelINS2_9LhsProjOpEEElLl8EEEvRNS_6TensorERKS8_SB_RKSt6vectorIlSaIlEERKSt8optionalIS8_ESK_bbENKUlvE3_clEvEUllE_St5arrayIPcLm2EEEEviT0_T1_)
        .other          _ZN2at6native29vectorized_elementwise_kernelILi2EZZNS0_73_GLOBAL__N__c8866d80_35_SparseBinaryOpIntersectionKernel_cu_7dd49032_323742_sparse_binary_op_intersection_kernel_implINS2_18CUDAKernelLauncherENS2_36CUDAValueSelectionIntersectionKernelINS2_9LhsProjOpEEElLl8EEEvRNS_6TensorERKS8_SB_RKSt6vectorIlSaIlEERKSt8optionalIS8_ESK_bbENKUlvE3_clEvEUllE_St5arrayIPcLm2EEEEviT0_T1_,@"STO_CUDA_ENTRY STV_DEFAULT"
_ZN2at6native29vectorized_elementwise_kernelILi2EZZNS0_73_GLOBAL__N__c8866d80_35_SparseBinaryOpIntersectionKernel_cu_7dd49032_323742_sparse_binary_op_intersection_kernel_implINS2_18CUDAKernelLauncherENS2_36CUDAValueSelectionIntersectionKernelINS2_9LhsProjOpEEElLl8EEEvRNS_6TensorERKS8_SB_RKSt6vectorIlSaIlEERKSt8optionalIS8_ESK_bbENKUlvE3_clEvEUllE_St5arrayIPcLm2EEEEviT0_T1_:
.text._ZN2at6native29vectorized_elementwise_kernelILi2EZZNS0_73_GLOBAL__N__c8866d80_35_SparseBinaryOpIntersectionKernel_cu_7dd49032_323742_sparse_binary_op_intersection_kernel_implINS2_18CUDAKernelLauncherENS2_36CUDAValueSelectionIntersectionKernelINS2_9LhsProjOpEEElLl8EEEvRNS_6TensorERKS8_SB_RKSt6vectorIlSaIlEERKSt8optionalIS8_ESK_bbENKUlvE3_clEvEUllE_St5arrayIPcLm2EEEEviT0_T1_:
[----:B------:R-:W0:Y:S08]  /*0000*/  LDC R1, c[0x0][0x37c] ;  /* 0x0000df00ff017b82 */ /* 0x000e300000000800 */
[----:B------:R-:W1:Y:S01]  /*0010*/  S2UR UR6, SR_CTAID.X ;  /* 0x00000000000679c3 */ /* 0x000e620000002500 */
[----:B------:R-:W2:Y:S01]  /*0020*/  LDCU UR7, c[0x0][0x380] ;  /* 0x00007000ff0777ac */ /* 0x000ea20008000800 */
[----:B0-----:R-:W-:Y:S01]  /*0030*/  VIADD R1, R1, 0xfffffee0 ;  /* 0xfffffee001017836 */ /* 0x001fe20000000000 */
[----:B------:R-:W0:Y:S04]  /*0040*/  LDCU.64 UR16, c[0x0][0x358] ;  /* 0x00006b00ff1077ac */ /* 0x000e280008000a00 */
[----:B------:R-:W-:-:S02]  /*0050*/  R2UR UR10, R1 ;  /* 0x00000000010a72ca */ /* 0x000fc400000e0000 */
[C---:B------:R-:W-:Y:S02]  /*0060*/  R2UR UR8, R1.reuse ;  /* 0x00000000010872ca */ /* 0x040fe400000e0000 */
[----:B------:R-:W-:Y:S01]  /*0070*/  R2UR UR21, R1 ;  /* 0x00000000011572ca */ /* 0x000fe200000e0000 */
[----:B-1----:R-:W-:-:S04]  /*0080*/  USHF.L.U32 UR6, UR6, 0xa, URZ ;  /* 0x0000000a06067899 */ /* 0x002fc800080006ff */
[----:B--2---:R-:W-:-:S04]  /*0090*/  UIADD3 UR7, UPT, UPT, -UR6, UR7, URZ ;  /* 0x0000000706077290 */ /* 0x004fc8000fffe1ff */
[----:B------:R-:W-:-:S09]  /*00a0*/  UISETP.GT.U32.AND UP0, UPT, UR7, 0x3ff, UPT ;  /* 0x000003ff0700788c */ /* 0x000fd2000bf04070 */
[----:B0-----:R-:W-:Y:S05]  /*00b0*/  BRA.U UP0, `(.L_x_7901) ;  /* 0x000000a9002c7547 */ /* 0x001fea000b800000 */
[----:B------:R-:W0:Y:S01]  /*00c0*/  S2R R0, SR_TID.X ;  /* 0x0000000000007919 */ /* 0x000e220000002100 */
[----:B------:R-:W-:Y:S01]  /*00d0*/  CS2R R18, SRZ ;  /* 0x0000000000127805 */ /* 0x000fe2000001ff00 */
[----:B------:R-:W1:Y:S01]  /*00e0*/  LDC.64 R42, c[0x0][0x390] ;  /* 0x0000e400ff2a7b82 */ /* 0x000e620000000a00 */
[----:B------:R-:W-:Y:S02]  /*00f0*/  CS2R R36, SRZ ;  /* 0x0000000000247805 */ /* 0x000fe4000001ff00 */
[----:B------:R-:W-:Y:S01]  /*0100*/  CS2R R40, SRZ ;  /* 0x0000000000287805 */ /* 0x000fe2000001ff00 */
[----:B------:R-:W2:Y:S01]  /*0110*/  LDCU.64 UR14, c[0x0][0x390] ;  /* 0x00007200ff0e77ac */ /* 0x000ea20008000a00 */
[----:B------:R-:W3:Y:S03]  /*0120*/  LDCU.64 UR22, c[0x0][0x3f8] ;  /* 0x00007f00ff1677ac */ /* 0x000ee60008000a00 */
[----:B------:R-:W4:Y:S01]  /*0130*/  LDC.64 R44, c[0x0][0x398] ;  /* 0x0000e600ff2c7b82 */ /* 0x000f220000000a00 */
[----:B------:R-:W3:Y:S07]  /*0140*/  LDCU.64 UR12, c[0x0][0x3f0] ;  /* 0x00007e00ff0c77ac */ /* 0x000eee0008000a00 */
[----:B------:R-:W2:Y:S08]  /*0150*/  LDC.64 R34, c[0x0][0x3a0] ;  /* 0x0000e800ff227b82 */ /* 0x000eb00000000a00 */
[----:B------:R-:W3:Y:S01]  /*0160*/  LDC.64 R38, c[0x0][0x3e8] ;  /* 0x0000fa00ff267b82 */ /* 0x000ee20000000a00 */
[----:B0-----:R-:W-:Y:S01]  /*0170*/  ISETP.GE.U32.AND P6, PT, R0, UR7, PT ;  /* 0x0000000700007c0c */ /* 0x001fe2000bfc6070 */
[----:B------:R-:W-:-:S12]  /*0180*/  IMAD.MOV.U32 R5, RZ, RZ, R0 ;  /* 0x000000ffff057224 */ /* 0x000fd800078e0000 */
[C---:B------:R-:W-:Y:S01]  /*0190*/  @!P6 VIADD R0, R5.reuse, 0x80 ;  /* 0x000000800500e836 */ /* 0x040fe20000000000 */
[----:B------:R-:W0:Y:S01]  /*01a0*/  @!P6 LDC.64 R10, c[0x0][0x420] ;  /* 0x00010800ff0aeb82 */ /* 0x000e220000000a00 */
[----:B------:R-:W-:-:S03]  /*01b0*/  @!P6 VIADD R3, R5, UR6 ;  /* 0x000000060503ec36 */ /* 0x000fc60008000000 */
[----:B------:R-:W-:-:S13]  /*01c0*/  ISETP.GE.U32.AND P5, PT, R0, UR7, PT ;  /* 0x0000000700007c0c */ /* 0x000fda000bfa6070 */
[C---:B------:R-:W-:Y:S01]  /*01d0*/  @!P5 VIADD R21, R0.reuse, UR6 ;  /* 0x000000060015dc36 */ /* 0x040fe20008000000 */
[----:B------:R-:W-:Y:S01]  /*01e0*/  @!P5 IADD3 R0, PT, PT, R0, 0x80, RZ ;  /* 0x000000800000d810 */ /* 0x000fe20007ffe0ff */
[----:B------:R-:W1:Y:S03]  /*01f0*/  @!P5 LDC.64 R12, c[0x0][0x420] ;  /* 0x00010800ff0cdb82 */ /* 0x000e660000000a00 */
        /* <DEDUP_REMOVED lines=8> */
[----:B------:R-:W2:Y:S01]  /*0280*/  @!P3 LDC.64 R16, c[0x0][0x420] ;  /* 0x00010800ff10bb82 */ /* 0x000ea20000000a00 */
[----:B------:R-:W-:-:S05]  /*0290*/  @!P3 VIADD R0, R0, 0x80 ;  /* 0x000000800000b836 */ /* 0x000fca0000000000 */
[----:B------:R-:W-:-:S13]  /*02a0*/  ISETP.GE.U32.AND P2, PT, R0, UR7, PT ;  /* 0x0000000700007c0c */ /* 0x000fda000bf46070 */
[C---:B------:R-:W-:Y:S01]  /*02b0*/  @!P2 IADD3 R29, PT, PT, R0.reuse, UR6, RZ ;  /* 0x00000006001dac10 */ /* 0x040fe2000fffe0ff */
[----:B------:R-:W-:Y:S01]  /*02c0*/  @!P2 VIADD R0, R0, 0x80 ;  /* 0x000000800000a836 */ /* 0x000fe20000000000 */
[----:B------:R-:W3:Y:S04]  /*02d0*/  @!P2 LDC.64 R22, c[0x0][0x420] ;  /* 0x00010800ff16ab82 */ /* 0x000ee80000000a00 */
[----:B------:R-:W-:-:S13]  /*02e0*/  ISETP.GE.U32.AND P1, PT, R0, UR7, PT ;  /* 0x0000000700007c0c */ /* 0x000fda000bf26070 */
[C---:B------:R-:W-:Y:S01]  /*02f0*/  @!P1 VIADD R31, R0.reuse, UR6 ;  /* 0x00000006001f9c36 */ /* 0x040fe20008000000 */
[----:B------:R-:W0:Y:S01]  /*0300*/  @!P1 LDC.64 R8, c[0x0][0x420] ;  /* 0x00010800ff089b82 */ /* 0x000e220000000a00 */
[----:B------:R-:W-:-:S05]  /*0310*/  @!P1 VIADD R0, R0, 0x80 ;  /* 0x0000008000009836 */ /* 0x000fca0000000000 */
[----:B------:R-:W-:-:S13]  /*0320*/  ISETP.GE.U32.AND P0, PT, R0, UR7, PT ;  /* 0x0000000700007c0c */ /* 0x000fda000bf06070 */
[C---:B------:R-:W-:Y:S01]  /*0330*/  @!P0 IADD3 R33, PT, PT, R0.reuse, UR6, RZ ;  /* 0x0000000600218c10 */ /* 0x040fe2000fffe0ff */
[----:B------:R-:W-:Y:S01]  /*0340*/  @!P0 VIADD R0, R0, 0x80 ;  /* 0x0000008000008836 */ /* 0x000fe20000000000 */
[----:B------:R-:W0:Y:S04]  /*0350*/  @!P0 LDC.64 R6, c[0x0][0x420] ;  /* 0x00010800ff068b82 */ /* 0x000e280000000a00 */
[----:B------:R-:W-:Y:S01]  /*0360*/  ISETP.GE.U32.AND P6, PT, R0, UR7, PT ;  /* 0x0000000700007c0c */ /* 0x000fe2000bfc6070 */
[----:B-1----:R-:W-:-:S04]  /*0370*/  @!P5 IMAD.WIDE.U32 R12, R21, 0x8, R12 ;  /* 0x00000008150cd825 */ /* 0x002fc800078e000c */
[----:B----4-:R-:W-:Y:S01]  /*0380*/  @!P4 IMAD.WIDE.U32 R20, R25, 0x8, R14 ;  /* 0x000000081914c825 */ /* 0x010fe200078e000e */
[----:B------:R1:W5:Y:S03]  /*0390*/  @!P5 LDG.E.64 R36, desc[UR16][R12.64] ;  /* 0x000000100c24d981 */ /* 0x000366000c1e1b00 */
[----:B--2---:R-:W-:-:S04]  /*03a0*/  @!P3 IMAD.WIDE.U32 R24, R27, 0x8, R16 ;  /* 0x000000081b18b825 */ /* 0x004fc800078e0010 */
[----:B------:R-:W2:Y:S01]  /*03b0*/  @!P6 LDC.64 R2, c[0x0][0x420] ;  /* 0x00010800ff02eb82 */ /* 0x000ea20000000a00 */
[----:B---3--:R-:W-:-:S04]  /*03c0*/  @!P2 IMAD.WIDE.U32 R26, R29, 0x8, R22 ;  /* 0x000000081d1aa825 */ /* 0x008fc800078e0016 */
[----:B0-----:R-:W-:Y:S01]  /*03d0*/  @!P6 VIADD R11, R0, UR6 ;  /* 0x00000006000bec36 */ /* 0x001fe20008000000 */
[----:B------:R-:W-:Y:S01]  /*03e0*/  CS2R R14, SRZ ;  /* 0x00000000000e7805 */ /* 0x000fe2000001ff00 */
[----:B------:R-:W-:Y:S01]  /*03f0*/  @!P1 IMAD.WIDE.U32 R28, R31, 0x8, R8 ;  /* 0x000000081f1c9825 */ /* 0x000fe200078e0008 */
[----:B------:R0:W5:Y:S03]  /*0400*/  @!P4 LDG.E.64 R40, desc[UR16][R20.64] ;  /* 0x000000101428c981 */ /* 0x000166000c1e1b00 */
[----:B------:R-:W-:Y:S01]  /*0410*/  @!P0 IMAD.WIDE.U32 R30, R33, 0x8, R6 ;  /* 0x00000008211e8825 */ /* 0x000fe200078e0006 */
[----:B------:R-:W-:Y:S01]  /*0420*/  CS2R R16, SRZ ;  /* 0x0000000000107805 */ /* 0x000fe2000001ff00 */
[----:B------:R-:W3:Y:S01]  /*0430*/  LDC.64 R32, c[0x0][0x388] ;  /* 0x0000e200ff207b82 */ /* 0x000ee20000000a00 */
[----:B------:R-:W-:Y:S02]  /*0440*/  CS2R R8, SRZ ;  /* 0x0000000000087805 */ /* 0x000fe4000001ff00 */
[----:B-1----:R-:W-:Y:S01]  /*0450*/  CS2R R12, SRZ ;  /* 0x00000000000c7805 */ /* 0x002fe2000001ff00 */
[----:B------:R-:W5:Y:S04]  /*0460*/  @!P3 LDG.E.64 R14, desc[UR16][R24.64] ;  /* 0x00000010180eb981 */ /* 0x000f68000c1e1b00 */
[----:B------:R-:W5:Y:S01]  /*0470*/  @!P2 LDG.E.64 R16, desc[UR16][R26.64] ;  /* 0x000000101a10a981 */ /* 0x000f62000c1e1b00 */
[----:B------:R-:W1:Y:S01]  /*0480*/  LDC.64 R6, c[0x0][0x3b0] ;  /* 0x0000ec00ff067b82 */ /* 0x000e620000000a00 */
[----:B--2---:R-:W-:Y:S01]  /*0490*/  @!P6 IMAD.WIDE.U32 R22, R11, 0x8, R2 ;  /* 0x000000080b16e825 */ /* 0x004fe200078e0002 */
[----:B------:R-:W-:Y:S01]  /*04a0*/  CS2R R10, SRZ ;  /* 0x00000000000a7805 */ /* 0x000fe2000001ff00 */
[----:B------:R2:W5:Y:S05]  /*04b0*/  @!P1 LDG.E.64 R8, desc[UR16][R28.64] ;  /* 0x000000101c089981 */ /* 0x00056a000c1e1b00 */
[----:B0-----:R-:W0:Y:S01]  /*04c0*/  LDC.64 R20, c[0x0][0x3b8] ;  /* 0x0000ee00ff147b82 */ /* 0x001e220000000a00 */
[----:B------:R-:W5:Y:S04]  /*04d0*/  @!P6 LDG.E.64 R12, desc[UR16][R22.64] ;  /* 0x00000010160ce981 */ /* 0x000f68000c1e1b00 */
[----:B------:R4:W5:Y:S03]  /*04e0*/  @!P0 LDG.E.64 R10, desc[UR16][R30.64] ;  /* 0x000000101e0a8981 */ /* 0x000966000c1e1b00 */
[----:B--2---:R-:W2:Y:S01]  /*04f0*/  LDC.64 R28, c[0x0][0x3c8] ;  /* 0x0000f200ff1c7b82 */ /* 0x004ea20000000a00 */
[----:B---3--:R-:W-:Y:S04]  /*0500*/  STL.64 [R1], R32 ;  /* 0x0000002001007387 */ /* 0x008fe80000100a00 */
[----:B------:R-:W-:Y:S03]  /*0510*/  STL.64 [R1+0x8], R42 ;  /* 0x0000082a01007387 */ /* 0x000fe60000100a00 */
[----:B----4-:R-:W3:Y:S01]  /*0520*/  LDC.64 R30, c[0x0][0x3c0] ;  /* 0x0000f000ff1e7b82 */ /* 0x010ee20000000a00 */
[----:B------:R-:W-:Y:S04]  /*0530*/  STL.64 [R1+0x10], R44 ;  /* 0x0000102c01007387 */ /* 0x000fe80000100a00 */
[----:B------:R4:W-:Y:S03]  /*0540*/  STL.64 [R1+0x18], R34 ;  /* 0x0000182201007387 */ /* 0x0009e60000100a00 */
[----:B------:R-:W2:Y:S08]  /*0550*/  LDC.64 R26, c[0x0][0x3d0] ;  /* 0x0000f400ff1a7b82 */ /* 0x000eb00000000a00 */
[----:B------:R-:W2:Y:S08]  /*0560*/  LDC.64 R24, c[0x0][0x3d8] ;  /* 0x0000f600ff187b82 */ /* 0x000eb00000000a00 */
[----:B------:R-:W2:Y:S08]  /*0570*/  LDC.64 R22, c[0x0][0x3e0] ;  /* 0x0000f800ff167b82 */ /* 0x000eb00000000a00 */
[----:B----4-:R-:W4:Y:S08]  /*0580*/  LDC.64 R34, c[0x0][0x3f0] ;  /* 0x0000fc00ff227b82 */ /* 0x010f300000000a00 */
[----:B------:R-:W4:Y:S08]  /*0590*/  LDC.64 R32, c[0x0][0x3f8] ;  /* 0x0000fe00ff207b82 */ /* 0x000f300000000a00 */
[----:B------:R-:W4:Y:S08]  /*05a0*/  LDC.64 R42, c[0x0][0x400] ;  /* 0x00010000ff2a7b82 */ /* 0x000f300000000a00 */
[----:B------:R-:W4:Y:S01]  /*05b0*/  LDC.64 R44, c[0x0][0x408] ;  /* 0x00010200ff2c7b82 */ /* 0x000f220000000a00 */
[----:B-1----:R1:W-:Y:S07]  /*05c0*/  STL.64 [R1+0x28], R6 ;  /* 0x0000280601007387 */ /* 0x0023ee0000100a00 */
[----:B------:R-:W4:Y:S01]  /*05d0*/  LDC.64 R2, c[0x0][0x3a8] ;  /* 0x0000ea00ff027b82 */ /* 0x000f220000000a00 */
[----:B0-----:R-:W-:Y:S07]  /*05e0*/  STL.64 [R1+0x30], R20 ;  /* 0x0000301401007387 */ /* 0x001fee0000100a00 */
[----:B-1----:R-:W0:Y:S01]  /*05f0*/  LDC.64 R6, c[0x0][0x410] ;  /* 0x00010400ff067b82 */ /* 0x002e220000000a00 */
[----:B---3--:R-:W-:Y:S04]  /*0600*/  STL.64 [R1+0x38], R30 ;  /* 0x0000381e01007387 */ /* 0x008fe80000100a00 */
[----:B--2---:R-:W-:Y:S04]  /*0610*/  STL.64 [R1+0x40], R28 ;  /* 0x0000401c01007387 */ /* 0x004fe80000100a00 */
[----:B------:R-:W-:Y:S04]  /*0620*/  STL.64 [R1+0x48], R26 ;  /* 0x0000481a01007387 */ /* 0x000fe80000100a00 */
[----:B------:R-:W-:Y:S04]  /*0630*/  STL.64 [R1+0x50], R24 ;  /* 0x0000501801007387 */ /* 0x000fe80000100a00 */
[----:B------:R-:W-:Y:S04]  /*0640*/  STL.64 [R1+0x58], R22 ;  /* 0x0000581601007387 */ /* 0x000fe80000100a00 */
[----:B------:R-:W-:Y:S04]  /*0650*/  STL.64 [R1+0x60], R38 ;  /* 0x0000602601007387 */ /* 0x000fe80000100a00 */
[----:B----4-:R-:W-:Y:S04]  /*0660*/  STL.64 [R1+0x68], R34 ;  /* 0x0000682201007387 */ /* 0x010fe80000100a00 */
[----:B------:R-:W-:Y:S04]  /*0670*/  STL.64 [R1+0x70], R32 ;  /* 0x0000702001007387 */ /* 0x000fe80000100a00 */
[----:B------:R-:W-:Y:S04]  /*0680*/  STL.64 [R1+0x78], R42 ;  /* 0x0000782a01007387 */ /* 0x000fe80000100a00 */
[----:B------:R-:W-:Y:S01]  /*0690*/  STL.64 [R1+0x80], R44 ;  /* 0x0000802c01007387 */ /* 0x000fe20000100a00 */
[----:B------:R-:W-:Y:S01]  /*06a0*/  UISETP.GT.U32.AND UP0, UPT, UR14, 0x1, UPT ;  /* 0x000000010e00788c */ /* 0x000fe2000bf04070 */
[----:B------:R-:W-:-:S03]  /*06b0*/  ISETP.GE.U32.AND P0, PT, R5, UR7, PT ;  /* 0x0000000705007c0c */ /* 0x000fc6000bf06070 */
[----:B------:R-:W-:Y:S01]  /*06c0*/  UISETP.GT.AND.EX UP0, UPT, UR15, URZ, UPT, UP0 ;  /* 0x000000ff0f00728c */ /* 0x000fe2000bf04300 */
[----:B------:R1:W-:Y:S03]  /*06d0*/  STL.64 [R1+0x20], R2 ;  /* 0x0000200201007387 */ /* 0x0003e60000100a00 */
[----:B------:R-:W-:Y:S01]  /*06e0*/  USEL UR20, UR14, 0x1, UP0 ;  /* 0x000000010e147887 */ /* 0x000fe20008000000 */
[----:B------:R-:W-:Y:S01]  /*06f0*/  BSSY.RECONVERGENT B0, `(.L_x_7902) ;  /* 0x000014c000007945 */ /* 0x000fe20003800200 */
[----:B------:R-:W-:Y:S02]  /*0700*/  USEL UR19, UR15, URZ, UP0 ;  /* 0x000000ff0f137287 */ /* 0x000fe40008000000 */
[----:B------:R-:W-:Y:S02]  /*0710*/  ULOP3.LUT UR18, UR20, 0x7, URZ, 0xc0, !UPT ;  /* 0x0000000714127892 */ /* 0x000fe4000f8ec0ff */
[----:B------:R-:W-:Y:S01]  /*0720*/  ULOP3.LUT UR11, UR20, 0x3, URZ, 0xc0, !UPT ;  /* 0x00000003140b7892 */ /* 0x000fe2000f8ec0ff */
[----:B0-----:R0:W-:Y:S01]  /*0730*/  STL.64 [R1+0x88], R6 ;  /* 0x0000880601007387 */ /* 0x0011e20000100a00 */
[----:B-1----:R-:W-:Y:S01]  /*0740*/  IMAD.U32 R2, RZ, RZ, UR22 ;  /* 0x00000016ff027e24 */ /* 0x002fe2000f8e00ff */
[----:B------:R-:W-:Y:S01]  /*0750*/  MOV R3, UR23 ;  /* 0x0000001700037c02 */ /* 0x000fe20008000f00 */
[----:B------:R-:W-:-:S02]  /*0760*/  VIADD R0, R1, 0x30 ;  /* 0x0000003001007836 */ /* 0x000fc40000000000 */
[----:B------:R-:W-:Y:S02]  /*0770*/  IMAD.U32 R4, RZ, RZ, UR12 ;  /* 0x0000000cff047e24 */ /* 0x000fe4000f8e00ff */
[----:B0-----:R-:W-:Y:S01]  /*0780*/  IMAD.U32 R7, RZ, RZ, UR13 ;  /* 0x0000000dff077e24 */ /* 0x001fe2000f8e00ff */
        /* <DEDUP_REMOVED lines=9> */
.L_x_7904:
[----:B------:R-:W-:Y:S01]  /*0820*/  UISETP.NE.U32.AND UP0, UPT, UR14, URZ, UPT ;  /* 0x000000ff0e00728c */ /* 0x000fe2000bf05070 */
[----:B------:R-:W-:Y:S01]  /*0830*/  CS2R R28, SRZ ;  /* 0x00000000001c7805 */ /* 0x000fe2000001ff00 */
[----:B------:R-:W-:Y:S02]  /*0840*/  UISETP.GE.U32.AND UP1, UPT, UR14, 0x1, UPT ;  /* 0x000000010e00788c */ /* 0x000fe4000bf26070 */
[----:B------:R-:W-:Y:S02]  /*0850*/  UISETP.NE.AND.EX UP0, UPT, UR15, URZ, UPT, UP0 ;  /* 0x000000ff0f00728c */ /* 0x000fe4000bf05300 */
[----:B------:R-:W-:-:S04]  /*0860*/  UISETP.GE.AND.EX UP1, UPT, UR15, URZ, UPT, UP1 ;  /* 0x000000ff0f00728c */ /* 0x000fc8000bf26310 */
[----:B------:R-:W-:-:S09]  /*0870*/  UPLOP3.LUT UP0, UPT, UP0, UP1, UPT, 0x2f, 0xf2 ;  /* 0x0000000000f2789c */ /* 0x000fd20000702577 */
[----:B------:R-:W-:Y:S05]  /*0880*/  BRA.U UP0, `(.L_x_7905) ;  /* 0x0000000d00587547 */ /* 0x000fea000b800000 */
[----:B------:R-:W-:Y:S01]  /*0890*/  UISETP.GE.U32.AND UP1, UPT, UR14, 0x8, UPT ;  /* 0x000000080e00788c */ /* 0x000fe2000bf26070 */
[----:B------:R-:W-:Y:S01]  /*08a0*/  CS2R R28, SRZ ;  /* 0x00000000001c7805 */ /* 0x000fe2000001ff00 */
[----:B------:R-:W-:Y:S02]  /*08b0*/  UISETP.NE.U32.AND UP0, UPT, UR18, URZ, UPT ;  /* 0x000000ff1200728c */ /* 0x000fe4000bf05070 */
[----:B------:R-:W-:Y:S02]  /*08c0*/  UISETP.GE.U32.AND.EX UP1, UPT, UR15, URZ, UPT, UP1 ;  /* 0x000000ff0f00728c */ /* 0x000fe4000bf26110 */
[----:B------:R-:W-:Y:S01]  /*08d0*/  UISETP.NE.AND.EX UP0, UPT, URZ, URZ, UPT, UP0 ;  /* 0x000000ffff00728c */ /* 0x000fe2000bf05300 */
[----:B------:R-:W-:Y:S01]  /*08e0*/  UMOV UR4, URZ ;  /* 0x000000ff00047c82 */ /* 0x000fe20008000000 */
[----:B------:R-:W-:-:S05]  /*08f0*/  UMOV UR5, URZ ;  /* 0x000000ff00057c82 */ /* 0x000fca0008000000 */
[----:B------:R-:W-:Y:S05]  /*0900*/  BRA.U !UP1, `(.L_x_7906) ;  /* 0x0000000509647547 */ /* 0x000fea000b800000 */
[----:B------:R-:W0:Y:S01]  /*0910*/  LDCU.64 UR8, c[0x0][0x3a0] ;  /* 0x00007400ff0877ac */ /* 0x000e220008000a00 */
[----:B------:R-:W-:Y:S01]  /*0920*/  IMAD.MOV.U32 R6, RZ, RZ, R0 ;  /* 0x000000ffff067224 */ /* 0x000fe200078e0000 */
[----:B------:R-:W-:Y:S01]  /*0930*/  CS2R R28, SRZ ;  /* 0x00000000001c7805 */ /* 0x000fe2000001ff00 */
[----:B------:R-:W1:Y:S01]  /*0940*/  LDCU.64 UR26, c[0x0][0x398] ;  /* 0x00007300ff1a77ac */ /* 0x000e620008000a00 */
[----:B------:R-:W2:Y:S01]  /*0950*/  LDCU.64 UR28, c[0x0][0x3e8] ;  /* 0x00007d00ff1c77ac */ /* 0x000ea20008000a00 */
[----:B------:R-:W-:Y:S02]  /*0960*/  ULOP3.LUT UR4, UR20, 0xfffffff8, URZ, 0xc0, !UPT ;  /* 0xfffffff814047892 */ /* 0x000fe4000f8ec0ff */
[----:B------:R-:W-:Y:S01]  /*0970*/  ULOP3.LUT UR5, UR19, 0x7fffffff, URZ, 0xc0, !UPT ;  /* 0x7fffffff13057892 */ /* 0x000fe2000f8ec0ff */
[----:B0----5:R-:W-:Y:S02]  /*0980*/  IMAD R23, R19, UR8, RZ ;  /* 0x0000000813177c24 */ /* 0x021fe4000f8e02ff */
[----:B------:R-:W-:-:S04]  /*0990*/  IMAD.WIDE.U32 R20, R18, UR8, RZ ;  /* 0x0000000812147c25 */ /* 0x000fc8000f8e00ff */
[----:B------:R-:W-:Y:S01]  /*09a0*/  UMOV UR10, UR5 ;  /* 0x00000005000a7c82 */ /* 0x000fe20008000000 */
[----:B------:R-:W-:Y:S01]  /*09b0*/  IMAD R23, R18, UR9, R23 ;  /* 0x0000000912177c24 */ /* 0x000fe2000f8e0217 */
[C---:B-1----:R-:W-:Y:S01]  /*09c0*/  LEA R38, P0, R20.reuse, UR26, 0x3 ;  /* 0x0000001a14267c11 */ /* 0x042fe2000f8018ff */
[----:B--2---:R-:W-:Y:S02]  /*09d0*/  USHF.L.U64.HI UR24, UR28, 0x3, UR29 ;  /* 0x000000031c187899 */ /* 0x004fe4000801021d */
[----:B------:R-:W-:Y:S01]  /*09e0*/  IMAD.IADD R39, R21, 0x1, R23 ;  /* 0x0000000115277824 */ /* 0x000fe200078e0217 */
[----:B------:R-:W-:Y:S02]  /*09f0*/  USHF.L.U32 UR22, UR28, 0x3, URZ ;  /* 0x000000031c167899 */ /* 0x000fe400080006ff */
[----:B------:R-:W-:Y:S02]  /*0a00*/  USHF.L.U64.HI UR8, UR28, 0x6, UR29 ;  /* 0x000000061c087899 */ /* 0x000fe4000801021d */
[----:B------:R-:W-:Y:S01]  /*0a10*/  LEA.HI.X R39, R20, UR27, R39, 0x3, P0 ;  /* 0x0000001b14277c11 */ /* 0x000fe200080f1c27 */
[----:B------:R-:W-:-:S09]  /*0a20*/  UMOV UR9, UR4 ;  /* 0x0000000400097c82 */ /* 0x000fd20008000000 */
.L_x_7907:
        /* <DEDUP_REMOVED lines=17> */
[----:B------:R-:W-:Y:S02]  /*0b40*/  IADD3 R35, PT, PT, R35, R27, RZ ;  /* 0x0000001b23237210 */ /* 0x000fe40007ffe0ff */
[----:B------:R-:W2:Y:S01]  /*0b50*/  LDL.64 R26, [R6+0x8] ;  /* 0x00000800061a7983 */ /* 0x000ea20000100a00 */
[-C--:B------:R-:W-:Y:S02]  /*0b60*/  IMAD R45, R23, R20.reuse, R45 ;  /* 0x00000014172d7224 */ /* 0x080fe400078e022d */
[----:B------:R-:W-:Y:S01]  /*0b70*/  IMAD.WIDE.U32 R34, R22, R20, R34 ;  /* 0x0000001416227225 */ /* 0x000fe200078e0022 */
[----:B------:R-:W-:Y:S01]  /*0b80*/  IADD3 R20, P0, PT, R42, UR22, RZ ;  /* 0x000000162a147c10 */ /* 0x000fe2000ff1e0ff */
[----:B------:R-:W3:Y:S03]  /*0b90*/  LDL.64 R22, [R6+0x10] ;  /* 0x0000100006167983 */ /* 0x000ee60000100a00 */
        /* <DEDUP_REMOVED lines=8> */
[----:B------:R-:W-:Y:S01]  /*0c20*/  IMAD.IADD R31, R31, 0x1, R33 ;  /* 0x000000011f1f7824 */ /* 0x000fe200078e0221 */
[----:B------:R-:W-:Y:S01]  /*0c30*/  IADD3.X R33, PT, PT, R21, UR24, RZ, P0, !PT ;  /* 0x0000001815217c10 */ /* 0x000fe200087fe4ff */
[----:B--2---:R-:W-:-:S04]  /*0c40*/  IMAD R35, R29, R26, RZ ;  /* 0x0000001a1d237224 */ /* 0x004fc800078e02ff */
[-C--:B------:R-:W-:Y:S01]  /*0c50*/  IMAD R35, R27, R28.reuse, R35 ;  /* 0x0000001c1b237224 */ /* 0x080fe200078e0223 */
[----:B------:R-:W2:Y:S01]  /*0c60*/  LDG.E.64 R20, desc[UR16][R32.64] ;  /* 0x0000001020147981 */ /* 0x000ea2000c1e1b00 */
[----:B------:R-:W-:Y:S01]  /*0c70*/  IMAD.WIDE.U32 R26, R26, R28, R30 ;  /* 0x0000001c1a1a7225 */ /* 0x000fe200078e001e */
[----:B------:R-:W-:Y:S02]  /*0c80*/  IADD3 R30, P0, PT, R32, UR22, RZ ;  /* 0x00000016201e7c10 */ /* 0x000fe4000ff1e0ff */
[----:B------:R-:W2:Y:S01]  /*0c90*/  LDL.64 R28, [R6+0x18] ;  /* 0x00001800061c7983 */ /* 0x000ea20000100a00 */
[----:B------:R-:W-:Y:S01]  /*0ca0*/  IMAD.IADD R27, R27, 0x1, R35 ;  /* 0x000000011b1b7824 */ /* 0x000fe200078e0223 */
[----:B------:R-:W-:Y:S01]  /*0cb0*/  IADD3.X R31, PT, PT, R33, UR24, RZ, P0, !PT ;  /* 0x00000018211f7c10 */ /* 0x000fe200087fe4ff */
[----:B---3--:R-:W-:Y:S01]  /*0cc0*/  IMAD R35, R25, R22, RZ ;  /* 0x0000001619237224 */ /* 0x008fe200078e02ff */
[----:B------:R-:W-:-:S03]  /*0cd0*/  IADD3 R44, P0, PT, R30, UR22, RZ ;  /* 0x000000161e2c7c10 */ /* 0x000fc6000ff1e0ff */
[-C--:B------:R-:W-:Y:S02]  /*0ce0*/  IMAD R35, R23, R24.reuse, R35 ;  /* 0x0000001817237224 */ /* 0x080fe400078e0223 */
[----:B------:R-:W-:Y:S02]  /*0cf0*/  IMAD.WIDE.U32 R22, R22, R24, R26 ;  /* 0x0000001816167225 */ /* 0x000fe400078e001a */
[----:B------:R0:W3:Y:S04]  /*0d00*/  LDL.64 R26, [R6+0x20] ;  /* 0x00002000061a7983 */ /* 0x0000e80000100a00 */
[----:B------:R-:W3:Y:S01]  /*0d10*/  LDG.E.64 R24, desc[UR16][R30.64] ;  /* 0x000000101e187981 */ /* 0x000ee2000c1e1b00 */
[----:B------:R-:W-:-:S05]  /*0d20*/  IADD3.X R45, PT, PT, R31, UR24, RZ, P0, !PT ;  /* 0x000000181f2d7c10 */ /* 0x000fca00087fe4ff */
[----:B------:R-:W5:Y:S01]  /*0d30*/  LDG.E.64 R32, desc[UR16][R44.64] ;  /* 0x000000102c207981 */ /* 0x000f62000c1e1b00 */
[----:B------:R-:W-:Y:S01]  /*0d40*/  IMAD.IADD R23, R23, 0x1, R35 ;  /* 0x0000000117177824 */ /* 0x000fe200078e0223 */
[----:B------:R-:W-:-:S04]  /*0d50*/  UIADD3 UR9, UP1, UPT, UR9, -0x8, URZ ;  /* 0xfffffff809097890 */ /* 0x000fc8000ff3e0ff */
[----:B------:R-:W-:Y:S02]  /*0d60*/  UIADD3.X UR10, UPT, UPT, UR10, -0x1, URZ, UP1, !UPT ;  /* 0xffffffff0a0a7890 */ /* 0x000fe40008ffe4ff */
[----:B------:R-:W-:-:S04]  /*0d70*/  UISETP.NE.U32.AND UP1, UPT, UR9, URZ, UPT ;  /* 0x000000ff0900728c */ /* 0x000fc8000bf25070 */
[----:B------:R-:W-:Y:S01]  /*0d80*/  UISETP.NE.AND.EX UP1, UPT, UR10, URZ, UPT, UP1 ;  /* 0x000000ff0a00728c */ /* 0x000fe2000bf25310 */
[----:B0-----:R-:W-:Y:S02]  /*0d90*/  VIADD R6, R6, 0x40 ;  /* 0x0000004006067836 */ /* 0x001fe40000000000 */
[----:B--2---:R-:W-:-:S04]  /*0da0*/  IMAD R21, R21, R28, RZ ;  /* 0x0000001c15157224 */ /* 0x004fc800078e02ff */
[-C--:B------:R-:W-:Y:S02]  /*0db0*/  IMAD R29, R29, R20.reuse, R21 ;  /* 0x000000141d1d7224 */ /* 0x080fe400078e0215 */
[----:B------:R-:W-:-:S05]  /*0dc0*/  IMAD.WIDE.U32 R20, R28, R20, R22 ;  /* 0x000000141c147225 */ /* 0x000fca00078e0016 */
[----:B------:R-:W-:Y:S01]  /*0dd0*/  IADD3 R21, PT, PT, R21, R29, RZ ;  /* 0x0000001d15157210 */ /* 0x000fe20007ffe0ff */
        /* <DEDUP_REMOVED lines=12> */
.L_x_7906:
[----:B------:R-:W-:Y:S05]  /*0ea0*/  BRA.U !UP0, `(.L_x_7905) ;  /* 0x0000000508d07547 */ /* 0x000fea000b800000 */
[----:B------:R-:W-:Y:S02]  /*0eb0*/  UISETP.GE.U32.AND UP0, UPT, UR18, 0x4, UPT ;  /* 0x000000041200788c */ /* 0x000fe4000bf06070 */
[----:B------:R-:W-:Y:S02]  /*0ec0*/  UISETP.NE.U32.AND UP1, UPT, UR11, URZ, UPT ;  /* 0x000000ff0b00728c */ /* 0x000fe4000bf25070 */
[----:B------:R-:W-:Y:S02]  /*0ed0*/  UISETP.GE.U32.AND.EX UP0, UPT, URZ, URZ, UPT, UP0 ;  /* 0x000000ffff00728c */ /* 0x000fe4000bf06100 */
[----:B------:R-:W-:Y:S01]  /*0ee0*/  UISETP.NE.AND.EX UP1, UPT, URZ, URZ, UPT, UP1 ;  /* 0x000000ffff00728c */ /* 0x000fe2000bf25310 */
[----:B------:R-:W0:Y:S06]  /*0ef0*/  LDCU.64 UR26, c[0x0][0x3e8] ;  /* 0x00007d00ff1a77ac */ /* 0x000e2c0008000a00 */
[----:B------:R-:W-:Y:S05]  /*0f00*/  BRA.U !UP0, `(.L_x_7908) ;  /* 0x0000000108c47547 */ /* 0x000fea000b800000 */
[----:B------:R-:W1:Y:S01]  /*0f10*/  LDCU.64 UR8, c[0x0][0x3a0] ;  /* 0x00007400ff0877ac */ /* 0x000e620008000a00 */
[----:B------:R-:W2:Y:S01]  /*0f20*/  LDCU.64 UR28, c[0x0][0x398] ;  /* 0x00007300ff1c77ac */ /* 0x000ea20008000a00 */
[----:B0-----:R-:W-:Y:S01]  /*0f30*/  UIMAD.WIDE.U32 UR24, UR26, 0x8, URZ ;  /* 0x000000081a1878a5 */ /* 0x001fe2000f8e00ff */
[----:B-1---5:R-:W-:Y:S02]  /*0f40*/  IMAD R23, R19, UR8, RZ ;  /* 0x0000000813177c24 */ /* 0x022fe4000f8e02ff */
[----:B------:R-:W-:Y:S01]  /*0f50*/  IMAD.WIDE.U32 R20, R18, UR8, RZ ;  /* 0x0000000812147c25 */ /* 0x000fe2000f8e00ff */
[----:B------:R-:W-:-:S03]  /*0f60*/  UIMAD UR8, UR5, UR26, URZ ;  /* 0x0000001a050872a4 */ /* 0x000fc6000f8e02ff */
[----:B------:R-:W-:Y:S01]  /*0f70*/  IMAD R23, R18, UR9, R23 ;  /* 0x0000000912177c24 */ /* 0x000fe2000f8e0217 */
[----:B------:R-:W-:Y:S02]  /*0f80*/  UIMAD UR8, UR4, UR27, UR8 ;  /* 0x0000001b040872a4 */ /* 0x000fe4000f8e0208 */
[----:B------:R-:W-:Y:S02]  /*0f90*/  ULEA UR9, UR4, UR21, 0x3 ;  /* 0x0000001504097291 */ /* 0x000fe4000f8e18ff */
[----:B------:R-:W-:Y:S01]  /*0fa0*/  IADD3 R21, PT, PT, R21, R23, RZ ;  /* 0x0000001715157210 */ /* 0x000fe20007ffe0ff */
[----:B------:R-:W-:-:S04]  /*0fb0*/  IMAD.U32 R23, RZ, RZ, UR4 ;  /* 0x00000004ff177e24 */ /* 0x000fc8000f8e00ff */
[----:B------:R-:W-:Y:S02]  /*0fc0*/  IMAD.WIDE.U32 R20, R23, UR26, R20 ;  /* 0x0000001a17147c25 */ /* 0x000fe4000f8e0014 */
[----:B------:R-:W3:Y:S02]  /*0fd0*/  LDL.64 R38, [UR9+0x20] ;  /* 0x00002009ff267983 */ /* 0x000ee40008100a00 */
[----:B------:R-:W-:Y:S01]  /*0fe0*/  VIADD R21, R21, UR8 ;  /* 0x0000000815157c36 */ /* 0x000fe20008000000 */
[C---:B--2---:R-:W-:Y:S01]  /*0ff0*/  LEA R42, P0, R20.reuse, UR28, 0x3 ;  /* 0x0000001c142a7c11 */ /* 0x044fe2000f8018ff */
[----:B------:R-:W-:Y:S01]  /*1000*/  USHF.L.U32 UR8, UR27, 0x3, URZ ;  /* 0x000000031b087899 */ /* 0x000fe200080006ff */
[----:B------:R-:W2:Y:S02]  /*1010*/  LDL.64 R22, [UR9+0x28] ;  /* 0x00002809ff167983 */ /* 0x000ea40008100a00 */
[----:B------:R-:W-:Y:S01]  /*1020*/  LEA.HI.X R43, R20, UR29, R21, 0x3, P0 ;  /* 0x0000001d142b7c11 */ /* 0x000fe200080f1c15 */
[----:B------:R-:W-:Y:S01]  /*1030*/  UIADD3 UR8, UPT, UPT, UR25, UR8, URZ ;  /* 0x0000000819087290 */ /* 0x000fe2000fffe0ff */
[----:B------:R-:W-:Y:S01]  /*1040*/  IADD3 R44, P0, PT, R42, UR24, RZ ;  /* 0x000000182a2c7c10 */ /* 0x000fe2000ff1e0ff */
[----:B------:R-:W4:Y:S04]  /*1050*/  LDL.64 R30, [UR9+0x30] ;  /* 0x00003009ff1e7983 */ /* 0x000f280008100a00 */
[----:B------:R-:W3:Y:S01]  /*1060*/  LDG.E.64 R20, desc[UR16][R42.64] ;  /* 0x000000102a147981 */ /* 0x000ee2000c1e1b00 */
[----:B------:R-:W-:-:S02]  /*1070*/  IADD3.X R45, PT, PT, R43, UR8, RZ, P0, !PT ;  /* 0x000000082b2d7c10 */ /* 0x000fc400087fe4ff */
        /* <DEDUP_REMOVED lines=25> */
[----:B------:R-:W-:-:S07]  /*1210*/  IMAD.IADD R29, R29, 0x1, R23 ;  /* 0x000000011d1d7824 */ /* 0x000fce00078e0217 */
.L_x_7908:
        /* <DEDUP_REMOVED lines=8> */
[----:B0-----:R-:W-:Y:S01]  /*12a0*/  MOV R27, UR26 ;  /* 0x0000001a001b7c02 */ /* 0x001fe20008000f00 */
[----:B------:R-:W-:Y:S01]  /*12b0*/  IMAD.U32 R25, RZ, RZ, UR26 ;  /* 0x0000001aff197e24 */ /* 0x000fe2000f8e00ff */
[----:B------:R-:W0:Y:S01]  /*12c0*/  LDCU.64 UR24, c[0x0][0x398] ;  /* 0x00007300ff1877ac */ /* 0x000e220008000a00 */
[----:B------:R-:W-:Y:S02]  /*12d0*/  IMAD.U32 R6, RZ, RZ, UR27 ;  /* 0x0000001bff067e24 */ /* 0x000fe4000f8e00ff */
[----:B-1---5:R-:W-:Y:S02]  /*12e0*/  IMAD R23, R19, UR8, RZ ;  /* 0x0000000813177c24 */ /* 0x022fe4000f8e02ff */
[----:B------:R-:W-:Y:S01]  /*12f0*/  IMAD.WIDE.U32 R20, R18, UR8, RZ ;  /* 0x0000000812147c25 */ /* 0x000fe2000f8e00ff */
[----:B------:R-:W-:-:S03]  /*1300*/  UIMAD UR8, UR5, UR26, URZ ;  /* 0x0000001a050872a4 */ /* 0x000fc6000f8e02ff */
[----:B------:R-:W-:Y:S01]  /*1310*/  IMAD R23, R18, UR9, R23 ;  /* 0x0000000912177c24 */ /* 0x000fe2000f8e0217 */
[----:B------:R-:W-:Y:S02]  /*1320*/  UIMAD UR8, UR4, UR27, UR8 ;  /* 0x0000001b040872a4 */ /* 0x000fe4000f8e0208 */
[----:B------:R-:W-:Y:S01]  /*1330*/  ULEA UR9, UR4, UR21, 0x3 ;  /* 0x0000001504097291 */ /* 0x000fe2000f8e18ff */
[----:B------:R-:W-:Y:S02]  /*1340*/  IMAD.IADD R21, R21, 0x1, R23 ;  /* 0x0000000115157824 */ /* 0x000fe400078e0217 */
[----:B------:R-:W-:-:S04]  /*1350*/  IMAD.U32 R23, RZ, RZ, UR4 ;  /* 0x00000004ff177e24 */ /* 0x000fc8000f8e00ff */
[----:B------:R-:W-:-:S04]  /*1360*/  IMAD.WIDE.U32 R20, R23, UR26, R20 ;  /* 0x0000001a17147c25 */ /* 0x000fc8000f8e0014 */
[----:B------:R-:W-:Y:S01]  /*1370*/  VIADD R21, R21, UR8 ;  /* 0x0000000815157c36 */ /* 0x000fe20008000000 */
[----:B0-----:R-:W-:-:S04]  /*1380*/  LEA R30, P0, R20, UR24, 0x3 ;  /* 0x00000018141e7c11 */ /* 0x001fc8000f8018ff */
        /* <DEDUP_REMOVED lines=17> */
.L_x_7909:
[----:B------:R-:W-:Y:S05]  /*14a0*/  BRA.U UP0, `(.L_x_7905) ;  /* 0x0000000100507547 */ /* 0x000fea000b800000 */
[----:B------:R-:W1:Y:S01]  /*14b0*/  LDCU.64 UR8, c[0x0][0x3a0] ;  /* 0x00007400ff0877ac */ /* 0x000e620008000a00 */
[----:B------:R-:W2:Y:S01]  /*14c0*/  LDCU.64 UR24, c[0x0][0x398] ;  /* 0x00007300ff1877ac */ /* 0x000ea20008000a00 */
[----:B0-----:R-:W-:-:S04]  /*14d0*/  UIMAD UR5, UR5, UR26, URZ ;  /* 0x0000001a050572a4 */ /* 0x001fc8000f8e02ff */
[----:B------:R-:W-:Y:S01]  /*14e0*/  UIMAD UR5, UR4, UR27, UR5 ;  /* 0x0000001b040572a4 */ /* 0x000fe2000f8e0205 */
[----:B-1---5:R-:W-:Y:S02]  /*14f0*/  IMAD R23, R19, UR8, RZ ;  /* 0x0000000813177c24 */ /* 0x022fe4000f8e02ff */
[----:B------:R-:W-:-:S04]  /*1500*/  IMAD.WIDE.U32 R20, R18, UR8, RZ ;  /* 0x0000000812147c25 */ /* 0x000fc8000f8e00ff */
[----:B------:R-:W-:-:S05]  /*1510*/  IMAD R23, R18, UR9, R23 ;  /* 0x0000000912177c24 */ /* 0x000fca000f8e0217 */
[----:B------:R-:W-:Y:S01]  /*1520*/  IADD3 R21, PT, PT, R21, R23, RZ ;  /* 0x0000001715157210 */ /* 0x000fe20007ffe0ff */
[----:B------:R-:W-:Y:S01]  /*1530*/  IMAD.U32 R23, RZ, RZ, UR4 ;  /* 0x00000004ff177e24 */ /* 0x000fe2000f8e00ff */
[----:B------:R-:W-:-:S03]  /*1540*/  ULEA UR4, UR4, UR21, 0x3 ;  /* 0x0000001504047291 */ /* 0x000fc6000f8e18ff */
[----:B------:R-:W-:-:S04]  /*1550*/  IMAD.WIDE.U32 R20, R23, UR26, R20 ;  /* 0x0000001a17147c25 */ /* 0x000fc8000f8e0014 */
[----:B------:R-:W-:Y:S01]  /*1560*/  VIADD R21, R21, UR5 ;  /* 0x0000000515157c36 */ /* 0x000fe20008000000 */
[----:B--2---:R-:W-:-:S04]  /*1570*/  LEA R22, P0, R20, UR24, 0x3 ;  /* 0x0000001814167c11 */ /* 0x004fc8000f8018ff */
[----:B------:R-:W-:Y:S02]  /*1580*/  LEA.HI.X R23, R20, UR25, R21, 0x3, P0 ;  /* 0x0000001914177c11 */ /* 0x000fe400080f1c15 */
[----:B------:R-:W2:Y:S04]  /*1590*/  LDL.64 R20, [UR4+0x20] ;  /* 0x00002004ff147983 */ /* 0x000ea80008100a00 */
[----:B------:R-:W2:Y:S02]  /*15a0*/  LDG.E.64 R22, desc[UR16][R22.64] ;  /* 0x0000001016167981 */ /* 0x000ea4000c1e1b00 */
[----:B--2---:R-:W-:Y:S02]  /*15b0*/  IMAD R25, R23, R20, RZ ;  /* 0x0000001417197224 */ /* 0x004fe400078e02ff */
[----:B------:R-:W-:-:S04]  /*15c0*/  IMAD.WIDE.U32 R28, R20, R22, R28 ;  /* 0x00000016141c7225 */ /* 0x000fc800078e001c */
[----:B------:R-:W-:-:S04]  /*15d0*/  IMAD R25, R21, R22, R25 ;  /* 0x0000001615197224 */ /* 0x000fc800078e0219 */
[----:B------:R-:W-:-:S07]  /*15e0*/  IMAD.IADD R29, R29, 0x1, R25 ;  /* 0x000000011d1d7824 */ /* 0x000fce00078e0219 */
.L_x_7905:
[----:B------:R-:W1:Y:S01]  /*15f0*/  LDC.64 R20, c[0x0][0x3f8] ;  /* 0x0000fe00ff147b82 */ /* 0x000e620000000a00 */
[----:B------:R-:W-:Y:S01]  /*1600*/  IMAD.U32 R25, RZ, RZ, UR12 ;  /* 0x0000000cff197e24 */ /* 0x000fe2000f8e00ff */
[----:B------:R-:W-:Y:S01]  /*1610*/  MOV R24, UR12 ;  /* 0x0000000c00187c02 */ /* 0x000fe20008000f00 */
[----:B------:R-:W-:-:S05]  /*1620*/  IMAD.U32 R6, RZ, RZ, UR13 ;  /* 0x0000000dff067e24 */ /* 0x000fca000f8e00ff */
[----:B------:R-:W2:Y:S01]  /*1630*/  LDC R26, c[0x0][0x3f8] ;  /* 0x0000fe00ff1a7b82 */ /* 0x000ea20000000800 */
[----:B-1----:R-:W-:-:S04]  /*1640*/  ISETP.GE.U32.AND P0, PT, R20, 0x1, PT ;  /* 0x000000011400780c */ /* 0x002fc80003f06070 */
[----:B------:R-:W-:-:S13]  /*1650*/  ISETP.GE.AND.EX P0, PT, R21, RZ, PT, P0 ;  /* 0x000000ff1500720c */ /* 0x000fda0003f06300 */
[----:B--2---:R-:W-:Y:S05]  /*1660*/  @!P0 BRA `(.L_x_7910) ;  /* 0x0000000000808947 */ /* 0x004fea0003800000 */
[----:B------:R-:W-:Y:S01]  /*1670*/  BSSY.RECONVERGENT B1, `(.L_x_7910) ;  /* 0x000001f000017945 */ /* 0x000fe20003800200 */
[----:B------:R-:W-:Y:S01]  /*1680*/  IMAD.MOV.U32 R32, RZ, RZ, R26 ;  /* 0x000000ffff207224 */ /* 0x000fe200078e001a */
[----:B------:R-:W-:Y:S01]  /*1690*/  MOV R30, UR13 ;  /* 0x0000000d001e7c02 */ /* 0x000fe20008000f00 */
[----:B------:R-:W-:Y:S02]  /*16a0*/  IMAD.U32 R31, RZ, RZ, UR23 ;  /* 0x00000017ff1f7e24 */ /* 0x000fe4000f8e00ff */
[----:B------:R-:W-:-:S07]  /*16b0*/  IMAD.U32 R27, RZ, RZ, UR12 ;  /* 0x0000000cff1b7e24 */ /* 0x000fce000f8e00ff */
.L_x_7911:
[--C-:B------:R-:W-:Y:S02]  /*16c0*/  SHF.R.U64 R35, R32, 0x1, R31.reuse ;  /* 0x0000000120237819 */ /* 0x100fe4000000121f */
[----:B------:R-:W-:-:S03]  /*16d0*/  SHF.R.U32.HI R38, RZ, 0x1, R31 ;  /* 0x00000001ff267819 */ /* 0x000fc6000001161f */
[C---:B------:R-:W-:Y:S01]  /*16e0*/  IMAD.SHL.U32 R34, R35.reuse, 0x8, RZ ;  /* 0x0000000823227824 */ /* 0x040fe200078e00ff */
[----:B------:R-:W-:-:S04]  /*16f0*/  SHF.L.U64.HI R33, R35, 0x3, R38 ;  /* 0x0000000323217819 */ /* 0x000fc80000010226 */
[----:B------:R-:W-:-:S05]  /*1700*/  IADD3 R20, P1, PT, R27, R34, RZ ;  /* 0x000000221b147210 */ /* 0x000fca0007f3e0ff */
[----:B------:R-:W-:-:S05]  /*1710*/  IMAD.X R21, R30, 0x1, R33, P1 ;  /* 0x000000011e157824 */ /* 0x000fca00008e0621 */
[----:B------:R1:W2:Y:S02]  /*1720*/  LDG.E.64 R22, desc[UR16][R20.64] ;  /* 0x0000001014167981 */ /* 0x0002a4000c1e1b00 */
[----:B-1----:R-:W-:-:S05]  /*1730*/  IADD3 R20, P3, PT, R20, 0x8, RZ ;  /* 0x0000000814147810 */ /* 0x002fca0007f7e0ff */
[----:B------:R-:W-:Y:S01]  /*1740*/  IMAD.X R21, RZ, RZ, R21, P3 ;  /* 0x000000ffff157224 */ /* 0x000fe200018e0615 */
[----:B--2--5:R-:W-:Y:S02]  /*1750*/  ISETP.GE.U32.AND P1, PT, R22, R28, PT ;  /* 0x0000001c1600720c */ /* 0x024fe40003f26070 */
[----:B------:R-:W-:Y:S02]  /*1760*/  LOP3.LUT R22, RZ, R38, RZ, 0x33, !PT ;  /* 0x00000026ff167212 */ /* 0x000fe400078e33ff */
[----:B------:R-:W-:Y:S02]  /*1770*/  ISETP.GE.AND.EX P1, PT, R23, R29, PT, P1 ;  /* 0x0000001d1700720c */ /* 0x000fe40003f26310 */
[----:B------:R-:W-:Y:S02]  /*1780*/  LOP3.LUT R23, RZ, R35, RZ, 0x33, !PT ;  /* 0x00000023ff177212 */ /* 0x000fe400078e33ff */
[----:B------:R-:W-:Y:S02]  /*1790*/  SEL R27, R20, R27, !P1 ;  /* 0x0000001b141b7207 */ /* 0x000fe40004800000 */
[----:B------:R-:W-:-:S02]  /*17a0*/  IADD3 R32, P2, PT, R32, R23, RZ ;  /* 0x0000001720207210 */ /* 0x000fc40007f5e0ff */
[----:B------:R-:W-:Y:S02]  /*17b0*/  SEL R30, R21, R30, !P1 ;  /* 0x0000001e151e7207 */ /* 0x000fe40004800000 */
[----:B------:R-:W-:Y:S01]  /*17c0*/  SEL R32, R32, R35, !P1 ;  /* 0x0000002320207207 */ /* 0x000fe20004800000 */
[----:B------:R-:W-:Y:S01]  /*17d0*/  IMAD.X R31, R31, 0x1, R22, P2 ;  /* 0x000000011f1f7824 */ /* 0x000fe200010e0616 */
[----:B------:R-:W-:Y:S02]  /*17e0*/  IADD3 R22, P4, P5, R25, 0x8, R34 ;  /* 0x0000000819167810 */ /* 0x000fe40007d9e022 */
[----:B------:R-:W-:Y:S02]  /*17f0*/  ISETP.GT.U32.AND P2, PT, R32, RZ, PT ;  /* 0x000000ff2000720c */ /* 0x000fe40003f44070 */
[----:B------:R-:W-:Y:S02]  /*1800*/  SEL R31, R31, R38, !P1 ;  /* 0x000000261f1f7207 */ /* 0x000fe40004800000 */
[----:B------:R-:W-:-:S02]  /*1810*/  IADD3.X R33, PT, PT, R6, RZ, R33, P4, P5 ;  /* 0x000000ff06217210 */ /* 0x000fc400027ea421 */
[----:B------:R-:W-:Y:S02]  /*1820*/  ISETP.GT.AND.EX P2, PT, R31, RZ, PT, P2 ;  /* 0x000000ff1f00720c */ /* 0x000fe40003f44320 */
[----:B------:R-:W-:Y:S02]  /*1830*/  SEL R25, R22, R25, !P1 ;  /* 0x0000001916197207 */ /* 0x000fe40004800000 */
[----:B------:R-:W-:-:S09]  /*1840*/  SEL R6, R33, R6, !P1 ;  /* 0x0000000621067207 */ /* 0x000fd20004800000 */
[----:B------:R-:W-:Y:S05]  /*1850*/  @P2 BRA `(.L_x_7911) ;  /* 0xfffffffc00982947 */ /* 0x000fea000383ffff */
[----:B0-----:R-:W-:Y:S05]  /*1860*/  BSYNC.RECONVERGENT B1 ;  /* 0x0000000000017941 */ /* 0x001fea0003800200 */
.L_x_7910:
[----:B------:R-:W-:Y:S01]  /*1870*/  MOV R27, UR13 ;  /* 0x0000000d001b7c02 */ /* 0x000fe20008000f00 */
[----:B------:R-:W-:Y:S06]  /*1880*/  @!P0 BRA `(.L_x_7912) ;  /* 0x0000000000808947 */ /* 0x000fec0003800000 */
[----:B------:R-:W-:Y:S01]  /*1890*/  BSSY.RECONVERGENT B1, `(.L_x_7912) ;  /* 0x000001f000017945 */ /* 0x000fe20003800200 */
[----:B------:R-:W-:Y:S02]  /*18a0*/  IMAD.MOV.U32 R32, RZ, RZ, R26 ;  /* 0x000000ffff207224 */ /* 0x000fe400078e001a */
[----:B------:R-:W-:Y:S02]  /*18b0*/  IMAD.U32 R31, RZ, RZ, UR23 ;  /* 0x00000017ff1f7e24 */ /* 0x000fe4000f8e00ff */
[----:B------:R-:W-:Y:S02]  /*18c0*/  IMAD.U32 R30, RZ, RZ, UR12 ;  /* 0x0000000cff1e7e24 */ /* 0x000fe4000f8e00ff */
[----:B------:R-:W-:-:S07]  /*18d0*/  IMAD.U32 R26, RZ, RZ, UR13 ;  /* 0x0000000dff1a7e24 */ /* 0x000fce000f8e00ff */
.L_x_7913:
[--C-:B------:R-:W-:Y:S02]  /*18e0*/  SHF.R.U64 R39, R32, 0x1, R31.reuse ;  /* 0x0000000120277819 */ /* 0x100fe4000000121f */
[----:B------:R-:W-:Y:S02]  /*18f0*/  SHF.R.U32.HI R34, RZ, 0x1, R31 ;  /* 0x00000001ff227819 */ /* 0x000fe4000001161f */
[C---:B------:R-:W-:Y:S02]  /*1900*/  SHF.L.U32 R35, R39.reuse, 0x3, RZ ;  /* 0x0000000327237819 */ /* 0x040fe400000006ff */
[----:B------:R-:W-:Y:S02]  /*1910*/  SHF.L.U64.HI R33, R39, 0x3, R34 ;  /* 0x0000000327217819 */ /* 0x000fe40000010222 */
[----:B------:R-:W-:-:S05]  /*1920*/  IADD3 R20, P0, PT, R30, R35, RZ ;  /* 0x000000231e147210 */ /* 0x000fca0007f1e0ff */
[----:B------:R-:W-:-:S05]  /*1930*/  IMAD.X R21, R26, 0x1, R33, P0 ;  /* 0x000000011a157824 */ /* 0x000fca00000e0621 */
        /* <DEDUP_REMOVED lines=20> */
[----:B0-----:R-:W-:Y:S05]  /*1a80*/  BSYNC.RECONVERGENT B1 ;  /* 0x0000000000017941 */ /* 0x001fea0003800200 */
.L_x_7912:
[----:B------:R-:W1:Y:S01]  /*1a90*/  LDCU.64 UR4, c[0x0][0x3f0] ;  /* 0x00007e00ff0477ac */ /* 0x000e620008000a00 */
[----:B------:R-:W-:Y:S01]  /*1aa0*/  IADD3 R20, P0, PT, -R25, R24, RZ ;  /* 0x0000001819147210 */ /* 0x000fe20007f1e1ff */
[----:B-----5:R-:W-:Y:S01]  /*1ab0*/  IMAD.SHL.U32 R24, R18, 0x8, RZ ;  /* 0x0000000812187824 */ /* 0x020fe200078e00ff */
[----:B0-----:R-:W0:Y:S02]  /*1ac0*/  LDCU.128 UR24, c[0x0][0x400] ;  /* 0x00008000ff1877ac */ /* 0x001e240008000c00 */
[----:B------:R-:W-:-:S04]  /*1ad0*/  IADD3.X R27, PT, PT, ~R6, R27, RZ, P0, !PT ;  /* 0x0000001b061b7210 */ /* 0x000fc800007fe5ff */
[--C-:B------:R-:W-:Y:S02]  /*1ae0*/  SHF.R.S64 R20, R20, 0x3, R27.reuse ;  /* 0x0000000314147819 */ /* 0x100fe4000000101b */
[----:B------:R-:W-:Y:S02]  /*1af0*/  SHF.R.S32.HI R21, RZ, 0x3, R27 ;  /* 0x00000003ff157819 */ /* 0x000fe4000001141b */
[----:B-1----:R-:W-:Y:S02]  /*1b00*/  IADD3 R22, P1, PT, R25, -UR4, RZ ;  /* 0x8000000419167c10 */ /* 0x002fe4000ff3e0ff */
[----:B------:R-:W-:Y:S02]  /*1b10*/  SHF.L.U64.HI R25, R18, 0x3, R19 ;  /* 0x0000000312197819 */ /* 0x000fe40000010213 */
[----:B------:R-:W-:Y:S02]  /*1b20*/  IADD3.X R23, PT, PT, R6, ~UR5, RZ, P1, !PT ;  /* 0x8000000506177c10 */ /* 0x000fe40008ffe4ff */
[----:B0-----:R-:W-:-:S02]  /*1b30*/  IADD3 R18, P0, PT, R24, UR24, RZ ;  /* 0x0000001818127c10 */ /* 0x001fc4000ff1e0ff */
[----:B------:R-:W-:Y:S02]  /*1b40*/  IADD3 R24, P1, PT, R24, UR26, RZ ;  /* 0x0000001a18187c10 */ /* 0x000fe4000ff3e0ff */
[C---:B------:R-:W-:Y:S02]  /*1b50*/  IADD3.X R19, PT, PT, R25.reuse, UR25, RZ, P0, !PT ;  /* 0x0000001919137c10 */ /* 0x040fe400087fe4ff */
[--C-:B------:R-:W-:Y:S02]  /*1b60*/  SHF.R.S64 R22, R22, 0x3, R23.reuse ;  /* 0x0000000316167819 */ /* 0x100fe40000001017 */
[----:B------:R-:W-:Y:S01]  /*1b70*/  IADD3.X R25, PT, PT, R25, UR27, RZ, P1, !PT ;  /* 0x0000001b19197c10 */ /* 0x000fe20008ffe4ff */
[----:B------:R0:W-:Y:S01]  /*1b80*/  STG.E.64 desc[UR16][R18.64], R20 ;  /* 0x0000001412007986 */ /* 0x0001e2000c101b10 */
[----:B------:R-:W-:-:S05]  /*1b90*/  SHF.R.S32.HI R23, RZ, 0x3, R23 ;  /* 0x00000003ff177819 */ /* 0x000fca0000011417 */
[----:B------:R0:W-:Y:S02]  /*1ba0*/  STG.E.64 desc[UR16][R24.64], R22 ;  /* 0x0000001618007986 */ /* 0x0001e4000c101b10 */
.L_x_7903:
[----:B------:R-:W-:Y:S05]  /*1bb0*/  BSYNC.RECONVERGENT B0 ;  /* 0x0000000000007941 */ /* 0x000fea0003800200 */
.L_x_7902:
        /* <DEDUP_REMOVED lines=12> */
.L_x_7916:
[----:B------:R-:W-:Y:S01]  /*1c80*/  UISETP.NE.U32.AND UP0, UPT, UR14, URZ, UPT ;  /* 0x000000ff0e00728c */ /* 0x000fe2000bf05070 */
[----:B0-----:R-:W-:-:S03]  /*1c90*/  CS2R R24, SRZ ;  /* 0x0000000000187805 */ /* 0x001fc6000001ff00 */
[----:B------:R-:W-:-:S09]  /*1ca0*/  UISETP.NE.AND.EX UP0, UPT, UR15, URZ, UPT, UP0 ;  /* 0x000000ff0f00728c */ /* 0x000fd2000bf05300 */
[----:B------:R-:W-:Y:S05]  /*1cb0*/  BRA.U !UP0, `(.L_x_7917) ;  /* 0x0000000d08587547 */ /* 0x000fea000b800000 */
[----:B------:R-:W-:-:S04]  /*1cc0*/  UISETP.GE.U32.AND UP0, UPT, UR14, 0x1, UPT ;  /* 0x000000010e00788c */ /* 0x000fc8000bf06070 */
[----:B------:R-:W-:-:S09]  /*1cd0*/  UISETP.GE.AND.EX UP0, UPT, UR15, URZ, UPT, UP0 ;  /* 0x000000ff0f00728c */ /* 0x000fd2000bf06300 */
[----:B------:R-:W-:Y:S05]  /*1ce0*/  BRA.U !UP0, `(.L_x_7917) ;  /* 0x0000000d084c7547 */ /* 0x000fea000b800000 */
[----:B------:R-:W-:Y:S01]  /*1cf0*/  UISETP.GE.U32.AND UP0, UPT, UR14, 0x8, UPT ;  /* 0x000000080e00788c */ /* 0x000fe2000bf06070 */
[----:B------:R-:W-:Y:S01]  /*1d00*/  CS2R R24, SRZ ;  /* 0x0000000000187805 */ /* 0x000fe2000001ff00 */
[----:B------:R-:W-:Y:S02]  /*1d10*/  UISETP.NE.U32.AND UP2, UPT, UR18, URZ, UPT ;  /* 0x000000ff1200728c */ /* 0x000fe4000bf45070 */
[----:B------:R-:W-:Y:S01]  /*1d20*/  UISETP.GE.U32.AND.EX UP1, UPT, UR15, URZ, UPT, UP0 ;  /* 0x000000ff0f00728c */ /* 0x000fe2000bf26100 */
[----:B------:R-:W-:Y:S01]  /*1d30*/  UMOV UR4, URZ ;  /* 0x000000ff00047c82 */ /* 0x000fe20008000000 */
[----:B------:R-:W-:Y:S01]  /*1d40*/  UISETP.NE.AND.EX UP0, UPT, URZ, URZ, UPT, UP2 ;  /* 0x000000ffff00728c */ /* 0x000fe2000bf05320 */
[----:B------:R-:W0:Y:S01]  /*1d50*/  LDCU.64 UR22, c[0x0][0x3a0] ;  /* 0x00007400ff1677ac */ /* 0x000e220008000a00 */
[----:B------:R-:W-:-:S05]  /*1d60*/  UMOV UR5, URZ ;  /* 0x000000ff00057c82 */ /* 0x000fca0008000000 */
[----:B------:R-:W-:Y:S05]  /*1d70*/  BRA.U !UP1, `(.L_x_7918) ;  /* 0x0000000509607547 */ /* 0x000fea000b800000 */
[----:B------:R-:W1:Y:S01]  /*1d80*/  LDCU.64 UR8, c[0x0][0x398] ;  /* 0x00007300ff0877ac */ /* 0x000e620008000a00 */
[----:B0----5:R-:W-:Y:S01]  /*1d90*/  IMAD R21, R37, UR22, RZ ;  /* 0x0000001625157c24 */ /* 0x021fe2000f8e02ff */
[----:B------:R-:W-:Y:S01]  /*1da0*/  CS2R R24, SRZ ;  /* 0x0000000000187805 */ /* 0x000fe2000001ff00 */
[C---:B------:R-:W-:Y:S01]  /*1db0*/  IMAD.WIDE.U32 R18, R36.reuse, UR22, RZ ;  /* 0x0000001624127c25 */ /* 0x040fe2000f8e00ff */
[----:B------:R-:W0:Y:S03]  /*1dc0*/  LDCU.64 UR24, c[0x0][0x3e8] ;  /* 0x00007d00ff1877ac */ /* 0x000e260008000a00 */
[----:B------:R-:W-:Y:S01]  /*1dd0*/  IMAD R21, R36, UR23, R21 ;  /* 0x0000001724157c24 */ /* 0x000fe2000f8e0215 */
[----:B------:R-:W-:Y:S01]  /*1de0*/  ULOP3.LUT UR4, UR20, 0xfffffff8, URZ, 0xc0, !UPT ;  /* 0xfffffff814047892 */ /* 0x000fe2000f8ec0ff */
[----:B------:R-:W-:Y:S01]  /*1df0*/  IMAD.MOV.U32 R6, RZ, RZ, R0 ;  /* 0x000000ffff067224 */ /* 0x000fe200078e0000 */
[----:B------:R-:W-:Y:S01]  /*1e00*/  ULOP3.LUT UR5, UR19, 0x7fffffff, URZ, 0xc0, !UPT ;  /* 0x7fffffff13057892 */ /* 0x000fe2000f8ec0ff */
[----:B------:R-:W-:Y:S01]  /*1e10*/  IMAD.IADD R21, R19, 0x1, R21 ;  /* 0x0000000113157824 */ /* 0x000fe200078e0215 */
[----:B-1----:R-:W-:-:S03]  /*1e20*/  LEA R42, P0, R18, UR8, 0x3 ;  /* 0x00000008122a7c11 */ /* 0x002fc6000f8018ff */
[----:B------:R-:W-:Y:S01]  /*1e30*/  UMOV UR8, UR4 ;  /* 0x0000000400087c82 */ /* 0x000fe20008000000 */
[----:B------:R-:W-:Y:S01]  /*1e40*/  LEA.HI.X R43, R18, UR9, R21, 0x3, P0 ;  /* 0x00000009122b7c11 */ /* 0x000fe200080f1c15 */
[----:B0-----:R-:W-:Y:S02]  /*1e50*/  USHF.L.U64.HI UR26, UR24, 0x3, UR25 ;  /* 0x00000003181a7899 */ /* 0x001fe40008010219 */
[----:B------:R-:W-:Y:S02]  /*1e60*/  USHF.L.U32 UR27, UR24, 0x3, URZ ;  /* 0x00000003181b7899 */ /* 0x000fe400080006ff */
[----:B------:R-:W-:Y:S01]  /*1e70*/  USHF.L.U64.HI UR10, UR24, 0x6, UR25 ;  /* 0x00000006180a7899 */ /* 0x000fe20008010219 */
[----:B------:R-:W-:-:S11]  /*1e80*/  UMOV UR9, UR5 ;  /* 0x0000000500097c82 */ /* 0x000fd60008000000 */
.L_x_7919:
        /* <DEDUP_REMOVED lines=14> */
[----:B------:R-:W2:Y:S02]  /*1f70*/  LDL.64 R22, [R6] ;  /* 0x0000000006167983 */ /* 0x000ea40000100a00 */
[----:B------:R-:W-:Y:S01]  /*1f80*/  IMAD.IADD R29, R29, 0x1, R27 ;  /* 0x000000011d1d7824 */ /* 0x000fe200078e021b */
[----:B------:R-:W-:-:S02]  /*1f90*/  IADD3.X R27, PT, PT, R45, UR26, RZ, P0, !PT ;  /* 0x0000001a2d1b7c10 */ /* 0x000fc400087fe4ff */
        /* <DEDUP_REMOVED lines=8> */
[----:B------:R-:W-:-:S03]  /*2020*/  IADD3 R19, PT, PT, R19, R39, RZ ;  /* 0x0000002713137210 */ /* 0x000fc60007ffe0ff */
        /* <DEDUP_REMOVED lines=18> */
[----:B------:R-:W2:Y:S04]  /*2150*/  LDL.64 R18, [R6+0x28] ;  /* 0x0000280006127983 */ /* 0x000ea80000100a00 */
[----:B------:R0:W3:Y:S04]  /*2160*/  LDL.64 R28, [R6+0x20] ;  /* 0x00002000061c7983 */ /* 0x0000e80000100a00 */
[----:B------:R-:W3:Y:S01]  /*2170*/  LDG.E.64 R24, desc[UR16][R30.64] ;  /* 0x000000101e187981 */ /* 0x000ee2000c1e1b00 */
[----:B------:R-:W-:-:S06]  /*2180*/  IADD3.X R33, PT, PT, R31, UR26, RZ, P0, !PT ;  /* 0x0000001a1f217c10 */ /* 0x000fcc00087fe4ff */
        /* <DEDUP_REMOVED lines=9> */
[----:B------:R-:W-:-:S04]  /*2220*/  IMAD R23, R27, R22, R23 ;  /* 0x000000161b177224 */ /* 0x000fc800078e0217 */
[----:B------:R-:W-:Y:S02]  /*2230*/  IMAD.IADD R21, R21, 0x1, R23 ;  /* 0x0000000115157824 */ /* 0x000fe400078e0217 */
[----:B---3--:R-:W-:Y:S02]  /*2240*/  IMAD R23, R25, R28, RZ ;  /* 0x0000001c19177224 */ /* 0x008fe400078e02ff */
[----:B------:R-:W-:-:S04]  /*2250*/  IMAD.WIDE.U32 R20, R28, R24, R20 ;  /* 0x000000181c147225 */ /* 0x000fc800078e0014 */
[----:B------:R-:W-:Y:S02]  /*2260*/  IMAD R23, R29, R24, R23 ;  /* 0x000000181d177224 */ /* 0x000fe400078e0217 */
[----:B------:R-:W-:-:S03]  /*2270*/  IMAD.U32 R27, RZ, RZ, UR24 ;  /* 0x00000018ff1b7e24 */ /* 0x000fc6000f8e00ff */
[----:B------:R-:W-:Y:S01]  /*2280*/  IADD3 R21, PT, PT, R21, R23, RZ ;  /* 0x0000001715157210 */ /* 0x000fe20007ffe0ff */
[----:B--2---:R-:W-:Y:S01]  /*2290*/  IMAD R23, R33, R18, RZ ;  /* 0x0000001221177224 */ /* 0x004fe200078e02ff */
[----:B------:R-:W-:-:S03]  /*22a0*/  LEA R42, P0, R27, R42, 0x6 ;  /* 0x0000002a1b2a7211 */ /* 0x000fc600078030ff */
[-C--:B------:R-:W-:Y:S02]  /*22b0*/  IMAD R23, R19, R32.reuse, R23 ;  /* 0x0000002013177224 */ /* 0x080fe400078e0217 */
[----:B------:R-:W-:Y:S01]  /*22c0*/  IMAD.WIDE.U32 R24, R18, R32, R20 ;  /* 0x0000002012187225 */ /* 0x000fe200078e0014 */
[----:B------:R-:W-:-:S03]  /*22d0*/  IADD3.X R43, PT, PT, R43, UR10, RZ, P0, !PT ;  /* 0x0000000a2b2b7c10 */ /* 0x000fc600087fe4ff */
[----:B------:R-:W-:Y:S01]  /*22e0*/  IMAD.IADD R25, R25, 0x1, R23 ;  /* 0x0000000119197824 */ /* 0x000fe200078e0217 */
[----:B------:R-:W-:Y:S06]  /*22f0*/  BRA.U UP1, `(.L_x_7919) ;  /* 0xfffffff901e47547 */ /* 0x000fec000b83ffff */
.L_x_7918:
[----:B------:R-:W-:Y:S05]  /*2300*/  BRA.U !UP0, `(.L_x_7917) ;  /* 0x0000000508c47547 */ /* 0x000fea000b800000 */
[----:B------:R-:W-:Y:S02]  /*2310*/  UISETP.GE.U32.AND UP0, UPT, UR18, 0x4, UPT ;  /* 0x000000041200788c */ /* 0x000fe4000bf06070 */
[----:B------:R-:W-:Y:S02]  /*2320*/  UISETP.NE.U32.AND UP1, UPT, UR11, URZ, UPT ;  /* 0x000000ff0b00728c */ /* 0x000fe4000bf25070 */
[----:B------:R-:W-:Y:S02]  /*2330*/  UISETP.GE.U32.AND.EX UP0, UPT, URZ, URZ, UPT, UP0 ;  /* 0x000000ffff00728c */ /* 0x000fe4000bf06100 */
[----:B------:R-:W-:Y:S01]  /*2340*/  UISETP.NE.AND.EX UP1, UPT, URZ, URZ, UPT, UP1 ;  /* 0x000000ffff00728c */ /* 0x000fe2000bf25310 */
[----:B------:R-:W1:Y:S06]  /*2350*/  LDCU.64 UR24, c[0x0][0x3e8] ;  /* 0x00007d00ff1877ac */ /* 0x000e6c0008000a00 */
[----:B------:R-:W-:Y:S05]  /*2360*/  BRA.U !UP0, `(.L_x_7920) ;  /* 0x0000000108c07547 */ /* 0x000fea000b800000 */
[----:B0----5:R-:W-:Y:S01]  /*2370*/  IMAD R21, R37, UR22, RZ ;  /* 0x0000001625157c24 */ /* 0x021fe2000f8e02ff */
[----:B------:R-:W0:Y:S01]  /*2380*/  LDCU.64 UR28, c[0x0][0x398] ;  /* 0x00007300ff1c77ac */ /* 0x000e220008000a00 */
[----:B------:R-:W-:Y:S01]  /*2390*/  IMAD.WIDE.U32 R18, R36, UR22, RZ ;  /* 0x0000001624127c25 */ /* 0x000fe2000f8e00ff */
[----:B-1----:R-:W-:-:S03]  /*23a0*/  UIMAD UR8, UR5, UR24, URZ ;  /* 0x00000018050872a4 */ /* 0x002fc6000f8e02ff */
[----:B------:R-:W-:Y:S01]  /*23b0*/  IMAD R21, R36, UR23, R21 ;  /* 0x0000001724157c24 */ /* 0x000fe2000f8e0215 */
[----:B------:R-:W-:Y:S02]  /*23c0*/  ULEA UR9, UR4, UR21, 0x3 ;  /* 0x0000001504097291 */ /* 0x000fe4000f8e18ff */
[----:B------:R-:W-:Y:S01]  /*23d0*/  UIMAD UR8, UR4, UR25, UR8 ;  /* 0x00000019040872a4 */ /* 0x000fe2000f8e0208 */
[----:B------:R-:W-:Y:S01]  /*23e0*/  IMAD.IADD R19, R21, 0x1, R19 ;  /* 0x0000000115137824 */ /* 0x000fe200078e0213 */
[----:B------:R-:W-:Y:S01]  /*23f0*/  MOV R21, UR4 ;  /* 0x0000000400157c02 */ /* 0x000fe20008000f00 */
[----:B------:R-:W-:-:S04]  /*2400*/  UIMAD.WIDE.U32 UR26, UR24, 0x8, URZ ;  /* 0x00000008181a78a5 */ /* 0x000fc8000f8e00ff */
        /* <DEDUP_REMOVED lines=36> */
[----:B------:R-:W-:-:S05]  /*2650*/  IMAD.WIDE.U32 R24, R42, R30, R28 ;  /* 0x0000001e2a187225 */ /* 0x000fca00078e001c */
[----:B------:R-:W-:-:S07]  /*2660*/  IADD3 R25, PT, PT, R25, R21, RZ ;  /* 0x0000001519197210 */ /* 0x000fce0007ffe0ff */
.L_x_7920:
[----:B------:R-:W-:Y:S05]  /*2670*/  BRA.U !UP1, `(.L_x_7917) ;  /* 0x0000000109e87547 */ /* 0x000fea000b800000 */
[----:B------:R-:W-:Y:S02]  /*2680*/  UISETP.NE.U32.AND UP1, UPT, UR11, 0x1, UPT ;  /* 0x000000010b00788c */ /* 0x000fe4000bf25070 */
[----:B------:R-:W-:Y:S02]  /*2690*/  ULOP3.LUT UR8, UR20, 0x1, URZ, 0xc0, !UPT ;  /* 0x0000000114087892 */ /* 0x000fe4000f8ec0ff */
[----:B------:R-:W-:Y:S02]  /*26a0*/  UISETP.NE.AND.EX UP1, UPT, URZ, URZ, UPT, UP1 ;  /* 0x000000ffff00728c */ /* 0x000fe4000bf25310 */
[----:B------:R-:W-:-:S04]  /*26b0*/  UISETP.NE.U32.AND UP0, UPT, UR8, 0x1, UPT ;  /* 0x000000010800788c */ /* 0x000fc8000bf05070 */
[----:B------:R-:W-:-:S03]  /*26c0*/  UISETP.NE.U32.AND.EX UP0, UPT, URZ, URZ, UPT, UP0 ;  /* 0x000000ffff00728c */ /* 0x000fc6000bf05100 */
[----:B------:R-:W-:Y:S08]  /*26d0*/  BRA.U !UP1, `(.L_x_7921) ;  /* 0x0000000109807547 */ /* 0x000ff0000b800000 */
[----:B0----5:R-:W-:Y:S01]  /*26e0*/  IMAD R21, R37, UR22, RZ ;  /* 0x0000001625157c24 */ /* 0x021fe2000f8e02ff */
[----:B------:R-:W0:Y:S01]  /*26f0*/  LDCU.64 UR26, c[0x0][0x398] ;  /* 0x00007300ff1a77ac */ /* 0x000e220008000a00 */
[C---:B------:R-:W-:Y:S01]  /*2700*/  IMAD.WIDE.U32 R18, R36.reuse, UR22, RZ ;  /* 0x0000001624127c25 */ /* 0x040fe2000f8e00ff */
[----:B-1----:R-:W-:Y:S01]  /*2710*/  MOV R23, UR24 ;  /* 0x0000001800177c02 */ /* 0x002fe20008000f00 */
[----:B------:R-:W-:Y:S02]  /*2720*/  UIMAD UR8, UR5, UR24, URZ ;  /* 0x00000018050872a4 */ /* 0x000fe4000f8e02ff */
[----:B------:R-:W-:Y:S01]  /*2730*/  IMAD R21, R36, UR23, R21 ;  /* 0x0000001724157c24 */ /* 0x000fe2000f8e0215 */
[----:B------:R-:W-:Y:S01]  /*2740*/  ULEA UR9, UR4, UR21, 0x3 ;  /* 0x0000001504097291 */ /* 0x000fe2000f8e18ff */
[----:B------:R-:W-:Y:S01]  /*2750*/  IMAD.U32 R27, RZ, RZ, UR24 ;  /* 0x00000018ff1b7e24 */ /* 0x000fe2000f8e00ff */
[----:B------:R-:W-:Y:S01]  /*2760*/  UIMAD UR8, UR4, UR25, UR8 ;  /* 0x00000019040872a4 */ /* 0x000fe2000f8e0208 */
[----:B------:R-:W-:-:S02]  /*2770*/  IMAD.IADD R19, R21, 0x1, R19 ;  /* 0x0000000115137824 */ /* 0x000fc400078e0213 */
[----:B------:R-:W-:Y:S02]  /*2780*/  IMAD.U32 R21, RZ, RZ, UR4 ;  /* 0x00000004ff157e24 */ /* 0x000fe4000f8e00ff */
[----:B------:R-:W-:Y:S02]  /*2790*/  IMAD.U32 R6, RZ, RZ, UR25 ;  /* 0x00000019ff067e24 */ /* 0x000fe4000f8e00ff */
        /* <DEDUP_REMOVED lines=20> */
.L_x_7921:
[----:B------:R-:W-:Y:S05]  /*28e0*/  BRA.U UP0, `(.L_x_7917) ;  /* 0x00000001004c7547 */ /* 0x000fea000b800000 */
[----:B0----5:R-:W-:Y:S01]  /*28f0*/  IMAD R21, R37, UR22, RZ ;  /* 0x0000001625157c24 */ /* 0x021fe2000f8e02ff */
[----:B------:R-:W0:Y:S01]  /*2900*/  LDCU.64 UR8, c[0x0][0x398] ;  /* 0x00007300ff0877ac */ /* 0x000e220008000a00 */
[----:B------:R-:W-:Y:S01]  /*2910*/  IMAD.WIDE.U32 R18, R36, UR22, RZ ;  /* 0x0000001624127c25 */ /* 0x000fe2000f8e00ff */
[----:B-1----:R-:W-:-:S03]  /*2920*/  UIMAD UR5, UR5, UR24, URZ ;  /* 0x00000018050572a4 */ /* 0x002fc6000f8e02ff */
[----:B------:R-:W-:Y:S01]  /*2930*/  IMAD R21, R36, UR23, R21 ;  /* 0x0000001724157c24 */ /* 0x000fe2000f8e0215 */
[----:B------:R-:W-:-:S03]  /*2940*/  UIMAD UR5, UR4, UR25, UR5 ;  /* 0x00000019040572a4 */ /* 0x000fc6000f8e0205 */
[----:B------:R-:W-:Y:S01]  /*2950*/  IMAD.IADD R19, R21, 0x1, R19 ;  /* 0x0000000115137824 */ /* 0x000fe200078e0213 */
[----:B------:R-:W-:Y:S01]  /*2960*/  MOV R21, UR4 ;  /* 0x0000000400157c02 */ /* 0x000fe20008000f00 */
[----:B------:R-:W-:-:S04]  /*2970*/  ULEA UR4, UR4, UR21, 0x3 ;  /* 0x0000001504047291 */ /* 0x000fc8000f8e18ff */
[----:B------:R-:W-:-:S04]  /*2980*/  IMAD.WIDE.U32 R18, R21, UR24, R18 ;  /* 0x0000001815127c25 */ /* 0x000fc8000f8e0012 */
[----:B------:R-:W-:Y:S01]  /*2990*/  VIADD R19, R19, UR5 ;  /* 0x0000000513137c36 */ /* 0x000fe20008000000 */
[----:B0-----:R-:W-:-:S04]  /*29a0*/  LEA R20, P0, R18, UR8, 0x3 ;  /* 0x0000000812147c11 */ /* 0x001fc8000f8018ff */
[----:B------:R-:W-:Y:S02]  /*29b0*/  LEA.HI.X R21, R18, UR9, R19, 0x3, P0 ;  /* 0x0000000912157c11 */ /* 0x000fe400080f1c13 */
[----:B------:R-:W2:Y:S04]  /*29c0*/  LDL.64 R18, [UR4+0x20] ;  /* 0x00002004ff127983 */ /* 0x000ea80008100a00 */
[----:B------:R-:W2:Y:S02]  /*29d0*/  LDG.E.64 R20, desc[UR16][R20.64] ;  /* 0x0000001014147981 */ /* 0x000ea4000c1e1b00 */
[----:B--2---:R-:W-:Y:S02]  /*29e0*/  IMAD R23, R21, R18, RZ ;  /* 0x0000001215177224 */ /* 0x004fe400078e02ff */
[----:B------:R-:W-:-:S04]  /*29f0*/  IMAD.WIDE.U32 R24, R18, R20, R24 ;  /* 0x0000001412187225 */ /* 0x000fc800078e0018 */
[----:B------:R-:W-:-:S04]  /*2a00*/  IMAD R23, R19, R20, R23 ;  /* 0x0000001413177224 */ /* 0x000fc800078e0217 */
[----:B------:R-:W-:-:S07]  /*2a10*/  IMAD.IADD R25, R25, 0x1, R23 ;  /* 0x0000000119197824 */ /* 0x000fce00078e0217 */
.L_x_7917:
[----:B-----5:R-:W2:Y:S01]  /*2a20*/  LDC.64 R18, c[0x0][0x3f8] ;  /* 0x0000fe00ff127b82 */ /* 0x020ea20000000a00 */
[----:B------:R-:W-:Y:S01]  /*2a30*/  IMAD.U32 R23, RZ, RZ, UR12 ;  /* 0x0000000cff177e24 */ /* 0x000fe2000f8e00ff */
[----:B------:R-:W-:Y:S01]  /*2a40*/  MOV R6, UR13 ;  /* 0x0000000d00067c02 */ /* 0x000fe20008000f00 */
[----:B------:R-:W-:-:S05]  /*2a50*/  IMAD.U32 R22, RZ, RZ, UR12 ;  /* 0x0000000cff167e24 */ /* 0x000fca000f8e00ff */
[----:B------:R-:W3:Y:S08]  /*2a60*/  LDC R26, c[0x0][0x3f8] ;  /* 0x0000fe00ff1a7b82 */ /* 0x000ef00000000800 */
[----:B------:R-:W4:Y:S01]  /*2a70*/  LDC R31, c[0x0][0x3fc] ;  /* 0x0000ff00ff1f7b82 */ /* 0x000f220000000800 */
[----:B--2---:R-:W-:-:S04]  /*2a80*/  ISETP.GE.U32.AND P0, PT, R18, 0x1, PT ;  /* 0x000000011200780c */ /* 0x004fc80003f06070 */
[----:B------:R-:W-:-:S13]  /*2a90*/  ISETP.GE.AND.EX P0, PT, R19, RZ, PT, P0 ;  /* 0x000000ff1300720c */ /* 0x000fda0003f06300 */
[----:B---34-:R-:W-:Y:S05]  /*2aa0*/  @!P0 BRA `(.L_x_7922) ;  /* 0x0000000000888947 */ /* 0x018fea0003800000 */
[----:B------:R-:W-:Y:S01]  /*2ab0*/  BSSY.RECONVERGENT B1, `(.L_x_7922) ;  /* 0x0000021000017945 */ /* 0x000fe20003800200 */
[----:B------:R-:W-:Y:S01]  /*2ac0*/  IMAD.MOV.U32 R30, RZ, RZ, R26 ;  /* 0x000000ffff1e7224 */ /* 0x000fe200078e001a */
[----:B------:R-:W-:Y:S01]  /*2ad0*/  MOV R23, UR12 ;  /* 0x0000000c00177c02 */ /* 0x000fe20008000f00 */
[----:B------:R-:W-:Y:S02]  /*2ae0*/  IMAD.MOV.U32 R29, RZ, RZ, R31 ;  /* 0x000000ffff1d7224 */ /* 0x000fe400078e001f */
[----:B------:R-:W-:Y:S02]  /*2af0*/  IMAD.U32 R27, RZ, RZ, UR12 ;  /* 0x0000000cff1b7e24 */ /* 0x000fe4000f8e00ff */
[----:B------:R-:W-:Y:S02]  /*2b00*/  IMAD.U32 R28, RZ, RZ, UR13 ;  /* 0x0000000dff1c7e24 */ /* 0x000fe4000f8e00ff */
[----:B------:R-:W-:-:S07]  /*2b10*/  IMAD.U32 R6, RZ, RZ, UR13 ;  /* 0x0000000dff067e24 */ /* 0x000fce000f8e00ff */
.L_x_7923:
[--C-:B------:R-:W-:Y:S02]  /*2b20*/  SHF.R.U64 R35, R30, 0x1, R29.reuse ;  /* 0x000000011e237819 */ /* 0x100fe4000000121d */
[----:B------:R-:W-:-:S03]  /*2b30*/  SHF.R.U32.HI R34, RZ, 0x1, R29 ;  /* 0x00000001ff227819 */ /* 0x000fc6000001161d */
[C---:B------:R-:W-:Y:S01]  /*2b40*/  IMAD.SHL.U32 R32, R35.reuse, 0x8, RZ ;  /* 0x0000000823207824 */ /* 0x040fe200078e00ff */
[----:B------:R-:W-:-:S04]  /*2b50*/  SHF.L.U64.HI R33, R35, 0x3, R34 ;  /* 0x0000000323217819 */ /* 0x000fc80000010222 */
[----:B------:R-:W-:-:S05]  /*2b60*/  IADD3 R18, P1, PT, R27, R32, RZ ;  /* 0x000000201b127210 */ /* 0x000fca0007f3e0ff */
[----:B------:R-:W-:-:S05]  /*2b70*/  IMAD.X R19, R28, 0x1, R33, P1 ;  /* 0x000000011c137824 */ /* 0x000fca00008e0621 */
[----:B------:R2:W3:Y:S02]  /*2b80*/  LDG.E.64 R20, desc[UR16][R18.64] ;  /* 0x0000001012147981 */ /* 0x0004e4000c1e1b00 */
[----:B--2---:R-:W-:-:S04]  /*2b90*/  IADD3 R18, P3, PT, R18, 0x8, RZ ;  /* 0x0000000812127810 */ /* 0x004fc80007f7e0ff */
[----:B------:R-:W-:Y:S02]  /*2ba0*/  IADD3.X R19, PT, PT, RZ, R19, RZ, P3, !PT ;  /* 0x00000013ff137210 */ /* 0x000fe40001ffe4ff */
[----:B---3--:R-:W-:Y:S02]  /*2bb0*/  ISETP.GE.U32.AND P1, PT, R20, R24, PT ;  /* 0x000000181400720c */ /* 0x008fe40003f26070 */
[----:B------:R-:W-:Y:S02]  /*2bc0*/  LOP3.LUT R20, RZ, R34, RZ, 0x33, !PT ;  /* 0x00000022ff147212 */ /* 0x000fe400078e33ff */
[----:B------:R-:W-:Y:S02]  /*2bd0*/  ISETP.GE.AND.EX P1, PT, R21, R25, PT, P1 ;  /* 0x000000191500720c */ /* 0x000fe40003f26310 */
[----:B------:R-:W-:Y:S02]  /*2be0*/  LOP3.LUT R21, RZ, R35, RZ, 0x33, !PT ;  /* 0x00000023ff157212 */ /* 0x000fe400078e33ff */
[----:B------:R-:W-:-:S02]  /*2bf0*/  SEL R27, R18, R27, !P1 ;  /* 0x0000001b121b7207 */ /* 0x000fc40004800000 */
[----:B------:R-:W-:Y:S02]  /*2c00*/  IADD3 R30, P2, PT, R30, R21, RZ ;  /* 0x000000151e1e7210 */ /* 0x000fe40007f5e0ff */
[----:B------:R-:W-:Y:S02]  /*2c10*/  SEL R28, R19, R28, !P1 ;  /* 0x0000001c131c7207 */ /* 0x000fe40004800000 */
[----:B------:R-:W-:Y:S01]  /*2c20*/  SEL R30, R30, R35, !P1 ;  /* 0x000000231e1e7207 */ /* 0x000fe20004800000 */
[----:B------:R-:W-:Y:S01]  /*2c30*/  IMAD.X R29, R29, 0x1, R20, P2 ;  /* 0x000000011d1d7824 */ /* 0x000fe200010e0614 */
[----:B------:R-:W-:Y:S02]  /*2c40*/  IADD3 R20, P4, P5, R23, 0x8, R32 ;  /* 0x0000000817147810 */ /* 0x000fe40007d9e020 */
[----:B------:R-:W-:Y:S02]  /*2c50*/  ISETP.GT.U32.AND P2, PT, R30, RZ, PT ;  /* 0x000000ff1e00720c */ /* 0x000fe40003f44070 */
[----:B------:R-:W-:-:S02]  /*2c60*/  SEL R29, R29, R34, !P1 ;  /* 0x000000221d1d7207 */ /* 0x000fc40004800000 */
[----:B------:R-:W-:Y:S02]  /*2c70*/  IADD3.X R33, PT, PT, R6, RZ, R33, P4, P5 ;  /* 0x000000ff06217210 */ /* 0x000fe400027ea421 */
[----:B------:R-:W-:Y:S02]  /*2c80*/  ISETP.GT.AND.EX P2, PT, R29, RZ, PT, P2 ;  /* 0x000000ff1d00720c */ /* 0x000fe40003f44320 */
[----:B------:R-:W-:Y:S02]  /*2c90*/  SEL R23, R20, R23, !P1 ;  /* 0x0000001714177207 */ /* 0x000fe40004800000 */
[----:B------:R-:W-:-:S09]  /*2ca0*/  SEL R6, R33, R6, !P1 ;  /* 0x0000000621067207 */ /* 0x000fd20004800000 */
[----:B------:R-:W-:Y:S05]  /*2cb0*/  @P2 BRA `(.L_x_7923) ;  /* 0xfffffffc00982947 */ /* 0x000fea000383ffff */
[----:B01----:R-:W-:Y:S05]  /*2cc0*/  BSYNC.RECONVERGENT B1 ;  /* 0x0000000000017941 */ /* 0x003fea0003800200 */
.L_x_7922:
[----:B------:R-:W-:Y:S01]  /*2cd0*/  IMAD.U32 R27, RZ, RZ, UR13 ;  /* 0x0000000dff1b7e24 */ /* 0x000fe2000f8e00ff */
[----:B------:R-:W-:Y:S06]  /*2ce0*/  @!P0 BRA `(.L_x_7924) ;  /* 0x0000000000808947 */ /* 0x000fec0003800000 */
[----:B------:R-:W-:Y:S01]  /*2cf0*/  BSSY.RECONVERGENT B1, `(.L_x_7924) ;  /* 0x000001f000017945 */ /* 0x000fe20003800200 */
[----:B------:R-:W-:Y:S01]  /*2d00*/  IMAD.U32 R29, RZ, RZ, UR12 ;  /* 0x0000000cff1d7e24 */ /* 0x000fe2000f8e00ff */
[----:B------:R-:W-:Y:S01]  /*2d10*/  MOV R27, UR13 ;  /* 0x0000000d001b7c02 */ /* 0x000fe20008000f00 */
[----:B------:R-:W-:Y:S02]  /*2d20*/  IMAD.U32 R28, RZ, RZ, UR13 ;  /* 0x0000000dff1c7e24 */ /* 0x000fe4000f8e00ff */
[----:B------:R-:W-:-:S07]  /*2d30*/  IMAD.U32 R22, RZ, RZ, UR12 ;  /* 0x0000000cff167e24 */ /* 0x000fce000f8e00ff */
.L_x_7925:
        /* <DEDUP_REMOVED lines=26> */
[----:B01----:R-:W-:Y:S05]  /*2ee0*/  BSYNC.RECONVERGENT B1 ;  /* 0x0000000000017941 */ /* 0x003fea0003800200 */
.L_x_7924:
[----:B------:R-:W2:Y:S01]  /*2ef0*/  LDCU.64 UR4, c[0x0][0x3f0] ;  /* 0x00007e00ff0477ac */ /* 0x000ea20008000a00 */
[----:B------:R-:W-:Y:S02]  /*2f00*/  IADD3 R20, P0, PT, -R23, R22, RZ ;  /* 0x0000001617147210 */ /* 0x000fe40007f1e1ff */
[C---:B------:R-:W-:Y:S01]  /*2f10*/  SHF.L.U32 R24, R36.reuse, 0x3, RZ ;  /* 0x0000000324187819 */ /* 0x040fe200000006ff */
[----:B-1----:R-:W1:Y:S01]  /*2f20*/  LDCU.128 UR24, c[0x0][0x400] ;  /* 0x00008000ff1877ac */ /* 0x002e620008000c00 */
[----:B------:R-:W-:Y:S01]  /*2f30*/  SHF.L.U64.HI R36, R36, 0x3, R37 ;  /* 0x0000000324247819 */ /* 0x000fe20000010225 */
        /* <DEDUP_REMOVED lines=8> */
[--C-:B------:R-:W-:Y:S02]  /*2fc0*/  SHF.R.S64 R22, R23, 0x3, R6.reuse ;  /* 0x0000000317167819 */ /* 0x100fe40000001006 */
[----:B------:R-:W-:Y:S01]  /*2fd0*/  IADD3.X R25, PT, PT, R36, UR27, RZ, P1, !PT ;  /* 0x0000001b24197c10 */ /* 0x000fe20008ffe4ff */
[----:B------:R1:W-:Y:S01]  /*2fe0*/  STG.E.64 desc[UR16][R18.64], R20 ;  /* 0x0000001412007986 */ /* 0x0003e2000c101b10 */
[----:B------:R-:W-:-:S05]  /*2ff0*/  SHF.R.S32.HI R23, RZ, 0x3, R6 ;  /* 0x00000003ff177819 */ /* 0x000fca0000011406 */
[----:B------:R1:W-:Y:S02]  /*3000*/  STG.E.64 desc[UR16][R24.64], R22 ;  /* 0x0000001618007986 */ /* 0x0003e4000c101b10 */
.L_x_7915:
[----:B0-----:R-:W-:Y:S05]  /*3010*/  BSYNC.RECONVERGENT B0 ;  /* 0x0000000000007941 */ /* 0x001fea0003800200 */
.L_x_7914:
[----:B------:R-:W-:Y:S01]  /*3020*/  VIADD R6, R5, 0x100 ;  /* 0x0000010005067836 */ /* 0x000fe20000000000 */
[----:B------:R-:W0:Y:S01]  /*3030*/  LDCU.64 UR22, c[0x0][0x3f8] ;  /* 0x00007f00ff1677ac */ /* 0x000e220008000a00 */
[----:B------:R-:W-:Y:S03]  /*3040*/  BSSY.RECONVERGENT B0, `(.L_x_7926) ;  /* 0x0000136000007945 */ /* 0x000fe60003800200 */
[----:B------:R-:W-:-:S13]  /*3050*/  ISETP.GE.AND P0, PT, R6, UR7, PT ;  /* 0x0000000706007c0c */ /* 0x000fda000bf06270 */
[----:B------:R-:W-:Y:S05]  /*3060*/  @P0 BRA `(.L_x_7927) ;  /* 0x0000001000cc0947 */ /* 0x000fea0003800000 */
[----:B------:R-:W2:Y:S02]  /*3070*/  LDCU.64 UR4, c[0x0][0x388] ;  /* 0x00007100ff0477ac */ /* 0x000ea40008000a00 */
[----:B--2---:R-:W-:-:S04]  /*3080*/  UISETP.NE.U32.AND UP0, UPT, UR4, URZ, UPT ;  /* 0x000000ff0400728c */ /* 0x004fc8000bf05070 */
[----:B------:R-:W-:-:S09]  /*3090*/  UISETP.NE.AND.EX UP0, UPT, UR5, URZ, UPT, UP0 ;  /* 0x000000ff0500728c */ /* 0x000fd2000bf05300 */
[----:B------:R-:W-:Y:S05]  /*30a0*/  BRA.U !UP0, `(.L_x_7928) ;  /* 0x0000000108107547 */ /* 0x000fea000b800000 */
[----:B-1---5:R-:W-:-:S04]  /*30b0*/  LEA R18, P0, R40, UR4, 0x3 ;  /* 0x0000000428127c11 */ /* 0x022fc8000f8018ff */
[----:B------:R-:W-:-:S06]  /*30c0*/  LEA.HI.X R19, R40, UR5, R41, 0x3, P0 ;  /* 0x0000000528137c11 */ /* 0x000fcc00080f1c29 */
[----:B------:R-:W5:Y:S01]  /*30d0*/  LDG.E.64 R18, desc[UR16][R18.64] ;  /* 0x0000001012127981 */ /* 0x000f62000c1e1b00 */
[----:B------:R-:W-:Y:S05]  /*30e0*/  BRA `(.L_x_7929) ;  /* 0x0000000c00307947 */ /* 0x000fea0003800000 */
.L_x_7928:
[----:B------:R-:W-:Y:S01]  /*30f0*/  UISETP.NE.U32.AND UP0, UPT, UR14, URZ, UPT ;  /* 0x000000ff0e00728c */ /* 0x000fe2000bf05070 */
[----:B-1---5:R-:W-:-:S03]  /*3100*/  CS2R R18, SRZ ;  /* 0x0000000000127805 */ /* 0x022fc6000001ff00 */
[----:B------:R-:W-:-:S09]  /*3110*/  UISETP.NE.AND.EX UP0, UPT, UR15, URZ, UPT, UP0 ;  /* 0x000000ff0f00728c */ /* 0x000fd2000bf05300 */
[----:B------:R-:W-:Y:S05]  /*3120*/  BRA.U !UP0, `(.L_x_7929) ;  /* 0x0000000d08207547 */ /* 0x000fea000b800000 */
[----:B------:R-:W1:Y:S01]  /*3130*/  LDCU.64 UR4, c[0x0][0x3a0] ;  /* 0x00007400ff0477ac */ /* 0x000e620008000a00 */
[----:B------:R-:W-:-:S04]  /*3140*/  UISETP.GE.U32.AND UP0, UPT, UR14, 0x1, UPT ;  /* 0x000000010e00788c */ /* 0x000fc8000bf06070 */
[----:B------:R-:W-:Y:S01]  /*3150*/  UISETP.GE.AND.EX UP0, UPT, UR15, URZ, UPT, UP0 ;  /* 0x000000ff0f00728c */ /* 0x000fe2000bf06300 */
[----:B-1----:R-:W-:-:S04]  /*3160*/  IMAD R21, R41, UR4, RZ ;  /* 0x0000000429157c24 */ /* 0x002fc8000f8e02ff */
[----:B------:R-:W-:-:S04]  /*3170*/  IMAD R23, R40, UR5, R21 ;  /* 0x0000000528177c24 */ /* 0x000fc8000f8e0215 */
[----:B------:R-:W-:Y:S05]  /*3180*/  BRA.U !UP0, `(.L_x_7929) ;  /* 0x0000000d08087547 */ /* 0x000fea000b800000 */
[----:B------:R-:W-:Y:S01]  /*3190*/  UISETP.GE.U32.AND UP1, UPT, UR14, 0x8, UPT ;  /* 0x000000080e00788c */ /* 0x000fe2000bf26070 */
[----:B------:R-:W-:Y:S01]  /*31a0*/  IMAD.WIDE.U32 R20, R40, UR4, RZ ;  /* 0x0000000428147c25 */ /* 0x000fe2000f8e00ff */
[----:B------:R-:W-:Y:S01]  /*31b0*/  UISETP.NE.U32.AND UP0, UPT, UR18, URZ, UPT ;  /* 0x000000ff1200728c */ /* 0x000fe2000bf05070 */
[----:B------:R-:W-:Y:S01]  /*31c0*/  CS2R R18, SRZ ;  /* 0x0000000000127805 */ /* 0x000fe2000001ff00 */
[----:B------:R-:W-:Y:S01]  /*31d0*/  UISETP.GE.U32.AND.EX UP1, UPT, UR15, URZ, UPT, UP1 ;  /* 0x000000ff0f00728c */ /* 0x000fe2000bf26110 */
[----:B------:R-:W-:Y:S01]  /*31e0*/  IMAD.MOV.U32 R6, RZ, RZ, RZ ;  /* 0x000000ffff067224 */ /* 0x000fe200078e00ff */
[----:B------:R-:W-:Y:S01]  /*31f0*/  IADD3 R23, PT, PT, R21, R23, RZ ;  /* 0x0000001715177210 */ /* 0x000fe20007ffe0ff */
[----:B------:R-:W-:Y:S01]  /*3200*/  IMAD.MOV.U32 R39, RZ, RZ, RZ ;  /* 0x000000ffff277224 */ /* 0x000fe200078e00ff */
[----:B------:R-:W-:-:S05]  /*3210*/  UISETP.NE.AND.EX UP0, UPT, URZ, URZ, UPT, UP0 ;  /* 0x000000ffff00728c */ /* 0x000fca000bf05300 */
[----:B------:R-:W-:Y:S06]  /*3220*/  BRA.U !UP1, `(.L_x_7930) ;  /* 0x0000000509507547 */ /* 0x000fec000b800000 */
[----:B------:R-:W1:Y:S01]  /*3230*/  LDCU.64 UR24, c[0x0][0x398] ;  /* 0x00007300ff1877ac */ /* 0x000e620008000a00 */
[----:B------:R-:W-:Y:S01]  /*3240*/  IMAD.MOV.U32 R36, RZ, RZ, R0 ;  /* 0x000000ffff247224 */ /* 0x000fe200078e0000 */
[----:B------:R-:W-:Y:S01]  /*3250*/  CS2R R18, SRZ ;  /* 0x0000000000127805 */ /* 0x000fe2000001ff00 */
[----:B------:R-:W2:Y:S01]  /*3260*/  LDCU.64 UR26, c[0x0][0x3e8] ;  /* 0x00007d00ff1a77ac */ /* 0x000ea20008000a00 */
[----:B------:R-:W-:Y:S02]  /*3270*/  ULOP3.LUT UR5, UR20, 0xfffffff8, URZ, 0xc0, !UPT ;  /* 0xfffffff814057892 */ /* 0x000fe4000f8ec0ff */
[----:B------:R-:W-:-:S04]  /*3280*/  ULOP3.LUT UR8, UR19, 0x7fffffff, URZ, 0xc0, !UPT ;  /* 0x7fffffff13087892 */ /* 0x000fc8000f8ec0ff */
[----:B------:R-:W-:Y:S02]  /*3290*/  IMAD.U32 R6, RZ, RZ, UR5 ;  /* 0x00000005ff067e24 */ /* 0x000fe4000f8e00ff */
[----:B------:R-:W-:Y:S01]  /*32a0*/  IMAD.U32 R39, RZ, RZ, UR8 ;  /* 0x00000008ff277e24 */ /* 0x000fe2000f8e00ff */
[----:B-1----:R-:W-:-:S04]  /*32b0*/  LEA R42, P0, R20, UR24, 0x3 ;  /* 0x00000018142a7c11 */ /* 0x002fc8000f8018ff */
[----:B------:R-:W-:Y:S01]  /*32c0*/  LEA.HI.X R43, R20, UR25, R23, 0x3, P0 ;  /* 0x00000019142b7c11 */ /* 0x000fe200080f1c17 */
[----:B--2---:R-:W-:Y:S02]  /*32d0*/  USHF.L.U64.HI UR9, UR26, 0x3, UR27 ;  /* 0x000000031a097899 */ /* 0x004fe4000801021b */
[----:B------:R-:W-:Y:S02]  /*32e0*/  USHF.L.U32 UR10, UR26, 0x3, URZ ;  /* 0x000000031a0a7899 */ /* 0x000fe400080006ff */
[----:B------:R-:W-:-:S12]  /*32f0*/  USHF.L.U64.HI UR4, UR26, 0x6, UR27 ;  /* 0x000000061a047899 */ /* 0x000fd8000801021b */
.L_x_7931:
[----:B------:R-:W2:Y:S04]  /*3300*/  LDL.64 R26, [R36+-0x10] ;  /* 0xfffff000241a7983 */ /* 0x000ea80000100a00 */
[----:B------:R-:W2:Y:S01]  /*3310*/  LDG.E.64 R24, desc[UR16][R42.64] ;  /* 0x000000102a187981 */ /* 0x000ea2000c1e1b00 */
[----:B------:R-:W-:-:S03]  /*3320*/  IADD3 R34, P0, PT, R42, UR10, RZ ;  /* 0x0000000a2a227c10 */ /* 0x000fc6000ff1e0ff */
[----:B------:R-:W3:Y:S01]  /*3330*/  LDL.64 R30, [R36+-0x8] ;  /* 0xfffff800241e7983 */ /* 0x000ee20000100a00 */
[----:B------:R-:W-:Y:S02]  /*3340*/  IADD3.X R35, PT, PT, R43, UR9, RZ, P0, !PT ;  /* 0x000000092b237c10 */ /* 0x000fe400087fe4ff */
[----:B------:R-:W-:-:S03]  /*3350*/  IADD3 R32, P0, PT, R34, UR10, RZ ;  /* 0x0000000a22207c10 */ /* 0x000fc6000ff1e0ff */
[----:B------:R-:W3:Y:S01]  /*3360*/  LDG.E.64 R28, desc[UR16][R34.64] ;  /* 0x00000010221c7981 */ /* 0x000ee2000c1e1b00 */
[----:B------:R-:W-:Y:S01]  /*3370*/  IADD3.X R33, PT, PT, R35, UR9, RZ, P0, !PT ;  /* 0x0000000923217c10 */ /* 0x000fe200087fe4ff */
[----:B--2---:R-:W-:Y:S02]  /*3380*/  IMAD R25, R25, R26, RZ ;  /* 0x0000001a19197224 */ /* 0x004fe400078e02ff */
[----:B------:R-:W2:Y:S01]  /*3390*/  LDL.64 R34, [R36+0x8] ;  /* 0x0000080024227983 */ /* 0x000ea20000100a00 */
[----:B------:R-:W-:-:S04]  /*33a0*/  IMAD.WIDE.U32 R18, R26, R24, R18 ;  /* 0x000000181a127225 */ /* 0x000fc800078e0012 */
[----:B------:R-:W-:Y:S02]  /*33b0*/  IMAD R37, R27, R24, R25 ;  /* 0x000000181b257224 */ /* 0x000fe400078e0219 */
[----:B------:R-:W4:Y:S04]  /*33c0*/  LDG.E.64 R24, desc[UR16][R32.64] ;  /* 0x0000001020187981 */ /* 0x000f28000c1e1b00 */
[----:B------:R-:W4:Y:S01]  /*33d0*/  LDL.64 R26, [R36] ;  /* 0x00000000241a7983 */ /* 0x000f220000100a00 */
[----:B------:R-:W-:Y:S01]  /*33e0*/  IADD3 R44, P0, PT, R32, UR10, RZ ;  /* 0x0000000a202c7c10 */ /* 0x000fe2000ff1e0ff */
[----:B------:R-:W-:-:S03]  /*33f0*/  IMAD.IADD R19, R19, 0x1, R37 ;  /* 0x0000000113137824 */ /* 0x000fc600078e0225 */
[----:B------:R-:W-:Y:S01]  /*3400*/  IADD3.X R45, PT, PT, R33, UR9, RZ, P0, !PT ;  /* 0x00000009212d7c10 */ /* 0x000fe200087fe4ff */
[----:B---3--:R-:W-:Y:S02]  /*3410*/  IMAD R29, R29, R30, RZ ;  /* 0x0000001e1d1d7224 */ /* 0x008fe400078e02ff */
[-C--:B------:R-:W-:Y:S02]  /*3420*/  IMAD.WIDE.U32 R18, R30, R28.reuse, R18 ;  /* 0x0000001c1e127225 */ /* 0x080fe400078e0012 */
[----:B------:R-:W2:Y:S02]  /*3430*/  LDG.E.64 R32, desc[UR16][R44.64] ;  /* 0x000000102c207981 */ /* 0x000ea4000c1e1b00 */
[----:B------:R-:W-:Y:S01]  /*3440*/  IMAD R29, R31, R28, R29 ;  /* 0x0000001c1f1d7224 */ /* 0x000fe200078e021d */
[----:B------:R-:W-:-:S04]  /*3450*/  IADD3 R28, P0, PT, R44, UR10, RZ ;  /* 0x0000000a2c1c7c10 */ /* 0x000fc8000ff1e0ff */
[----:B------:R-:W-:Y:S02]  /*3460*/  IADD3 R19, PT, PT, R19, R29, RZ ;  /* 0x0000001d13137210 */ /* 0x000fe40007ffe0ff */
[----:B------:R-:W-:Y:S01]  /*3470*/  IADD3.X R29, PT, PT, R45, UR9, RZ, P0, !PT ;  /* 0x000000092d1d7c10 */ /* 0x000fe200087fe4ff */
[----:B----4-:R-:W-:Y:S02]  /*3480*/  IMAD R31, R25, R26, RZ ;  /* 0x0000001a191f7224 */ /* 0x010fe400078e02ff */
[----:B------:R-:W-:-:S04]  /*3490*/  IMAD.WIDE.U32 R18, R26, R24, R18 ;  /* 0x000000181a127225 */ /* 0x000fc800078e0012 */
[----:B------:R-:W-:Y:S02]  /*34a0*/  IMAD R31, R27, R24, R31 ;  /* 0x000000181b1f7224 */ /* 0x000fe400078e021f */
[----:B------:R1:W3:Y:S04]  /*34b0*/  LDG.E.64 R24, desc[UR16][R28.64] ;  /* 0x000000101c187981 */ /* 0x0002e8000c1e1b00 */
[----:B------:R-:W3:Y:S01]  /*34c0*/  LDL.64 R26, [R36+0x10] ;  /* 0x00001000241a7983 */ /* 0x000ee20000100a00 */
[----:B------:R-:W-:Y:S01]  /*34d0*/  IMAD.IADD R19, R19, 0x1, R31 ;  /* 0x0000000113137824 */ /* 0x000fe200078e021f */
[----:B------:R-:W-:Y:S01]  /*34e0*/  IADD3 R30, P0, PT, R28, UR10, RZ ;  /* 0x0000000a1c1e7c10 */ /* 0x000fe2000ff1e0ff */
[----:B--2---:R-:W-:Y:S02]  /*34f0*/  IMAD R31, R33, R34, RZ ;  /* 0x00000022211f7224 */ /* 0x004fe400078e02ff */
[----:B------:R-:W-:-:S04]  /*3500*/  IMAD.WIDE.U32 R18, R34, R32, R18 ;  /* 0x0000002022127225 */ /* 0x000fc800078e0012 */
[----:B------:R-:W-:Y:S01]  /*3510*/  IMAD R33, R35, R32, R31 ;  /* 0x0000002023217224 */ /* 0x000fe200078e021f */
[----:B------:R-:W-:Y:S01]  /*3520*/  IADD3.X R31, PT, PT, R29, UR9, RZ, P0, !PT ;  /* 0x000000091d1f7c10 */ /* 0x000fe200087fe4ff */
[----:B------:R-:W2:Y:S01]  /*3530*/  LDL.64 R34, [R36+0x18] ;  /* 0x0000180024227983 */ /* 0x000ea20000100a00 */
[----:B------:R-:W-:Y:S01]  /*3540*/  IADD3 R44, P0, PT, R30, UR10, RZ ;  /* 0x0000000a1e2c7c10 */ /* 0x000fe2000ff1e0ff */
[----:B------:R-:W-:Y:S02]  /*3550*/  IMAD.IADD R19, R19, 0x1, R33 ;  /* 0x0000000113137824 */ /* 0x000fe400078e0221 */
[----:B------:R-:W2:Y:S01]  /*3560*/  LDG.E.64 R32, desc[UR16][R30.64] ;  /* 0x000000101e207981 */ /* 0x000ea2000c1e1b00 */
[----:B------:R-:W-:Y:S02]  /*3570*/  IADD3.X R45, PT, PT, R31, UR9, RZ, P0, !PT ;  /* 0x000000091f2d7c10 */ /* 0x000fe400087fe4ff */
[----:B-1----:R-:W-:-:S04]  /*3580*/  IADD3 R28, P0, PT, R44, UR10, RZ ;  /* 0x0000000a2c1c7c10 */ /* 0x002fc8000ff1e0ff */
[----:B------:R-:W-:Y:S01]  /*3590*/  IADD3.X R29, PT, PT, R45, UR9, RZ, P0, !PT ;  /* 0x000000092d1d7c10 */ /* 0x000fe200087fe4ff */
[----:B------:R-:W4:Y:S05]  /*35a0*/  LDL.64 R30, [R36+0x28] ;  /* 0x00002800241e7983 */ /* 0x000f2a0000100a00 */
[----:B------:R-:W4:Y:S01]  /*35b0*/  LDG.E.64 R28, desc[UR16][R28.64] ;  /* 0x000000101c1c7981 */ /* 0x000f22000c1e1b00 */
[----:B---3--:R-:W-:Y:S02]  /*35c0*/  IMAD R37, R25, R26, RZ ;  /* 0x0000001a19257224 */ /* 0x008fe400078e02ff */
[----:B------:R-:W-:-:S04]  /*35d0*/  IMAD.WIDE.U32 R18, R26, R24, R18 ;  /* 0x000000181a127225 */ /* 0x000fc800078e0012 */
[----:B------:R-:W-:Y:S02]  /*35e0*/  IMAD R37, R27, R24, R37 ;  /* 0x000000181b257224 */ /* 0x000fe400078e0225 */
[----:B------:R-:W3:Y:S04]  /*35f0*/  LDG.E.64 R24, desc[UR16][R44.64] ;  /* 0x000000102c187981 */ /* 0x000ee8000c1e1b00 */
[----:B------:R1:W3:Y:S01]  /*3600*/  LDL.64 R26, [R36+0x20] ;  /* 0x00002000241a7983 */ /* 0x0002e20000100a00 */
[----:B------:R-:W-:Y:S02]  /*3610*/  IMAD.IADD R19, R19, 0x1, R37 ;  /* 0x0000000113137824 */ /* 0x000fe400078e0225 */
[----:B--2---:R-:W-:Y:S02]  /*3620*/  IMAD R33, R33, R34, RZ ;  /* 0x0000002221217224 */ /* 0x004fe400078e02ff */
[----:B------:R-:W-:Y:S01]  /*3630*/  IMAD.WIDE.U32 R18, R34, R32, R18 ;  /* 0x0000002022127225 */ /* 0x000fe200078e0012 */
[----:B------:R-:W-:-:S03]  /*3640*/  UIADD3 UR5, UP1, UPT, UR5, -0x8, URZ ;  /* 0xfffffff805057890 */ /* 0x000fc6000ff3e0ff */
[----:B------:R-:W-:Y:S01]  /*3650*/  IMAD R33, R35, R32, R33 ;  /* 0x0000002023217224 */ /* 0x000fe200078e0221 */
[----:B------:R-:W-:-:S03]  /*3660*/  UIADD3.X UR8, UPT, UPT, UR8, -0x1, URZ, UP1, !UPT ;  /* 0xffffffff08087890 */ /* 0x000fc60008ffe4ff */
[----:B------:R-:W-:Y:S01]  /*3670*/  IMAD.IADD R19, R19, 0x1, R33 ;  /* 0x0000000113137824 */ /* 0x000fe200078e0221 */
[----:B------:R-:W-:-:S04]  /*3680*/  UISETP.NE.U32.AND UP1, UPT, UR5, URZ, UPT ;  /* 0x000000ff0500728c */ /* 0x000fc8000bf25070 */
[----:B------:R-:W-:Y:S01]  /*3690*/  UISETP.NE.AND.EX UP1, UPT, UR8, URZ, UPT, UP1 ;  /* 0x000000ff0800728c */ /* 0x000fe2000bf25310 */
[----:B-1----:R-:W-:Y:S02]  /*36a0*/  VIADD R36, R36, 0x40 ;  /* 0x0000004024247836 */ /* 0x002fe40000000000 */
[----:B---3--:R-:W-:Y:S02]  /*36b0*/  IMAD R25, R25, R26, RZ ;  /* 0x0000001a19197224 */ /* 0x008fe400078e02ff */
[----:B------:R-:W-:-:S04]  /*36c0*/  IMAD.WIDE.U32 R18, R26, R24, R18 ;  /* 0x000000181a127225 */ /* 0x000fc800078e0012 */
[----:B------:R-:W-:Y:S02]  /*36d0*/  IMAD R25, R27, R24, R25 ;  /* 0x000000181b197224 */ /* 0x000fe400078e0219 */
[----:B------:R-:W-:-:S03]  /*36e0*/  IMAD.U32 R27, RZ, RZ, UR26 ;  /* 0x0000001aff1b7e24 */ /* 0x000fc6000f8e00ff */
[----:B------:R-:W-:Y:S01]  /*36f0*/  IADD3 R19, PT, PT, R19, R25, RZ ;  /* 0x0000001913137210 */ /* 0x000fe20007ffe0ff */
[----:B----4-:R-:W-:Y:S01]  /*3700*/  IMAD R25, R29, R30, RZ ;  /* 0x0000001e1d197224 */ /* 0x010fe200078e02ff */
[----:B------:R-:W-:-:S03]  /*3710*/  LEA R42, P0, R27, R42, 0x6 ;  /* 0x0000002a1b2a7211 */ /* 0x000fc600078030ff */
[-C--:B------:R-:W-:Y:S02]  /*3720*/  IMAD R25, R31, R28.reuse, R25 ;  /* 0x0000001c1f197224 */ /* 0x080fe400078e0219 */
[----:B------:R-:W-:Y:S01]  /*3730*/  IMAD.WIDE.U32 R18, R30, R28, R18 ;  /* 0x0000001c1e127225 */ /* 0x000fe200078e0012 */
[----:B------:R-:W-:-:S03]  /*3740*/  IADD3.X R43, PT, PT, R43, UR4, RZ, P0, !PT ;  /* 0x000000042b2b7c10 */ /* 0x000fc600087fe4ff */
[----:B------:R-:W-:Y:S01]  /*3750*/  IMAD.IADD R19, R19, 0x1, R25 ;  /* 0x0000000113137824 */ /* 0x000fe200078e0219 */
[----:B------:R-:W-:Y:S06]  /*3760*/  BRA.U UP1, `(.L_x_7931) ;  /* 0xfffffff901e47547 */ /* 0x000fec000b83ffff */
.L_x_7930:
[----:B------:R-:W-:Y:S05]  /*3770*/  BRA.U !UP0, `(.L_x_7929) ;  /* 0x00000005088c7547 */ /* 0x000fea000b800000 */
[----:B------:R-:W1:Y:S01]  /*3780*/  LDC.64 R24, c[0x0][0x3e8] ;  /* 0x0000fa00ff187b82 */ /* 0x000e620000000a00 */
[----:B------:R-:W-:Y:S02]  /*3790*/  UISETP.GE.U32.AND UP0, UPT, UR18, 0x4, UPT ;  /* 0x000000041200788c */ /* 0x000fe4000bf06070 */
[----:B------:R-:W-:Y:S02]  /*37a0*/  UISETP.NE.U32.AND UP1, UPT, UR11, URZ, UPT ;  /* 0x000000ff0b00728c */ /* 0x000fe4000bf25070 */
[----:B------:R-:W-:Y:S02]  /*37b0*/  UISETP.GE.U32.AND.EX UP0, UPT, URZ, URZ, UPT, UP0 ;  /* 0x000000ffff00728c */ /* 0x000fe4000bf06100 */
[----:B------:R-:W-:-:S07]  /*37c0*/  UISETP.NE.AND.EX UP1, UPT, URZ, URZ, UPT, UP1 ;  /* 0x000000ffff00728c */ /* 0x000fce000bf25310 */
[----:B------:R-:W-:Y:S05]  /*37d0*/  BRA.U !UP0, `(.L_x_7932) ;  /* 0x0000000108b07547 */ /* 0x000fea000b800000 */
[----:B------:R-:W2:Y:S01]  /*37e0*/  LDCU.64 UR4, c[0x0][0x398] ;  /* 0x00007300ff0477ac */ /* 0x000ea20008000a00 */
[-C--:B-1----:R-:W-:Y:S01]  /*37f0*/  IMAD R26, R39, R24.reuse, RZ ;  /* 0x00000018271a7224 */ /* 0x082fe200078e02ff */
[C---:B------:R-:W-:Y:S01]  /*3800*/  LEA R42, R6.reuse, R1, 0x3 ;  /* 0x00000001062a7211 */ /* 0x040fe200078e18ff */
[----:B------:R-:W-:Y:S02]  /*3810*/  IMAD.MOV.U32 R22, RZ, RZ, R20 ;  /* 0x000000ffff167224 */ /* 0x000fe400078e0014 */
[C---:B------:R-:W-:Y:S02]  /*3820*/  IMAD R27, R6.reuse, R25, R26 ;  /* 0x00000019061b7224 */ /* 0x040fe400078e021a */
[----:B------:R-:W-:Y:S01]  /*3830*/  IMAD.WIDE.U32 R28, R6, R24, R22 ;  /* 0x00000018061c7225 */ /* 0x000fe200078e0016 */
[----:B------:R-:W3:Y:S03]  /*3840*/  LDL.64 R36, [R42+0x28] ;  /* 0x000028002a247983 */ /* 0x000ee60000100a00 */
[----:B------:R-:W-:-:S02]  /*3850*/  IMAD.IADD R29, R29, 0x1, R27 ;  /* 0x000000011d1d7824 */ /* 0x000fc400078e021b */
[----:B------:R-:W-:-:S04]  /*3860*/  IMAD.WIDE.U32 R26, R24, 0x8, RZ ;  /* 0x00000008181a7825 */ /* 0x000fc800078e00ff */
[----:B------:R-:W-:Y:S01]  /*3870*/  IMAD.SHL.U32 R43, R25, 0x8, RZ ;  /* 0x00000008192b7824 */ /* 0x000fe200078e00ff */
[----:B--2---:R-:W-:-:S03]  /*3880*/  LEA R44, P0, R28, UR4, 0x3 ;  /* 0x000000041c2c7c11 */ /* 0x004fc6000f8018ff */
[----:B------:R-:W-:Y:S01]  /*3890*/  IMAD.IADD R43, R27, 0x1, R43 ;  /* 0x000000011b2b7824 */ /* 0x000fe200078e022b */
[----:B------:R-:W-:Y:S02]  /*38a0*/  LEA.HI.X R45, R28, UR5, R29, 0x3, P0 ;  /* 0x000000051c2d7c11 */ /* 0x000fe400080f1c1d */
[----:B------:R-:W2:Y:S01]  /*38b0*/  LDL.64 R28, [R42+0x20] ;  /* 0x000020002a1c7983 */ /* 0x000ea20000100a00 */
[----:B------:R-:W-:-:S03]  /*38c0*/  IADD3 R30, P0, PT, R44, R26, RZ ;  /* 0x0000001a2c1e7210 */ /* 0x000fc60007f1e0ff */
[----:B------:R-:W2:Y:S02]  /*38d0*/  LDG.E.64 R32, desc[UR16][R44.64] ;  /* 0x000000102c207981 */ /* 0x000ea4000c1e1b00 */
[----:B------:R-:W-:-:S05]  /*38e0*/  IMAD.X R31, R45, 0x1, R43, P0 ;  /* 0x000000012d1f7824 */ /* 0x000fca00000e062b */
[----:B------:R-:W3:Y:S01]  /*38f0*/  LDG.E.64 R34, desc[UR16][R30.64] ;  /* 0x000000101e227981 */ /* 0x000ee2000c1e1b00 */
[----:B--2---:R-:W-:Y:S02]  /*3900*/  IMAD R27, R33, R28, RZ ;  /* 0x0000001c211b7224 */ /* 0x004fe400078e02ff */
[----:B------:R-:W-:Y:S01]  /*3910*/  IMAD.WIDE.U32 R18, R28, R32, R18 ;  /* 0x000000201c127225 */ /* 0x000fe200078e0012 */
[----:B------:R-:W-:-:S03]  /*3920*/  IADD3 R28, P0, PT, R30, R26, RZ ;  /* 0x0000001a1e1c7210 */ /* 0x000fc60007f1e0ff */
[----:B------:R-:W-:Y:S02]  /*3930*/  IMAD R27, R29, R32, R27 ;  /* 0x000000201d1b7224 */ /* 0x000fe400078e021b */
[----:B---3--:R-:W-:Y:S02]  /*3940*/  IMAD R33, R35, R36, RZ ;  /* 0x0000002423217224 */ /* 0x008fe400078e02ff */
[----:B------:R-:W-:Y:S01]  /*3950*/  IMAD.X R29, R31, 0x1, R43, P0 ;  /* 0x000000011f1d7824 */ /* 0x000fe200000e062b */
[----:B------:R-:W-:Y:S02]  /*3960*/  IADD3 R19, PT, PT, R19, R27, RZ ;  /* 0x0000001b13137210 */ /* 0x000fe40007ffe0ff */
[----:B------:R-:W-:Y:S01]  /*3970*/  IADD3 R26, P1, PT, R28, R26, RZ ;  /* 0x0000001a1c1a7210 */ /* 0x000fe20007f3e0ff */
[-C--:B------:R-:W-:Y:S01]  /*3980*/  IMAD R33, R37, R34.reuse, R33 ;  /* 0x0000002225217224 */ /* 0x080fe200078e0221 */
[----:B------:R-:W2:Y:S01]  /*3990*/  LDG.E.64 R30, desc[UR16][R28.64] ;  /* 0x000000101c1e7981 */ /* 0x000ea2000c1e1b00 */
[----:B------:R-:W-:-:S03]  /*39a0*/  IMAD.WIDE.U32 R18, R36, R34, R18 ;  /* 0x0000002224127225 */ /* 0x000fc600078e0012 */
[----:B------:R-:W2:Y:S01]  /*39b0*/  LDL.64 R34, [R42+0x30] ;  /* 0x000030002a227983 */ /* 0x000ea20000100a00 */
[----:B------:R-:W-:-:S03]  /*39c0*/  IMAD.X R27, R29, 0x1, R43, P1 ;  /* 0x000000011d1b7824 */ /* 0x000fc600008e062b */
[----:B------:R-:W3:Y:S04]  /*39d0*/  LDL.64 R36, [R42+0x38] ;  /* 0x000038002a247983 */ /* 0x000ee80000100a00 */
[----:B------:R-:W3:Y:S01]  /*39e0*/  LDG.E.64 R26, desc[UR16][R26.64] ;  /* 0x000000101a1a7981 */ /* 0x000ee2000c1e1b00 */
[----:B------:R-:W-:Y:S01]  /*39f0*/  IMAD.IADD R19, R19, 0x1, R33 ;  /* 0x0000000113137824 */ /* 0x000fe200078e0221 */
        /* <DEDUP_REMOVED lines=10> */
.L_x_7932:
[----:B------:R-:W-:Y:S05]  /*3aa0*/  BRA.U !UP1, `(.L_x_7929) ;  /* 0x0000000109c07547 */ /* 0x000fea000b800000 */
[----:B------:R-:W-:Y:S02]  /*3ab0*/  UISETP.NE.U32.AND UP0, UPT, UR11, 0x1, UPT ;  /* 0x000000010b00788c */ /* 0x000fe4000bf05070 */
[----:B------:R-:W-:Y:S02]  /*3ac0*/  ULOP3.LUT UR4, UR20, 0x1, URZ, 0xc0, !UPT ;  /* 0x0000000114047892 */ /* 0x000fe4000f8ec0ff */
[----:B------:R-:W-:Y:S02]  /*3ad0*/  UISETP.NE.AND.EX UP0, UPT, URZ, URZ, UPT, UP0 ;  /* 0x000000ffff00728c */ /* 0x000fe4000bf05300 */
[----:B------:R-:W-:-:S04]  /*3ae0*/  UISETP.NE.U32.AND UP1, UPT, UR4, 0x1, UPT ;  /* 0x000000010400788c */ /* 0x000fc8000bf25070 */
[----:B------:R-:W-:-:S03]  /*3af0*/  UISETP.NE.U32.AND.EX UP1, UPT, URZ, URZ, UPT, UP1 ;  /* 0x000000ffff00728c */ /* 0x000fc6000bf25110 */
[----:B------:R-:W-:Y:S08]  /*3b00*/  BRA.U !UP0, `(.L_x_7933) ;  /* 0x0000000108687547 */ /* 0x000ff0000b800000 */
[----:B------:R-:W2:Y:S01]  /*3b10*/  LDCU.64 UR4, c[0x0][0x398] ;  /* 0x00007300ff0477ac */ /* 0x000ea20008000a00 */
[-C--:B-1----:R-:W-:Y:S01]  /*3b20*/  IMAD R28, R39, R24.reuse, RZ ;  /* 0x00000018271c7224 */ /* 0x082fe200078e02ff */
[C---:B------:R-:W-:Y:S01]  /*3b30*/  LEA R36, R6.reuse, R1, 0x3 ;  /* 0x0000000106247211 */ /* 0x040fe200078e18ff */
[----:B------:R-:W-:Y:S02]  /*3b40*/  IMAD.MOV.U32 R26, RZ, RZ, R20 ;  /* 0x000000ffff1a7224 */ /* 0x000fe400078e0014 */
[----:B------:R-:W-:Y:S02]  /*3b50*/  IMAD.MOV.U32 R27, RZ, RZ, R23 ;  /* 0x000000ffff1b7224 */ /* 0x000fe400078e0017 */
[C---:B------:R-:W-:Y:S02]  /*3b60*/  IMAD R29, R6.reuse, R25, R28 ;  /* 0x00000019061d7224 */ /* 0x040fe400078e021c */
[----:B------:R-:W-:-:S04]  /*3b70*/  IMAD.WIDE.U32 R26, R6, R24, R26 ;  /* 0x00000018061a7225 */ /* 0x000fc800078e001a */
[----:B------:R-:W-:Y:S01]  /*3b80*/  IMAD.IADD R29, R27, 0x1, R29 ;  /* 0x000000011b1d7824 */ /* 0x000fe200078e021d */
[----:B--2---:R-:W-:-:S04]  /*3b90*/  LEA R34, P0, R26, UR4, 0x3 ;  /* 0x000000041a227c11 */ /* 0x004fc8000f8018ff */
        /* <DEDUP_REMOVED lines=17> */
.L_x_7933:
[----:B------:R-:W-:Y:S05]  /*3cb0*/  BRA.U UP1, `(.L_x_7929) ;  /* 0x00000001013c7547 */ /* 0x000fea000b800000 */
[----:B------:R-:W2:Y:S01]  /*3cc0*/  LDCU.64 UR4, c[0x0][0x398] ;  /* 0x00007300ff0477ac */ /* 0x000ea20008000a00 */
[-C--:B-1----:R-:W-:Y:S02]  /*3cd0*/  IMAD R39, R39, R24.reuse, RZ ;  /* 0x0000001827277224 */ /* 0x082fe400078e02ff */
[----:B------:R-:W-:Y:S02]  /*3ce0*/  IMAD.MOV.U32 R21, RZ, RZ, R23 ;  /* 0x000000ffff157224 */ /* 0x000fe400078e0017 */
[C---:B------:R-:W-:Y:S02]  /*3cf0*/  IMAD R39, R6.reuse, R25, R39 ;  /* 0x0000001906277224 */ /* 0x040fe400078e0227 */
[----:B------:R-:W-:-:S04]  /*3d00*/  IMAD.WIDE.U32 R20, R6, R24, R20 ;  /* 0x0000001806147225 */ /* 0x000fc800078e0014 */
[----:B------:R-:W-:Y:S01]  /*3d10*/  IMAD.U32 R6, R6, 0x8, R1 ;  /* 0x0000000806067824 */ /* 0x000fe200078e0001 */
[----:B------:R-:W-:Y:S02]  /*3d20*/  IADD3 R21, PT, PT, R21, R39, RZ ;  /* 0x0000002715157210 */ /* 0x000fe40007ffe0ff */
[----:B--2---:R-:W-:-:S04]  /*3d30*/  LEA R22, P0, R20, UR4, 0x3 ;  /* 0x0000000414167c11 */ /* 0x004fc8000f8018ff */
[----:B------:R-:W-:Y:S02]  /*3d40*/  LEA.HI.X R23, R20, UR5, R21, 0x3, P0 ;  /* 0x0000000514177c11 */ /* 0x000fe400080f1c15 */
[----:B------:R-:W2:Y:S04]  /*3d50*/  LDL.64 R20, [R6+0x20] ;  /* 0x0000200006147983 */ /* 0x000ea80000100a00 */
[----:B------:R-:W2:Y:S02]  /*3d60*/  LDG.E.64 R22, desc[UR16][R22.64] ;  /* 0x0000001016167981 */ /* 0x000ea4000c1e1b00 */
[----:B--2---:R-:W-:Y:S02]  /*3d70*/  IMAD R25, R23, R20, RZ ;  /* 0x0000001417197224 */ /* 0x004fe400078e02ff */
[----:B------:R-:W-:-:S04]  /*3d80*/  IMAD.WIDE.U32 R18, R20, R22, R18 ;  /* 0x0000001614127225 */ /* 0x000fc800078e0012 */
[----:B------:R-:W-:-:S04]  /*3d90*/  IMAD R25, R21, R22, R25 ;  /* 0x0000001615197224 */ /* 0x000fc800078e0219 */
[----:B------:R-:W-:-:S07]  /*3da0*/  IMAD.IADD R19, R19, 0x1, R25 ;  /* 0x0000000113137824 */ /* 0x000fce00078e0219 */
.L_x_7929:
[----:B------:R-:W2:Y:S01]  /*3db0*/  LDC.64 R20, c[0x0][0x3f8] ;  /* 0x0000fe00ff147b82 */ /* 0x000ea20000000a00 */
[----:B-1----:R-:W-:Y:S01]  /*3dc0*/  IMAD.U32 R24, RZ, RZ, UR12 ;  /* 0x0000000cff187e24 */ /* 0x002fe2000f8e00ff */
[----:B------:R-:W-:Y:S01]  /*3dd0*/  MOV R25, UR13 ;  /* 0x0000000d00197c02 */ /* 0x000fe20008000f00 */
[----:B------:R-:W-:Y:S02]  /*3de0*/  IMAD.U32 R27, RZ, RZ, UR12 ;  /* 0x0000000cff1b7e24 */ /* 0x000fe4000f8e00ff */
[----:B------:R-:W-:Y:S01]  /*3df0*/  IMAD.U32 R6, RZ, RZ, UR13 ;  /* 0x0000000dff067e24 */ /* 0x000fe2000f8e00ff */
[----:B--2---:R-:W-:-:S04]  /*3e00*/  ISETP.GE.U32.AND P0, PT, R20, 0x1, PT ;  /* 0x000000011400780c */ /* 0x004fc80003f06070 */
[----:B------:R-:W-:-:S13]  /*3e10*/  ISETP.GE.AND.EX P0, PT, R21, RZ, PT, P0 ;  /* 0x000000ff1500720c */ /* 0x000fda0003f06300 */
[----:B------:R-:W-:Y:S05]  /*3e20*/  @!P0 BRA `(.L_x_7934) ;  /* 0x0000000000888947 */ /* 0x000fea0003800000 */
[----:B------:R-:W-:Y:S01]  /*3e30*/  BSSY.RECONVERGENT B1, `(.L_x_7934) ;  /* 0x0000021000017945 */ /* 0x000fe20003800200 */
[----:B0-----:R-:W-:Y:S01]  /*3e40*/  IMAD.U32 R35, RZ, RZ, UR22 ;  /* 0x00000016ff237e24 */ /* 0x001fe2000f8e00ff */
[----:B------:R-:W-:Y:S01]  /*3e50*/  MOV R34, UR13 ;  /* 0x0000000d00227c02 */ /* 0x000fe20008000f00 */
[----:B------:R-:W-:Y:S02]  /*3e60*/  IMAD.U32 R36, RZ, RZ, UR23 ;  /* 0x00000017ff247e24 */ /* 0x000fe4000f8e00ff */
[----:B------:R-:W-:Y:S02]  /*3e70*/  IMAD.U32 R32, RZ, RZ, UR12 ;  /* 0x0000000cff207e24 */ /* 0x000fe4000f8e00ff */
[----:B------:R-:W-:Y:S02]  /*3e80*/  IMAD.U32 R24, RZ, RZ, UR12 ;  /* 0x0000000cff187e24 */ /* 0x000fe4000f8e00ff */
[----:B------:R-:W-:-:S07]  /*3e90*/  IMAD.U32 R6, RZ, RZ, UR13 ;  /* 0x0000000dff067e24 */ /* 0x000fce000f8e00ff */
.L_x_7935:
        /* <DEDUP_REMOVED lines=19> */
[----:B------:R-:W-:Y:S02]  /*3fd0*/  IADD3.X R23, PT, PT, R6, RZ, R31, P4, P5 ;  /* 0x000000ff06177210 */ /* 0x000fe400027ea41f */
[----:B------:R-:W-:Y:S02]  /*3fe0*/  ISETP.GT.AND.EX P2, PT, R36, RZ, PT, P2 ;  /* 0x000000ff2400720c */ /* 0x000fe40003f44320 */
[----:B------:R-:W-:Y:S02]  /*3ff0*/  SEL R24, R29, R24, !P1 ;  /* 0x000000181d187207 */ /* 0x000fe40004800000 */
[----:B------:R-:W-:Y:S02]  /*4000*/  SEL R6, R23, R6, !P1 ;  /* 0x0000000617067207 */ /* 0x000fe40004800000 */
[----:B------:R-:W-:-:S02]  /*4010*/  SEL R32, R20, R32, !P1 ;  /* 0x0000002014207207 */ /* 0x000fc40004800000 */
[----:B------:R-:W-:-:S05]  /*4020*/  SEL R34, R21, R34, !P1 ;  /* 0x0000002215227207 */ /* 0x000fca0004800000 */
[----:B------:R-:W-:Y:S05]  /*4030*/  @P2 BRA `(.L_x_7935) ;  /* 0xfffffffc00982947 */ /* 0x000fea000383ffff */
[----:B------:R-:W-:Y:S05]  /*4040*/  BSYNC.RECONVERGENT B1 ;  /* 0x0000000000017941 */ /* 0x000fea0003800200 */
.L_x_7934:
        /* <DEDUP_REMOVED lines=8> */
.L_x_7937:
        /* <DEDUP_REMOVED lines=27> */
.L_x_7936:
[----:B------:R-:W1:Y:S01]  /*4280*/  LDCU.64 UR4, c[0x0][0x3f0] ;  /* 0x00007e00ff0477ac */ /* 0x000e620008000a00 */
[----:B-----5:R-:W-:Y:S01]  /*4290*/  IADD3 R18, P0, PT, -R24, R27, RZ ;  /* 0x0000001b18127210 */ /* 0x020fe20007f1e1ff */
[----:B------:R-:W2:Y:S04]  /*42a0*/  LDCU.128 UR24, c[0x0][0x400] ;  /* 0x00008000ff1877ac */ /* 0x000ea80008000c00 */
[----:B------:R-:W-:-:S05]  /*42b0*/  IMAD.X R25, R25, 0x1, ~R6, P0 ;  /* 0x0000000119197824 */ /* 0x000fca00000e0e06 */
[--C-:B------:R-:W-:Y:S02]  /*42c0*/  SHF.R.S64 R18, R18, 0x3, R25.reuse ;  /* 0x0000000312127819 */ /* 0x100fe40000001019 */
[----:B------:R-:W-:Y:S02]  /*42d0*/  SHF.R.S32.HI R19, RZ, 0x3, R25 ;  /* 0x00000003ff137819 */ /* 0x000fe40000011419 */
[----:B-1----:R-:W-:Y:S01]  /*42e0*/  IADD3 R22, P1, PT, R24, -UR4, RZ ;  /* 0x8000000418167c10 */ /* 0x002fe2000ff3e0ff */
[C---:B------:R-:W-:Y:S01]  /*42f0*/  IMAD.SHL.U32 R24, R40.reuse, 0x8, RZ ;  /* 0x0000000828187824 */ /* 0x040fe200078e00ff */
[----:B------:R-:W-:Y:S02]  /*4300*/  SHF.L.U64.HI R40, R40, 0x3, R41 ;  /* 0x0000000328287819 */ /* 0x000fe40000010229 */
[----:B------:R-:W-:Y:S02]  /*4310*/  IADD3.X R23, PT, PT, R6, ~UR5, RZ, P1, !PT ;  /* 0x8000000506177c10 */ /* 0x000fe40008ffe4ff */
[----:B--2---:R-:W-:-:S02]  /*4320*/  IADD3 R20, P0, PT, R24, UR24, RZ ;  /* 0x0000001818147c10 */ /* 0x004fc4000ff1e0ff */
[----:B------:R-:W-:Y:S02]  /*4330*/  IADD3 R24, P1, PT, R24, UR26, RZ ;  /* 0x0000001a18187c10 */ /* 0x000fe4000ff3e0ff */
[----:B------:R-:W-:Y:S02]  /*4340*/  IADD3.X R21, PT, PT, R40, UR25, RZ, P0, !PT ;  /* 0x0000001928157c10 */ /* 0x000fe400087fe4ff */
[--C-:B------:R-:W-:Y:S02]  /*4350*/  SHF.R.S64 R22, R22, 0x3, R23.reuse ;  /* 0x0000000316167819 */ /* 0x100fe40000001017 */
[----:B------:R-:W-:Y:S01]  /*4360*/  IADD3.X R25, PT, PT, R40, UR27, RZ, P1, !PT ;  /* 0x0000001b28197c10 */ /* 0x000fe20008ffe4ff */
[----:B------:R2:W-:Y:S01]  /*4370*/  STG.E.64 desc[UR16][R20.64], R18 ;  /* 0x0000001214007986 */ /* 0x0005e2000c101b10 */
[----:B------:R-:W-:-:S05]  /*4380*/  SHF.R.S32.HI R23, RZ, 0x3, R23 ;  /* 0x00000003ff177819 */ /* 0x000fca0000011417 */
[----:B------:R2:W-:Y:S02]  /*4390*/  STG.E.64 desc[UR16][R24.64], R22 ;  /* 0x0000001618007986 */ /* 0x0005e4000c101b10 */
.L_x_7927:
[----:B0-----:R-:W-:Y:S05]  /*43a0*/  BSYNC.RECONVERGENT B0 ;  /* 0x0000000000007941 */ /* 0x001fea0003800200 */
.L_x_7926:
        /* <DEDUP_REMOVED lines=12> */
.L_x_7940:
[----:B------:R-:W-:Y:S01]  /*4470*/  UISETP.NE.U32.AND UP0, UPT, UR14, URZ, UPT ;  /* 0x000000ff0e00728c */ /* 0x000fe2000bf05070 */
[----:B------:R-:W-:-:S03]  /*4480*/  CS2R R30, SRZ ;  /* 0x00000000001e7805 */ /* 0x000fc6000001ff00 */
[----:B------:R-:W-:-:S09]  /*4490*/  UISETP.NE.AND.EX UP0, UPT, UR15, URZ, UPT, UP0 ;  /* 0x000000ff0f00728c */ /* 0x000fd2000bf05300 */
[----:B------:R-:W-:Y:S05]  /*44a0*/  BRA.U !UP0, `(.L_x_7941) ;  /* 0x0000000d08247547 */ /* 0x000fea000b800000 */
[----:B------:R-:W1:Y:S01]  /*44b0*/  LDCU.64 UR8, c[0x0][0x3a0] ;  /* 0x00007400ff0877ac */ /* 0x000e620008000a00 */
[----:B------:R-:W-:-:S04]  /*44c0*/  UISETP.GE.U32.AND UP0, UPT, UR14, 0x1, UPT ;  /* 0x000000010e00788c */ /* 0x000fc8000bf06070 */
[----:B------:R-:W-:Y:S01]  /*44d0*/  UISETP.GE.AND.EX UP0, UPT, UR15, URZ, UPT, UP0 ;  /* 0x000000ff0f00728c */ /* 0x000fe2000bf06300 */
[----:B-12--5:R-:W-:-:S04]  /*44e0*/  IMAD R19, R15, UR8, RZ ;  /* 0x000000080f137c24 */ /* 0x026fc8000f8e02ff */
[----:B------:R-:W-:-:S04]  /*44f0*/  IMAD R21, R14, UR9, R19 ;  /* 0x000000090e157c24 */ /* 0x000fc8000f8e0213 */
[----:B------:R-:W-:Y:S05]  /*4500*/  BRA.U !UP0, `(.L_x_7941) ;  /* 0x0000000d080c7547 */ /* 0x000fea000b800000 */
[----:B------:R-:W-:Y:S01]  /*4510*/  UISETP.GE.U32.AND UP1, UPT, UR14, 0x8, UPT ;  /* 0x000000080e00788c */ /* 0x000fe2000bf26070 */
[----:B------:R-:W-:Y:S01]  /*4520*/  IMAD.WIDE.U32 R18, R14, UR8, RZ ;  /* 0x000000080e127c25 */ /* 0x000fe2000f8e00ff */
[----:B------:R-:W-:Y:S01]  /*4530*/  UISETP.NE.U32.AND UP0, UPT, UR18, URZ, UPT ;  /* 0x000000ff1200728c */ /* 0x000fe2000bf05070 */
[----:B------:R-:W-:Y:S01]  /*4540*/  CS2R R30, SRZ ;  /* 0x00000000001e7805 */ /* 0x000fe2000001ff00 */
[----:B------:R-:W-:Y:S02]  /*4550*/  UISETP.GE.U32.AND.EX UP1, UPT, UR15, URZ, UPT, UP1 ;  /* 0x000000ff0f00728c */ /* 0x000fe4000bf26110 */
[----:B------:R-:W-:Y:S01]  /*4560*/  IADD3 R21, PT, PT, R19, R21, RZ ;  /* 0x0000001513157210 */ /* 0x000fe20007ffe0ff */
[----:B------:R-:W-:Y:S01]  /*4570*/  UMOV UR4, URZ ;  /* 0x000000ff00047c82 */ /* 0x000fe20008000000 */
[----:B------:R-:W-:Y:S01]  /*4580*/  UISETP.NE.AND.EX UP0, UPT, URZ, URZ, UPT, UP0 ;  /* 0x000000ffff00728c */ /* 0x000fe2000bf05300 */
[----:B------:R-:W-:-:S04]  /*4590*/  UMOV UR5, URZ ;  /* 0x000000ff00057c82 */ /* 0x000fc80008000000 */
[----:B------:R-:W-:Y:S06]  /*45a0*/  BRA.U !UP1, `(.L_x_7942) ;  /* 0x0000000509507547 */ /* 0x000fec000b800000 */
[----:B------:R-:W0:Y:S01]  /*45b0*/  LDCU.64 UR8, c[0x0][0x398] ;  /* 0x00007300ff0877ac */ /* 0x000e220008000a00 */
[----:B------:R-:W-:Y:S01]  /*45c0*/  IMAD.MOV.U32 R6, RZ, RZ, R0 ;  /* 0x000000ffff067224 */ /* 0x000fe200078e0000 */
[----:B------:R-:W-:Y:S01]  /*45d0*/  CS2R R30, SRZ ;  /* 0x00000000001e7805 */ /* 0x000fe2000001ff00 */
[----:B------:R-:W1:Y:S01]  /*45e0*/  LDCU.64 UR24, c[0x0][0x3e8] ;  /* 0x00007d00ff1877ac */ /* 0x000e620008000a00 */
[----:B------:R-:W-:Y:S02]  /*45f0*/  ULOP3.LUT UR4, UR20, 0xfffffff8, URZ, 0xc0, !UPT ;  /* 0xfffffff814047892 */ /* 0x000fe4000f8ec0ff */
[----:B------:R-:W-:Y:S01]  /*4600*/  ULOP3.LUT UR5, UR19, 0x7fffffff, URZ, 0xc0, !UPT ;  /* 0x7fffffff13057892 */ /* 0x000fe2000f8ec0ff */
[----:B0-----:R-:W-:-:S04]  /*4610*/  LEA R42, P0, R18, UR8, 0x3 ;  /* 0x00000008122a7c11 */ /* 0x001fc8000f8018ff */
[----:B------:R-:W-:Y:S01]  /*4620*/  UMOV UR8, UR4 ;  /* 0x0000000400087c82 */ /* 0x000fe20008000000 */
[----:B------:R-:W-:Y:S01]  /*4630*/  LEA.HI.X R43, R18, UR9, R21, 0x3, P0 ;  /* 0x00000009122b7c11 */ /* 0x000fe200080f1c15 */
[----:B-1----:R-:W-:Y:S02]  /*4640*/  USHF.L.U64.HI UR26, UR24, 0x3, UR25 ;  /* 0x00000003181a7899 */ /* 0x002fe40008010219 */
[----:B------:R-:W-:Y:S02]  /*4650*/  USHF.L.U32 UR27, UR24, 0x3, URZ ;  /* 0x00000003181b7899 */ /* 0x000fe400080006ff */
[----:B------:R-:W-:Y:S01]  /*4660*/  USHF.L.U64.HI UR10, UR24, 0x6, UR25 ;  /* 0x00000006180a7899 */ /* 0x000fe20008010219 */
[----:B------:R-:W-:-:S11]  /*4670*/  UMOV UR9, UR5 ;  /* 0x0000000500097c82 */ /* 0x000fd60008000000 */
.L_x_7943:
        /* <DEDUP_REMOVED lines=8> */
[----:B------:R-:W-:-:S05]  /*4700*/  IADD3.X R45, PT, PT, R25, UR26, RZ, P0, !PT ;  /* 0x0000001a192d7c10 */ /* 0x000fca00087fe4ff */
[----:B------:R-:W4:Y:S01]  /*4710*/  LDG.E.64 R24, desc[UR16][R44.64] ;  /* 0x000000102c187981 */ /* 0x000f22000c1e1b00 */
[----:B------:R-:W-:-:S04]  /*4720*/  IADD3 R22, P0, PT, R44, UR27, RZ ;  /* 0x0000001b2c167c10 */ /* 0x000fc8000ff1e0ff */
[----:B------:R-:W-:Y:S01]  /*4730*/  IADD3.X R23, PT, PT, R45, UR26, RZ, P0, !PT ;  /* 0x0000001a2d177c10 */ /* 0x000fe200087fe4ff */
[----:B--2---:R-:W-:Y:S02]  /*4740*/  IMAD R33, R33, R40, RZ ;  /* 0x0000002821217224 */ /* 0x004fe400078e02ff */
[-C--:B------:R-:W-:Y:S02]  /*4750*/  IMAD.WIDE.U32 R36, R40, R32.reuse, R30 ;  /* 0x0000002028247225 */ /* 0x080fe400078e001e */
[----:B------:R-:W2:Y:S02]  /*4760*/  LDG.E.64 R30, desc[UR16][R22.64] ;  /* 0x00000010161e7981 */ /* 0x000ea4000c1e1b00 */
[----:B------:R-:W-:Y:S02]  /*4770*/  IMAD R41, R41, R32, R33 ;  /* 0x0000002029297224 */ /* 0x000fe400078e0221 */
[----:B------:R-:W2:Y:S02]  /*4780*/  LDL.64 R32, [R6+0x8] ;  /* 0x0000080006207983 */ /* 0x000ea40000100a00 */
[----:B------:R-:W-:-:S02]  /*4790*/  IMAD.IADD R37, R37, 0x1, R41 ;  /* 0x0000000125257824 */ /* 0x000fc400078e0229 */
[----:B---3--:R-:W-:Y:S01]  /*47a0*/  IMAD R29, R29, R34, RZ ;  /* 0x000000221d1d7224 */ /* 0x008fe200078e02ff */
[----:B------:R-:W3:Y:S03]  /*47b0*/  LDL.64 R40, [R6+0x10] ;  /* 0x0000100006287983 */ /* 0x000ee60000100a00 */
[-C--:B------:R-:W-:Y:S02]  /*47c0*/  IMAD R35, R35, R28.reuse, R29 ;  /* 0x0000001c23237224 */ /* 0x080fe400078e021d */
[----:B------:R-:W-:Y:S01]  /*47d0*/  IMAD.WIDE.U32 R28, R34, R28, R36 ;  /* 0x0000001c221c7225 */ /* 0x000fe200078e0024 */
[----:B------:R-:W-:-:S03]  /*47e0*/  IADD3 R34, P0, PT, R22, UR27, RZ ;  /* 0x0000001b16227c10 */ /* 0x000fc6000ff1e0ff */
[----:B------:R-:W-:Y:S01]  /*47f0*/  IMAD.IADD R29, R29, 0x1, R35 ;  /* 0x000000011d1d7824 */ /* 0x000fe200078e0223 */
[----:B------:R-:W-:Y:S01]  /*4800*/  IADD3.X R35, PT, PT, R23, UR26, RZ, P0, !PT ;  /* 0x0000001a17237c10 */ /* 0x000fe200087fe4ff */
[----:B----4-:R-:W-:Y:S01]  /*4810*/  IMAD R25, R25, R26, RZ ;  /* 0x0000001a19197224 */ /* 0x010fe200078e02ff */
[----:B------:R-:W-:-:S03]  /*4820*/  IADD3 R36, P0, PT, R34, UR27, RZ ;  /* 0x0000001b22247c10 */ /* 0x000fc6000ff1e0ff */
[----:B------:R0:W3:Y:S01]  /*4830*/  LDG.E.64 R22, desc[UR16][R34.64] ;  /* 0x0000001022167981 */ /* 0x0000e2000c1e1b00 */
[-C--:B------:R-:W-:Y:S01]  /*4840*/  IMAD R25, R27, R24.reuse, R25 ;  /* 0x000000181b197224 */ /* 0x080fe200078e0219 */
[----:B------:R-:W-:Y:S01]  /*4850*/  IADD3.X R37, PT, PT, R35, UR26, RZ, P0, !PT ;  /* 0x0000001a23257c10 */ /* 0x000fe200087fe4ff */
[----:B------:R-:W-:Y:S01]  /*4860*/  IMAD.WIDE.U32 R28, R26, R24, R28 ;  /* 0x000000181a1c7225 */ /* 0x000fe200078e001c */
[----:B------:R-:W-:Y:S01]  /*4870*/  IADD3 R44, P0, PT, R36, UR27, RZ ;  /* 0x0000001b242c7c10 */ /* 0x000fe2000ff1e0ff */
[----:B------:R-:W4:Y:S02]  /*4880*/  LDL.64 R26, [R6+0x18] ;  /* 0x00001800061a7983 */ /* 0x000f240000100a00 */
[----:B------:R-:W-:Y:S02]  /*4890*/  IMAD.IADD R29, R29, 0x1, R25 ;  /* 0x000000011d1d7824 */ /* 0x000fe400078e0219 */
[----:B------:R-:W4:Y:S01]  /*48a0*/  LDG.E.64 R24, desc[UR16][R36.64] ;  /* 0x0000001024187981 */ /* 0x000f22000c1e1b00 */
[----:B------:R-:W-:-:S02]  /*48b0*/  IADD3.X R45, PT, PT, R37, UR26, RZ, P0, !PT ;  /* 0x0000001a252d7c10 */ /* 0x000fc400087fe4ff */
[----:B0-----:R-:W-:-:S04]  /*48c0*/  IADD3 R34, P0, PT, R44, UR27, RZ ;  /* 0x0000001b2c227c10 */ /* 0x001fc8000ff1e0ff */
[----:B------:R-:W-:Y:S01]  /*48d0*/  IADD3.X R35, PT, PT, R45, UR26, RZ, P0, !PT ;  /* 0x0000001a2d237c10 */ /* 0x000fe200087fe4ff */
[----:B------:R-:W5:Y:S05]  /*48e0*/  LDL.64 R36, [R6+0x28] ;  /* 0x0000280006247983 */ /* 0x000f6a0000100a00 */
[----:B------:R-:W5:Y:S01]  /*48f0*/  LDG.E.64 R34, desc[UR16][R34.64] ;  /* 0x0000001022227981 */ /* 0x000f62000c1e1b00 */
[----:B--2---:R-:W-:Y:S02]  /*4900*/  IMAD R39, R31, R32, RZ ;  /* 0x000000201f277224 */ /* 0x004fe400078e02ff */
[----:B------:R-:W-:-:S04]  /*4910*/  IMAD.WIDE.U32 R28, R32, R30, R28 ;  /* 0x0000001e201c7225 */ /* 0x000fc800078e001c */
[----:B------:R-:W-:Y:S02]  /*4920*/  IMAD R39, R33, R30, R39 ;  /* 0x0000001e21277224 */ /* 0x000fe400078e0227 */
[----:B------:R-:W2:Y:S04]  /*4930*/  LDG.E.64 R30, desc[UR16][R44.64] ;  /* 0x000000102c1e7981 */ /* 0x000ea8000c1e1b00 */
[----:B------:R0:W2:Y:S01]  /*4940*/  LDL.64 R32, [R6+0x20] ;  /* 0x0000200006207983 */ /* 0x0000a20000100a00 */
[----:B------:R-:W-:Y:S01]  /*4950*/  IADD3 R29, PT, PT, R29, R39, RZ ;  /* 0x000000271d1d7210 */ /* 0x000fe20007ffe0ff */
        /* <DEDUP_REMOVED lines=18> */
[----:B------:R-:W-:-:S04]  /*4a80*/  IMAD R25, R33, R30, R25 ;  /* 0x0000001e21197224 */ /* 0x000fc800078e0219 */
[----:B------:R-:W-:Y:S02]  /*4a90*/  IMAD.IADD R23, R23, 0x1, R25 ;  /* 0x0000000117177824 */ /* 0x000fe400078e0219 */
[----:B-----5:R-:W-:Y:S02]  /*4aa0*/  IMAD R25, R35, R36, RZ ;  /* 0x0000002423197224 */ /* 0x020fe400078e02ff */
[----:B------:R-:W-:-:S04]  /*4ab0*/  IMAD.WIDE.U32 R30, R36, R34, R22 ;  /* 0x00000022241e7225 */ /* 0x000fc800078e0016 */
[----:B------:R-:W-:-:S05]  /*4ac0*/  IMAD R25, R37, R34, R25 ;  /* 0x0000002225197224 */ /* 0x000fca00078e0219 */
[----:B------:R-:W-:Y:S01]  /*4ad0*/  IADD3 R31, PT, PT, R31, R25, RZ ;  /* 0x000000191f1f7210 */ /* 0x000fe20007ffe0ff */
[----:B------:R-:W-:Y:S06]  /*4ae0*/  BRA.U UP1, `(.L_x_7943) ;  /* 0xfffffff901e47547 */ /* 0x000fec000b83ffff */
.L_x_7942:
[----:B------:R-:W-:Y:S05]  /*4af0*/  BRA.U !UP0, `(.L_x_7941) ;  /* 0x0000000508907547 */ /* 0x000fea000b800000 */
[----:B------:R-:W0:Y:S01]  /*4b00*/  LDC.64 R22, c[0x0][0x3e8] ;  /* 0x0000fa00ff167b82 */ /* 0x000e220000000a00 */
[----:B------:R-:W-:Y:S02]  /*4b10*/  UISETP.GE.U32.AND UP1, UPT, UR18, 0x4, UPT ;  /* 0x000000041200788c */ /* 0x000fe4000bf26070 */
[----:B------:R-:W-:Y:S02]  /*4b20*/  UISETP.NE.U32.AND UP0, UPT, UR11, URZ, UPT ;  /* 0x000000ff0b00728c */ /* 0x000fe4000bf05070 */
[----:B------:R-:W-:Y:S02]  /*4b30*/  UISETP.GE.U32.AND.EX UP1, UPT, URZ, URZ, UPT, UP1 ;  /* 0x000000ffff00728c */ /* 0x000fe4000bf26110 */
[----:B------:R-:W-:-:S07]  /*4b40*/  UISETP.NE.AND.EX UP0, UPT, URZ, URZ, UPT, UP0 ;  /* 0x000000ffff00728c */ /* 0x000fce000bf05300 */
[----:B------:R-:W-:Y:S05]  /*4b50*/  BRA.U !UP1, `(.L_x_7944) ;  /* 0x0000000109b07547 */ /* 0x000fea000b800000 */
[----:B------:R-:W1:Y:S01]  /*4b60*/  LDCU.64 UR24, c[0x0][0x398] ;  /* 0x00007300ff1877ac */ /* 0x000e620008000a00 */
[C---:B0-----:R-:W-:Y:S02]  /*4b70*/  IMAD R6, R22.reuse, UR5, RZ ;  /* 0x0000000516067c24 */ /* 0x041fe4000f8e02ff */
[----:B------:R-:W-:Y:S01]  /*4b80*/  IMAD.MOV.U32 R20, RZ, RZ, R18 ;  /* 0x000000ffff147224 */ /* 0x000fe200078e0012 */
[----:B------:R-:W-:Y:S02]  /*4b90*/  ULEA UR8, UR4, UR21, 0x3 ;  /* 0x0000001504087291 */ /* 0x000fe4000f8e18ff */
[----:B------:R-:W-:Y:S02]  /*4ba0*/  IMAD R27, R23, UR4, R6 ;  /* 0x00000004171b7c24 */ /* 0x000fe4000f8e0206 */
[----:B------:R-:W-:-:S04]  /*4bb0*/  IMAD.WIDE.U32 R24, R22, UR4, R20 ;  /* 0x0000000416187c25 */ /* 0x000fc8000f8e0014 */
[----:B------:R-:W-:Y:S02]  /*4bc0*/  IMAD.IADD R25, R25, 0x1, R27 ;  /* 0x0000000119197824 */ /* 0x000fe400078e021b */
[----:B------:R-:W-:Y:S01]  /*4bd0*/  IMAD.WIDE.U32 R34, R22, 0x8, RZ ;  /* 0x0000000816227825 */ /* 0x000fe200078e00ff */
[----:B------:R-:W2:Y:S03]  /*4be0*/  LDL.64 R42, [UR8+0x20] ;  /* 0x00002008ff2a7983 */ /* 0x000ea60008100a00 */
[----:B------:R-:W-:Y:S01]  /*4bf0*/  IMAD.SHL.U32 R27, R23, 0x8, RZ ;  /* 0x00000008171b7824 */ /* 0x000fe200078e00ff */
[----:B-1----:R-:W-:-:S04]  /*4c00*/  LEA R36, P0, R24, UR24, 0x3 ;  /* 0x0000001818247c11 */ /* 0x002fc8000f8018ff */
[----:B------:R-:W-:Y:S02]  /*4c10*/  LEA.HI.X R37, R24, UR25, R25, 0x3, P0 ;  /* 0x0000001918257c11 */ /* 0x000fe400080f1c19 */
[----:B------:R-:W-:Y:S01]  /*4c20*/  IADD3 R35, PT, PT, R35, R27, RZ ;  /* 0x0000001b23237210 */ /* 0x000fe20007ffe0ff */
[----:B------:R-:W3:Y:S01]  /*4c30*/  LDL.64 R24, [UR8+0x28] ;  /* 0x00002808ff187983 */ /* 0x000ee20008100a00 */
[----:B------:R-:W-:-:S03]  /*4c40*/  IADD3 R28, P0, PT, R36, R34, RZ ;  /* 0x00000022241c7210 */ /* 0x000fc60007f1e0ff */
[----:B------:R-:W2:Y:S02]  /*4c50*/  LDG.E.64 R40, desc[UR16][R36.64] ;  /* 0x0000001024287981 */ /* 0x000ea4000c1e1b00 */
[----:B------:R-:W-:Y:S01]  /*4c60*/  IMAD.X R29, R37, 0x1, R35, P0 ;  /* 0x00000001251d7824 */ /* 0x000fe200000e0623 */
[----:B------:R-:W-:-:S04]  /*4c70*/  IADD3 R44, P0, PT, R28, R34, RZ ;  /* 0x000000221c2c7210 */ /* 0x000fc80007f1e0ff */
[----:B------:R-:W3:Y:S01]  /*4c80*/  LDG.E.64 R26, desc[UR16][R28.64] ;  /* 0x000000101c1a7981 */ /* 0x000ee2000c1e1b00 */
[--C-:B------:R-:W-:Y:S01]  /*4c90*/  IMAD.X R45, R29, 0x1, R35.reuse, P0 ;  /* 0x000000011d2d7824 */ /* 0x100fe200000e0623 */
[----:B------:R-:W-:Y:S02]  /*4ca0*/  IADD3 R34, P0, PT, R44, R34, RZ ;  /* 0x000000222c227210 */ /* 0x000fe40007f1e0ff */
[----:B------:R-:W4:Y:S04]  /*4cb0*/  LDL.64 R36, [UR8+0x38] ;  /* 0x00003808ff247983 */ /* 0x000f280008100a00 */
[----:B------:R-:W5:Y:S01]  /*4cc0*/  LDG.E.64 R32, desc[UR16][R44.64] ;  /* 0x000000102c207981 */ /* 0x000f62000c1e1b00 */
[----:B------:R-:W-:-:S03]  /*4cd0*/  IMAD.X R35, R45, 0x1, R35, P0 ;  /* 0x000000012d237824 */ /* 0x000fc600000e0623 */
[----:B------:R-:W5:Y:S04]  /*4ce0*/  LDL.64 R28, [UR8+0x30] ;  /* 0x00003008ff1c7983 */ /* 0x000f680008100a00 */
        /* <DEDUP_REMOVED lines=11> */
[----:B-----5:R-:W-:-:S04]  /*4da0*/  IMAD R27, R33, R28, RZ ;  /* 0x0000001c211b7224 */ /* 0x020fc800078e02ff */
[-C--:B------:R-:W-:Y:S02]  /*4db0*/  IMAD R27, R29, R32.reuse, R27 ;  /* 0x000000201d1b7224 */ /* 0x080fe400078e021b */
[----:B------:R-:W-:-:S04]  /*4dc0*/  IMAD.WIDE.U32 R28, R28, R32, R24 ;  /* 0x000000201c1c7225 */ /* 0x000fc800078e0018 */
[----:B----4-:R-:W-:Y:S02]  /*4dd0*/  IMAD R25, R35, R36, RZ ;  /* 0x0000002423197224 */ /* 0x010fe400078e02ff */
[----:B------:R-:W-:Y:S02]  /*4de0*/  IMAD.IADD R29, R29, 0x1, R27 ;  /* 0x000000011d1d7824 */ /* 0x000fe400078e021b */
[-C--:B------:R-:W-:Y:S02]  /*4df0*/  IMAD R25, R37, R34.reuse, R25 ;  /* 0x0000002225197224 */ /* 0x080fe400078e0219 */
[----:B------:R-:W-:-:S04]  /*4e00*/  IMAD.WIDE.U32 R30, R36, R34, R28 ;  /* 0x00000022241e7225 */ /* 0x000fc800078e001c */
[----:B------:R-:W-:-:S07]  /*4e10*/  IMAD.IADD R31, R31, 0x1, R25 ;  /* 0x000000011f1f7824 */ /* 0x000fce00078e0219 */
.L_x_7944:
        /* <DEDUP_REMOVED lines=8> */
[C---:B0-----:R-:W-:Y:S02]  /*4ea0*/  IMAD R6, R22.reuse, UR5, RZ ;  /* 0x0000000516067c24 */ /* 0x041fe4000f8e02ff */
[----:B------:R-:W-:Y:S01]  /*4eb0*/  IMAD.MOV.U32 R24, RZ, RZ, R18 ;  /* 0x000000ffff187224 */ /* 0x000fe200078e0012 */
[----:B------:R-:W-:Y:S01]  /*4ec0*/  ULEA UR8, UR4, UR21, 0x3 ;  /* 0x0000001504087291 */ /* 0x000fe2000f8e18ff */
[----:B------:R-:W-:Y:S02]  /*4ed0*/  IMAD.MOV.U32 R25, RZ, RZ, R21 ;  /* 0x000000ffff197224 */ /* 0x000fe400078e0015 */
[----:B------:R-:W-:Y:S02]  /*4ee0*/  IMAD R27, R23, UR4, R6 ;  /* 0x00000004171b7c24 */ /* 0x000fe4000f8e0206 */
[----:B------:R-:W-:-:S04]  /*4ef0*/  IMAD.WIDE.U32 R24, R22, UR4, R24 ;  /* 0x0000000416187c25 */ /* 0x000fc8000f8e0018 */
[----:B------:R-:W2:Y:S01]  /*4f00*/  LDL.64 R28, [UR8+0x28] ;  /* 0x00002808ff1c7983 */ /* 0x000ea20008100a00 */
[----:B------:R-:W-:Y:S02]  /*4f10*/  IADD3 R27, PT, PT, R25, R27, RZ ;  /* 0x0000001b191b7210 */ /* 0x000fe40007ffe0ff */
[----:B-1----:R-:W-:-:S04]  /*4f20*/  LEA R34, P0, R24, UR24, 0x3 ;  /* 0x0000001818227c11 */ /* 0x002fc8000f8018ff */
[----:B------:R-:W-:Y:S02]  /*4f30*/  LEA.HI.X R35, R24, UR25, R27, 0x3, P0 ;  /* 0x0000001918237c11 */ /* 0x000fe400080f1c1b */
[C---:B------:R-:W-:Y:S01]  /*4f40*/  LEA R32, P0, R22.reuse, R34, 0x3 ;  /* 0x0000002216207211 */ /* 0x040fe200078018ff */
[----:B------:R-:W3:Y:S04]  /*4f50*/  LDL.64 R24, [UR8+0x20] ;  /* 0x00002008ff187983 */ /* 0x000ee80008100a00 */
[----:B------:R-:W3:Y:S01]  /*4f60*/  LDG.E.64 R26, desc[UR16][R34.64] ;  /* 0x00000010221a7981 */ /* 0x000ee2000c1e1b00 */
[----:B------:R-:W-:-:S06]  /*4f70*/  LEA.HI.X R33, R22, R35, R23, 0x3, P0 ;  /* 0x0000002316217211 */ /* 0x000fcc00000f1c17 */
[----:B------:R-:W2:Y:S01]  /*4f80*/  LDG.E.64 R32, desc[UR16][R32.64] ;  /* 0x0000001020207981 */ /* 0x000ea2000c1e1b00 */
        /* <DEDUP_REMOVED lines=10> */
.L_x_7945:
[----:B------:R-:W-:Y:S05]  /*5030*/  BRA.U UP0, `(.L_x_7941) ;  /* 0x0000000100407547 */ /* 0x000fea000b800000 */
[----:B------:R-:W1:Y:S01]  /*5040*/  LDCU.64 UR8, c[0x0][0x398] ;  /* 0x00007300ff0877ac */ /* 0x000e620008000a00 */
[C---:B0-----:R-:W-:Y:S02]  /*5050*/  IMAD R6, R22.reuse, UR5, RZ ;  /* 0x0000000516067c24 */ /* 0x041fe4000f8e02ff */
[----:B------:R-:W-:Y:S02]  /*5060*/  IMAD.MOV.U32 R19, RZ, RZ, R21 ;  /* 0x000000ffff137224 */ /* 0x000fe400078e0015 */
[----:B------:R-:W-:Y:S02]  /*5070*/  IMAD R23, R23, UR4, R6 ;  /* 0x0000000417177c24 */ /* 0x000fe4000f8e0206 */
[----:B------:R-:W-:-:S04]  /*5080*/  IMAD.WIDE.U32 R18, R22, UR4, R18 ;  /* 0x0000000416127c25 */ /* 0x000fc8000f8e0012 */
[----:B------:R-:W-:Y:S01]  /*5090*/  IMAD.U32 R6, RZ, RZ, UR4 ;  /* 0x00000004ff067e24 */ /* 0x000fe2000f8e00ff */
[----:B------:R-:W-:-:S03]  /*50a0*/  IADD3 R19, PT, PT, R19, R23, RZ ;  /* 0x0000001713137210 */ /* 0x000fc60007ffe0ff */
        /* <DEDUP_REMOVED lines=9> */
.L_x_7941:
[----:B-12--5:R-:W1:Y:S01]  /*5140*/  LDC.64 R18, c[0x0][0x3f8] ;  /* 0x0000fe00ff127b82 */ /* 0x026e620000000a00 */
[----:B0-----:R-:W-:Y:S01]  /*5150*/  IMAD.U32 R22, RZ, RZ, UR12 ;  /* 0x0000000cff167e24 */ /* 0x001fe2000f8e00ff */
[----:B------:R-:W-:Y:S01]  /*5160*/  MOV R23, UR13 ;  /* 0x0000000d00177c02 */ /* 0x000fe20008000f00 */
[----:B------:R-:W-:Y:S02]  /*5170*/  IMAD.U32 R25, RZ, RZ, UR12 ;  /* 0x0000000cff197e24 */ /* 0x000fe4000f8e00ff */
[----:B------:R-:W-:Y:S01]  /*5180*/  IMAD.U32 R6, RZ, RZ, UR13 ;  /* 0x0000000dff067e24 */ /* 0x000fe2000f8e00ff */
[----:B-1----:R-:W-:-:S04]  /*5190*/  ISETP.GE.U32.AND P0, PT, R18, 0x1, PT ;  /* 0x000000011200780c */ /* 0x002fc80003f06070 */
[----:B------:R-:W-:-:S13]  /*51a0*/  ISETP.GE.AND.EX P0, PT, R19, RZ, PT, P0 ;  /* 0x000000ff1300720c */ /* 0x000fda0003f06300 */
[----:B------:R-:W-:Y:S05]  /*51b0*/  @!P0 BRA `(.L_x_7946) ;  /* 0x0000000000888947 */ /* 0x000fea0003800000 */
[----:B------:R-:W-:Y:S01]  /*51c0*/  BSSY.RECONVERGENT B1, `(.L_x_7946) ;  /* 0x0000021000017945 */ /* 0x000fe20003800200 */
[----:B------:R-:W-:Y:S01]  /*51d0*/  IMAD.U32 R35, RZ, RZ, UR22 ;  /* 0x00000016ff237e24 */ /* 0x000fe2000f8e00ff */
[----:B------:R-:W-:Y:S01]  /*51e0*/  MOV R34, UR13 ;  /* 0x0000000d00227c02 */ /* 0x000fe20008000f00 */
[----:B------:R-:W-:Y:S02]  /*51f0*/  IMAD.U32 R36, RZ, RZ, UR23 ;  /* 0x00000017ff247e24 */ /* 0x000fe4000f8e00ff */
[----:B------:R-:W-:Y:S02]  /*5200*/  IMAD.U32 R32, RZ, RZ, UR12 ;  /* 0x0000000cff207e24 */ /* 0x000fe4000f8e00ff */
[----:B------:R-:W-:Y:S02]  /*5210*/  IMAD.U32 R22, RZ, RZ, UR12 ;  /* 0x0000000cff167e24 */ /* 0x000fe4000f8e00ff */
[----:B------:R-:W-:-:S07]  /*5220*/  IMAD.U32 R6, RZ, RZ, UR13 ;  /* 0x0000000dff067e24 */ /* 0x000fce000f8e00ff */
.L_x_7947:
        /* <DEDUP_REMOVED lines=27> */
.L_x_7946:
        /* <DEDUP_REMOVED lines=8> */
.L_x_7949:
        /* <DEDUP_REMOVED lines=27> */
.L_x_7948:
[----:B------:R-:W0:Y:S01]  /*5610*/  LDCU.64 UR4, c[0x0][0x3f0] ;  /* 0x00007e00ff0477ac */ /* 0x000e220008000a00 */
[----:B------:R-:W-:Y:S02]  /*5620*/  IADD3 R25, P0, PT, -R22, R25, RZ ;  /* 0x0000001916197210 */ /* 0x000fe40007f1e1ff */
[----:B------:R-:W-:Y:S01]  /*5630*/  SHF.L.U64.HI R24, R14, 0x3, R15 ;  /* 0x000000030e187819 */ /* 0x000fe2000001020f */
[----:B------:R-:W1:Y:S02]  /*5640*/  LDCU.128 UR24, c[0x0][0x400] ;  /* 0x00008000ff1877ac */ /* 0x000e640008000c00 */
[----:B------:R-:W-:-:S05]  /*5650*/  IMAD.X R26, R23, 0x1, ~R6, P0 ;  /* 0x00000001171a7824 */ /* 0x000fca00000e0e06 */
[----:B------:R-:W-:Y:S02]  /*5660*/  SHF.R.S32.HI R15, RZ, 0x3, R26 ;  /* 0x00000003ff0f7819 */ /* 0x000fe4000001141a */
[----:B0-----:R-:W-:Y:S02]  /*5670*/  IADD3 R20, P1, PT, R22, -UR4, RZ ;  /* 0x8000000416147c10 */ /* 0x001fe4000ff3e0ff */
[----:B------:R-:W-:Y:S02]  /*5680*/  SHF.L.U32 R22, R14, 0x3, RZ ;  /* 0x000000030e167819 */ /* 0x000fe400000006ff */
[----:B------:R-:W-:Y:S02]  /*5690*/  IADD3.X R21, PT, PT, R6, ~UR5, RZ, P1, !PT ;  /* 0x8000000506157c10 */ /* 0x000fe40008ffe4ff */
[C---:B-1----:R-:W-:Y:S02]  /*56a0*/  IADD3 R18, P0, PT, R22.reuse, UR24, RZ ;  /* 0x0000001816127c10 */ /* 0x042fe4000ff1e0ff */
[----:B------:R-:W-:-:S02]  /*56b0*/  IADD3 R22, P1, PT, R22, UR26, RZ ;  /* 0x0000001a16167c10 */ /* 0x000fc4000ff3e0ff */
[----:B------:R-:W-:Y:S02]  /*56c0*/  SHF.R.S64 R14, R25, 0x3, R26 ;  /* 0x00000003190e7819 */ /* 0x000fe4000000101a */
[----:B------:R-:W-:Y:S02]  /*56d0*/  IADD3.X R19, PT, PT, R24, UR25, RZ, P0, !PT ;  /* 0x0000001918137c10 */ /* 0x000fe400087fe4ff */
[--C-:B------:R-:W-:Y:S02]  /*56e0*/  SHF.R.S64 R20, R20, 0x3, R21.reuse ;  /* 0x0000000314147819 */ /* 0x100fe40000001015 */
[----:B------:R-:W-:Y:S01]  /*56f0*/  IADD3.X R23, PT, PT, R24, UR27, RZ, P1, !PT ;  /* 0x0000001b18177c10 */ /* 0x000fe20008ffe4ff */
[----:B------:R0:W-:Y:S01]  /*5700*/  STG.E.64 desc[UR16][R18.64], R14 ;  /* 0x0000000e12007986 */ /* 0x0001e2000c101b10 */
[----:B------:R-:W-:-:S05]  /*5710*/  SHF.R.S32.HI R21, RZ, 0x3, R21 ;  /* 0x00000003ff157819 */ /* 0x000fca0000011415 */
[----:B------:R0:W-:Y:S02]  /*5720*/  STG.E.64 desc[UR16][R22.64], R20 ;  /* 0x0000001416007986 */ /* 0x0001e4000c101b10 */
.L_x_7939:
[----:B------:R-:W-:Y:S05]  /*5730*/  BSYNC.RECONVERGENT B0 ;  /* 0x0000000000007941 */ /* 0x000fea0003800200 */
.L_x_7938:
        /* <DEDUP_REMOVED lines=12> */
.L_x_7952:
[----:B------:R-:W-:Y:S01]  /*5800*/  UISETP.NE.U32.AND UP0, UPT, UR14, URZ, UPT ;  /* 0x000000ff0e00728c */ /* 0x000fe2000bf05070 */
[----:B012---:R-:W-:-:S03]  /*5810*/  CS2R R22, SRZ ;  /* 0x0000000000167805 */ /* 0x007fc6000001ff00 */
        /* <DEDUP_REMOVED lines=9> */
[----:B------:R-:W-:-:S04]  /*58b0*/  IMAD.WIDE.U32 R14, R16, UR4, RZ ;  /* 0x00000004100e7c25 */ /* 0x000fc8000f8e00ff */
[----:B------:R-:W-:Y:S01]  /*58c0*/  HFMA2 R41, -RZ, RZ, 0, 0 ;  /* 0x00000000ff297431 */ /* 0x000fe200000001ff */
[----:B------:R-:W-:Y:S01]  /*58d0*/  UISETP.NE.U32.AND UP2, UPT, UR18, URZ, UPT ;  /* 0x000000ff1200728c */ /* 0x000fe2000bf45070 */
[----:B------:R-:W-:Y:S01]  /*58e0*/  CS2R R22, SRZ ;  /* 0x0000000000167805 */ /* 0x000fe2000001ff00 */
[----:B------:R-:W-:Y:S01]  /*58f0*/  UISETP.GE.U32.AND.EX UP1, UPT, UR15, URZ, UPT, UP0 ;  /* 0x000000ff0f00728c */ /* 0x000fe2000bf26100 */
[----:B------:R-:W-:Y:S01]  /*5900*/  IMAD.MOV.U32 R6, RZ, RZ, RZ ;  /* 0x000000ffff067224 */ /* 0x000fe200078e00ff */
[----:B------:R-:W-:Y:S01]  /*5910*/  UISETP.NE.AND.EX UP0, UPT, URZ, URZ, UPT, UP2 ;  /* 0x000000ffff00728c */ /* 0x000fe2000bf05320 */
[----:B------:R-:W-:Y:S01]  /*5920*/  IMAD.IADD R19, R15, 0x1, R19 ;  /* 0x000000010f137824 */ /* 0x000fe200078e0213 */
[----:B------:R-:W0:Y:S05]  /*5930*/  LDCU.64 UR24, c[0x0][0x3e8] ;  /* 0x00007d00ff1877ac */ /* 0x000e2a0008000a00 */
[----:B------:R-:W-:Y:S05]  /*5940*/  BRA.U !UP1, `(.L_x_7954) ;  /* 0x0000000509547547 */ /* 0x000fea000b800000 */
[----:B------:R-:W1:Y:S01]  /*5950*/  LDCU.64 UR8, c[0x0][0x398] ;  /* 0x00007300ff0877ac */ /* 0x000e620008000a00 */
[----:B------:R-:W-:Y:S01]  /*5960*/  IMAD.MOV.U32 R39, RZ, RZ, R0 ;  /* 0x000000ffff277224 */ /* 0x000fe200078e0000 */
[----:B------:R-:W-:Y:S01]  /*5970*/  CS2R R22, SRZ ;  /* 0x0000000000167805 */ /* 0x000fe2000001ff00 */
[----:B------:R-:W-:Y:S02]  /*5980*/  ULOP3.LUT UR5, UR20, 0xfffffff8, URZ, 0xc0, !UPT ;  /* 0xfffffff814057892 */ /* 0x000fe4000f8ec0ff */
[----:B0-----:R-:W-:Y:S02]  /*5990*/  UIMAD.WIDE.U32 UR26, UR24, 0x8, URZ ;  /* 0x00000008181a78a5 */ /* 0x001fe4000f8e00ff */
[----:B------:R-:W-:Y:S02]  /*59a0*/  USHF.L.U32 UR4, UR25, 0x3, URZ ;  /* 0x0000000319047899 */ /* 0x000fe400080006ff */
[----:B------:R-:W-:Y:S01]  /*59b0*/  IMAD.U32 R6, RZ, RZ, UR5 ;  /* 0x00000005ff067e24 */ /* 0x000fe2000f8e00ff */
[----:B------:R-:W-:-:S02]  /*59c0*/  USHF.L.U64.HI UR10, UR24, 0x6, UR25 ;  /* 0x00000006180a7899 */ /* 0x000fc40008010219 */
[----:B------:R-:W-:Y:S01]  /*59d0*/  UIADD3 UR4, UPT, UPT, UR27, UR4, URZ ;  /* 0x000000041b047290 */ /* 0x000fe2000fffe0ff */
[----:B-1----:R-:W-:Y:S01]  /*59e0*/  LEA R40, P0, R14, UR8, 0x3 ;  /* 0x000000080e287c11 */ /* 0x002fe2000f8018ff */
[----:B------:R-:W-:-:S03]  /*59f0*/  ULOP3.LUT UR8, UR19, 0x7fffffff, URZ, 0xc0, !UPT ;  /* 0x7fffffff13087892 */ /* 0x000fc6000f8ec0ff */
[----:B------:R-:W-:-:S03]  /*5a00*/  LEA.HI.X R43, R14, UR9, R19, 0x3, P0 ;  /* 0x000000090e2b7c11 */ /* 0x000fc600080f1c13 */
[----:B------:R-:W-:-:S07]  /*5a10*/  MOV R41, UR8 ;  /* 0x0000000800297c02 */ /* 0x000fce0008000f00 */
.L_x_7955:
        /* <DEDUP_REMOVED lines=17> */
[----:B------:R-:W2:Y:S01]  /*5b30*/  LDL.64 R32, [R39+0x8] ;  /* 0x0000080027207983 */ /* 0x000ea20000100a00 */
[----:B---3--:R-:W-:Y:S01]  /*5b40*/  IMAD R29, R29, R34, RZ ;  /* 0x000000221d1d7224 */ /* 0x008fe200078e02ff */
[----:B------:R-:W-:Y:S01]  /*5b50*/  IADD3 R44, P0, PT, R20, UR26, RZ ;  /* 0x0000001a142c7c10 */ /* 0x000fe2000ff1e0ff */
        /* <DEDUP_REMOVED lines=8> */
[----:B------:R-:W3:Y:S01]  /*5be0*/  LDG.E.64 R20, desc[UR16][R44.64] ;  /* 0x000000102c147981 */ /* 0x000ee2000c1e1b00 */
[----:B------:R-:W-:Y:S01]  /*5bf0*/  IMAD.WIDE.U32 R28, R26, R24, R28 ;  /* 0x000000181a1c7225 */ /* 0x000fe200078e001c */
[----:B------:R-:W-:-:S03]  /*5c00*/  IADD3.X R35, PT, PT, R45, UR4, RZ, P0, !PT ;  /* 0x000000042d237c10 */ /* 0x000fc600087fe4ff */
[----:B------:R-:W-:Y:S01]  /*5c10*/  IMAD R25, R27, R24, R25 ;  /* 0x000000181b197224 */ /* 0x000fe200078e0219 */
[----:B------:R-:W-:Y:S01]  /*5c20*/  IADD3 R36, P0, PT, R34, UR26, RZ ;  /* 0x0000001a22247c10 */ /* 0x000fe2000ff1e0ff */
[----:B------:R-:W4:Y:S03]  /*5c30*/  LDL.64 R26, [R39+0x18] ;  /* 0x00001800271a7983 */ /* 0x000f260000100a00 */
[----:B------:R-:W-:Y:S02]  /*5c40*/  IADD3 R29, PT, PT, R29, R25, RZ ;  /* 0x000000191d1d7210 */ /* 0x000fe40007ffe0ff */
[----:B------:R0:W4:Y:S01]  /*5c50*/  LDG.E.64 R24, desc[UR16][R34.64] ;  /* 0x0000001022187981 */ /* 0x000122000c1e1b00 */
[----:B------:R-:W-:Y:S02]  /*5c60*/  IADD3.X R37, PT, PT, R35, UR4, RZ, P0, !PT ;  /* 0x0000000423257c10 */ /* 0x000fe400087fe4ff */
[----:B0-----:R-:W-:-:S04]  /*5c70*/  IADD3 R34, P0, PT, R36, UR26, RZ ;  /* 0x0000001a24227c10 */ /* 0x001fc8000ff1e0ff */
[----:B------:R-:W-:-:S06]  /*5c80*/  IADD3.X R35, PT, PT, R37, UR4, RZ, P0, !PT ;  /* 0x0000000425237c10 */ /* 0x000fcc00087fe4ff */
[----:B------:R-:W5:Y:S01]  /*5c90*/  LDG.E.64 R34, desc[UR16][R34.64] ;  /* 0x0000001022227981 */ /* 0x000f62000c1e1b00 */
[----:B--2---:R-:W-:Y:S02]  /*5ca0*/  IMAD R31, R31, R32, RZ ;  /* 0x000000201f1f7224 */ /* 0x004fe400078e02ff */
[----:B------:R-:W-:-:S04]  /*5cb0*/  IMAD.WIDE.U32 R28, R32, R30, R28 ;  /* 0x0000001e201c7225 */ /* 0x000fc800078e001c */
[----:B------:R-:W-:Y:S02]  /*5cc0*/  IMAD R45, R33, R30, R31 ;  /* 0x0000001e212d7224 */ /* 0x000fe400078e021f */
[----:B------:R-:W2:Y:S04]  /*5cd0*/  LDG.E.64 R30, desc[UR16][R36.64] ;  /* 0x00000010241e7981 */ /* 0x000ea8000c1e1b00 */
[----:B------:R-:W2:Y:S04]  /*5ce0*/  LDL.64 R32, [R39+0x20] ;  /* 0x0000200027207983 */ /* 0x000ea80000100a00 */
[----:B------:R0:W5:Y:S01]  /*5cf0*/  LDL.64 R36, [R39+0x28] ;  /* 0x0000280027247983 */ /* 0x0001620000100a00 */
        /* <DEDUP_REMOVED lines=26> */
.L_x_7954:
        /* <DEDUP_REMOVED lines=8> */
[----:B0-----:R-:W-:Y:S02]  /*5f20*/  IMAD R25, R41, UR24, RZ ;  /* 0x0000001829197c24 */ /* 0x001fe4000f8e02ff */
[C---:B------:R-:W-:Y:S02]  /*5f30*/  IMAD.U32 R39, R6.reuse, 0x8, R1 ;  /* 0x0000000806277824 */ /* 0x040fe400078e0001 */
[----:B------:R-:W-:-:S03]  /*5f40*/  IMAD.WIDE.U32 R20, R6, UR24, R18 ;  /* 0x0000001806147c25 */ /* 0x000fc6000f8e0012 */
[----:B------:R-:W2:Y:S01]  /*5f50*/  LDL.64 R36, [R39+0x20] ;  /* 0x0000200027247983 */ /* 0x000ea20000100a00 */
[----:B------:R-:W-:-:S03]  /*5f60*/  IMAD R25, R6, UR25, R25 ;  /* 0x0000001906197c24 */ /* 0x000fc6000f8e0219 */
[----:B------:R-:W3:Y:S01]  /*5f70*/  LDL.64 R28, [R39+0x30] ;  /* 0x00003000271c7983 */ /* 0x000ee20000100a00 */
[----:B------:R-:W-:Y:S01]  /*5f80*/  IMAD.IADD R21, R21, 0x1, R25 ;  /* 0x0000000115157824 */ /* 0x000fe200078e0219 */
[----:B-1----:R-:W-:Y:S01]  /*5f90*/  LEA R42, P0, R20, UR4, 0x3 ;  /* 0x00000004142a7c11 */ /* 0x002fe2000f8018ff */
[----:B------:R-:W-:-:S03]  /*5fa0*/  USHF.L.U64.HI UR4, UR24, 0x3, UR25 ;  /* 0x0000000318047899 */ /* 0x000fc60008010219 */
[----:B------:R-:W-:Y:S01]  /*5fb0*/  LEA.HI.X R43, R20, UR5, R21, 0x3, P0 ;  /* 0x00000005142b7c11 */ /* 0x000fe200080f1c15 */
[----:B------:R-:W-:Y:S01]  /*5fc0*/  USHF.L.U32 UR5, UR24, 0x3, URZ ;  /* 0x0000000318057899 */ /* 0x000fe200080006ff */
[----:B------:R-:W4:Y:S04]  /*5fd0*/  LDL.64 R20, [R39+0x28] ;  /* 0x0000280027147983 */ /* 0x000f280000100a00 */
[----:B------:R-:W2:Y:S01]  /*5fe0*/  LDG.E.64 R34, desc[UR16][R42.64] ;  /* 0x000000102a227981 */ /* 0x000ea2000c1e1b00 */
[----:B------:R-:W-:-:S04]  /*5ff0*/  IADD3 R44, P0, PT, R42, UR5, RZ ;  /* 0x000000052a2c7c10 */ /* 0x000fc8000ff1e0ff */
[----:B------:R-:W-:Y:S02]  /*6000*/  IADD3.X R45, PT, PT, R43, UR4, RZ, P0, !PT ;  /* 0x000000042b2d7c10 */ /* 0x000fe400087fe4ff */
[----:B------:R-:W-:-:S03]  /*6010*/  IADD3 R26, P0, PT, R44, UR5, RZ ;  /* 0x000000052c1a7c10 */ /* 0x000fc6000ff1e0ff */
[----:B------:R-:W4:Y:S01]  /*6020*/  LDG.E.64 R24, desc[UR16][R44.64] ;  /* 0x000000102c187981 */ /* 0x000f22000c1e1b00 */
[----:B------:R-:W-:Y:S02]  /*6030*/  IADD3.X R27, PT, PT, R45, UR4, RZ, P0, !PT ;  /* 0x000000042d1b7c10 */ /* 0x000fe400087fe4ff */
[----:B------:R-:W-:Y:S01]  /*6040*/  IADD3 R30, P0, PT, R26, UR5, RZ ;  /* 0x000000051a1e7c10 */ /* 0x000fe2000ff1e0ff */
[----:B------:R-:W5:Y:S04]  /*6050*/  LDL.64 R42, [R39+0x38] ;  /* 0x00003800272a7983 */ /* 0x000f680000100a00 */
[----:B------:R-:W3:Y:S01]  /*6060*/  LDG.E.64 R32, desc[UR16][R26.64] ;  /* 0x000000101a207981 */ /* 0x000ee2000c1e1b00 */
[----:B------:R-:W-:-:S06]  /*6070*/  IADD3.X R31, PT, PT, R27, UR4, RZ, P0, !PT ;  /* 0x000000041b1f7c10 */ /* 0x000fcc00087fe4ff */
[----:B------:R-:W5:Y:S01]  /*6080*/  LDG.E.64 R30, desc[UR16][R30.64] ;  /* 0x000000101e1e7981 */ /* 0x000f62000c1e1b00 */
        /* <DEDUP_REMOVED lines=13> */
[----:B-----5:R-:W-:Y:S02]  /*6160*/  IMAD R21, R31, R42, RZ ;  /* 0x0000002a1f157224 */ /* 0x020fe400078e02ff */
[----:B------:R-:W-:Y:S02]  /*6170*/  IMAD.IADD R29, R29, 0x1, R23 ;  /* 0x000000011d1d7824 */ /* 0x000fe400078e0217 */
[-C--:B------:R-:W-:Y:S02]  /*6180*/  IMAD R21, R43, R30.reuse, R21 ;  /* 0x0000001e2b157224 */ /* 0x080fe400078e0215 */
[----:B------:R-:W-:-:S04]  /*6190*/  IMAD.WIDE.U32 R22, R42, R30, R28 ;  /* 0x0000001e2a167225 */ /* 0x000fc800078e001c */
[----:B------:R-:W-:-:S07]  /*61a0*/  IMAD.IADD R23, R23, 0x1, R21 ;  /* 0x0000000117177824 */ /* 0x000fce00078e0215 */
.L_x_7956:
        /* <DEDUP_REMOVED lines=9> */
[----:B0-----:R-:W-:Y:S01]  /*6240*/  IMAD R25, R41, UR24, RZ ;  /* 0x0000001829197c24 */ /* 0x001fe2000f8e02ff */
[----:B------:R-:W-:Y:S01]  /*6250*/  MOV R29, UR24 ;  /* 0x00000018001d7c02 */ /* 0x000fe20008000f00 */
[----:B------:R-:W-:Y:S02]  /*6260*/  IMAD.MOV.U32 R21, RZ, RZ, R19 ;  /* 0x000000ffff157224 */ /* 0x000fe400078e0013 */
[C---:B------:R-:W-:Y:S02]  /*6270*/  IMAD R25, R6.reuse, UR25, R25 ;  /* 0x0000001906197c24 */ /* 0x040fe4000f8e0219 */
[----:B------:R-:W-:-:S04]  /*6280*/  IMAD.WIDE.U32 R20, R6, UR24, R20 ;  /* 0x0000001806147c25 */ /* 0x000fc8000f8e0014 */
[----:B------:R-:W-:Y:S02]  /*6290*/  IMAD.IADD R25, R21, 0x1, R25 ;  /* 0x0000000115197824 */ /* 0x000fe400078e0219 */
[----:B------:R-:W-:Y:S02]  /*62a0*/  IMAD.U32 R32, R6, 0x8, R1 ;  /* 0x0000000806207824 */ /* 0x000fe400078e0001 */
[----:B------:R-:W-:Y:S01]  /*62b0*/  IMAD.U32 R27, RZ, RZ, UR24 ;  /* 0x00000018ff1b7e24 */ /* 0x000fe2000f8e00ff */
[----:B-1----:R-:W-:Y:S01]  /*62c0*/  LEA R30, P0, R20, UR4, 0x3 ;  /* 0x00000004141e7c11 */ /* 0x002fe2000f8018ff */
[----:B------:R-:W-:-:S03]  /*62d0*/  IMAD.U32 R26, RZ, RZ, UR25 ;  /* 0x00000019ff1a7e24 */ /* 0x000fc6000f8e00ff */
[----:B------:R-:W-:Y:S02]  /*62e0*/  LEA.HI.X R31, R20, UR5, R25, 0x3, P0 ;  /* 0x00000005141f7c11 */ /* 0x000fe400080f1c19 */
[----:B------:R-:W-:Y:S01]  /*62f0*/  LEA R28, P0, R29, R30, 0x3 ;  /* 0x0000001e1d1c7211 */ /* 0x000fe200078018ff */
[----:B------:R-:W2:Y:S04]  /*6300*/  LDL.64 R20, [R32+0x20] ;  /* 0x0000200020147983 */ /* 0x000ea80000100a00 */
[----:B------:R-:W2:Y:S01]  /*6310*/  LDG.E.64 R24, desc[UR16][R30.64] ;  /* 0x000000101e187981 */ /* 0x000ea2000c1e1b00 */
[----:B------:R-:W-:-:S03]  /*6320*/  LEA.HI.X R29, R27, R31, R26, 0x3, P0 ;  /* 0x0000001f1b1d7211 */ /* 0x000fc600000f1c1a */
[----:B------:R-:W3:Y:S04]  /*6330*/  LDL.64 R26, [R32+0x28] ;  /* 0x00002800201a7983 */ /* 0x000ee80000100a00 */
        /* <DEDUP_REMOVED lines=11> */
.L_x_7957:
[----:B------:R-:W-:Y:S05]  /*63f0*/  BRA.U UP1, `(.L_x_7953) ;  /* 0x00000001013c7547 */ /* 0x000fea000b800000 */
[----:B------:R-:W1:Y:S01]  /*6400*/  LDCU.64 UR4, c[0x0][0x398] ;  /* 0x00007300ff0477ac */ /* 0x000e620008000a00 */
[----:B0-----:R-:W-:Y:S02]  /*6410*/  IMAD R41, R41, UR24, RZ ;  /* 0x0000001829297c24 */ /* 0x001fe4000f8e02ff */
[----:B------:R-:W-:Y:S02]  /*6420*/  IMAD.MOV.U32 R15, RZ, RZ, R19 ;  /* 0x000000ffff0f7224 */ /* 0x000fe400078e0013 */
[C---:B------:R-:W-:Y:S02]  /*6430*/  IMAD R41, R6.reuse, UR25, R41 ;  /* 0x0000001906297c24 */ /* 0x040fe4000f8e0229 */
[C---:B------:R-:W-:Y:S01]  /*6440*/  IMAD.WIDE.U32 R14, R6.reuse, UR24, R14 ;  /* 0x00000018060e7c25 */ /* 0x040fe2000f8e000e */
[----:B------:R-:W-:-:S03]  /*6450*/  LEA R6, R6, R1, 0x3 ;  /* 0x0000000106067211 */ /* 0x000fc600078e18ff */
[----:B------:R-:W-:Y:S01]  /*6460*/  IMAD.IADD R15, R15, 0x1, R41 ;  /* 0x000000010f0f7824 */ /* 0x000fe200078e0229 */
        /* <DEDUP_REMOVED lines=8> */
.L_x_7953:
[----:B-----5:R-:W1:Y:S01]  /*64f0*/  LDC.64 R14, c[0x0][0x3f8] ;  /* 0x0000fe00ff0e7b82 */ /* 0x020e620000000a00 */
[----:B------:R-:W-:Y:S01]  /*6500*/  IMAD.U32 R20, RZ, RZ, UR12 ;  /* 0x0000000cff147e24 */ /* 0x000fe2000f8e00ff */
        /* <DEDUP_REMOVED lines=13> */
.L_x_7959:
        /* <DEDUP_REMOVED lines=9> */
[----:B------:R-:W-:Y:S02]  /*6670*/  IADD3 R27, P4, P5, R20, 0x8, R27 ;  /* 0x00000008141b7810 */ /* 0x000fe40007d9e01b */
[----:B-1----:R-:W-:-:S05]  /*6680*/  IADD3 R14, P3, PT, R14, 0x8, RZ ;  /* 0x000000080e0e7810 */ /* 0x002fca0007f7e0ff */
        /* <DEDUP_REMOVED lines=15> */
[----:B0-----:R-:W-:Y:S05]  /*6780*/  BSYNC.RECONVERGENT B1 ;  /* 0x0000000000017941 */ /* 0x001fea0003800200 */
.L_x_7958:
[----:B------:R-:W-:Y:S05]  /*6790*/  @!P0 BRA `(.L_x_7960) ;  /* 0x0000000000888947 */ /* 0x000fea0003800000 */
[----:B------:R-:W-:Y:S01]  /*67a0*/  BSSY.RECONVERGENT B1, `(.L_x_7960) ;  /* 0x0000021000017945 */ /* 0x000fe20003800200 */
[----:B------:R-:W-:Y:S01]  /*67b0*/  MOV R33, UR22 ;  /* 0x0000001600217c02 */ /* 0x000fe20008000f00 */
[----:B------:R-:W-:Y:S01]  /*67c0*/  IMAD.U32 R34, RZ, RZ, UR23 ;  /* 0x00000017ff227e24 */ /* 0x000fe2000f8e00ff */
[----:B------:R-:W-:Y:S01]  /*67d0*/  MOV R25, UR12 ;  /* 0x0000000c00197c02 */ /* 0x000fe20008000f00 */
[----:B------:R-:W-:Y:S02]  /*67e0*/  IMAD.U32 R29, RZ, RZ, UR12 ;  /* 0x0000000cff1d7e24 */ /* 0x000fe4000f8e00ff */
[----:B------:R-:W-:Y:S02]  /*67f0*/  IMAD.U32 R31, RZ, RZ, UR13 ;  /* 0x0000000dff1f7e24 */ /* 0x000fe4000f8e00ff */
[----:B------:R-:W-:-:S07]  /*6800*/  IMAD.U32 R21, RZ, RZ, UR13 ;  /* 0x0000000dff157e24 */ /* 0x000fce000f8e00ff */
.L_x_7961:
        /* <DEDUP_REMOVED lines=27> */
.L_x_7960:
[----:B------:R-:W1:Y:S01]  /*69c0*/  LDCU.64 UR4, c[0x0][0x3f0] ;  /* 0x00007e00ff0477ac */ /* 0x000e620008000a00 */
[----:B------:R-:W-:Y:S02]  /*69d0*/  IADD3 R14, P0, PT, -R20, R25, RZ ;  /* 0x00000019140e7210 */ /* 0x000fe40007f1e1ff */
[----:B------:R-:W-:Y:S01]  /*69e0*/  SHF.L.U64.HI R22, R16, 0x3, R17 ;  /* 0x0000000310167819 */ /* 0x000fe20000010211 */
[----:B0-----:R-:W0:Y:S02]  /*69f0*/  LDCU.128 UR24, c[0x0][0x400] ;  /* 0x00008000ff1877ac */ /* 0x001e240008000c00 */
[----:B------:R-:W-:-:S05]  /*6a00*/  IMAD.X R21, R21, 0x1, ~R6, P0 ;  /* 0x0000000115157824 */ /* 0x000fca00000e0e06 */
[--C-:B------:R-:W-:Y:S02]  /*6a10*/  SHF.R.S64 R14, R14, 0x3, R21.reuse ;  /* 0x000000030e0e7819 */ /* 0x100fe40000001015 */
[----:B------:R-:W-:Y:S02]  /*6a20*/  SHF.R.S32.HI R15, RZ, 0x3, R21 ;  /* 0x00000003ff0f7819 */ /* 0x000fe40000011415 */
[----:B-1----:R-:W-:Y:S01]  /*6a30*/  IADD3 R18, P1, PT, R20, -UR4, RZ ;  /* 0x8000000414127c10 */ /* 0x002fe2000ff3e0ff */
[----:B------:R-:W-:-:S03]  /*6a40*/  IMAD.SHL.U32 R20, R16, 0x8, RZ ;  /* 0x0000000810147824 */ /* 0x000fc600078e00ff */
        /* <DEDUP_REMOVED lines=9> */
.L_x_7951:
[----:B------:R-:W-:Y:S05]  /*6ae0*/  BSYNC.RECONVERGENT B0 ;  /* 0x0000000000007941 */ /* 0x000fea0003800200 */
.L_x_7950:
[----:B------:R-:W-:Y:S01]  /*6af0*/  IADD3 R6, PT, PT, R5, 0x280, RZ ;  /* 0x0000028005067810 */ /* 0x000fe20007ffe0ff */
[----:B------:R-:W-:Y:S03]  /*6b00*/  BSSY.RECONVERGENT B0, `(.L_x_7962) ;  /* 0x0000139000007945 */ /* 0x000fe60003800200 */
[----:B------:R-:W-:-:S13]  /*6b10*/  ISETP.GE.AND P0, PT, R6, UR7, PT ;  /* 0x0000000706007c0c */ /* 0x000fda000bf06270 */
[----:B------:R-:W-:Y:S05]  /*6b20*/  @P0 BRA `(.L_x_7963) ;  /* 0x0000001000d80947 */ /* 0x000fea0003800000 */
[----:B------:R-:W4:Y:S02]  /*6b30*/  LDCU.64 UR4, c[0x0][0x388] ;  /* 0x00007100ff0477ac */ /* 0x000f240008000a00 */
[----:B----4-:R-:W-:-:S04]  /*6b40*/  UISETP.NE.U32.AND UP0, UPT, UR4, URZ, UPT ;  /* 0x000000ff0400728c */ /* 0x010fc8000bf05070 */
[----:B------:R-:W-:-:S09]  /*6b50*/  UISETP.NE.AND.EX UP0, UPT, UR5, URZ, UPT, UP0 ;  /* 0x000000ff0500728c */ /* 0x000fd2000bf05300 */
[----:B------:R-:W-:Y:S05]  /*6b60*/  BRA.U !UP0, `(.L_x_7964) ;  /* 0x0000000108107547 */ /* 0x000fea000b800000 */
[----:B-----5:R-:W-:-:S04]  /*6b70*/  LEA R36, P0, R8, UR4, 0x3 ;  /* 0x0000000408247c11 */ /* 0x020fc8000f8018ff */
[----:B------:R-:W-:-:S06]  /*6b80*/  LEA.HI.X R37, R8, UR5, R9, 0x3, P0 ;  /* 0x0000000508257c11 */ /* 0x000fcc00080f1c09 */
[----:B------:R-:W5:Y:S01]  /*6b90*/  LDG.E.64 R36, desc[UR16][R36.64] ;  /* 0x0000001024247981 */ /* 0x000f62000c1e1b00 */
[----:B------:R-:W-:Y:S05]  /*6ba0*/  BRA `(.L_x_7965) ;  /* 0x0000000c003c7947 */ /* 0x000fea0003800000 */
.L_x_7964:
[----:B------:R-:W-:Y:S01]  /*6bb0*/  UISETP.NE.U32.AND UP0, UPT, UR14, URZ, UPT ;  /* 0x000000ff0e00728c */ /* 0x000fe2000bf05070 */
[----:B-----5:R-:W-:-:S03]  /*6bc0*/  CS2R R36, SRZ ;  /* 0x0000000000247805 */ /* 0x020fc6000001ff00 */
[----:B------:R-:W-:-:S09]  /*6bd0*/  UISETP.NE.AND.EX UP0, UPT, UR15, URZ, UPT, UP0 ;  /* 0x000000ff0f00728c */ /* 0x000fd2000bf05300 */
[----:B------:R-:W-:Y:S05]  /*6be0*/  BRA.U !UP0, `(.L_x_7965) ;  /* 0x0000000d082c7547 */ /* 0x000fea000b800000 */
[----:B------:R-:W0:Y:S01]  /*6bf0*/  LDCU.64 UR4, c[0x0][0x3a0] ;  /* 0x00007400ff0477ac */ /* 0x000e220008000a00 */
[----:B------:R-:W-:-:S04]  /*6c00*/  UISETP.GE.U32.AND UP0, UPT, UR14, 0x1, UPT ;  /* 0x000000010e00788c */ /* 0x000fc8000bf06070 */
[----:B------:R-:W-:Y:S01]  /*6c10*/  UISETP.GE.AND.EX UP0, UPT, UR15, URZ, UPT, UP0 ;  /* 0x000000ff0f00728c */ /* 0x000fe2000bf06300 */
[----:B0--3--:R-:W-:-:S04]  /*6c20*/  IMAD R15, R9, UR4, RZ ;  /* 0x00000004090f7c24 */ /* 0x009fc8000f8e02ff */
        /* <DEDUP_REMOVED lines=8> */
[----:B------:R-:W-:Y:S01]  /*6cb0*/  UISETP.NE.AND.EX UP0, UPT, URZ, URZ, UPT, UP2 ;  /* 0x000000ffff00728c */ /* 0x000fe2000bf05320 */
[----:B------:R-:W-:Y:S01]  /*6cc0*/  IMAD.MOV.U32 R41, RZ, RZ, RZ ;  /* 0x000000ffff297224 */ /* 0x000fe200078e00ff */
[----:B------:R-:W0:Y:S01]  /*6cd0*/  LDCU.64 UR24, c[0x0][0x3e8] ;  /* 0x00007d00ff1877ac */ /* 0x000e220008000a00 */
[----:B------:R-:W-:-:S04]  /*6ce0*/  IMAD.IADD R17, R15, 0x1, R17 ;  /* 0x000000010f117824 */ /* 0x000fc800078e0211 */
[----:B------:R-:W-:Y:S05]  /*6cf0*/  BRA.U !UP1, `(.L_x_7966) ;  /* 0x0000000509547547 */ /* 0x000fea000b800000 */
[----:B------:R-:W3:Y:S01]  /*6d00*/  LDCU.64 UR8, c[0x0][0x398] ;  /* 0x00007300ff0877ac */ /* 0x000ee20008000a00 */
[----:B------:R-:W-:Y:S02]  /*6d10*/  MOV R39, R0 ;  /* 0x0000000000277202 */ /* 0x000fe40000000f00 */
[----:B------:R-:W-:Y:S01]  /*6d20*/  CS2R R36, SRZ ;  /* 0x0000000000247805 */ /* 0x000fe2000001ff00 */
[----:B------:R-:W-:Y:S02]  /*6d30*/  ULOP3.LUT UR5, UR20, 0xfffffff8, URZ, 0xc0, !UPT ;  /* 0xfffffff814057892 */ /* 0x000fe4000f8ec0ff */
[----:B0-----:R-:W-:Y:S02]  /*6d40*/  UIMAD.WIDE.U32 UR26, UR24, 0x8, URZ ;  /* 0x00000008181a78a5 */ /* 0x001fe4000f8e00ff */
[----:B------:R-:W-:Y:S02]  /*6d50*/  USHF.L.U32 UR4, UR25, 0x3, URZ ;  /* 0x0000000319047899 */ /* 0x000fe400080006ff */
[----:B------:R-:W-:Y:S01]  /*6d60*/  IMAD.U32 R6, RZ, RZ, UR5 ;  /* 0x00000005ff067e24 */ /* 0x000fe2000f8e00ff */
[----:B------:R-:W-:-:S02]  /*6d70*/  USHF.L.U64.HI UR10, UR24, 0x6, UR25 ;  /* 0x00000006180a7899 */ /* 0x000fc40008010219 */
[----:B------:R-:W-:Y:S01]  /*6d80*/  UIADD3 UR4, UPT, UPT, UR27, UR4, URZ ;  /* 0x000000041b047290 */ /* 0x000fe2000fffe0ff */
[----:B---3--:R-:W-:Y:S01]  /*6d90*/  LEA R40, P0, R14, UR8, 0x3 ;  /* 0x000000080e287c11 */ /* 0x008fe2000f8018ff */
[----:B------:R-:W-:-:S03]  /*6da0*/  ULOP3.LUT UR8, UR19, 0x7fffffff, URZ, 0xc0, !UPT ;  /* 0x7fffffff13087892 */ /* 0x000fc6000f8ec0ff */
[----:B------:R-:W-:-:S03]  /*6db0*/  LEA.HI.X R43, R14, UR9, R17, 0x3, P0 ;  /* 0x000000090e2b7c11 */ /* 0x000fc600080f1c11 */
[----:B------:R-:W-:-:S07]  /*6dc0*/  IMAD.U32 R41, RZ, RZ, UR8 ;  /* 0x00000008ff297e24 */ /* 0x000fce000f8e00ff */
.L_x_7967:
[----:B------:R-:W-:Y:S01]  /*6dd0*/  IMAD.MOV.U32 R42, RZ, RZ, R40 ;  /* 0x000000ffff2a7224 */ /* 0x000fe200078e0028 */
[----:B------:R-:W3:Y:S01]  /*6de0*/  LDL.64 R32, [R39+-0x10] ;  /* 0xfffff00027207983 */ /* 0x000ee20000100a00 */
[----:B-12---:R-:W-:-:S03]  /*6df0*/  IADD3 R18, P0, PT, R40, UR26, RZ ;  /* 0x0000001a28127c10 */ /* 0x006fc6000ff1e0ff */
[----:B------:R-:W3:Y:S01]  /*6e00*/  LDG.E.64 R34, desc[UR16][R42.64] ;  /* 0x000000102a227981 */ /* 0x000ee2000c1e1b00 */
[----:B------:R-:W-:Y:S02]  /*6e10*/  IADD3.X R19, PT, PT, R43, UR4, RZ, P0, !PT ;  /* 0x000000042b137c10 */ /* 0x000fe400087fe4ff */
[----:B------:R-:W-:Y:S01]  /*6e20*/  IADD3 R44, P0, PT, R18, UR26, RZ ;  /* 0x0000001a122c7c10 */ /* 0x000fe2000ff1e0ff */
[----:B------:R-:W2:Y:S04]  /*6e30*/  LDL.64 R28, [R39+-0x8] ;  /* 0xfffff800271c7983 */ /* 0x000ea80000100a00 */
[----:B------:R-:W2:Y:S01]  /*6e40*/  LDG.E.64 R30, desc[UR16][R18.64] ;  /* 0x00000010121e7981 */ /* 0x000ea2000c1e1b00 */
[----:B------:R-:W-:Y:S02]  /*6e50*/  IADD3.X R45, PT, PT, R19, UR4, RZ, P0, !PT ;  /* 0x00000004132d7c10 */ /* 0x000fe400087fe4ff */
[----:B------:R-:W-:Y:S01]  /*6e60*/  IADD3 R22, P0, PT, R44, UR26, RZ ;  /* 0x0000001a2c167c10 */ /* 0x000fe2000ff1e0ff */
[----:B------:R-:W4:Y:S04]  /*6e70*/  LDL.64 R20, [R39] ;  /* 0x0000000027147983 */ /* 0x000f280000100a00 */
[----:B------:R-:W4:Y:S01]  /*6e80*/  LDG.E.64 R24, desc[UR16][R44.64] ;  /* 0x000000102c187981 */ /* 0x000f22000c1e1b00 */
[----:B------:R-:W-:-:S03]  /*6e90*/  IADD3.X R23, PT, PT, R45, UR4, RZ, P0, !PT ;  /* 0x000000042d177c10 */ /* 0x000fc600087fe4ff */
[----:B------:R-:W5:Y:S04]  /*6ea0*/  LDL.64 R18, [R39+0x8] ;  /* 0x0000080027127983 */ /* 0x000f680000100a00 */
[----:B------:R-:W5:Y:S04]  /*6eb0*/  LDG.E.64 R26, desc[UR16][R22.64] ;  /* 0x00000010161a7981 */ /* 0x000f68000c1e1b00 */
[----:B------:R-:W5:Y:S01]  /*6ec0*/  LDL.64 R44, [R39+0x28] ;  /* 0x00002800272c7983 */ /* 0x000f620000100a00 */
[----:B---3--:R-:W-:Y:S02]  /*6ed0*/  IMAD R35, R35, R32, RZ ;  /* 0x0000002023237224 */ /* 0x008fe400078e02ff */
[----:B------:R-:W-:Y:S01]  /*6ee0*/  IMAD.WIDE.U32 R36, R32, R34, R36 ;  /* 0x0000002220247225 */ /* 0x000fe200078e0024 */
[----:B------:R-:W-:-:S03]  /*6ef0*/  IADD3 R32, P0, PT, R22, UR26, RZ ;  /* 0x0000001a16207c10 */ /* 0x000fc6000ff1e0ff */
[----:B------:R-:W-:Y:S01]  /*6f00*/  IMAD R35, R33, R34, R35 ;  /* 0x0000002221237224 */ /* 0x000fe200078e0223 */
[----:B------:R-:W-:-:S04]  /*6f10*/  IADD3.X R33, PT, PT, R23, UR4, RZ, P0, !PT ;  /* 0x0000000417217c10 */ /* 0x000fc800087fe4ff */
[----:B------:R-:W-:Y:S01]  /*6f20*/  IADD3 R37, PT, PT, R37, R35, RZ ;  /* 0x0000002325257210 */ /* 0x000fe20007ffe0ff */
[----:B--2---:R-:W-:Y:S01]  /*6f30*/  IMAD R35, R31, R28, RZ ;  /* 0x0000001c1f237224 */ /* 0x004fe200078e02ff */
[----:B------:R5:W2:Y:S03]  /*6f40*/  LDG.E.64 R22, desc[UR16][R32.64] ;  /* 0x0000001020167981 */ /* 0x000aa6000c1e1b00 */
[-C--:B------:R-:W-:Y:S02]  /*6f50*/  IMAD R35, R29, R30.reuse, R35 ;  /* 0x0000001e1d237224 */ /* 0x080fe400078e0223 */
[----:B------:R-:W-:Y:S01]  /*6f60*/  IMAD.WIDE.U32 R28, R28, R30, R36 ;  /* 0x0000001e1c1c7225 */ /* 0x000fe200078e0024 */
[----:B------:R-:W-:Y:S01]  /*6f70*/  IADD3 R34, P0, PT, R32, UR26, RZ ;  /* 0x0000001a20227c10 */ /* 0x000fe2000ff1e0ff */
[----:B------:R-:W2:Y:S02]  /*6f80*/  LDL.64 R30, [R39+0x10] ;  /* 0x00001000271e7983 */ /* 0x000ea40000100a00 */
[----:B----4-:R-:W-:-:S02]  /*6f90*/  IMAD R37, R25, R20, RZ ;  /* 0x0000001419257224 */ /* 0x010fc400078e02ff */
[----:B------:R-:W-:Y:S01]  /*6fa0*/  IMAD.IADD R29, R29, 0x1, R35 ;  /* 0x000000011d1d7824 */ /* 0x000fe200078e0223 */
[----:B------:R-:W-:Y:S01]  /*6fb0*/  IADD3.X R35, PT, PT, R33, UR4, RZ, P0, !PT ;  /* 0x0000000421237c10 */ /* 0x000fe200087fe4ff */
[-C--:B------:R-:W-:Y:S01]  /*6fc0*/  IMAD R37, R21, R24.reuse, R37 ;  /* 0x0000001815257224 */ /* 0x080fe200078e0225 */
[----:B------:R-:W-:Y:S01]  /*6fd0*/  IADD3 R36, P0, PT, R34, UR26, RZ ;  /* 0x0000001a22247c10 */ /* 0x000fe2000ff1e0ff */
[----:B------:R-:W-:Y:S02]  /*6fe0*/  IMAD.WIDE.U32 R20, R20, R24, R28 ;  /* 0x0000001814147225 */ /* 0x000fe400078e001c */
[----:B------:R-:W3:Y:S02]  /*6ff0*/  LDL.64 R28, [R39+0x18] ;  /* 0x00001800271c7983 */ /* 0x000ee40000100a00 */
[----:B------:R-:W-:Y:S02]  /*7000*/  IMAD.IADD R21, R21, 0x1, R37 ;  /* 0x0000000115157824 */ /* 0x000fe400078e0225 */
[----:B------:R0:W3:Y:S01]  /*7010*/  LDG.E.64 R24, desc[UR16][R34.64] ;  /* 0x0000001022187981 */ /* 0x0000e2000c1e1b00 */
[----:B-----5:R-:W-:Y:S01]  /*7020*/  IMAD R33, R27, R18, RZ ;  /* 0x000000121b217224 */ /* 0x020fe200078e02ff */
[----:B------:R-:W-:-:S03]  /*7030*/  IADD3.X R37, PT, PT, R35, UR4, RZ, P0, !PT ;  /* 0x0000000423257c10 */ /* 0x000fc600087fe4ff */
[-C--:B------:R-:W-:Y:S02]  /*7040*/  IMAD R33, R19, R26.reuse, R33 ;  /* 0x0000001a13217224 */ /* 0x080fe400078e0221 */
[----:B------:R-:W-:Y:S02]  /*7050*/  IMAD.WIDE.U32 R18, R18, R26, R20 ;  /* 0x0000001a12127225 */ /* 0x000fe400078e0014 */
[----:B------:R1:W4:Y:S01]  /*7060*/  LDL.64 R26, [R39+0x20] ;  /* 0x00002000271a7983 */ /* 0x0003220000100a00 */
[----:B0-----:R-:W-:-:S03]  /*7070*/  IADD3 R34, P0, PT, R36, UR26, RZ ;  /* 0x0000001a24227c10 */ /* 0x001fc6000ff1e0ff */
[----:B------:R-:W4:Y:S01]  /*7080*/  LDG.E.64 R20, desc[UR16][R36.64] ;  /* 0x0000001024147981 */ /* 0x000f22000c1e1b00 */
[----:B------:R-:W-:-:S06]  /*7090*/  IADD3.X R35, PT, PT, R37, UR4, RZ, P0, !PT ;  /* 0x0000000425237c10 */ /* 0x000fcc00087fe4ff */
[----:B------:R-:W5:Y:S01]  /*70a0*/  LDG.E.64 R34, desc[UR16][R34.64] ;  /* 0x0000001022227981 */ /* 0x000f62000c1e1b00 */
[----:B------:R-:W-:Y:S01]  /*70b0*/  IMAD.IADD R19, R19, 0x1, R33 ;  /* 0x0000000113137824 */ /* 0x000fe200078e0221 */
[----:B------:R-:W-:-:S04]  /*70c0*/  UIADD3 UR5, UP1, UPT, UR5, -0x8, URZ ;  /* 0xfffffff805057890 */ /* 0x000fc8000ff3e0ff */
[----:B------:R-:W-:Y:S02]  /*70d0*/  UIADD3.X UR8, UPT, UPT, UR8, -0x1, URZ, UP1, !UPT ;  /* 0xffffffff08087890 */ /* 0x000fe40008ffe4ff */
[----:B------:R-:W-:-:S04]  /*70e0*/  UISETP.NE.U32.AND UP1, UPT, UR5, URZ, UPT ;  /* 0x000000ff0500728c */ /* 0x000fc8000bf25070 */
[----:B------:R-:W-:Y:S01]  /*70f0*/  UISETP.NE.AND.EX UP1, UPT, UR8, URZ, UPT, UP1 ;  /* 0x000000ff0800728c */ /* 0x000fe2000bf25310 */
[----:B-1----:R-:W-:Y:S02]  /*7100*/  VIADD R39, R39, 0x40 ;  /* 0x0000004027277836 */ /* 0x002fe40000000000 */
        /* <DEDUP_REMOVED lines=8> */
[----:B----4-:R-:W-:Y:S02]  /*7190*/  IMAD R21, R21, R26, RZ ;  /* 0x0000001a15157224 */ /* 0x010fe400078e02ff */
        /* <DEDUP_REMOVED lines=8> */
[----:B------:R-:W-:-:S04]  /*7220*/  IADD3.X R43, PT, PT, R43, UR10, RZ, P0, !PT ;  /* 0x0000000a2b2b7c10 */ /* 0x000fc800087fe4ff */
[----:B------:R-:W-:Y:S01]  /*7230*/  IADD3 R37, PT, PT, R37, R21, RZ ;  /* 0x0000001525257210 */ /* 0x000fe20007ffe0ff */
[----:B------:R-:W-:Y:S06]  /*7240*/  BRA.U UP1, `(.L_x_7967) ;  /* 0xfffffff901e07547 */ /* 0x000fec000b83ffff */
.L_x_7966:
[----:B------:R-:W-:Y:S05]  /*7250*/  BRA.U !UP0, `(.L_x_7965) ;  /* 0x0000000508907547 */ /* 0x000fea000b800000 */
[----:B------:R-:W-:Y:S02]  /*7260*/  UISETP.GE.U32.AND UP0, UPT, UR18, 0x4, UPT ;  /* 0x000000041200788c */ /* 0x000fe4000bf06070 */
[----:B------:R-:W-:Y:S02]  /*7270*/  UISETP.NE.U32.AND UP1, UPT, UR11, URZ, UPT ;  /* 0x000000ff0b00728c */ /* 0x000fe4000bf25070 */
[----:B------:R-:W-:Y:S02]  /*7280*/  UISETP.GE.U32.AND.EX UP0, UPT, URZ, URZ, UPT, UP0 ;  /* 0x000000ffff00728c */ /* 0x000fe4000bf06100 */
[----:B------:R-:W-:-:S07]  /*7290*/  UISETP.NE.AND.EX UP1, UPT, URZ, URZ, UPT, UP1 ;  /* 0x000000ffff00728c */ /* 0x000fce000bf25310 */
[----:B------:R-:W-:Y:S05]  /*72a0*/  BRA.U !UP0, `(.L_x_7968) ;  /* 0x0000000108ac7547 */ /* 0x000fea000b800000 */
[----:B------:R-:W3:Y:S01]  /*72b0*/  LDCU.64 UR4, c[0x0][0x398] ;  /* 0x00007300ff0477ac */ /* 0x000ee20008000a00 */
[----:B012---:R-:W-:Y:S01]  /*72c0*/  IMAD R21, R41, UR24, RZ ;  /* 0x0000001829157c24 */ /* 0x007fe2000f8e02ff */
[C---:B------:R-:W-:Y:S01]  /*72d0*/  LEA R39, R6.reuse, R1, 0x3 ;  /* 0x0000000106277211 */ /* 0x040fe200078e18ff */
[----:B------:R-:W-:Y:S02]  /*72e0*/  IMAD.MOV.U32 R16, RZ, RZ, R14 ;  /* 0x000000ffff107224 */ /* 0x000fe400078e000e */
[C---:B------:R-:W-:Y:S02]  /*72f0*/  IMAD R21, R6.reuse, UR25, R21 ;  /* 0x0000001906157c24 */ /* 0x040fe4000f8e0215 */
[----:B------:R-:W-:Y:S01]  /*7300*/  IMAD.WIDE.U32 R18, R6, UR24, R16 ;  /* 0x0000001806127c25 */ /* 0x000fe2000f8e0010 */
[----:B------:R-:W2:Y:S03]  /*7310*/  LDL.64 R32, [R39+0x20] ;  /* 0x0000200027207983 */ /* 0x000ea60000100a00 */
[----:B------:R-:W-:Y:S01]  /*7320*/  IMAD.IADD R19, R19, 0x1, R21 ;  /* 0x0000000113137824 */ /* 0x000fe200078e0215 */
[----:B------:R-:W4:Y:S04]  /*7330*/  LDL.64 R26, [R39+0x30] ;  /* 0x00003000271a7983 */ /* 0x000f280000100a00 */
[----:B------:R-:W5:Y:S01]  /*7340*/  LDL.64 R20, [R39+0x28] ;  /* 0x0000280027147983 */ /* 0x000f620000100a00 */
[----:B---3--:R-:W-:Y:S01]  /*7350*/  LEA R34, P0, R18, UR4, 0x3 ;  /* 0x0000000412227c11 */ /* 0x008fe2000f8018ff */
[----:B------:R-:W-:-:S03]  /*7360*/  USHF.L.U64.HI UR4, UR24, 0x3, UR25 ;  /* 0x0000000318047899 */ /* 0x000fc60008010219 */
[----:B------:R-:W-:Y:S01]  /*7370*/  LEA.HI.X R35, R18, UR5, R19, 0x3, P0 ;  /* 0x0000000512237c11 */ /* 0x000fe200080f1c13 */
[----:B------:R-:W-:-:S04]  /*7380*/  USHF.L.U32 UR5, UR24, 0x3, URZ ;  /* 0x0000000318057899 */ /* 0x000fc800080006ff */
[----:B------:R-:W2:Y:S02]  /*7390*/  LDG.E.64 R18, desc[UR16][R34.64] ;  /* 0x0000001022127981 */ /* 0x000ea4000c1e1b00 */
[----:B------:R-:W-:-:S04]  /*73a0*/  IADD3 R42, P0, PT, R34, UR5, RZ ;  /* 0x00000005222a7c10 */ /* 0x000fc8000ff1e0ff */
[----:B------:R-:W-:Y:S02]  /*73b0*/  IADD3.X R43, PT, PT, R35, UR4, RZ, P0, !PT ;  /* 0x00000004232b7c10 */ /* 0x000fe400087fe4ff */
[----:B------:R-:W-:Y:S01]  /*73c0*/  IADD3 R24, P0, PT, R42, UR5, RZ ;  /* 0x000000052a187c10 */ /* 0x000fe2000ff1e0ff */
[----:B------:R-:W3:Y:S04]  /*73d0*/  LDL.64 R34, [R39+0x38] ;  /* 0x0000380027227983 */ /* 0x000ee80000100a00 */
[----:B------:R-:W5:Y:S01]  /*73e0*/  LDG.E.64 R22, desc[UR16][R42.64] ;  /* 0x000000102a167981 */ /* 0x000f62000c1e1b00 */
[----:B------:R-:W-:Y:S02]  /*73f0*/  IADD3.X R25, PT, PT, R43, UR4, RZ, P0, !PT ;  /* 0x000000042b197c10 */ /* 0x000fe400087fe4ff */
[----:B------:R-:W-:-:S03]  /*7400*/  IADD3 R28, P0, PT, R24, UR5, RZ ;  /* 0x00000005181c7c10 */ /* 0x000fc6000ff1e0ff */
[----:B------:R-:W4:Y:S01]  /*7410*/  LDG.E.64 R30, desc[UR16][R24.64] ;  /* 0x00000010181e7981 */ /* 0x000f22000c1e1b00 */
[----:B------:R-:W-:-:S06]  /*7420*/  IADD3.X R29, PT, PT, R25, UR4, RZ, P0, !PT ;  /* 0x00000004191d7c10 */ /* 0x000fcc00087fe4ff */
[----:B------:R-:W3:Y:S01]  /*7430*/  LDG.E.64 R28, desc[UR16][R28.64] ;  /* 0x000000101c1c7981 */ /* 0x000ee2000c1e1b00 */
[----:B------:R-:W-:-:S04]  /*7440*/  IADD3 R6, P0, PT, R6, 0x4, RZ ;  /* 0x0000000406067810 */ /* 0x000fc80007f1e0ff */
[----:B------:R-:W-:Y:S01]  /*7450*/  IADD3.X R41, PT, PT, RZ, R41, RZ, P0, !PT ;  /* 0x00000029ff297210 */ /* 0x000fe200007fe4ff */
[----:B--2---:R-:W-:Y:S02]  /*7460*/  IMAD R19, R19, R32, RZ ;  /* 0x0000002013137224 */ /* 0x004fe400078e02ff */
[----:B------:R-:W-:-:S04]  /*7470*/  IMAD.WIDE.U32 R36, R32, R18, R36 ;  /* 0x0000001220247225 */ /* 0x000fc800078e0024 */
[----:B------:R-:W-:-:S04]  /*7480*/  IMAD R19, R33, R18, R19 ;  /* 0x0000001221137224 */ /* 0x000fc800078e0213 */
[----:B------:R-:W-:Y:S02]  /*7490*/  IMAD.IADD R37, R37, 0x1, R19 ;  /* 0x0000000125257824 */ /* 0x000fe400078e0213 */
[----:B-----5:R-:W-:-:S04]  /*74a0*/  IMAD R19, R23, R20, RZ ;  /* 0x0000001417137224 */ /* 0x020fc800078e02ff */
[-C--:B------:R-:W-:Y:S02]  /*74b0*/  IMAD R19, R21, R22.reuse, R19 ;  /* 0x0000001615137224 */ /* 0x080fe400078e0213 */
[----:B------:R-:W-:-:S04]  /*74c0*/  IMAD.WIDE.U32 R20, R20, R22, R36 ;  /* 0x0000001614147225 */ /* 0x000fc800078e0024 */
[----:B------:R-:W-:Y:S02]  /*74d0*/  IMAD.IADD R21, R21, 0x1, R19 ;  /* 0x0000000115157824 */ /* 0x000fe400078e0213 */
[----:B----4-:R-:W-:-:S04]  /*74e0*/  IMAD R19, R31, R26, RZ ;  /* 0x0000001a1f137224 */ /* 0x010fc800078e02ff */
[-C--:B------:R-:W-:Y:S02]  /*74f0*/  IMAD R19, R27, R30.reuse, R19 ;  /* 0x0000001e1b137224 */ /* 0x080fe400078e0213 */
[----:B------:R-:W-:-:S04]  /*7500*/  IMAD.WIDE.U32 R26, R26, R30, R20 ;  /* 0x0000001e1a1a7225 */ /* 0x000fc800078e0014 */
[----:B---3--:R-:W-:Y:S02]  /*7510*/  IMAD R21, R29, R34, RZ ;  /* 0x000000221d157224 */ /* 0x008fe400078e02ff */
[----:B------:R-:W-:Y:S02]  /*7520*/  IMAD.IADD R27, R27, 0x1, R19 ;  /* 0x000000011b1b7824 */ /* 0x000fe400078e0213 */
[-C--:B------:R-:W-:Y:S02]  /*7530*/  IMAD R21, R35, R28.reuse, R21 ;  /* 0x0000001c23157224 */ /* 0x080fe400078e0215 */
[----:B------:R-:W-:-:S04]  /*7540*/  IMAD.WIDE.U32 R36, R34, R28, R26 ;  /* 0x0000001c22247225 */ /* 0x000fc800078e001a */
[----:B------:R-:W-:-:S07]  /*7550*/  IMAD.IADD R37, R37, 0x1, R21 ;  /* 0x0000000125257824 */ /* 0x000fce00078e0215 */
.L_x_7968:
[----:B------:R-:W-:Y:S05]  /*7560*/  BRA.U !UP1, `(.L_x_7965) ;  /* 0x0000000109cc7547 */ /* 0x000fea000b800000 */
[----:B------:R-:W-:Y:S02]  /*7570*/  UISETP.NE.U32.AND UP0, UPT, UR11, 0x1, UPT ;  /* 0x000000010b00788c */ /* 0x000fe4000bf05070 */
[----:B------:R-:W-:Y:S02]  /*7580*/  ULOP3.LUT UR4, UR20, 0x1, URZ, 0xc0, !UPT ;  /* 0x0000000114047892 */ /* 0x000fe4000f8ec0ff */
[----:B------:R-:W-:Y:S02]  /*7590*/  UISETP.NE.AND.EX UP0, UPT, URZ, URZ, UPT, UP0 ;  /* 0x000000ffff00728c */ /* 0x000fe4000bf05300 */
[----:B------:R-:W-:-:S04]  /*75a0*/  UISETP.NE.U32.AND UP1, UPT, UR4, 0x1, UPT ;  /* 0x000000010400788c */ /* 0x000fc8000bf25070 */
[----:B------:R-:W-:-:S03]  /*75b0*/  UISETP.NE.U32.AND.EX UP1, UPT, URZ, URZ, UPT, UP1 ;  /* 0x000000ffff00728c */ /* 0x000fc6000bf25110 */
[----:B------:R-:W-:Y:S08]  /*75c0*/  BRA.U !UP0, `(.L_x_7969) ;  /* 0x0000000108747547 */ /* 0x000ff0000b800000 */
[----:B------:R-:W3:Y:S01]  /*75d0*/  LDCU.64 UR4, c[0x0][0x398] ;  /* 0x00007300ff0477ac */ /* 0x000ee20008000a00 */
[----:B012---:R-:W-:Y:S01]  /*75e0*/  IMAD R21, R41, UR24, RZ ;  /* 0x0000001829157c24 */ /* 0x007fe2000f8e02ff */
[----:B------:R-:W-:Y:S01]  /*75f0*/  MOV R22, UR25 ;  /* 0x0000001900167c02 */ /* 0x000fe20008000f00 */
[----:B------:R-:W-:Y:S02]  /*7600*/  IMAD.MOV.U32 R18, RZ, RZ, R14 ;  /* 0x000000ffff127224 */ /* 0x000fe400078e000e */
[----:B------:R-:W-:Y:S02]  /*7610*/  IMAD.MOV.U32 R19, RZ, RZ, R17 ;  /* 0x000000ffff137224 */ /* 0x000fe400078e0011 */
[C---:B------:R-:W-:Y:S02]  /*7620*/  IMAD R21, R6.reuse, UR25, R21 ;  /* 0x0000001906157c24 */ /* 0x040fe4000f8e0215 */
[----:B------:R-:W-:-:S04]  /*7630*/  IMAD.WIDE.U32 R18, R6, UR24, R18 ;  /* 0x0000001806127c25 */ /* 0x000fc8000f8e0012 */
[----:B------:R-:W-:Y:S01]  /*7640*/  IMAD.U32 R25, RZ, RZ, UR24 ;  /* 0x00000018ff197e24 */ /* 0x000fe2000f8e00ff */
[----:B------:R-:W-:Y:S01]  /*7650*/  IADD3 R21, PT, PT, R19, R21, RZ ;  /* 0x0000001513157210 */ /* 0x000fe20007ffe0ff */
[----:B------:R-:W-:Y:S02]  /*7660*/  IMAD.U32 R30, R6, 0x8, R1 ;  /* 0x00000008061e7824 */ /* 0x000fe400078e0001 */
[----:B------:R-:W-:Y:S01]  /*7670*/  IMAD.U32 R23, RZ, RZ, UR24 ;  /* 0x00000018ff177e24 */ /* 0x000fe2000f8e00ff */
[----:B---3--:R-:W-:-:S04]  /*7680*/  LEA R28, P0, R18, UR4, 0x3 ;  /* 0x00000004121c7c11 */ /* 0x008fc8000f8018ff */
[----:B------:R-:W-:Y:S02]  /*7690*/  LEA.HI.X R29, R18, UR5, R21, 0x3, P0 ;  /* 0x00000005121d7c11 */ /* 0x000fe400080f1c15 */
[----:B------:R-:W-:Y:S01]  /*76a0*/  LEA R24, P0, R25, R28, 0x3 ;  /* 0x0000001c19187211 */ /* 0x000fe200078018ff */
        /* <DEDUP_REMOVED lines=15> */
.L_x_7969:
[----:B------:R-:W-:Y:S05]  /*77a0*/  BRA.U UP1, `(.L_x_7965) ;  /* 0x00000001013c7547 */ /* 0x000fea000b800000 */
[----:B------:R-:W3:Y:S01]  /*77b0*/  LDCU.64 UR4, c[0x0][0x398] ;  /* 0x00007300ff0477ac */ /* 0x000ee20008000a00 */
[----:B------:R-:W-:Y:S01]  /*77c0*/  MOV R15, R17 ;  /* 0x00000011000f7202 */ /* 0x000fe20000000f00 */
[----:B0-----:R-:W-:Y:S02]  /*77d0*/  IMAD R41, R41, UR24, RZ ;  /* 0x0000001829297c24 */ /* 0x001fe4000f8e02ff */
[----:B------:R-:W-:-:S04]  /*77e0*/  IMAD.WIDE.U32 R14, R6, UR24, R14 ;  /* 0x00000018060e7c25 */ /* 0x000fc8000f8e000e */
[C---:B------:R-:W-:Y:S02]  /*77f0*/  IMAD R41, R6.reuse, UR25, R41 ;  /* 0x0000001906297c24 */ /* 0x040fe4000f8e0229 */
[----:B------:R-:W-:Y:S02]  /*7800*/  IMAD.U32 R6, R6, 0x8, R1 ;  /* 0x0000000806067824 */ /* 0x000fe400078e0001 */
[----:B------:R-:W-:Y:S01]  /*7810*/  IMAD.IADD R15, R15, 0x1, R41 ;  /* 0x000000010f0f7824 */ /* 0x000fe200078e0229 */
[----:B---3--:R-:W-:-:S04]  /*7820*/  LEA R16, P0, R14, UR4, 0x3 ;  /* 0x000000040e107c11 */ /* 0x008fc8000f8018ff */
[----:B------:R-:W-:Y:S02]  /*7830*/  LEA.HI.X R17, R14, UR5, R15, 0x3, P0 ;  /* 0x000000050e117c11 */ /* 0x000fe400080f1c0f */
[----:B------:R-:W1:Y:S04]  /*7840*/  LDL.64 R14, [R6+0x20] ;  /* 0x00002000060e7983 */ /* 0x000e680000100a00 */
[----:B------:R-:W1:Y:S02]  /*7850*/  LDG.E.64 R16, desc[UR16][R16.64] ;  /* 0x0000001010107981 */ /* 0x000e64000c1e1b00 */
[----:B-12---:R-:W-:Y:S02]  /*7860*/  IMAD R19, R17, R14, RZ ;  /* 0x0000000e11137224 */ /* 0x006fe400078e02ff */
[----:B------:R-:W-:-:S04]  /*7870*/  IMAD.WIDE.U32 R36, R14, R16, R36 ;  /* 0x000000100e247225 */ /* 0x000fc800078e0024 */
[----:B------:R-:W-:-:S04]  /*7880*/  IMAD R19, R15, R16, R19 ;  /* 0x000000100f137224 */ /* 0x000fc800078e0213 */
[----:B------:R-:W-:-:S07]  /*7890*/  IMAD.IADD R37, R37, 0x1, R19 ;  /* 0x0000000125257824 */ /* 0x000fce00078e0213 */
.L_x_7965:
[----:B0--3--:R-:W0:Y:S01]  /*78a0*/  LDC.64 R14, c[0x0][0x3f8] ;  /* 0x0000fe00ff0e7b82 */ /* 0x009e220000000a00 */
[----:B-12---:R-:W-:Y:S01]  /*78b0*/  MOV R18, UR12 ;  /* 0x0000000c00127c02 */ /* 0x006fe20008000f00 */
[----:B------:R-:W-:Y:S02]  /*78c0*/  IMAD.U32 R21, RZ, RZ, UR12 ;  /* 0x0000000cff157e24 */ /* 0x000fe4000f8e00ff */
[----:B------:R-:W-:Y:S02]  /*78d0*/  IMAD.U32 R19, RZ, RZ, UR13 ;  /* 0x0000000dff137e24 */ /* 0x000fe4000f8e00ff */
        /* <DEDUP_REMOVED lines=11> */
.L_x_7971:
        /* <DEDUP_REMOVED lines=27> */
.L_x_7970:
        /* <DEDUP_REMOVED lines=8> */
.L_x_7973:
        /* <DEDUP_REMOVED lines=27> */
.L_x_7972:
        /* <DEDUP_REMOVED lines=18> */
.L_x_7963:
[----:B------:R-:W-:Y:S05]  /*7e90*/  BSYNC.RECONVERGENT B0 ;  /* 0x0000000000007941 */ /* 0x000fea0003800200 */
.L_x_7962:
        /* <DEDUP_REMOVED lines=8> */
[----:B---345:R-:W-:-:S04]  /*7f20*/  LEA R16, P0, R10, UR4, 0x3 ;  /* 0x000000040a107c11 */ /* 0x038fc8000f8018ff */
[----:B------:R-:W-:-:S06]  /*7f30*/  LEA.HI.X R17, R10, UR5, R11, 0x3, P0 ;  /* 0x000000050a117c11 */ /* 0x000fcc00080f1c0b */
[----:B------:R-:W5:Y:S01]  /*7f40*/  LDG.E.64 R16, desc[UR16][R16.64] ;  /* 0x0000001010107981 */ /* 0x000f62000c1e1b00 */
[----:B------:R-:W-:Y:S05]  /*7f50*/  BRA `(.L_x_7977) ;  /* 0x0000000c003c7947 */ /* 0x000fea0003800000 */
.L_x_7976:
[----:B------:R-:W-:Y:S01]  /*7f60*/  UISETP.NE.U32.AND UP0, UPT, UR14, URZ, UPT ;  /* 0x000000ff0e00728c */ /* 0x000fe2000bf05070 */
[----:B---345:R-:W-:-:S03]  /*7f70*/  CS2R R16, SRZ ;  /* 0x0000000000107805 */ /* 0x038fc6000001ff00 */
        /* <DEDUP_REMOVED lines=19> */
[----:B------:R-:W3:Y:S01]  /*80b0*/  LDCU.64 UR8, c[0x0][0x398] ;  /* 0x00007300ff0877ac */ /* 0x000ee20008000a00 */
        /* <DEDUP_REMOVED lines=11> */
[----:B------:R-:W-:-:S07]  /*8170*/  MOV R41, UR8 ;  /* 0x0000000800297c02 */ /* 0x000fce0008000f00 */
.L_x_7979:
[----:B------:R-:W-:Y:S01]  /*8180*/  IMAD.MOV.U32 R42, RZ, RZ, R40 ;  /* 0x000000ffff2a7224 */ /* 0x000fe200078e0028 */
[----:B-12---:R-:W2:Y:S04]  /*8190*/  LDL.64 R20, [R39+-0x10] ;  /* 0xfffff00027147983 */ /* 0x006ea80000100a00 */
[----:B------:R-:W2:Y:S01]  /*81a0*/  LDG.E.64 R18, desc[UR16][R42.64] ;  /* 0x000000102a127981 */ /* 0x000ea2000c1e1b00 */
[----:B------:R-:W-:-:S03]  /*81b0*/  IADD3 R34, P0, PT, R40, UR26, RZ ;  /* 0x0000001a28227c10 */ /* 0x000fc6000ff1e0ff */
[----:B------:R-:W3:Y:S01]  /*81c0*/  LDL.64 R26, [R39+-0x8] ;  /* 0xfffff800271a7983 */ /* 0x000ee20000100a00 */
[----:B------:R-:W-:-:S03]  /*81d0*/  IADD3.X R35, PT, PT, R43, UR4, RZ, P0, !PT ;  /* 0x000000042b237c10 */ /* 0x000fc600087fe4ff */
[----:B------:R-:W4:Y:S04]  /*81e0*/  LDL.64 R32, [R39] ;  /* 0x0000000027207983 */ /* 0x000f280000100a00 */
[----:B------:R0:W3:Y:S01]  /*81f0*/  LDG.E.64 R24, desc[UR16][R34.64] ;  /* 0x0000001022187981 */ /* 0x0000e2000c1e1b00 */
[----:B------:R-:W-:-:S04]  /*8200*/  IADD3 R22, P0, PT, R34, UR26, RZ ;  /* 0x0000001a22167c10 */ /* 0x000fc8000ff1e0ff */
[----:B------:R-:W-:-:S05]  /*8210*/  IADD3.X R23, PT, PT, R35, UR4, RZ, P0, !PT ;  /* 0x0000000423177c10 */ /* 0x000fca00087fe4ff */
[----:B------:R-:W4:Y:S01]  /*8220*/  LDG.E.64 R30, desc[UR16][R22.64] ;  /* 0x00000010161e7981 */ /* 0x000f22000c1e1b00 */
[----:B------:R-:W-:-:S04]  /*8230*/  IADD3 R36, P0, PT, R22, UR26, RZ ;  /* 0x0000001a16247c10 */ /* 0x000fc8000ff1e0ff */
[----:B------:R-:W-:Y:S02]  /*8240*/  IADD3.X R37, PT, PT, R23, UR4, RZ, P0, !PT ;  /* 0x0000000417257c10 */ /* 0x000fe400087fe4ff */
[----:B------:R-:W-:Y:S01]  /*8250*/  IADD3 R44, P0, PT, R36, UR26, RZ ;  /* 0x0000001a242c7c10 */ /* 0x000fe2000ff1e0ff */
[----:B------:R-:W5:Y:S03]  /*8260*/  LDL.64 R22, [R39+0x10] ;  /* 0x0000100027167983 */ /* 0x000f660000100a00 */
[----:B------:R-:W-:Y:S02]  /*8270*/  IADD3.X R45, PT, PT, R37, UR4, RZ, P0, !PT ;  /* 0x00000004252d7c10 */ /* 0x000fe400087fe4ff */
[----:B0-----:R-:W-:-:S04]  /*8280*/  IADD3 R34, P0, PT, R44, UR26, RZ ;  /* 0x0000001a2c227c10 */ /* 0x001fc8000ff1e0ff */
[----:B------:R-:W-:Y:S01]  /*8290*/  IADD3.X R35, PT, PT, R45, UR4, RZ, P0, !PT ;  /* 0x000000042d237c10 */ /* 0x000fe200087fe4ff */
[----:B--2---:R-:W-:Y:S02]  /*82a0*/  IMAD R19, R19, R20, RZ ;  /* 0x0000001413137224 */ /* 0x004fe400078e02ff */
[-C--:B------:R-:W-:Y:S02]  /*82b0*/  IMAD.WIDE.U32 R28, R20, R18.reuse, R16 ;  /* 0x00000012141c7225 */ /* 0x080fe400078e0010 */
[----:B------:R-:W2:Y:S02]  /*82c0*/  LDL.64 R16, [R39+0x8] ;  /* 0x0000080027107983 */ /* 0x000ea40000100a00 */
[----:B------:R-:W-:Y:S02]  /*82d0*/  IMAD R21, R21, R18, R19 ;  /* 0x0000001215157224 */ /* 0x000fe400078e0213 */
[----:B------:R0:W2:Y:S02]  /*82e0*/  LDG.E.64 R18, desc[UR16][R36.64] ;  /* 0x0000001024127981 */ /* 0x0000a4000c1e1b00 */
[----:B------:R-:W-:-:S02]  /*82f0*/  IMAD.IADD R29, R29, 0x1, R21 ;  /* 0x000000011d1d7824 */ /* 0x000fc400078e0215 */
[----:B---3--:R-:W-:Y:S01]  /*8300*/  IMAD R25, R25, R26, RZ ;  /* 0x0000001a19197224 */ /* 0x008fe200078e02ff */
[----:B------:R1:W5:Y:S01]  /*8310*/  LDG.E.64 R20, desc[UR16][R44.64] ;  /* 0x000000102c147981 */ /* 0x000362000c1e1b00 */
[----:B------:R-:W-:-:S04]  /*8320*/  IMAD.WIDE.U32 R28, R26, R24, R28 ;  /* 0x000000181a1c7225 */ /* 0x000fc800078e001c */
[----:B------:R-:W-:Y:S01]  /*8330*/  IMAD R25, R27, R24, R25 ;  /* 0x000000181b197224 */ /* 0x000fe200078e0219 */
[----:B0-----:R-:W-:Y:S01]  /*8340*/  IADD3 R36, P0, PT, R34, UR26, RZ ;  /* 0x0000001a22247c10 */ /* 0x001fe2000ff1e0ff */
[----:B------:R-:W3:Y:S02]  /*8350*/  LDL.64 R26, [R39+0x18] ;  /* 0x00001800271a7983 */ /* 0x000ee40000100a00 */
[----:B------:R-:W-:Y:S02]  /*8360*/  IMAD.IADD R29, R29, 0x1, R25 ;  /* 0x000000011d1d7824 */ /* 0x000fe400078e0219 */
[----:B------:R0:W3:Y:S01]  /*8370*/  LDG.E.64 R24, desc[UR16][R34.64] ;  /* 0x0000001022187981 */ /* 0x0000e2000c1e1b00 */
[----:B----4-:R-:W-:Y:S01]  /*8380*/  IMAD R31, R31, R32, RZ ;  /* 0x000000201f1f7224 */ /* 0x010fe200078e02ff */
[----:B------:R-:W-:Y:S01]  /*8390*/  IADD3.X R37, PT, PT, R35, UR4, RZ, P0, !PT ;  /* 0x0000000423257c10 */ /* 0x000fe200087fe4ff */
[----:B------:R-:W-:-:S04]  /*83a0*/  IMAD.WIDE.U32 R28, R32, R30, R28 ;  /* 0x0000001e201c7225 */ /* 0x000fc800078e001c */
[----:B-1----:R-:W-:Y:S02]  /*83b0*/  IMAD R45, R33, R30, R31 ;  /* 0x0000001e212d7224 */ /* 0x002fe400078e021f */
[----:B------:R-:W4:Y:S01]  /*83c0*/  LDG.E.64 R30, desc[UR16][R36.64] ;  /* 0x00000010241e7981 */ /* 0x000f22000c1e1b00 */
[----:B0-----:R-:W-:-:S03]  /*83d0*/  IADD3 R34, P0, PT, R36, UR26, RZ ;  /* 0x0000001a24227c10 */ /* 0x001fc6000ff1e0ff */
[----:B------:R-:W4:Y:S01]  /*83e0*/  LDL.64 R32, [R39+0x20] ;  /* 0x0000200027207983 */ /* 0x000f220000100a00 */
[----:B------:R-:W-:-:S03]  /*83f0*/  IADD3.X R35, PT, PT, R37, UR4, RZ, P0, !PT ;  /* 0x0000000425237c10 */ /* 0x000fc600087fe4ff */
[----:B------:R0:W4:Y:S04]  /*8400*/  LDL.64 R36, [R39+0x28] ;  /* 0x0000280027247983 */ /* 0x0001280000100a00 */
[----:B------:R-:W4:Y:S01]  /*8410*/  LDG.E.64 R34, desc[UR16][R34.64] ;  /* 0x0000001022227981 */ /* 0x000f22000c1e1b00 */
[----:B------:R-:W-:Y:S01]  /*8420*/  IADD3 R29, PT, PT, R29, R45, RZ ;  /* 0x0000002d1d1d7210 */ /* 0x000fe20007ffe0ff */
[----:B------:R-:W-:-:S04]  /*8430*/  UIADD3 UR5, UP1, UPT, UR5, -0x8, URZ ;  /* 0xfffffff805057890 */ /* 0x000fc8000ff3e0ff */
[----:B------:R-:W-:Y:S02]  /*8440*/  UIADD3.X UR8, UPT, UPT, UR8, -0x1, URZ, UP1, !UPT ;  /* 0xffffffff08087890 */ /* 0x000fe40008ffe4ff */
[----:B------:R-:W-:-:S04]  /*8450*/  UISETP.NE.U32.AND UP1, UPT, UR5, URZ, UPT ;  /* 0x000000ff0500728c */ /* 0x000fc8000bf25070 */
[----:B------:R-:W-:Y:S01]  /*8460*/  UISETP.NE.AND.EX UP1, UPT, UR8, URZ, UPT, UP1 ;  /* 0x000000ff0800728c */ /* 0x000fe2000bf25310 */
[----:B0-----:R-:W-:Y:S02]  /*8470*/  VIADD R39, R39, 0x40 ;  /* 0x0000004027277836 */ /* 0x001fe40000000000 */
[----:B--2---:R-:W-:-:S04]  /*8480*/  IMAD R19, R19, R16, RZ ;  /* 0x0000001013137224 */ /* 0x004fc800078e02ff */
[-C--:B------:R-:W-:Y:S02]  /*8490*/  IMAD R19, R17, R18.reuse, R19 ;  /* 0x0000001211137224 */ /* 0x080fe400078e0213 */
[----:B------:R-:W-:-:S04]  /*84a0*/  IMAD.WIDE.U32 R16, R16, R18, R28 ;  /* 0x0000001210107225 */ /* 0x000fc800078e001c */
[----:B------:R-:W-:Y:S02]  /*84b0*/  IMAD.IADD R17, R17, 0x1, R19 ;  /* 0x0000000111117824 */ /* 0x000fe400078e0213 */
[----:B-----5:R-:W-:Y:S02]  /*84c0*/  IMAD R19, R21, R22, RZ ;  /* 0x0000001615137224 */ /* 0x020fe400078e02ff */
        /* <DEDUP_REMOVED lines=10> */
[----:B------:R-:W-:-:S03]  /*8570*/  IMAD.U32 R21, RZ, RZ, UR24 ;  /* 0x00000018ff157e24 */ /* 0x000fc6000f8e00ff */
[----:B------:R-:W-:Y:S01]  /*8580*/  IADD3 R17, PT, PT, R17, R19, RZ ;  /* 0x0000001311117210 */ /* 0x000fe20007ffe0ff */
[----:B------:R-:W-:Y:S01]  /*8590*/  IMAD R19, R35, R36, RZ ;  /* 0x0000002423137224 */ /* 0x000fe200078e02ff */
[----:B------:R-:W-:-:S03]  /*85a0*/  LEA R40, P0, R21, R40, 0x6 ;  /* 0x0000002815287211 */ /* 0x000fc600078030ff */
[-C--:B------:R-:W-:Y:S02]  /*85b0*/  IMAD R19, R37, R34.reuse, R19 ;  /* 0x0000002225137224 */ /* 0x080fe400078e0213 */
[----:B------:R-:W-:Y:S01]  /*85c0*/  IMAD.WIDE.U32 R16, R36, R34, R16 ;  /* 0x0000002224107225 */ /* 0x000fe200078e0010 */
[----:B------:R-:W-:-:S03]  /*85d0*/  IADD3.X R43, PT, PT, R43, UR10, RZ, P0, !PT ;  /* 0x0000000a2b2b7c10 */ /* 0x000fc600087fe4ff */
[----:B------:R-:W-:Y:S01]  /*85e0*/  IMAD.IADD R17, R17, 0x1, R19 ;  /* 0x0000000111117824 */ /* 0x000fe200078e0213 */
[----:B------:R-:W-:Y:S06]  /*85f0*/  BRA.U UP1, `(.L_x_7979) ;  /* 0xfffffff901e07547 */ /* 0x000fec000b83ffff */
.L_x_7978:
[----:B------:R-:W-:Y:S05]  /*8600*/  BRA.U !UP0, `(.L_x_7977) ;  /* 0x0000000508907547 */ /* 0x000fea000b800000 */
[----:B------:R-:W-:Y:S02]  /*8610*/  UISETP.GE.U32.AND UP0, UPT, UR18, 0x4, UPT ;  /* 0x000000041200788c */ /* 0x000fe4000bf06070 */
[----:B------:R-:W-:Y:S02]  /*8620*/  UISETP.NE.U32.AND UP1, UPT, UR11, URZ, UPT ;  /* 0x000000ff0b00728c */ /* 0x000fe4000bf25070 */
[----:B------:R-:W-:Y:S02]  /*8630*/  UISETP.GE.U32.AND.EX UP0, UPT, URZ, URZ, UPT, UP0 ;  /* 0x000000ffff00728c */ /* 0x000fe4000bf06100 */
[----:B------:R-:W-:-:S07]  /*8640*/  UISETP.NE.AND.EX UP1, UPT, URZ, URZ, UPT, UP1 ;  /* 0x000000ffff00728c */ /* 0x000fce000bf25310 */
[----:B------:R-:W-:Y:S05]  /*8650*/  BRA.U !UP0, `(.L_x_7980) ;  /* 0x0000000108ac7547 */ /* 0x000fea000b800000 */
[----:B------:R-:W3:Y:S01]  /*8660*/  LDCU.64 UR4, c[0x0][0x398] ;  /* 0x00007300ff0477ac */ /* 0x000ee20008000a00 */
[----:B------:R-:W-:Y:S01]  /*8670*/  MOV R14, R8 ;  /* 0x00000008000e7202 */ /* 0x000fe20000000f00 */
[----:B012---:R-:W-:Y:S02]  /*8680*/  IMAD R21, R41, UR24, RZ ;  /* 0x0000001829157c24 */ /* 0x007fe4000f8e02ff */
[C---:B------:R-:W-:Y:S02]  /*8690*/  IMAD.U32 R39, R6.reuse, 0x8, R1 ;  /* 0x0000000806277824 */ /* 0x040fe400078e0001 */
[----:B------:R-:W-:-:S03]  /*86a0*/  IMAD.WIDE.U32 R18, R6, UR24, R14 ;  /* 0x0000001806127c25 */ /* 0x000fc6000f8e000e */
[----:B------:R-:W2:Y:S01]  /*86b0*/  LDL.64 R28, [R39+0x20] ;  /* 0x00002000271c7983 */ /* 0x000ea20000100a00 */
[----:B------:R-:W-:-:S03]  /*86c0*/  IMAD R21, R6, UR25, R21 ;  /* 0x0000001906157c24 */ /* 0x000fc6000f8e0215 */
[----:B------:R-:W4:Y:S01]  /*86d0*/  LDL.64 R24, [R39+0x28] ;  /* 0x0000280027187983 */ /* 0x000f220000100a00 */
[----:B------:R-:W-:-:S03]  /*86e0*/  IMAD.IADD R19, R19, 0x1, R21 ;  /* 0x0000000113137824 */ /* 0x000fc600078e0215 */
[----:B------:R-:W5:Y:S01]  /*86f0*/  LDL.64 R20, [R39+0x30] ;  /* 0x0000300027147983 */ /* 0x000f620000100a00 */
[----:B---3--:R-:W-:Y:S01]  /*8700*/  LEA R36, P0, R18, UR4, 0x3 ;  /* 0x0000000412247c11 */ /* 0x008fe2000f8018ff */
[----:B------:R-:W-:-:S03]  /*8710*/  USHF.L.U64.HI UR4, UR24, 0x3, UR25 ;  /* 0x0000000318047899 */ /* 0x000fc60008010219 */
[----:B------:R-:W-:Y:S01]  /*8720*/  LEA.HI.X R37, R18, UR5, R19, 0x3, P0 ;  /* 0x0000000512257c11 */ /* 0x000fe200080f1c13 */
[----:B------:R-:W-:Y:S01]  /*8730*/  USHF.L.U32 UR5, UR24, 0x3, URZ ;  /* 0x0000000318057899 */ /* 0x000fe200080006ff */
[----:B------:R-:W3:Y:S04]  /*8740*/  LDL.64 R18, [R39+0x38] ;  /* 0x0000380027127983 */ /* 0x000ee80000100a00 */
[----:B------:R-:W2:Y:S01]  /*8750*/  LDG.E.64 R30, desc[UR16][R36.64] ;  /* 0x00000010241e7981 */ /* 0x000ea2000c1e1b00 */
[----:B------:R-:W-:-:S04]  /*8760*/  IADD3 R42, P0, PT, R36, UR5, RZ ;  /* 0x00000005242a7c10 */ /* 0x000fc8000ff1e0ff */
[----:B------:R-:W-:Y:S02]  /*8770*/  IADD3.X R43, PT, PT, R37, UR4, RZ, P0, !PT ;  /* 0x00000004252b7c10 */ /* 0x000fe400087fe4ff */
[----:B------:R-:W-:-:S03]  /*8780*/  IADD3 R34, P0, PT, R42, UR5, RZ ;  /* 0x000000052a227c10 */ /* 0x000fc6000ff1e0ff */
[----:B------:R-:W4:Y:S01]  /*8790*/  LDG.E.64 R26, desc[UR16][R42.64] ;  /* 0x000000102a1a7981 */ /* 0x000f22000c1e1b00 */
[----:B------:R-:W-:Y:S02]  /*87a0*/  IADD3.X R35, PT, PT, R43, UR4, RZ, P0, !PT ;  /* 0x000000042b237c10 */ /* 0x000fe400087fe4ff */
[----:B------:R-:W-:-:S03]  /*87b0*/  IADD3 R32, P0, PT, R34, UR5, RZ ;  /* 0x0000000522207c10 */ /* 0x000fc6000ff1e0ff */
[----:B------:R-:W5:Y:S01]  /*87c0*/  LDG.E.64 R22, desc[UR16][R34.64] ;  /* 0x0000001022167981 */ /* 0x000f62000c1e1b00 */
[----:B------:R-:W-:-:S06]  /*87d0*/  IADD3.X R33, PT, PT, R35, UR4, RZ, P0, !PT ;  /* 0x0000000423217c10 */ /* 0x000fcc00087fe4ff */
[----:B------:R-:W3:Y:S01]  /*87e0*/  LDG.E.64 R32, desc[UR16][R32.64] ;  /* 0x0000001020207981 */ /* 0x000ee2000c1e1b00 */
        /* <DEDUP_REMOVED lines=13> */
[----:B---3--:R-:W-:Y:S02]  /*88c0*/  IMAD R23, R33, R18, RZ ;  /* 0x0000001221177224 */ /* 0x008fe400078e02ff */
[----:B------:R-:W-:Y:S02]  /*88d0*/  IMAD.IADD R21, R21, 0x1, R17 ;  /* 0x0000000115157824 */ /* 0x000fe400078e0211 */
[-C--:B------:R-:W-:Y:S02]  /*88e0*/  IMAD R23, R19, R32.reuse, R23 ;  /* 0x0000002013177224 */ /* 0x080fe400078e0217 */
[----:B------:R-:W-:-:S04]  /*88f0*/  IMAD.WIDE.U32 R16, R18, R32, R20 ;  /* 0x0000002012107225 */ /* 0x000fc800078e0014 */
[----:B------:R-:W-:-:S07]  /*8900*/  IMAD.IADD R17, R17, 0x1, R23 ;  /* 0x0000000111117824 */ /* 0x000fce00078e0217 */
.L_x_7980:
        /* <DEDUP_REMOVED lines=8> */
[----:B-12---:R-:W-:Y:S01]  /*8990*/  MOV R18, R8 ;  /* 0x0000000800127202 */ /* 0x006fe20000000f00 */
[----:B0-----:R-:W-:Y:S02]  /*89a0*/  IMAD R21, R41, UR24, RZ ;  /* 0x0000001829157c24 */ /* 0x001fe4000f8e02ff */
[----:B------:R-:W-:Y:S02]  /*89b0*/  IMAD.MOV.U32 R19, RZ, RZ, R15 ;  /* 0x000000ffff137224 */ /* 0x000fe400078e000f */
[C---:B------:R-:W-:Y:S02]  /*89c0*/  IMAD R21, R6.reuse, UR25, R21 ;  /* 0x0000001906157c24 */ /* 0x040fe4000f8e0215 */
[----:B------:R-:W-:-:S04]  /*89d0*/  IMAD.WIDE.U32 R18, R6, UR24, R18 ;  /* 0x0000001806127c25 */ /* 0x000fc8000f8e0012 */
[----:B------:R-:W-:Y:S01]  /*89e0*/  IMAD.IADD R21, R19, 0x1, R21 ;  /* 0x0000000113157824 */ /* 0x000fe200078e0215 */
[----:B------:R-:W-:Y:S01]  /*89f0*/  MOV R19, UR24 ;  /* 0x0000001800137c02 */ /* 0x000fe20008000f00 */
[----:B------:R-:W-:Y:S01]  /*8a00*/  IMAD.U32 R28, R6, 0x8, R1 ;  /* 0x00000008061c7824 */ /* 0x000fe200078e0001 */
[----:B---3--:R-:W-:-:S04]  /*8a10*/  LEA R26, P0, R18, UR4, 0x3 ;  /* 0x00000004121a7c11 */ /* 0x008fc8000f8018ff */
[----:B------:R-:W2:Y:S01]  /*8a20*/  LDL.64 R22, [R28+0x20] ;  /* 0x000020001c167983 */ /* 0x000ea20000100a00 */
[----:B------:R-:W-:Y:S01]  /*8a30*/  LEA.HI.X R27, R18, UR5, R21, 0x3, P0 ;  /* 0x00000005121b7c11 */ /* 0x000fe200080f1c15 */
[----:B------:R-:W-:Y:S01]  /*8a40*/  IMAD.U32 R21, RZ, RZ, UR24 ;  /* 0x00000018ff157e24 */ /* 0x000fe2000f8e00ff */
[----:B------:R-:W-:Y:S01]  /*8a50*/  LEA R20, P0, R19, R26, 0x3 ;  /* 0x0000001a13147211 */ /* 0x000fe200078018ff */
[----:B------:R-:W-:Y:S02]  /*8a60*/  IMAD.U32 R18, RZ, RZ, UR25 ;  /* 0x00000019ff127e24 */ /* 0x000fe4000f8e00ff */
[----:B------:R-:W2:Y:S03]  /*8a70*/  LDG.E.64 R24, desc[UR16][R26.64] ;  /* 0x000000101a187981 */ /* 0x000ea6000c1e1b00 */
[----:B------:R-:W-:Y:S02]  /*8a80*/  LEA.HI.X R21, R21, R27, R18, 0x3, P0 ;  /* 0x0000001b15157211 */ /* 0x000fe400000f1c12 */
        /* <DEDUP_REMOVED lines=12> */
.L_x_7981:
[----:B------:R-:W-:Y:S05]  /*8b50*/  BRA.U UP1, `(.L_x_7977) ;  /* 0x00000001013c7547 */ /* 0x000fea000b800000 */
[----:B------:R-:W3:Y:S01]  /*8b60*/  LDCU.64 UR4, c[0x0][0x398] ;  /* 0x00007300ff0477ac */ /* 0x000ee20008000a00 */
[----:B0-----:R-:W-:Y:S02]  /*8b70*/  IMAD R41, R41, UR24, RZ ;  /* 0x0000001829297c24 */ /* 0x001fe4000f8e02ff */
[----:B------:R-:W-:Y:S02]  /*8b80*/  IMAD.MOV.U32 R9, RZ, RZ, R15 ;  /* 0x000000ffff097224 */ /* 0x000fe400078e000f */
[C---:B------:R-:W-:Y:S02]  /*8b90*/  IMAD R41, R6.reuse, UR25, R41 ;  /* 0x0000001906297c24 */ /* 0x040fe4000f8e0229 */
[C---:B------:R-:W-:Y:S01]  /*8ba0*/  IMAD.WIDE.U32 R8, R6.reuse, UR24, R8 ;  /* 0x0000001806087c25 */ /* 0x040fe2000f8e0008 */
[----:B------:R-:W-:-:S03]  /*8bb0*/  LEA R6, R6, R1, 0x3 ;  /* 0x0000000106067211 */ /* 0x000fc600078e18ff */
        /* <DEDUP_REMOVED lines=9> */
.L_x_7977:
[----:B------:R-:W3:Y:S01]  /*8c50*/  LDC.64 R8, c[0x0][0x3f8] ;  /* 0x0000fe00ff087b82 */ /* 0x000ee20000000a00 */
[----:B-12---:R-:W-:Y:S01]  /*8c60*/  IMAD.U32 R18, RZ, RZ, UR12 ;  /* 0x0000000cff127e24 */ /* 0x006fe2000f8e00ff */
[----:B------:R-:W-:Y:S01]  /*8c70*/  MOV R19, UR13 ;  /* 0x0000000d00137c02 */ /* 0x000fe20008000f00 */
[----:B------:R-:W-:Y:S02]  /*8c80*/  IMAD.U32 R21, RZ, RZ, UR12 ;  /* 0x0000000cff157e24 */ /* 0x000fe4000f8e00ff */
[----:B------:R-:W-:Y:S01]  /*8c90*/  IMAD.U32 R6, RZ, RZ, UR13 ;  /* 0x0000000dff067e24 */ /* 0x000fe2000f8e00ff */
[----:B---3--:R-:W-:-:S04]  /*8ca0*/  ISETP.GE.U32.AND P0, PT, R8, 0x1, PT ;  /* 0x000000010800780c */ /* 0x008fc80003f06070 */
        /* <DEDUP_REMOVED lines=9> */
.L_x_7983:
        /* <DEDUP_REMOVED lines=12> */
[----:B--2--5:R-:W-:Y:S02]  /*8e00*/  ISETP.GE.U32.AND P1, PT, R14, R16, PT ;  /* 0x000000100e00720c */ /* 0x024fe40003f26070 */
        /* <DEDUP_REMOVED lines=14> */
.L_x_7982:
        /* <DEDUP_REMOVED lines=8> */
.L_x_7985:
        /* <DEDUP_REMOVED lines=27> */
.L_x_7984:
[----:B------:R-:W1:Y:S01]  /*9120*/  LDCU.64 UR4, c[0x0][0x3f0] ;  /* 0x00007e00ff0477ac */ /* 0x000e620008000a00 */
[----:B------:R-:W-:Y:S01]  /*9130*/  IADD3 R8, P0, PT, -R18, R21, RZ ;  /* 0x0000001512087210 */ /* 0x000fe20007f1e1ff */
[C---:B-----5:R-:W-:Y:S01]  /*9140*/  IMAD.SHL.U32 R16, R10.reuse, 0x8, RZ ;  /* 0x000000080a107824 */ /* 0x060fe200078e00ff */
        /* <DEDUP_REMOVED lines=10> */
[--C-:B------:R-:W-:Y:S02]  /*91f0*/  SHF.R.S64 R14, R14, 0x3, R15.reuse ;  /* 0x000000030e0e7819 */ /* 0x100fe4000000100f */
[----:B------:R-:W-:Y:S01]  /*9200*/  IADD3.X R17, PT, PT, R17, UR27, RZ, P1, !PT ;  /* 0x0000001b11117c10 */ /* 0x000fe20008ffe4ff */
[----:B------:R0:W-:Y:S01]  /*9210*/  STG.E.64 desc[UR16][R10.64], R8 ;  /* 0x000000080a007986 */ /* 0x0001e2000c101b10 */
[----:B------:R-:W-:-:S05]  /*9220*/  SHF.R.S32.HI R15, RZ, 0x3, R15 ;  /* 0x00000003ff0f7819 */ /* 0x000fca000001140f */
[----:B------:R0:W-:Y:S02]  /*9230*/  STG.E.64 desc[UR16][R16.64], R14 ;  /* 0x0000000e10007986 */ /* 0x0001e4000c101b10 */
.L_x_7975:
[----:B------:R-:W-:Y:S05]  /*9240*/  BSYNC.RECONVERGENT B0 ;  /* 0x0000000000007941 */ /* 0x000fea0003800200 */
.L_x_7974:
[----:B------:R-:W-:Y:S01]  /*9250*/  IADD3 R6, PT, PT, R5, 0x380, RZ ;  /* 0x0000038005067810 */ /* 0x000fe20007ffe0ff */
[----:B------:R-:W-:Y:S03]  /*9260*/  BSSY.RECONVERGENT B0, `(.L_x_7986) ;  /* 0x0000133000007945 */ /* 0x000fe60003800200 */
        /* <DEDUP_REMOVED lines=10> */
.L_x_7988:
        /* <DEDUP_REMOVED lines=22> */
[----:B------:R-:W-:Y:S01]  /*9470*/  CS2R R14, SRZ ;  /* 0x00000000000e7805 */ /* 0x000fe2000001ff00 */
[----:B------:R-:W-:Y:S02]  /*9480*/  ULOP3.LUT UR5, UR20, 0xfffffff8, URZ, 0xc0, !UPT ;  /* 0xfffffff814057892 */ /* 0x000fe4000f8ec0ff */
[----:B------:R-:W-:Y:S02]  /*9490*/  ULOP3.LUT UR8, UR19, 0x7fffffff, URZ, 0xc0, !UPT ;  /* 0x7fffffff13087892 */ /* 0x000fe4000f8ec0ff */
[----:B0-----:R-:W-:Y:S02]  /*94a0*/  UIMAD.WIDE.U32 UR26, UR24, 0x8, URZ ;  /* 0x00000008181a78a5 */ /* 0x001fe4000f8e00ff */
[----:B------:R-:W-:Y:S01]  /*94b0*/  USHF.L.U32 UR4, UR25, 0x3, URZ ;  /* 0x0000000319047899 */ /* 0x000fe200080006ff */
[----:B------:R-:W-:Y:S01]  /*94c0*/  MOV R6, UR5 ;  /* 0x0000000500067c02 */ /* 0x000fe20008000f00 */
[----:B------:R-:W-:Y:S01]  /*94d0*/  IMAD.U32 R39, RZ, RZ, UR8 ;  /* 0x00000008ff277e24 */ /* 0x000fe2000f8e00ff */
[----:B------:R-:W-:-:S02]  /*94e0*/  USHF.L.U64.HI UR9, UR24, 0x6, UR25 ;  /* 0x0000000618097899 */ /* 0x000fc40008010219 */
[----:B------:R-:W-:Y:S01]  /*94f0*/  UIADD3 UR4, UPT, UPT, UR27, UR4, URZ ;  /* 0x000000041b047290 */ /* 0x000fe2000fffe0ff */
[----:B---3--:R-:W-:-:S04]  /*9500*/  LEA R36, P0, R8, UR28, 0x3 ;  /* 0x0000001c08247c11 */ /* 0x008fc8000f8018ff */
[----:B------:R-:W-:-:S09]  /*9510*/  LEA.HI.X R37, R8, UR29, R11, 0x3, P0 ;  /* 0x0000001d08257c11 */ /* 0x000fd200080f1c0b */
.L_x_7991:
[----:B------:R-:W-:Y:S01]  /*9520*/  IADD3 R32, P0, PT, R36, UR26, RZ ;  /* 0x0000001a24207c10 */ /* 0x000fe2000ff1e0ff */
[----:B------:R-:W3:Y:S04]  /*9530*/  LDL.64 R26, [R0+-0x10] ;  /* 0xfffff000001a7983 */ /* 0x000ee80000100a00 */
[----:B-12---:R-:W3:Y:S01]  /*9540*/  LDG.E.64 R24, desc[UR16][R36.64] ;  /* 0x0000001024187981 */ /* 0x006ee2000c1e1b00 */
[----:B------:R-:W-:Y:S02]  /*9550*/  IADD3.X R33, PT, PT, R37, UR4, RZ, P0, !PT ;  /* 0x0000000425217c10 */ /* 0x000fe400087fe4ff */
[----:B------:R-:W-:Y:S01]  /*9560*/  IADD3 R40, P0, PT, R32, UR26, RZ ;  /* 0x0000001a20287c10 */ /* 0x000fe2000ff1e0ff */
[----:B------:R-:W2:Y:S04]  /*9570*/  LDL.64 R22, [R0+-0x8] ;  /* 0xfffff80000167983 */ /* 0x000ea80000100a00 */
[----:B------:R0:W2:Y:S01]  /*9580*/  LDG.E.64 R20, desc[UR16][R32.64] ;  /* 0x0000001020147981 */ /* 0x0000a2000c1e1b00 */
[----:B------:R-:W-:-:S03]  /*9590*/  IADD3.X R41, PT, PT, R33, UR4, RZ, P0, !PT ;  /* 0x0000000421297c10 */ /* 0x000fc600087fe4ff */
[----:B------:R-:W4:Y:S04]  /*95a0*/  LDL.64 R18, [R0] ;  /* 0x0000000000127983 */ /* 0x000f280000100a00 */
[----:B------:R-:W4:Y:S01]  /*95b0*/  LDG.E.64 R16, desc[UR16][R40.64] ;  /* 0x0000001028107981 */ /* 0x000f22000c1e1b00 */
[----:B------:R-:W-:-:S03]  /*95c0*/  IADD3 R34, P0, PT, R40, UR26, RZ ;  /* 0x0000001a28227c10 */ /* 0x000fc6000ff1e0ff */
[----:B------:R-:W5:Y:S01]  /*95d0*/  LDL.64 R28, [R0+0x8] ;  /* 0x00000800001c7983 */ /* 0x000f620000100a00 */
[----:B------:R-:W-:Y:S02]  /*95e0*/  IADD3.X R35, PT, PT, R41, UR4, RZ, P0, !PT ;  /* 0x0000000429237c10 */ /* 0x000fe400087fe4ff */
[----:B------:R-:W-:-:S03]  /*95f0*/  IADD3 R42, P0, PT, R34, UR26, RZ ;  /* 0x0000001a222a7c10 */ /* 0x000fc6000ff1e0ff */
[----:B------:R2:W5:Y:S01]  /*9600*/  LDG.E.64 R30, desc[UR16][R34.64] ;  /* 0x00000010221e7981 */ /* 0x000562000c1e1b00 */
[----:B------:R-:W-:Y:S02]  /*9610*/  IADD3.X R43, PT, PT, R35, UR4, RZ, P0, !PT ;  /* 0x00000004232b7c10 */ /* 0x000fe400087fe4ff */
[----:B0-----:R-:W-:Y:S01]  /*9620*/  IADD3 R32, P0, PT, R42, UR26, RZ ;  /* 0x0000001a2a207c10 */ /* 0x001fe2000ff1e0ff */
[----:B---3--:R-:W-:Y:S02]  /*9630*/  IMAD R25, R25, R26, RZ ;  /* 0x0000001a19197224 */ /* 0x008fe400078e02ff */
[----:B------:R-:W-:-:S04]  /*9640*/  IMAD.WIDE.U32 R14, R26, R24, R14 ;  /* 0x000000181a0e7225 */ /* 0x000fc800078e000e */
[----:B------:R-:W-:Y:S02]  /*9650*/  IMAD R33, R27, R24, R25 ;  /* 0x000000181b217224 */ /* 0x000fe400078e0219 */
[----:B------:R-:W3:Y:S01]  /*9660*/  LDL.64 R24, [R0+0x10] ;  /* 0x0000100000187983 */ /* 0x000ee20000100a00 */
[----:B--2---:R-:W-:-:S03]  /*9670*/  IMAD R35, R21, R22, RZ ;  /* 0x0000001615237224 */ /* 0x004fc600078e02ff */
[----:B------:R4:W3:Y:S01]  /*9680*/  LDG.E.64 R26, desc[UR16][R42.64] ;  /* 0x000000102a1a7981 */ /* 0x0008e2000c1e1b00 */
[----:B------:R-:W-:Y:S01]  /*9690*/  IMAD.IADD R15, R15, 0x1, R33 ;  /* 0x000000010f0f7824 */ /* 0x000fe200078e0221 */
[----:B------:R-:W-:Y:S01]  /*96a0*/  IADD3.X R33, PT, PT, R43, UR4, RZ, P0, !PT ;  /* 0x000000042b217c10 */ /* 0x000fe200087fe4ff */
[-C--:B------:R-:W-:Y:S01]  /*96b0*/  IMAD R35, R23, R20.reuse, R35 ;  /* 0x0000001417237224 */ /* 0x080fe200078e0223 */
[----:B------:R-:W-:Y:S01]  /*96c0*/  IADD3 R40, P0, PT, R32, UR26, RZ ;  /* 0x0000001a20287c10 */ /* 0x000fe2000ff1e0ff */
[----:B------:R-:W-:Y:S02]  /*96d0*/  IMAD.WIDE.U32 R14, R22, R20, R14 ;  /* 0x00000014160e7225 */ /* 0x000fe400078e000e */
[----:B------:R-:W2:Y:S01]  /*96e0*/  LDL.64 R20, [R0+0x18] ;  /* 0x0000180000147983 */ /* 0x000ea20000100a00 */
[----:B------:R-:W-:Y:S01]  /*96f0*/  IADD3.X R41, PT, PT, R33, UR4, RZ, P0, !PT ;  /* 0x0000000421297c10 */ /* 0x000fe200087fe4ff */
[----:B------:R-:W-:Y:S02]  /*9700*/  IMAD.IADD R15, R15, 0x1, R35 ;  /* 0x000000010f0f7824 */ /* 0x000fe400078e0223 */
[----:B------:R-:W2:Y:S01]  /*9710*/  LDG.E.64 R22, desc[UR16][R32.64] ;  /* 0x0000001020167981 */ /* 0x000ea2000c1e1b00 */
[----:B----4-:R-:W-:Y:S01]  /*9720*/  IMAD R43, R17, R18, RZ ;  /* 0x00000012112b7224 */ /* 0x010fe200078e02ff */
[----:B------:R-:W-:Y:S01]  /*9730*/  IADD3 R34, P0, PT, R40, UR26, RZ ;  /* 0x0000001a28227c10 */ /* 0x000fe2000ff1e0ff */
[----:B------:R-:W-:-:S04]  /*9740*/  IMAD.WIDE.U32 R14, R18, R16, R14 ;  /* 0x00000010120e7225 */ /* 0x000fc800078e000e */
[----:B------:R-:W-:Y:S02]  /*9750*/  IMAD R43, R19, R16, R43 ;  /* 0x00000010132b7224 */ /* 0x000fe400078e022b */
[----:B------:R-:W4:Y:S04]  /*9760*/  LDL.64 R16, [R0+0x20] ;  /* 0x0000200000107983 */ /* 0x000f280000100a00 */
[----:B------:R-:W4:Y:S01]  /*9770*/  LDG.E.64 R18, desc[UR16][R40.64] ;  /* 0x0000001028127981 */ /* 0x000f22000c1e1b00 */
[----:B------:R-:W-:-:S03]  /*9780*/  IADD3.X R35, PT, PT, R41, UR4, RZ, P0, !PT ;  /* 0x0000000429237c10 */ /* 0x000fc600087fe4ff */
[----:B------:R0:W4:Y:S04]  /*9790*/  LDL.64 R32, [R0+0x28] ;  /* 0x0000280000207983 */ /* 0x0001280000100a00 */
[----:B------:R-:W4:Y:S01]  /*97a0*/  LDG.E.64 R34, desc[UR16][R34.64] ;  /* 0x0000001022227981 */ /* 0x000f22000c1e1b00 */
        /* <DEDUP_REMOVED lines=9> */
[----:B0-----:R-:W-:Y:S02]  /*9840*/  VIADD R0, R0, 0x40 ;  /* 0x0000004000007836 */ /* 0x001fe40000000000 */
[----:B---3--:R-:W-:Y:S02]  /*9850*/  IMAD R27, R27, R24, RZ ;  /* 0x000000181b1b7224 */ /* 0x008fe400078e02ff */
[----:B------:R-:W-:-:S04]  /*9860*/  IMAD.WIDE.U32 R14, R24, R26, R14 ;  /* 0x0000001a180e7225 */ /* 0x000fc800078e000e */
[----:B------:R-:W-:-:S04]  /*9870*/  IMAD R27, R25, R26, R27 ;  /* 0x0000001a191b7224 */ /* 0x000fc800078e021b */
[----:B------:R-:W-:Y:S02]  /*9880*/  IMAD.IADD R15, R15, 0x1, R27 ;  /* 0x000000010f0f7824 */ /* 0x000fe400078e021b */
[----:B--2---:R-:W-:Y:S02]  /*9890*/  IMAD R23, R23, R20, RZ ;  /* 0x0000001417177224 */ /* 0x004fe400078e02ff */
[----:B------:R-:W-:-:S04]  /*98a0*/  IMAD.WIDE.U32 R14, R20, R22, R14 ;  /* 0x00000016140e7225 */ /* 0x000fc800078e000e */
[----:B------:R-:W-:-:S04]  /*98b0*/  IMAD R23, R21, R22, R23 ;  /* 0x0000001615177224 */ /* 0x000fc800078e0217 */
[----:B------:R-:W-:Y:S02]  /*98c0*/  IMAD.IADD R15, R15, 0x1, R23 ;  /* 0x000000010f0f7824 */ /* 0x000fe400078e0217 */
[----:B----4-:R-:W-:-:S04]  /*98d0*/  IMAD R19, R19, R16, RZ ;  /* 0x0000001013137224 */ /* 0x010fc800078e02ff */
[-C--:B------:R-:W-:Y:S02]  /*98e0*/  IMAD R19, R17, R18.reuse, R19 ;  /* 0x0000001211137224 */ /* 0x080fe400078e0213 */
[----:B------:R-:W-:-:S04]  /*98f0*/  IMAD.WIDE.U32 R16, R16, R18, R14 ;  /* 0x0000001210107225 */ /* 0x000fc800078e000e */
[----:B------:R-:W-:Y:S01]  /*9900*/  IMAD R15, R35, R32, RZ ;  /* 0x00000020230f7224 */ /* 0x000fe200078e02ff */
[----:B------:R-:W-:Y:S01]  /*9910*/  IADD3 R17, PT, PT, R17, R19, RZ ;  /* 0x0000001311117210 */ /* 0x000fe20007ffe0ff */
[----:B------:R-:W-:Y:S02]  /*9920*/  IMAD.U32 R21, RZ, RZ, UR24 ;  /* 0x00000018ff157e24 */ /* 0x000fe4000f8e00ff */
[-C--:B------:R-:W-:Y:S02]  /*9930*/  IMAD R19, R33, R34.reuse, R15 ;  /* 0x0000002221137224 */ /* 0x080fe400078e020f */
[----:B------:R-:W-:Y:S01]  /*9940*/  IMAD.WIDE.U32 R14, R32, R34, R16 ;  /* 0x00000022200e7225 */ /* 0x000fe200078e0010 */
[----:B------:R-:W-:-:S03]  /*9950*/  LEA R36, P0, R21, R36, 0x6 ;  /* 0x0000002415247211 */ /* 0x000fc600078030ff */
[----:B------:R-:W-:Y:S01]  /*9960*/  IMAD.IADD R15, R15, 0x1, R19 ;  /* 0x000000010f0f7824 */ /* 0x000fe200078e0213 */
[----:B------:R-:W-:Y:S01]  /*9970*/  IADD3.X R37, PT, PT, R37, UR9, RZ, P0, !PT ;  /* 0x0000000925257c10 */ /* 0x000fe200087fe4ff */
[----:B------:R-:W-:Y:S08]  /*9980*/  BRA.U UP1, `(.L_x_7991) ;  /* 0xfffffff901e47547 */ /* 0x000ff0000b83ffff */
.L_x_7990:
        /* <DEDUP_REMOVED lines=14> */
[----:B------:R-:W-:Y:S01]  /*9a70*/  IMAD.IADD R17, R17, 0x1, R19 ;  /* 0x0000000111117824 */ /* 0x000fe200078e0213 */
[----:B---3--:R-:W-:Y:S01]  /*9a80*/  LEA R24, P0, R16, UR4, 0x3 ;  /* 0x0000000410187c11 */ /* 0x008fe2000f8018ff */
[----:B------:R-:W-:-:S03]  /*9a90*/  USHF.L.U64.HI UR4, UR24, 0x3, UR25 ;  /* 0x0000000318047899 */ /* 0x000fc60008010219 */
[----:B------:R-:W-:Y:S01]  /*9aa0*/  LEA.HI.X R25, R16, UR5, R17, 0x3, P0 ;  /* 0x0000000510197c11 */ /* 0x000fe200080f1c11 */
[----:B------:R-:W-:Y:S01]  /*9ab0*/  USHF.L.U32 UR5, UR24, 0x3, URZ ;  /* 0x0000000318057899 */ /* 0x000fe200080006ff */
[----:B------:R-:W3:Y:S04]  /*9ac0*/  LDL.64 R16, [R0+0x20] ;  /* 0x0000200000107983 */ /* 0x000ee80000100a00 */
[----:B------:R-:W3:Y:S01]  /*9ad0*/  LDG.E.64 R18, desc[UR16][R24.64] ;  /* 0x0000001018127981 */ /* 0x000ee2000c1e1b00 */
[----:B------:R-:W-:-:S04]  /*9ae0*/  IADD3 R32, P0, PT, R24, UR5, RZ ;  /* 0x0000000518207c10 */ /* 0x000fc8000ff1e0ff */
[----:B------:R-:W-:Y:S02]  /*9af0*/  IADD3.X R33, PT, PT, R25, UR4, RZ, P0, !PT ;  /* 0x0000000419217c10 */ /* 0x000fe400087fe4ff */
[----:B------:R-:W-:-:S03]  /*9b00*/  IADD3 R34, P0, PT, R32, UR5, RZ ;  /* 0x0000000520227c10 */ /* 0x000fc6000ff1e0ff */
[----:B------:R-:W2:Y:S01]  /*9b10*/  LDG.E.64 R22, desc[UR16][R32.64] ;  /* 0x0000001020167981 */ /* 0x000ea2000c1e1b00 */
[----:B------:R-:W-:Y:S02]  /*9b20*/  IADD3.X R35, PT, PT, R33, UR4, RZ, P0, !PT ;  /* 0x0000000421237c10 */ /* 0x000fe400087fe4ff */
[----:B------:R-:W-:Y:S01]  /*9b30*/  IADD3 R26, P0, PT, R34, UR5, RZ ;  /* 0x00000005221a7c10 */ /* 0x000fe2000ff1e0ff */
[----:B------:R-:W5:Y:S04]  /*9b40*/  LDL.64 R24, [R0+0x38] ;  /* 0x0000380000187983 */ /* 0x000f680000100a00 */
[----:B------:R-:W4:Y:S01]  /*9b50*/  LDG.E.64 R30, desc[UR16][R34.64] ;  /* 0x00000010221e7981 */ /* 0x000f22000c1e1b00 */
[----:B------:R-:W-:-:S06]  /*9b60*/  IADD3.X R27, PT, PT, R35, UR4, RZ, P0, !PT ;  /* 0x00000004231b7c10 */ /* 0x000fcc00087fe4ff */
[----:B------:R-:W5:Y:S01]  /*9b70*/  LDG.E.64 R26, desc[UR16][R26.64] ;  /* 0x000000101a1a7981 */ /* 0x000f62000c1e1b00 */
[----:B------:R-:W-:-:S05]  /*9b80*/  IADD3 R6, P0, PT, R6, 0x4, RZ ;  /* 0x0000000406067810 */ /* 0x000fca0007f1e0ff */
[----:B------:R-:W-:Y:S02]  /*9b90*/  IMAD.X R39, RZ, RZ, R39, P0 ;  /* 0x000000ffff277224 */ /* 0x000fe400000e0627 */
[----:B---3--:R-:W-:Y:S02]  /*9ba0*/  IMAD R19, R19, R16, RZ ;  /* 0x0000001013137224 */ /* 0x008fe400078e02ff */
[----:B------:R-:W-:-:S04]  /*9bb0*/  IMAD.WIDE.U32 R14, R16, R18, R14 ;  /* 0x00000012100e7225 */ /* 0x000fc800078e000e */
[----:B------:R-:W-:Y:S02]  /*9bc0*/  IMAD R19, R17, R18, R19 ;  /* 0x0000001211137224 */ /* 0x000fe400078e0213 */
[----:B--2---:R-:W-:Y:S02]  /*9bd0*/  IMAD R17, R23, R20, RZ ;  /* 0x0000001417117224 */ /* 0x004fe400078e02ff */
        /* <DEDUP_REMOVED lines=12> */
.L_x_7992:
        /* <DEDUP_REMOVED lines=8> */
[----:B------:R-:W-:Y:S01]  /*9d20*/  MOV R16, R8 ;  /* 0x0000000800107202 */ /* 0x000fe20000000f00 */
[----:B012---:R-:W-:Y:S02]  /*9d30*/  IMAD R19, R39, UR24, RZ ;  /* 0x0000001827137c24 */ /* 0x007fe4000f8e02ff */
        /* <DEDUP_REMOVED lines=26> */
.L_x_7993:
        /* <DEDUP_REMOVED lines=10> */
[----:B------:R-:W3:Y:S04]  /*9f80*/  LDL.64 R8, [R6+0x20] ;  /* 0x0000200006087983 */ /* 0x000ee80000100a00 */
[----:B------:R-:W3:Y:S02]  /*9f90*/  LDG.E.64 R10, desc[UR16][R10.64] ;  /* 0x000000100a0a7981 */ /* 0x000ee4000c1e1b00 */
[----:B---3--:R-:W-:Y:S02]  /*9fa0*/  IMAD R17, R11, R8, RZ ;  /* 0x000000080b117224 */ /* 0x008fe400078e02ff */
[----:B------:R-:W-:-:S04]  /*9fb0*/  IMAD.WIDE.U32 R14, R8, R10, R14 ;  /* 0x0000000a080e7225 */ /* 0x000fc800078e000e */
[----:B------:R-:W-:-:S04]  /*9fc0*/  IMAD R17, R9, R10, R17 ;  /* 0x0000000a09117224 */ /* 0x000fc800078e0211 */
[----:B------:R-:W-:-:S07]  /*9fd0*/  IMAD.IADD R15, R15, 0x1, R17 ;  /* 0x000000010f0f7824 */ /* 0x000fce00078e0211 */
.L_x_7989:
[----:B------:R-:W3:Y:S01]  /*9fe0*/  LDC.64 R8, c[0x0][0x3f8] ;  /* 0x0000fe00ff087b82 */ /* 0x000ee20000000a00 */
[----:B------:R-:W-:Y:S01]  /*9ff0*/  IMAD.U32 R6, RZ, RZ, UR12 ;  /* 0x0000000cff067e24 */ /* 0x000fe2000f8e00ff */
        /* <DEDUP_REMOVED lines=8> */
[----:B-12---:R-:W-:Y:S01]  /*a080*/  MOV R22, UR12 ;  /* 0x0000000c00167c02 */ /* 0x006fe20008000f00 */
[----:B------:R-:W-:Y:S02]  /*a090*/  IMAD.U32 R26, RZ, RZ, UR23 ;  /* 0x00000017ff1a7e24 */ /* 0x000fe4000f8e00ff */
[----:B------:R-:W-:Y:S02]  /*a0a0*/  IMAD.U32 R24, RZ, RZ, UR13 ;  /* 0x0000000dff187e24 */ /* 0x000fe4000f8e00ff */
[----:B------:R-:W-:Y:S02]  /*a0b0*/  IMAD.U32 R6, RZ, RZ, UR12 ;  /* 0x0000000cff067e24 */ /* 0x000fe4000f8e00ff */
[----:B------:R-:W-:-:S07]  /*a0c0*/  IMAD.U32 R0, RZ, RZ, UR13 ;  /* 0x0000000dff007e24 */ /* 0x000fce000f8e00ff */
.L_x_7995:
        /* <DEDUP_REMOVED lines=9> */
[----:B------:R-:W-:-:S05]  /*a160*/  IADD3 R10, P2, PT, R27, R10, RZ ;  /* 0x0000000a1b0a7210 */ /* 0x000fca0007f5e0ff */
[----:B------:R-:W-:Y:S01]  /*a170*/  IMAD.X R16, R26, 0x1, R16, P2 ;  /* 0x000000011a107824 */ /* 0x000fe200010e0610 */
[----:B-1----:R-:W-:-:S05]  /*a180*/  IADD3 R8, P3, PT, R8, 0x8, RZ ;  /* 0x0000000808087810 */ /* 0x002fca0007f7e0ff */
[----:B------:R-:W-:Y:S01]  /*a190*/  IMAD.X R9, RZ, RZ, R9, P3 ;  /* 0x000000ffff097224 */ /* 0x000fe200018e0609 */
[----:B--2--5:R-:W-:-:S04]  /*a1a0*/  ISETP.GE.U32.AND P1, PT, R18, R14, PT ;  /* 0x0000000e1200720c */ /* 0x024fc80003f26070 */
[----:B------:R-:W-:Y:S02]  /*a1b0*/  ISETP.GE.AND.EX P1, PT, R19, R15, PT, P1 ;  /* 0x0000000f1300720c */ /* 0x000fe40003f26310 */
[----:B------:R-:W-:Y:S02]  /*a1c0*/  IADD3 R19, P4, P5, R6, 0x8, R21 ;  /* 0x0000000806137810 */ /* 0x000fe40007d9e015 */
[----:B------:R-:W-:Y:S02]  /*a1d0*/  SEL R27, R10, R25, !P1 ;  /* 0x000000190a1b7207 */ /* 0x000fe40004800000 */
[----:B------:R-:W-:Y:S02]  /*a1e0*/  SEL R26, R16, R20, !P1 ;  /* 0x00000014101a7207 */ /* 0x000fe40004800000 */
[----:B------:R-:W-:Y:S02]  /*a1f0*/  ISETP.GT.U32.AND P2, PT, R27, RZ, PT ;  /* 0x000000ff1b00720c */ /* 0x000fe40003f44070 */
        /* <DEDUP_REMOVED lines=8> */
.L_x_7994:
[----:B------:R-:W-:Y:S05]  /*a280*/  @!P0 BRA `(.L_x_7996) ;  /* 0x0000000000788947 */ /* 0x000fea0003800000 */
[----:B------:R-:W-:Y:S01]  /*a290*/  BSSY.RECONVERGENT B1, `(.L_x_7996) ;  /* 0x000001d000017945 */ /* 0x000fe20003800200 */
[----:B------:R-:W-:Y:S01]  /*a2a0*/  MOV R17, UR12 ;  /* 0x0000000c00117c02 */ /* 0x000fe20008000f00 */
[----:B------:R-:W-:-:S07]  /*a2b0*/  IMAD.U32 R11, RZ, RZ, UR13 ;  /* 0x0000000dff0b7e24 */ /* 0x000fce000f8e00ff */
.L_x_7997:
[--C-:B-12---:R-:W-:Y:S02]  /*a2c0*/  SHF.R.U64 R23, R2, 0x1, R3.reuse ;  /* 0x0000000102177819 */ /* 0x106fe40000001203 */
        /* <DEDUP_REMOVED lines=8> */
[----:B------:R-:W-:-:S04]  /*a350*/  IADD3 R2, P1, PT, R2, R21, RZ ;  /* 0x0000001502027210 */ /* 0x000fc80007f3e0ff */
[----:B------:R-:W-:Y:S02]  /*a360*/  IADD3.X R3, PT, PT, R3, R10, RZ, P1, !PT ;  /* 0x0000000a03037210 */ /* 0x000fe40000ffe4ff */
[----:B------:R-:W-:Y:S02]  /*a370*/  IADD3 R10, P3, P4, R17, 0x8, R16 ;  /* 0x00000008110a7810 */ /* 0x000fe40007c7e010 */
[----:B--2--5:R-:W-:-:S04]  /*a380*/  ISETP.GE.U32.AND P0, PT, R14, R18, PT ;  /* 0x000000120e00720c */ /* 0x024fc80003f06070 */
[----:B------:R-:W-:Y:S02]  /*a390*/  ISETP.GE.AND.EX P0, PT, R15, R19, PT, P0 ;  /* 0x000000130f00720c */ /* 0x000fe40003f06300 */
[----:B------:R-:W-:Y:S02]  /*a3a0*/  IADD3 R19, P2, PT, R8, 0x8, RZ ;  /* 0x0000000808137810 */ /* 0x000fe40007f5e0ff */
[----:B------:R-:W-:Y:S02]  /*a3b0*/  SEL R2, R23, R2, !P0 ;  /* 0x0000000217027207 */ /* 0x000fe40004000000 */
[----:B------:R-:W-:Y:S01]  /*a3c0*/  SEL R3, R22, R3, !P0 ;  /* 0x0000000316037207 */ /* 0x000fe20004000000 */
[----:B------:R-:W-:Y:S01]  /*a3d0*/  IMAD.X R16, RZ, RZ, R9, P2 ;  /* 0x000000ffff107224 */ /* 0x000fe200010e0609 */
        /* <DEDUP_REMOVED lines=9> */
.L_x_7996:
[----:B------:R-:W3:Y:S01]  /*a470*/  LDCU.64 UR4, c[0x0][0x3f0] ;  /* 0x00007e00ff0477ac */ /* 0x000ee20008000a00 */
[----:B------:R-:W-:Y:S01]  /*a480*/  IADD3 R2, P0, PT, -R6, R17, RZ ;  /* 0x0000001106027210 */ /* 0x000fe20007f1e1ff */
[C---:B------:R-:W-:Y:S01]  /*a490*/  IMAD.SHL.U32 R10, R12.reuse, 0x8, RZ ;  /* 0x000000080c0a7824 */ /* 0x040fe200078e00ff */
[----:B------:R-:W-:Y:S01]  /*a4a0*/  SHF.L.U64.HI R12, R12, 0x3, R13 ;  /* 0x000000030c0c7819 */ /* 0x000fe2000001020d */
[----:B0-----:R-:W0:Y:S02]  /*a4b0*/  LDCU.128 UR24, c[0x0][0x400] ;  /* 0x00008000ff1877ac */ /* 0x001e240008000c00 */
[----:B------:R-:W-:-:S05]  /*a4c0*/  IMAD.X R11, R11, 0x1, ~R0, P0 ;  /* 0x000000010b0b7824 */ /* 0x000fca00000e0e00 */
[--C-:B------:R-:W-:Y:S02]  /*a4d0*/  SHF.R.S64 R2, R2, 0x3, R11.reuse ;  /* 0x0000000302027819 */ /* 0x100fe4000000100b */
[----:B------:R-:W-:Y:S02]  /*a4e0*/  SHF.R.S32.HI R3, RZ, 0x3, R11 ;  /* 0x00000003ff037819 */ /* 0x000fe4000001140b */
[----:B---3--:R-:W-:-:S04]  /*a4f0*/  IADD3 R8, P1, PT, R6, -UR4, RZ ;  /* 0x8000000406087c10 */ /* 0x008fc8000ff3e0ff */
        /* <DEDUP_REMOVED lines=9> */
.L_x_7987:
[----:B------:R-:W-:Y:S05]  /*a590*/  BSYNC.RECONVERGENT B0 ;  /* 0x0000000000007941 */ /* 0x000fea0003800200 */
.L_x_7986:
[----:B------:R-:W-:Y:S01]  /*a5a0*/  ISETP.GE.U32.AND P0, PT, R5, UR7, PT ;  /* 0x0000000705007c0c */ /* 0x000fe2000bf06070 */
[----:B------:R-:W-:Y:S04]  /*a5b0*/  BSSY.RECONVERGENT B0, `(.L_x_7998) ;  /* 0x0000033000007945 */ /* 0x000fe80003800200 */
[----:B------:R-:W-:Y:S08]  /*a5c0*/  BSSY.RELIABLE B1, `(.L_x_7999) ;  /* 0x000002b000017945 */ /* 0x000ff00003800100 */
[----:B------:R-:W-:Y:S05]  /*a5d0*/  @P0 BRA `(.L_x_8000) ;  /* 0x0000000000300947 */ /* 0x000fea0003800000 */
[----:B0-----:R-:W0:Y:S01]  /*a5e0*/  LDC.64 R2, c[0x0][0x418] ;  /* 0x00010600ff027b82 */ /* 0x001e220000000a00 */
[----:B------:R-:W-:-:S05]  /*a5f0*/  IADD3 R5, PT, PT, R5, UR6, RZ ;  /* 0x0000000605057c10 */ /* 0x000fca000fffe0ff */
[----:B0-----:R-:W-:-:S04]  /*a600*/  IMAD.WIDE.U32 R2, R5, 0x8, R2 ;  /* 0x0000000805027825 */ /* 0x001fc800078e0002 */
[----:B------:R-:W-:Y:S01]  /*a610*/  IMAD.MOV.U32 R5, RZ, RZ, R38 ;  /* 0x000000ffff057224 */ /* 0x000fe200078e0026 */
[----:B------:R0:W-:Y:S04]  /*a620*/  STG.E.64 desc[UR16][R2.64], RZ ;  /* 0x000000ff02007986 */ /* 0x0001e8000c101b10 */
[----:B------:R-:W-:-:S13]  /*a630*/  ISETP.GE.AND P0, PT, R5, UR7, PT ;  /* 0x0000000705007c0c */ /* 0x000fda000bf06270 */
[----:B0-----:R-:W-:Y:S05]  /*a640*/  @P0 BRA `(.L_x_8001) ;  /* 0x0000000000300947 */ /* 0x001fea0003800000 */
[----:B------:R-:W0:Y:S01]  /*a650*/  LDC.64 R2, c[0x0][0x418] ;  /* 0x00010600ff027b82 */ /* 0x000e220000000a00 */
[C---:B------:R-:W-:Y:S02]  /*a660*/  VIADD R7, R5.reuse, UR6 ;  /* 0x0000000605077c36 */ /* 0x040fe40008000000 */
[----:B------:R-:W-:Y:S02]  /*a670*/  VIADD R5, R5, 0x80 ;  /* 0x0000008005057836 */ /* 0x000fe40000000000 */
[----:B0-----:R-:W-:-:S05]  /*a680*/  IMAD.WIDE.U32 R2, R7, 0x8, R2 ;  /* 0x0000000807027825 */ /* 0x001fca00078e0002 */
[----:B------:R0:W-:Y:S02]  /*a690*/  STG.E.64 desc[UR16][R2.64], RZ ;  /* 0x000000ff02007986 */ /* 0x0001e4000c101b10 */
.L_x_8000:
[----:B------:R-:W-:-:S13]  /*a6a0*/  ISETP.GE.AND P0, PT, R5, UR7, PT ;  /* 0x0000000705007c0c */ /* 0x000fda000bf06270 */
[----:B------:R-:W-:Y:S05]  /*a6b0*/  @P0 BRA `(.L_x_8002) ;  /* 0x0000000000300947 */ /* 0x000fea0003800000 */
[----:B0-----:R-:W0:Y:S01]  /*a6c0*/  LDC.64 R2, c[0x0][0x418] ;  /* 0x00010600ff027b82 */ /* 0x001e220000000a00 */
[C---:B------:R-:W-:Y:S01]  /*a6d0*/  IADD3 R7, PT, PT, R5.reuse, UR6, RZ ;  /* 0x0000000605077c10 */ /* 0x040fe2000fffe0ff */
[----:B------:R-:W-:-:S04]  /*a6e0*/  VIADD R5, R5, 0x80 ;  /* 0x0000008005057836 */ /* 0x000fc80000000000 */
[----:B0-----:R-:W-:-:S05]  /*a6f0*/  IMAD.WIDE.U32 R2, R7, 0x8, R2 ;  /* 0x0000000807027825 */ /* 0x001fca00078e0002 */
[----:B------:R0:W-:Y:S02]  /*a700*/  STG.E.64 desc[UR16][R2.64], RZ ;  /* 0x000000ff02007986 */ /* 0x0001e4000c101b10 */
.L_x_8001:
[----:B------:R-:W-:-:S13]  /*a710*/  ISETP.GE.AND P0, PT, R5, UR7, PT ;  /* 0x0000000705007c0c */ /* 0x000fda000bf06270 */
[----:B------:R-:W-:Y:S05]  /*a720*/  @P0 BRA `(.L_x_8003) ;  /* 0x0000000000300947 */ /* 0x000fea0003800000 */
[----:B0-----:R-:W0:Y:S01]  /*a730*/  LDC.64 R2, c[0x0][0x418] ;  /* 0x00010600ff027b82 */ /* 0x001e220000000a00 */
[C---:B------:R-:W-:Y:S02]  /*a740*/  VIADD R7, R5.reuse, UR6 ;  /* 0x0000000605077c36 */ /* 0x040fe40008000000 */
[----:B------:R-:W-:Y:S02]  /*a750*/  VIADD R5, R5, 0x80 ;  /* 0x0000008005057836 */ /* 0x000fe40000000000 */
[----:B0-----:R-:W-:-:S05]  /*a760*/  IMAD.WIDE.U32 R2, R7, 0x8, R2 ;  /* 0x0000000807027825 */ /* 0x001fca00078e0002 */
[----:B------:R0:W-:Y:S02]  /*a770*/  STG.E.64 desc[UR16][R2.64], RZ ;  /* 0x000000ff02007986 */ /* 0x0001e4000c101b10 */
.L_x_8002:
[----:B------:R-:W-:-:S13]  /*a780*/  ISETP.GE.AND P0, PT, R5, UR7, PT ;  /* 0x0000000705007c0c */ /* 0x000fda000bf06270 */
[----:B------:R-:W-:Y:S05]  /*a790*/  @P0 BRA `(.L_x_8004) ;  /* 0x0000000000340947 */ /* 0x000fea0003800000 */
[----:B0-----:R-:W0:Y:S01]  /*a7a0*/  LDC.64 R2, c[0x0][0x418] ;  /* 0x00010600ff027b82 */ /* 0x001e220000000a00 */
[C---:B------:R-:W-:Y:S01]  /*a7b0*/  IADD3 R7, PT, PT, R5.reuse, UR6, RZ ;  /* 0x0000000605077c10 */ /* 0x040fe2000fffe0ff */
[----:B------:R-:W-:-:S04]  /*a7c0*/  VIADD R5, R5, 0x80 ;  /* 0x0000008005057836 */ /* 0x000fc80000000000 */
[----:B0-----:R-:W-:-:S05]  /*a7d0*/  IMAD.WIDE.U32 R2, R7, 0x8, R2 ;  /* 0x0000000807027825 */ /* 0x001fca00078e0002 */
[----:B------:R0:W-:Y:S02]  /*a7e0*/  STG.E.64 desc[UR16][R2.64], RZ ;  /* 0x000000ff02007986 */ /* 0x0001e4000c101b10 */
.L_x_8003:
[----:B------:R-:W-:-:S13]  /*a7f0*/  ISETP.GE.AND P0, PT, R5, UR7, PT ;  /* 0x0000000705007c0c */ /* 0x000fda000bf06270 */
[----:B------:R-:W-:Y:S05]  /*a800*/  @P0 BREAK.RELIABLE B1 ;  /* 0x0000000000010942 */ /* 0x000fea0003800100 */
[----:B------:R-:W-:Y:S05]  /*a810*/  @P0 BRA `(.L_x_8005) ;  /* 0x0000000000300947 */ /* 0x000fea0003800000 */
[----:B0-----:R-:W0:Y:S01]  /*a820*/  LDC.64 R2, c[0x0][0x418] ;  /* 0x00010600ff027b82 */ /* 0x001e220000000a00 */
[C---:B------:R-:W-:Y:S02]  /*a830*/  VIADD R7, R5.reuse, UR6 ;  /* 0x0000000605077c36 */ /* 0x040fe40008000000 */
[----:B------:R-:W-:Y:S02]  /*a840*/  VIADD R5, R5, 0x80 ;  /* 0x0000008005057836 */ /* 0x000fe40000000000 */
[----:B0-----:R-:W-:-:S05]  /*a850*/  IMAD.WIDE.U32 R2, R7, 0x8, R2 ;  /* 0x0000000807027825 */ /* 0x001fca00078e0002 */
[----:B------:R0:W-:Y:S02]  /*a860*/  STG.E.64 desc[UR16][R2.64], RZ ;  /* 0x000000ff02007986 */ /* 0x0001e4000c101b10 */
.L_x_8004:
[----:B------:R-:W-:Y:S05]  /*a870*/  BSYNC.RELIABLE B1 ;  /* 0x0000000000017941 */ /* 0x000fea0003800100 */
.L_x_7999:
[----:B------:R-:W-:-:S13]  /*a880*/  ISETP.GE.AND P0, PT, R5, UR7, PT ;  /* 0x0000000705007c0c */ /* 0x000fda000bf06270 */
[----:B0-----:R-:W0:Y:S01]  /*a890*/  @!P0 LDC.64 R2, c[0x0][0x418] ;  /* 0x00010600ff028b82 */ /* 0x001e220000000a00 */
[C---:B------:R-:W-:Y:S01]  /*a8a0*/  @!P0 IADD3 R7, PT, PT, R5.reuse, UR6, RZ ;  /* 0x0000000605078c10 */ /* 0x040fe2000fffe0ff */
[----:B------:R-:W-:-:S04]  /*a8b0*/  @!P0 VIADD R5, R5, 0x80 ;  /* 0x0000008005058836 */ /* 0x000fc80000000000 */
[----:B0-----:R-:W-:-:S05]  /*a8c0*/  @!P0 IMAD.WIDE.U32 R2, R7, 0x8, R2 ;  /* 0x0000000807028825 */ /* 0x001fca00078e0002 */
[----:B------:R0:W-:Y:S02]  /*a8d0*/  @!P0 STG.E.64 desc[UR16][R2.64], RZ ;  /* 0x000000ff02008986 */ /* 0x0001e4000c101b10 */
.L_x_8005:
[----:B------:R-:W-:Y:S05]  /*a8e0*/  BSYNC.RECONVERGENT B0 ;  /* 0x0000000000007941 */ /* 0x000fea0003800200 */
.L_x_7998:
[----:B------:R-:W-:Y:S05]  /*a8f0*/  WARPSYNC.ALL ;  /* 0x0000000000007948 */ /* 0x000fea0003800000 */
[----:B------:R-:W-:-:S13]  /*a900*/  ISETP.GE.AND P0, PT, R5, UR7, PT ;  /* 0x0000000705007c0c */ /* 0x000fda000bf06270 */
[----:B------:R-:W-:Y:S05]  /*a910*/  @P0 EXIT ;  /* 0x000000000000094d */ /* 0x000fea0003800000 */
[----:B0-----:R-:W0:Y:S01]  /*a920*/  LDC.64 R2, c[0x0][0x418] ;  /* 0x00010600ff027b82 */ /* 0x001e220000000a00 */
[----:B------:R-:W-:-:S04]  /*a930*/  VIADD R5, R5, UR6 ;  /* 0x0000000605057c36 */ /* 0x000fc80008000000 */
[----:B0-----:R-:W-:-:S05]  /*a940*/  IMAD.WIDE.U32 R2, R5, 0x8, R2 ;  /* 0x0000000805027825 */ /* 0x001fca00078e0002 */
[----:B------:R-:W-:Y:S01]  /*a950*/  STG.E.64 desc[UR16][R2.64], RZ ;  /* 0x000000ff02007986 */ /* 0x000fe2000c101b10 */
[----:B------:R-:W-:Y:S05]  /*a960*/  EXIT ;  /* 0x000000000000794d */ /* 0x000fea0003800000 */
.L_x_7901:
[----:B------:R-:W0:Y:S01]  /*a970*/  S2R R5, SR_TID.X ;  /* 0x0000000000057919 */ /* 0x000e220000002100 */
[----:B------:R-:W1:Y:S01]  /*a980*/  LDCU.64 UR4, c[0x0][0x420] ;  /* 0x00008400ff0477ac */ /* 0x000e620008000a00 */
[----:B------:R-:W2:Y:S01]  /*a990*/  LDC.64 R28, c[0x0][0x388] ;  /* 0x0000e200ff1c7b82 */ /* 0x000ea20000000a00 */
[----:B------:R-:W3:Y:S01]  /*a9a0*/  LDCU.64 UR22, c[0x0][0x388] ;  /* 0x00007100ff1677ac */ /* 0x000ee20008000a00 */
[----:B------:R-:W4:Y:S06]  /*a9b0*/  LDCU.64 UR24, c[0x0][0x390] ;  /* 0x00007200ff1877ac */ /* 0x000f2c0008000a00 */
[----:B------:R-:W4:Y:S01]  /*a9c0*/  LDC.64 R30, c[0x0][0x390] ;  /* 0x0000e400ff1e7b82 */ /* 0x000f220000000a00 */
[----:B------:R-:W4:Y:S01]  /*a9d0*/  LDCU.64 UR14, c[0x0][0x3f8] ;  /* 0x00007f00ff0e77ac */ /* 0x000f220008000a00 */
[----:B------:R-:W4:Y:S06]  /*a9e0*/  LDCU.64 UR18, c[0x0][0x3f0] ;  /* 0x00007e00ff1277ac */ /* 0x000f2c0008000a00 */
[----:B------:R-:W4:Y:S01]  /*a9f0*/  LDC.64 R32, c[0x0][0x398] ;  /* 0x0000e600ff207b82 */ /* 0x000f220000000a00 */
[----:B-1----:R-:W-:-:S07]  /*aa00*/  UIMAD.WIDE.U32 UR4, UR6, 0x8, UR4 ;  /* 0x00000008060478a5 */ /* 0x002fce000f8e0004 */
[----:B------:R-:W1:Y:S01]  /*aa10*/  LDC.64 R34, c[0x0][0x3a0] ;  /* 0x0000e800ff227b82 */ /* 0x000e620000000a00 */
[----:B------:R-:W-:Y:S01]  /*aa20*/  MOV R3, UR5 ;  /* 0x0000000500037c02 */ /* 0x000fe20008000f00 */
[----:B------:R-:W-:-:S04]  /*aa30*/  IMAD.U32 R2, RZ, RZ, UR4 ;  /* 0x00000004ff027e24 */ /* 0x000fc8000f8e00ff */
[----:B0-----:R-:W-:Y:S01]  /*aa40*/  IMAD.WIDE.U32 R2, R5, 0x10, R2 ;  /* 0x0000001005027825 */ /* 0x001fe200078e0002 */
[----:B---3--:R-:W-:Y:S01]  /*aa50*/  ISETP.NE.U32.AND P0, PT, RZ, UR22, PT ;  /* 0x00000016ff007c0c */ /* 0x008fe2000bf05070 */
[----:B------:R-:W0:Y:S03]  /*aa60*/  LDC.64 R36, c[0x0][0x3a8] ;  /* 0x0000ea00ff247b82 */ /* 0x000e260000000a00 */
[----:B------:R-:W3:Y:S01]  /*aa70*/  LDG.E.128 R24, desc[UR16][R2.64] ;  /* 0x0000001002187981 */ /* 0x000ee2000c1e1d00 */
[----:B------:R-:W-:-:S03]  /*aa80*/  ISETP.NE.AND.EX P0, PT, RZ, UR23, PT, P0 ;  /* 0x00000017ff007c0c */ /* 0x000fc6000bf05300 */
[----:B--2---:R2:W-:Y:S01]  /*aa90*/  STL.64 [R1+0x90], R28 ;  /* 0x0000901c01007387 */ /* 0x0045e20000100a00 */
[----:B------:R-:W3:Y:S03]  /*aaa0*/  LDC.64 R38, c[0x0][0x3b0] ;  /* 0x0000ec00ff267b82 */ /* 0x000ee60000000a00 */
[----:B----4-:R4:W-:Y:S04]  /*aab0*/  STL.64 [R1+0x98], R30 ;  /* 0x0000981e01007387 */ /* 0x0109e80000100a00 */
[----:B------:R4:W-:Y:S01]  /*aac0*/  STL.64 [R1+0xa0], R32 ;  /* 0x0000a02001007387 */ /* 0x0009e20000100a00 */
[----:B------:R-:W3:Y:S03]  /*aad0*/  LDC.64 R8, c[0x0][0x3b8] ;  /* 0x0000ee00ff087b82 */ /* 0x000ee60000000a00 */
[----:B-1----:R1:W-:Y:S04]  /*aae0*/  STL.64 [R1+0xa8], R34 ;  /* 0x0000a82201007387 */ /* 0x0023e80000100a00 */
[----:B------:R-:W5:Y:S01]  /*aaf0*/  LDG.E.128 R20, desc[UR16][R2.64+0x800] ;  /* 0x0008001002147981 */ /* 0x000f62000c1e1d00 */
[----:B------:R-:W3:Y:S03]  /*ab00*/  LDC.64 R6, c[0x0][0x3c0] ;  /* 0x0000f000ff067b82 */ /* 0x000ee60000000a00 */
[----:B0-----:R0:W-:Y:S04]  /*ab10*/  STL.64 [R1+0xb0], R36 ;  /* 0x0000b02401007387 */ /* 0x0011e80000100a00 */
[----:B------:R-:W5:Y:S01]  /*ab20*/  LDG.E.128 R16, desc[UR16][R2.64+0x1000] ;  /* 0x0010001002107981 */ /* 0x000f62000c1e1d00 */
[----:B------:R-:W3:Y:S03]  /*ab30*/  LDC.64 R40, c[0x0][0x3d8] ;  /* 0x0000f600ff287b82 */ /* 0x000ee60000000a00 */
[----:B------:R0:W5:Y:S05]  /*ab40*/  LDG.E.128 R12, desc[UR16][R2.64+0x1800] ;  /* 0x00180010020c7981 */ /* 0x00016a000c1e1d00 */
[----:B------:R-:W3:Y:S08]  /*ab50*/  LDC.64 R42, c[0x0][0x3e0] ;  /* 0x0000f800ff2a7b82 */ /* 0x000ef00000000a00 */
[----:B--2---:R-:W2:Y:S08]  /*ab60*/  LDC.64 R28, c[0x0][0x3e8] ;  /* 0x0000fa00ff1c7b82 */ /* 0x004eb00000000a00 */
[----:B----4-:R-:W4:Y:S08]  /*ab70*/  LDC.64 R30, c[0x0][0x3f0] ;  /* 0x0000fc00ff1e7b82 */ /* 0x010f300000000a00 */
[----:B------:R-:W4:Y:S08]  /*ab80*/  LDC.64 R32, c[0x0][0x3f8] ;  /* 0x0000fe00ff207b82 */ /* 0x000f300000000a00 */
[----:B-1----:R-:W1:Y:S08]  /*ab90*/  LDC.64 R34, c[0x0][0x400] ;  /* 0x00010000ff227b82 */ /* 0x002e700000000a00 */
[----:B------:R-:W1:Y:S08]  /*aba0*/  LDC.64 R44, c[0x0][0x408] ;  /* 0x00010200ff2c7b82 */ /* 0x000e700000000a00 */
[----:B0-----:R-:W0:Y:S01]  /*abb0*/  LDC.64 R36, c[0x0][0x410] ;  /* 0x00010400ff247b82 */ /* 0x001e220000000a00 */
[----:B------:R-:W-:-:S07]  /*abc0*/  UISETP.GT.U32.AND UP0, UPT, UR24, 0x1, UPT ;  /* 0x000000011800788c */ /* 0x000fce000bf04070 */
[----:B------:R-:W0:Y:S08]  /*abd0*/  LDC.64 R4, c[0x0][0x3c8] ;  /* 0x0000f200ff047b82 */ /* 0x000e300000000a00 */
[----:B------:R-:W0:Y:S01]  /*abe0*/  LDC.64 R2, c[0x0][0x3d0] ;  /* 0x0000f400ff027b82 */ /* 0x000e220000000a00 */
[----:B---3--:R-:W-:-:S04]  /*abf0*/  @P0 LEA R10, P1, R24, UR22, 0x3 ;  /* 0x00000016180a0c11 */ /* 0x008fc8000f8218ff */
[----:B------:R-:W-:-:S06]  /*ac00*/  @P0 LEA.HI.X R11, R24, UR23, R25, 0x3, P1 ;  /* 0x00000017180b0c11 */ /* 0x000fcc00088f1c19 */
[----:B------:R-:W5:Y:S01]  /*ac10*/  @P0 LDG.E.64 R10, desc[UR16][R10.64] ;  /* 0x000000100a0a0981 */ /* 0x000f62000c1e1b00 */
[----:B------:R-:W-:-:S03]  /*ac20*/  UISETP.GT.AND.EX UP0, UPT, UR25, URZ, UPT, UP0 ;  /* 0x000000ff1900728c */ /* 0x000fc6000bf04300 */
[----:B------:R-:W-:Y:S04]  /*ac30*/  STL.64 [R1+0xb8], R38 ;  /* 0x0000b82601007387 */ /* 0x000fe80000100a00 */
[----:B------:R-:W-:Y:S04]  /*ac40*/  STL.64 [R1+0xc0], R8 ;  /* 0x0000c00801007387 */ /* 0x000fe80000100a00 */
[----:B------:R-:W-:Y:S04]  /*ac50*/  STL.64 [R1+0xc8], R6 ;  /* 0x0000c80601007387 */ /* 0x000fe80000100a00 */
[----:B------:R-:W-:Y:S04]  /*ac60*/  STL.64 [R1+0xe0], R40 ;  /* 0x0000e02801007387 */ /* 0x000fe80000100a00 */
[----:B------:R-:W-:Y:S04]  /*ac70*/  STL.64 [R1+0xe8], R42 ;  /* 0x0000e82a01007387 */ /* 0x000fe80000100a00 */
[----:B--2---:R-:W-:Y:S04]  /*ac80*/  STL.64 [R1+0xf0], R28 ;  /* 0x0000f01c01007387 */ /* 0x004fe80000100a00 */
[----:B----4-:R-:W-:Y:S04]  /*ac90*/  STL.64 [R1+0xf8], R30 ;  /* 0x0000f81e01007387 */ /* 0x010fe80000100a00 */
[----:B------:R-:W-:Y:S04]  /*aca0*/  STL.64 [R1+0x100], R32 ;  /* 0x0001002001007387 */ /* 0x000fe80000100a00 */
[----:B-1----:R-:W-:Y:S04]  /*acb0*/  STL.64 [R1+0x108], R34 ;  /* 0x0001082201007387 */ /* 0x002fe80000100a00 */
[----:B------:R-:W-:Y:S04]  /*acc0*/  STL.64 [R1+0x110], R44 ;  /* 0x0001102c01007387 */ /* 0x000fe80000100a00 */
[----:B0-----:R-:W-:Y:S01]  /*acd0*/  STL.64 [R1+0x118], R36 ;  /* 0x0001182401007387 */ /* 0x001fe20000100a00 */
[----:B------:R-:W-:-:S04]  /*ace0*/  USEL UR7, UR24, 0x1, UP0 ;  /* 0x0000000118077887 */ /* 0x000fc80008000000 */
[----:B------:R-:W-:Y:S01]  /*acf0*/  ULOP3.LUT UR4, UR7, 0x3, URZ, 0xc0, !UPT ;  /* 0x0000000307047892 */ /* 0x000fe2000f8ec0ff */
[----:B------:R0:W-:Y:S03]  /*ad00*/  STL.64 [R1+0xd0], R4 ;  /* 0x0000d00401007387 */ /* 0x0001e60000100a00 */
[----:B------:R-:W-:Y:S01]  /*ad10*/  UIADD3 URZ, UP1, UPT, UR4, -0x1, URZ ;  /* 0xffffffff04ff7890 */ /* 0x000fe2000ff3e0ff */
[----:B------:R1:W-:Y:S01]  /*ad20*/  STL.64 [R1+0xd8], R2 ;  /* 0x0000d80201007387 */ /* 0x0003e20000100a00 */
[----:B------:R-:W-:Y:S01]  /*ad30*/  UIADD3 UR8, UPT, UPT, UR8, 0xc0, URZ ;  /* 0x000000c008087890 */ /* 0x000fe2000fffe0ff */
[----:B------:R-:W-:Y:S01]  /*ad40*/  IMAD.U32 R0, RZ, RZ, UR14 ;  /* 0x0000000eff007e24 */ /* 0x000fe2000f8e00ff */
[----:B------:R-:W-:Y:S02]  /*ad50*/  USEL UR9, UR25, URZ, UP0 ;  /* 0x000000ff19097287 */ /* 0x000fe40008000000 */
[----:B------:R-:W-:Y:S01]  /*ad60*/  UIADD3.X UR13, UPT, UPT, URZ, -0x1, URZ, UP1, !UPT ;  /* 0xffffffffff0d7890 */ /* 0x000fe20008ffe4ff */
[----:B0-----:R-:W-:Y:S01]  /*ad70*/  MOV R4, UR19 ;  /* 0x0000001300047c02 */ /* 0x001fe20008000f00 */
[----:B-1----:R-:W-:-:S02]  /*ad80*/  IMAD.U32 R3, RZ, RZ, UR15 ;  /* 0x0000000fff037e24 */ /* 0x002fc4000f8e00ff */
[----:B------:R-:W-:Y:S01]  /*ad90*/  IMAD.U32 R2, RZ, RZ, UR18 ;  /* 0x00000012ff027e24 */ /* 0x000fe2000f8e00ff */
[----:B------:R-:W-:Y:S07]  /*ada0*/  @P0 BRA `(.L_x_8006) ;  /* 0x0000000c00440947 */ /* 0x000fee0003800000 */
[----:B------:R-:W-:Y:S01]  /*adb0*/  UISETP.NE.U32.AND UP0, UPT, UR24, URZ, UPT ;  /* 0x000000ff1800728c */ /* 0x000fe2000bf05070 */
[----:B-----5:R-:W-:Y:S01]  /*adc0*/  CS2R R10, SRZ ;  /* 0x00000000000a7805 */ /* 0x020fe2000001ff00 */
[----:B------:R-:W-:Y:S02]  /*add0*/  UISETP.GE.U32.AND UP1, UPT, UR24, 0x1, UPT ;  /* 0x000000011800788c */ /* 0x000fe4000bf26070 */
[----:B------:R-:W-:Y:S02]  /*ade0*/  UISETP.NE.AND.EX UP0, UPT, UR25, URZ, UPT, UP0 ;  /* 0x000000ff1900728c */ /* 0x000fe4000bf05300 */
[----:B------:R-:W-:-:S04]  /*adf0*/  UISETP.GE.AND.EX UP1, UPT, UR25, URZ, UPT, UP1 ;  /* 0x000000ff1900728c */ /* 0x000fc8000bf26310 */
[----:B------:R-:W-:-:S09]  /*ae00*/  UPLOP3.LUT UP0, UPT, UP0, UP1, UPT, 0x2f, 0xf2 ;  /* 0x0000000000f2789c */ /* 0x000fd20000702577 */
[----:B------:R-:W-:Y:S05]  /*ae10*/  BRA.U UP0, `(.L_x_8006) ;  /* 0x0000000d00287547 */ /* 0x000fea000b800000 */
[----:B------:R-:W0:Y:S01]  /*ae20*/  LDCU.64 UR4, c[0x0][0x3a0] ;  /* 0x00007400ff0477ac */ /* 0x000e220008000a00 */
[----:B------:R-:W-:Y:S01]  /*ae30*/  IMAD.MOV.U32 R6, RZ, RZ, RZ ;  /* 0x000000ffff067224 */ /* 0x000fe200078e00ff */
[----:B------:R-:W-:Y:S01]  /*ae40*/  CS2R R10, SRZ ;  /* 0x00000000000a7805 */ /* 0x000fe2000001ff00 */
[----:B------:R-:W-:Y:S02]  /*ae50*/  UISETP.GE.U32.AND UP1, UPT, UR24, 0x8, UPT ;  /* 0x000000081800788c */ /* 0x000fe4000bf26070 */
[----:B------:R-:W-:Y:S02]  /*ae60*/  ULOP3.LUT UR21, UR7, 0x7, URZ, 0xc0, !UPT ;  /* 0x0000000707157892 */ /* 0x000fe4000f8ec0ff */
[----:B------:R-:W-:Y:S02]  /*ae70*/  UISETP.GE.U32.AND.EX UP1, UPT, UR25, URZ, UPT, UP1 ;  /* 0x000000ff1900728c */ /* 0x000fe4000bf26110 */
[----:B------:R-:W-:-:S04]  /*ae80*/  UISETP.NE.U32.AND UP0, UPT, UR21, URZ, UPT ;  /* 0x000000ff1500728c */ /* 0x000fc8000bf05070 */
[----:B------:R-:W-:Y:S01]  /*ae90*/  UISETP.NE.AND.EX UP0, UPT, URZ, URZ, UPT, UP0 ;  /* 0x000000ffff00728c */ /* 0x000fe2000bf05300 */
[----:B0-----:R-:W-:Y:S02]  /*aea0*/  IMAD R5, R25, UR4, RZ ;  /* 0x0000000419057c24 */ /* 0x001fe4000f8e02ff */
[----:B------:R-:W-:-:S04]  /*aeb0*/  IMAD.WIDE.U32 R8, R24, UR4, RZ ;  /* 0x0000000418087c25 */ /* 0x000fc8000f8e00ff */
[----:B------:R-:W-:Y:S02]  /*aec0*/  IMAD R29, R24, UR5, R5 ;  /* 0x00000005181d7c24 */ /* 0x000fe4000f8e0205 */
[----:B------:R-:W-:Y:S02]  /*aed0*/  IMAD.MOV.U32 R5, RZ, RZ, RZ ;  /* 0x000000ffff057224 */ /* 0x000fe400078e00ff */
[----:B------:R-:W-:Y:S01]  /*aee0*/  IMAD.IADD R29, R9, 0x1, R29 ;  /* 0x00000001091d7824 */ /* 0x000fe200078e021d */
[----:B------:R-:W-:Y:S06]  /*aef0*/  BRA.U !UP1, `(.L_x_8007) ;  /* 0x0000000509547547 */ /* 0x000fec000b800000 */
[----:B------:R-:W0:Y:S01]  /*af00*/  LDCU.64 UR14, c[0x0][0x398] ;  /* 0x00007300ff0e77ac */ /* 0x000e220008000a00 */
[----:B------:R-:W-:Y:S01]  /*af10*/  CS2R R10, SRZ ;  /* 0x00000000000a7805 */ /* 0x000fe2000001ff00 */
[----:B------:R-:W1:Y:S01]  /*af20*/  LDCU.64 UR18, c[0x0][0x3e8] ;  /* 0x00007d00ff1277ac */ /* 0x000e620008000a00 */
[----:B------:R-:W-:Y:S02]  /*af30*/  ULOP3.LUT UR11, UR7, 0xfffffff8, URZ, 0xc0, !UPT ;  /* 0xfffffff8070b7892 */ /* 0x000fe4000f8ec0ff */
[----:B------:R-:W-:Y:S01]  /*af40*/  ULOP3.LUT UR12, UR9, 0x7fffffff, URZ, 0xc0, !UPT ;  /* 0x7fffffff090c7892 */ /* 0x000fe2000f8ec0ff */
[----:B------:R-:W-:-:S03]  /*af50*/  UMOV UR4, UR8 ;  /* 0x0000000800047c82 */ /* 0x000fc60008000000 */
[----:B------:R-:W-:Y:S02]  /*af60*/  MOV R6, UR11 ;  /* 0x0000000b00067c02 */ /* 0x000fe40008000f00 */
[----:B------:R-:W-:Y:S01]  /*af70*/  IMAD.U32 R5, RZ, RZ, UR12 ;  /* 0x0000000cff057e24 */ /* 0x000fe2000f8e00ff */
[----:B0-----:R-:W-:-:S04]  /*af80*/  LEA R42, P1, R8, UR14, 0x3 ;  /* 0x0000000e082a7c11 */ /* 0x001fc8000f8218ff */
[----:B------:R-:W-:Y:S01]  /*af90*/  LEA.HI.X R7, R8, UR15, R29, 0x3, P1 ;  /* 0x0000000f08077c11 */ /* 0x000fe200088f1c1d */
[----:B-1----:R-:W-:Y:S02]  /*afa0*/  USHF.L.U64.HI UR20, UR18, 0x3, UR19 ;  /* 0x0000000312147899 */ /* 0x002fe40008010213 */
[----:B------:R-:W-:Y:S02]  /*afb0*/  USHF.L.U32 UR14, UR18, 0x3, URZ ;  /* 0x00000003120e7899 */ /* 0x000fe400080006ff */
[----:B------:R-:W-:-:S12]  /*afc0*/  USHF.L.U64.HI UR5, UR18, 0x6, UR19 ;  /* 0x0000000612057899 */ /* 0x000fd80008010213 */
.L_x_8008:
[----:B------:R-:W-:Y:S01]  /*afd0*/  IMAD.MOV.U32 R43, RZ, RZ, R7 ;  /* 0x000000ffff2b7224 */ /* 0x000fe200078e0007 */
[----:B------:R-:W2:Y:S04]  /*afe0*/  LDL.64 R34, [UR4+-0x10] ;  /* 0xfffff004ff227983 */ /* 0x000ea80008100a00 */
[----:B------:R-:W2:Y:S01]  /*aff0*/  LDG.E.64 R32, desc[UR16][R42.64] ;  /* 0x000000102a207981 */ /* 0x000ea2000c1e1b00 */
[----:B------:R-:W-:-:S03]  /*b000*/  IADD3 R40, P1, PT, R42, UR14, RZ ;  /* 0x0000000e2a287c10 */ /* 0x000fc6000ff3e0ff */
[----:B------:R-:W3:Y:S01]  /*b010*/  LDL.64 R36, [UR4+-0x8] ;  /* 0xfffff804ff247983 */ /* 0x000ee20008100a00 */
[----:B------:R-:W-:-:S05]  /*b020*/  IADD3.X R41, PT, PT, R7, UR20, RZ, P1, !PT ;  /* 0x0000001407297c10 */ /* 0x000fca0008ffe4ff */
[----:B------:R-:W3:Y:S01]  /*b030*/  LDG.E.64 R30, desc[UR16][R40.64] ;  /* 0x00000010281e7981 */ /* 0x000ee2000c1e1b00 */
[----:B------:R-:W-:-:S04]  /*b040*/  IADD3 R38, P1, PT, R40, UR14, RZ ;  /* 0x0000000e28267c10 */ /* 0x000fc8000ff3e0ff */
[----:B------:R-:W-:Y:S01]  /*b050*/  IADD3.X R39, PT, PT, R41, UR20, RZ, P1, !PT ;  /* 0x0000001429277c10 */ /* 0x000fe20008ffe4ff */
[----:B--2---:R-:W-:Y:S01]  /*b060*/  IMAD R33, R33, R34, RZ ;  /* 0x0000002221217224 */ /* 0x004fe200078e02ff */
[----:B------:R-:W2:Y:S01]  /*b070*/  LDL.64 R40, [UR4+0x8] ;  /* 0x00000804ff287983 */ /* 0x000ea20008100a00 */
[----:B------:R-:W-:-:S04]  /*b080*/  IMAD.WIDE.U32 R10, R34, R32, R10 ;  /* 0x00000020220a7225 */ /* 0x000fc800078e000a */
[----:B------:R-:W-:Y:S02]  /*b090*/  IMAD R45, R35, R32, R33 ;  /* 0x00000020232d7224 */ /* 0x000fe400078e0221 */
[----:B------:R-:W4:Y:S04]  /*b0a0*/  LDG.E.64 R32, desc[UR16][R38.64] ;  /* 0x0000001026207981 */ /* 0x000f28000c1e1b00 */
[----:B------:R-:W4:Y:S01]  /*b0b0*/  LDL.64 R34, [UR4] ;  /* 0x00000004ff227983 */ /* 0x000f220008100a00 */
[----:B------:R-:W-:Y:S01]  /*b0c0*/  IADD3 R44, P1, PT, R38, UR14, RZ ;  /* 0x0000000e262c7c10 */ /* 0x000fe2000ff3e0ff */
[----:B------:R-:W-:Y:S02]  /*b0d0*/  IMAD.IADD R11, R11, 0x1, R45 ;  /* 0x000000010b0b7824 */ /* 0x000fe400078e022d */
[----:B---3--:R-:W-:Y:S01]  /*b0e0*/  IMAD R31, R31, R36, RZ ;  /* 0x000000241f1f7224 */ /* 0x008fe200078e02ff */
[----:B------:R-:W-:-:S03]  /*b0f0*/  IADD3.X R45, PT, PT, R39, UR20, RZ, P1, !PT ;  /* 0x00000014272d7c10 */ /* 0x000fc60008ffe4ff */
[-C--:B------:R-:W-:Y:S02]  /*b100*/  IMAD R37, R37, R30.reuse, R31 ;  /* 0x0000001e25257224 */ /* 0x080fe400078e021f */
[----:B------:R-:W-:Y:S02]  /*b110*/  IMAD.WIDE.U32 R30, R36, R30, R10 ;  /* 0x0000001e241e7225 */ /* 0x000fe400078e000a */
[----:B------:R-:W2:Y:S01]  /*b120*/  LDG.E.64 R10, desc[UR16][R44.64] ;  /* 0x000000102c0a7981 */ /* 0x000ea2000c1e1b00 */
[----:B------:R-:W-:Y:S02]  /*b130*/  IADD3 R36, P1, PT, R44, UR14, RZ ;  /* 0x0000000e2c247c10 */ /* 0x000fe4000ff3e0ff */
[----:B------:R-:W-:Y:S02]  /*b140*/  IADD3 R31, PT, PT, R31, R37, RZ ;  /* 0x000000251f1f7210 */ /* 0x000fe40007ffe0ff */
[----:B------:R-:W-:Y:S01]  /*b150*/  IADD3.X R37, PT, PT, R45, UR20, RZ, P1, !PT ;  /* 0x000000142d257c10 */ /* 0x000fe20008ffe4ff */
[----:B----4-:R-:W-:-:S02]  /*b160*/  IMAD R39, R33, R34, RZ ;  /* 0x0000002221277224 */ /* 0x010fc400078e02ff */
[----:B------:R-:W-:-:S04]  /*b170*/  IMAD.WIDE.U32 R30, R34, R32, R30 ;  /* 0x00000020221e7225 */ /* 0x000fc800078e001e */
[----:B------:R-:W-:Y:S02]  /*b180*/  IMAD R39, R35, R32, R39 ;  /* 0x0000002023277224 */ /* 0x000fe400078e0227 */
[----:B------:R0:W3:Y:S04]  /*b190*/  LDG.E.64 R32, desc[UR16][R36.64] ;  /* 0x0000001024207981 */ /* 0x0000e8000c1e1b00 */
[----:B------:R-:W3:Y:S01]  /*b1a0*/  LDL.64 R34, [UR4+0x10] ;  /* 0x00001004ff227983 */ /* 0x000ee20008100a00 */
[----:B--2---:R-:W-:Y:S01]  /*b1b0*/  IMAD R11, R11, R40, RZ ;  /* 0x000000280b0b7224 */ /* 0x004fe200078e02ff */
[----:B------:R-:W-:Y:S01]  /*b1c0*/  IADD3 R38, P1, PT, R36, UR14, RZ ;  /* 0x0000000e24267c10 */ /* 0x000fe2000ff3e0ff */
[----:B------:R-:W-:Y:S02]  /*b1d0*/  IMAD.IADD R31, R31, 0x1, R39 ;  /* 0x000000011f1f7824 */ /* 0x000fe400078e0227 */
[-C--:B------:R-:W-:Y:S01]  /*b1e0*/  IMAD R11, R41, R10.reuse, R11 ;  /* 0x0000000a290b7224 */ /* 0x080fe200078e020b */
[----:B------:R-:W-:Y:S01]  /*b1f0*/  IADD3.X R39, PT, PT, R37, UR20, RZ, P1, !PT ;  /* 0x0000001425277c10 */ /* 0x000fe20008ffe4ff */
[----:B------:R-:W-:-:S02]  /*b200*/  IMAD.WIDE.U32 R30, R40, R10, R30 ;  /* 0x0000000a281e7225 */ /* 0x000fc400078e001e */
[----:B------:R-:W2:Y:S02]  /*b210*/  LDL.64 R40, [UR4+0x18] ;  /* 0x00001804ff287983 */ /* 0x000ea40008100a00 */
[----:B------:R-:W-:Y:S02]  /*b220*/  IMAD.IADD R31, R31, 0x1, R11 ;  /* 0x000000011f1f7824 */ /* 0x000fe400078e020b */
[----:B------:R-:W2:Y:S01]  /*b230*/  LDG.E.64 R10, desc[UR16][R38.64] ;  /* 0x00000010260a7981 */ /* 0x000ea2000c1e1b00 */
[----:B------:R-:W-:-:S04]  /*b240*/  IADD3 R44, P1, PT, R38, UR14, RZ ;  /* 0x0000000e262c7c10 */ /* 0x000fc8000ff3e0ff */
[----:B------:R-:W-:Y:S02]  /*b250*/  IADD3.X R45, PT, PT, R39, UR20, RZ, P1, !PT ;  /* 0x00000014272d7c10 */ /* 0x000fe40008ffe4ff */
[----:B0-----:R-:W-:Y:S01]  /*b260*/  IADD3 R36, P1, PT, R44, UR14, RZ ;  /* 0x0000000e2c247c10 */ /* 0x001fe2000ff3e0ff */
[----:B------:R-:W4:Y:S03]  /*b270*/  LDL.64 R38, [UR4+0x28] ;  /* 0x00002804ff267983 */ /* 0x000f260008100a00 */
[----:B------:R-:W-:-:S06]  /*b280*/  IADD3.X R37, PT, PT, R45, UR20, RZ, P1, !PT ;  /* 0x000000142d257c10 */ /* 0x000fcc0008ffe4ff */
[----:B------:R-:W4:Y:S01]  /*b290*/  LDG.E.64 R36, desc[UR16][R36.64] ;  /* 0x0000001024247981 */ /* 0x000f22000c1e1b00 */
[----:B---3--:R-:W-:Y:S02]  /*b2a0*/  IMAD R43, R33, R34, RZ ;  /* 0x00000022212b7224 */ /* 0x008fe400078e02ff */
[----:B------:R-:W-:-:S04]  /*b2b0*/  IMAD.WIDE.U32 R30, R34, R32, R30 ;  /* 0x00000020221e7225 */ /* 0x000fc800078e001e */
[----:B------:R-:W-:Y:S02]  /*b2c0*/  IMAD R43, R35, R32, R43 ;  /* 0x00000020232b7224 */ /* 0x000fe400078e022b */
[----:B------:R-:W3:Y:S04]  /*b2d0*/  LDG.E.64 R32, desc[UR16][R44.64] ;  /* 0x000000102c207981 */ /* 0x000ee8000c1e1b00 */
[----:B------:R-:W3:Y:S01]  /*b2e0*/  LDL.64 R34, [UR4+0x20] ;  /* 0x00002004ff227983 */ /* 0x000ee20008100a00 */
[----:B--2---:R-:W-:Y:S02]  /*b2f0*/  IMAD R11, R11, R40, RZ ;  /* 0x000000280b0b7224 */ /* 0x004fe400078e02ff */
[----:B------:R-:W-:Y:S02]  /*b300*/  IMAD.IADD R31, R31, 0x1, R43 ;  /* 0x000000011f1f7824 */ /* 0x000fe400078e022b */
[----:B------:R-:W-:-:S02]  /*b310*/  IMAD R41, R41, R10, R11 ;  /* 0x0000000a29297224 */ /* 0x000fc400078e020b */
[----:B------:R-:W-:Y:S01]  /*b320*/  IMAD.WIDE.U32 R10, R40, R10, R30 ;  /* 0x0000000a280a7225 */ /* 0x000fe200078e001e */
[----:B------:R-:W-:-:S04]  /*b330*/  UIADD3 UR11, UP1, UPT, UR11, -0x8, URZ ;  /* 0xfffffff80b0b7890 */ /* 0x000fc8000ff3e0ff */
[----:B------:R-:W-:Y:S01]  /*b340*/  IADD3 R11, PT, PT, R11, R41, RZ ;  /* 0x000000290b0b7210 */ /* 0x000fe20007ffe0ff */
[----:B------:R-:W-:Y:S02]  /*b350*/  UIADD3.X UR12, UPT, UPT, UR12, -0x1, URZ, UP1, !UPT ;  /* 0xffffffff0c0c7890 */ /* 0x000fe40008ffe4ff */
[----:B------:R-:W-:-:S04]  /*b360*/  UISETP.NE.U32.AND UP1, UPT, UR11, URZ, UPT ;  /* 0x000000ff0b00728c */ /* 0x000fc8000bf25070 */
[----:B------:R-:W-:Y:S02]  /*b370*/  UISETP.NE.AND.EX UP1, UPT, UR12, URZ, UPT, UP1 ;  /* 0x000000ff0c00728c */ /* 0x000fe4000bf25310 */
[----:B------:R-:W-:Y:S01]  /*b380*/  UIADD3 UR4, UPT, UPT, UR4, 0x40, URZ ;  /* 0x0000004004047890 */ /* 0x000fe2000fffe0ff */
        /* <DEDUP_REMOVED lines=12> */
.L_x_8007:
        /* <DEDUP_REMOVED lines=10> */
[----:B0-----:R-:W-:Y:S02]  /*b4f0*/  IMAD R7, R5, R30, RZ ;  /* 0x0000001e05077224 */ /* 0x001fe400078e02ff */
[----:B------:R-:W-:-:S04]  /*b500*/  IMAD.HI.U32 R45, R30, 0x8, RZ ;  /* 0x000000081e2d7827 */ /* 0x000fc800078e00ff */
[----:B------:R-:W-:-:S04]  /*b510*/  IMAD.WIDE.U32 R32, R6, R30, R28 ;  /* 0x0000001e06207225 */ /* 0x000fc800078e001c */
[----:B------:R-:W-:Y:S02]  /*b520*/  IMAD R7, R6, R31, R7 ;  /* 0x0000001f06077224 */ /* 0x000fe400078e0207 */
[----:B------:R-:W-:Y:S02]  /*b530*/  IMAD.SHL.U32 R34, R31, 0x8, RZ ;  /* 0x000000081f227824 */ /* 0x000fe400078e00ff */
[----:B------:R-:W-:Y:S01]  /*b540*/  IMAD.IADD R33, R33, 0x1, R7 ;  /* 0x0000000121217824 */ /* 0x000fe200078e0207 */
[----:B-1----:R-:W-:Y:S01]  /*b550*/  LEA R38, P1, R32, UR14, 0x3 ;  /* 0x0000000e20267c11 */ /* 0x002fe2000f8218ff */
[----:B------:R-:W-:Y:S01]  /*b560*/  IMAD.SHL.U32 R43, R30, 0x8, RZ ;  /* 0x000000081e2b7824 */ /* 0x000fe200078e00ff */
[----:B------:R-:W-:Y:S01]  /*b570*/  IADD3 R45, PT, PT, R45, R34, RZ ;  /* 0x000000222d2d7210 */ /* 0x000fe20007ffe0ff */
[----:B------:R-:W-:Y:S01]  /*b580*/  IMAD.U32 R7, R6, 0x8, R1 ;  /* 0x0000000806077824 */ /* 0x000fe200078e0001 */
[----:B------:R-:W-:Y:S02]  /*b590*/  LEA.HI.X R39, R32, UR15, R33, 0x3, P1 ;  /* 0x0000000f20277c11 */ /* 0x000fe400088f1c21 */
[----:B------:R-:W-:-:S02]  /*b5a0*/  IADD3 R36, P1, PT, R38, R43, RZ ;  /* 0x0000002b26247210 */ /* 0x000fc40007f3e0ff */
[----:B------:R-:W2:Y:S04]  /*b5b0*/  LDL.64 R32, [R7+0xb0] ;  /* 0x0000b00007207983 */ /* 0x000ea80000100a00 */
[----:B------:R-:W2:Y:S01]  /*b5c0*/  LDG.E.64 R34, desc[UR16][R38.64] ;  /* 0x0000001026227981 */ /* 0x000ea2000c1e1b00 */
[----:B------:R-:W-:-:S03]  /*b5d0*/  IMAD.X R37, R39, 0x1, R45, P1 ;  /* 0x0000000127257824 */ /* 0x000fc600008e062d */
[----:B------:R-:W3:Y:S04]  /*b5e0*/  LDL.64 R40, [R7+0xb8] ;  /* 0x0000b80007287983 */ /* 0x000ee80000100a00 */
[----:B------:R-:W3:Y:S01]  /*b5f0*/  LDG.E.64 R38, desc[UR16][R36.64] ;  /* 0x0000001024267981 */ /* 0x000ee2000c1e1b00 */
[----:B--2---:R-:W-:Y:S02]  /*b600*/  IMAD R35, R35, R32, RZ ;  /* 0x0000002023237224 */ /* 0x004fe400078e02ff */
[----:B------:R-:W-:-:S04]  /*b610*/  IMAD.WIDE.U32 R10, R32, R34, R10 ;  /* 0x00000022200a7225 */ /* 0x000fc800078e000a */
[----:B------:R-:W-:Y:S01]  /*b620*/  IMAD R35, R33, R34, R35 ;  /* 0x0000002221237224 */ /* 0x000fe200078e0223 */
[----:B------:R-:W-:-:S03]  /*b630*/  IADD3 R32, P1, PT, R36, R43, RZ ;  /* 0x0000002b24207210 */ /* 0x000fc60007f3e0ff */
[----:B------:R-:W-:Y:S02]  /*b640*/  IMAD.IADD R11, R11, 0x1, R35 ;  /* 0x000000010b0b7824 */ /* 0x000fe400078e0223 */
[----:B---3--:R-:W-:Y:S01]  /*b650*/  IMAD R35, R39, R40, RZ ;  /* 0x0000002827237224 */ /* 0x008fe200078e02ff */
[----:B------:R-:W-:Y:S01]  /*b660*/  IADD3.X R33, PT, PT, R37, R45, RZ, P1, !PT ;  /* 0x0000002d25217210 */ /* 0x000fe20000ffe4ff */
[----:B------:R-:W-:-:S04]  /*b670*/  IMAD.WIDE.U32 R10, R40, R38, R10 ;  /* 0x00000026280a7225 */ /* 0x000fc800078e000a */
[----:B------:R-:W-:Y:S01]  /*b680*/  IMAD R37, R41, R38, R35 ;  /* 0x0000002629257224 */ /* 0x000fe200078e0223 */
[----:B------:R-:W-:Y:S01]  /*b690*/  IADD3 R38, P1, PT, R32, R43, RZ ;  /* 0x0000002b20267210 */ /* 0x000fe20007f3e0ff */
[----:B------:R-:W2:Y:S04]  /*b6a0*/  LDL.64 R34, [R7+0xc0] ;  /* 0x0000c00007227983 */ /* 0x000ea80000100a00 */
[----:B------:R-:W2:Y:S01]  /*b6b0*/  LDG.E.64 R40, desc[UR16][R32.64] ;  /* 0x0000001020287981 */ /* 0x000ea2000c1e1b00 */
        /* <DEDUP_REMOVED lines=14> */
.L_x_8009:
[----:B------:R-:W-:Y:S05]  /*b7a0*/  BRA.U !UP1, `(.L_x_8006) ;  /* 0x0000000109c47547 */ /* 0x000fea000b800000 */
[----:B------:R-:W-:Y:S02]  /*b7b0*/  UIADD3 UR4, UPT, UPT, UR4, -0x1, URZ ;  /* 0xffffffff04047890 */ /* 0x000fe4000fffe0ff */
[----:B------:R-:W-:Y:S02]  /*b7c0*/  ULOP3.LUT UR5, UR7, 0x1, URZ, 0xc0, !UPT ;  /* 0x0000000107057892 */ /* 0x000fe4000f8ec0ff */
[----:B------:R-:W-:Y:S02]  /*b7d0*/  UISETP.NE.U32.AND UP0, UPT, UR4, URZ, UPT ;  /* 0x000000ff0400728c */ /* 0x000fe4000bf05070 */
[----:B------:R-:W-:Y:S02]  /*b7e0*/  UISETP.NE.U32.AND UP1, UPT, UR5, 0x1, UPT ;  /* 0x000000010500788c */ /* 0x000fe4000bf25070 */
[----:B------:R-:W-:Y:S02]  /*b7f0*/  UISETP.NE.AND.EX UP0, UPT, UR13, URZ, UPT, UP0 ;  /* 0x000000ff0d00728c */ /* 0x000fe4000bf05300 */
        /* <DEDUP_REMOVED lines=8> */
[----:B------:R-:W-:Y:S01]  /*b880*/  IMAD.U32 R42, R6, 0x8, R1 ;  /* 0x00000008062a7824 */ /* 0x000fe200078e0001 */
[----:B------:R-:W-:Y:S02]  /*b890*/  IADD3 R7, PT, PT, R33, R7, RZ ;  /* 0x0000000721077210 */ /* 0x000fe40007ffe0ff */
[C---:B-1----:R-:W-:Y:S02]  /*b8a0*/  LEA R40, P1, R32.reuse, UR4, 0x3 ;  /* 0x0000000420287c11 */ /* 0x042fe4000f8218ff */
[----:B------:R-:W2:Y:S02]  /*b8b0*/  LDL.64 R34, [R42+0xb0] ;  /* 0x0000b0002a227983 */ /* 0x000ea40000100a00 */
        /* <DEDUP_REMOVED lines=16> */
.L_x_8010:
[----:B------:R-:W-:Y:S05]  /*b9c0*/  BRA.U UP1, `(.L_x_8006) ;  /* 0x00000001013c7547 */ /* 0x000fea000b800000 */
[----:B------:R-:W1:Y:S01]  /*b9d0*/  LDCU.64 UR4, c[0x0][0x398] ;  /* 0x00007300ff0477ac */ /* 0x000e620008000a00 */
[-C--:B0-----:R-:W-:Y:S02]  /*b9e0*/  IMAD R5, R5, R30.reuse, RZ ;  /* 0x0000001e05057224 */ /* 0x081fe400078e02ff */
[----:B------:R-:W-:Y:S02]  /*b9f0*/  IMAD.MOV.U32 R9, RZ, RZ, R29 ;  /* 0x000000ffff097224 */ /* 0x000fe400078e001d */
[C---:B------:R-:W-:Y:S02]  /*ba00*/  IMAD R5, R6.reuse, R31, R5 ;  /* 0x0000001f06057224 */ /* 0x040fe400078e0205 */
[----:B------:R-:W-:-:S04]  /*ba10*/  IMAD.WIDE.U32 R8, R6, R30, R8 ;  /* 0x0000001e06087225 */ /* 0x000fc800078e0008 */
[----:B------:R-:W-:Y:S02]  /*ba20*/  IMAD.IADD R5, R9, 0x1, R5 ;  /* 0x0000000109057824 */ /* 0x000fe400078e0205 */
[----:B------:R-:W-:Y:S01]  /*ba30*/  IMAD.U32 R6, R6, 0x8, R1 ;  /* 0x0000000806067824 */ /* 0x000fe200078e0001 */
[----:B-1----:R-:W-:-:S05]  /*ba40*/  LEA R28, P1, R8, UR4, 0x3 ;  /* 0x00000004081c7c11 */ /* 0x002fca000f8218ff */
[----:B------:R-:W2:Y:S01]  /*ba50*/  LDL.64 R6, [R6+0xb0] ;  /* 0x0000b00006067983 */ /* 0x000ea20000100a00 */
[----:B------:R-:W-:-:S05]  /*ba60*/  LEA.HI.X R29, R8, UR5, R5, 0x3, P1 ;  /* 0x00000005081d7c11 */ /* 0x000fca00088f1c05 */
[----:B------:R-:W2:Y:S02]  /*ba70*/  LDG.E.64 R8, desc[UR16][R28.64] ;  /* 0x000000101c087981 */ /* 0x000ea4000c1e1b00 */
[----:B--2---:R-:W-:Y:S02]  /*ba80*/  IMAD R5, R9, R6, RZ ;  /* 0x0000000609057224 */ /* 0x004fe400078e02ff */
[----:B------:R-:W-:-:S04]  /*ba90*/  IMAD.WIDE.U32 R10, R6, R8, R10 ;  /* 0x00000008060a7225 */ /* 0x000fc800078e000a */
[----:B------:R-:W-:-:S05]  /*baa0*/  IMAD R5, R7, R8, R5 ;  /* 0x0000000807057224 */ /* 0x000fca00078e0205 */
[----:B------:R-:W-:-:S07]  /*bab0*/  IADD3 R11, PT, PT, R11, R5, RZ ;  /* 0x000000050b0b7210 */ /* 0x000fce0007ffe0ff */
.L_x_8006:
[----:B------:R-:W1:Y:S01]  /*bac0*/  LDCU.64 UR4, c[0x0][0x3f8] ;  /* 0x00007f00ff0477ac */ /* 0x000e620008000a00 */
[----:B------:R-:W2:Y:S01]  /*bad0*/  LDCU.64 UR12, c[0x0][0x3f0] ;  /* 0x00007e00ff0c77ac */ /* 0x000ea20008000a00 */
[----:B------:R-:W3:Y:S01]  /*bae0*/  LDCU.64 UR20, c[0x0][0x3f0] ;  /* 0x00007e00ff1477ac */ /* 0x000ee20008000a00 */
[----:B-1----:R-:W-:-:S04]  /*baf0*/  UISETP.GE.U32.AND UP0, UPT, UR4, 0x1, UPT ;  /* 0x000000010400788c */ /* 0x002fc8000bf06070 */
[----:B------:R-:W-:Y:S01]  /*bb00*/  UISETP.GE.AND.EX UP0, UPT, UR5, URZ, UPT, UP0 ;  /* 0x000000ff0500728c */ /* 0x000fe2000bf06300 */
[----:B--2---:R-:W-:Y:S01]  /*bb10*/  IMAD.U32 R29, RZ, RZ, UR12 ;  /* 0x0000000cff1d7e24 */ /* 0x004fe2000f8e00ff */
[----:B------:R-:W-:Y:S01]  /*bb20*/  MOV R5, UR13 ;  /* 0x0000000d00057c02 */ /* 0x000fe20008000f00 */
[----:B0-----:R-:W-:Y:S02]  /*bb30*/  IMAD.U32 R30, RZ, RZ, UR12 ;  /* 0x0000000cff1e7e24 */ /* 0x001fe4000f8e00ff */
[----:B------:R-:W-:-:S04]  /*bb40*/  IMAD.U32 R28, RZ, RZ, UR13 ;  /* 0x0000000dff1c7e24 */ /* 0x000fc8000f8e00ff */
[----:B---3--:R-:W-:Y:S05]  /*bb50*/  BRA.U !UP0, `(.L_x_8011) ;  /* 0x0000000108847547 */ /* 0x008fea000b800000 */
[----:B------:R-:W0:Y:S01]  /*bb60*/  LDCU.64 UR4, c[0x0][0x3f8] ;  /* 0x00007f00ff0477ac */ /* 0x000e220008000a00 */
[----:B------:R-:W-:Y:S01]  /*bb70*/  BSSY.RECONVERGENT B0, `(.L_x_8011) ;  /* 0x000001f000007945 */ /* 0x000fe20003800200 */
[----:B------:R-:W-:Y:S01]  /*bb80*/  IMAD.U32 R31, RZ, RZ, UR12 ;  /* 0x0000000cff1f7e24 */ /* 0x000fe2000f8e00ff */
[----:B------:R-:W-:Y:S01]  /*bb90*/  MOV R32, UR13 ;  /* 0x0000000d00207c02 */ /* 0x000fe20008000f00 */
[----:B0-----:R-:W-:Y:S02]  /*bba0*/  IMAD.U32 R38, RZ, RZ, UR4 ;  /* 0x00000004ff267e24 */ /* 0x001fe4000f8e00ff */
[----:B------:R-:W-:-:S07]  /*bbb0*/  IMAD.U32 R39, RZ, RZ, UR5 ;  /* 0x00000005ff277e24 */ /* 0x000fce000f8e00ff */
.L_x_8012:
        /* <DEDUP_REMOVED lines=27> */
.L_x_8011:
[----:B------:R-:W-:Y:S05]  /*bd70*/  BRA.U !UP0, `(.L_x_8013) ;  /* 0x0000000108847547 */ /* 0x000fea000b800000 */
[----:B------:R-:W0:Y:S01]  /*bd80*/  LDCU.64 UR4, c[0x0][0x3f8] ;  /* 0x00007f00ff0477ac */ /* 0x000e220008000a00 */
[----:B------:R-:W-:Y:S01]  /*bd90*/  BSSY.RECONVERGENT B0, `(.L_x_8013) ;  /* 0x000001f000007945 */ /* 0x000fe20003800200 */
[----:B------:R-:W-:Y:S02]  /*bda0*/  IMAD.U32 R32, RZ, RZ, UR12 ;  /* 0x0000000cff207e24 */ /* 0x000fe4000f8e00ff */
[----:B------:R-:W-:Y:S02]  /*bdb0*/  IMAD.U32 R31, RZ, RZ, UR13 ;  /* 0x0000000dff1f7e24 */ /* 0x000fe4000f8e00ff */
[----:B0-----:R-:W-:Y:S01]  /*bdc0*/  IMAD.U32 R38, RZ, RZ, UR4 ;  /* 0x00000004ff267e24 */ /* 0x001fe2000f8e00ff */
[----:B------:R-:W-:-:S07]  /*bdd0*/  MOV R39, UR5 ;  /* 0x0000000500277c02 */ /* 0x000fce0008000f00 */
.L_x_8014:
        /* <DEDUP_REMOVED lines=27> */
.L_x_8013:
[----:B------:R-:W0:Y:S01]  /*bf90*/  LDCU.128 UR12, c[0x0][0x400] ;  /* 0x00008000ff0c77ac */ /* 0x000e220008000c00 */
[C---:B------:R-:W-:Y:S01]  /*bfa0*/  IADD3 R8, P1, PT, -R29.reuse, R30, RZ ;  /* 0x0000001e1d087210 */ /* 0x040fe20007f3e1ff */
[C---:B------:R-:W-:Y:S01]  /*bfb0*/  IMAD.SHL.U32 R7, R24.reuse, 0x8, RZ ;  /* 0x0000000818077824 */ /* 0x040fe200078e00ff */
[----:B-----5:R-:W-:Y:S02]  /*bfc0*/  IADD3 R10, P3, PT, R29, -UR20, RZ ;  /* 0x800000141d0a7c10 */ /* 0x020fe4000ff7e0ff */
[----:B------:R-:W-:Y:S01]  /*bfd0*/  SHF.L.U64.HI R25, R24, 0x3, R25 ;  /* 0x0000000318197819 */ /* 0x000fe20000010219 */
[----:B------:R-:W-:Y:S01]  /*bfe0*/  IMAD.X R9, R28, 0x1, ~R5, P1 ;  /* 0x000000011c097824 */ /* 0x000fe200008e0e05 */
[----:B------:R-:W-:-:S04]  /*bff0*/  IADD3.X R5, PT, PT, R5, ~UR21, RZ, P3, !PT ;  /* 0x8000001505057c10 */ /* 0x000fc80009ffe4ff */
[--C-:B------:R-:W-:Y:S02]  /*c000*/  SHF.R.S64 R8, R8, 0x3, R9.reuse ;  /* 0x0000000308087819 */ /* 0x100fe40000001009 */
[----:B------:R-:W-:Y:S02]  /*c010*/  SHF.R.S32.HI R9, RZ, 0x3, R9 ;  /* 0x00000003ff097819 */ /* 0x000fe40000011409 */
[--C-:B------:R-:W-:Y:S02]  /*c020*/  SHF.R.S64 R10, R10, 0x3, R5.reuse ;  /* 0x000000030a0a7819 */ /* 0x100fe40000001005 */
[----:B------:R-:W-:Y:S02]  /*c030*/  SHF.R.S32.HI R11, RZ, 0x3, R5 ;  /* 0x00000003ff0b7819 */ /* 0x000fe40000011405 */
[C---:B0-----:R-:W-:Y:S02]  /*c040*/  IADD3 R6, P2, PT, R7.reuse, UR12, RZ ;  /* 0x0000000c07067c10 */ /* 0x041fe4000ff5e0ff */
[----:B------:R-:W-:-:S02]  /*c050*/  IADD3 R24, P1, PT, R7, UR14, RZ ;  /* 0x0000000e07187c10 */ /* 0x000fc4000ff3e0ff */
[C---:B------:R-:W-:Y:S02]  /*c060*/  IADD3.X R7, PT, PT, R25.reuse, UR13, RZ, P2, !PT ;  /* 0x0000000d19077c10 */ /* 0x040fe400097fe4ff */
[----:B------:R-:W-:-:S03]  /*c070*/  IADD3.X R25, PT, PT, R25, UR15, RZ, P1, !PT ;  /* 0x0000000f19197c10 */ /* 0x000fc60008ffe4ff */
[----:B------:R0:W-:Y:S04]  /*c080*/  STG.E.64 desc[UR16][R6.64], R8 ;  /* 0x0000000806007986 */ /* 0x0001e8000c101b10 */
[----:B------:R0:W-:Y:S01]  /*c090*/  STG.E.64 desc[UR16][R24.64], R10 ;  /* 0x0000000a18007986 */ /* 0x0001e2000c101b10 */
[----:B------:R-:W-:Y:S05]  /*c0a0*/  @!P0 BRA `(.L_x_8015) ;  /* 0x0000000000108947 */ /* 0x000fea0003800000 */
[----:B------:R-:W-:-:S04]  /*c0b0*/  LEA R40, P1, R26, UR22, 0x3 ;  /* 0x000000161a287c11 */ /* 0x000fc8000f8218ff */
[----:B------:R-:W-:-:S06]  /*c0c0*/  LEA.HI.X R41, R26, UR23, R27, 0x3, P1 ;  /* 0x000000171a297c11 */ /* 0x000fcc00088f1c1b */
[----:B------:R-:W5:Y:S01]  /*c0d0*/  LDG.E.64 R40, desc[UR16][R40.64] ;  /* 0x0000001028287981 */ /* 0x000f62000c1e1b00 */
[----:B------:R-:W-:Y:S05]  /*c0e0*/  BRA `(.L_x_8016) ;  /* 0x0000000c00547947 */ /* 0x000fea0003800000 */
.L_x_8015:
[----:B------:R-:W-:Y:S01]  /*c0f0*/  UISETP.NE.U32.AND UP2, UPT, UR24, URZ, UPT ;  /* 0x000000ff1800728c */ /* 0x000fe2000bf45070 */
[----:B------:R-:W-:Y:S01]  /*c100*/  CS2R R40, SRZ ;  /* 0x0000000000287805 */ /* 0x000fe2000001ff00 */
[----:B------:R-:W-:Y:S02]  /*c110*/  UISETP.GE.U32.AND UP1, UPT, UR24, 0x1, UPT ;  /* 0x000000011800788c */ /* 0x000fe4000bf26070 */
[----:B------:R-:W-:Y:S02]  /*c120*/  UISETP.NE.AND.EX UP2, UPT, UR25, URZ, UPT, UP2 ;  /* 0x000000ff1900728c */ /* 0x000fe4000bf45320 */
[----:B------:R-:W-:-:S04]  /*c130*/  UISETP.GE.AND.EX UP1, UPT, UR25, URZ, UPT, UP1 ;  /* 0x000000ff1900728c */ /* 0x000fc8000bf26310 */
[----:B------:R-:W-:-:S09]  /*c140*/  UPLOP3.LUT UP1, UPT, UP2, UP1, UPT, 0x2f, 0xf2 ;  /* 0x0000000000f2789c */ /* 0x000fd20001722577 */
[----:B------:R-:W-:Y:S05]  /*c150*/  BRA.U UP1, `(.L_x_8016) ;  /* 0x0000000d01387547 */ /* 0x000fea000b800000 */
[----:B------:R-:W1:Y:S01]  /*c160*/  LDCU.64 UR12, c[0x0][0x3a0] ;  /* 0x00007400ff0c77ac */ /* 0x000e620008000a00 */
[----:B------:R-:W-:Y:S01]  /*c170*/  CS2R R40, SRZ ;  /* 0x0000000000287805 */ /* 0x000fe2000001ff00 */
[----:B------:R-:W-:Y:S02]  /*c180*/  UISETP.GE.U32.AND UP2, UPT, UR24, 0x8, UPT ;  /* 0x000000081800788c */ /* 0x000fe4000bf46070 */
[----:B------:R-:W-:Y:S02]  /*c190*/  ULOP3.LUT UR29, UR7, 0x7, URZ, 0xc0, !UPT ;  /* 0x00000007071d7892 */ /* 0x000fe4000f8ec0ff */
[----:B------:R-:W-:Y:S02]  /*c1a0*/  UISETP.GE.U32.AND.EX UP2, UPT, UR25, URZ, UPT, UP2 ;  /* 0x000000ff1900728c */ /* 0x000fe4000bf46120 */
[----:B------:R-:W-:Y:S01]  /*c1b0*/  UISETP.NE.U32.AND UP1, UPT, UR29, URZ, UPT ;  /* 0x000000ff1d00728c */ /* 0x000fe2000bf25070 */
[----:B------:R-:W-:Y:S01]  /*c1c0*/  UMOV UR4, URZ ;  /* 0x000000ff00047c82 */ /* 0x000fe20008000000 */
[----:B------:R-:W-:-:S02]  /*c1d0*/  UMOV UR5, URZ ;  /* 0x000000ff00057c82 */ /* 0x000fc40008000000 */
[----:B------:R-:W-:Y:S01]  /*c1e0*/  UISETP.NE.AND.EX UP1, UPT, URZ, URZ, UPT, UP1 ;  /* 0x000000ffff00728c */ /* 0x000fe2000bf25310 */
[----:B-1----:R-:W-:Y:S02]  /*c1f0*/  IMAD R5, R27, UR12, RZ ;  /* 0x0000000c1b057c24 */ /* 0x002fe4000f8e02ff */
[----:B0-----:R-:W-:-:S04]  /*c200*/  IMAD.WIDE.U32 R8, R26, UR12, RZ ;  /* 0x0000000c1a087c25 */ /* 0x001fc8000f8e00ff */
[----:B------:R-:W-:-:S04]  /*c210*/  IMAD R5, R26, UR13, R5 ;  /* 0x0000000d1a057c24 */ /* 0x000fc8000f8e0205 */
[----:B------:R-:W-:Y:S01]  /*c220*/  IMAD.IADD R7, R9, 0x1, R5 ;  /* 0x0000000109077824 */ /* 0x000fe200078e0205 */
[----:B------:R-:W-:Y:S06]  /*c230*/  BRA.U !UP2, `(.L_x_8017) ;  /* 0x000000050a547547 */ /* 0x000fec000b800000 */
[----:B------:R-:W0:Y:S01]  /*c240*/  LDCU.64 UR12, c[0x0][0x398] ;  /* 0x00007300ff0c77ac */ /* 0x000e220008000a00 */
[----:B------:R-:W-:Y:S01]  /*c250*/  CS2R R40, SRZ ;  /* 0x0000000000287805 */ /* 0x000fe2000001ff00 */
[----:B------:R-:W1:Y:S01]  /*c260*/  LDCU.64 UR26, c[0x0][0x3e8] ;  /* 0x00007d00ff1a77ac */ /* 0x000e620008000a00 */
[----:B------:R-:W-:Y:S02]  /*c270*/  ULOP3.LUT UR4, UR7, 0xfffffff8, URZ, 0xc0, !UPT ;  /* 0xfffffff807047892 */ /* 0x000fe4000f8ec0ff */
[----:B------:R-:W-:-:S05]  /*c280*/  ULOP3.LUT UR5, UR9, 0x7fffffff, URZ, 0xc0, !UPT ;  /* 0x7fffffff09057892 */ /* 0x000fca000f8ec0ff */
[----:B------:R-:W-:Y:S01]  /*c290*/  UMOV UR11, UR4 ;  /* 0x00000004000b7c82 */ /* 0x000fe20008000000 */
[----:B0-----:R-:W-:Y:S01]  /*c2a0*/  LEA R42, P1, R8, UR12, 0x3 ;  /* 0x0000000c082a7c11 */ /* 0x001fe2000f8218ff */
[----:B------:R-:W-:-:S03]  /*c2b0*/  UMOV UR12, UR5 ;  /* 0x00000005000c7c82 */ /* 0x000fc60008000000 */
[----:B------:R-:W-:Y:S01]  /*c2c0*/  LEA.HI.X R5, R8, UR13, R7, 0x3, P1 ;  /* 0x0000000d08057c11 */ /* 0x000fe200088f1c07 */
[----:B-1----:R-:W-:Y:S02]  /*c2d0*/  USHF.L.U64.HI UR19, UR26, 0x3, UR27 ;  /* 0x000000031a137899 */ /* 0x002fe4000801021b */
[----:B------:R-:W-:Y:S02]  /*c2e0*/  USHF.L.U32 UR28, UR26, 0x3, URZ ;  /* 0x000000031a1c7899 */ /* 0x000fe400080006ff */
[----:B------:R-:W-:Y:S01]  /*c2f0*/  USHF.L.U64.HI UR18, UR26, 0x6, UR27 ;  /* 0x000000061a127899 */ /* 0x000fe2000801021b */
[----:B------:R-:W-:-:S11]  /*c300*/  UMOV UR13, UR8 ;  /* 0x00000008000d7c82 */ /* 0x000fd60008000000 */
.L_x_8018:
[----:B------:R-:W-:Y:S01]  /*c310*/  MOV R43, R5 ;  /* 0x00000005002b7202 */ /* 0x000fe20000000f00 */
[----:B------:R-:W2:Y:S01]  /*c320*/  LDL.64 R36, [UR13+-0x10] ;  /* 0xfffff00dff247983 */ /* 0x000ea20008100a00 */
[----:B------:R-:W-:-:S03]  /*c330*/  IADD3 R44, P1, PT, R42, UR28, RZ ;  /* 0x0000001c2a2c7c10 */ /* 0x000fc6000ff3e0ff */
[----:B------:R-:W2:Y:S01]  /*c340*/  LDG.E.64 R38, desc[UR16][R42.64] ;  /* 0x000000102a267981 */ /* 0x000ea2000c1e1b00 */
[----:B------:R-:W-:Y:S02]  /*c350*/  IADD3.X R45, PT, PT, R5, UR19, RZ, P1, !PT ;  /* 0x00000013052d7c10 */ /* 0x000fe40008ffe4ff */
[----:B------:R-:W-:Y:S01]  /*c360*/  IADD3 R8, P1, PT, R44, UR28, RZ ;  /* 0x0000001c2c087c10 */ /* 0x000fe2000ff3e0ff */
[----:B------:R-:W3:Y:S04]  /*c370*/  LDL.64 R32, [UR13+-0x8] ;  /* 0xfffff80dff207983 */ /* 0x000ee80008100a00 */
[----:B------:R-:W3:Y:S01]  /*c380*/  LDG.E.64 R34, desc[UR16][R44.64] ;  /* 0x000000102c227981 */ /* 0x000ee2000c1e1b00 */
[----:B------:R-:W-:Y:S02]  /*c390*/  IADD3.X R9, PT, PT, R45, UR19, RZ, P1, !PT ;  /* 0x000000132d097c10 */ /* 0x000fe40008ffe4ff */
[----:B------:R-:W-:Y:S01]  /*c3a0*/  IADD3 R24, P1, PT, R8, UR28, RZ ;  /* 0x0000001c08187c10 */ /* 0x000fe2000ff3e0ff */
[----:B------:R-:W4:Y:S04]  /*c3b0*/  LDL.64 R10, [UR13] ;  /* 0x0000000dff0a7983 */ /* 0x000f280008100a00 */
[----:B------:R-:W4:Y:S01]  /*c3c0*/  LDG.E.64 R28, desc[UR16][R8.64] ;  /* 0x00000010081c7981 */ /* 0x000f22000c1e1b00 */
[----:B------:R-:W-:-:S03]  /*c3d0*/  IADD3.X R25, PT, PT, R9, UR19, RZ, P1, !PT ;  /* 0x0000001309197c10 */ /* 0x000fc60008ffe4ff */
[----:B------:R-:W5:Y:S04]  /*c3e0*/  LDL.64 R44, [UR13+0x28] ;  /* 0x0000280dff2c7983 */ /* 0x000f680008100a00 */
[----:B------:R-:W5:Y:S04]  /*c3f0*/  LDG.E.64 R30, desc[UR16][R24.64] ;  /* 0x00000010181e7981 */ /* 0x000f68000c1e1b00 */
[----:B------:R-:W5:Y:S01]  /*c400*/  LDL.64 R8, [UR13+0x8] ;  /* 0x0000080dff087983 */ /* 0x000f620008100a00 */
[----:B--2---:R-:W-:Y:S02]  /*c410*/  IMAD R39, R39, R36, RZ ;  /* 0x0000002427277224 */ /* 0x004fe400078e02ff */
[----:B------:R-:W-:Y:S01]  /*c420*/  IMAD.WIDE.U32 R40, R36, R38, R40 ;  /* 0x0000002624287225 */ /* 0x000fe200078e0028 */
[----:B------:R-:W-:-:S03]  /*c430*/  IADD3 R36, P1, PT, R24, UR28, RZ ;  /* 0x0000001c18247c10 */ /* 0x000fc6000ff3e0ff */
[----:B------:R-:W-:Y:S01]  /*c440*/  IMAD R39, R37, R38, R39 ;  /* 0x0000002625277224 */ /* 0x000fe200078e0227 */
[----:B------:R-:W-:-:S03]  /*c450*/  IADD3.X R37, PT, PT, R25, UR19, RZ, P1, !PT ;  /* 0x0000001319257c10 */ /* 0x000fc60008ffe4ff */
[----:B------:R-:W-:Y:S01]  /*c460*/  IMAD.IADD R41, R41, 0x1, R39 ;  /* 0x0000000129297824 */ /* 0x000fe200078e0227 */
[----:B------:R-:W2:Y:S01]  /*c470*/  LDL.64 R24, [UR13+0x10] ;  /* 0x0000100dff187983 */ /* 0x000ea20008100a00 */
[----:B---3--:R-:W-:Y:S01]  /*c480*/  IMAD R39, R35, R32, RZ ;  /* 0x0000002023277224 */ /* 0x008fe200078e02ff */
[----:B------:R-:W-:-:S03]  /*c490*/  IADD3 R38, P1, PT, R36, UR28, RZ ;  /* 0x0000001c24267c10 */ /* 0x000fc6000ff3e0ff */
[-C--:B------:R-:W-:Y:S02]  /*c4a0*/  IMAD R39, R33, R34.reuse, R39 ;  /* 0x0000002221277224 */ /* 0x080fe400078e0227 */
[----:B------:R-:W-:Y:S02]  /*c4b0*/  IMAD.WIDE.U32 R32, R32, R34, R40 ;  /* 0x0000002220207225 */ /* 0x000fe400078e0028 */
[----:B------:R5:W2:Y:S02]  /*c4c0*/  LDG.E.64 R34, desc[UR16][R36.64] ;  /* 0x0000001024227981 */ /* 0x000aa4000c1e1b00 */
[----:B------:R-:W-:Y:S01]  /*c4d0*/  IMAD.IADD R33, R33, 0x1, R39 ;  /* 0x0000000121217824 */ /* 0x000fe200078e0227 */
[----:B------:R-:W-:Y:S01]  /*c4e0*/  IADD3.X R39, PT, PT, R37, UR19, RZ, P1, !PT ;  /* 0x0000001325277c10 */ /* 0x000fe20008ffe4ff */
[----:B----4-:R-:W-:Y:S01]  /*c4f0*/  IMAD R41, R29, R10, RZ ;  /* 0x0000000a1d297224 */ /* 0x010fe200078e02ff */
[----:B------:R-:W-:-:S03]  /*c500*/  IADD3 R40, P1, PT, R38, UR28, RZ ;  /* 0x0000001c26287c10 */ /* 0x000fc6000ff3e0ff */
[-C--:B------:R-:W-:Y:S02]  /*c510*/  IMAD R41, R11, R28.reuse, R41 ;  /* 0x0000001c0b297224 */ /* 0x080fe400078e0229 */
[----:B------:R-:W-:Y:S02]  /*c520*/  IMAD.WIDE.U32 R10, R10, R28, R32 ;  /* 0x0000001c0a0a7225 */ /* 0x000fe400078e0020 */
[----:B------:R-:W3:Y:S04]  /*c530*/  LDL.64 R28, [UR13+0x18] ;  /* 0x0000180dff1c7983 */ /* 0x000ee80008100a00 */
[----:B------:R0:W3:Y:S01]  /*c540*/  LDG.E.64 R32, desc[UR16][R38.64] ;  /* 0x0000001026207981 */ /* 0x0000e2000c1e1b00 */
[----:B------:R-:W-:Y:S01]  /*c550*/  IMAD.IADD R11, R11, 0x1, R41 ;  /* 0x000000010b0b7824 */ /* 0x000fe200078e0229 */
[----:B------:R-:W-:Y:S01]  /*c560*/  IADD3.X R41, PT, PT, R39, UR19, RZ, P1, !PT ;  /* 0x0000001327297c10 */ /* 0x000fe20008ffe4ff */
[----:B-----5:R-:W-:-:S04]  /*c570*/  IMAD R37, R31, R8, RZ ;  /* 0x000000081f257224 */ /* 0x020fc800078e02ff */
[-C--:B------:R-:W-:Y:S02]  /*c580*/  IMAD R37, R9, R30.reuse, R37 ;  /* 0x0000001e09257224 */ /* 0x080fe400078e0225 */
[----:B------:R-:W-:Y:S01]  /*c590*/  IMAD.WIDE.U32 R8, R8, R30, R10 ;  /* 0x0000001e08087225 */ /* 0x000fe200078e000a */
[----:B0-----:R-:W-:Y:S01]  /*c5a0*/  IADD3 R38, P1, PT, R40, UR28, RZ ;  /* 0x0000001c28267c10 */ /* 0x001fe2000ff3e0ff */
[----:B------:R-:W4:Y:S04]  /*c5b0*/  LDL.64 R10, [UR13+0x20] ;  /* 0x0000200dff0a7983 */ /* 0x000f280008100a00 */
[----:B------:R-:W4:Y:S01]  /*c5c0*/  LDG.E.64 R30, desc[UR16][R40.64] ;  /* 0x00000010281e7981 */ /* 0x000f22000c1e1b00 */
[----:B------:R-:W-:-:S06]  /*c5d0*/  IADD3.X R39, PT, PT, R41, UR19, RZ, P1, !PT ;  /* 0x0000001329277c10 */ /* 0x000fcc0008ffe4ff */
[----:B------:R-:W5:Y:S01]  /*c5e0*/  LDG.E.64 R38, desc[UR16][R38.64] ;  /* 0x0000001026267981 */ /* 0x000f62000c1e1b00 */
[----:B------:R-:W-:Y:S01]  /*c5f0*/  IADD3 R9, PT, PT, R9, R37, RZ ;  /* 0x0000002509097210 */ /* 0x000fe20007ffe0ff */
[----:B------:R-:W-:-:S04]  /*c600*/  UIADD3 UR11, UP2, UPT, UR11, -0x8, URZ ;  /* 0xfffffff80b0b7890 */ /* 0x000fc8000ff5e0ff */
[----:B------:R-:W-:Y:S02]  /*c610*/  UIADD3.X UR12, UPT, UPT, UR12, -0x1, URZ, UP2, !UPT ;  /* 0xffffffff0c0c7890 */ /* 0x000fe400097fe4ff */
[----:B------:R-:W-:-:S04]  /*c620*/  UISETP.NE.U32.AND UP2, UPT, UR11, URZ, UPT ;  /* 0x000000ff0b00728c */ /* 0x000fc8000bf45070 */
[----:B------:R-:W-:Y:S02]  /*c630*/  UISETP.NE.AND.EX UP2, UPT, UR12, URZ, UPT, UP2 ;  /* 0x000000ff0c00728c */ /* 0x000fe4000bf45320 */
[----:B------:R-:W-:Y:S01]  /*c640*/  UIADD3 UR13, UPT, UPT, UR13, 0x40, URZ ;  /* 0x000000400d0d7890 */ /* 0x000fe2000fffe0ff */
        /* <DEDUP_REMOVED lines=11> */
[----:B------:R-:W-:Y:S01]  /*c700*/  IMAD.IADD R11, R11, 0x1, R25 ;  /* 0x000000010b0b7824 */ /* 0x000fe200078e0219 */
[----:B------:R-:W-:Y:S01]  /*c710*/  MOV R25, UR26 ;  /* 0x0000001a00197c02 */ /* 0x000fe20008000f00 */
[----:B-----5:R-:W-:Y:S02]  /*c720*/  IMAD R9, R39, R44, RZ ;  /* 0x0000002c27097224 */ /* 0x020fe400078e02ff */
[----:B------:R-:W-:Y:S01]  /*c730*/  IMAD.WIDE.U32 R40, R44, R38, R10 ;  /* 0x000000262c287225 */ /* 0x000fe200078e000a */
[----:B------:R-:W-:-:S03]  /*c740*/  LEA R42, P1, R25, R42, 0x6 ;  /* 0x0000002a192a7211 */ /* 0x000fc600078230ff */
[----:B------:R-:W-:Y:S01]  /*c750*/  IMAD R9, R45, R38, R9 ;  /* 0x000000262d097224 */ /* 0x000fe200078e0209 */
[----:B------:R-:W-:-:S03]  /*c760*/  IADD3.X R5, PT, PT, R5, UR18, RZ, P1, !PT ;  /* 0x0000001205057c10 */ /* 0x000fc60008ffe4ff */
[----:B------:R-:W-:Y:S01]  /*c770*/  IMAD.IADD R41, R41, 0x1, R9 ;  /* 0x0000000129297824 */ /* 0x000fe200078e0209 */
[----:B------:R-:W-:Y:S06]  /*c780*/  BRA.U UP2, `(.L_x_8018) ;  /* 0xfffffff902e07547 */ /* 0x000fec000b83ffff */
.L_x_8017:
        /* <DEDUP_REMOVED lines=8> */
[----:B------:R-:W1:Y:S01]  /*c810*/  LDCU UR12, c[0x0][0x3a0] ;  /* 0x00007400ff0c77ac */ /* 0x000e620008000800 */
[C---:B0-----:R-:W-:Y:S02]  /*c820*/  IMAD R10, R8.reuse, UR5, RZ ;  /* 0x00000005080a7c24 */ /* 0x041fe4000f8e02ff */
[----:B------:R-:W-:Y:S01]  /*c830*/  IMAD.WIDE.U32 R32, R8, 0x8, RZ ;  /* 0x0000000808207825 */ /* 0x000fe200078e00ff */
[----:B------:R-:W0:Y:S03]  /*c840*/  LDCU.64 UR18, c[0x0][0x398] ;  /* 0x00007300ff1277ac */ /* 0x000e260008000a00 */
[----:B------:R-:W-:Y:S02]  /*c850*/  IMAD R5, R9, UR4, R10 ;  /* 0x0000000409057c24 */ /* 0x000fe4000f8e020a */
[----:B-1----:R-:W-:Y:S01]  /*c860*/  IMAD R6, R26, UR12, RZ ;  /* 0x0000000c1a067c24 */ /* 0x002fe2000f8e02ff */
[----:B------:R-:W-:-:S03]  /*c870*/  ULEA UR12, UR4, UR10, 0x3 ;  /* 0x0000000a040c7291 */ /* 0x000fc6000f8e18ff */
[----:B------:R-:W-:-:S04]  /*c880*/  IMAD.WIDE.U32 R10, R8, UR4, R6 ;  /* 0x00000004080a7c25 */ /* 0x000fc8000f8e0006 */
[----:B------:R-:W-:Y:S01]  /*c890*/  IMAD.IADD R5, R11, 0x1, R5 ;  /* 0x000000010b057824 */ /* 0x000fe200078e0205 */
[C---:B0-----:R-:W-:Y:S01]  /*c8a0*/  LEA R38, P1, R10.reuse, UR18, 0x3 ;  /* 0x000000120a267c11 */ /* 0x041fe2000f8218ff */
[----:B------:R-:W-:Y:S01]  /*c8b0*/  IMAD.SHL.U32 R11, R9, 0x8, RZ ;  /* 0x00000008090b7824 */ /* 0x000fe200078e00ff */
[----:B------:R-:W2:Y:S02]  /*c8c0*/  LDL.64 R30, [UR12+0xb0] ;  /* 0x0000b00cff1e7983 */ /* 0x000ea40008100a00 */
[----:B------:R-:W-:Y:S02]  /*c8d0*/  LEA.HI.X R39, R10, UR19, R5, 0x3, P1 ;  /* 0x000000130a277c11 */ /* 0x000fe400088f1c05 */
[----:B------:R-:W-:Y:S01]  /*c8e0*/  IADD3 R5, PT, PT, R33, R11, RZ ;  /* 0x0000000b21057210 */ /* 0x000fe20007ffe0ff */
[----:B------:R-:W3:Y:S01]  /*c8f0*/  LDL.64 R24, [UR12+0xb8] ;  /* 0x0000b80cff187983 */ /* 0x000ee20008100a00 */
[----:B------:R-:W-:-:S03]  /*c900*/  IADD3 R44, P1, PT, R38, R32, RZ ;  /* 0x00000020262c7210 */ /* 0x000fc60007f3e0ff */
[----:B------:R-:W2:Y:S02]  /*c910*/  LDG.E.64 R10, desc[UR16][R38.64] ;  /* 0x00000010260a7981 */ /* 0x000ea4000c1e1b00 */
[--C-:B------:R-:W-:Y:S01]  /*c920*/  IMAD.X R45, R39, 0x1, R5.reuse, P1 ;  /* 0x00000001272d7824 */ /* 0x100fe200008e0605 */
[-C--:B------:R-:W-:Y:S01]  /*c930*/  IADD3 R42, P1, PT, R44, R32.reuse, RZ ;  /* 0x000000202c2a7210 */ /* 0x080fe20007f3e0ff */
[----:B------:R-:W4:Y:S04]  /*c940*/  LDL.64 R34, [UR12+0xc0] ;  /* 0x0000c00cff227983 */ /* 0x000f280008100a00 */
[----:B------:R-:W3:Y:S01]  /*c950*/  LDG.E.64 R28, desc[UR16][R44.64] ;  /* 0x000000102c1c7981 */ /* 0x000ee2000c1e1b00 */
[----:B------:R-:W-:Y:S01]  /*c960*/  IMAD.X R43, R45, 0x1, R5, P1 ;  /* 0x000000012d2b7824 */ /* 0x000fe200008e0605 */
[----:B------:R-:W-:-:S02]  /*c970*/  IADD3 R32, P1, PT, R42, R32, RZ ;  /* 0x000000202a207210 */ /* 0x000fc40007f3e0ff */
[----:B------:R-:W5:Y:S04]  /*c980*/  LDL.64 R38, [UR12+0xc8] ;  /* 0x0000c80cff267983 */ /* 0x000f680008100a00 */
[----:B------:R-:W4:Y:S01]  /*c990*/  LDG.E.64 R36, desc[UR16][R42.64] ;  /* 0x000000102a247981 */ /* 0x000f22000c1e1b00 */
[----:B------:R-:W-:-:S06]  /*c9a0*/  IMAD.X R33, R43, 0x1, R5, P1 ;  /* 0x000000012b217824 */ /* 0x000fcc00008e0605 */
[----:B------:R-:W5:Y:S01]  /*c9b0*/  LDG.E.64 R32, desc[UR16][R32.64] ;  /* 0x0000001020207981 */ /* 0x000f62000c1e1b00 */
        /* <DEDUP_REMOVED lines=18> */
.L_x_8019:
        /* <DEDUP_REMOVED lines=9> */
[----:B------:R-:W1:Y:S01]  /*cb70*/  LDCU UR11, c[0x0][0x3a0] ;  /* 0x00007400ff0b77ac */ /* 0x000e620008000800 */
[----:B------:R-:W-:Y:S01]  /*cb80*/  MOV R11, R7 ;  /* 0x00000007000b7202 */ /* 0x000fe20000000f00 */
[----:B0-----:R-:W-:Y:S01]  /*cb90*/  IMAD R24, R8, UR5, RZ ;  /* 0x0000000508187c24 */ /* 0x001fe2000f8e02ff */
[----:B------:R-:W0:Y:S03]  /*cba0*/  LDCU.64 UR12, c[0x0][0x398] ;  /* 0x00007300ff0c77ac */ /* 0x000e260008000a00 */
[----:B------:R-:W-:Y:S02]  /*cbb0*/  IMAD R5, R9, UR4, R24 ;  /* 0x0000000409057c24 */ /* 0x000fe4000f8e0218 */
[----:B-1----:R-:W-:Y:S01]  /*cbc0*/  IMAD R10, R26, UR11, RZ ;  /* 0x0000000b1a0a7c24 */ /* 0x002fe2000f8e02ff */
[----:B------:R-:W-:-:S03]  /*cbd0*/  ULEA UR11, UR4, UR10, 0x3 ;  /* 0x0000000a040b7291 */ /* 0x000fc6000f8e18ff */
[----:B------:R-:W-:-:S04]  /*cbe0*/  IMAD.WIDE.U32 R10, R8, UR4, R10 ;  /* 0x00000004080a7c25 */ /* 0x000fc8000f8e000a */
[----:B------:R-:W-:Y:S01]  /*cbf0*/  IMAD.IADD R5, R11, 0x1, R5 ;  /* 0x000000010b057824 */ /* 0x000fe200078e0205 */
[C---:B0-----:R-:W-:Y:S01]  /*cc00*/  LEA R32, P1, R10.reuse, UR12, 0x3 ;  /* 0x0000000c0a207c11 */ /* 0x041fe2000f8218ff */
[----:B------:R-:W2:Y:S03]  /*cc10*/  LDL.64 R28, [UR11+0xb0] ;  /* 0x0000b00bff1c7983 */ /* 0x000ea60008100a00 */
[----:B------:R-:W-:Y:S02]  /*cc20*/  LEA.HI.X R33, R10, UR13, R5, 0x3, P1 ;  /* 0x0000000d0a217c11 */ /* 0x000fe400088f1c05 */
[C---:B------:R-:W-:Y:S01]  /*cc30*/  LEA R24, P1, R8.reuse, R32, 0x3 ;  /* 0x0000002008187211 */ /* 0x040fe200078218ff */
[----:B------:R-:W3:Y:S04]  /*cc40*/  LDL.64 R10, [UR11+0xb8] ;  /* 0x0000b80bff0a7983 */ /* 0x000ee80008100a00 */
[----:B------:R-:W2:Y:S01]  /*cc50*/  LDG.E.64 R30, desc[UR16][R32.64] ;  /* 0x00000010201e7981 */ /* 0x000ea2000c1e1b00 */
[----:B------:R-:W-:-:S06]  /*cc60*/  LEA.HI.X R25, R8, R33, R9, 0x3, P1 ;  /* 0x0000002108197211 */ /* 0x000fcc00008f1c09 */
        /* <DEDUP_REMOVED lines=11> */
.L_x_8020:
[----:B------:R-:W-:Y:S05]  /*cd20*/  BRA.U UP1, `(.L_x_8016) ;  /* 0x0000000101447547 */ /* 0x000fea000b800000 */
[----:B------:R-:W1:Y:S01]  /*cd30*/  LDCU UR11, c[0x0][0x3a0] ;  /* 0x00007400ff0b77ac */ /* 0x000e620008000800 */
[----:B0-----:R-:W-:Y:S01]  /*cd40*/  IMAD R10, R8, UR5, RZ ;  /* 0x00000005080a7c24 */ /* 0x001fe2000f8e02ff */
[----:B------:R-:W0:Y:S03]  /*cd50*/  LDCU.64 UR12, c[0x0][0x398] ;  /* 0x00007300ff0c77ac */ /* 0x000e260008000a00 */
[----:B------:R-:W-:Y:S02]  /*cd60*/  IMAD R5, R9, UR4, R10 ;  /* 0x0000000409057c24 */ /* 0x000fe4000f8e020a */
[----:B-1----:R-:W-:-:S04]  /*cd70*/  IMAD R6, R26, UR11, RZ ;  /* 0x0000000b1a067c24 */ /* 0x002fc8000f8e02ff */
[----:B------:R-:W-:Y:S01]  /*cd80*/  IMAD.WIDE.U32 R8, R8, UR4, R6 ;  /* 0x0000000408087c25 */ /* 0x000fe2000f8e0006 */
[----:B------:R-:W-:-:S03]  /*cd90*/  MOV R6, UR4 ;  /* 0x0000000400067c02 */ /* 0x000fc60008000f00 */
[----:B------:R-:W-:Y:S01]  /*cda0*/  IMAD.IADD R5, R9, 0x1, R5 ;  /* 0x0000000109057824 */ /* 0x000fe200078e0205 */
[----:B0-----:R-:W-:Y:S01]  /*cdb0*/  LEA R10, P1, R8, UR12, 0x3 ;  /* 0x0000000c080a7c11 */ /* 0x001fe2000f8218ff */
        /* <DEDUP_REMOVED lines=8> */
.L_x_8016:
[----:B------:R-:W0:Y:S02]  /*ce40*/  LDCU.64 UR26, c[0x0][0x3f0] ;  /* 0x00007e00ff1a77ac */ /* 0x000e240008000a00 */
[----:B0-----:R-:W-:Y:S01]  /*ce50*/  MOV R9, UR26 ;  /* 0x0000001a00097c02 */ /* 0x001fe20008000f00 */
[----:B------:R-:W-:Y:S02]  /*ce60*/  IMAD.U32 R24, RZ, RZ, UR26 ;  /* 0x0000001aff187e24 */ /* 0x000fe4000f8e00ff */
[----:B------:R-:W-:Y:S02]  /*ce70*/  IMAD.U32 R8, RZ, RZ, UR27 ;  /* 0x0000001bff087e24 */ /* 0x000fe4000f8e00ff */
[----:B------:R-:W-:Y:S01]  /*ce80*/  IMAD.U32 R5, RZ, RZ, UR27 ;  /* 0x0000001bff057e24 */ /* 0x000fe2000f8e00ff */
[----:B------:R-:W-:Y:S06]  /*ce90*/  BRA.U !UP0, `(.L_x_8021) ;  /* 0x00000001088c7547 */ /* 0x000fec000b800000 */
[----:B------:R-:W0:Y:S01]  /*cea0*/  LDCU.64 UR4, c[0x0][0x3f8] ;  /* 0x00007f00ff0477ac */ /* 0x000e220008000a00 */
[----:B------:R-:W-:Y:S01]  /*ceb0*/  BSSY.RECONVERGENT B0, `(.L_x_8021) ;  /* 0x0000021000007945 */ /* 0x000fe20003800200 */
[----:B------:R-:W-:Y:S01]  /*cec0*/  MOV R31, UR26 ;  /* 0x0000001a001f7c02 */ /* 0x000fe20008000f00 */
[----:B------:R-:W-:Y:S01]  /*ced0*/  IMAD.U32 R33, RZ, RZ, UR27 ;  /* 0x0000001bff217e24 */ /* 0x000fe2000f8e00ff */
[----:B------:R-:W-:Y:S01]  /*cee0*/  MOV R9, UR26 ;  /* 0x0000001a00097c02 */ /* 0x000fe20008000f00 */
[----:B------:R-:W-:Y:S02]  /*cef0*/  IMAD.U32 R5, RZ, RZ, UR27 ;  /* 0x0000001bff057e24 */ /* 0x000fe4000f8e00ff */
[----:B0-----:R-:W-:Y:S02]  /*cf00*/  IMAD.U32 R36, RZ, RZ, UR4 ;  /* 0x00000004ff247e24 */ /* 0x001fe4000f8e00ff */
[----:B------:R-:W-:-:S07]  /*cf10*/  IMAD.U32 R35, RZ, RZ, UR5 ;  /* 0x00000005ff237e24 */ /* 0x000fce000f8e00ff */
.L_x_8022:
        /* <DEDUP_REMOVED lines=27> */
.L_x_8021:
[----:B------:R-:W-:Y:S05]  /*d0d0*/  BRA.U !UP0, `(.L_x_8023) ;  /* 0x00000001088c7547 */ /* 0x000fea000b800000 */
        /* <DEDUP_REMOVED lines=8> */
.L_x_8024:
        /* <DEDUP_REMOVED lines=27> */
.L_x_8023:
[----:B------:R-:W0:Y:S01]  /*d310*/  LDCU.64 UR4, c[0x0][0x400] ;  /* 0x00008000ff0477ac */ /* 0x000e220008000a00 */
[C---:B------:R-:W-:Y:S02]  /*d320*/  IADD3 R11, P1, PT, -R9.reuse, R24, RZ ;  /* 0x00000018090b7210 */ /* 0x040fe40007f3e1ff */
[----:B------:R-:W-:Y:S02]  /*d330*/  SHF.L.U32 R25, R26, 0x3, RZ ;  /* 0x000000031a197819 */ /* 0x000fe400000006ff */
[----:B------:R-:W-:Y:S01]  /*d340*/  IADD3 R10, P3, PT, R9, -UR20, RZ ;  /* 0x80000014090a7c10 */ /* 0x000fe2000ff7e0ff */
[----:B------:R-:W-:Y:S01]  /*d350*/  IMAD.X R28, R8, 0x1, ~R5, P1 ;  /* 0x00000001081c7824 */ /* 0x000fe200008e0e05 */
[----:B------:R-:W-:Y:S02]  /*d360*/  SHF.L.U64.HI R26, R26, 0x3, R27 ;  /* 0x000000031a1a7819 */ /* 0x000fe4000001021b */
[----:B------:R-:W-:Y:S02]  /*d370*/  IADD3 R24, P4, PT, R25, UR14, RZ ;  /* 0x0000000e19187c10 */ /* 0x000fe4000ff9e0ff */
[----:B------:R-:W-:-:S02]  /*d380*/  IADD3.X R5, PT, PT, R5, ~UR21, RZ, P3, !PT ;  /* 0x8000001505057c10 */ /* 0x000fc40009ffe4ff */
[--C-:B------:R-:W-:Y:S02]  /*d390*/  SHF.R.S64 R8, R11, 0x3, R28.reuse ;  /* 0x000000030b087819 */ /* 0x100fe4000000101c */
[----:B------:R-:W-:Y:S02]  /*d3a0*/  SHF.R.S32.HI R9, RZ, 0x3, R28 ;  /* 0x00000003ff097819 */ /* 0x000fe4000001141c */
[----:B------:R-:W-:Y:S02]  /*d3b0*/  SHF.R.S64 R10, R10, 0x3, R5 ;  /* 0x000000030a0a7819 */ /* 0x000fe40000001005 */
[----:B0-----:R-:W-:Y:S02]  /*d3c0*/  IADD3 R6, P2, PT, R25, UR4, RZ ;  /* 0x0000000419067c10 */ /* 0x001fe4000ff5e0ff */
[C---:B------:R-:W-:Y:S02]  /*d3d0*/  IADD3.X R25, PT, PT, R26.reuse, UR15, RZ, P4, !PT ;  /* 0x0000000f1a197c10 */ /* 0x040fe4000a7fe4ff */
[----:B------:R-:W-:-:S02]  /*d3e0*/  IADD3.X R7, PT, PT, R26, UR5, RZ, P2, !PT ;  /* 0x000000051a077c10 */ /* 0x000fc400097fe4ff */
[----:B------:R-:W-:-:S03]  /*d3f0*/  SHF.R.S32.HI R11, RZ, 0x3, R5 ;  /* 0x00000003ff0b7819 */ /* 0x000fc60000011405 */
[----:B------:R0:W-:Y:S04]  /*d400*/  STG.E.64 desc[UR16][R6.64], R8 ;  /* 0x0000000806007986 */ /* 0x0001e8000c101b10 */
[----:B------:R0:W-:Y:S01]  /*d410*/  STG.E.64 desc[UR16][R24.64], R10 ;  /* 0x0000000a18007986 */ /* 0x0001e2000c101b10 */
[----:B------:R-:W-:Y:S05]  /*d420*/  @!P0 BRA `(.L_x_8025) ;  /* 0x0000000000108947 */ /* 0x000fea0003800000 */
[----:B0-----:R-:W-:-:S04]  /*d430*/  LEA R10, P1, R20, UR22, 0x3 ;  /* 0x00000016140a7c11 */ /* 0x001fc8000f8218ff */
[----:B------:R-:W-:-:S06]  /*d440*/  LEA.HI.X R11, R20, UR23, R21, 0x3, P1 ;  /* 0x00000017140b7c11 */ /* 0x000fcc00088f1c15 */
[----:B------:R-:W5:Y:S01]  /*d450*/  LDG.E.64 R10, desc[UR16][R10.64] ;  /* 0x000000100a0a7981 */ /* 0x000f62000c1e1b00 */
[----:B------:R-:W-:Y:S05]  /*d460*/  BRA `(.L_x_8026) ;  /* 0x0000000c006c7947 */ /* 0x000fea0003800000 */
.L_x_8025:
[----:B------:R-:W-:Y:S01]  /*d470*/  UISETP.NE.U32.AND UP2, UPT, UR24, URZ, UPT ;  /* 0x000000ff1800728c */ /* 0x000fe2000bf45070 */
[----:B0-----:R-:W-:Y:S01]  /*d480*/  CS2R R10, SRZ ;  /* 0x00000000000a7805 */ /* 0x001fe2000001ff00 */
[----:B------:R-:W-:Y:S02]  /*d490*/  UISETP.GE.U32.AND UP1, UPT, UR24, 0x1, UPT ;  /* 0x000000011800788c */ /* 0x000fe4000bf26070 */
[----:B------:R-:W-:Y:S02]  /*d4a0*/  UISETP.NE.AND.EX UP2, UPT, UR25, URZ, UPT, UP2 ;  /* 0x000000ff1900728c */ /* 0x000fe4000bf45320 */
[----:B------:R-:W-:-:S04]  /*d4b0*/  UISETP.GE.AND.EX UP1, UPT, UR25, URZ, UPT, UP1 ;  /* 0x000000ff1900728c */ /* 0x000fc8000bf26310 */
[----:B------:R-:W-:-:S09]  /*d4c0*/  UPLOP3.LUT UP1, UPT, UP2, UP1, UPT, 0x2f, 0xf2 ;  /* 0x0000000000f2789c */ /* 0x000fd20001722577 */
[----:B------:R-:W-:Y:S05]  /*d4d0*/  BRA.U UP1, `(.L_x_8026) ;  /* 0x0000000d01507547 */ /* 0x000fea000b800000 */
[----:B------:R-:W0:Y:S01]  /*d4e0*/  LDCU.64 UR12, c[0x0][0x3a0] ;  /* 0x00007400ff0c77ac */ /* 0x000e220008000a00 */
        /* <DEDUP_REMOVED lines=8> */
[----:B0-----:R-:W-:Y:S02]  /*d570*/  IMAD R5, R21, UR12, RZ ;  /* 0x0000000c15057c24 */ /* 0x001fe4000f8e02ff */
[----:B------:R-:W-:-:S04]  /*d580*/  IMAD.WIDE.U32 R6, R20, UR12, RZ ;  /* 0x0000000c14067c25 */ /* 0x000fc8000f8e00ff */
        /* <DEDUP_REMOVED lines=9> */
[----:B0----5:R-:W-:Y:S01]  /*d620*/  LEA R40, P1, R6, UR12, 0x3 ;  /* 0x0000000c06287c11 */ /* 0x021fe2000f8218ff */
[----:B------:R-:W-:-:S03]  /*d630*/  UMOV UR12, UR5 ;  /* 0x00000005000c7c82 */ /* 0x000fc60008000000 */
[----:B------:R-:W-:Y:S01]  /*d640*/  LEA.HI.X R5, R6, UR13, R5, 0x3, P1 ;  /* 0x0000000d06057c11 */ /* 0x000fe200088f1c05 */
[----:B-1----:R-:W-:Y:S02]  /*d650*/  USHF.L.U64.HI UR19, UR28, 0x3, UR29 ;  /* 0x000000031c137899 */ /* 0x002fe4000801021d */
[----:B------:R-:W-:Y:S02]  /*d660*/  USHF.L.U32 UR30, UR28, 0x3, URZ ;  /* 0x000000031c1e7899 */ /* 0x000fe400080006ff */
[----:B------:R-:W-:Y:S01]  /*d670*/  USHF.L.U64.HI UR18, UR28, 0x6, UR29 ;  /* 0x000000061c127899 */ /* 0x000fe2000801021d */
[----:B------:R-:W-:-:S11]  /*d680*/  UMOV UR13, UR8 ;  /* 0x00000008000d7c82 */ /* 0x000fd60008000000 */
.L_x_8028:
[----:B------:R-:W-:Y:S01]  /*d690*/  IMAD.MOV.U32 R41, RZ, RZ, R5 ;  /* 0x000000ffff297224 */ /* 0x000fe200078e0005 */
[----:B------:R-:W2:Y:S01]  /*d6a0*/  LDL.64 R30, [UR13+-0x10] ;  /* 0xfffff00dff1e7983 */ /* 0x000ea20008100a00 */
[----:B------:R-:W-:-:S03]  /*d6b0*/  IADD3 R34, P1, PT, R40, UR30, RZ ;  /* 0x0000001e28227c10 */ /* 0x000fc6000ff3e0ff */
[----:B------:R-:W2:Y:S01]  /*d6c0*/  LDG.E.64 R32, desc[UR16][R40.64] ;  /* 0x0000001028207981 */ /* 0x000ea2000c1e1b00 */
[----:B------:R-:W-:Y:S02]  /*d6d0*/  IADD3.X R35, PT, PT, R5, UR19, RZ, P1, !PT ;  /* 0x0000001305237c10 */ /* 0x000fe40008ffe4ff */
[----:B------:R-:W-:Y:S01]  /*d6e0*/  IADD3 R42, P1, PT, R34, UR30, RZ ;  /* 0x0000001e222a7c10 */ /* 0x000fe2000ff3e0ff */
[----:B------:R-:W3:Y:S04]  /*d6f0*/  LDL.64 R26, [UR13+-0x8] ;  /* 0xfffff80dff1a7983 */ /* 0x000ee80008100a00 */
[----:B------:R-:W3:Y:S01]  /*d700*/  LDG.E.64 R6, desc[UR16][R34.64] ;  /* 0x0000001022067981 */ /* 0x000ee2000c1e1b00 */
[----:B------:R-:W-:-:S03]  /*d710*/  IADD3.X R43, PT, PT, R35, UR19, RZ, P1, !PT ;  /* 0x00000013232b7c10 */ /* 0x000fc60008ffe4ff */
[----:B------:R-:W4:Y:S04]  /*d720*/  LDL.64 R8, [UR13] ;  /* 0x0000000dff087983 */ /* 0x000f280008100a00 */
[----:B------:R0:W4:Y:S01]  /*d730*/  LDG.E.64 R38, desc[UR16][R42.64] ;  /* 0x000000102a267981 */ /* 0x000122000c1e1b00 */
[----:B------:R-:W-:-:S03]  /*d740*/  IADD3 R28, P1, PT, R42, UR30, RZ ;  /* 0x0000001e2a1c7c10 */ /* 0x000fc6000ff3e0ff */
[----:B------:R-:W5:Y:S01]  /*d750*/  LDL.64 R34, [UR13+0x8] ;  /* 0x0000080dff227983 */ /* 0x000f620008100a00 */
[----:B------:R-:W-:-:S05]  /*d760*/  IADD3.X R29, PT, PT, R43, UR19, RZ, P1, !PT ;  /* 0x000000132b1d7c10 */ /* 0x000fca0008ffe4ff */
[----:B------:R-:W5:Y:S01]  /*d770*/  LDG.E.64 R36, desc[UR16][R28.64] ;  /* 0x000000101c247981 */ /* 0x000f62000c1e1b00 */
[----:B--2---:R-:W-:Y:S02]  /*d780*/  IMAD R33, R33, R30, RZ ;  /* 0x0000001e21217224 */ /* 0x004fe400078e02ff */
[----:B------:R-:W-:Y:S01]  /*d790*/  IMAD.WIDE.U32 R24, R30, R32, R10 ;  /* 0x000000201e187225 */ /* 0x000fe200078e000a */
[----:B------:R-:W-:-:S03]  /*d7a0*/  IADD3 R10, P1, PT, R28, UR30, RZ ;  /* 0x0000001e1c0a7c10 */ /* 0x000fc6000ff3e0ff */
[----:B------:R-:W-:Y:S01]  /*d7b0*/  IMAD R33, R31, R32, R33 ;  /* 0x000000201f217224 */ /* 0x000fe200078e0221 */
[----:B------:R-:W-:Y:S01]  /*d7c0*/  IADD3.X R11, PT, PT, R29, UR19, RZ, P1, !PT ;  /* 0x000000131d0b7c10 */ /* 0x000fe20008ffe4ff */
[----:B------:R-:W2:Y:S01]  /*d7d0*/  LDL.64 R30, [UR13+0x10] ;  /* 0x0000100dff1e7983 */ /* 0x000ea20008100a00 */
[----:B------:R-:W-:Y:S02]  /*d7e0*/  IADD3 R44, P1, PT, R10, UR30, RZ ;  /* 0x0000001e0a2c7c10 */ /* 0x000fe4000ff3e0ff */
[----:B------:R-:W-:Y:S02]  /*d7f0*/  IADD3 R25, PT, PT, R25, R33, RZ ;  /* 0x0000002119197210 */ /* 0x000fe40007ffe0ff */
[----:B------:R-:W2:Y:S01]  /*d800*/  LDG.E.64 R32, desc[UR16][R10.64] ;  /* 0x000000100a207981 */ /* 0x000ea2000c1e1b00 */
[----:B---3--:R-:W-:Y:S01]  /*d810*/  IMAD R7, R7, R26, RZ ;  /* 0x0000001a07077224 */ /* 0x008fe200078e02ff */
[----:B------:R-:W-:-:S03]  /*d820*/  IADD3.X R45, PT, PT, R11, UR19, RZ, P1, !PT ;  /* 0x000000130b2d7c10 */ /* 0x000fc60008ffe4ff */
[-C--:B------:R-:W-:Y:S02]  /*d830*/  IMAD R41, R27, R6.reuse, R7 ;  /* 0x000000061b297224 */ /* 0x080fe400078e0207 */
[----:B------:R-:W-:Y:S01]  /*d840*/  IMAD.WIDE.U32 R6, R26, R6, R24 ;  /* 0x000000061a067225 */ /* 0x000fe200078e0018 */
[----:B0-----:R-:W-:Y:S01]  /*d850*/  IADD3 R42, P1, PT, R44, UR30, RZ ;  /* 0x0000001e2c2a7c10 */ /* 0x001fe2000ff3e0ff */
[----:B------:R-:W3:Y:S02]  /*d860*/  LDL.64 R26, [UR13+0x18] ;  /* 0x0000180dff1a7983 */ /* 0x000ee40008100a00 */
[----:B------:R-:W-:Y:S02]  /*d870*/  IMAD.IADD R7, R7, 0x1, R41 ;  /* 0x0000000107077824 */ /* 0x000fe400078e0229 */
[----:B------:R-:W3:Y:S01]  /*d880*/  LDG.E.64 R28, desc[UR16][R44.64] ;  /* 0x000000102c1c7981 */ /* 0x000ee2000c1e1b00 */
[----:B----4-:R-:W-:Y:S01]  /*d890*/  IMAD R41, R39, R8, RZ ;  /* 0x0000000827297224 */ /* 0x010fe200078e02ff */
[----:B------:R-:W-:-:S02]  /*d8a0*/  IADD3.X R43, PT, PT, R45, UR19, RZ, P1, !PT ;  /* 0x000000132d2b7c10 */ /* 0x000fc40008ffe4ff */
[----:B------:R-:W4:Y:S01]  /*d8b0*/  LDL.64 R10, [UR13+0x20] ;  /* 0x0000200dff0a7983 */ /* 0x000f220008100a00 */
[-C--:B------:R-:W-:Y:S02]  /*d8c0*/  IMAD R41, R9, R38.reuse, R41 ;  /* 0x0000002609297224 */ /* 0x080fe400078e0229 */
[----:B------:R-:W-:Y:S01]  /*d8d0*/  IMAD.WIDE.U32 R38, R8, R38, R6 ;  /* 0x0000002608267225 */ /* 0x000fe200078e0006 */
[----:B------:R-:W4:Y:S01]  /*d8e0*/  LDG.E.64 R24, desc[UR16][R42.64] ;  /* 0x000000102a187981 */ /* 0x000f22000c1e1b00 */
[----:B------:R-:W-:-:S03]  /*d8f0*/  IADD3 R6, P1, PT, R42, UR30, RZ ;  /* 0x0000001e2a067c10 */ /* 0x000fc6000ff3e0ff */
[----:B------:R-:W4:Y:S01]  /*d900*/  LDL.64 R8, [UR13+0x28] ;  /* 0x0000280dff087983 */ /* 0x000f220008100a00 */
[----:B------:R-:W-:-:S06]  /*d910*/  IADD3.X R7, PT, PT, R43, UR19, RZ, P1, !PT ;  /* 0x000000132b077c10 */ /* 0x000fcc0008ffe4ff */
[----:B------:R-:W4:Y:S01]  /*d920*/  LDG.E.64 R6, desc[UR16][R6.64] ;  /* 0x0000001006067981 */ /* 0x000f22000c1e1b00 */
[----:B-----5:R-:W-:Y:S02]  /*d930*/  IMAD R37, R37, R34, RZ ;  /* 0x0000002225257224 */ /* 0x020fe400078e02ff */
[----:B------:R-:W-:Y:S02]  /*d940*/  IMAD.IADD R39, R39, 0x1, R41 ;  /* 0x0000000127277824 */ /* 0x000fe400078e0229 */
[-C--:B------:R-:W-:Y:S02]  /*d950*/  IMAD R37, R35, R36.reuse, R37 ;  /* 0x0000002423257224 */ /* 0x080fe400078e0225 */
[----:B------:R-:W-:-:S04]  /*d960*/  IMAD.WIDE.U32 R34, R34, R36, R38 ;  /* 0x0000002422227225 */ /* 0x000fc800078e0026 */
[----:B------:R-:W-:Y:S01]  /*d970*/  IMAD.IADD R35, R35, 0x1, R37 ;  /* 0x0000000123237824 */ /* 0x000fe200078e0225 */
[----:B------:R-:W-:-:S04]  /*d980*/  UIADD3 UR11, UP2, UPT, UR11, -0x8, URZ ;  /* 0xfffffff80b0b7890 */ /* 0x000fc8000ff5e0ff */
[----:B------:R-:W-:Y:S02]  /*d990*/  UIADD3.X UR12, UPT, UPT, UR12, -0x1, URZ, UP2, !UPT ;  /* 0xffffffff0c0c7890 */ /* 0x000fe400097fe4ff */
[----:B------:R-:W-:-:S04]  /*d9a0*/  UISETP.NE.U32.AND UP2, UPT, UR11, URZ, UPT ;  /* 0x000000ff0b00728c */ /* 0x000fc8000bf45070 */
[----:B------:R-:W-:Y:S02]  /*d9b0*/  UISETP.NE.AND.EX UP2, UPT, UR12, URZ, UPT, UP2 ;  /* 0x000000ff0c00728c */ /* 0x000fe4000bf45320 */
[----:B------:R-:W-:Y:S01]  /*d9c0*/  UIADD3 UR13, UPT, UPT, UR13, 0x40, URZ ;  /* 0x000000400d0d7890 */ /* 0x000fe2000fffe0ff */
[----:B--2---:R-:W-:-:S04]  /*d9d0*/  IMAD R33, R33, R30, RZ ;  /* 0x0000001e21217224 */ /* 0x004fc800078e02ff */
[-C--:B------:R-:W-:Y:S02]  /*d9e0*/  IMAD R33, R31, R32.reuse, R33 ;  /* 0x000000201f217224 */ /* 0x080fe400078e0221 */
[----:B------:R-:W-:-:S05]  /*d9f0*/  IMAD.WIDE.U32 R30, R30, R32, R34 ;  /* 0x000000201e1e7225 */ /* 0x000fca00078e0022 */
        /* <DEDUP_REMOVED lines=17> */
.L_x_8027:
[----:B------:R-:W-:Y:S05]  /*db10*/  BRA.U !UP1, `(.L_x_8026) ;  /* 0x0000000509c07547 */ /* 0x000fea000b800000 */
[----:B------:R-:W0:Y:S01]  /*db20*/  LDC.64 R8, c[0x0][0x3e8] ;  /* 0x0000fa00ff087b82 */ /* 0x000e220000000a00 */
[----:B------:R-:W1:Y:S01]  /*db30*/  LDCU.64 UR28, c[0x0][0x3a0] ;  /* 0x00007400ff1c77ac */ /* 0x000e620008000a00 */
[----:B------:R-:W-:Y:S02]  /*db40*/  UISETP.GE.U32.AND UP2, UPT, UR31, 0x4, UPT ;  /* 0x000000041f00788c */ /* 0x000fe4000bf46070 */
[----:B------:R-:W-:Y:S02]  /*db50*/  ULOP3.LUT UR11, UR7, 0x3, URZ, 0xc0, !UPT ;  /* 0x00000003070b7892 */ /* 0x000fe4000f8ec0ff */
[----:B------:R-:W-:Y:S02]  /*db60*/  UISETP.GE.U32.AND.EX UP2, UPT, URZ, URZ, UPT, UP2 ;  /* 0x000000ffff00728c */ /* 0x000fe4000bf46120 */
[----:B------:R-:W-:-:S04]  /*db70*/  UISETP.NE.U32.AND UP1, UPT, UR11, URZ, UPT ;  /* 0x000000ff0b00728c */ /* 0x000fc8000bf25070 */
[----:B------:R-:W-:Y:S01]  /*db80*/  UISETP.NE.AND.EX UP1, UPT, URZ, URZ, UPT, UP1 ;  /* 0x000000ffff00728c */ /* 0x000fe2000bf25310 */
[----:B-1----:R-:W-:Y:S02]  /*db90*/  IMAD.WIDE.U32 R6, R20, UR28, RZ ;  /* 0x0000001c14067c25 */ /* 0x002fe4000f8e00ff */
[----:B------:R-:W-:Y:S08]  /*dba0*/  BRA.U !UP2, `(.L_x_8029) ;  /* 0x000000010abc7547 */ /* 0x000ff0000b800000 */
[----:B------:R-:W-:Y:S01]  /*dbb0*/  IMAD R5, R21, UR28, RZ ;  /* 0x0000001c15057c24 */ /* 0x000fe2000f8e02ff */
[----:B------:R-:W1:Y:S01]  /*dbc0*/  LDCU.64 UR18, c[0x0][0x398] ;  /* 0x00007300ff1277ac */ /* 0x000e620008000a00 */
[----:B0-----:R-:W-:Y:S02]  /*dbd0*/  IMAD R24, R8, UR5, RZ ;  /* 0x0000000508187c24 */ /* 0x001fe4000f8e02ff */
[----:B------:R-:W-:Y:S01]  /*dbe0*/  IMAD R5, R20, UR29, R5 ;  /* 0x0000001d14057c24 */ /* 0x000fe2000f8e0205 */
[----:B------:R-:W-:Y:S01]  /*dbf0*/  ULEA UR12, UR4, UR10, 0x3 ;  /* 0x0000000a040c7291 */ /* 0x000fe2000f8e18ff */
[----:B------:R-:W-:-:S04]  /*dc00*/  IMAD.WIDE.U32 R32, R8, 0x8, RZ ;  /* 0x0000000808207825 */ /* 0x000fc800078e00ff */
[----:B------:R-:W-:Y:S02]  /*dc10*/  IMAD.IADD R25, R7, 0x1, R5 ;  /* 0x0000000107197824 */ /* 0x000fe400078e0205 */
[----:B------:R-:W-:Y:S02]  /*dc20*/  IMAD R5, R9, UR4, R24 ;  /* 0x0000000409057c24 */ /* 0x000fe4000f8e0218 */
[----:B------:R-:W-:Y:S01]  /*dc30*/  IMAD.MOV.U32 R24, RZ, RZ, R6 ;  /* 0x000000ffff187224 */ /* 0x000fe200078e0006 */
[----:B------:R-:W2:Y:S03]  /*dc40*/  LDL.64 R28, [UR12+0xb0] ;  /* 0x0000b00cff1c7983 */ /* 0x000ea60008100a00 */
[----:B------:R-:W-:-:S04]  /*dc50*/  IMAD.WIDE.U32 R24, R8, UR4, R24 ;  /* 0x0000000408187c25 */ /* 0x000fc8000f8e0018 */
[----:B------:R-:W-:Y:S01]  /*dc60*/  IMAD.IADD R5, R25, 0x1, R5 ;  /* 0x0000000119057824 */ /* 0x000fe200078e0205 */
[C---:B-1----:R-:W-:Y:S02]  /*dc70*/  LEA R36, P1, R24.reuse, UR18, 0x3 ;  /* 0x0000001218247c11 */ /* 0x042fe4000f8218ff */
[----:B------:R-:W-:Y:S02]  /*dc80*/  SHF.L.U32 R25, R9, 0x3, RZ ;  /* 0x0000000309197819 */ /* 0x000fe400000006ff */
[----:B------:R-:W-:Y:S02]  /*dc90*/  LEA.HI.X R37, R24, UR19, R5, 0x3, P1 ;  /* 0x0000001318257c11 */ /* 0x000fe400088f1c05 */
[-C--:B------:R-:W-:Y:S01]  /*dca0*/  IADD3 R42, P1, PT, R36, R32.reuse, RZ ;  /* 0x00000020242a7210 */ /* 0x080fe20007f3e0ff */
[----:B------:R-:W-:Y:S02]  /*dcb0*/  IMAD.IADD R5, R33, 0x1, R25 ;  /* 0x0000000121057824 */ /* 0x000fe400078e0219 */
[----:B------:R-:W2:Y:S02]  /*dcc0*/  LDG.E.64 R30, desc[UR16][R36.64] ;  /* 0x00000010241e7981 */ /* 0x000ea4000c1e1b00 */
[--C-:B------:R-:W-:Y:S01]  /*dcd0*/  IMAD.X R43, R37, 0x1, R5.reuse, P1 ;  /* 0x00000001252b7824 */ /* 0x100fe200008e0605 */
[-C--:B-----5:R-:W-:Y:S01]  /*dce0*/  IADD3 R40, P1, PT, R42, R32.reuse, RZ ;  /* 0x000000202a287210 */ /* 0x0a0fe20007f3e0ff */
[----:B------:R-:W3:Y:S04]  /*dcf0*/  LDL.64 R24, [UR12+0xb8] ;  /* 0x0000b80cff187983 */ /* 0x000ee80008100a00 */
[----:B------:R-:W3:Y:S01]  /*dd00*/  LDG.E.64 R26, desc[UR16][R42.64] ;  /* 0x000000102a1a7981 */ /* 0x000ee2000c1e1b00 */
[----:B------:R-:W-:Y:S01]  /*dd10*/  IMAD.X R41, R43, 0x1, R5, P1 ;  /* 0x000000012b297824 */ /* 0x000fe200008e0605 */
[----:B------:R-:W-:-:S02]  /*dd20*/  IADD3 R38, P1, PT, R40, R32, RZ ;  /* 0x0000002028267210 */ /* 0x000fc40007f3e0ff */
[----:B------:R-:W4:Y:S02]  /*dd30*/  LDL.64 R32, [UR12+0xc0] ;  /* 0x0000c00cff207983 */ /* 0x000f240008100a00 */
[----:B------:R-:W-:Y:S02]  /*dd40*/  IADD3.X R39, PT, PT, R41, R5, RZ, P1, !PT ;  /* 0x0000000529277210 */ /* 0x000fe40000ffe4ff */
[----:B------:R-:W4:Y:S04]  /*dd50*/  LDG.E.64 R34, desc[UR16][R40.64] ;  /* 0x0000001028227981 */ /* 0x000f28000c1e1b00 */
[----:B------:R-:W4:Y:S04]  /*dd60*/  LDL.64 R36, [UR12+0xc8] ;  /* 0x0000c80cff247983 */ /* 0x000f280008100a00 */
        /* <DEDUP_REMOVED lines=19> */
.L_x_8029:
        /* <DEDUP_REMOVED lines=9> */
[----:B------:R-:W-:Y:S01]  /*df30*/  IMAD R5, R21, UR28, RZ ;  /* 0x0000001c15057c24 */ /* 0x000fe2000f8e02ff */
[----:B------:R-:W1:Y:S01]  /*df40*/  LDCU.64 UR12, c[0x0][0x398] ;  /* 0x00007300ff0c77ac */ /* 0x000e620008000a00 */
[----:B0-----:R-:W-:Y:S02]  /*df50*/  IMAD R24, R8, UR5, RZ ;  /* 0x0000000508187c24 */ /* 0x001fe4000f8e02ff */
[----:B------:R-:W-:Y:S01]  /*df60*/  IMAD R5, R20, UR29, R5 ;  /* 0x0000001d14057c24 */ /* 0x000fe2000f8e0205 */
[----:B------:R-:W-:-:S03]  /*df70*/  ULEA UR11, UR4, UR10, 0x3 ;  /* 0x0000000a040b7291 */ /* 0x000fc6000f8e18ff */
[----:B------:R-:W-:Y:S02]  /*df80*/  IMAD.IADD R25, R7, 0x1, R5 ;  /* 0x0000000107197824 */ /* 0x000fe400078e0205 */
[----:B------:R-:W-:Y:S02]  /*df90*/  IMAD R5, R9, UR4, R24 ;  /* 0x0000000409057c24 */ /* 0x000fe4000f8e0218 */
[----:B------:R-:W-:Y:S02]  /*dfa0*/  IMAD.MOV.U32 R24, RZ, RZ, R6 ;  /* 0x000000ffff187224 */ /* 0x000fe400078e0006 */
[----:B------:R-:W2:Y:S02]  /*dfb0*/  LDL.64 R28, [UR11+0xb0] ;  /* 0x0000b00bff1c7983 */ /* 0x000ea40008100a00 */
[----:B------:R-:W-:-:S04]  /*dfc0*/  IMAD.WIDE.U32 R24, R8, UR4, R24 ;  /* 0x0000000408187c25 */ /* 0x000fc8000f8e0018 */
[----:B------:R-:W-:Y:S01]  /*dfd0*/  IMAD.IADD R5, R25, 0x1, R5 ;  /* 0x0000000119057824 */ /* 0x000fe200078e0205 */
[----:B-1----:R-:W-:-:S04]  /*dfe0*/  LEA R30, P1, R24, UR12, 0x3 ;  /* 0x0000000c181e7c11 */ /* 0x002fc8000f8218ff */
        /* <DEDUP_REMOVED lines=16> */
.L_x_8030:
[----:B------:R-:W-:Y:S05]  /*e0f0*/  BRA.U UP1, `(.L_x_8026) ;  /* 0x0000000101487547 */ /* 0x000fea000b800000 */
[----:B------:R-:W1:Y:S01]  /*e100*/  LDCU.64 UR12, c[0x0][0x398] ;  /* 0x00007300ff0c77ac */ /* 0x000e620008000a00 */
[----:B------:R-:W-:Y:S02]  /*e110*/  IMAD R5, R21, UR28, RZ ;  /* 0x0000001c15057c24 */ /* 0x000fe4000f8e02ff */
[----:B0-----:R-:W-:Y:S02]  /*e120*/  IMAD R24, R8, UR5, RZ ;  /* 0x0000000508187c24 */ /* 0x001fe4000f8e02ff */
[----:B------:R-:W-:-:S04]  /*e130*/  IMAD R5, R20, UR29, R5 ;  /* 0x0000001d14057c24 */ /* 0x000fc8000f8e0205 */
[----:B------:R-:W-:Y:S02]  /*e140*/  IMAD.IADD R7, R7, 0x1, R5 ;  /* 0x0000000107077824 */ /* 0x000fe400078e0205 */
[----:B------:R-:W-:Y:S02]  /*e150*/  IMAD R5, R9, UR4, R24 ;  /* 0x0000000409057c24 */ /* 0x000fe4000f8e0218 */
[----:B------:R-:W-:-:S04]  /*e160*/  IMAD.WIDE.U32 R8, R8, UR4, R6 ;  /* 0x0000000408087c25 */ /* 0x000fc8000f8e0006 */
[----:B------:R-:W-:Y:S01]  /*e170*/  IMAD.U32 R6, RZ, RZ, UR4 ;  /* 0x00000004ff067e24 */ /* 0x000fe2000f8e00ff */
[----:B------:R-:W-:Y:S02]  /*e180*/  IADD3 R5, PT, PT, R9, R5, RZ ;  /* 0x0000000509057210 */ /* 0x000fe40007ffe0ff */
[----:B-1----:R-:W-:Y:S01]  /*e190*/  LEA R24, P1, R8, UR12, 0x3 ;  /* 0x0000000c08187c11 */ /* 0x002fe2000f8218ff */
        /* <DEDUP_REMOVED lines=8> */
.L_x_8026:
[----:B0-----:R-:W-:Y:S01]  /*e220*/  IMAD.U32 R9, RZ, RZ, UR26 ;  /* 0x0000001aff097e24 */ /* 0x001fe2000f8e00ff */
[----:B------:R-:W-:Y:S01]  /*e230*/  MOV R26, UR26 ;  /* 0x0000001a001a7c02 */ /* 0x000fe20008000f00 */
        /* <DEDUP_REMOVED lines=8> */
[----:B------:R-:W-:Y:S01]  /*e2c0*/  IMAD.U32 R9, RZ, RZ, UR26 ;  /* 0x0000001aff097e24 */ /* 0x000fe2000f8e00ff */
[----:B0-----:R-:W-:Y:S01]  /*e2d0*/  MOV R36, UR4 ;  /* 0x0000000400247c02 */ /* 0x001fe20008000f00 */
[----:B------:R-:W-:-:S07]  /*e2e0*/  IMAD.U32 R35, RZ, RZ, UR5 ;  /* 0x00000005ff237e24 */ /* 0x000fce000f8e00ff */
.L_x_8032:
        /* <DEDUP_REMOVED lines=27> */
.L_x_8031:
        /* <DEDUP_REMOVED lines=9> */
.L_x_8034:
        /* <DEDUP_REMOVED lines=27> */
.L_x_8033:
[----:B------:R-:W0:Y:S01]  /*e6e0*/  LDCU.64 UR4, c[0x0][0x400] ;  /* 0x00008000ff0477ac */ /* 0x000e220008000a00 */
[C---:B------:R-:W-:Y:S01]  /*e6f0*/  IADD3 R7, P1, PT, -R9.reuse, R26, RZ ;  /* 0x0000001a09077210 */ /* 0x040fe20007f3e1ff */
[C---:B------:R-:W-:Y:S01]  /*e700*/  IMAD.SHL.U32 R6, R20.reuse, 0x8, RZ ;  /* 0x0000000814067824 */ /* 0x040fe200078e00ff */
[----:B------:R-:W-:Y:S02]  /*e710*/  IADD3 R9, P3, PT, R9, -UR20, RZ ;  /* 0x8000001409097c10 */ /* 0x000fe4000ff7e0ff */
[C---:B------:R-:W-:Y:S02]  /*e720*/  IADD3.X R8, PT, PT, ~R5.reuse, R8, RZ, P1, !PT ;  /* 0x0000000805087210 */ /* 0x040fe40000ffe5ff */
[----:B------:R-:W-:Y:S02]  /*e730*/  SHF.L.U64.HI R21, R20, 0x3, R21 ;  /* 0x0000000314157819 */ /* 0x000fe40000010215 */
[----:B------:R-:W-:Y:S02]  /*e740*/  IADD3.X R24, PT, PT, R5, ~UR21, RZ, P3, !PT ;  /* 0x8000001505187c10 */ /* 0x000fe40009ffe4ff */
[----:B------:R-:W-:-:S02]  /*e750*/  IADD3 R20, P4, PT, R6, UR14, RZ ;  /* 0x0000000e06147c10 */ /* 0x000fc4000ff9e0ff */
[----:B0----5:R-:W-:Y:S02]  /*e760*/  IADD3 R10, P2, PT, R6, UR4, RZ ;  /* 0x00000004060a7c10 */ /* 0x021fe4000ff5e0ff */
[--C-:B------:R-:W-:Y:S02]  /*e770*/  SHF.R.S64 R6, R7, 0x3, R8.reuse ;  /* 0x0000000307067819 */ /* 0x100fe40000001008 */
[----:B------:R-:W-:Y:S02]  /*e780*/  SHF.R.S32.HI R7, RZ, 0x3, R8 ;  /* 0x00000003ff077819 */ /* 0x000fe40000011408 */
[----:B------:R-:W-:Y:S02]  /*e790*/  IADD3.X R11, PT, PT, R21, UR5, RZ, P2, !PT ;  /* 0x00000005150b7c10 */ /* 0x000fe400097fe4ff */
[--C-:B------:R-:W-:Y:S02]  /*e7a0*/  SHF.R.S64 R8, R9, 0x3, R24.reuse ;  /* 0x0000000309087819 */ /* 0x100fe40000001018 */
[----:B------:R-:W-:Y:S01]  /*e7b0*/  IADD3.X R21, PT, PT, R21, UR15, RZ, P4, !PT ;  /* 0x0000000f15157c10 */ /* 0x000fe2000a7fe4ff */
[----:B------:R0:W-:Y:S01]  /*e7c0*/  STG.E.64 desc[UR16][R10.64], R6 ;  /* 0x000000060a007986 */ /* 0x0001e2000c101b10 */
[----:B------:R-:W-:-:S05]  /*e7d0*/  SHF.R.S32.HI R9, RZ, 0x3, R24 ;  /* 0x00000003ff097819 */ /* 0x000fca0000011418 */
[----:B------:R0:W-:Y:S01]  /*e7e0*/  STG.E.64 desc[UR16][R20.64], R8 ;  /* 0x0000000814007986 */ /* 0x0001e2000c101b10 */
[----:B------:R-:W-:Y:S05]  /*e7f0*/  @!P0 BRA `(.L_x_8035) ;  /* 0x0000000000108947 */ /* 0x000fea0003800000 */
[----:B0-----:R-:W-:-:S04]  /*e800*/  LEA R20, P1, R22, UR22, 0x3 ;  /* 0x0000001616147c11 */ /* 0x001fc8000f8218ff */
[----:B------:R-:W-:-:S06]  /*e810*/  LEA.HI.X R21, R22, UR23, R23, 0x3, P1 ;  /* 0x0000001716157c11 */ /* 0x000fcc00088f1c17 */
[----:B------:R-:W5:Y:S01]  /*e820*/  LDG.E.64 R20, desc[UR16][R20.64] ;  /* 0x0000001014147981 */ /* 0x000f62000c1e1b00 */
[----:B------:R-:W-:Y:S05]  /*e830*/  BRA `(.L_x_8036) ;  /* 0x0000000c00907947 */ /* 0x000fea0003800000 */
.L_x_8035:
        /* <DEDUP_REMOVED lines=16> */
[----:B------:R-:W1:Y:S01]  /*e940*/  LDCU.64 UR28, c[0x0][0x3e8] ;  /* 0x00007d00ff1c77ac */ /* 0x000e620008000a00 */
[----:B0-----:R-:W-:Y:S02]  /*e950*/  IMAD R5, R23, UR12, RZ ;  /* 0x0000000c17057c24 */ /* 0x001fe4000f8e02ff */
[----:B------:R-:W-:-:S04]  /*e960*/  IMAD.WIDE.U32 R6, R22, UR12, RZ ;  /* 0x0000000c16067c25 */ /* 0x000fc8000f8e00ff */
[----:B------:R-:W-:-:S04]  /*e970*/  IMAD R5, R22, UR13, R5 ;  /* 0x0000000d16057c24 */ /* 0x000fc8000f8e0205 */
[----:B------:R-:W-:Y:S01]  /*e980*/  IMAD.IADD R5, R7, 0x1, R5 ;  /* 0x0000000107057824 */ /* 0x000fe200078e0205 */
[----:B------:R-:W-:Y:S06]  /*e990*/  BRA.U !UP1, `(.L_x_8037) ;  /* 0x0000000509547547 */ /* 0x000fec000b800000 */
[----:B------:R-:W0:Y:S01]  /*e9a0*/  LDCU.64 UR12, c[0x0][0x398] ;  /* 0x00007300ff0c77ac */ /* 0x000e220008000a00 */
[----:B------:R-:W-:Y:S01]  /*e9b0*/  CS2R R20, SRZ ;  /* 0x0000000000147805 */ /* 0x000fe2000001ff00 */
[----:B-1----:R-:W-:Y:S02]  /*e9c0*/  USHF.L.U32 UR11, UR29, 0x3, URZ ;  /* 0x000000031d0b7899 */ /* 0x002fe400080006ff */
[----:B------:R-:W-:Y:S02]  /*e9d0*/  ULOP3.LUT UR4, UR7, 0xfffffff8, URZ, 0xc0, !UPT ;  /* 0xfffffff807047892 */ /* 0x000fe4000f8ec0ff */
[----:B------:R-:W-:Y:S02]  /*e9e0*/  ULOP3.LUT UR5, UR9, 0x7fffffff, URZ, 0xc0, !UPT ;  /* 0x7fffffff09057892 */ /* 0x000fe4000f8ec0ff */
[----:B------:R-:W-:Y:S02]  /*e9f0*/  UIMAD.WIDE.U32 UR30, UR28, 0x8, URZ ;  /* 0x000000081c1e78a5 */ /* 0x000fe4000f8e00ff */
[----:B------:R-:W-:-:S02]  /*ea00*/  USHF.L.U64.HI UR19, UR28, 0x6, UR29 ;  /* 0x000000061c137899 */ /* 0x000fc4000801021d */
[----:B------:R-:W-:-:S03]  /*ea10*/  UIADD3 UR18, UPT, UPT, UR31, UR11, URZ ;  /* 0x0000000b1f127290 */ /* 0x000fc6000fffe0ff */
[----:B------:R-:W-:Y:S01]  /*ea20*/  UMOV UR11, UR4 ;  /* 0x00000004000b7c82 */ /* 0x000fe20008000000 */
[----:B0-----:R-:W-:Y:S01]  /*ea30*/  LEA R40, P1, R6, UR12, 0x3 ;  /* 0x0000000c06287c11 */ /* 0x001fe2000f8218ff */
[----:B------:R-:W-:-:S03]  /*ea40*/  UMOV UR12, UR5 ;  /* 0x00000005000c7c82 */ /* 0x000fc60008000000 */
[----:B------:R-:W-:Y:S01]  /*ea50*/  LEA.HI.X R5, R6, UR13, R5, 0x3, P1 ;  /* 0x0000000d06057c11 */ /* 0x000fe200088f1c05 */
[----:B------:R-:W-:-:S08]  /*ea60*/  UMOV UR13, UR8 ;  /* 0x00000008000d7c82 */ /* 0x000fd00008000000 */
.L_x_8038:
[----:B------:R-:W-:Y:S01]  /*ea70*/  IMAD.MOV.U32 R41, RZ, RZ, R5 ;  /* 0x000000ffff297224 */ /* 0x000fe200078e0005 */
[----:B------:R-:W2:Y:S01]  /*ea80*/  LDL.64 R30, [UR13+-0x10] ;  /* 0xfffff00dff1e7983 */ /* 0x000ea20008100a00 */
[----:B------:R-:W-:-:S03]  /*ea90*/  IADD3 R34, P1, PT, R40, UR30, RZ ;  /* 0x0000001e28227c10 */ /* 0x000fc6000ff3e0ff */
[----:B------:R-:W2:Y:S01]  /*eaa0*/  LDG.E.64 R32, desc[UR16][R40.64] ;  /* 0x0000001028207981 */ /* 0x000ea2000c1e1b00 */
[----:B------:R-:W-:-:S03]  /*eab0*/  IADD3.X R35, PT, PT, R5, UR18, RZ, P1, !PT ;  /* 0x0000001205237c10 */ /* 0x000fc60008ffe4ff */
[----:B------:R-:W3:Y:S01]  /*eac0*/  LDL.64 R26, [UR13+-0x8] ;  /* 0xfffff80dff1a7983 */ /* 0x000ee20008100a00 */
[----:B------:R-:W-:-:S03]  /*ead0*/  IADD3 R42, P1, PT, R34, UR30, RZ ;  /* 0x0000001e222a7c10 */ /* 0x000fc6000ff3e0ff */
        /* <DEDUP_REMOVED lines=14> */
[----:B------:R-:W-:Y:S01]  /*ebc0*/  IADD3 R44, P1, PT, R20, UR30, RZ ;  /* 0x0000001e142c7c10 */ /* 0x000fe2000ff3e0ff */
[----:B------:R-:W-:Y:S02]  /*ebd0*/  IMAD.IADD R25, R25, 0x1, R33 ;  /* 0x0000000119197824 */ /* 0x000fe400078e0221 */
[----:B------:R-:W2:Y:S01]  /*ebe0*/  LDG.E.64 R32, desc[UR16][R20.64] ;  /* 0x0000001014207981 */ /* 0x000ea2000c1e1b00 */
[----:B---3--:R-:W-:Y:S01]  /*ebf0*/  IMAD R9, R9, R26, RZ ;  /* 0x0000001a09097224 */ /* 0x008fe200078e02ff */
[----:B------:R-:W-:-:S03]  /*ec00*/  IADD3.X R45, PT, PT, R21, UR18, RZ, P1, !PT ;  /* 0x00000012152d7c10 */ /* 0x000fc60008ffe4ff */
[-C--:B------:R-:W-:Y:S02]  /*ec10*/  IMAD R41, R27, R8.reuse, R9 ;  /* 0x000000081b297224 */ /* 0x080fe400078e0209 */
[----:B------:R-:W-:Y:S01]  /*ec20*/  IMAD.WIDE.U32 R8, R26, R8, R24 ;  /* 0x000000081a087225 */ /* 0x000fe200078e0018 */
[----:B------:R-:W3:Y:S01]  /*ec30*/  LDG.E.64 R28, desc[UR16][R44.64] ;  /* 0x000000102c1c7981 */ /* 0x000ee2000c1e1b00 */
[----:B0-----:R-:W-:-:S03]  /*ec40*/  IADD3 R42, P1, PT, R44, UR30, RZ ;  /* 0x0000001e2c2a7c10 */ /* 0x001fc6000ff3e0ff */
[----:B------:R-:W3:Y:S01]  /*ec50*/  LDL.64 R26, [UR13+0x18] ;  /* 0x0000180dff1a7983 */ /* 0x000ee20008100a00 */
[----:B------:R-:W-:Y:S01]  /*ec60*/  IADD3 R9, PT, PT, R9, R41, RZ ;  /* 0x0000002909097210 */ /* 0x000fe20007ffe0ff */
[----:B----4-:R-:W-:Y:S01]  /*ec70*/  IMAD R41, R39, R10, RZ ;  /* 0x0000000a27297224 */ /* 0x010fe200078e02ff */
[----:B------:R-:W-:Y:S01]  /*ec80*/  IADD3.X R43, PT, PT, R45, UR18, RZ, P1, !PT ;  /* 0x000000122d2b7c10 */ /* 0x000fe20008ffe4ff */
[----:B------:R-:W4:Y:S02]  /*ec90*/  LDL.64 R20, [UR13+0x20] ;  /* 0x0000200dff147983 */ /* 0x000f240008100a00 */
        /* <DEDUP_REMOVED lines=19> */
[----:B------:R-:W-:-:S04]  /*edd0*/  IMAD.WIDE.U32 R30, R30, R32, R34 ;  /* 0x000000201e1e7225 */ /* 0x000fc800078e0022 */
[----:B------:R-:W-:Y:S02]  /*ede0*/  IMAD.IADD R31, R31, 0x1, R33 ;  /* 0x000000011f1f7824 */ /* 0x000fe400078e0221 */
[----:B---3--:R-:W-:-:S04]  /*edf0*/  IMAD R29, R29, R26, RZ ;  /* 0x0000001a1d1d7224 */ /* 0x008fc800078e02ff */
[-C--:B------:R-:W-:Y:S02]  /*ee00*/  IMAD R29, R27, R28.reuse, R29 ;  /* 0x0000001c1b1d7224 */ /* 0x080fe400078e021d */
[----:B------:R-:W-:-:S04]  /*ee10*/  IMAD.WIDE.U32 R26, R26, R28, R30 ;  /* 0x0000001c1a1a7225 */ /* 0x000fc800078e001e */
[----:B----4-:R-:W-:Y:S01]  /*ee20*/  IMAD R25, R25, R20, RZ ;  /* 0x0000001419197224 */ /* 0x010fe200078e02ff */
[----:B------:R-:W-:-:S03]  /*ee30*/  IADD3 R27, PT, PT, R27, R29, RZ ;  /* 0x0000001d1b1b7210 */ /* 0x000fc60007ffe0ff */
        /* <DEDUP_REMOVED lines=11> */
.L_x_8037:
[----:B------:R-:W-:Y:S05]  /*eef0*/  BRA.U !UP2, `(.L_x_8036) ;  /* 0x000000050ae07547 */ /* 0x000fea000b800000 */
[----:B------:R-:W-:Y:S02]  /*ef00*/  UISETP.GE.U32.AND UP2, UPT, UR32, 0x4, UPT ;  /* 0x000000042000788c */ /* 0x000fe4000bf46070 */
[----:B------:R-:W-:Y:S02]  /*ef10*/  ULOP3.LUT UR13, UR7, 0x3, URZ, 0xc0, !UPT ;  /* 0x00000003070d7892 */ /* 0x000fe4000f8ec0ff */
[----:B------:R-:W-:Y:S02]  /*ef20*/  UISETP.GE.U32.AND.EX UP2, UPT, URZ, URZ, UPT, UP2 ;  /* 0x000000ffff00728c */ /* 0x000fe4000bf46120 */
[----:B------:R-:W-:-:S04]  /*ef30*/  UISETP.NE.U32.AND UP1, UPT, UR13, URZ, UPT ;  /* 0x000000ff0d00728c */ /* 0x000fc8000bf25070 */
[----:B------:R-:W-:-:S03]  /*ef40*/  UISETP.NE.AND.EX UP1, UPT, URZ, URZ, UPT, UP1 ;  /* 0x000000ffff00728c */ /* 0x000fc6000bf25310 */
[----:B------:R-:W-:Y:S08]  /*ef50*/  BRA.U !UP2, `(.L_x_8039) ;  /* 0x000000010ac47547 */ /* 0x000ff0000b800000 */
[----:B------:R-:W0:Y:S01]  /*ef60*/  LDCU.64 UR18, c[0x0][0x3a0] ;  /* 0x00007400ff1277ac */ /* 0x000e220008000a00 */
[----:B------:R-:W-:Y:S01]  /*ef70*/  IMAD.MOV.U32 R8, RZ, RZ, R6 ;  /* 0x000000ffff087224 */ /* 0x000fe200078e0006 */
[----:B------:R-:W2:Y:S01]  /*ef80*/  LDCU UR12, c[0x0][0x3ec] ;  /* 0x00007d80ff0c77ac */ /* 0x000ea20008000800 */
[----:B------:R-:W3:Y:S01]  /*ef90*/  LDCU.64 UR30, c[0x0][0x398] ;  /* 0x00007300ff1e77ac */ /* 0x000ee20008000a00 */
[----:B-1----:R-:W-:Y:S01]  /*efa0*/  UIMAD UR11, UR5, UR28, URZ ;  /* 0x0000001c050b72a4 */ /* 0x002fe2000f8e02ff */
[----:B0-----:R-:W-:Y:S01]  /*efb0*/  IMAD R5, R23, UR18, RZ ;  /* 0x0000001217057c24 */ /* 0x001fe2000f8e02ff */
[----:B------:R-:W-:-:S03]  /*efc0*/  ULEA UR18, UR4, UR10, 0x3 ;  /* 0x0000000a04127291 */ /* 0x000fc6000f8e18ff */
[----:B------:R-:W-:Y:S01]  /*efd0*/  IMAD R5, R22, UR19, R5 ;  /* 0x0000001316057c24 */ /* 0x000fe2000f8e0205 */
[----:B--2---:R-:W-:Y:S02]  /*efe0*/  UIMAD UR11, UR4, UR12, UR11 ;  /* 0x0000000c040b72a4 */ /* 0x004fe4000f8e020b */
[----:B------:R-:W-:Y:S02]  /*eff0*/  USHF.L.U32 UR19, UR28, 0x3, URZ ;  /* 0x000000031c137899 */ /* 0x000fe400080006ff */
[----:B------:R-:W-:Y:S01]  /*f000*/  IADD3 R9, PT, PT, R7, R5, RZ ;  /* 0x0000000507097210 */ /* 0x000fe20007ffe0ff */
[----:B------:R-:W-:Y:S01]  /*f010*/  IMAD.U32 R5, RZ, RZ, UR4 ;  /* 0x00000004ff057e24 */ /* 0x000fe2000f8e00ff */
[----:B------:R-:W2:Y:S03]  /*f020*/  LDL.64 R10, [UR18+0xb0] ;  /* 0x0000b012ff0a7983 */ /* 0x000ea60008100a00 */
[----:B------:R-:W-:Y:S01]  /*f030*/  IMAD.WIDE.U32 R8, R5, UR28, R8 ;  /* 0x0000001c05087c25 */ /* 0x000fe2000f8e0008 */
[----:B------:R-:W4:Y:S03]  /*f040*/  LDL.64 R32, [UR18+0xb8] ;  /* 0x0000b812ff207983 */ /* 0x000f260008100a00 */
[----:B------:R-:W-:Y:S01]  /*f050*/  VIADD R5, R9, UR11 ;  /* 0x0000000b09057c36 */ /* 0x000fe20008000000 */
[C---:B---3--:R-:W-:Y:S01]  /*f060*/  LEA R24, P1, R8.reuse, UR30, 0x3 ;  /* 0x0000001e08187c11 */ /* 0x048fe2000f8218ff */
[----:B------:R-:W-:Y:S01]  /*f070*/  USHF.L.U64.HI UR11, UR28, 0x3, UR12 ;  /* 0x000000031c0b7899 */ /* 0x000fe2000801020c */
[----:B------:R-:W3:Y:S02]  /*f080*/  LDL.64 R28, [UR18+0xc0] ;  /* 0x0000c012ff1c7983 */ /* 0x000ee40008100a00 */
[----:B------:R-:W-:-:S02]  /*f090*/  LEA.HI.X R25, R8, UR31, R5, 0x3, P1 ;  /* 0x0000001f08197c11 */ /* 0x000fc400088f1c05 */
[----:B------:R-:W-:-:S03]  /*f0a0*/  IADD3 R36, P1, PT, R24, UR19, RZ ;  /* 0x0000001318247c10 */ /* 0x000fc6000ff3e0ff */
[----:B------:R-:W2:Y:S01]  /*f0b0*/  LDG.E.64 R8, desc[UR16][R24.64] ;  /* 0x0000001018087981 */ /* 0x000ea2000c1e1b00 */
[----:B------:R-:W-:Y:S02]  /*f0c0*/  IADD3.X R37, PT, PT, R25, UR11, RZ, P1, !PT ;  /* 0x0000000b19257c10 */ /* 0x000fe40008ffe4ff */
[----:B------:R-:W-:-:S03]  /*f0d0*/  IADD3 R38, P1, PT, R36, UR19, RZ ;  /* 0x0000001324267c10 */ /* 0x000fc6000ff3e0ff */
[----:B------:R-:W4:Y:S01]  /*f0e0*/  LDG.E.64 R34, desc[UR16][R36.64] ;  /* 0x0000001024227981 */ /* 0x000f22000c1e1b00 */
[----:B------:R-:W-:Y:S02]  /*f0f0*/  IADD3.X R39, PT, PT, R37, UR11, RZ, P1, !PT ;  /* 0x0000000b25277c10 */ /* 0x000fe40008ffe4ff */
[----:B------:R-:W-:Y:S01]  /*f100*/  IADD3 R26, P1, PT, R38, UR19, RZ ;  /* 0x00000013261a7c10 */ /* 0x000fe2000ff3e0ff */
[----:B------:R-:W5:Y:S04]  /*f110*/  LDL.64 R24, [UR18+0xc8] ;  /* 0x0000c812ff187983 */ /* 0x000f680008100a00 */
[----:B------:R-:W3:Y:S01]  /*f120*/  LDG.E.64 R30, desc[UR16][R38.64] ;  /* 0x00000010261e7981 */ /* 0x000ee2000c1e1b00 */
[----:B------:R-:W-:-:S06]  /*f130*/  IADD3.X R27, PT, PT, R39, UR11, RZ, P1, !PT ;  /* 0x0000000b271b7c10 */ /* 0x000fcc0008ffe4ff */
[----:B------:R-:W5:Y:S01]  /*f140*/  LDG.E.64 R26, desc[UR16][R26.64] ;  /* 0x000000101a1a7981 */ /* 0x000f62000c1e1b00 */
[----:B------:R-:W-:-:S04]  /*f150*/  UIADD3 UR4, UP2, UPT, UR4, 0x4, URZ ;  /* 0x0000000404047890 */ /* 0x000fc8000ff5e0ff */
[----:B------:R-:W-:Y:S01]  /*f160*/  UIADD3.X UR5, UPT, UPT, URZ, UR5, URZ, UP2, !UPT ;  /* 0x00000005ff057290 */ /* 0x000fe200097fe4ff */
[----:B--2---:R-:W-:Y:S02]  /*f170*/  IMAD R5, R9, R10, RZ ;  /* 0x0000000a09057224 */ /* 0x004fe400078e02ff */
[----:B------:R-:W-:-:S04]  /*f180*/  IMAD.WIDE.U32 R20, R10, R8, R20 ;  /* 0x000000080a147225 */ /* 0x000fc800078e0014 */
[----:B------:R-:W-:-:S05]  /*f190*/  IMAD R5, R11, R8, R5 ;  /* 0x000000080b057224 */ /* 0x000fca00078e0205 */
[----:B------:R-:W-:Y:S01]  /*f1a0*/  IADD3 R21, PT, PT, R21, R5, RZ ;  /* 0x0000000515157210 */ /* 0x000fe20007ffe0ff */
[----:B----4-:R-:W-:-:S04]  /*f1b0*/  IMAD R5, R35, R32, RZ ;  /* 0x0000002023057224 */ /* 0x010fc800078e02ff */
[-C--:B------:R-:W-:Y:S02]  /*f1c0*/  IMAD R5, R33, R34.reuse, R5 ;  /* 0x0000002221057224 */ /* 0x080fe400078e0205 */
[----:B------:R-:W-:-:S04]  /*f1d0*/  IMAD.WIDE.U32 R32, R32, R34, R20 ;  /* 0x0000002220207225 */ /* 0x000fc800078e0014 */
        /* <DEDUP_REMOVED lines=8> */
[----:B------:R-:W-:-:S07]  /*f260*/  IMAD.IADD R21, R21, 0x1, R9 ;  /* 0x0000000115157824 */ /* 0x000fce00078e0209 */
.L_x_8039:
        /* <DEDUP_REMOVED lines=9> */
[----:B------:R-:W0:Y:S01]  /*f300*/  LDCU.64 UR30, c[0x0][0x3a0] ;  /* 0x00007400ff1e77ac */ /* 0x000e220008000a00 */
[----:B------:R-:W-:Y:S01]  /*f310*/  IMAD.MOV.U32 R8, RZ, RZ, R6 ;  /* 0x000000ffff087224 */ /* 0x000fe200078e0006 */
[----:B-1----:R-:W-:Y:S01]  /*f320*/  MOV R25, UR28 ;  /* 0x0000001c00197c02 */ /* 0x002fe20008000f00 */
[----:B------:R-:W1:Y:S01]  /*f330*/  LDCU UR18, c[0x0][0x3ec] ;  /* 0x00007d80ff1277ac */ /* 0x000e620008000800 */
[----:B------:R-:W2:Y:S01]  /*f340*/  LDCU.64 UR12, c[0x0][0x398] ;  /* 0x00007300ff0c77ac */ /* 0x000ea20008000a00 */
[----:B------:R-:W-:Y:S02]  /*f350*/  UIMAD UR11, UR5, UR28, URZ ;  /* 0x0000001c050b72a4 */ /* 0x000fe4000f8e02ff */
[----:B------:R-:W-:Y:S01]  /*f360*/  ULEA UR10, UR4, UR10, 0x3 ;  /* 0x0000000a040a7291 */ /* 0x000fe2000f8e18ff */
[----:B0-----:R-:W-:-:S04]  /*f370*/  IMAD R5, R23, UR30, RZ ;  /* 0x0000001e17057c24 */ /* 0x001fc8000f8e02ff */
[----:B------:R-:W-:Y:S01]  /*f380*/  IMAD R5, R22, UR31, R5 ;  /* 0x0000001f16057c24 */ /* 0x000fe2000f8e0205 */
[----:B-1----:R-:W-:-:S03]  /*f390*/  UIMAD UR11, UR4, UR18, UR11 ;  /* 0x00000012040b72a4 */ /* 0x002fc6000f8e020b */
[----:B------:R-:W3:Y:S01]  /*f3a0*/  LDL.64 R10, [UR10+0xb0] ;  /* 0x0000b00aff0a7983 */ /* 0x000ee20008100a00 */
[----:B------:R-:W-:Y:S01]  /*f3b0*/  IADD3 R9, PT, PT, R7, R5, RZ ;  /* 0x0000000507097210 */ /* 0x000fe20007ffe0ff */
[----:B------:R-:W-:-:S04]  /*f3c0*/  IMAD.U32 R5, RZ, RZ, UR4 ;  /* 0x00000004ff057e24 */ /* 0x000fc8000f8e00ff */
[----:B------:R-:W-:-:S04]  /*f3d0*/  IMAD.WIDE.U32 R8, R5, UR28, R8 ;  /* 0x0000001c05087c25 */ /* 0x000fc8000f8e0008 */
[----:B------:R-:W-:Y:S01]  /*f3e0*/  VIADD R5, R9, UR11 ;  /* 0x0000000b09057c36 */ /* 0x000fe20008000000 */
[----:B--2---:R-:W-:-:S04]  /*f3f0*/  LEA R26, P1, R8, UR12, 0x3 ;  /* 0x0000000c081a7c11 */ /* 0x004fc8000f8218ff */
[----:B------:R-:W-:Y:S01]  /*f400*/  LEA.HI.X R27, R8, UR13, R5, 0x3, P1 ;  /* 0x0000000d081b7c11 */ /* 0x000fe200088f1c05 */
[----:B------:R-:W-:Y:S01]  /*f410*/  IMAD.U32 R5, RZ, RZ, UR28 ;  /* 0x0000001cff057e24 */ /* 0x000fe2000f8e00ff */
[----:B------:R-:W-:Y:S01]  /*f420*/  LEA R24, P1, R25, R26, 0x3 ;  /* 0x0000001a19187211 */ /* 0x000fe200078218ff */
[----:B------:R-:W-:Y:S02]  /*f430*/  IMAD.U32 R8, RZ, RZ, UR18 ;  /* 0x00000012ff087e24 */ /* 0x000fe4000f8e00ff */
[----:B------:R-:W3:Y:S03]  /*f440*/  LDG.E.64 R28, desc[UR16][R26.64] ;  /* 0x000000101a1c7981 */ /* 0x000ee6000c1e1b00 */
[----:B------:R-:W-:Y:S02]  /*f450*/  LEA.HI.X R25, R5, R27, R8, 0x3, P1 ;  /* 0x0000001b05197211 */ /* 0x000fe400008f1c08 */
[----:B------:R-:W2:Y:S04]  /*f460*/  LDL.64 R8, [UR10+0xb8] ;  /* 0x0000b80aff087983 */ /* 0x000ea80008100a00 */
        /* <DEDUP_REMOVED lines=10> */
[----:B------:R-:W-:-:S07]  /*f510*/  IADD3 R21, PT, PT, R21, R5, RZ ;  /* 0x0000000515157210 */ /* 0x000fce0007ffe0ff */
.L_x_8040:
[----:B------:R-:W-:Y:S05]  /*f520*/  BRA.U UP1, `(.L_x_8036) ;  /* 0x0000000101547547 */ /* 0x000fea000b800000 */
[----:B------:R-:W0:Y:S01]  /*f530*/  LDCU.64 UR18, c[0x0][0x3a0] ;  /* 0x00007400ff1277ac */ /* 0x000e220008000a00 */
[----:B------:R-:W-:Y:S01]  /*f540*/  IMAD.U32 R9, RZ, RZ, UR4 ;  /* 0x00000004ff097e24 */ /* 0x000fe2000f8e00ff */
[----:B------:R-:W2:Y:S01]  /*f550*/  LDCU UR10, c[0x0][0x3ec] ;  /* 0x00007d80ff0a77ac */ /* 0x000ea20008000800 */
[----:B------:R-:W3:Y:S01]  /*f560*/  LDCU.64 UR12, c[0x0][0x398] ;  /* 0x00007300ff0c77ac */ /* 0x000ee20008000a00 */
[----:B-1----:R-:W-:Y:S01]  /*f570*/  UIMAD UR5, UR5, UR28, URZ ;  /* 0x0000001c050572a4 */ /* 0x002fe2000f8e02ff */
[----:B0-----:R-:W-:-:S04]  /*f580*/  IMAD R5, R23, UR18, RZ ;  /* 0x0000001217057c24 */ /* 0x001fc8000f8e02ff */
[----:B------:R-:W-:Y:S01]  /*f590*/  IMAD R5, R22, UR19, R5 ;  /* 0x0000001316057c24 */ /* 0x000fe2000f8e0205 */
[----:B--2---:R-:W-:-:S03]  /*f5a0*/  UIMAD UR5, UR4, UR10, UR5 ;  /* 0x0000000a040572a4 */ /* 0x004fc6000f8e0205 */
[----:B------:R-:W-:Y:S02]  /*f5b0*/  IMAD.IADD R7, R7, 0x1, R5 ;  /* 0x0000000107077824 */ /* 0x000fe400078e0205 */
[----:B------:R-:W-:-:S04]  /*f5c0*/  IMAD.WIDE.U32 R8, R9, UR28, R6 ;  /* 0x0000001c09087c25 */ /* 0x000fc8000f8e0006 */
[----:B------:R-:W-:Y:S01]  /*f5d0*/  IMAD.U32 R6, RZ, RZ, UR4 ;  /* 0x00000004ff067e24 */ /* 0x000fe2000f8e00ff */
[----:B------:R-:W-:Y:S02]  /*f5e0*/  IADD3 R5, PT, PT, R9, UR5, RZ ;  /* 0x0000000509057c10 */ /* 0x000fe4000fffe0ff */
[----:B---3--:R-:W-:Y:S01]  /*f5f0*/  LEA R10, P1, R8, UR12, 0x3 ;  /* 0x0000000c080a7c11 */ /* 0x008fe2000f8218ff */
        /* <DEDUP_REMOVED lines=8> */
.L_x_8036:
[----:B------:R-:W-:Y:S01]  /*f680*/  IMAD.U32 R9, RZ, RZ, UR26 ;  /* 0x0000001aff097e24 */ /* 0x000fe2000f8e00ff */
        /* <DEDUP_REMOVED lines=12> */
.L_x_8042:
        /* <DEDUP_REMOVED lines=26> */
[----:B-1----:R-:W-:Y:S05]  /*f8f0*/  BSYNC.RECONVERGENT B0 ;  /* 0x0000000000007941 */ /* 0x002fea0003800200 */
.L_x_8041:
        /* <DEDUP_REMOVED lines=9> */
.L_x_8044:
        /* <DEDUP_REMOVED lines=26> */
[----:B-1----:R-:W-:Y:S05]  /*fb30*/  BSYNC.RECONVERGENT B0 ;  /* 0x0000000000007941 */ /* 0x002fea0003800200 */
.L_x_8043:
[----:B------:R-:W0:Y:S01]  /*fb40*/  LDCU.64 UR4, c[0x0][0x400] ;  /* 0x00008000ff0477ac */ /* 0x000e220008000a00 */
[C---:B-----5:R-:W-:Y:S01]  /*fb50*/  IMAD.SHL.U32 R20, R22.reuse, 0x8, RZ ;  /* 0x0000000816147824 */ /* 0x060fe200078e00ff */
[C---:B------:R-:W-:Y:S02]  /*fb60*/  IADD3 R6, P1, PT, -R9.reuse, R24, RZ ;  /* 0x0000001809067210 */ /* 0x040fe40007f3e1ff */
[----:B------:R-:W-:Y:S02]  /*fb70*/  IADD3 R9, P3, PT, R9, -UR20, RZ ;  /* 0x8000001409097c10 */ /* 0x000fe4000ff7e0ff */
[----:B------:R-:W-:Y:S02]  /*fb80*/  SHF.L.U64.HI R23, R22, 0x3, R23 ;  /* 0x0000000316177819 */ /* 0x000fe40000010217 */
[C---:B------:R-:W-:Y:S02]  /*fb90*/  IADD3.X R7, PT, PT, ~R5.reuse, R8, RZ, P1, !PT ;  /* 0x0000000805077210 */ /* 0x040fe40000ffe5ff */
[----:B------:R-:W-:-:S02]  /*fba0*/  IADD3.X R22, PT, PT, R5, ~UR21, RZ, P3, !PT ;  /* 0x8000001505167c10 */ /* 0x000fc40009ffe4ff */
[--C-:B------:R-:W-:Y:S02]  /*fbb0*/  SHF.R.S64 R6, R6, 0x3, R7.reuse ;  /* 0x0000000306067819 */ /* 0x100fe40000001007 */
[----:B------:R-:W-:Y:S02]  /*fbc0*/  SHF.R.S32.HI R7, RZ, 0x3, R7 ;  /* 0x00000003ff077819 */ /* 0x000fe40000011407 */
[----:B------:R-:W-:Y:S02]  /*fbd0*/  SHF.R.S64 R8, R9, 0x3, R22 ;  /* 0x0000000309087819 */ /* 0x000fe40000001016 */
[C---:B0-----:R-:W-:Y:S02]  /*fbe0*/  IADD3 R10, P2, PT, R20.reuse, UR4, RZ ;  /* 0x00000004140a7c10 */ /* 0x041fe4000ff5e0ff */
[----:B------:R-:W-:Y:S02]  /*fbf0*/  IADD3 R20, P4, PT, R20, UR14, RZ ;  /* 0x0000000e14147c10 */ /* 0x000fe4000ff9e0ff */
[----:B------:R-:W-:-:S02]  /*fc00*/  IADD3.X R11, PT, PT, R23, UR5, RZ, P2, !PT ;  /* 0x00000005170b7c10 */ /* 0x000fc400097fe4ff */
[----:B------:R-:W-:Y:S02]  /*fc10*/  IADD3.X R21, PT, PT, R23, UR15, RZ, P4, !PT ;  /* 0x0000000f17157c10 */ /* 0x000fe4000a7fe4ff */
[----:B------:R-:W-:Y:S01]  /*fc20*/  SHF.R.S32.HI R9, RZ, 0x3, R22 ;  /* 0x00000003ff097819 */ /* 0x000fe20000011416 */
[----:B------:R0:W-:Y:S04]  /*fc30*/  STG.E.64 desc[UR16][R10.64], R6 ;  /* 0x000000060a007986 */ /* 0x0001e8000c101b10 */
[----:B------:R0:W-:Y:S01]  /*fc40*/  STG.E.64 desc[UR16][R20.64], R8 ;  /* 0x0000000814007986 */ /* 0x0001e2000c101b10 */
[----:B------:R-:W-:Y:S05]  /*fc50*/  @!P0 BRA `(.L_x_8045) ;  /* 0x0000000000108947 */ /* 0x000fea0003800000 */
[----:B------:R-:W-:-:S04]  /*fc60*/  LEA R24, P1, R16, UR22, 0x3 ;  /* 0x0000001610187c11 */ /* 0x000fc8000f8218ff */
[----:B------:R-:W-:-:S06]  /*fc70*/  LEA.HI.X R25, R16, UR23, R17, 0x3, P1 ;  /* 0x0000001710197c11 */ /* 0x000fcc00088f1c11 */
[----:B------:R-:W5:Y:S01]  /*fc80*/  LDG.E.64 R24, desc[UR16][R24.64] ;  /* 0x0000001018187981 */ /* 0x000f62000c1e1b00 */
[----:B------:R-:W-:Y:S05]  /*fc90*/  BRA `(.L_x_8046) ;  /* 0x0000000c00487947 */ /* 0x000fea0003800000 */
.L_x_8045:
[----:B------:R-:W-:Y:S01]  /*fca0*/  UISETP.NE.U32.AND UP2, UPT, UR24, URZ, UPT ;  /* 0x000000ff1800728c */ /* 0x000fe2000bf45070 */
[----:B------:R-:W-:Y:S01]  /*fcb0*/  CS2R R24, SRZ ;  /* 0x0000000000187805 */ /* 0x000fe2000001ff00 */
[----:B------:R-:W-:Y:S02]  /*fcc0*/  UISETP.GE.U32.AND UP1, UPT, UR24, 0x1, UPT ;  /* 0x000000011800788c */ /* 0x000fe4000bf26070 */
[----:B------:R-:W-:Y:S02]  /*fcd0*/  UISETP.NE.AND.EX UP2, UPT, UR25, URZ, UPT, UP2 ;  /* 0x000000ff1900728c */ /* 0x000fe4000bf45320 */
[----:B------:R-:W-:-:S04]  /*fce0*/  UISETP.GE.AND.EX UP1, UPT, UR25, URZ, UPT, UP1 ;  /* 0x000000ff1900728c */ /* 0x000fc8000bf26310 */
[----:B------:R-:W-:-:S09]  /*fcf0*/  UPLOP3.LUT UP1, UPT, UP2, UP1, UPT, 0x2f, 0xf2 ;  /* 0x0000000000f2789c */ /* 0x000fd20001722577 */
[----:B------:R-:W-:Y:S05]  /*fd00*/  BRA.U UP1, `(.L_x_8046) ;  /* 0x0000000d012c7547 */ /* 0x000fea000b800000 */
[----:B------:R-:W2:Y:S01]  /*fd10*/  LDCU.64 UR4, c[0x0][0x3a0] ;  /* 0x00007400ff0477ac */ /* 0x000ea20008000a00 */
[----:B0-----:R-:W-:Y:S02]  /*fd20*/  CS2R R6, SRZ ;  /* 0x0000000000067805 */ /* 0x001fe4000001ff00 */
[----:B------:R-:W-:Y:S01]  /*fd30*/  CS2R R24, SRZ ;  /* 0x0000000000187805 */ /* 0x000fe2000001ff00 */
[----:B------:R-:W-:Y:S02]  /*fd40*/  UISETP.GE.U32.AND UP1, UPT, UR24, 0x8, UPT ;  /* 0x000000081800788c */ /* 0x000fe4000bf26070 */
[----:B------:R-:W-:Y:S02]  /*fd50*/  ULOP3.LUT UR30, UR7, 0x7, URZ, 0xc0, !UPT ;  /* 0x00000007071e7892 */ /* 0x000fe4000f8ec0ff */
[----:B------:R-:W-:Y:S02]  /*fd60*/  UISETP.GE.U32.AND.EX UP1, UPT, UR25, URZ, UPT, UP1 ;  /* 0x000000ff1900728c */ /* 0x000fe4000bf26110 */
[----:B------:R-:W-:Y:S01]  /*fd70*/  UISETP.NE.U32.AND UP2, UPT, UR30, URZ, UPT ;  /* 0x000000ff1e00728c */ /* 0x000fe2000bf45070 */
[----:B------:R-:W0:Y:S03]  /*fd80*/  LDCU.64 UR12, c[0x0][0x3e8] ;  /* 0x00007d00ff0c77ac */ /* 0x000e260008000a00 */
[----:B------:R-:W-:Y:S01]  /*fd90*/  UISETP.NE.AND.EX UP2, UPT, URZ, URZ, UPT, UP2 ;  /* 0x000000ffff00728c */ /* 0x000fe2000bf45320 */
[----:B--2---:R-:W-:-:S02]  /*fda0*/  IMAD R5, R17, UR4, RZ ;  /* 0x0000000411057c24 */ /* 0x004fc4000f8e02ff */
[----:B------:R-:W-:-:S04]  /*fdb0*/  IMAD.WIDE.U32 R10, R16, UR4, RZ ;  /* 0x00000004100a7c25 */ /* 0x000fc8000f8e00ff */
[----:B------:R-:W-:-:S04]  /*fdc0*/  IMAD R5, R16, UR5, R5 ;  /* 0x0000000510057c24 */ /* 0x000fc8000f8e0205 */
[----:B------:R-:W-:Y:S01]  /*fdd0*/  IMAD.IADD R9, R11, 0x1, R5 ;  /* 0x000000010b097824 */ /* 0x000fe200078e0205 */
[----:B0-----:R-:W-:Y:S06]  /*fde0*/  BRA.U !UP1, `(.L_x_8047) ;  /* 0x0000000509547547 */ /* 0x001fec000b800000 */
[----:B-1----:R-:W0:Y:S01]  /*fdf0*/  LDCU.64 UR28, c[0x0][0x398] ;  /* 0x00007300ff1c77ac */ /* 0x002e220008000a00 */
[----:B------:R-:W-:Y:S01]  /*fe00*/  CS2R R24, SRZ ;  /* 0x0000000000187805 */ /* 0x000fe2000001ff00 */
[----:B------:R-:W-:Y:S02]  /*fe10*/  ULOP3.LUT UR10, UR7, 0xfffffff8, URZ, 0xc0, !UPT ;  /* 0xfffffff8070a7892 */ /* 0x000fe4000f8ec0ff */
[----:B------:R-:W-:Y:S02]  /*fe20*/  ULOP3.LUT UR11, UR9, 0x7fffffff, URZ, 0xc0, !UPT ;  /* 0x7fffffff090b7892 */ /* 0x000fe4000f8ec0ff */
[----:B------:R-:W-:Y:S02]  /*fe30*/  USHF.L.U32 UR4, UR13, 0x3, URZ ;  /* 0x000000030d047899 */ /* 0x000fe400080006ff */
[----:B------:R-:W-:Y:S01]  /*fe40*/  UIMAD.WIDE.U32 UR18, UR12, 0x8, URZ ;  /* 0x000000080c1278a5 */ /* 0x000fe2000f8e00ff */
[----:B------:R-:W-:Y:S02]  /*fe50*/  IMAD.U32 R6, RZ, RZ, UR10 ;  /* 0x0000000aff067e24 */ /* 0x000fe4000f8e00ff */
[----:B------:R-:W-:Y:S01]  /*fe60*/  IMAD.U32 R7, RZ, RZ, UR11 ;  /* 0x0000000bff077e24 */ /* 0x000fe2000f8e00ff */
[----:B------:R-:W-:-:S03]  /*fe70*/  UIADD3 UR5, UPT, UPT, UR19, UR4, URZ ;  /* 0x0000000413057290 */ /* 0x000fc6000fffe0ff */
[----:B------:R-:W-:Y:S01]  /*fe80*/  UMOV UR4, UR8 ;  /* 0x0000000800047c82 */ /* 0x000fe20008000000 */
[----:B0-----:R-:W-:Y:S01]  /*fe90*/  LEA R42, P1, R10, UR28, 0x3 ;  /* 0x0000001c0a2a7c11 */ /* 0x001fe2000f8218ff */
[----:B------:R-:W-:-:S03]  /*fea0*/  USHF.L.U64.HI UR28, UR12, 0x6, UR13 ;  /* 0x000000060c1c7899 */ /* 0x000fc6000801020d */
[----:B------:R-:W-:-:S09]  /*feb0*/  LEA.HI.X R5, R10, UR29, R9, 0x3, P1 ;  /* 0x0000001d0a057c11 */ /* 0x000fd200088f1c09 */
.L_x_8048:
[----:B------:R-:W-:Y:S01]  /*fec0*/  MOV R43, R5 ;  /* 0x00000005002b7202 */ /* 0x000fe20000000f00 */
[----:B------:R-:W2:Y:S04]  /*fed0*/  LDL.64 R20, [UR4+-0x10] ;  /* 0xfffff004ff147983 */ /* 0x000ea80008100a00 */
[----:B------:R-:W2:Y:S01]  /*fee0*/  LDG.E.64 R22, desc[UR16][R42.64] ;  /* 0x000000102a167981 */ /* 0x000ea2000c1e1b00 */
[----:B------:R-:W-:-:S03]  /*fef0*/  IADD3 R38, P1, PT, R42, UR18, RZ ;  /* 0x000000122a267c10 */ /* 0x000fc6000ff3e0ff */
[----:B------:R-:W3:Y:S01]  /*ff00*/  LDL.64 R30, [UR4+-0x8] ;  /* 0xfffff804ff1e7983 */ /* 0x000ee20008100a00 */
[----:B------:R-:W-:-:S03]  /*ff10*/  IADD3.X R39, PT, PT, R5, UR5, RZ, P1, !PT ;  /* 0x0000000505277c10 */ /* 0x000fc60008ffe4ff */
[----:B------:R-:W4:Y:S04]  /*ff20*/  LDL.64 R36, [UR4] ;  /* 0x00000004ff247983 */ /* 0x000f280008100a00 */
[----:B------:R0:W3:Y:S01]  /*ff30*/  LDG.E.64 R28, desc[UR16][R38.64] ;  /* 0x00000010261c7981 */ /* 0x0000e2000c1e1b00 */
[----:B------:R-:W-:-:S04]  /*ff40*/  IADD3 R26, P1, PT, R38, UR18, RZ ;  /* 0x00000012261a7c10 */ /* 0x000fc8000ff3e0ff */
[----:B------:R-:W-:-:S05]  /*ff50*/  IADD3.X R27, PT, PT, R39, UR5, RZ, P1, !PT ;  /* 0x00000005271b7c10 */ /* 0x000fca0008ffe4ff */
[----:B------:R-:W4:Y:S01]  /*ff60*/  LDG.E.64 R34, desc[UR16][R26.64] ;  /* 0x000000101a227981 */ /* 0x000f22000c1e1b00 */
[----:B------:R-:W-:-:S04]  /*ff70*/  IADD3 R44, P1, PT, R26, UR18, RZ ;  /* 0x000000121a2c7c10 */ /* 0x000fc8000ff3e0ff */
[----:B------:R-:W-:Y:S02]  /*ff80*/  IADD3.X R45, PT, PT, R27, UR5, RZ, P1, !PT ;  /* 0x000000051b2d7c10 */ /* 0x000fe40008ffe4ff */
[----:B0-----:R-:W-:Y:S01]  /*ff90*/  IADD3 R38, P1, PT, R44, UR18, RZ ;  /* 0x000000122c267c10 */ /* 0x001fe2000ff3e0ff */
[----:B------:R-:W5:Y:S03]  /*ffa0*/  LDL.64 R26, [UR4+0x10] ;  /* 0x00001004ff1a7983 */ /* 0x000f660008100a00 */
[----:B------:R-:W-:Y:S02]  /*ffb0*/  IADD3.X R39, PT, PT, R45, UR5, RZ, P1, !PT ;  /* 0x000000052d277c10 */ /* 0x000fe40008ffe4ff */
[----:B------:R-:W-:-:S04]  /*ffc0*/  IADD3 R40, P1, PT, R38, UR18, RZ ;  /* 0x0000001226287c10 */ /* 0x000fc8000ff3e0ff */
[----:B------:R-:W-:Y:S01]  /*ffd0*/  IADD3.X R41, PT, PT, R39, UR5, RZ, P1, !PT ;  /* 0x0000000527297c10 */ /* 0x000fe20008ffe4ff */
[----:B--2---:R-:W-:Y:S02]  /*ffe0*/  IMAD R23, R23, R20, RZ ;  /* 0x0000001417177224 */ /* 0x004fe400078e02ff */
[----:B------:R-:W-:-:S04]  /*fff0*/  IMAD.WIDE.U32 R32, R20, R22, R24 ;  /* 0x0000001614207225 */ /* 0x000fc800078e0018 */
[----:B------:R-:W-:Y:S02]  /*10000*/  IMAD R25, R21, R22, R23 ;  /* 0x0000001615197224 */ /* 0x000fe400078e0217 */
[----:B------:R-:W2:Y:S04]  /*10010*/  LDL.64 R20, [UR4+0x8] ;  /* 0x00000804ff147983 */ /* 0x000ea80008100a00 */
[----:B------:R0:W2:Y:S01]  /*10020*/  LDG.E.64 R22, desc[UR16][R44.64] ;  /* 0x000000102c167981 */ /* 0x0000a2000c1e1b00 */
[----:B------:R-:W-:Y:S02]  /*10030*/  IMAD.IADD R33, R33, 0x1, R25 ;  /* 0x0000000121217824 */ /* 0x000fe400078e0219 */
[----:B---3--:R-:W-:Y:S01]  /*10040*/  IMAD R29, R29, R30, RZ ;  /* 0x0000001e1d1d7224 */ /* 0x008fe200078e02ff */
[----:B------:R1:W5:Y:S01]  /*10050*/  LDG.E.64 R24, desc[UR16][R38.64] ;  /* 0x0000001026187981 */ /* 0x000362000c1e1b00 */
[----:B------:R-:W-:-:S04]  /*10060*/  IMAD.WIDE.U32 R32, R30, R28, R32 ;  /* 0x0000001c1e207225 */ /* 0x000fc800078e0020 */
[----:B------:R-:W-:Y:S01]  /*10070*/  IMAD R29, R31, R28, R29 ;  /* 0x0000001c1f1d7224 */ /* 0x000fe200078e021d */
[----:B0-----:R-:W-:Y:S01]  /*10080*/  IADD3 R44, P1, PT, R40, UR18, RZ ;  /* 0x00000012282c7c10 */ /* 0x001fe2000ff3e0ff */
[----:B------:R-:W3:Y:S02]  /*10090*/  LDL.64 R30, [UR4+0x18] ;  /* 0x00001804ff1e7983 */ /* 0x000ee40008100a00 */
        /* <DEDUP_REMOVED lines=8> */
[----:B------:R-:W4:Y:S01]  /*10120*/  LDL.64 R36, [UR4+0x20] ;  /* 0x00002004ff247983 */ /* 0x000f220008100a00 */
[----:B------:R-:W-:-:S03]  /*10130*/  IADD3.X R39, PT, PT, R45, UR5, RZ, P1, !PT ;  /* 0x000000052d277c10 */ /* 0x000fc60008ffe4ff */
[----:B------:R-:W4:Y:S04]  /*10140*/  LDL.64 R40, [UR4+0x28] ;  /* 0x00002804ff287983 */ /* 0x000f280008100a00 */
[----:B------:R-:W4:Y:S01]  /*10150*/  LDG.E.64 R38, desc[UR16][R38.64] ;  /* 0x0000001026267981 */ /* 0x000f22000c1e1b00 */
        /* <DEDUP_REMOVED lines=10> */
[----:B-----5:R-:W-:-:S04]  /*10200*/  IMAD R23, R25, R26, RZ ;  /* 0x0000001a19177224 */ /* 0x020fc800078e02ff */
[-C--:B------:R-:W-:Y:S02]  /*10210*/  IMAD R23, R27, R24.reuse, R23 ;  /* 0x000000181b177224 */ /* 0x080fe400078e0217 */
[----:B------:R-:W-:-:S04]  /*10220*/  IMAD.WIDE.U32 R20, R26, R24, R20 ;  /* 0x000000181a147225 */ /* 0x000fc800078e0014 */
        /* <DEDUP_REMOVED lines=10> */
[----:B------:R-:W-:Y:S02]  /*102d0*/  IMAD R21, R39, R40, RZ ;  /* 0x0000002827157224 */ /* 0x000fe400078e02ff */
[----:B------:R-:W-:Y:S01]  /*102e0*/  IMAD.WIDE.U32 R24, R40, R38, R34 ;  /* 0x0000002628187225 */ /* 0x000fe200078e0022 */
[----:B------:R-:W-:-:S03]  /*102f0*/  LEA R42, P1, R23, R42, 0x6 ;  /* 0x0000002a172a7211 */ /* 0x000fc600078230ff */
[----:B------:R-:W-:Y:S01]  /*10300*/  IMAD R21, R41, R38, R21 ;  /* 0x0000002629157224 */ /* 0x000fe200078e0215 */
[----:B------:R-:W-:-:S03]  /*10310*/  IADD3.X R5, PT, PT, R5, UR28, RZ, P1, !PT ;  /* 0x0000001c05057c10 */ /* 0x000fc60008ffe4ff */
[----:B------:R-:W-:Y:S01]  /*10320*/  IMAD.IADD R25, R25, 0x1, R21 ;  /* 0x0000000119197824 */ /* 0x000fe200078e0215 */
[----:B------:R-:W-:Y:S06]  /*10330*/  BRA.U UP1, `(.L_x_8048) ;  /* 0xfffffff901e07547 */ /* 0x000fec000b83ffff */
.L_x_8047:
        /* <DEDUP_REMOVED lines=8> */
[----:B------:R-:W-:Y:S02]  /*103c0*/  IMAD R5, R7, UR12, RZ ;  /* 0x0000000c07057c24 */ /* 0x000fe4000f8e02ff */
[----:B------:R-:W-:Y:S01]  /*103d0*/  IMAD.MOV.U32 R8, RZ, RZ, R10 ;  /* 0x000000ffff087224 */ /* 0x000fe200078e000a */
[----:B------:R-:W-:Y:S02]  /*103e0*/  USHF.L.U64.HI UR5, UR12, 0x3, UR13 ;  /* 0x000000030c057899 */ /* 0x000fe4000801020d */
[C---:B------:R-:W-:Y:S02]  /*103f0*/  IMAD R5, R6.reuse, UR13, R5 ;  /* 0x0000000d06057c24 */ /* 0x040fe4000f8e0205 */
[----:B------:R-:W-:-:S04]  /*10400*/  IMAD.WIDE.U32 R20, R6, UR12, R8 ;  /* 0x0000000c06147c25 */ /* 0x000fc8000f8e0008 */
[----:B------:R-:W-:Y:S01]  /*10410*/  IMAD.IADD R21, R21, 0x1, R5 ;  /* 0x0000000115157824 */ /* 0x000fe200078e0205 */
[----:B------:R-:W-:-:S05]  /*10420*/  LEA R5, R6, R1, 0x3 ;  /* 0x0000000106057211 */ /* 0x000fca00078e18ff */
[----:B------:R-:W2:Y:S01]  /*10430*/  LDL.64 R32, [R5+0xb0] ;  /* 0x0000b00005207983 */ /* 0x000ea20000100a00 */
[C---:B0-----:R-:W-:Y:S01]  /*10440*/  LEA R38, P1, R20.reuse, UR10, 0x3 ;  /* 0x0000000a14267c11 */ /* 0x041fe2000f8218ff */
[----:B------:R-:W-:Y:S02]  /*10450*/  USHF.L.U32 UR10, UR12, 0x3, URZ ;  /* 0x000000030c0a7899 */ /* 0x000fe400080006ff */
[----:B------:R-:W3:Y:S01]  /*10460*/  LDL.64 R28, [R5+0xb8] ;  /* 0x0000b800051c7983 */ /* 0x000ee20000100a00 */
[----:B------:R-:W-:-:S03]  /*10470*/  LEA.HI.X R39, R20, UR11, R21, 0x3, P1 ;  /* 0x0000000b14277c11 */ /* 0x000fc600088f1c15 */
[----:B------:R-:W-:Y:S01]  /*10480*/  IADD3 R40, P1, PT, R38, UR10, RZ ;  /* 0x0000000a26287c10 */ /* 0x000fe2000ff3e0ff */
[----:B------:R-:W4:Y:S04]  /*10490*/  LDL.64 R22, [R5+0xc0] ;  /* 0x0000c00005167983 */ /* 0x000f280000100a00 */
[----:B------:R-:W2:Y:S01]  /*104a0*/  LDG.E.64 R34, desc[UR16][R38.64] ;  /* 0x0000001026227981 */ /* 0x000ea2000c1e1b00 */
[----:B------:R-:W-:Y:S02]  /*104b0*/  IADD3.X R41, PT, PT, R39, UR5, RZ, P1, !PT ;  /* 0x0000000527297c10 */ /* 0x000fe40008ffe4ff */
[----:B------:R-:W-:Y:S01]  /*104c0*/  IADD3 R42, P1, PT, R40, UR10, RZ ;  /* 0x0000000a282a7c10 */ /* 0x000fe2000ff3e0ff */
[----:B------:R4:W5:Y:S04]  /*104d0*/  LDL.64 R20, [R5+0xc8] ;  /* 0x0000c80005147983 */ /* 0x0009680000100a00 */
[----:B------:R-:W3:Y:S01]  /*104e0*/  LDG.E.64 R30, desc[UR16][R40.64] ;  /* 0x00000010281e7981 */ /* 0x000ee2000c1e1b00 */
[----:B------:R-:W-:-:S02]  /*104f0*/  IADD3.X R43, PT, PT, R41, UR5, RZ, P1, !PT ;  /* 0x00000005292b7c10 */ /* 0x000fc40008ffe4ff */
[----:B------:R-:W-:-:S03]  /*10500*/  IADD3 R36, P1, PT, R42, UR10, RZ ;  /* 0x0000000a2a247c10 */ /* 0x000fc6000ff3e0ff */
[----:B------:R-:W4:Y:S01]  /*10510*/  LDG.E.64 R26, desc[UR16][R42.64] ;  /* 0x000000102a1a7981 */ /* 0x000f22000c1e1b00 */
[----:B------:R-:W-:-:S06]  /*10520*/  IADD3.X R37, PT, PT, R43, UR5, RZ, P1, !PT ;  /* 0x000000052b257c10 */ /* 0x000fcc0008ffe4ff */
[----:B------:R-:W5:Y:S01]  /*10530*/  LDG.E.64 R36, desc[UR16][R36.64] ;  /* 0x0000001024247981 */ /* 0x000f62000c1e1b00 */
        /* <DEDUP_REMOVED lines=18> */
.L_x_8049:
        /* <DEDUP_REMOVED lines=10> */
[----:B------:R-:W-:Y:S02]  /*10700*/  IMAD R5, R7, UR12, RZ ;  /* 0x0000000c07057c24 */ /* 0x000fe4000f8e02ff */
[----:B------:R-:W-:Y:S02]  /*10710*/  IMAD.MOV.U32 R20, RZ, RZ, R10 ;  /* 0x000000ffff147224 */ /* 0x000fe400078e000a */
[----:B------:R-:W-:Y:S02]  /*10720*/  IMAD.MOV.U32 R21, RZ, RZ, R9 ;  /* 0x000000ffff157224 */ /* 0x000fe400078e0009 */
[C---:B------:R-:W-:Y:S02]  /*10730*/  IMAD R5, R6.reuse, UR13, R5 ;  /* 0x0000000d06057c24 */ /* 0x040fe4000f8e0205 */
[----:B------:R-:W-:-:S04]  /*10740*/  IMAD.WIDE.U32 R20, R6, UR12, R20 ;  /* 0x0000000c06147c25 */ /* 0x000fc8000f8e0014 */
[----:B------:R-:W-:Y:S01]  /*10750*/  IMAD.U32 R23, RZ, RZ, UR12 ;  /* 0x0000000cff177e24 */ /* 0x000fe2000f8e00ff */
[----:B------:R-:W-:Y:S01]  /*10760*/  IADD3 R5, PT, PT, R21, R5, RZ ;  /* 0x0000000515057210 */ /* 0x000fe20007ffe0ff */
[----:B------:R-:W-:Y:S01]  /*10770*/  IMAD.U32 R32, R6, 0x8, R1 ;  /* 0x0000000806207824 */ /* 0x000fe200078e0001 */
[----:B0-----:R-:W-:-:S04]  /*10780*/  LEA R30, P1, R20, UR4, 0x3 ;  /* 0x00000004141e7c11 */ /* 0x001fc8000f8218ff */
[----:B------:R-:W2:Y:S01]  /*10790*/  LDL.64 R26, [R32+0xb0] ;  /* 0x0000b000201a7983 */ /* 0x000ea20000100a00 */
[----:B------:R-:W-:Y:S01]  /*107a0*/  LEA.HI.X R31, R20, UR5, R5, 0x3, P1 ;  /* 0x00000005141f7c11 */ /* 0x000fe200088f1c05 */
[----:B------:R-:W-:Y:S01]  /*107b0*/  IMAD.U32 R5, RZ, RZ, UR12 ;  /* 0x0000000cff057e24 */ /* 0x000fe2000f8e00ff */
[----:B------:R-:W-:Y:S02]  /*107c0*/  MOV R20, UR13 ;  /* 0x0000000d00147c02 */ /* 0x000fe40008000f00 */
[----:B------:R-:W-:Y:S01]  /*107d0*/  LEA R22, P1, R23, R30, 0x3 ;  /* 0x0000001e17167211 */ /* 0x000fe200078218ff */
[----:B------:R-:W2:Y:S03]  /*107e0*/  LDG.E.64 R28, desc[UR16][R30.64] ;  /* 0x000000101e1c7981 */ /* 0x000ea6000c1e1b00 */
[----:B------:R-:W-:Y:S02]  /*107f0*/  LEA.HI.X R23, R5, R31, R20, 0x3, P1 ;  /* 0x0000001f05177211 */ /* 0x000fe400008f1c14 */
        /* <DEDUP_REMOVED lines=12> */
.L_x_8050:
[----:B------:R-:W-:Y:S05]  /*108c0*/  BRA.U UP1, `(.L_x_8046) ;  /* 0x00000001013c7547 */ /* 0x000fea000b800000 */
[----:B------:R-:W0:Y:S01]  /*108d0*/  LDCU.64 UR4, c[0x0][0x398] ;  /* 0x00007300ff0477ac */ /* 0x000e220008000a00 */
[----:B------:R-:W-:Y:S01]  /*108e0*/  MOV R8, R10 ;  /* 0x0000000a00087202 */ /* 0x000fe20000000f00 */
[----:B------:R-:W-:-:S04]  /*108f0*/  IMAD R7, R7, UR12, RZ ;  /* 0x0000000c07077c24 */ /* 0x000fc8000f8e02ff */
[----:B------:R-:W-:-:S04]  /*10900*/  IMAD.WIDE.U32 R8, R6, UR12, R8 ;  /* 0x0000000c06087c25 */ /* 0x000fc8000f8e0008 */
[C---:B------:R-:W-:Y:S02]  /*10910*/  IMAD R5, R6.reuse, UR13, R7 ;  /* 0x0000000d06057c24 */ /* 0x040fe4000f8e0207 */
[----:B------:R-:W-:Y:S02]  /*10920*/  IMAD.U32 R6, R6, 0x8, R1 ;  /* 0x0000000806067824 */ /* 0x000fe400078e0001 */
[----:B------:R-:W-:Y:S01]  /*10930*/  IMAD.IADD R5, R9, 0x1, R5 ;  /* 0x0000000109057824 */ /* 0x000fe200078e0205 */
[----:B0-----:R-:W-:-:S03]  /*10940*/  LEA R10, P1, R8, UR4, 0x3 ;  /* 0x00000004080a7c11 */ /* 0x001fc6000f8218ff */
[----:B------:R-:W2:Y:S01]  /*10950*/  LDL.64 R6, [R6+0xb0] ;  /* 0x0000b00006067983 */ /* 0x000ea20000100a00 */
[----:B------:R-:W-:-:S05]  /*10960*/  LEA.HI.X R11, R8, UR5, R5, 0x3, P1 ;  /* 0x00000005080b7c11 */ /* 0x000fca00088f1c05 */
[----:B------:R-:W2:Y:S02]  /*10970*/  LDG.E.64 R8, desc[UR16][R10.64] ;  /* 0x000000100a087981 */ /* 0x000ea4000c1e1b00 */
[----:B--2---:R-:W-:Y:S02]  /*10980*/  IMAD R5, R9, R6, RZ ;  /* 0x0000000609057224 */ /* 0x004fe400078e02ff */
[----:B------:R-:W-:-:S04]  /*10990*/  IMAD.WIDE.U32 R24, R6, R8, R24 ;  /* 0x0000000806187225 */ /* 0x000fc800078e0018 */
[----:B------:R-:W-:-:S04]  /*109a0*/  IMAD R5, R7, R8, R5 ;  /* 0x0000000807057224 */ /* 0x000fc800078e0205 */
[----:B------:R-:W-:-:S07]  /*109b0*/  IMAD.IADD R25, R25, 0x1, R5 ;  /* 0x0000000119197824 */ /* 0x000fce00078e0205 */
.L_x_8046:
[C---:B------:R-:W-:Y:S01]  /*109c0*/  SHF.L.U64.HI R22, R16.reuse, 0x3, R17 ;  /* 0x0000000310167819 */ /* 0x040fe20000010211 */
[----:B0-----:R-:W-:Y:S01]  /*109d0*/  IMAD.U32 R11, RZ, RZ, UR26 ;  /* 0x0000001aff0b7e24 */ /* 0x001fe2000f8e00ff */
[----:B------:R-:W-:Y:S01]  /*109e0*/  SHF.L.U32 R16, R16, 0x3, RZ ;  /* 0x0000000310107819 */ /* 0x000fe200000006ff */
[----:B------:R-:W-:Y:S01]  /*109f0*/  IMAD.U32 R20, RZ, RZ, UR26 ;  /* 0x0000001aff147e24 */ /* 0x000fe2000f8e00ff */
[----:B------:R-:W-:Y:S01]  /*10a00*/  MOV R5, UR27 ;  /* 0x0000001b00057c02 */ /* 0x000fe20008000f00 */
[----:B------:R-:W-:Y:S01]  /*10a10*/  IMAD.U32 R10, RZ, RZ, UR27 ;  /* 0x0000001bff0a7e24 */ /* 0x000fe2000f8e00ff */
[----:B------:R-:W0:Y:S01]  /*10a20*/  LDCU.64 UR10, c[0x0][0x400] ;  /* 0x00008000ff0a77ac */ /* 0x000e220008000a00 */
[----:B------:R-:W-:Y:S05]  /*10a30*/  BRA.U !UP0, `(.L_x_8051) ;  /* 0x00000001088c7547 */ /* 0x000fea000b800000 */
[----:B------:R-:W2:Y:S01]  /*10a40*/  LDCU.64 UR4, c[0x0][0x3f8] ;  /* 0x00007f00ff0477ac */ /* 0x000ea20008000a00 */
[----:B------:R-:W-:Y:S01]  /*10a50*/  BSSY.RECONVERGENT B0, `(.L_x_8051) ;  /* 0x0000021000007945 */ /* 0x000fe20003800200 */
[----:B------:R-:W-:Y:S01]  /*10a60*/  IMAD.U32 R27, RZ, RZ, UR26 ;  /* 0x0000001aff1b7e24 */ /* 0x000fe2000f8e00ff */
[----:B------:R-:W-:Y:S01]  /*10a70*/  MOV R29, UR27 ;  /* 0x0000001b001d7c02 */ /* 0x000fe20008000f00 */
[----:B------:R-:W-:Y:S02]  /*10a80*/  IMAD.U32 R11, RZ, RZ, UR26 ;  /* 0x0000001aff0b7e24 */ /* 0x000fe4000f8e00ff */
[----:B------:R-:W-:Y:S02]  /*10a90*/  IMAD.U32 R5, RZ, RZ, UR27 ;  /* 0x0000001bff057e24 */ /* 0x000fe4000f8e00ff */
[----:B--2---:R-:W-:Y:S02]  /*10aa0*/  IMAD.U32 R32, RZ, RZ, UR4 ;  /* 0x00000004ff207e24 */ /* 0x004fe4000f8e00ff */
[----:B------:R-:W-:-:S07]  /*10ab0*/  IMAD.U32 R31, RZ, RZ, UR5 ;  /* 0x00000005ff1f7e24 */ /* 0x000fce000f8e00ff */
.L_x_8052:
        /* <DEDUP_REMOVED lines=26> */
[----:B01----:R-:W-:Y:S05]  /*10c60*/  BSYNC.RECONVERGENT B0 ;  /* 0x0000000000007941 */ /* 0x003fea0003800200 */
.L_x_8051:
[----:B------:R-:W-:Y:S05]  /*10c70*/  BRA.U !UP0, `(.L_x_8053) ;  /* 0x00000001088c7547 */ /* 0x000fea000b800000 */
[----:B------:R-:W2:Y:S01]  /*10c80*/  LDCU.64 UR4, c[0x0][0x3f8] ;  /* 0x00007f00ff0477ac */ /* 0x000ea20008000a00 */
[----:B------:R-:W-:Y:S01]  /*10c90*/  BSSY.RECONVERGENT B0, `(.L_x_8053) ;  /* 0x0000021000007945 */ /* 0x000fe20003800200 */
[----:B------:R-:W-:Y:S01]  /*10ca0*/  IMAD.U32 R28, RZ, RZ, UR26 ;  /* 0x0000001aff1c7e24 */ /* 0x000fe2000f8e00ff */
[----:B------:R-:W-:Y:S01]  /*10cb0*/  MOV R10, UR27 ;  /* 0x0000001b000a7c02 */ /* 0x000fe20008000f00 */
[----:B------:R-:W-:Y:S02]  /*10cc0*/  IMAD.U32 R30, RZ, RZ, UR27 ;  /* 0x0000001bff1e7e24 */ /* 0x000fe4000f8e00ff */
[----:B------:R-:W-:Y:S01]  /*10cd0*/  IMAD.U32 R20, RZ, RZ, UR26 ;  /* 0x0000001aff147e24 */ /* 0x000fe2000f8e00ff */
[----:B--2---:R-:W-:Y:S01]  /*10ce0*/  MOV R32, UR4 ;  /* 0x0000000400207c02 */ /* 0x004fe20008000f00 */
[----:B------:R-:W-:-:S07]  /*10cf0*/  IMAD.U32 R31, RZ, RZ, UR5 ;  /* 0x00000005ff1f7e24 */ /* 0x000fce000f8e00ff */
.L_x_8054:
        /* <DEDUP_REMOVED lines=9> */
[----:B--2---:R-:W-:-:S04]  /*10d90*/  IADD3 R6, P3, PT, R6, 0x8, RZ ;  /* 0x0000000806067810 */ /* 0x004fc80007f7e0ff */
[----:B------:R-:W-:Y:S02]  /*10da0*/  IADD3.X R7, PT, PT, RZ, R7, RZ, P3, !PT ;  /* 0x00000007ff077210 */ /* 0x000fe40001ffe4ff */
[----:B---3-5:R-:W-:Y:S02]  /*10db0*/  ISETP.GE.U32.AND P1, PT, R24, R8, PT ;  /* 0x000000081800720c */ /* 0x028fe40003f26070 */
[----:B------:R-:W-:Y:S02]  /*10dc0*/  IADD3 R8, P2, PT, R32, R17, RZ ;  /* 0x0000001120087210 */ /* 0x000fe40007f5e0ff */
[----:B------:R-:W-:Y:S02]  /*10dd0*/  ISETP.GE.AND.EX P1, PT, R25, R9, PT, P1 ;  /* 0x000000091900720c */ /* 0x000fe40003f26310 */
[----:B------:R-:W-:Y:S01]  /*10de0*/  IADD3 R17, P4, P5, R20, 0x8, R23 ;  /* 0x0000000814117810 */ /* 0x000fe20007d9e017 */
[----:B------:R-:W-:Y:S01]  /*10df0*/  IMAD.X R9, R31, 0x1, R21, P2 ;  /* 0x000000011f097824 */ /* 0x000fe200010e0615 */
[----:B------:R-:W-:-:S02]  /*10e00*/  SEL R32, R29, R8, !P1 ;  /* 0x000000081d207207 */ /* 0x000fc40004800000 */
[----:B------:R-:W-:Y:S02]  /*10e10*/  SEL R20, R20, R17, !P1 ;  /* 0x0000001114147207 */ /* 0x000fe40004800000 */
[----:B------:R-:W-:Y:S02]  /*10e20*/  SEL R31, R26, R9, !P1 ;  /* 0x000000091a1f7207 */ /* 0x000fe40004800000 */
[----:B------:R-:W-:Y:S02]  /*10e30*/  ISETP.GT.U32.AND P2, PT, R32, RZ, PT ;  /* 0x000000ff2000720c */ /* 0x000fe40003f44070 */
[C---:B------:R-:W-:Y:S02]  /*10e40*/  IADD3.X R9, PT, PT, R10.reuse, RZ, R27, P4, P5 ;  /* 0x000000ff0a097210 */ /* 0x040fe400027ea41b */
[----:B------:R-:W-:Y:S02]  /*10e50*/  ISETP.GT.AND.EX P2, PT, R31, RZ, PT, P2 ;  /* 0x000000ff1f00720c */ /* 0x000fe40003f44320 */
[----:B------:R-:W-:-:S02]  /*10e60*/  SEL R10, R10, R9, !P1 ;  /* 0x000000090a0a7207 */ /* 0x000fc40004800000 */
[----:B------:R-:W-:Y:S02]  /*10e70*/  SEL R28, R28, R6, !P1 ;  /* 0x000000061c1c7207 */ /* 0x000fe40004800000 */
[----:B------:R-:W-:-:S07]  /*10e80*/  SEL R30, R30, R7, !P1 ;  /* 0x000000071e1e7207 */ /* 0x000fce0004800000 */
[----:B------:R-:W-:Y:S05]  /*10e90*/  @P2 BRA `(.L_x_8054) ;  /* 0xfffffffc00982947 */ /* 0x000fea000383ffff */
[----:B01----:R-:W-:Y:S05]  /*10ea0*/  BSYNC.RECONVERGENT B0 ;  /* 0x0000000000007941 */ /* 0x003fea0003800200 */
.L_x_8053:
[C---:B------:R-:W-:Y:S02]  /*10eb0*/  IADD3 R6, P1, PT, -R11.reuse, R20, RZ ;  /* 0x000000140b067210 */ /* 0x040fe40007f3e1ff */
[----:B------:R-:W-:Y:S02]  /*10ec0*/  IADD3 R11, P3, PT, R11, -UR20, RZ ;  /* 0x800000140b0b7c10 */ /* 0x000fe4000ff7e0ff */
[----:B0-----:R-:W-:Y:S01]  /*10ed0*/  IADD3 R8, P2, PT, R16, UR10, RZ ;  /* 0x0000000a10087c10 */ /* 0x001fe2000ff5e0ff */
[----:B------:R-:W-:Y:S01]  /*10ee0*/  IMAD.X R7, R10, 0x1, ~R5, P1 ;  /* 0x000000010a077824 */ /* 0x000fe200008e0e05 */
[----:B------:R-:W-:Y:S02]  /*10ef0*/  IADD3.X R20, PT, PT, R5, ~UR21, RZ, P3, !PT ;  /* 0x8000001505147c10 */ /* 0x000fe40009ffe4ff */
[----:B------:R-:W-:Y:S02]  /*10f00*/  IADD3 R16, P4, PT, R16, UR14, RZ ;  /* 0x0000000e10107c10 */ /* 0x000fe4000ff9e0ff */
[----:B------:R-:W-:-:S02]  /*10f10*/  SHF.R.S64 R6, R6, 0x3, R7 ;  /* 0x0000000306067819 */ /* 0x000fc40000001007 */
[C---:B------:R-:W-:Y:S02]  /*10f20*/  IADD3.X R9, PT, PT, R22.reuse, UR11, RZ, P2, !PT ;  /* 0x0000000b16097c10 */ /* 0x040fe400097fe4ff */
[----:B------:R-:W-:Y:S02]  /*10f30*/  SHF.R.S32.HI R7, RZ, 0x3, R7 ;  /* 0x00000003ff077819 */ /* 0x000fe40000011407 */
[--C-:B------:R-:W-:Y:S02]  /*10f40*/  SHF.R.S64 R10, R11, 0x3, R20.reuse ;  /* 0x000000030b0a7819 */ /* 0x100fe40000001014 */
[----:B------:R-:W-:Y:S01]  /*10f50*/  IADD3.X R17, PT, PT, R22, UR15, RZ, P4, !PT ;  /* 0x0000000f16117c10 */ /* 0x000fe2000a7fe4ff */
[----:B------:R0:W-:Y:S01]  /*10f60*/  STG.E.64 desc[UR16][R8.64], R6 ;  /* 0x0000000608007986 */ /* 0x0001e2000c101b10 */
[----:B------:R-:W-:-:S05]  /*10f70*/  SHF.R.S32.HI R11, RZ, 0x3, R20 ;  /* 0x00000003ff0b7819 */ /* 0x000fca0000011414 */
[----:B------:R0:W-:Y:S01]  /*10f80*/  STG.E.64 desc[UR16][R16.64], R10 ;  /* 0x0000000a10007986 */ /* 0x0001e2000c101b10 */
[----:B------:R-:W-:Y:S05]  /*10f90*/  @!P0 BRA `(.L_x_8055) ;  /* 0x0000000000108947 */ /* 0x000fea0003800000 */
[----:B------:R-:W-:-:S04]  /*10fa0*/  LEA R22, P1, R18, UR22, 0x3 ;  /* 0x0000001612167c11 */ /* 0x000fc8000f8218ff */
[----:B------:R-:W-:-:S06]  /*10fb0*/  LEA.HI.X R23, R18, UR23, R19, 0x3, P1 ;  /* 0x0000001712177c11 */ /* 0x000fcc00088f1c13 */
[----:B------:R-:W5:Y:S01]  /*10fc0*/  LDG.E.64 R22, desc[UR16][R22.64] ;  /* 0x0000001016167981 */ /* 0x000f62000c1e1b00 */
[----:B------:R-:W-:Y:S05]  /*10fd0*/  BRA `(.L_x_8056) ;  /* 0x0000000c00487947 */ /* 0x000fea0003800000 */
.L_x_8055:
        /* <DEDUP_REMOVED lines=21> */
[----:B------:R-:W0:Y:S01]  /*11130*/  LDCU.64 UR30, c[0x0][0x398] ;  /* 0x00007300ff1e77ac */ /* 0x000e220008000a00 */
[----:B------:R-:W-:Y:S01]  /*11140*/  CS2R R22, SRZ ;  /* 0x0000000000167805 */ /* 0x000fe2000001ff00 */
[----:B------:R-:W-:Y:S02]  /*11150*/  ULOP3.LUT UR12, UR7, 0xfffffff8, URZ, 0xc0, !UPT ;  /* 0xfffffff8070c7892 */ /* 0x000fe4000f8ec0ff */
[----:B------:R-:W-:Y:S02]  /*11160*/  ULOP3.LUT UR13, UR9, 0x7fffffff, URZ, 0xc0, !UPT ;  /* 0x7fffffff090d7892 */ /* 0x000fe4000f8ec0ff */
[----:B------:R-:W-:Y:S02]  /*11170*/  USHF.L.U32 UR4, UR19, 0x3, URZ ;  /* 0x0000000313047899 */ /* 0x000fe400080006ff */
[----:B-1----:R-:W-:Y:S01]  /*11180*/  UIMAD.WIDE.U32 UR28, UR18, 0x8, URZ ;  /* 0x00000008121c78a5 */ /* 0x002fe2000f8e00ff */
[----:B------:R-:W-:Y:S01]  /*11190*/  IMAD.U32 R6, RZ, RZ, UR12 ;  /* 0x0000000cff067e24 */ /* 0x000fe2000f8e00ff */
[----:B------:R-:W-:-:S02]  /*111a0*/  MOV R7, UR13 ;  /* 0x0000000d00077c02 */ /* 0x000fc40008000f00 */
[----:B------:R-:W-:-:S03]  /*111b0*/  UIADD3 UR5, UPT, UPT, UR29, UR4, URZ ;  /* 0x000000041d057290 */ /* 0x000fc6000fffe0ff */
[----:B------:R-:W-:Y:S01]  /*111c0*/  UMOV UR4, UR8 ;  /* 0x0000000800047c82 */ /* 0x000fe20008000000 */
[----:B0-----:R-:W-:Y:S01]  /*111d0*/  LEA R40, P1, R8, UR30, 0x3 ;  /* 0x0000001e08287c11 */ /* 0x001fe2000f8218ff */
[----:B------:R-:W-:-:S03]  /*111e0*/  USHF.L.U64.HI UR30, UR18, 0x6, UR19 ;  /* 0x00000006121e7899 */ /* 0x000fc60008010213 */
[----:B------:R-:W-:-:S09]  /*111f0*/  LEA.HI.X R5, R8, UR31, R11, 0x3, P1 ;  /* 0x0000001f08057c11 */ /* 0x000fd200088f1c0b */
.L_x_8058:
[----:B------:R-:W-:Y:S01]  /*11200*/  IMAD.MOV.U32 R41, RZ, RZ, R5 ;  /* 0x000000ffff297224 */ /* 0x000fe200078e0005 */
[----:B------:R-:W2:Y:S01]  /*11210*/  LDL.64 R30, [UR4+-0x10] ;  /* 0xfffff004ff1e7983 */ /* 0x000ea20008100a00 */
[----:B------:R-:W-:-:S03]  /*11220*/  IADD3 R32, P1, PT, R40, UR28, RZ ;  /* 0x0000001c28207c10 */ /* 0x000fc6000ff3e0ff */
[----:B------:R-:W2:Y:S01]  /*11230*/  LDG.E.64 R28, desc[UR16][R40.64] ;  /* 0x00000010281c7981 */ /* 0x000ea2000c1e1b00 */
[----:B------:R-:W-:-:S03]  /*11240*/  IADD3.X R33, PT, PT, R5, UR5, RZ, P1, !PT ;  /* 0x0000000505217c10 */ /* 0x000fc60008ffe4ff */
[----:B-----5:R-:W3:Y:S01]  /*11250*/  LDL.64 R24, [UR4+-0x8] ;  /* 0xfffff804ff187983 */ /* 0x020ee20008100a00 */
[----:B------:R-:W-:-:S03]  /*11260*/  IADD3 R44, P1, PT, R32, UR28, RZ ;  /* 0x0000001c202c7c10 */ /* 0x000fc6000ff3e0ff */
[----:B------:R-:W3:Y:S01]  /*11270*/  LDG.E.64 R38, desc[UR16][R32.64] ;  /* 0x0000001020267981 */ /* 0x000ee2000c1e1b00 */
[----:B------:R-:W-:-:S03]  /*11280*/  IADD3.X R45, PT, PT, R33, UR5, RZ, P1, !PT ;  /* 0x00000005212d7c10 */ /* 0x000fc60008ffe4ff */
[----:B------:R-:W4:Y:S04]  /*11290*/  LDL.64 R20, [UR4] ;  /* 0x00000004ff147983 */ /* 0x000f280008100a00 */
[----:B------:R0:W4:Y:S01]  /*112a0*/  LDG.E.64 R16, desc[UR16][R44.64] ;  /* 0x000000102c107981 */ /* 0x000122000c1e1b00 */
[----:B------:R-:W-:-:S03]  /*112b0*/  IADD3 R42, P1, PT, R44, UR28, RZ ;  /* 0x0000001c2c2a7c10 */ /* 0x000fc6000ff3e0ff */
[----:B------:R-:W4:Y:S01]  /*112c0*/  LDL.64 R34, [UR4+0x8] ;  /* 0x00000804ff227983 */ /* 0x000f220008100a00 */
        /* <DEDUP_REMOVED lines=8> */
[----:B------:R-:W4:Y:S03]  /*11350*/  LDL.64 R26, [UR4+0x18] ;  /* 0x00001804ff1a7983 */ /* 0x000f260008100a00 */
[----:B------:R-:W-:Y:S01]  /*11360*/  IADD3.X R43, PT, PT, R45, UR5, RZ, P1, !PT ;  /* 0x000000052d2b7c10 */ /* 0x000fe20008ffe4ff */
[----:B--2---:R-:W-:Y:S02]  /*11370*/  IMAD R29, R29, R30, RZ ;  /* 0x0000001e1d1d7224 */ /* 0x004fe400078e02ff */
[----:B------:R-:W-:-:S04]  /*11380*/  IMAD.WIDE.U32 R22, R30, R28, R22 ;  /* 0x0000001c1e167225 */ /* 0x000fc800078e0016 */
[----:B------:R-:W-:Y:S02]  /*11390*/  IMAD R29, R31, R28, R29 ;  /* 0x0000001c1f1d7224 */ /* 0x000fe400078e021d */
[----:B------:R-:W2:Y:S02]  /*113a0*/  LDL.64 R30, [UR4+0x10] ;  /* 0x00001004ff1e7983 */ /* 0x000ea40008100a00 */
[----:B------:R-:W-:Y:S02]  /*113b0*/  IMAD.IADD R23, R23, 0x1, R29 ;  /* 0x0000000117177824 */ /* 0x000fe400078e021d */
[----:B---3--:R-:W-:-:S04]  /*113c0*/  IMAD R29, R39, R24, RZ ;  /* 0x00000018271d7224 */ /* 0x008fc800078e02ff */
[-C--:B------:R-:W-:Y:S02]  /*113d0*/  IMAD R25, R25, R38.reuse, R29 ;  /* 0x0000002619197224 */ /* 0x080fe400078e021d */
[----:B------:R-:W3:Y:S01]  /*113e0*/  LDG.E.64 R28, desc[UR16][R44.64] ;  /* 0x000000102c1c7981 */ /* 0x000ee2000c1e1b00 */
[----:B------:R-:W-:-:S03]  /*113f0*/  IMAD.WIDE.U32 R38, R24, R38, R22 ;  /* 0x0000002618267225 */ /* 0x000fc600078e0016 */
[----:B------:R-:W3:Y:S01]  /*11400*/  LDL.64 R22, [UR4+0x20] ;  /* 0x00002004ff167983 */ /* 0x000ee20008100a00 */
[----:B------:R-:W-:Y:S02]  /*11410*/  IMAD.IADD R39, R39, 0x1, R25 ;  /* 0x0000000127277824 */ /* 0x000fe400078e0219 */
[----:B----4-:R-:W-:Y:S01]  /*11420*/  IMAD R41, R17, R20, RZ ;  /* 0x0000001411297224 */ /* 0x010fe200078e02ff */
[----:B------:R-:W4:Y:S01]  /*11430*/  LDG.E.64 R24, desc[UR16][R42.64] ;  /* 0x000000102a187981 */ /* 0x000f22000c1e1b00 */
[----:B------:R-:W-:-:S04]  /*11440*/  IMAD.WIDE.U32 R38, R20, R16, R38 ;  /* 0x0000001014267225 */ /* 0x000fc800078e0026 */
[----:B------:R-:W-:Y:S01]  /*11450*/  IMAD R41, R21, R16, R41 ;  /* 0x0000001015297224 */ /* 0x000fe200078e0229 */
[----:B------:R-:W-:Y:S01]  /*11460*/  IADD3 R16, P1, PT, R42, UR28, RZ ;  /* 0x0000001c2a107c10 */ /* 0x000fe2000ff3e0ff */
[----:B------:R-:W4:Y:S03]  /*11470*/  LDL.64 R20, [UR4+0x28] ;  /* 0x00002804ff147983 */ /* 0x000f260008100a00 */
        /* <DEDUP_REMOVED lines=32> */
.L_x_8057:
        /* <DEDUP_REMOVED lines=12> */
[----:B------:R-:W-:-:S05]  /*11740*/  IMAD.WIDE.U32 R16, R6, UR18, R10 ;  /* 0x0000001206107c25 */ /* 0x000fca000f8e000a */
[----:B------:R-:W-:Y:S01]  /*11750*/  IADD3 R17, PT, PT, R17, R5, RZ ;  /* 0x0000000511117210 */ /* 0x000fe20007ffe0ff */
[----:B------:R-:W-:Y:S01]  /*11760*/  IMAD.U32 R5, R6, 0x8, R1 ;  /* 0x0000000806057824 */ /* 0x000fe200078e0001 */
[----:B0-----:R-:W-:Y:S01]  /*11770*/  LEA R28, P1, R16, UR12, 0x3 ;  /* 0x0000000c101c7c11 */ /* 0x001fe2000f8218ff */
[----:B------:R-:W-:-:S03]  /*11780*/  USHF.L.U32 UR12, UR18, 0x3, URZ ;  /* 0x00000003120c7899 */ /* 0x000fc600080006ff */
[----:B-----5:R-:W2:Y:S01]  /*11790*/  LDL.64 R24, [R5+0xb8] ;  /* 0x0000b80005187983 */ /* 0x020ea20000100a00 */
[----:B------:R-:W-:-:S03]  /*117a0*/  LEA.HI.X R29, R16, UR13, R17, 0x3, P1 ;  /* 0x0000000d101d7c11 */ /* 0x000fc600088f1c11 */
[----:B------:R-:W3:Y:S01]  /*117b0*/  LDL.64 R16, [R5+0xb0] ;  /* 0x0000b00005107983 */ /* 0x000ee20000100a00 */
[----:B------:R-:W-:-:S03]  /*117c0*/  IADD3 R36, P1, PT, R28, UR12, RZ ;  /* 0x0000000c1c247c10 */ /* 0x000fc6000ff3e0ff */
[----:B------:R-:W3:Y:S01]  /*117d0*/  LDG.E.64 R20, desc[UR16][R28.64] ;  /* 0x000000101c147981 */ /* 0x000ee2000c1e1b00 */
[----:B------:R-:W-:Y:S02]  /*117e0*/  IADD3.X R37, PT, PT, R29, UR5, RZ, P1, !PT ;  /* 0x000000051d257c10 */ /* 0x000fe40008ffe4ff */
[----:B------:R-:W-:Y:S01]  /*117f0*/  IADD3 R38, P1, PT, R36, UR12, RZ ;  /* 0x0000000c24267c10 */ /* 0x000fe2000ff3e0ff */
[----:B------:R-:W4:Y:S04]  /*11800*/  LDL.64 R32, [R5+0xc0] ;  /* 0x0000c00005207983 */ /* 0x000f280000100a00 */
[----:B------:R-:W2:Y:S01]  /*11810*/  LDG.E.64 R26, desc[UR16][R36.64] ;  /* 0x00000010241a7981 */ /* 0x000ea2000c1e1b00 */
[----:B------:R-:W-:Y:S02]  /*11820*/  IADD3.X R39, PT, PT, R37, UR5, RZ, P1, !PT ;  /* 0x0000000525277c10 */ /* 0x000fe40008ffe4ff */
[----:B------:R-:W-:Y:S01]  /*11830*/  IADD3 R30, P1, PT, R38, UR12, RZ ;  /* 0x0000000c261e7c10 */ /* 0x000fe2000ff3e0ff */
[----:B------:R4:W4:Y:S04]  /*11840*/  LDL.64 R28, [R5+0xc8] ;  /* 0x0000c800051c7983 */ /* 0x0009280000100a00 */
[----:B------:R-:W4:Y:S01]  /*11850*/  LDG.E.64 R34, desc[UR16][R38.64] ;  /* 0x0000001026227981 */ /* 0x000f22000c1e1b00 */
[----:B------:R-:W-:-:S06]  /*11860*/  IADD3.X R31, PT, PT, R39, UR5, RZ, P1, !PT ;  /* 0x00000005271f7c10 */ /* 0x000fcc0008ffe4ff */
[----:B------:R-:W4:Y:S01]  /*11870*/  LDG.E.64 R30, desc[UR16][R30.64] ;  /* 0x000000101e1e7981 */ /* 0x000f22000c1e1b00 */
        /* <DEDUP_REMOVED lines=16> */
[----:B------:R-:W-:-:S04]  /*11980*/  IMAD.WIDE.U32 R22, R28, R30, R32 ;  /* 0x0000001e1c167225 */ /* 0x000fc800078e0020 */
[----:B------:R-:W-:-:S07]  /*11990*/  IMAD.IADD R23, R23, 0x1, R17 ;  /* 0x0000000117177824 */ /* 0x000fce00078e0211 */
.L_x_8059:
        /* <DEDUP_REMOVED lines=10> */
[----:B------:R-:W-:Y:S01]  /*11a40*/  MOV R17, R11 ;  /* 0x0000000b00117202 */ /* 0x000fe20000000f00 */
[----:B------:R-:W-:Y:S02]  /*11a50*/  IMAD R5, R7, UR18, RZ ;  /* 0x0000001207057c24 */ /* 0x000fe4000f8e02ff */
[----:B------:R-:W-:Y:S02]  /*11a60*/  IMAD.MOV.U32 R16, RZ, RZ, R8 ;  /* 0x000000ffff107224 */ /* 0x000fe400078e0008 */
[C---:B------:R-:W-:Y:S02]  /*11a70*/  IMAD R5, R6.reuse, UR19, R5 ;  /* 0x0000001306057c24 */ /* 0x040fe4000f8e0205 */
[----:B------:R-:W-:-:S04]  /*11a80*/  IMAD.WIDE.U32 R16, R6, UR18, R16 ;  /* 0x0000001206107c25 */ /* 0x000fc8000f8e0010 */
[----:B------:R-:W-:Y:S02]  /*11a90*/  IMAD.IADD R5, R17, 0x1, R5 ;  /* 0x0000000111057824 */ /* 0x000fe400078e0205 */
[----:B------:R-:W-:Y:S02]  /*11aa0*/  IMAD.U32 R21, RZ, RZ, UR18 ;  /* 0x00000012ff157e24 */ /* 0x000fe4000f8e00ff */
[----:B------:R-:W-:Y:S01]  /*11ab0*/  IMAD.U32 R30, R6, 0x8, R1 ;  /* 0x00000008061e7824 */ /* 0x000fe200078e0001 */
[----:B0-----:R-:W-:-:S04]  /*11ac0*/  LEA R28, P1, R16, UR4, 0x3 ;  /* 0x00000004101c7c11 */ /* 0x001fc8000f8218ff */
[----:B-----5:R-:W2:Y:S01]  /*11ad0*/  LDL.64 R24, [R30+0xb0] ;  /* 0x0000b0001e187983 */ /* 0x020ea20000100a00 */
        /* <DEDUP_REMOVED lines=18> */
.L_x_8060:
[----:B------:R-:W-:Y:S05]  /*11c00*/  BRA.U UP1, `(.L_x_8056) ;  /* 0x00000001013c7547 */ /* 0x000fea000b800000 */
[----:B------:R-:W0:Y:S01]  /*11c10*/  LDCU.64 UR4, c[0x0][0x398] ;  /* 0x00007300ff0477ac */ /* 0x000e220008000a00 */
[----:B------:R-:W-:Y:S02]  /*11c20*/  IMAD R7, R7, UR18, RZ ;  /* 0x0000001207077c24 */ /* 0x000fe4000f8e02ff */
[----:B------:R-:W-:Y:S02]  /*11c30*/  IMAD.MOV.U32 R9, RZ, RZ, R11 ;  /* 0x000000ffff097224 */ /* 0x000fe400078e000b */
[C---:B------:R-:W-:Y:S02]  /*11c40*/  IMAD R5, R6.reuse, UR19, R7 ;  /* 0x0000001306057c24 */ /* 0x040fe4000f8e0207 */
[----:B------:R-:W-:-:S04]  /*11c50*/  IMAD.WIDE.U32 R8, R6, UR18, R8 ;  /* 0x0000001206087c25 */ /* 0x000fc8000f8e0008 */
[----:B------:R-:W-:Y:S02]  /*11c60*/  IMAD.IADD R5, R9, 0x1, R5 ;  /* 0x0000000109057824 */ /* 0x000fe400078e0205 */
[----:B------:R-:W-:Y:S01]  /*11c70*/  IMAD.U32 R6, R6, 0x8, R1 ;  /* 0x0000000806067824 */ /* 0x000fe200078e0001 */
[----:B0-----:R-:W-:-:S05]  /*11c80*/  LEA R10, P1, R8, UR4, 0x3 ;  /* 0x00000004080a7c11 */ /* 0x001fca000f8218ff */
[----:B------:R-:W2:Y:S01]  /*11c90*/  LDL.64 R6, [R6+0xb0] ;  /* 0x0000b00006067983 */ /* 0x000ea20000100a00 */
[----:B------:R-:W-:-:S05]  /*11ca0*/  LEA.HI.X R11, R8, UR5, R5, 0x3, P1 ;  /* 0x00000005080b7c11 */ /* 0x000fca00088f1c05 */
[----:B------:R-:W2:Y:S02]  /*11cb0*/  LDG.E.64 R8, desc[UR16][R10.64] ;  /* 0x000000100a087981 */ /* 0x000ea4000c1e1b00 */
[----:B--2---:R-:W-:Y:S02]  /*11cc0*/  IMAD R5, R9, R6, RZ ;  /* 0x0000000609057224 */ /* 0x004fe400078e02ff */
[----:B------:R-:W-:-:S04]  /*11cd0*/  IMAD.WIDE.U32 R22, R6, R8, R22 ;  /* 0x0000000806167225 */ /* 0x000fc800078e0016 */
[----:B------:R-:W-:-:S05]  /*11ce0*/  IMAD R5, R7, R8, R5 ;  /* 0x0000000807057224 */ /* 0x000fca00078e0205 */
[----:B------:R-:W-:-:S07]  /*11cf0*/  IADD3 R23, PT, PT, R23, R5, RZ ;  /* 0x0000000517177210 */ /* 0x000fce0007ffe0ff */
.L_x_8056:
[C---:B------:R-:W-:Y:S01]  /*11d00*/  SHF.L.U64.HI R20, R18.reuse, 0x3, R19 ;  /* 0x0000000312147819 */ /* 0x040fe20000010213 */
[----:B------:R-:W-:Y:S01]  /*11d10*/  IMAD.SHL.U32 R18, R18, 0x8, RZ ;  /* 0x0000000812127824 */ /* 0x000fe200078e00ff */
[----:B0-----:R-:W-:Y:S01]  /*11d20*/  MOV R16, UR26 ;  /* 0x0000001a00107c02 */ /* 0x001fe20008000f00 */
[----:B------:R-:W-:Y:S01]  /*11d30*/  IMAD.U32 R11, RZ, RZ, UR26 ;  /* 0x0000001aff0b7e24 */ /* 0x000fe2000f8e00ff */
[----:B------:R-:W0:Y:S01]  /*11d40*/  LDCU.64 UR12, c[0x0][0x3f8] ;  /* 0x00007f00ff0c77ac */ /* 0x000e220008000a00 */
[----:B------:R-:W-:Y:S02]  /*11d50*/  IMAD.U32 R5, RZ, RZ, UR27 ;  /* 0x0000001bff057e24 */ /* 0x000fe4000f8e00ff */
[----:B------:R-:W-:Y:S01]  /*11d60*/  IMAD.U32 R10, RZ, RZ, UR27 ;  /* 0x0000001bff0a7e24 */ /* 0x000fe2000f8e00ff */
[----:B------:R-:W-:Y:S06]  /*11d70*/  BRA.U !UP0, `(.L_x_8061) ;  /* 0x0000000108887547 */ /* 0x000fec000b800000 */
[----:B------:R-:W-:Y:S01]  /*11d80*/  BSSY.RECONVERGENT B0, `(.L_x_8061) ;  /* 0x0000021000007945 */ /* 0x000fe20003800200 */
[----:B0-----:R-:W-:Y:S01]  /*11d90*/  IMAD.U32 R30, RZ, RZ, UR12 ;  /* 0x0000000cff1e7e24 */ /* 0x001fe2000f8e00ff */
[----:B-----5:R-:W-:Y:S01]  /*11da0*/  MOV R25, UR26 ;  /* 0x0000001a00197c02 */ /* 0x020fe20008000f00 */
[----:B------:R-:W-:Y:S02]  /*11db0*/  IMAD.U32 R29, RZ, RZ, UR13 ;  /* 0x0000000dff1d7e24 */ /* 0x000fe4000f8e00ff */
[----:B------:R-:W-:Y:S02]  /*11dc0*/  IMAD.U32 R27, RZ, RZ, UR27 ;  /* 0x0000001bff1b7e24 */ /* 0x000fe4000f8e00ff */
[----:B------:R-:W-:Y:S02]  /*11dd0*/  IMAD.U32 R11, RZ, RZ, UR26 ;  /* 0x0000001aff0b7e24 */ /* 0x000fe4000f8e00ff */
[----:B------:R-:W-:-:S07]  /*11de0*/  IMAD.U32 R5, RZ, RZ, UR27 ;  /* 0x0000001bff057e24 */ /* 0x000fce000f8e00ff */
.L_x_8062:
        /* <DEDUP_REMOVED lines=27> */
.L_x_8061:
[----:B------:R-:W-:Y:S05]  /*11fa0*/  BRA.U !UP0, `(.L_x_8063) ;  /* 0x0000000108887547 */ /* 0x000fea000b800000 */
[----:B------:R-:W-:Y:S01]  /*11fb0*/  BSSY.RECONVERGENT B0, `(.L_x_8063) ;  /* 0x0000021000007945 */ /* 0x000fe20003800200 */
[----:B0-----:R-:W-:Y:S01]  /*11fc0*/  MOV R30, UR12 ;  /* 0x0000000c001e7c02 */ /* 0x001fe20008000f00 */
[----:B------:R-:W-:Y:S01]  /*11fd0*/  IMAD.U32 R29, RZ, RZ, UR13 ;  /* 0x0000000dff1d7e24 */ /* 0x000fe2000f8e00ff */
[----:B------:R-:W-:Y:S01]  /*11fe0*/  MOV R16, UR26 ;  /* 0x0000001a00107c02 */ /* 0x000fe20008000f00 */
[----:B------:R-:W-:Y:S02]  /*11ff0*/  IMAD.U32 R26, RZ, RZ, UR26 ;  /* 0x0000001aff1a7e24 */ /* 0x000fe4000f8e00ff */
[----:B------:R-:W-:Y:S02]  /*12000*/  IMAD.U32 R28, RZ, RZ, UR27 ;  /* 0x0000001bff1c7e24 */ /* 0x000fe4000f8e00ff */
[----:B------:R-:W-:-:S07]  /*12010*/  IMAD.U32 R10, RZ, RZ, UR27 ;  /* 0x0000001bff0a7e24 */ /* 0x000fce000f8e00ff */
.L_x_8064:
        /* <DEDUP_REMOVED lines=26> */
[----:B-1----:R-:W-:Y:S05]  /*121c0*/  BSYNC.RECONVERGENT B0 ;  /* 0x0000000000007941 */ /* 0x002fea0003800200 */
.L_x_8063:
[C---:B------:R-:W-:Y:S02]  /*121d0*/  IADD3 R6, P1, PT, -R11.reuse, R16, RZ ;  /* 0x000000100b067210 */ /* 0x040fe40007f3e1ff */
[----:B------:R-:W-:Y:S02]  /*121e0*/  IADD3 R11, P3, PT, R11, -UR20, RZ ;  /* 0x800000140b0b7c10 */ /* 0x000fe4000ff7e0ff */
[----:B------:R-:W-:Y:S01]  /*121f0*/  IADD3 R8, P2, PT, R18, UR10, RZ ;  /* 0x0000000a12087c10 */ /* 0x000fe2000ff5e0ff */
        /* <DEDUP_REMOVED lines=16> */
.L_x_8065:
[----:B------:R-:W-:Y:S01]  /*12300*/  UISETP.NE.U32.AND UP2, UPT, UR24, URZ, UPT ;  /* 0x000000ff1800728c */ /* 0x000fe2000bf45070 */
[----:B------:R-:W-:Y:S01]  /*12310*/  CS2R R36, SRZ ;  /* 0x0000000000247805 */ /* 0x000fe2000001ff00 */
[----:B------:R-:W-:Y:S02]  /*12320*/  UISETP.GE.U32.AND UP1, UPT, UR24, 0x1, UPT ;  /* 0x000000011800788c */ /* 0x000fe4000bf26070 */
[----:B------:R-:W-:Y:S02]  /*12330*/  UISETP.NE.AND.EX UP2, UPT, UR25, URZ, UPT, UP2 ;  /* 0x000000ff1900728c */ /* 0x000fe4000bf45320 */
[----:B------:R-:W-:-:S04]  /*12340*/  UISETP.GE.AND.EX UP1, UPT, UR25, URZ, UPT, UP1 ;  /* 0x000000ff1900728c */ /* 0x000fc8000bf26310 */
[----:B------:R-:W-:-:S09]  /*12350*/  UPLOP3.LUT UP1, UPT, UP2, UP1, UPT, 0x2f, 0xf2 ;  /* 0x0000000000f2789c */ /* 0x000fd20001722577 */
[----:B------:R-:W-:Y:S05]  /*12360*/  BRA.U UP1, `(.L_x_8066) ;  /* 0x0000000d012c7547 */ /* 0x000fea000b800000 */
[----:B------:R-:W3:Y:S01]  /*12370*/  LDCU.64 UR4, c[0x0][0x3a0] ;  /* 0x00007400ff0477ac */ /* 0x000ee20008000a00 */
[----:B--2---:R-:W-:Y:S02]  /*12380*/  CS2R R6, SRZ ;  /* 0x0000000000067805 */ /* 0x004fe4000001ff00 */
[----:B------:R-:W-:Y:S01]  /*12390*/  CS2R R36, SRZ ;  /* 0x0000000000247805 */ /* 0x000fe2000001ff00 */
[----:B------:R-:W-:Y:S02]  /*123a0*/  UISETP.GE.U32.AND UP1, UPT, UR24, 0x8, UPT ;  /* 0x000000081800788c */ /* 0x000fe4000bf26070 */
[----:B------:R-:W-:Y:S02]  /*123b0*/  ULOP3.LUT UR34, UR7, 0x7, URZ, 0xc0, !UPT ;  /* 0x0000000707227892 */ /* 0x000fe4000f8ec0ff */
[----:B------:R-:W-:Y:S02]  /*123c0*/  UISETP.GE.U32.AND.EX UP1, UPT, UR25, URZ, UPT, UP1 ;  /* 0x000000ff1900728c */ /* 0x000fe4000bf26110 */
[----:B------:R-:W-:Y:S01]  /*123d0*/  UISETP.NE.U32.AND UP2, UPT, UR34, URZ, UPT ;  /* 0x000000ff2200728c */ /* 0x000fe2000bf45070 */
[----:B-1----:R-:W1:Y:S03]  /*123e0*/  LDCU.64 UR28, c[0x0][0x3e8] ;  /* 0x00007d00ff1c77ac */ /* 0x002e660008000a00 */
[----:B------:R-:W-:Y:S01]  /*123f0*/  UISETP.NE.AND.EX UP2, UPT, URZ, URZ, UPT, UP2 ;  /* 0x000000ffff00728c */ /* 0x000fe2000bf45320 */
[----:B---3--:R-:W-:-:S02]  /*12400*/  IMAD R5, R13, UR4, RZ ;  /* 0x000000040d057c24 */ /* 0x008fc4000f8e02ff */
[----:B------:R-:W-:-:S04]  /*12410*/  IMAD.WIDE.U32 R8, R12, UR4, RZ ;  /* 0x000000040c087c25 */ /* 0x000fc8000f8e00ff */
[----:B------:R-:W-:-:S04]  /*12420*/  IMAD R5, R12, UR5, R5 ;  /* 0x000000050c057c24 */ /* 0x000fc8000f8e0205 */
[----:B------:R-:W-:Y:S01]  /*12430*/  IMAD.IADD R11, R9, 0x1, R5 ;  /* 0x00000001090b7824 */ /* 0x000fe200078e0205 */
[----:B-1----:R-:W-:Y:S06]  /*12440*/  BRA.U !UP1, `(.L_x_8067) ;  /* 0x0000000509547547 */ /* 0x002fec000b800000 */
[----:B------:R-:W1:Y:S01]  /*12450*/  LDCU.64 UR32, c[0x0][0x398] ;  /* 0x00007300ff2077ac */ /* 0x000e620008000a00 */
[----:B------:R-:W-:Y:S01]  /*12460*/  CS2R R36, SRZ ;  /* 0x0000000000247805 */ /* 0x000fe2000001ff00 */
[----:B------:R-:W-:Y:S02]  /*12470*/  ULOP3.LUT UR18, UR7, 0xfffffff8, URZ, 0xc0, !UPT ;  /* 0xfffffff807127892 */ /* 0x000fe4000f8ec0ff */
[----:B------:R-:W-:Y:S02]  /*12480*/  ULOP3.LUT UR19, UR9, 0x7fffffff, URZ, 0xc0, !UPT ;  /* 0x7fffffff09137892 */ /* 0x000fe4000f8ec0ff */
[----:B------:R-:W-:Y:S02]  /*12490*/  USHF.L.U32 UR4, UR29, 0x3, URZ ;  /* 0x000000031d047899 */ /* 0x000fe400080006ff */
[----:B------:R-:W-:Y:S01]  /*124a0*/  UIMAD.WIDE.U32 UR30, UR28, 0x8, URZ ;  /* 0x000000081c1e78a5 */ /* 0x000fe2000f8e00ff */
[----:B------:R-:W-:Y:S01]  /*124b0*/  MOV R6, UR18 ;  /* 0x0000001200067c02 */ /* 0x000fe20008000f00 */
[----:B------:R-:W-:-:S02]  /*124c0*/  IMAD.U32 R7, RZ, RZ, UR19 ;  /* 0x00000013ff077e24 */ /* 0x000fc4000f8e00ff */
[----:B------:R-:W-:-:S03]  /*124d0*/  UIADD3 UR5, UPT, UPT, UR31, UR4, URZ ;  /* 0x000000041f057290 */ /* 0x000fc6000fffe0ff */
[----:B------:R-:W-:Y:S01]  /*124e0*/  UMOV UR4, UR8 ;  /* 0x0000000800047c82 */ /* 0x000fe20008000000 */
[----:B-1----:R-:W-:Y:S01]  /*124f0*/  LEA R42, P1, R8, UR32, 0x3 ;  /* 0x00000020082a7c11 */ /* 0x002fe2000f8218ff */
[----:B------:R-:W-:-:S03]  /*12500*/  USHF.L.U64.HI UR32, UR28, 0x6, UR29 ;  /* 0x000000061c207899 */ /* 0x000fc6000801021d */
[----:B------:R-:W-:-:S09]  /*12510*/  LEA.HI.X R5, R8, UR33, R11, 0x3, P1 ;  /* 0x0000002108057c11 */ /* 0x000fd200088f1c0b */
.L_x_8068:
[----:B------:R-:W-:Y:S01]  /*12520*/  IMAD.MOV.U32 R43, RZ, RZ, R5 ;  /* 0x000000ffff2b7224 */ /* 0x000fe200078e0005 */
[----:B------:R-:W2:Y:S04]  /*12530*/  LDL.64 R32, [UR4+-0x10] ;  /* 0xfffff004ff207983 */ /* 0x000ea80008100a00 */
[----:B------:R-:W2:Y:S01]  /*12540*/  LDG.E.64 R34, desc[UR16][R42.64] ;  /* 0x000000102a227981 */ /* 0x000ea2000c1e1b00 */
[----:B------:R-:W-:-:S03]  /*12550*/  IADD3 R26, P1, PT, R42, UR30, RZ ;  /* 0x0000001e2a1a7c10 */ /* 0x000fc6000ff3e0ff */
[----:B------:R-:W3:Y:S01]  /*12560*/  LDL.64 R20, [UR4+-0x8] ;  /* 0xfffff804ff147983 */ /* 0x000ee20008100a00 */
[----:B------:R-:W-:-:S03]  /*12570*/  IADD3.X R27, PT, PT, R5, UR5, RZ, P1, !PT ;  /* 0x00000005051b7c10 */ /* 0x000fc60008ffe4ff */
[----:B-----5:R-:W4:Y:S04]  /*12580*/  LDL.64 R22, [UR4] ;  /* 0x00000004ff167983 */ /* 0x020f280008100a00 */
[----:B------:R-:W3:Y:S01]  /*12590*/  LDG.E.64 R24, desc[UR16][R26.64] ;  /* 0x000000101a187981 */ /* 0x000ee2000c1e1b00 */
[----:B------:R-:W-:-:S03]  /*125a0*/  IADD3 R44, P1, PT, R26, UR30, RZ ;  /* 0x0000001e1a2c7c10 */ /* 0x000fc6000ff3e0ff */
[----:B------:R-:W4:Y:S01]  /*125b0*/  LDL.64 R30, [UR4+0x8] ;  /* 0x00000804ff1e7983 */ /* 0x000f220008100a00 */
[----:B------:R-:W-:Y:S02]  /*125c0*/  IADD3.X R45, PT, PT, R27, UR5, RZ, P1, !PT ;  /* 0x000000051b2d7c10 */ /* 0x000fe40008ffe4ff */
[----:B------:R-:W-:-:S03]  /*125d0*/  IADD3 R28, P1, PT, R44, UR30, RZ ;  /* 0x0000001e2c1c7c10 */ /* 0x000fc6000ff3e0ff */
[----:B------:R1:W4:Y:S01]  /*125e0*/  LDG.E.64 R18, desc[UR16][R44.64] ;  /* 0x000000102c127981 */ /* 0x000322000c1e1b00 */
[----:B------:R-:W-:Y:S02]  /*125f0*/  IADD3.X R29, PT, PT, R45, UR5, RZ, P1, !PT ;  /* 0x000000052d1d7c10 */ /* 0x000fe40008ffe4ff */
[----:B------:R-:W-:Y:S01]  /*12600*/  IADD3 R38, P1, PT, R28, UR30, RZ ;  /* 0x0000001e1c267c10 */ /* 0x000fe2000ff3e0ff */
[----:B------:R-:W4:Y:S04]  /*12610*/  LDL.64 R26, [UR4+0x10] ;  /* 0x00001004ff1a7983 */ /* 0x000f280008100a00 */
[----:B------:R-:W4:Y:S01]  /*12620*/  LDG.E.64 R16, desc[UR16][R28.64] ;  /* 0x000000101c107981 */ /* 0x000f22000c1e1b00 */
[----:B------:R-:W-:Y:S02]  /*12630*/  IADD3.X R39, PT, PT, R29, UR5, RZ, P1, !PT ;  /* 0x000000051d277c10 */ /* 0x000fe40008ffe4ff */
[----:B------:R-:W-:-:S03]  /*12640*/  IADD3 R40, P1, PT, R38, UR30, RZ ;  /* 0x0000001e26287c10 */ /* 0x000fc6000ff3e0ff */
[----:B------:R3:W4:Y:S01]  /*12650*/  LDG.E.64 R28, desc[UR16][R38.64] ;  /* 0x00000010261c7981 */ /* 0x000722000c1e1b00 */
[----:B------:R-:W-:Y:S02]  /*12660*/  IADD3.X R41, PT, PT, R39, UR5, RZ, P1, !PT ;  /* 0x0000000527297c10 */ /* 0x000fe40008ffe4ff */
[----:B-1----:R-:W-:-:S04]  /*12670*/  IADD3 R44, P1, PT, R40, UR30, RZ ;  /* 0x0000001e282c7c10 */ /* 0x002fc8000ff3e0ff */
[----:B------:R-:W-:Y:S01]  /*12680*/  IADD3.X R45, PT, PT, R41, UR5, RZ, P1, !PT ;  /* 0x00000005292d7c10 */ /* 0x000fe20008ffe4ff */
[----:B--2---:R-:W-:Y:S02]  /*12690*/  IMAD R35, R35, R32, RZ ;  /* 0x0000002023237224 */ /* 0x004fe400078e02ff */
[----:B------:R-:W-:-:S04]  /*126a0*/  IMAD.WIDE.U32 R36, R32, R34, R36 ;  /* 0x0000002220247225 */ /* 0x000fc800078e0024 */
[----:B------:R-:W-:Y:S02]  /*126b0*/  IMAD R35, R33, R34, R35 ;  /* 0x0000002221237224 */ /* 0x000fe400078e0223 */
[----:B------:R1:W2:Y:S02]  /*126c0*/  LDG.E.64 R32, desc[UR16][R40.64] ;  /* 0x0000001028207981 */ /* 0x0002a4000c1e1b00 */
[----:B------:R-:W-:Y:S02]  /*126d0*/  IMAD.IADD R37, R37, 0x1, R35 ;  /* 0x0000000125257824 */ /* 0x000fe400078e0223 */
[----:B------:R-:W2:Y:S01]  /*126e0*/  LDL.64 R34, [UR4+0x18] ;  /* 0x00001804ff227983 */ /* 0x000ea20008100a00 */
[----:B---3--:R-:W-:-:S04]  /*126f0*/  IMAD R39, R25, R20, RZ ;  /* 0x0000001419277224 */ /* 0x008fc800078e02ff */
[-C--:B------:R-:W-:Y:S01]  /*12700*/  IMAD R39, R21, R24.reuse, R39 ;  /* 0x0000001815277224 */ /* 0x080fe200078e0227 */
[----:B-1----:R-:W-:Y:S01]  /*12710*/  IADD3 R40, P1, PT, R44, UR30, RZ ;  /* 0x0000001e2c287c10 */ /* 0x002fe2000ff3e0ff */
[----:B------:R-:W-:Y:S02]  /*12720*/  IMAD.WIDE.U32 R20, R20, R24, R36 ;  /* 0x0000001814147225 */ /* 0x000fe400078e0024 */
[----:B------:R-:W3:Y:S04]  /*12730*/  LDG.E.64 R24, desc[UR16][R44.64] ;  /* 0x000000102c187981 */ /* 0x000ee8000c1e1b00 */
[----:B------:R-:W3:Y:S01]  /*12740*/  LDL.64 R36, [UR4+0x20] ;  /* 0x00002004ff247983 */ /* 0x000ee20008100a00 */
[----:B------:R-:W-:-:S03]  /*12750*/  IADD3.X R41, PT, PT, R45, UR5, RZ, P1, !PT ;  /* 0x000000052d297c10 */ /* 0x000fc60008ffe4ff */
[----:B------:R-:W3:Y:S04]  /*12760*/  LDL.64 R44, [UR4+0x28] ;  /* 0x00002804ff2c7983 */ /* 0x000ee80008100a00 */
[----:B------:R-:W3:Y:S01]  /*12770*/  LDG.E.64 R40, desc[UR16][R40.64] ;  /* 0x0000001028287981 */ /* 0x000ee2000c1e1b00 */
        /* <DEDUP_REMOVED lines=34> */
.L_x_8067:
        /* <DEDUP_REMOVED lines=9> */
[----:B------:R-:W-:Y:S01]  /*12a30*/  IMAD R5, R7, UR28, RZ ;  /* 0x0000001c07057c24 */ /* 0x000fe2000f8e02ff */
[----:B------:R-:W-:-:S03]  /*12a40*/  USHF.L.U64.HI UR5, UR28, 0x3, UR29 ;  /* 0x000000031c057899 */ /* 0x000fc6000801021d */
[----:B------:R-:W-:-:S04]  /*12a50*/  IMAD.WIDE.U32 R16, R6, UR28, R10 ;  /* 0x0000001c06107c25 */ /* 0x000fc8000f8e000a */
[----:B------:R-:W-:-:S04]  /*12a60*/  IMAD R5, R6, UR29, R5 ;  /* 0x0000001d06057c24 */ /* 0x000fc8000f8e0205 */
[----:B------:R-:W-:Y:S02]  /*12a70*/  IMAD.IADD R17, R17, 0x1, R5 ;  /* 0x0000000111117824 */ /* 0x000fe400078e0205 */
[----:B------:R-:W-:Y:S01]  /*12a80*/  IMAD.U32 R5, R6, 0x8, R1 ;  /* 0x0000000806057824 */ /* 0x000fe200078e0001 */
[----:B-1----:R-:W-:Y:S01]  /*12a90*/  LEA R20, P1, R16, UR18, 0x3 ;  /* 0x0000001210147c11 */ /* 0x002fe2000f8218ff */
[----:B------:R-:W-:-:S03]  /*12aa0*/  USHF.L.U32 UR18, UR28, 0x3, URZ ;  /* 0x000000031c127899 */ /* 0x000fc600080006ff */
[----:B------:R-:W2:Y:S01]  /*12ab0*/  LDL.64 R18, [R5+0xb0] ;  /* 0x0000b00005127983 */ /* 0x000ea20000100a00 */
[----:B------:R-:W-:Y:S02]  /*12ac0*/  LEA.HI.X R21, R16, UR19, R17, 0x3, P1 ;  /* 0x0000001310157c11 */ /* 0x000fe400088f1c11 */
[----:B------:R-:W-:Y:S01]  /*12ad0*/  IADD3 R32, P1, PT, R20, UR18, RZ ;  /* 0x0000001214207c10 */ /* 0x000fe2000ff3e0ff */
[----:B------:R-:W3:Y:S04]  /*12ae0*/  LDL.64 R28, [R5+0xb8] ;  /* 0x0000b800051c7983 */ /* 0x000ee80000100a00 */
[----:B------:R-:W2:Y:S01]  /*12af0*/  LDG.E.64 R16, desc[UR16][R20.64] ;  /* 0x0000001014107981 */ /* 0x000ea2000c1e1b00 */
[----:B------:R-:W-:Y:S02]  /*12b00*/  IADD3.X R33, PT, PT, R21, UR5, RZ, P1, !PT ;  /* 0x0000000515217c10 */ /* 0x000fe40008ffe4ff */
[----:B------:R-:W-:Y:S01]  /*12b10*/  IADD3 R34, P1, PT, R32, UR18, RZ ;  /* 0x0000001220227c10 */ /* 0x000fe2000ff3e0ff */
[----:B-----5:R-:W4:Y:S04]  /*12b20*/  LDL.64 R24, [R5+0xc0] ;  /* 0x0000c00005187983 */ /* 0x020f280000100a00 */
[----:B------:R1:W3:Y:S01]  /*12b30*/  LDG.E.64 R30, desc[UR16][R32.64] ;  /* 0x00000010201e7981 */ /* 0x0002e2000c1e1b00 */
[----:B------:R-:W-:-:S02]  /*12b40*/  IADD3.X R35, PT, PT, R33, UR5, RZ, P1, !PT ;  /* 0x0000000521237c10 */ /* 0x000fc40008ffe4ff */
[----:B------:R-:W-:Y:S01]  /*12b50*/  IADD3 R22, P1, PT, R34, UR18, RZ ;  /* 0x0000001222167c10 */ /* 0x000fe2000ff3e0ff */
[----:B------:R4:W4:Y:S04]  /*12b60*/  LDL.64 R20, [R5+0xc8] ;  /* 0x0000c80005147983 */ /* 0x0009280000100a00 */
[----:B------:R-:W4:Y:S01]  /*12b70*/  LDG.E.64 R26, desc[UR16][R34.64] ;  /* 0x00000010221a7981 */ /* 0x000f22000c1e1b00 */
[----:B------:R-:W-:-:S06]  /*12b80*/  IADD3.X R23, PT, PT, R35, UR5, RZ, P1, !PT ;  /* 0x0000000523177c10 */ /* 0x000fcc0008ffe4ff */
[----:B------:R-:W4:Y:S01]  /*12b90*/  LDG.E.64 R22, desc[UR16][R22.64] ;  /* 0x0000001016167981 */ /* 0x000f22000c1e1b00 */
[----:B------:R-:W-:-:S05]  /*12ba0*/  IADD3 R6, P1, PT, R6, 0x4, RZ ;  /* 0x0000000406067810 */ /* 0x000fca0007f3e0ff */
[----:B------:R-:W-:Y:S02]  /*12bb0*/  IMAD.X R7, RZ, RZ, R7, P1 ;  /* 0x000000ffff077224 */ /* 0x000fe400008e0607 */
[----:B--2---:R-:W-:Y:S02]  /*12bc0*/  IMAD R17, R17, R18, RZ ;  /* 0x0000001211117224 */ /* 0x004fe400078e02ff */
[----:B-1----:R-:W-:-:S04]  /*12bd0*/  IMAD.WIDE.U32 R32, R18, R16, R36 ;  /* 0x0000001012207225 */ /* 0x002fc800078e0024 */
[----:B------:R-:W-:-:S04]  /*12be0*/  IMAD R17, R19, R16, R17 ;  /* 0x0000001013117224 */ /* 0x000fc800078e0211 */
        /* <DEDUP_REMOVED lines=11> */
[----:B------:R-:W-:-:S04]  /*12ca0*/  IMAD.WIDE.U32 R36, R20, R22, R24 ;  /* 0x0000001614247225 */ /* 0x000fc800078e0018 */
[----:B------:R-:W-:-:S07]  /*12cb0*/  IMAD.IADD R37, R37, 0x1, R17 ;  /* 0x0000000125257824 */ /* 0x000fce00078e0211 */
.L_x_8069:
        /* <DEDUP_REMOVED lines=11> */
[----:B------:R-:W-:Y:S01]  /*12d70*/  IMAD R5, R7, UR28, RZ ;  /* 0x0000001c07057c24 */ /* 0x000fe2000f8e02ff */
[----:B-----5:R-:W-:Y:S01]  /*12d80*/  MOV R23, UR28 ;  /* 0x0000001c00177c02 */ /* 0x020fe20008000f00 */
[----:B------:R-:W-:Y:S02]  /*12d90*/  IMAD.MOV.U32 R17, RZ, RZ, R11 ;  /* 0x000000ffff117224 */ /* 0x000fe400078e000b */
[C---:B------:R-:W-:Y:S02]  /*12da0*/  IMAD R5, R6.reuse, UR29, R5 ;  /* 0x0000001d06057c24 */ /* 0x040fe4000f8e0205 */
[----:B------:R-:W-:-:S04]  /*12db0*/  IMAD.WIDE.U32 R16, R6, UR28, R16 ;  /* 0x0000001c06107c25 */ /* 0x000fc8000f8e0010 */
[----:B------:R-:W-:Y:S02]  /*12dc0*/  IMAD.IADD R5, R17, 0x1, R5 ;  /* 0x0000000111057824 */ /* 0x000fe400078e0205 */
[----:B------:R-:W-:Y:S01]  /*12dd0*/  IMAD.U32 R26, R6, 0x8, R1 ;  /* 0x00000008061a7824 */ /* 0x000fe200078e0001 */
[----:B-1----:R-:W-:-:S04]  /*12de0*/  LEA R24, P1, R16, UR4, 0x3 ;  /* 0x0000000410187c11 */ /* 0x002fc8000f8218ff */
        /* <DEDUP_REMOVED lines=19> */
.L_x_8070:
[----:B------:R-:W-:Y:S05]  /*12f20*/  BRA.U UP1, `(.L_x_8066) ;  /* 0x00000001013c7547 */ /* 0x000fea000b800000 */
[----:B------:R-:W1:Y:S01]  /*12f30*/  LDCU.64 UR4, c[0x0][0x398] ;  /* 0x00007300ff0477ac */ /* 0x000e620008000a00 */
[----:B------:R-:W-:Y:S02]  /*12f40*/  IMAD R7, R7, UR28, RZ ;  /* 0x0000001c07077c24 */ /* 0x000fe4000f8e02ff */
[----:B------:R-:W-:Y:S02]  /*12f50*/  IMAD.MOV.U32 R9, RZ, RZ, R11 ;  /* 0x000000ffff097224 */ /* 0x000fe400078e000b */
[C---:B------:R-:W-:Y:S02]  /*12f60*/  IMAD R5, R6.reuse, UR29, R7 ;  /* 0x0000001d06057c24 */ /* 0x040fe4000f8e0207 */
[C---:B------:R-:W-:Y:S01]  /*12f70*/  IMAD.WIDE.U32 R8, R6.reuse, UR28, R8 ;  /* 0x0000001c06087c25 */ /* 0x040fe2000f8e0008 */
[----:B------:R-:W-:-:S03]  /*12f80*/  LEA R6, R6, R1, 0x3 ;  /* 0x0000000106067211 */ /* 0x000fc600078e18ff */
[----:B------:R-:W-:-:S03]  /*12f90*/  IMAD.IADD R5, R9, 0x1, R5 ;  /* 0x0000000109057824 */ /* 0x000fc600078e0205 */
        /* <DEDUP_REMOVED lines=8> */
.L_x_8066:
[C---:B-----5:R-:W-:Y:S01]  /*13020*/  SHF.L.U64.HI R22, R12.reuse, 0x3, R13 ;  /* 0x000000030c167819 */ /* 0x060fe2000001020d */
[----:B------:R-:W-:Y:S01]  /*13030*/  IMAD.SHL.U32 R12, R12, 0x8, RZ ;  /* 0x000000080c0c7824 */ /* 0x000fe200078e00ff */
[----:B------:R-:W-:Y:S01]  /*13040*/  MOV R16, UR26 ;  /* 0x0000001a00107c02 */ /* 0x000fe20008000f00 */
[----:B--2---:R-:W-:Y:S02]  /*13050*/  IMAD.U32 R11, RZ, RZ, UR26 ;  /* 0x0000001aff0b7e24 */ /* 0x004fe4000f8e00ff */
[----:B------:R-:W-:Y:S02]  /*13060*/  IMAD.U32 R10, RZ, RZ, UR27 ;  /* 0x0000001bff0a7e24 */ /* 0x000fe4000f8e00ff */
[----:B------:R-:W-:Y:S01]  /*13070*/  IMAD.U32 R5, RZ, RZ, UR27 ;  /* 0x0000001bff057e24 */ /* 0x000fe2000f8e00ff */
[----:B------:R-:W-:Y:S06]  /*13080*/  BRA.U !UP0, `(.L_x_8071) ;  /* 0x0000000108887547 */ /* 0x000fec000b800000 */
[----:B------:R-:W-:Y:S01]  /*13090*/  BSSY.RECONVERGENT B0, `(.L_x_8071) ;  /* 0x0000021000007945 */ /* 0x000fe20003800200 */
[----:B0-----:R-:W-:Y:S01]  /*130a0*/  IMAD.U32 R26, RZ, RZ, UR12 ;  /* 0x0000000cff1a7e24 */ /* 0x001fe2000f8e00ff */
[----:B------:R-:W-:Y:S01]  /*130b0*/  MOV R25, UR13 ;  /* 0x0000000d00197c02 */ /* 0x000fe20008000f00 */
[----:B------:R-:W-:Y:S01]  /*130c0*/  IMAD.U32 R21, RZ, RZ, UR26 ;  /* 0x0000001aff157e24 */ /* 0x000fe2000f8e00ff */
[----:B------:R-:W-:Y:S01]  /*130d0*/  MOV R5, UR27 ;  /* 0x0000001b00057c02 */ /* 0x000fe20008000f00 */
[----:B------:R-:W-:Y:S02]  /*130e0*/  IMAD.U32 R23, RZ, RZ, UR27 ;  /* 0x0000001bff177e24 */ /* 0x000fe4000f8e00ff */
[----:B------:R-:W-:-:S07]  /*130f0*/  IMAD.U32 R11, RZ, RZ, UR26 ;  /* 0x0000001aff0b7e24 */ /* 0x000fce000f8e00ff */
.L_x_8072:
        /* <DEDUP_REMOVED lines=27> */
.L_x_8071:
[----:B------:R-:W-:Y:S05]  /*132b0*/  BRA.U !UP0, `(.L_x_8073) ;  /* 0x0000000108887547 */ /* 0x000fea000b800000 */
[----:B------:R-:W-:Y:S01]  /*132c0*/  BSSY.RECONVERGENT B0, `(.L_x_8073) ;  /* 0x0000021000007945 */ /* 0x000fe20003800200 */
[----:B0-----:R-:W-:Y:S01]  /*132d0*/  IMAD.U32 R26, RZ, RZ, UR12 ;  /* 0x0000000cff1a7e24 */ /* 0x001fe2000f8e00ff */
[----:B------:R-:W-:Y:S01]  /*132e0*/  MOV R24, UR27 ;  /* 0x0000001b00187c02 */ /* 0x000fe20008000f00 */
[----:B------:R-:W-:Y:S02]  /*132f0*/  IMAD.U32 R25, RZ, RZ, UR13 ;  /* 0x0000000dff197e24 */ /* 0x000fe4000f8e00ff */
[----:B------:R-:W-:Y:S02]  /*13300*/  IMAD.U32 R20, RZ, RZ, UR26 ;  /* 0x0000001aff147e24 */ /* 0x000fe4000f8e00ff */
[----:B------:R-:W-:Y:S02]  /*13310*/  IMAD.U32 R16, RZ, RZ, UR26 ;  /* 0x0000001aff107e24 */ /* 0x000fe4000f8e00ff */
[----:B------:R-:W-:-:S07]  /*13320*/  IMAD.U32 R10, RZ, RZ, UR27 ;  /* 0x0000001bff0a7e24 */ /* 0x000fce000f8e00ff */
.L_x_8074:
        /* <DEDUP_REMOVED lines=27> */
.L_x_8073:
        /* <DEDUP_REMOVED lines=19> */
.L_x_8075:
        /* <DEDUP_REMOVED lines=11> */
[----:B-1----:R-:W-:Y:S02]  /*136c0*/  ULOP3.LUT UR28, UR7, 0x7, URZ, 0xc0, !UPT ;  /* 0x00000007071c7892 */ /* 0x002fe4000f8ec0ff */
[----:B------:R-:W-:Y:S02]  /*136d0*/  UISETP.GE.U32.AND.EX UP1, UPT, UR25, URZ, UPT, UP1 ;  /* 0x000000ff1900728c */ /* 0x000fe4000bf26110 */
[----:B------:R-:W-:Y:S01]  /*136e0*/  UISETP.NE.U32.AND UP2, UPT, UR28, URZ, UPT ;  /* 0x000000ff1c00728c */ /* 0x000fe2000bf45070 */
[----:B------:R-:W1:Y:S03]  /*136f0*/  LDCU.64 UR18, c[0x0][0x3e8] ;  /* 0x00007d00ff1277ac */ /* 0x000e660008000a00 */
[----:B------:R-:W-:Y:S01]  /*13700*/  UISETP.NE.AND.EX UP2, UPT, URZ, URZ, UPT, UP2 ;  /* 0x000000ffff00728c */ /* 0x000fe2000bf45320 */
[----:B---3--:R-:W-:-:S02]  /*13710*/  IMAD R5, R15, UR4, RZ ;  /* 0x000000040f057c24 */ /* 0x008fc4000f8e02ff */
[----:B------:R-:W-:-:S04]  /*13720*/  IMAD.WIDE.U32 R8, R14, UR4, RZ ;  /* 0x000000040e087c25 */ /* 0x000fc8000f8e00ff */
[----:B------:R-:W-:-:S05]  /*13730*/  IMAD R5, R14, UR5, R5 ;  /* 0x000000050e057c24 */ /* 0x000fca000f8e0205 */
[----:B------:R-:W-:Y:S01]  /*13740*/  IADD3 R11, PT, PT, R9, R5, RZ ;  /* 0x00000005090b7210 */ /* 0x000fe20007ffe0ff */
[----:B-1----:R-:W-:Y:S06]  /*13750*/  BRA.U !UP1, `(.L_x_8077) ;  /* 0x0000000509507547 */ /* 0x002fec000b800000 */
[----:B------:R-:W1:Y:S01]  /*13760*/  LDCU.64 UR24, c[0x0][0x398] ;  /* 0x00007300ff1877ac */ /* 0x000e620008000a00 */
[----:B------:R-:W-:Y:S01]  /*13770*/  CS2R R20, SRZ ;  /* 0x0000000000147805 */ /* 0x000fe2000001ff00 */
[----:B------:R-:W-:Y:S02]  /*13780*/  ULOP3.LUT UR5, UR7, 0xfffffff8, URZ, 0xc0, !UPT ;  /* 0xfffffff807057892 */ /* 0x000fe4000f8ec0ff */
[----:B------:R-:W-:Y:S02]  /*13790*/  ULOP3.LUT UR9, UR9, 0x7fffffff, URZ, 0xc0, !UPT ;  /* 0x7fffffff09097892 */ /* 0x000fe4000f8ec0ff */
[----:B------:R-:W-:Y:S02]  /*137a0*/  UIMAD.WIDE.U32 UR22, UR18, 0x8, URZ ;  /* 0x00000008121678a5 */ /* 0x000fe4000f8e00ff */
[----:B------:R-:W-:Y:S01]  /*137b0*/  USHF.L.U32 UR4, UR19, 0x3, URZ ;  /* 0x0000000313047899 */ /* 0x000fe200080006ff */
[----:B------:R-:W-:Y:S02]  /*137c0*/  IMAD.U32 R6, RZ, RZ, UR5 ;  /* 0x00000005ff067e24 */ /* 0x000fe4000f8e00ff */
[----:B------:R-:W-:Y:S01]  /*137d0*/  IMAD.U32 R7, RZ, RZ, UR9 ;  /* 0x00000009ff077e24 */ /* 0x000fe2000f8e00ff */
[----:B------:R-:W-:Y:S01]  /*137e0*/  UIADD3 UR4, UPT, UPT, UR23, UR4, URZ ;  /* 0x0000000417047290 */ /* 0x000fe2000fffe0ff */
[----:B-1----:R-:W-:Y:S01]  /*137f0*/  LEA R40, P0, R8, UR24, 0x3 ;  /* 0x0000001808287c11 */ /* 0x002fe2000f8018ff */
[----:B------:R-:W-:-:S03]  /*13800*/  USHF.L.U64.HI UR24, UR18, 0x6, UR19 ;  /* 0x0000000612187899 */ /* 0x000fc60008010213 */
[----:B------:R-:W-:-:S09]  /*13810*/  LEA.HI.X R5, R8, UR25, R11, 0x3, P0 ;  /* 0x0000001908057c11 */ /* 0x000fd200080f1c0b */
.L_x_8078:
[----:B------:R-:W-:Y:S01]  /*13820*/  IMAD.MOV.U32 R41, RZ, RZ, R5 ;  /* 0x000000ffff297224 */ /* 0x000fe200078e0005 */
[----:B------:R-:W2:Y:S01]  /*13830*/  LDL.64 R22, [UR8+-0x10] ;  /* 0xfffff008ff167983 */ /* 0x000ea20008100a00 */
[----:B------:R-:W-:-:S03]  /*13840*/  IADD3 R26, P0, PT, R40, UR22, RZ ;  /* 0x00000016281a7c10 */ /* 0x000fc6000ff1e0ff */
[----:B------:R-:W2:Y:S01]  /*13850*/  LDG.E.64 R18, desc[UR16][R40.64] ;  /* 0x0000001028127981 */ /* 0x000ea2000c1e1b00 */
[----:B------:R-:W-:-:S03]  /*13860*/  IADD3.X R27, PT, PT, R5, UR4, RZ, P0, !PT ;  /* 0x00000004051b7c10 */ /* 0x000fc600087fe4ff */
[----:B------:R-:W3:Y:S04]  /*13870*/  LDL.64 R16, [UR8+-0x8] ;  /* 0xfffff808ff107983 */ /* 0x000ee80008100a00 */
[----:B------:R-:W3:Y:S01]  /*13880*/  LDG.E.64 R12, desc[UR16][R26.64] ;  /* 0x000000101a0c7981 */ /* 0x000ee2000c1e1b00 */
[----:B------:R-:W-:-:S03]  /*13890*/  IADD3 R38, P0, PT, R26, UR22, RZ ;  /* 0x000000161a267c10 */ /* 0x000fc6000ff1e0ff */
[----:B------:R-:W4:Y:S01]  /*138a0*/  LDL.64 R34, [UR8] ;  /* 0x00000008ff227983 */ /* 0x000f220008100a00 */
[----:B------:R-:W-:Y:S02]  /*138b0*/  IADD3.X R39, PT, PT, R27, UR4, RZ, P0, !PT ;  /* 0x000000041b277c10 */ /* 0x000fe400087fe4ff */
[----:B------:R-:W-:Y:S01]  /*138c0*/  IADD3 R42, P0, PT, R38, UR22, RZ ;  /* 0x00000016262a7c10 */ /* 0x000fe2000ff1e0ff */
[----:B------:R-:W5:Y:S04]  /*138d0*/  LDL.64 R30, [UR8+0x8] ;  /* 0x00000808ff1e7983 */ /* 0x000f680008100a00 */
[----:B------:R-:W4:Y:S01]  /*138e0*/  LDG.E.64 R36, desc[UR16][R38.64] ;  /* 0x0000001026247981 */ /* 0x000f22000c1e1b00 */
[----:B------:R-:W-:Y:S02]  /*138f0*/  IADD3.X R43, PT, PT, R39, UR4, RZ, P0, !PT ;  /* 0x00000004272b7c10 */ /* 0x000fe400087fe4ff */
[----:B------:R-:W-:Y:S01]  /*13900*/  IADD3 R24, P0, PT, R42, UR22, RZ ;  /* 0x000000162a187c10 */ /* 0x000fe2000ff1e0ff */
[----:B------:R-:W5:Y:S04]  /*13910*/  LDL.64 R26, [UR8+0x10] ;  /* 0x00001008ff1a7983 */ /* 0x000f680008100a00 */
[----:B------:R1:W5:Y:S01]  /*13920*/  LDG.E.64 R32, desc[UR16][R42.64] ;  /* 0x000000102a207981 */ /* 0x000362000c1e1b00 */
[----:B------:R-:W-:-:S02]  /*13930*/  IADD3.X R25, PT, PT, R43, UR4, RZ, P0, !PT ;  /* 0x000000042b197c10 */ /* 0x000fc400087fe4ff */
[----:B------:R-:W-:-:S03]  /*13940*/  IADD3 R44, P0, PT, R24, UR22, RZ ;  /* 0x00000016182c7c10 */ /* 0x000fc6000ff1e0ff */
[----:B------:R-:W5:Y:S01]  /*13950*/  LDG.E.64 R28, desc[UR16][R24.64] ;  /* 0x00000010181c7981 */ /* 0x000f62000c1e1b00 */
[----:B------:R-:W-:Y:S02]  /*13960*/  IADD3.X R45, PT, PT, R25, UR4, RZ, P0, !PT ;  /* 0x00000004192d7c10 */ /* 0x000fe400087fe4ff */
[----:B-1----:R-:W-:-:S03]  /*13970*/  IADD3 R42, P0, PT, R44, UR22, RZ ;  /* 0x000000162c2a7c10 */ /* 0x002fc6000ff1e0ff */
[----:B------:R-:W5:Y:S01]  /*13980*/  LDG.E.64 R24, desc[UR16][R44.64] ;  /* 0x000000102c187981 */ /* 0x000f62000c1e1b00 */
[----:B------:R-:W-:Y:S01]  /*13990*/  IADD3.X R43, PT, PT, R45, UR4, RZ, P0, !PT ;  /* 0x000000042d2b7c10 */ /* 0x000fe200087fe4ff */
[----:B--2---:R-:W-:Y:S02]  /*139a0*/  IMAD R19, R19, R22, RZ ;  /* 0x0000001613137224 */ /* 0x004fe400078e02ff */
[-C--:B------:R-:W-:Y:S02]  /*139b0*/  IMAD.WIDE.U32 R38, R22, R18.reuse, R20 ;  /* 0x0000001216267225 */ /* 0x080fe400078e0014 */
[----:B------:R-:W2:Y:S02]  /*139c0*/  LDG.E.64 R20, desc[UR16][R42.64] ;  /* 0x000000102a147981 */ /* 0x000ea4000c1e1b00 */
[----:B------:R-:W-:Y:S02]  /*139d0*/  IMAD R19, R23, R18, R19 ;  /* 0x0000001217137224 */ /* 0x000fe400078e0213 */
[----:B------:R-:W2:Y:S01]  /*139e0*/  LDL.64 R22, [UR8+0x18] ;  /* 0x00001808ff167983 */ /* 0x000ea20008100a00 */
[----:B---3--:R-:W-:-:S02]  /*139f0*/  IMAD R41, R13, R16, RZ ;  /* 0x000000100d297224 */ /* 0x008fc400078e02ff */
[----:B------:R-:W-:Y:S02]  /*13a00*/  IADD3 R39, PT, PT, R39, R19, RZ ;  /* 0x0000001327277210 */ /* 0x000fe40007ffe0ff */
[-C--:B------:R-:W-:Y:S01]  /*13a10*/  IMAD R41, R17, R12.reuse, R41 ;  /* 0x0000000c11297224 */ /* 0x080fe200078e0229 */
[----:B------:R-:W3:Y:S01]  /*13a20*/  LDL.64 R18, [UR8+0x20] ;  /* 0x00002008ff127983 */ /* 0x000ee20008100a00 */
[----:B------:R-:W-:Y:S01]  /*13a30*/  IMAD.WIDE.U32 R38, R16, R12, R38 ;  /* 0x0000000c10267225 */ /* 0x000fe200078e0026 */
[----:B------:R-:W-:Y:S02]  /*13a40*/  IADD3 R12, P0, PT, R42, UR22, RZ ;  /* 0x000000162a0c7c10 */ /* 0x000fe4000ff1e0ff */
[----:B------:R-:W3:Y:S02]  /*13a50*/  LDL.64 R16, [UR8+0x28] ;  /* 0x00002808ff107983 */ /* 0x000ee40008100a00 */
[----:B------:R-:W-:-:S06]  /*13a60*/  IADD3.X R13, PT, PT, R43, UR4, RZ, P0, !PT ;  /* 0x000000042b0d7c10 */ /* 0x000fcc00087fe4ff */
[----:B------:R-:W3:Y:S01]  /*13a70*/  LDG.E.64 R12, desc[UR16][R12.64] ;  /* 0x000000100c0c7981 */ /* 0x000ee2000c1e1b00 */
        /* <DEDUP_REMOVED lines=34> */
.L_x_8077:
        /* <DEDUP_REMOVED lines=8> */
[----:B------:R-:W-:Y:S02]  /*13d20*/  IMAD R5, R7, UR18, RZ ;  /* 0x0000001207057c24 */ /* 0x000fe4000f8e02ff */
[----:B------:R-:W-:Y:S01]  /*13d30*/  IMAD.MOV.U32 R10, RZ, RZ, R8 ;  /* 0x000000ffff0a7224 */ /* 0x000fe200078e0008 */
[----:B------:R-:W-:Y:S02]  /*13d40*/  USHF.L.U64.HI UR5, UR18, 0x3, UR19 ;  /* 0x0000000312057899 */ /* 0x000fe40008010213 */
[C---:B------:R-:W-:Y:S02]  /*13d50*/  IMAD R5, R6.reuse, UR19, R5 ;  /* 0x0000001306057c24 */ /* 0x040fe4000f8e0205 */
[----:B------:R-:W-:-:S04]  /*13d60*/  IMAD.WIDE.U32 R12, R6, UR18, R10 ;  /* 0x00000012060c7c25 */ /* 0x000fc8000f8e000a */
[----:B------:R-:W-:Y:S02]  /*13d70*/  IMAD.IADD R13, R13, 0x1, R5 ;  /* 0x000000010d0d7824 */ /* 0x000fe400078e0205 */
[----:B------:R-:W-:Y:S01]  /*13d80*/  IMAD.U32 R5, R6, 0x8, R1 ;  /* 0x0000000806057824 */ /* 0x000fe200078e0001 */
[----:B-1----:R-:W-:Y:S01]  /*13d90*/  LEA R28, P0, R12, UR8, 0x3 ;  /* 0x000000080c1c7c11 */ /* 0x002fe2000f8018ff */
[----:B------:R-:W-:-:S03]  /*13da0*/  USHF.L.U32 UR8, UR18, 0x3, URZ ;  /* 0x0000000312087899 */ /* 0x000fc600080006ff */
[----:B------:R-:W2:Y:S01]  /*13db0*/  LDL.64 R22, [R5+0xb0] ;  /* 0x0000b00005167983 */ /* 0x000ea20000100a00 */
[----:B------:R-:W-:-:S03]  /*13dc0*/  LEA.HI.X R29, R12, UR9, R13, 0x3, P0 ;  /* 0x000000090c1d7c11 */ /* 0x000fc600080f1c0d */
[----:B------:R-:W3:Y:S01]  /*13dd0*/  LDL.64 R16, [R5+0xb8] ;  /* 0x0000b80005107983 */ /* 0x000ee20000100a00 */
[----:B------:R-:W-:-:S03]  /*13de0*/  IADD3 R32, P0, PT, R28, UR8, RZ ;  /* 0x000000081c207c10 */ /* 0x000fc6000ff1e0ff */
[----:B------:R-:W2:Y:S01]  /*13df0*/  LDG.E.64 R12, desc[UR16][R28.64] ;  /* 0x000000101c0c7981 */ /* 0x000ea2000c1e1b00 */
[----:B------:R-:W-:Y:S02]  /*13e00*/  IADD3.X R33, PT, PT, R29, UR5, RZ, P0, !PT ;  /* 0x000000051d217c10 */ /* 0x000fe400087fe4ff */
[----:B------:R-:W-:Y:S01]  /*13e10*/  IADD3 R34, P0, PT, R32, UR8, RZ ;  /* 0x0000000820227c10 */ /* 0x000fe2000ff1e0ff */
[----:B------:R-:W4:Y:S04]  /*13e20*/  LDL.64 R24, [R5+0xc0] ;  /* 0x0000c00005187983 */ /* 0x000f280000100a00 */
[----:B------:R-:W3:Y:S01]  /*13e30*/  LDG.E.64 R18, desc[UR16][R32.64] ;  /* 0x0000001020127981 */ /* 0x000ee2000c1e1b00 */
[----:B------:R-:W-:Y:S02]  /*13e40*/  IADD3.X R35, PT, PT, R33, UR5, RZ, P0, !PT ;  /* 0x0000000521237c10 */ /* 0x000fe400087fe4ff */
[----:B------:R-:W-:Y:S01]  /*13e50*/  IADD3 R30, P0, PT, R34, UR8, RZ ;  /* 0x00000008221e7c10 */ /* 0x000fe2000ff1e0ff */
[----:B------:R4:W5:Y:S04]  /*13e60*/  LDL.64 R28, [R5+0xc8] ;  /* 0x0000c800051c7983 */ /* 0x0009680000100a00 */
[----:B------:R-:W4:Y:S01]  /*13e70*/  LDG.E.64 R26, desc[UR16][R34.64] ;  /* 0x00000010221a7981 */ /* 0x000f22000c1e1b00 */
[----:B------:R-:W-:-:S06]  /*13e80*/  IADD3.X R31, PT, PT, R35, UR5, RZ, P0, !PT ;  /* 0x00000005231f7c10 */ /* 0x000fcc00087fe4ff */
        /* <DEDUP_REMOVED lines=17> */
[----:B------:R-:W-:-:S05]  /*13fa0*/  IMAD.WIDE.U32 R20, R28, R30, R24 ;  /* 0x0000001e1c147225 */ /* 0x000fca00078e0018 */
[----:B------:R-:W-:-:S07]  /*13fb0*/  IADD3 R21, PT, PT, R21, R13, RZ ;  /* 0x0000000d15157210 */ /* 0x000fce0007ffe0ff */
.L_x_8079:
        /* <DEDUP_REMOVED lines=10> */
[----:B------:R-:W-:Y:S01]  /*14060*/  IMAD R5, R7, UR18, RZ ;  /* 0x0000001207057c24 */ /* 0x000fe2000f8e02ff */
[C---:B------:R-:W-:Y:S01]  /*14070*/  LEA R26, R6.reuse, R1, 0x3 ;  /* 0x00000001061a7211 */ /* 0x040fe200078e18ff */
[----:B------:R-:W-:Y:S02]  /*14080*/  IMAD.MOV.U32 R12, RZ, RZ, R8 ;  /* 0x000000ffff0c7224 */ /* 0x000fe400078e0008 */
[----:B------:R-:W-:Y:S02]  /*14090*/  IMAD.MOV.U32 R13, RZ, RZ, R11 ;  /* 0x000000ffff0d7224 */ /* 0x000fe400078e000b */
[C---:B------:R-:W-:Y:S02]  /*140a0*/  IMAD R5, R6.reuse, UR19, R5 ;  /* 0x0000001306057c24 */ /* 0x040fe4000f8e0205 */
[----:B------:R-:W-:-:S04]  /*140b0*/  IMAD.WIDE.U32 R12, R6, UR18, R12 ;  /* 0x00000012060c7c25 */ /* 0x000fc8000f8e000c */
[----:B------:R-:W-:Y:S02]  /*140c0*/  IMAD.IADD R5, R13, 0x1, R5 ;  /* 0x000000010d057824 */ /* 0x000fe400078e0205 */
[----:B------:R-:W-:Y:S02]  /*140d0*/  IMAD.U32 R17, RZ, RZ, UR18 ;  /* 0x00000012ff117e24 */ /* 0x000fe4000f8e00ff */
[----:B------:R-:W-:Y:S01]  /*140e0*/  IMAD.U32 R24, RZ, RZ, UR19 ;  /* 0x00000013ff187e24 */ /* 0x000fe2000f8e00ff */
[----:B-1----:R-:W-:-:S04]  /*140f0*/  LEA R18, P0, R12, UR4, 0x3 ;  /* 0x000000040c127c11 */ /* 0x002fc8000f8018ff */
[----:B------:R-:W-:Y:S01]  /*14100*/  LEA.HI.X R19, R12, UR5, R5, 0x3, P0 ;  /* 0x000000050c137c11 */ /* 0x000fe200080f1c05 */
[----:B------:R-:W-:Y:S01]  /*14110*/  IMAD.U32 R5, RZ, RZ, UR18 ;  /* 0x00000012ff057e24 */ /* 0x000fe2000f8e00ff */
[----:B------:R-:W2:Y:S01]  /*14120*/  LDL.64 R12, [R26+0xb0] ;  /* 0x0000b0001a0c7983 */ /* 0x000ea20000100a00 */
[----:B------:R-:W-:-:S03]  /*14130*/  LEA R16, P0, R17, R18, 0x3 ;  /* 0x0000001211107211 */ /* 0x000fc600078018ff */
        /* <DEDUP_REMOVED lines=14> */
.L_x_8080:
[----:B------:R-:W-:Y:S05]  /*14220*/  BRA.U UP1, `(.L_x_8076) ;  /* 0x00000001013c7547 */ /* 0x000fea000b800000 */
[----:B------:R-:W1:Y:S01]  /*14230*/  LDCU.64 UR4, c[0x0][0x398] ;  /* 0x00007300ff0477ac */ /* 0x000e620008000a00 */
[----:B------:R-:W-:Y:S02]  /*14240*/  IMAD R7, R7, UR18, RZ ;  /* 0x0000001207077c24 */ /* 0x000fe4000f8e02ff */
[----:B------:R-:W-:Y:S02]  /*14250*/  IMAD.MOV.U32 R9, RZ, RZ, R11 ;  /* 0x000000ffff097224 */ /* 0x000fe400078e000b */
[C---:B------:R-:W-:Y:S02]  /*14260*/  IMAD R5, R6.reuse, UR19, R7 ;  /* 0x0000001306057c24 */ /* 0x040fe4000f8e0207 */
[----:B------:R-:W-:-:S04]  /*14270*/  IMAD.WIDE.U32 R8, R6, UR18, R8 ;  /* 0x0000001206087c25 */ /* 0x000fc8000f8e0008 */
[----:B------:R-:W-:Y:S01]  /*14280*/  IMAD.U32 R6, R6, 0x8, R1 ;  /* 0x0000000806067824 */ /* 0x000fe200078e0001 */
[----:B------:R-:W-:-:S05]  /*14290*/  IADD3 R5, PT, PT, R9, R5, RZ ;  /* 0x0000000509057210 */ /* 0x000fca0007ffe0ff */
        /* <DEDUP_REMOVED lines=8> */
.L_x_8076:
[----:B--2---:R-:W2:Y:S01]  /*14320*/  S2R R10, SR_TID.X ;  /* 0x00000000000a7919 */ /* 0x004ea20000002100 */
[----:B------:R-:W-:Y:S01]  /*14330*/  IMAD.U32 R9, RZ, RZ, UR26 ;  /* 0x0000001aff097e24 */ /* 0x000fe2000f8e00ff */
[----:B------:R-:W-:Y:S01]  /*14340*/  MOV R12, UR26 ;  /* 0x0000001a000c7c02 */ /* 0x000fe20008000f00 */
        /* <DEDUP_REMOVED lines=10> */
.L_x_8082:
        /* <DEDUP_REMOVED lines=9> */
[----:B------:R-:W-:-:S05]  /*14480*/  IADD3 R11, P1, PT, R26, R11, RZ ;  /* 0x0000000b1a0b7210 */ /* 0x000fca0007f3e0ff */
[----:B------:R-:W-:Y:S01]  /*14490*/  IMAD.X R13, R27, 0x1, R13, P1 ;  /* 0x000000011b0d7824 */ /* 0x000fe200008e060d */
[----:B---3-5:R-:W-:Y:S02]  /*144a0*/  ISETP.GE.U32.AND P0, PT, R16, R20, PT ;  /* 0x000000141000720c */ /* 0x028fe40003f06070 */
[----:B------:R-:W-:Y:S02]  /*144b0*/  IADD3 R16, P3, P4, R9, 0x8, R18 ;  /* 0x0000000809107810 */ /* 0x000fe40007c7e012 */
[----:B------:R-:W-:-:S04]  /*144c0*/  ISETP.GE.AND.EX P0, PT, R17, R21, PT, P0 ;  /* 0x000000151100720c */ /* 0x000fc80003f06300 */
[----:B------:R-:W-:Y:S02]  /*144d0*/  SEL R26, R11, R24, !P0 ;  /* 0x000000180b1a7207 */ /* 0x000fe40004000000 */
[----:B------:R-:W-:Y:S02]  /*144e0*/  SEL R27, R13, R19, !P0 ;  /* 0x000000130d1b7207 */ /* 0x000fe40004000000 */
[----:B------:R-:W-:Y:S02]  /*144f0*/  ISETP.GT.U32.AND P1, PT, R26, RZ, PT ;  /* 0x000000ff1a00720c */ /* 0x000fe40003f24070 */
[----:B------:R-:W-:Y:S02]  /*14500*/  IADD3 R11, P2, PT, R6, 0x8, RZ ;  /* 0x00000008060b7810 */ /* 0x000fe40007f5e0ff */
[----:B------:R-:W-:Y:S02]  /*14510*/  ISETP.GT.AND.EX P1, PT, R27, RZ, PT, P1 ;  /* 0x000000ff1b00720c */ /* 0x000fe40003f24310 */
[----:B------:R-:W-:-:S02]  /*14520*/  IADD3.X R6, PT, PT, R5, RZ, R22, P3, P4 ;  /* 0x000000ff05067210 */ /* 0x000fc40001fe8416 */
[----:B------:R-:W-:Y:S02]  /*14530*/  IADD3.X R7, PT, PT, RZ, R7, RZ, P2, !PT ;  /* 0x00000007ff077210 */ /* 0x000fe400017fe4ff */
[----:B------:R-:W-:Y:S02]  /*14540*/  SEL R9, R16, R9, !P0 ;  /* 0x0000000910097207 */ /* 0x000fe40004000000 */
[----:B------:R-:W-:Y:S02]  /*14550*/  SEL R5, R6, R5, !P0 ;  /* 0x0000000506057207 */ /* 0x000fe40004000000 */
[----:B------:R-:W-:Y:S02]  /*14560*/  SEL R23, R11, R23, !P0 ;  /* 0x000000170b177207 */ /* 0x000fe40004000000 */
[----:B------:R-:W-:Y:S01]  /*14570*/  SEL R25, R7, R25, !P0 ;  /* 0x0000001907197207 */ /* 0x000fe20004000000 */
[----:B------:R-:W-:Y:S06]  /*14580*/  @P1 BRA `(.L_x_8082) ;  /* 0xfffffffc00981947 */ /* 0x000fec000383ffff */
[----:B-1----:R-:W-:Y:S05]  /*14590*/  BSYNC.RECONVERGENT B0 ;  /* 0x0000000000007941 */ /* 0x002fea0003800200 */
.L_x_8081:
[----:B------:R-:W-:Y:S05]  /*145a0*/  BRA.U !UP0, `(.L_x_8083) ;  /* 0x0000000108787547 */ /* 0x000fea000b800000 */
[----:B------:R-:W-:Y:S01]  /*145b0*/  BSSY.RECONVERGENT B0, `(.L_x_8083) ;  /* 0x000001d000007945 */ /* 0x000fe20003800200 */
[----:B------:R-:W-:Y:S02]  /*145c0*/  IMAD.U32 R12, RZ, RZ, UR26 ;  /* 0x0000001aff0c7e24 */ /* 0x000fe4000f8e00ff */
[----:B------:R-:W-:-:S07]  /*145d0*/  IMAD.U32 R8, RZ, RZ, UR27 ;  /* 0x0000001bff087e24 */ /* 0x000fce000f8e00ff */
.L_x_8084:
[--C-:B------:R-:W-:Y:S02]  /*145e0*/  SHF.R.U64 R23, R0, 0x1, R3.reuse ;  /* 0x0000000100177819 */ /* 0x100fe40000001203 */
[----:B------:R-:W-:-:S03]  /*145f0*/  SHF.R.U32.HI R18, RZ, 0x1, R3 ;  /* 0x00000001ff127819 */ /* 0x000fc60000011603 */
[C---:B------:R-:W-:Y:S01]  /*14600*/  IMAD.SHL.U32 R13, R23.reuse, 0x8, RZ ;  /* 0x00000008170d7824 */ /* 0x040fe200078e00ff */
[----:B------:R-:W-:-:S04]  /*14610*/  SHF.L.U64.HI R19, R23, 0x3, R18 ;  /* 0x0000000317137819 */ /* 0x000fc80000010212 */
[----:B------:R-:W-:-:S04]  /*14620*/  IADD3 R6, P0, PT, R2, R13, RZ ;  /* 0x0000000d02067210 */ /* 0x000fc80007f1e0ff */
[----:B------:R-:W-:-:S05]  /*14630*/  IADD3.X R7, PT, PT, R4, R19, RZ, P0, !PT ;  /* 0x0000001304077210 */ /* 0x000fca00007fe4ff */
[----:B------:R-:W3:Y:S01]  /*14640*/  LDG.E.64 R16, desc[UR16][R6.64] ;  /* 0x0000001006107981 */ /* 0x000ee2000c1e1b00 */
[----:B------:R-:W-:-:S04]  /*14650*/  LOP3.LUT R11, RZ, R23, RZ, 0x33, !PT ;  /* 0x00000017ff0b7212 */ /* 0x000fc800078e33ff */
[----:B------:R-:W-:Y:S02]  /*14660*/  IADD3 R0, P1, PT, R0, R11, RZ ;  /* 0x0000000b00007210 */ /* 0x000fe40007f3e0ff */
[----:B------:R-:W-:-:S04]  /*14670*/  IADD3 R11, P3, P4, R12, 0x8, R13 ;  /* 0x000000080c0b7810 */ /* 0x000fc80007c7e00d */
[----:B------:R-:W-:Y:S02]  /*14680*/  IADD3.X R13, PT, PT, R8, RZ, R19, P3, P4 ;  /* 0x000000ff080d7210 */ /* 0x000fe40001fe8413 */
[----:B---3-5:R-:W-:Y:S02]  /*14690*/  ISETP.GE.U32.AND P0, PT, R20, R16, PT ;  /* 0x000000101400720c */ /* 0x028fe40003f06070 */
[----:B------:R-:W-:Y:S02]  /*146a0*/  LOP3.LUT R16, RZ, R18, RZ, 0x33, !PT ;  /* 0x00000012ff107212 */ /* 0x000fe400078e33ff */
[----:B------:R-:W-:Y:S02]  /*146b0*/  ISETP.GE.AND.EX P0, PT, R21, R17, PT, P0 ;  /* 0x000000111500720c */ /* 0x000fe40003f06300 */
[----:B------:R-:W-:Y:S01]  /*146c0*/  IADD3 R17, P2, PT, R6, 0x8, RZ ;  /* 0x0000000806117810 */ /* 0x000fe20007f5e0ff */
[----:B------:R-:W-:Y:S01]  /*146d0*/  IMAD.X R3, R3, 0x1, R16, P1 ;  /* 0x0000000103037824 */ /* 0x000fe200008e0610 */
[----:B------:R-:W-:-:S02]  /*146e0*/  SEL R0, R23, R0, !P0 ;  /* 0x0000000017007207 */ /* 0x000fc40004000000 */
[----:B------:R-:W-:Y:S01]  /*146f0*/  SEL R12, R12, R11, !P0 ;  /* 0x0000000b0c0c7207 */ /* 0x000fe20004000000 */
[----:B------:R-:W-:Y:S01]  /*14700*/  IMAD.X R7, RZ, RZ, R7, P2 ;  /* 0x000000ffff077224 */ /* 0x000fe200010e0607 */
[----:B------:R-:W-:Y:S02]  /*14710*/  SEL R3, R18, R3, !P0 ;  /* 0x0000000312037207 */ /* 0x000fe40004000000 */
[----:B------:R-:W-:Y:S02]  /*14720*/  ISETP.GT.U32.AND P1, PT, R0, RZ, PT ;  /* 0x000000ff0000720c */ /* 0x000fe40003f24070 */
[----:B------:R-:W-:Y:S02]  /*14730*/  SEL R8, R8, R13, !P0 ;  /* 0x0000000d08087207 */ /* 0x000fe40004000000 */
[----:B------:R-:W-:Y:S02]  /*14740*/  ISETP.GT.AND.EX P1, PT, R3, RZ, PT, P1 ;  /* 0x000000ff0300720c */ /* 0x000fe40003f24310 */
[----:B------:R-:W-:-:S02]  /*14750*/  SEL R2, R2, R17, !P0 ;  /* 0x0000001102027207 */ /* 0x000fc40004000000 */
[----:B------:R-:W-:-:S09]  /*14760*/  SEL R4, R4, R7, !P0 ;  /* 0x0000000704047207 */ /* 0x000fd20004000000 */
[----:B------:R-:W-:Y:S05]  /*14770*/  @P1 BRA `(.L_x_8084) ;  /* 0xfffffffc00981947 */ /* 0x000fea000383ffff */
[----:B01----:R-:W-:Y:S05]  /*14780*/  BSYNC.RECONVERGENT B0 ;  /* 0x0000000000007941 */ /* 0x003fea0003800200 */
.L_x_8083:
[----:B------:R-:W3:Y:S01]  /*14790*/  LDCU.64 UR4, c[0x0][0x418] ;  /* 0x00008300ff0477ac */ /* 0x000ee20008000a00 */
[C---:B------:R-:W-:Y:S01]  /*147a0*/  IADD3 R12, P0, PT, -R9.reuse, R12, RZ ;  /* 0x0000000c090c7210 */ /* 0x040fe20007f1e1ff */
[C---:B------:R-:W-:Y:S01]  /*147b0*/  IMAD.SHL.U32 R0, R14.reuse, 0x8, RZ ;  /* 0x000000080e007824 */ /* 0x040fe200078e00ff */
[----:B------:R-:W-:Y:S02]  /*147c0*/  IADD3 R4, P2, PT, R9, -UR20, RZ ;  /* 0x8000001409047c10 */ /* 0x000fe4000ff5e0ff */
[----:B------:R-:W-:Y:S02]  /*147d0*/  SHF.L.U64.HI R14, R14, 0x3, R15 ;  /* 0x000000030e0e7819 */ /* 0x000fe4000001020f */
[----:B------:R-:W-:-:S04]  /*147e0*/  IADD3 R6, P1, PT, R0, UR10, RZ ;  /* 0x0000000a00067c10 */ /* 0x000fc8000ff3e0ff */
[----:B------:R-:W-:Y:S01]  /*147f0*/  IADD3.X R7, PT, PT, R14, UR11, RZ, P1, !PT ;  /* 0x0000000b0e077c10 */ /* 0x000fe20008ffe4ff */
[----:B---3--:R-:W-:-:S06]  /*14800*/  UIMAD.WIDE.U32 UR4, UR6, 0x8, UR4 ;  /* 0x00000008060478a5 */ /* 0x008fcc000f8e0004 */
[----:B------:R-:W-:Y:S01]  /*14810*/  MOV R3, UR5 ;  /* 0x0000000500037c02 */ /* 0x000fe20008000f00 */
[----:B------:R-:W-:-:S04]  /*14820*/  IMAD.U32 R2, RZ, RZ, UR4 ;  /* 0x00000004ff027e24 */ /* 0x000fc8000f8e00ff */
[----:B--2---:R-:W-:-:S04]  /*14830*/  IMAD.WIDE.U32 R10, R10, 0x10, R2 ;  /* 0x000000100a0a7825 */ /* 0x004fc800078e0002 */
[----:B------:R-:W-:Y:S01]  /*14840*/  IMAD.X R3, R8, 0x1, ~R5, P0 ;  /* 0x0000000108037824 */ /* 0x000fe200000e0e05 */
[----:B------:R-:W-:Y:S02]  /*14850*/  IADD3.X R5, PT, PT, R5, ~UR21, RZ, P2, !PT ;  /* 0x8000001505057c10 */ /* 0x000fe400097fe4ff */
[----:B------:R-:W-:Y:S02]  /*14860*/  IADD3 R8, P0, PT, R0, UR14, RZ ;  /* 0x0000000e00087c10 */ /* 0x000fe4000ff1e0ff */
[--C-:B------:R-:W-:Y:S02]  /*14870*/  SHF.R.S64 R2, R12, 0x3, R3.reuse ;  /* 0x000000030c027819 */ /* 0x100fe40000001003 */
[----:B------:R-:W-:Y:S02]  /*14880*/  SHF.R.S32.HI R3, RZ, 0x3, R3 ;  /* 0x00000003ff037819 */ /* 0x000fe40000011403 */
[--C-:B------:R-:W-:Y:S02]  /*14890*/  SHF.R.S64 R4, R4, 0x3, R5.reuse ;  /* 0x0000000304047819 */ /* 0x100fe40000001005 */
[----:B------:R-:W-:Y:S01]  /*148a0*/  IADD3.X R9, PT, PT, R14, UR15, RZ, P0, !PT ;  /* 0x0000000f0e097c10 */ /* 0x000fe200087fe4ff */
[----:B------:R-:W-:Y:S01]  /*148b0*/  STG.E.64 desc[UR16][R6.64], R2 ;  /* 0x0000000206007986 */ /* 0x000fe2000c101b10 */
[----:B------:R-:W-:-:S05]  /*148c0*/  SHF.R.S32.HI R5, RZ, 0x3, R5 ;  /* 0x00000003ff057819 */ /* 0x000fca0000011405 */
[----:B------:R-:W-:Y:S04]  /*148d0*/  STG.E.64 desc[UR16][R8.64], R4 ;  /* 0x0000000408007986 */ /* 0x000fe8000c101b10 */
[----:B------:R-:W-:Y:S04]  /*148e0*/  STG.E.128 desc[UR16][R10.64], RZ ;  /* 0x000000ff0a007986 */ /* 0x000fe8000c101d10 */
[----:B------:R-:W-:Y:S04]  /*148f0*/  STG.E.128 desc[UR16][R10.64+0x800], RZ ;  /* 0x000800ff0a007986 */ /* 0x000fe8000c101d10 */
[----:B------:R-:W-:Y:S04]  /*14900*/  STG.E.128 desc[UR16][R10.64+0x1000], RZ ;  /* 0x001000ff0a007986 */ /* 0x000fe8000c101d10 */
[----:B------:R-:W-:Y:S01]  /*14910*/  STG.E.128 desc[UR16][R10.64+0x1800], RZ ;  /* 0x001800ff0a007986 */ /* 0x000fe2000c101d10 */
[----:B01----:R-:W-:Y:S05]  /*14920*/  EXIT ;  /* 0x000000000000794d */ /* 0x003fea0003800000 */
.L_x_8085:
        /* <DEDUP_REMOVED lines=13> */
.L_x_17274:


//--------------------- .text._ZN2at6native29vectorized_elementwise_kernelILi4EZZNS0_73_GLOBAL__N__c8866d80_35_SparseBinaryOpIntersectionKernel_cu_7dd49032_323742_sparse_binary_op_intersection_kernel_implINS2_18CUDAKernelLauncherENS2_36CUDAValueSelectionIntersectionKernelINS2_9LhsProjOpEEElLl8EEEvRNS_6TensorERKS8_SB_RKSt6vectorIlSaIlEERKSt8optionalIS8_ESK_bbENKUlvE3_clEvEUllE_St5arrayIPcLm2EEEEviT0_T1_ --------------------------
	.section	.text._ZN2at6native29vectorized_elementwise_kernelILi4EZZNS0_73_GLOBAL__N__c8866d80_35_SparseBinaryOpIntersectionKernel_cu_7dd49032_323742_sparse_binary_op_intersection_kernel_implINS2_18CUDAKernelLauncherENS2_36CUDAValueSelectionIntersectionKernelINS2_9LhsProjOpEEElLl8EEEvRNS_6TensorERKS8_SB_RKSt6vectorIlSaIlEERKSt8optionalIS8_ESK_bbENKUlvE3_clEvEUllE_St5arrayIPcLm2EEEEviT0_T1_,"ax",@progbits
	.align	128
        .global         _ZN2at6native29vectorized_elementwise_kernelILi4EZZNS0_73_GLOBAL__N__c8866d80_35_SparseBinaryOpIntersectionKernel_cu_7dd49032_323742_sparse_binary_op_intersection_kernel_implINS2_18CUDAKernelLauncherENS2_36CUDAValueSelectionIntersectionKernelINS2_9LhsProjOpEEElLl8EEEvRNS_6TensorERKS8_SB_RKSt6vectorIlSaIlEERKSt8optionalIS8_ESK_bbENKUlvE3_clEvEUllE_St5arrayIPcLm2EEEEviT0_T1_
        .type           _ZN2at6native29vectorized_elementwise_kernelILi4EZZNS0_73_GLOBAL__N__c8866d80_35_SparseBinaryOpIntersectionKernel_cu_7dd49032_323742_sparse_binary_op_intersection_kernel_implINS2_18CUDAKernelLauncherENS2_36CUDAValueSelectionIntersectionKernelINS2_9LhsProjOpEEElLl8EEEvRNS_6TensorERKS8_SB_RKSt6vectorIlSaIlEERKSt8optionalIS8_ESK_bbENKUlvE3_clEvEUllE_St5arrayIPcLm2EEEEviT0_T1_,@function
        .size           _ZN2at6native29vectorized_elementwise_kernelILi4EZZNS0_73_GLOBAL__N__c8866d80_35_SparseBinaryOpIntersectionKernel_cu_7dd49032_323742_sparse_binary_op_intersection_kernel_implINS2_18CUDAKernelLauncherENS2_36CUDAValueSelectionIntersectionKernelINS2_9LhsProjOpEEElLl8EEEvRNS_6TensorERKS8_SB_RKSt6vectorIlSaIlEERKSt8optionalIS8_ESK_bbENKUlvE3_clEvEUllE_St5arrayIPcLm2EEEEviT0_T1_,(.L_x_17275 - _ZN2at6native29vectorized_elementwise_kernelILi4EZZNS0_73_GLOBAL__N__c8866d80_35_SparseBinaryOpIntersectionKernel_cu_7dd49032_323742_sparse_binary_op_intersection_kernel_implINS2_18CUDAKernelLauncherENS2_36CUDAValueSelectionIntersectionKernelINS2_9LhsProjOpEEElLl8EEEvRNS_6TensorERKS8_SB_RKSt6vectorIlSaIlEERKSt8optionalIS8_ESK_bbENKUlvE3_clEvEUllE_St5arrayIPcLm2EEEEviT0_T1_)
        .other          _ZN2at6native29vectorized_elementwise_kernelILi4EZZNS0_73_GLOBAL__N__c8866d80_35_SparseBinaryOpIntersectionKernel_cu_7dd49032_323742_sparse_binary_op_intersection_kernel_implINS2_18CUDAKernelLauncherENS2_36CUDAValueSelectionIntersectionKernelINS2_9LhsProjOpEEElLl8EEEvRNS_6TensorERKS8_SB_RKSt6vectorIlSaIlEERKSt8optionalIS8_ESK_bbENKUlvE3_clEvEUllE_St5arrayIPcLm2EEEEviT0_T1_,@"STO_CUDA_ENTRY STV_DEFAULT"
_ZN2at6native29vectorized_elementwise_kernelILi4EZZNS0_73_GLOBAL__N__c8866d80_35_SparseBinaryOpIntersectionKernel_cu_7dd49032_323742_sparse_binary_op_intersection_kernel_implINS2_18CUDAKernelLauncherENS2_36CUDAValueSelectionIntersectionKernelINS2_9LhsProjOpEEElLl8EEEvRNS_6TensorERKS8_SB_RKSt6vectorIlSaIlEERKSt8optionalIS8_ESK_bbENKUlvE3_clEvEUllE_St5arrayIPcLm2EEEEviT0_T1_:
.text._ZN2at6native29vectorized_elementwise_kernelILi4EZZNS0_73_GLOBAL__N__c8866d80_35_SparseBinaryOpIntersectionKernel_cu_7dd49032_323742_sparse_binary_op_intersection_kernel_implINS2_18CUDAKernelLauncherENS2_36CUDAValueSelectionIntersectionKernelINS2_9LhsProjOpEEElLl8EEEvRNS_6TensorERKS8_SB_RKSt6vectorIlSaIlEERKSt8optionalIS8_ESK_bbENKUlvE3_clEvEUllE_St5arrayIPcLm2EEEEviT0_T1_:
        /* <DEDUP_REMOVED lines=130> */
.L_x_8089:
        /* <DEDUP_REMOVED lines=33> */
.L_x_8092:
        /* <DEDUP_REMOVED lines=71> */
.L_x_8091:
        /* <DEDUP_REMOVED lines=56> */
.L_x_8093:
        /* <DEDUP_REMOVED lines=40> */
.L_x_8094:
        /* <DEDUP_REMOVED lines=21> */
.L_x_8090:
        /* <DEDUP_REMOVED lines=13> */
.L_x_8096:
        /* <DEDUP_REMOVED lines=27> */
.L_x_8095:
[----:B------:R-:W-:Y:S01]  /*1870*/  MOV R27, UR13 ;  /* 0x0000000d001b7c02 */ /* 0x000fe20008000f00 */
[----:B------:R-:W-:Y:S06]  /*1880*/  @!P0 BRA `(.L_x_8097) ;  /* 0x0000000000808947 */ /* 0x000fec0003800000 */
[----:B------:R-:W-:Y:S01]  /*1890*/  BSSY.RECONVERGENT B1, `(.L_x_8097) ;  /* 0x000001f000017945 */ /* 0x000fe20003800200 */
[----:B------:R-:W-:Y:S02]  /*18a0*/  IMAD.MOV.U32 R32, RZ, RZ, R26 ;  /* 0x000000ffff207224 */ /* 0x000fe400078e001a */
[----:B------:R-:W-:Y:S02]  /*18b0*/  IMAD.U32 R31, RZ, RZ, UR23 ;  /* 0x00000017ff1f7e24 */ /* 0x000fe4000f8e00ff */
[----:B------:R-:W-:Y:S02]  /*18c0*/  IMAD.U32 R30, RZ, RZ, UR12 ;  /* 0x0000000cff1e7e24 */ /* 0x000fe4000f8e00ff */
[----:B------:R-:W-:-:S07]  /*18d0*/  IMAD.U32 R26, RZ, RZ, UR13 ;  /* 0x0000000dff1a7e24 */ /* 0x000fce000f8e00ff */
.L_x_8098:
        /* <DEDUP_REMOVED lines=27> */
.L_x_8097:
        /* <DEDUP_REMOVED lines=18> */
.L_x_8088:
[----:B------:R-:W-:Y:S05]  /*1bb0*/  BSYNC.RECONVERGENT B0 ;  /* 0x0000000000007941 */ /* 0x000fea0003800200 */
.L_x_8087:
        /* <DEDUP_REMOVED lines=12> */
.L_x_8101:
        /* <DEDUP_REMOVED lines=33> */
.L_x_8104:
        /* <DEDUP_REMOVED lines=71> */
.L_x_8103:
        /* <DEDUP_REMOVED lines=55> */
.L_x_8105:
        /* <DEDUP_REMOVED lines=39> */
.L_x_8106:
        /* <DEDUP_REMOVED lines=20> */
.L_x_8102:
        /* <DEDUP_REMOVED lines=16> */
.L_x_8108:
        /* <DEDUP_REMOVED lines=27> */
.L_x_8107:
[----:B------:R-:W-:Y:S01]  /*2cd0*/  IMAD.U32 R27, RZ, RZ, UR13 ;  /* 0x0000000dff1b7e24 */ /* 0x000fe2000f8e00ff */
[----:B------:R-:W-:Y:S06]  /*2ce0*/  @!P0 BRA `(.L_x_8109) ;  /* 0x0000000000808947 */ /* 0x000fec0003800000 */
[----:B------:R-:W-:Y:S01]  /*2cf0*/  BSSY.RECONVERGENT B1, `(.L_x_8109) ;  /* 0x000001f000017945 */ /* 0x000fe20003800200 */
[----:B------:R-:W-:Y:S01]  /*2d00*/  IMAD.U32 R29, RZ, RZ, UR12 ;  /* 0x0000000cff1d7e24 */ /* 0x000fe2000f8e00ff */
[----:B------:R-:W-:Y:S01]  /*2d10*/  MOV R27, UR13 ;  /* 0x0000000d001b7c02 */ /* 0x000fe20008000f00 */
[----:B------:R-:W-:Y:S02]  /*2d20*/  IMAD.U32 R28, RZ, RZ, UR13 ;  /* 0x0000000dff1c7e24 */ /* 0x000fe4000f8e00ff */
[----:B------:R-:W-:-:S07]  /*2d30*/  IMAD.U32 R22, RZ, RZ, UR12 ;  /* 0x0000000cff167e24 */ /* 0x000fce000f8e00ff */
.L_x_8110:
        /* <DEDUP_REMOVED lines=27> */
.L_x_8109:
        /* <DEDUP_REMOVED lines=18> */
.L_x_8100:
[----:B0-----:R-:W-:Y:S05]  /*3010*/  BSYNC.RECONVERGENT B0 ;  /* 0x0000000000007941 */ /* 0x001fea0003800200 */
.L_x_8099:
        /* <DEDUP_REMOVED lines=13> */
.L_x_8113:
        /* <DEDUP_REMOVED lines=33> */
.L_x_8116:
        /* <DEDUP_REMOVED lines=71> */
.L_x_8115:
        /* <DEDUP_REMOVED lines=51> */
.L_x_8117:
        /* <DEDUP_REMOVED lines=33> */
.L_x_8118:
        /* <DEDUP_REMOVED lines=16> */
.L_x_8114:
        /* <DEDUP_REMOVED lines=15> */
.L_x_8120:
        /* <DEDUP_REMOVED lines=27> */
.L_x_8119:
        /* <DEDUP_REMOVED lines=8> */
.L_x_8122:
        /* <DEDUP_REMOVED lines=27> */
.L_x_8121:
        /* <DEDUP_REMOVED lines=18> */
.L_x_8112:
[----:B0-----:R-:W-:Y:S05]  /*43a0*/  BSYNC.RECONVERGENT B0 ;  /* 0x0000000000007941 */ /* 0x001fea0003800200 */
.L_x_8111:
        /* <DEDUP_REMOVED lines=12> */
.L_x_8125:
        /* <DEDUP_REMOVED lines=33> */
.L_x_8128:
        /* <DEDUP_REMOVED lines=71> */
.L_x_8127:
        /* <DEDUP_REMOVED lines=51> */
.L_x_8129:
        /* <DEDUP_REMOVED lines=33> */
.L_x_8130:
        /* <DEDUP_REMOVED lines=17> */
.L_x_8126:
        /* <DEDUP_REMOVED lines=15> */
.L_x_8132:
        /* <DEDUP_REMOVED lines=27> */
.L_x_8131:
        /* <DEDUP_REMOVED lines=8> */
.L_x_8134:
        /* <DEDUP_REMOVED lines=27> */
.L_x_8133:
        /* <DEDUP_REMOVED lines=18> */
.L_x_8124:
[----:B------:R-:W-:Y:S05]  /*5730*/  BSYNC.RECONVERGENT B0 ;  /* 0x0000000000007941 */ /* 0x000fea0003800200 */
.L_x_8123:
        /* <DEDUP_REMOVED lines=12> */
.L_x_8137:
        /* <DEDUP_REMOVED lines=34> */
.L_x_8140:
        /* <DEDUP_REMOVED lines=72> */
.L_x_8139:
        /* <DEDUP_REMOVED lines=49> */
.L_x_8141:
        /* <DEDUP_REMOVED lines=36> */
.L_x_8142:
        /* <DEDUP_REMOVED lines=16> */
.L_x_8138:
        /* <DEDUP_REMOVED lines=15> */
.L_x_8144:
        /* <DEDUP_REMOVED lines=27> */
.L_x_8143:
        /* <DEDUP_REMOVED lines=8> */
.L_x_8146:
        /* <DEDUP_REMOVED lines=27> */
.L_x_8145:
        /* <DEDUP_REMOVED lines=18> */
.L_x_8136:
[----:B------:R-:W-:Y:S05]  /*6ae0*/  BSYNC.RECONVERGENT B0 ;  /* 0x0000000000007941 */ /* 0x000fea0003800200 */
.L_x_8135:
        /* <DEDUP_REMOVED lines=12> */
.L_x_8149:
        /* <DEDUP_REMOVED lines=34> */
.L_x_8152:
        /* <DEDUP_REMOVED lines=72> */
.L_x_8151:
        /* <DEDUP_REMOVED lines=49> */
.L_x_8153:
        /* <DEDUP_REMOVED lines=36> */
.L_x_8154:
        /* <DEDUP_REMOVED lines=16> */
.L_x_8150:
        /* <DEDUP_REMOVED lines=15> */
.L_x_8156:
        /* <DEDUP_REMOVED lines=27> */
.L_x_8155:
        /* <DEDUP_REMOVED lines=8> */
.L_x_8158:
        /* <DEDUP_REMOVED lines=27> */
.L_x_8157:
        /* <DEDUP_REMOVED lines=18> */
.L_x_8148:
[----:B------:R-:W-:Y:S05]  /*7e90*/  BSYNC.RECONVERGENT B0 ;  /* 0x0000000000007941 */ /* 0x000fea0003800200 */
.L_x_8147:
        /* <DEDUP_REMOVED lines=12> */
.L_x_8161:
        /* <DEDUP_REMOVED lines=34> */
.L_x_8164:
        /* <DEDUP_REMOVED lines=72> */
.L_x_8163:
        /* <DEDUP_REMOVED lines=49> */
.L_x_8165:
        /* <DEDUP_REMOVED lines=36> */
.L_x_8166:
        /* <DEDUP_REMOVED lines=16> */
.L_x_8162:
        /* <DEDUP_REMOVED lines=15> */
.L_x_8168:
        /* <DEDUP_REMOVED lines=27> */
.L_x_8167:
        /* <DEDUP_REMOVED lines=8> */
.L_x_8170:
        /* <DEDUP_REMOVED lines=27> */
.L_x_8169:
        /* <DEDUP_REMOVED lines=18> */
.L_x_8160:
[----:B------:R-:W-:Y:S05]  /*9240*/  BSYNC.RECONVERGENT B0 ;  /* 0x0000000000007941 */ /* 0x000fea0003800200 */
.L_x_8159:
        /* <DEDUP_REMOVED lines=12> */
.L_x_8173:
        /* <DEDUP_REMOVED lines=33> */
.L_x_8176:
        /* <DEDUP_REMOVED lines=71> */
.L_x_8175:
        /* <DEDUP_REMOVED lines=49> */
.L_x_8177:
        /* <DEDUP_REMOVED lines=36> */
.L_x_8178:
        /* <DEDUP_REMOVED lines=16> */
.L_x_8174:
        /* <DEDUP_REMOVED lines=15> */
.L_x_8180:
        /* <DEDUP_REMOVED lines=27> */
.L_x_8179:
[----:B------:R-:W-:Y:S05]  /*a280*/  @!P0 BRA `(.L_x_8181) ;  /* 0x0000000000788947 */ /* 0x000fea0003800000 */
[----:B------:R-:W-:Y:S01]  /*a290*/  BSSY.RECONVERGENT B1, `(.L_x_8181) ;  /* 0x000001d000017945 */ /* 0x000fe20003800200 */
[----:B------:R-:W-:Y:S01]  /*a2a0*/  MOV R17, UR12 ;  /* 0x0000000c00117c02 */ /* 0x000fe20008000f00 */
[----:B------:R-:W-:-:S07]  /*a2b0*/  IMAD.U32 R11, RZ, RZ, UR13 ;  /* 0x0000000dff0b7e24 */ /* 0x000fce000f8e00ff */
.L_x_8182:
        /* <DEDUP_REMOVED lines=27> */
.L_x_8181:
        /* <DEDUP_REMOVED lines=18> */
.L_x_8172:
[----:B------:R-:W-:Y:S05]  /*a590*/  BSYNC.RECONVERGENT B0 ;  /* 0x0000000000007941 */ /* 0x000fea0003800200 */
.L_x_8171:
        /* <DEDUP_REMOVED lines=16> */
.L_x_8185:
[----:B------:R-:W-:-:S13]  /*a6a0*/  ISETP.GE.AND P0, PT, R5, UR7, PT ;  /* 0x0000000705007c0c */ /* 0x000fda000bf06270 */
[----:B------:R-:W-:Y:S05]  /*a6b0*/  @P0 BRA `(.L_x_8187) ;  /* 0x0000000000300947 */ /* 0x000fea0003800000 */
[----:B0-----:R-:W0:Y:S01]  /*a6c0*/  LDC.64 R2, c[0x0][0x418] ;  /* 0x00010600ff027b82 */ /* 0x001e220000000a00 */
[C---:B------:R-:W-:Y:S01]  /*a6d0*/  IADD3 R7, PT, PT, R5.reuse, UR6, RZ ;  /* 0x0000000605077c10 */ /* 0x040fe2000fffe0ff */
[----:B------:R-:W-:-:S04]  /*a6e0*/  VIADD R5, R5, 0x80 ;  /* 0x0000008005057836 */ /* 0x000fc80000000000 */
[----:B0-----:R-:W-:-:S05]  /*a6f0*/  IMAD.WIDE.U32 R2, R7, 0x8, R2 ;  /* 0x0000000807027825 */ /* 0x001fca00078e0002 */
[----:B------:R0:W-:Y:S02]  /*a700*/  STG.E.64 desc[UR16][R2.64], RZ ;  /* 0x000000ff02007986 */ /* 0x0001e4000c101b10 */
.L_x_8186:
[----:B------:R-:W-:-:S13]  /*a710*/  ISETP.GE.AND P0, PT, R5, UR7, PT ;  /* 0x0000000705007c0c */ /* 0x000fda000bf06270 */
[----:B------:R-:W-:Y:S05]  /*a720*/  @P0 BRA `(.L_x_8188) ;  /* 0x0000000000300947 */ /* 0x000fea0003800000 */
[----:B0-----:R-:W0:Y:S01]  /*a730*/  LDC.64 R2, c[0x0][0x418] ;  /* 0x00010600ff027b82 */ /* 0x001e220000000a00 */
[C---:B------:R-:W-:Y:S02]  /*a740*/  VIADD R7, R5.reuse, UR6 ;  /* 0x0000000605077c36 */ /* 0x040fe40008000000 */
[----:B------:R-:W-:Y:S02]  /*a750*/  VIADD R5, R5, 0x80 ;  /* 0x0000008005057836 */ /* 0x000fe40000000000 */
[----:B0-----:R-:W-:-:S05]  /*a760*/  IMAD.WIDE.U32 R2, R7, 0x8, R2 ;  /* 0x0000000807027825 */ /* 0x001fca00078e0002 */
[----:B------:R0:W-:Y:S02]  /*a770*/  STG.E.64 desc[UR16][R2.64], RZ ;  /* 0x000000ff02007986 */ /* 0x0001e4000c101b10 */
.L_x_8187:
[----:B------:R-:W-:-:S13]  /*a780*/  ISETP.GE.AND P0, PT, R5, UR7, PT ;  /* 0x0000000705007c0c */ /* 0x000fda000bf06270 */
[----:B------:R-:W-:Y:S05]  /*a790*/  @P0 BRA `(.L_x_8189) ;  /* 0x0000000000340947 */ /* 0x000fea0003800000 */
[----:B0-----:R-:W0:Y:S01]  /*a7a0*/  LDC.64 R2, c[0x0][0x418] ;  /* 0x00010600ff027b82 */ /* 0x001e220000000a00 */
[C---:B------:R-:W-:Y:S01]  /*a7b0*/  IADD3 R7, PT, PT, R5.reuse, UR6, RZ ;  /* 0x0000000605077c10 */ /* 0x040fe2000fffe0ff */
[----:B------:R-:W-:-:S04]  /*a7c0*/  VIADD R5, R5, 0x80 ;  /* 0x0000008005057836 */ /* 0x000fc80000000000 */
[----:B0-----:R-:W-:-:S05]  /*a7d0*/  IMAD.WIDE.U32 R2, R7, 0x8, R2 ;  /* 0x0000000807027825 */ /* 0x001fca00078e0002 */
[----:B------:R0:W-:Y:S02]  /*a7e0*/  STG.E.64 desc[UR16][R2.64], RZ ;  /* 0x000000ff02007986 */ /* 0x0001e4000c101b10 */
.L_x_8188:
        /* <DEDUP_REMOVED lines=8> */
.L_x_8189:
[----:B------:R-:W-:Y:S05]  /*a870*/  BSYNC.RELIABLE B1 ;  /* 0x0000000000017941 */ /* 0x000fea0003800100 */
.L_x_8184:
[----:B------:R-:W-:-:S13]  /*a880*/  ISETP.GE.AND P0, PT, R5, UR7, PT ;  /* 0x0000000705007c0c */ /* 0x000fda000bf06270 */
[----:B0-----:R-:W0:Y:S01]  /*a890*/  @!P0 LDC.64 R2, c[0x0][0x418] ;  /* 0x00010600ff028b82 */ /* 0x001e220000000a00 */
[C---:B------:R-:W-:Y:S01]  /*a8a0*/  @!P0 IADD3 R7, PT, PT, R5.reuse, UR6, RZ ;  /* 0x0000000605078c10 */ /* 0x040fe2000fffe0ff */
[----:B------:R-:W-:-:S04]  /*a8b0*/  @!P0 VIADD R5, R5, 0x80 ;  /* 0x0000008005058836 */ /* 0x000fc80000000000 */
[----:B0-----:R-:W-:-:S05]  /*a8c0*/  @!P0 IMAD.WIDE.U32 R2, R7, 0x8, R2 ;  /* 0x0000000807028825 */ /* 0x001fca00078e0002 */
[----:B------:R0:W-:Y:S02]  /*a8d0*/  @!P0 STG.E.64 desc[UR16][R2.64], RZ ;  /* 0x000000ff02008986 */ /* 0x0001e4000c101b10 */
.L_x_8190:
[----:B------:R-:W-:Y:S05]  /*a8e0*/  BSYNC.RECONVERGENT B0 ;  /* 0x0000000000007941 */ /* 0x000fea0003800200 */
.L_x_8183:
        /* <DEDUP_REMOVED lines=8> */
.L_x_8086:
        /* <DEDUP_REMOVED lines=16> */
[----:B------:R-:W3:Y:S01]  /*aa70*/  LDG.E.ENL2.256 R20, R24, desc[UR16][R2.64] ;  /* 0xfe0000100218797e */ /* 0x000ee20008121914 */
[----:B------:R-:W-:-:S03]  /*aa80*/  ISETP.NE.AND.EX P0, PT, RZ, UR23, PT, P0 ;  /* 0x00000017ff007c0c */ /* 0x000fc6000bf05300 */
[----:B--2---:R2:W-:Y:S01]  /*aa90*/  STL.64 [R1+0x90], R28 ;  /* 0x0000901c01007387 */ /* 0x0045e20000100a00 */
[----:B------:R-:W3:Y:S03]  /*aaa0*/  LDC.64 R38, c[0x0][0x3b0] ;  /* 0x0000ec00ff267b82 */ /* 0x000ee60000000a00 */
[----:B----4-:R4:W-:Y:S04]  /*aab0*/  STL.64 [R1+0x98], R30 ;  /* 0x0000981e01007387 */ /* 0x0109e80000100a00 */
[----:B------:R4:W-:Y:S01]  /*aac0*/  STL.64 [R1+0xa0], R32 ;  /* 0x0000a02001007387 */ /* 0x0009e20000100a00 */
[----:B------:R-:W3:Y:S03]  /*aad0*/  LDC.64 R8, c[0x0][0x3b8] ;  /* 0x0000ee00ff087b82 */ /* 0x000ee60000000a00 */
[----:B-1----:R1:W-:Y:S04]  /*aae0*/  STL.64 [R1+0xa8], R34 ;  /* 0x0000a82201007387 */ /* 0x0023e80000100a00 */
[----:B------:R1:W5:Y:S01]  /*aaf0*/  LDG.E.ENL2.256 R12, R16, desc[UR16][R2.64+0x1000] ;  /* 0xfe0080100210797e */ /* 0x000362000812190c */
[----:B------:R-:W3:Y:S03]  /*ab00*/  LDC.64 R6, c[0x0][0x3c0] ;  /* 0x0000f000ff067b82 */ /* 0x000ee60000000a00 */
[----:B0-----:R0:W-:Y:S05]  /*ab10*/  STL.64 [R1+0xb0], R36 ;  /* 0x0000b02401007387 */ /* 0x0011ea0000100a00 */
[----:B------:R-:W3:Y:S08]  /*ab20*/  LDC.64 R40, c[0x0][0x3d8] ;  /* 0x0000f600ff287b82 */ /* 0x000ef00000000a00 */
        /* <DEDUP_REMOVED lines=72> */
.L_x_8193:
        /* <DEDUP_REMOVED lines=72> */
.L_x_8192:
        /* <DEDUP_REMOVED lines=53> */
.L_x_8194:
        /* <DEDUP_REMOVED lines=34> */
.L_x_8195:
        /* <DEDUP_REMOVED lines=16> */
.L_x_8191:
        /* <DEDUP_REMOVED lines=16> */
.L_x_8197:
        /* <DEDUP_REMOVED lines=27> */
.L_x_8196:
[----:B------:R-:W-:Y:S05]  /*bd50*/  BRA.U !UP0, `(.L_x_8198) ;  /* 0x0000000108847547 */ /* 0x000fea000b800000 */
[----:B------:R-:W0:Y:S01]  /*bd60*/  LDCU.64 UR4, c[0x0][0x3f8] ;  /* 0x00007f00ff0477ac */ /* 0x000e220008000a00 */
[----:B------:R-:W-:Y:S01]  /*bd70*/  BSSY.RECONVERGENT B0, `(.L_x_8198) ;  /* 0x000001f000007945 */ /* 0x000fe20003800200 */
[----:B------:R-:W-:Y:S02]  /*bd80*/  IMAD.U32 R32, RZ, RZ, UR12 ;  /* 0x0000000cff207e24 */ /* 0x000fe4000f8e00ff */
[----:B------:R-:W-:Y:S02]  /*bd90*/  IMAD.U32 R31, RZ, RZ, UR13 ;  /* 0x0000000dff1f7e24 */ /* 0x000fe4000f8e00ff */
[----:B0-----:R-:W-:Y:S01]  /*bda0*/  IMAD.U32 R38, RZ, RZ, UR4 ;  /* 0x00000004ff267e24 */ /* 0x001fe2000f8e00ff */
[----:B------:R-:W-:-:S07]  /*bdb0*/  MOV R39, UR5 ;  /* 0x0000000500277c02 */ /* 0x000fce0008000f00 */
.L_x_8199:
        /* <DEDUP_REMOVED lines=27> */
.L_x_8198:
        /* <DEDUP_REMOVED lines=22> */
.L_x_8200:
        /* <DEDUP_REMOVED lines=34> */
.L_x_8203:
        /* <DEDUP_REMOVED lines=72> */
.L_x_8202:
        /* <DEDUP_REMOVED lines=53> */
.L_x_8204:
        /* <DEDUP_REMOVED lines=36> */
.L_x_8205:
        /* <DEDUP_REMOVED lines=18> */
.L_x_8201:
        /* <DEDUP_REMOVED lines=14> */
.L_x_8207:
        /* <DEDUP_REMOVED lines=27> */
.L_x_8206:
        /* <DEDUP_REMOVED lines=9> */
.L_x_8209:
        /* <DEDUP_REMOVED lines=27> */
.L_x_8208:
        /* <DEDUP_REMOVED lines=22> */
.L_x_8210:
        /* <DEDUP_REMOVED lines=34> */
.L_x_8213:
        /* <DEDUP_REMOVED lines=72> */
.L_x_8212:
        /* <DEDUP_REMOVED lines=57> */
.L_x_8214:
        /* <DEDUP_REMOVED lines=37> */
.L_x_8215:
        /* <DEDUP_REMOVED lines=19> */
.L_x_8211:
        /* <DEDUP_REMOVED lines=13> */
.L_x_8217:
        /* <DEDUP_REMOVED lines=27> */
.L_x_8216:
        /* <DEDUP_REMOVED lines=9> */
.L_x_8219:
        /* <DEDUP_REMOVED lines=27> */
.L_x_8218:
        /* <DEDUP_REMOVED lines=22> */
.L_x_8220:
        /* <DEDUP_REMOVED lines=35> */
.L_x_8223:
        /* <DEDUP_REMOVED lines=72> */
.L_x_8222:
        /* <DEDUP_REMOVED lines=56> */
.L_x_8224:
        /* <DEDUP_REMOVED lines=43> */
.L_x_8225:
        /* <DEDUP_REMOVED lines=22> */
.L_x_8221:
        /* <DEDUP_REMOVED lines=13> */
.L_x_8227:
        /* <DEDUP_REMOVED lines=27> */
.L_x_8226:
        /* <DEDUP_REMOVED lines=9> */
.L_x_8229:
        /* <DEDUP_REMOVED lines=27> */
.L_x_8228:
        /* <DEDUP_REMOVED lines=22> */
.L_x_8230:
        /* <DEDUP_REMOVED lines=34> */
.L_x_8233:
        /* <DEDUP_REMOVED lines=72> */
.L_x_8232:
        /* <DEDUP_REMOVED lines=50> */
.L_x_8234:
        /* <DEDUP_REMOVED lines=38> */
.L_x_8235:
        /* <DEDUP_REMOVED lines=16> */
.L_x_8231:
        /* <DEDUP_REMOVED lines=16> */
.L_x_8237:
        /* <DEDUP_REMOVED lines=27> */
.L_x_8236:
        /* <DEDUP_REMOVED lines=9> */
.L_x_8239:
        /* <DEDUP_REMOVED lines=27> */
.L_x_8238:
        /* <DEDUP_REMOVED lines=19> */
.L_x_8240:
        /* <DEDUP_REMOVED lines=34> */
.L_x_8243:
        /* <DEDUP_REMOVED lines=72> */
.L_x_8242:
        /* <DEDUP_REMOVED lines=50> */
.L_x_8244:
        /* <DEDUP_REMOVED lines=38> */
.L_x_8245:
        /* <DEDUP_REMOVED lines=16> */
.L_x_8241:
        /* <DEDUP_REMOVED lines=15> */
.L_x_8247:
        /* <DEDUP_REMOVED lines=27> */
.L_x_8246:
        /* <DEDUP_REMOVED lines=8> */
.L_x_8249:
        /* <DEDUP_REMOVED lines=27> */
.L_x_8248:
        /* <DEDUP_REMOVED lines=19> */
.L_x_8250:
        /* <DEDUP_REMOVED lines=34> */
.L_x_8253:
        /* <DEDUP_REMOVED lines=72> */
.L_x_8252:
        /* <DEDUP_REMOVED lines=50> */
.L_x_8254:
        /* <DEDUP_REMOVED lines=38> */
.L_x_8255:
        /* <DEDUP_REMOVED lines=16> */
.L_x_8251:
        /* <DEDUP_REMOVED lines=14> */
.L_x_8257:
        /* <DEDUP_REMOVED lines=27> */
.L_x_8256:
        /* <DEDUP_REMOVED lines=8> */
.L_x_8259:
        /* <DEDUP_REMOVED lines=27> */
.L_x_8258:
        /* <DEDUP_REMOVED lines=19> */
.L_x_8260:
        /* <DEDUP_REMOVED lines=33> */
.L_x_8263:
        /* <DEDUP_REMOVED lines=72> */
.L_x_8262:
        /* <DEDUP_REMOVED lines=50> */
.L_x_8264:
        /* <DEDUP_REMOVED lines=38> */
.L_x_8265:
        /* <DEDUP_REMOVED lines=16> */
.L_x_8261:
        /* <DEDUP_REMOVED lines=13> */
.L_x_8267:
        /* <DEDUP_REMOVED lines=27> */
.L_x_8266:
[----:B------:R-:W-:Y:S05]  /*14580*/  BRA.U !UP0, `(.L_x_8268) ;  /* 0x0000000108787547 */ /* 0x000fea000b800000 */
[----:B------:R-:W-:Y:S01]  /*14590*/  BSSY.RECONVERGENT B0, `(.L_x_8268) ;  /* 0x000001d000007945 */ /* 0x000fe20003800200 */
[----:B------:R-:W-:Y:S02]  /*145a0*/  IMAD.U32 R12, RZ, RZ, UR26 ;  /* 0x0000001aff0c7e24 */ /* 0x000fe4000f8e00ff */
[----:B------:R-:W-:-:S07]  /*145b0*/  IMAD.U32 R8, RZ, RZ, UR27 ;  /* 0x0000001bff087e24 */ /* 0x000fce000f8e00ff */
.L_x_8269:
        /* <DEDUP_REMOVED lines=27> */
.L_x_8268:
        /* <DEDUP_REMOVED lines=21> */
[----:B------:R-:W-:Y:S04]  /*148c0*/  STG.E.ENL2.256 desc[UR16][R10.64], RZ, RZ ;  /* 0xf80000ff0aff797f */ /* 0x000fe8000f121810 */
[----:B------:R-:W-:Y:S01]  /*148d0*/  STG.E.ENL2.256 desc[UR16][R10.64+0x1000], RZ, RZ ;  /* 0xf80080ff0aff797f */ /* 0x000fe2000f121810 */
[----:B01----:R-:W-:Y:S05]  /*148e0*/  EXIT ;  /* 0x000000000000794d */ /* 0x003fea0003800000 */
.L_x_8270:
        /* <DEDUP_REMOVED lines=9> */
.L_x_17275:


//--------------------- .text._ZN2at6native29vectorized_elementwise_kernelILi8EZZNS0_73_GLOBAL__N__c8866d80_35_SparseBinaryOpIntersectionKernel_cu_7dd49032_323742_sparse_binary_op_intersection_kernel_implINS2_18CUDAKernelLauncherENS2_36CUDAValueSelectionIntersectionKernelINS2_9LhsProjOpEEElLl8EEEvRNS_6TensorERKS8_SB_RKSt6vectorIlSaIlEERKSt8optionalIS8_ESK_bbENKUlvE3_clEvEUllE_St5arrayIPcLm2EEEEviT0_T1_ --------------------------
	.section	.text._ZN2at6native29vectorized_elementwise_kernelILi8EZZNS0_73_GLOBAL__N__c8866d80_35_SparseBinaryOpIntersectionKernel_cu_7dd49032_323742_sparse_binary_op_intersection_kernel_implINS2_18CUDAKernelLauncherENS2_36CUDAValueSelectionIntersectionKernelINS2_9LhsProjOpEEElLl8EEEvRNS_6TensorERKS8_SB_RKSt6vectorIlSaIlEERKSt8optionalIS8_ESK_bbENKUlvE3_clEvEUllE_St5arrayIPcLm2EEEEviT0_T1_,"ax",@progbits
	.align	128
        .global         _ZN2at6native29vectorized_elementwise_kernelILi8EZZNS0_73_GLOBAL__N__c8866d80_35_SparseBinaryOpIntersectionKernel_cu_7dd49032_323742_sparse_binary_op_intersection_kernel_implINS2_18CUDAKernelLauncherENS2_36CUDAValueSelectionIntersectionKernelINS2_9LhsProjOpEEElLl8EEEvRNS_6TensorERKS8_SB_RKSt6vectorIlSaIlEERKSt8optionalIS8_ESK_bbENKUlvE3_clEvEUllE_St5arrayIPcLm2EEEEviT0_T1_
        .type           _ZN2at6native29vectorized_elementwise_kernelILi8EZZNS0_73_GLOBAL__N__c8866d80_35_SparseBinaryOpIntersectionKernel_cu_7dd49032_323742_sparse_binary_op_intersection_kernel_implINS2_18CUDAKernelLauncherENS2_36CUDAValueSelectionIntersectionKernelINS2_9LhsProjOpEEElLl8EEEvRNS_6TensorERKS8_SB_RKSt6vectorIlSaIlEERKSt8optionalIS8_ESK_bbENKUlvE3_clEvEUllE_St5arrayIPcLm2EEEEviT0_T1_,@function
        .size           _ZN2at6native29vectorized_elementwise_kernelILi8EZZNS0_73_GLOBAL__N__c8866d80_35_SparseBinaryOpIntersectionKernel_cu_7dd49032_323742_sparse_binary_op_intersection_kernel_implINS2_18CUDAKernelLauncherENS2_36CUDAValueSelectionIntersectionKernelINS2_9LhsProjOpEEElLl8EEEvRNS_6TensorERKS8_SB_RKSt6vectorIlSaIlEERKSt8optionalIS8_ESK_bbENKUlvE3_clEvEUllE_St5arrayIPcLm2EEEEviT0_T1_,(.L_x_17276 - _ZN2at6native29vectorized_elementwise_kernelILi8EZZNS0_73_GLOBAL__N__c8866d80_35_SparseBinaryOpIntersectionKernel_cu_7dd49032_323742_sparse_binary_op_intersection_kernel_implINS2_18CUDAKernelLauncherENS2_36CUDAValueSelectionIntersectionKernelINS2_9LhsProjOpEEElLl8EEEvRNS_6TensorERKS8_SB_RKSt6vectorIlSaIlEERKSt8optionalIS8_ESK_bbENKUlvE3_clEvEUllE_St5arrayIPcLm2EEEEviT0_T1_)
        .other          _ZN2at6native29vectorized_elementwise_kernelILi8EZZNS0_73_GLOBAL__N__c8866d80_35_SparseBinaryOpIntersectionKernel_cu_7dd49032_323742_sparse_binary_op_intersection_kernel_implINS2_18CUDAKernelLauncherENS2_36CUDAValueSelectionIntersectionKernelINS2_9LhsProjOpEEElLl8EEEvRNS_6TensorERKS8_SB_RKSt6vectorIlSaIlEERKSt8optionalIS8_ESK_bbENKUlvE3_clEvEUllE_St5arrayIPcLm2EEEEviT0_T1_,@"STO_CUDA_ENTRY STV_DEFAULT"
_ZN2at6native29vectorized_elementwise_kernelILi8EZZNS0_73_GLOBAL__N__c8866d80_35_SparseBinaryOpIntersectionKernel_cu_7dd49032_323742_sparse_binary_op_intersection_kernel_implINS2_18CUDAKernelLauncherENS2_36CUDAValueSelectionIntersectionKernelINS2_9LhsProjOpEEElLl8EEEvRNS_6TensorERKS8_SB_RKSt6vectorIlSaIlEERKSt8optionalIS8_ESK_bbENKUlvE3_clEvEUllE_St5arrayIPcLm2EEEEviT0_T1_:
.text._ZN2at6native29vectorized_elementwise_kernelILi8EZZNS0_73_GLOBAL__N__c8866d80_35_SparseBinaryOpIntersectionKernel_cu_7dd49032_323742_sparse_binary_op_intersection_kernel_implINS2_18CUDAKernelLauncherENS2_36CUDAValueSelectionIntersectionKernelINS2_9LhsProjOpEEElLl8EEEvRNS_6TensorERKS8_SB_RKSt6vectorIlSaIlEERKSt8optionalIS8_ESK_bbENKUlvE3_clEvEUllE_St5arrayIPcLm2EEEEviT0_T1_:
[----:B------:R-:W-:Y:S01]  /*0000*/  LDC R1, c[0x0][0x37c] ;  /* 0x0000df00ff017b82 */ /* 0x000fe20000000800 */
[----:B------:R-:W-:Y:S05]  /*0010*/  EXIT ;  /* 0x000000000000794d */ /* 0x000fea0003800000 */
.L_x_8271:
        /* <DEDUP_REMOVED lines=14> */
.L_x_17276:


//--------------------- .text._ZN2at6native18elementwise_kernelILi128ELi4EZNS0_15gpu_kernel_implIZZNS0_73_GLOBAL__N__c8866d80_35_SparseBinaryOpIntersectionKernel_cu_7dd49032_323742_sparse_binary_op_intersection_kernel_implINS3_18CUDAKernelLauncherENS3_36CUDAValueSelectionIntersectionKernelINS3_9LhsProjOpEEElLl8EEEvRNS_6TensorERKS9_SC_RKSt6vectorIlSaIlEERKSt8optionalIS9_ESL_bbENKUlvE1_clEvEUllE_EEvRNS_18TensorIteratorBaseERKT_EUliE_EEviT1_ --------------------------
	.section	.text._ZN2at6native18elementwise_kernelILi128ELi4EZNS0_15gpu_kernel_implIZZNS0_73_GLOBAL__N__c8866d80_35_SparseBinaryOpIntersectionKernel_cu_7dd49032_323742_sparse_binary_op_intersection_kernel_implINS3_18CUDAKernelLauncherENS3_36CUDAValueSelectionIntersectionKernelINS3_9LhsProjOpEEElLl8EEEvRNS_6TensorERKS9_SC_RKSt6vectorIlSaIlEERKSt8optionalIS9_ESL_bbENKUlvE1_clEvEUllE_EEvRNS_18TensorIteratorBaseERKT_EUliE_EEviT1_,"ax",@progbits
	.align	128
        .global         _ZN2at6native18elementwise_kernelILi128ELi4EZNS0_15gpu_kernel_implIZZNS0_73_GLOBAL__N__c8866d80_35_SparseBinaryOpIntersectionKernel_cu_7dd49032_323742_sparse_binary_op_intersection_kernel_implINS3_18CUDAKernelLauncherENS3_36CUDAValueSelectionIntersectionKernelINS3_9LhsProjOpEEElLl8EEEvRNS_6TensorERKS9_SC_RKSt6vectorIlSaIlEERKSt8optionalIS9_ESL_bbENKUlvE1_clEvEUllE_EEvRNS_18TensorIteratorBaseERKT_EUliE_EEviT1_
        .type           _ZN2at6native18elementwise_kernelILi128ELi4EZNS0_15gpu_kernel_implIZZNS0_73_GLOBAL__N__c8866d80_35_SparseBinaryOpIntersectionKernel_cu_7dd49032_323742_sparse_binary_op_intersection_kernel_implINS3_18CUDAKernelLauncherENS3_36CUDAValueSelectionIntersectionKernelINS3_9LhsProjOpEEElLl8EEEvRNS_6TensorERKS9_SC_RKSt6vectorIlSaIlEERKSt8optionalIS9_ESL_bbENKUlvE1_clEvEUllE_EEvRNS_18TensorIteratorBaseERKT_EUliE_EEviT1_,@function
        .size           _ZN2at6native18elementwise_kernelILi128ELi4EZNS0_15gpu_kernel_implIZZNS0_73_GLOBAL__N__c8866d80_35_SparseBinaryOpIntersectionKernel_cu_7dd49032_323742_sparse_binary_op_intersection_kernel_implINS3_18CUDAKernelLauncherENS3_36CUDAValueSelectionIntersectionKernelINS3_9LhsProjOpEEElLl8EEEvRNS_6TensorERKS9_SC_RKSt6vectorIlSaIlEERKSt8optionalIS9_ESL_bbENKUlvE1_clEvEUllE_EEvRNS_18TensorIteratorBaseERKT_EUliE_EEviT1_,(.L_x_17277 - _ZN2at6native18elementwise_kernelILi128ELi4EZNS0_15gpu_kernel_implIZZNS0_73_GLOBAL__N__c8866d80_35_SparseBinaryOpIntersectionKernel_cu_7dd49032_323742_sparse_binary_op_intersection_kernel_implINS3_18CUDAKernelLauncherENS3_36CUDAValueSelectionIntersectionKernelINS3_9LhsProjOpEEElLl8EEEvRNS_6TensorERKS9_SC_RKSt6vectorIlSaIlEERKSt8optionalIS9_ESL_bbENKUlvE1_clEvEUllE_EEvRNS_18TensorIteratorBaseERKT_EUliE_EEviT1_)
        .other          _ZN2at6native18elementwise_kernelILi128ELi4EZNS0_15gpu_kernel_implIZZNS0_73_GLOBAL__N__c8866d80_35_SparseBinaryOpIntersectionKernel_cu_7dd49032_323742_sparse_binary_op_intersection_kernel_implINS3_18CUDAKernelLauncherENS3_36CUDAValueSelectionIntersectionKernelINS3_9LhsProjOpEEElLl8EEEvRNS_6TensorERKS9_SC_RKSt6vectorIlSaIlEERKSt8optionalIS9_ESL_bbENKUlvE1_clEvEUllE_EEvRNS_18TensorIteratorBaseERKT_EUliE_EEviT1_,@"STO_CUDA_ENTRY STV_DEFAULT"
_ZN2at6native18elementwise_kernelILi128ELi4EZNS0_15gpu_kernel_implIZZNS0_73_GLOBAL__N__c8866d80_35_SparseBinaryOpIntersectionKernel_cu_7dd49032_323742_sparse_binary_op_intersection_kernel_implINS3_18CUDAKernelLauncherENS3_36CUDAValueSelectionIntersectionKernelINS3_9LhsProjOpEEElLl8EEEvRNS_6TensorERKS9_SC_RKSt6vectorIlSaIlEERKSt8optionalIS9_ESL_bbENKUlvE1_clEvEUllE_EEvRNS_18TensorIteratorBaseERKT_EUliE_EEviT1_:
.text._ZN2at6native18elementwise_kernelILi128ELi4EZNS0_15gpu_kernel_implIZZNS0_73_GLOBAL__N__c8866d80_35_SparseBinaryOpIntersectionKernel_cu_7dd49032_323742_sparse_binary_op_intersection_kernel_implINS3_18CUDAKernelLauncherENS3_36CUDAValueSelectionIntersectionKernelINS3_9LhsProjOpEEElLl8EEEvRNS_6TensorERKS9_SC_RKSt6vectorIlSaIlEERKSt8optionalIS9_ESL_bbENKUlvE1_clEvEUllE_EEvRNS_18TensorIteratorBaseERKT_EUliE_EEviT1_:
        /* <DEDUP_REMOVED lines=324> */
.L_x_8274:
        /* <DEDUP_REMOVED lines=17> */
.L_x_8278:
[----:B------:R4:W5:Y:S01]  /*1550*/  LDG.E.U8 R4, desc[UR36][R6.64] ;  /* 0x0000002406047981 */ /* 0x000962000c1e1100 */
[----:B------:R-:W-:Y:S01]  /*1560*/  MOV R5, RZ ;  /* 0x000000ff00057202 */ /* 0x000fe20000000f00 */
[----:B------:R-:W-:Y:S06]  /*1570*/  BRA `(.L_x_8280) ;  /* 0x0000000c00447947 */ /* 0x000fec0003800000 */
.L_x_8277:
        /* <DEDUP_REMOVED lines=8> */
.L_x_8282:
[----:B------:R-:W2:Y:S02]  /*1600*/  LDG.E R4, desc[UR36][R6.64] ;  /* 0x0000002406047981 */ /* 0x000ea4000c1e1900 */
[----:B--2---:R-:W-:Y:S01]  /*1610*/  SHF.R.S32.HI R5, RZ, 0x1f, R4 ;  /* 0x0000001fff057819 */ /* 0x004fe20000011404 */
[----:B------:R-:W-:Y:S06]  /*1620*/  BRA `(.L_x_8280) ;  /* 0x0000000c00187947 */ /* 0x000fec0003800000 */
.L_x_8281:
[----:B------:R-:W2:Y:S02]  /*1630*/  LDG.E.S16 R4, desc[UR36][R6.64] ;  /* 0x0000002406047981 */ /* 0x000ea4000c1e1700 */
[----:B--2---:R-:W-:Y:S01]  /*1640*/  SHF.R.S32.HI R5, RZ, 0x1f, R4 ;  /* 0x0000001fff057819 */ /* 0x004fe20000011404 */
[----:B------:R-:W-:Y:S06]  /*1650*/  BRA `(.L_x_8280) ;  /* 0x0000000c000c7947 */ /* 0x000fec0003800000 */
.L_x_8276:
        /* <DEDUP_REMOVED lines=9> */
.L_x_8284:
[----:B------:R-:W2:Y:S02]  /*16f0*/  LDG.E.U16 R6, desc[UR36][R6.64] ;  /* 0x0000002406067981 */ /* 0x000ea4000c1e1500 */
[----:B--2---:R-:W-:-:S06]  /*1700*/  HADD2.F32 R4, -RZ, R6.H0_H0 ;  /* 0x20000006ff047230 */ /* 0x004fcc0000004100 */
[----:B------:R-:W3:Y:S02]  /*1710*/  F2I.S64.TRUNC R4, R4 ;  /* 0x0000000400047311 */ /* 0x000ee4000020d900 */
[----:B---3--:R-:W-:Y:S05]  /*1720*/  BRA `(.L_x_8280) ;  /* 0x0000000800d87947 */ /* 0x008fea0003800000 */
.L_x_8283:
        /* <DEDUP_REMOVED lines=9> */
.L_x_8286:
[----:B------:R-:W2:Y:S02]  /*17c0*/  LDG.E.U16 R6, desc[UR36][R6.64] ;  /* 0x0000002406067981 */ /* 0x000ea4000c1e1500 */
[----:B--2---:R-:W-:-:S06]  /*17d0*/  HADD2.F32 R4, -RZ, R6.H0_H0 ;  /* 0x20000006ff047230 */ /* 0x004fcc0000004100 */
[----:B------:R-:W3:Y:S02]  /*17e0*/  F2I.S64.TRUNC R4, R4 ;  /* 0x0000000400047311 */ /* 0x000ee4000020d900 */
[----:B---3--:R-:W-:Y:S05]  /*17f0*/  BRA `(.L_x_8280) ;  /* 0x0000000800a47947 */ /* 0x008fea0003800000 */
.L_x_8285:
[----:B------:R-:W2:Y:S02]  /*1800*/  LDG.E.64 R4, desc[UR36][R6.64] ;  /* 0x0000002406047981 */ /* 0x000ea4000c1e1b00 */
[----:B--2---:R-:W3:Y:S02]  /*1810*/  F2I.S64.F64.TRUNC R4, R4 ;  /* 0x0000000400047311 */ /* 0x004ee4000030d900 */
[----:B---3--:R-:W-:Y:S05]  /*1820*/  BRA `(.L_x_8280) ;  /* 0x0000000800987947 */ /* 0x008fea0003800000 */
.L_x_8275:
        /* <DEDUP_REMOVED lines=13> */
.L_x_8289:
[----:B------:R-:W2:Y:S02]  /*1900*/  LDG.E.64 R4, desc[UR36][R6.64] ;  /* 0x0000002406047981 */ /* 0x000ea4000c1e1b00 */
[----:B--2---:R-:W3:Y:S02]  /*1910*/  F2I.S64.F64.TRUNC R4, R4 ;  /* 0x0000000400047311 */ /* 0x004ee4000030d900 */
[----:B---3--:R-:W-:Y:S05]  /*1920*/  BRA `(.L_x_8280) ;  /* 0x0000000800587947 */ /* 0x008fea0003800000 */
.L_x_8288:
        /* <DEDUP_REMOVED lines=26> */
.L_x_8291:
        /* <DEDUP_REMOVED lines=14> */
.L_x_8290:
[----:B------:R-:W2:Y:S02]  /*1bb0*/  LDG.E.U16 R4, desc[UR36][R6.64] ;  /* 0x0000002406047981 */ /* 0x000ea4000c1e1500 */
[----:B--2---:R-:W-:-:S06]  /*1bc0*/  SHF.L.U32 R4, R4, 0x10, RZ ;  /* 0x0000001004047819 */ /* 0x004fcc00000006ff */
[----:B------:R-:W3:Y:S02]  /*1bd0*/  F2I.S64.TRUNC R4, R4 ;  /* 0x0000000400047311 */ /* 0x000ee4000020d900 */
[----:B---3--:R-:W-:Y:S05]  /*1be0*/  BRA `(.L_x_8280) ;  /* 0x0000000400a87947 */ /* 0x008fea0003800000 */
.L_x_8287:
        /* <DEDUP_REMOVED lines=11> */
.L_x_8294:
        /* <DEDUP_REMOVED lines=21> */
.L_x_8298:
[----:B------:R-:W-:Y:S05]  /*1df0*/  BSYNC.RECONVERGENT B1 ;  /* 0x0000000000017941 */ /* 0x000fea0003800200 */
.L_x_8297:
[----:B------:R-:W-:Y:S02]  /*1e00*/  SHF.L.U32 R0, R0, 0x14, RZ ;  /* 0x0000001400007819 */ /* 0x000fe400000006ff */
[----:B------:R-:W-:-:S04]  /*1e10*/  LEA R3, R3, 0x3b800000, 0x17 ;  /* 0x3b80000003037811 */ /* 0x000fc800078eb8ff */
[----:B------:R-:W-:-:S07]  /*1e20*/  LOP3.LUT R4, R3, R0, R7, 0xfe, !PT ;  /* 0x0000000003047212 */ /* 0x000fce00078efe07 */
.L_x_8296:
[----:B------:R-:W-:Y:S05]  /*1e30*/  BSYNC.RECONVERGENT B0 ;  /* 0x0000000000007941 */ /* 0x000fea0003800200 */
.L_x_8295:
[----:B------:R-:W1:Y:S02]  /*1e40*/  F2I.S64.TRUNC R4, R4 ;  /* 0x0000000400047311 */ /* 0x000e64000020d900 */
[----:B-1----:R-:W-:Y:S05]  /*1e50*/  BRA `(.L_x_8280) ;  /* 0x00000004000c7947 */ /* 0x002fea0003800000 */
.L_x_8293:
        /* <DEDUP_REMOVED lines=21> */
.L_x_8302:
[----:B------:R-:W-:Y:S05]  /*1fb0*/  BSYNC.RECONVERGENT B1 ;  /* 0x0000000000017941 */ /* 0x000fea0003800200 */
.L_x_8301:
[----:B------:R-:W-:Y:S01]  /*1fc0*/  IMAD.SHL.U32 R0, R0, 0x200000, RZ ;  /* 0x0020000000007824 */ /* 0x000fe200078e00ff */
[----:B------:R-:W-:-:S04]  /*1fd0*/  LEA R3, R3, 0x37800000, 0x17 ;  /* 0x3780000003037811 */ /* 0x000fc800078eb8ff */
[----:B------:R-:W-:-:S07]  /*1fe0*/  LOP3.LUT R4, R3, R0, R7, 0xfe, !PT ;  /* 0x0000000003047212 */ /* 0x000fce00078efe07 */
.L_x_8300:
[----:B------:R-:W-:Y:S05]  /*1ff0*/  BSYNC.RECONVERGENT B0 ;  /* 0x0000000000007941 */ /* 0x000fea0003800200 */
.L_x_8299:
[----:B------:R-:W1:Y:S02]  /*2000*/  F2I.S64.TRUNC R4, R4 ;  /* 0x0000000400047311 */ /* 0x000e64000020d900 */
[----:B-1----:R-:W-:Y:S05]  /*2010*/  BRA `(.L_x_8280) ;  /* 0x00000000009c7947 */ /* 0x002fea0003800000 */
.L_x_8292:
[----:B------:R-:W-:-:S09]  /*2020*/  UISETP.NE.AND UP0, UPT, UR4, 0x1c, UPT ;  /* 0x0000001c0400788c */ /* 0x000fd2000bf05270 */
[----:B------:R-:W-:Y:S05]  /*2030*/  BRA.U !UP0, `(.L_x_8303) ;  /* 0x00000001088c7547 */ /* 0x000fea000b800000 */
[----:B------:R-:W-:-:S09]  /*2040*/  UISETP.NE.AND UP0, UPT, UR4, 0x1d, UPT ;  /* 0x0000001d0400788c */ /* 0x000fd2000bf05270 */
[----:B------:R-:W-:Y:S05]  /*2050*/  BRA.U !UP0, `(.L_x_8304) ;  /* 0x00000001087c7547 */ /* 0x000fea000b800000 */
[----:B------:R-:W-:-:S09]  /*2060*/  UISETP.NE.AND UP0, UPT, UR4, 0x2c, UPT ;  /* 0x0000002c0400788c */ /* 0x000fd2000bf05270 */
[----:B------:R-:W-:Y:S05]  /*2070*/  BRA.U !UP0, `(.L_x_8305) ;  /* 0x0000000108487547 */ /* 0x000fea000b800000 */
.L_x_8279:
        /* <DEDUP_REMOVED lines=16> */
.L_x_8306:
[----:B------:R-:W-:Y:S01]  /*2180*/  CS2R R4, SRZ ;  /* 0x0000000000047805 */ /* 0x000fe2000001ff00 */
[----:B------:R-:W-:Y:S06]  /*2190*/  BRA `(.L_x_8280) ;  /* 0x00000000003c7947 */ /* 0x000fec0003800000 */
.L_x_8305:
        /* <DEDUP_REMOVED lines=8> */
.L_x_8308:
[----:B------:R-:W-:Y:S05]  /*2220*/  BSYNC.RECONVERGENT B0 ;  /* 0x0000000000007941 */ /* 0x000fea0003800200 */
.L_x_8307:
[----:B------:R-:W2:Y:S02]  /*2230*/  F2I.S64.TRUNC R4, R4 ;  /* 0x0000000400047311 */ /* 0x000ea4000020d900 */
[----:B--2---:R-:W-:Y:S05]  /*2240*/  BRA `(.L_x_8280) ;  /* 0x0000000000107947 */ /* 0x004fea0003800000 */
.L_x_8304:
[----:B------:R2:W5:Y:S01]  /*2250*/  LDG.E.64 R4, desc[UR36][R6.64] ;  /* 0x0000002406047981 */ /* 0x000562000c1e1b00 */
[----:B------:R-:W-:Y:S05]  /*2260*/  BRA `(.L_x_8280) ;  /* 0x0000000000087947 */ /* 0x000fea0003800000 */
.L_x_8303:
[----:B------:R1:W5:Y:S01]  /*2270*/  LDG.E R4, desc[UR36][R6.64] ;  /* 0x0000002406047981 */ /* 0x000362000c1e1900 */
[----:B------:R-:W-:-:S07]  /*2280*/  HFMA2 R5, -RZ, RZ, 0, 0 ;  /* 0x00000000ff057431 */ /* 0x000fce00000001ff */
.L_x_8280:
        /* <DEDUP_REMOVED lines=11> */
[----:B------:R-:W-:Y:S02]  /*2340*/  ISETP.GE.U32.AND P0, PT, R8, 0x8, PT ;  /* 0x000000080800780c */ /* 0x000fe40003f06070 */
[----:B------:R-:W-:Y:S02]  /*2350*/  CS2R R46, SRZ ;  /* 0x00000000002e7805 */ /* 0x000fe4000001ff00 */
[----:B------:R-:W-:Y:S01]  /*2360*/  ISETP.GE.U32.AND.EX P0, PT, R9, RZ, PT, P0 ;  /* 0x000000ff0900720c */ /* 0x000fe20003f06100 */
[----:B0----5:R-:W-:Y:S02]  /*2370*/  IMAD R3, R5, UR4, RZ ;  /* 0x0000000405037c24 */ /* 0x021fe4000f8e02ff */
[----:B------:R-:W-:-:S04]  /*2380*/  IMAD.WIDE.U32 R10, R4, UR4, RZ ;  /* 0x00000004040a7c25 */ /* 0x000fc8000f8e00ff */
[----:B------:R-:W-:Y:S01]  /*2390*/  IMAD R3, R4, UR5, R3 ;  /* 0x0000000504037c24 */ /* 0x000fe2000f8e0203 */
[----:B------:R-:W-:-:S03]  /*23a0*/  CS2R R4, SRZ ;  /* 0x0000000000047805 */ /* 0x000fc6000001ff00 */
[----:B------:R-:W-:Y:S02]  /*23b0*/  IMAD.IADD R15, R11, 0x1, R3 ;  /* 0x000000010b0f7824 */ /* 0x000fe400078e0203 */
[----:B------:R-:W-:Y:S05]  /*23c0*/  @!P0 BRA `(.L_x_8310) ;  /* 0x0000000400588947 */ /* 0x000fea0003800000 */
        /* <DEDUP_REMOVED lines=8> */
[----:B------:R-:W-:Y:S02]  /*2450*/  MOV R0, 0x260 ;  /* 0x0000026000007802 */ /* 0x000fe40000000f00 */
[----:B------:R-:W-:-:S02]  /*2460*/  CS2R R46, SRZ ;  /* 0x00000000002e7805 */ /* 0x000fc4000001ff00 */
[----:B------:R-:W-:Y:S01]  /*2470*/  LEA.HI.X R49, R10, R7, R15, 0x3, P0 ;  /* 0x000000070a317211 */ /* 0x000fe200000f1c0f */
[----:B------:R-:W-:Y:S01]  /*2480*/  IMAD.MOV.U32 R50, RZ, RZ, R4 ;  /* 0x000000ffff327224 */ /* 0x000fe200078e0004 */
[----:B------:R-:W-:-:S07]  /*2490*/  MOV R9, R5 ;  /* 0x0000000500097202 */ /* 0x000fce0000000f00 */
.L_x_8311:
[----:B------:R-:W-:Y:S02]  /*24a0*/  IMAD.MOV.U32 R24, RZ, RZ, R3 ;  /* 0x000000ffff187224 */ /* 0x000fe400078e0003 */
        /* <DEDUP_REMOVED lines=8> */
[----:B------:R-:W-:-:S05]  /*2530*/  IADD3 R36, P0, PT, R32, R18, RZ ;  /* 0x0000001220247210 */ /* 0x000fca0007f1e0ff */
[----:B------:R-:W-:Y:S01]  /*2540*/  IMAD.X R37, R33, 0x1, R48, P0 ;  /* 0x0000000121257824 */ /* 0x000fe200000e0630 */
[----:B------:R-:W-:-:S04]  /*2550*/  IADD3 R38, P0, PT, R36, R18, RZ ;  /* 0x0000001224267210 */ /* 0x000fc80007f1e0ff */
[----:B------:R-:W5:Y:S01]  /*2560*/  LDG.E.64 R22, desc[UR36][R36.64] ;  /* 0x0000002424167981 */ /* 0x000f62000c1e1b00 */
[----:B------:R-:W-:Y:S02]  /*2570*/  IADD3.X R39, PT, PT, R37, R48, RZ, P0, !PT ;  /* 0x0000003025277210 */ /* 0x000fe400007fe4ff */
[----:B------:R-:W-:-:S03]  /*2580*/  IADD3 R40, P0, PT, R38, R18, RZ ;  /* 0x0000001226287210 */ /* 0x000fc60007f1e0ff */
[----:B------:R-:W5:Y:S02]  /*2590*/  LDG.E.64 R34, desc[UR36][R38.64] ;  /* 0x0000002426227981 */ /* 0x000f64000c1e1b00 */
[----:B------:R-:W-:Y:S01]  /*25a0*/  IMAD.X R41, R39, 0x1, R48, P0 ;  /* 0x0000000127297824 */ /* 0x000fe200000e0630 */
[----:B------:R-:W-:-:S04]  /*25b0*/  IADD3 R52, P0, PT, R40, R18, RZ ;  /* 0x0000001228347210 */ /* 0x000fc80007f1e0ff */
[----:B------:R1:W5:Y:S01]  /*25c0*/  LDG.E.64 R30, desc[UR36][R40.64] ;  /* 0x00000024281e7981 */ /* 0x000362000c1e1b00 */
        /* <DEDUP_REMOVED lines=10> */
[----:B-1----:R-:W3:Y:S01]  /*2670*/  LDC.64 R40, c[0x0][R0+0x350] ;  /* 0x0000d40000287b82 */ /* 0x002ee20000000a00 */
[----:B------:R-:W-:-:S02]  /*2680*/  IMAD.X R49, R49, 0x1, R16, P1 ;  /* 0x0000000131317824 */ /* 0x000fc400008e0610 */
[----:B------:R-:W-:-:S05]  /*2690*/  ISETP.NE.AND.EX P0, PT, R9, RZ, PT, P0 ;  /* 0x000000ff0900720c */ /* 0x000fca0003f05300 */
[----:B------:R-:W4:Y:S08]  /*26a0*/  LDC.64 R38, c[0x0][R0+0x358] ;  /* 0x0000d60000267b82 */ /* 0x000f300000000a00 */
[----:B------:R-:W5:Y:S08]  /*26b0*/  LDC.64 R36, c[0x0][R0+0x360] ;  /* 0x0000d80000247b82 */ /* 0x000f700000000a00 */
[----:B------:R0:W1:Y:S01]  /*26c0*/  LDC.64 R32, c[0x0][R0+0x368] ;  /* 0x0000da0000207b82 */ /* 0x0000620000000a00 */
[----:B--2---:R-:W-:-:S02]  /*26d0*/  IMAD R45, R45, R42, RZ ;  /* 0x0000002a2d2d7224 */ /* 0x004fc400078e02ff */
[----:B------:R-:W-:-:S04]  /*26e0*/  IMAD.WIDE.U32 R46, R42, R44, R46 ;  /* 0x0000002c2a2e7225 */ /* 0x000fc800078e002e */
[----:B------:R-:W-:Y:S02]  /*26f0*/  IMAD R45, R43, R44, R45 ;  /* 0x0000002c2b2d7224 */ /* 0x000fe400078e022d */
[----:B------:R0:W2:Y:S01]  /*2700*/  LDC.64 R42, c[0x0][R0+0x370] ;  /* 0x0000dc00002a7b82 */ /* 0x0000a20000000a00 */
[----:B---3--:R-:W-:Y:S02]  /*2710*/  IMAD R27, R27, R40, RZ ;  /* 0x000000281b1b7224 */ /* 0x008fe400078e02ff */
[----:B------:R-:W-:Y:S02]  /*2720*/  IMAD.IADD R47, R47, 0x1, R45 ;  /* 0x000000012f2f7824 */ /* 0x000fe400078e022d */
        /* <DEDUP_REMOVED lines=16> */
[----:B------:R-:W-:-:S04]  /*2830*/  IMAD R23, R33, R34, R23 ;  /* 0x0000002221177224 */ /* 0x000fc800078e0217 */
        /* <DEDUP_REMOVED lines=12> */
[----:B------:R-:W-:Y:S01]  /*2900*/  IMAD.IADD R47, R47, 0x1, R21 ;  /* 0x000000012f2f7824 */ /* 0x000fe200078e0215 */
[----:B------:R-:W-:Y:S06]  /*2910*/  @P0 BRA `(.L_x_8311) ;  /* 0xfffffff800e00947 */ /* 0x000fec000383ffff */
[----:B------:R-:W-:Y:S05]  /*2920*/  BSYNC.RECONVERGENT B0 ;  /* 0x0000000000007941 */ /* 0x000fea0003800200 */
.L_x_8310:
        /* <DEDUP_REMOVED lines=8> */
[-C--:B-1----:R-:W-:Y:S02]  /*29b0*/  IMAD R0, R5, R12.reuse, RZ ;  /* 0x0000000c05007224 */ /* 0x082fe400078e02ff */
[----:B------:R-:W-:Y:S02]  /*29c0*/  IMAD.MOV.U32 R14, RZ, RZ, R10 ;  /* 0x000000ffff0e7224 */ /* 0x000fe400078e000a */
[C---:B------:R-:W-:Y:S02]  /*29d0*/  IMAD R3, R4.reuse, R13, R0 ;  /* 0x0000000d04037224 */ /* 0x040fe400078e0200 */
[----:B------:R-:W-:-:S04]  /*29e0*/  IMAD.WIDE.U32 R18, R4, R12, R14 ;  /* 0x0000000c04127225 */ /* 0x000fc800078e000e */
[----:B------:R-:W-:Y:S01]  /*29f0*/  IMAD.SHL.U32 R23, R12, 0x8, RZ ;  /* 0x000000080c177824 */ /* 0x000fe200078e00ff */
[----:B------:R-:W-:Y:S02]  /*2a00*/  IADD3 R0, PT, PT, R19, R3, RZ ;  /* 0x0000000313007210 */ /* 0x000fe40007ffe0ff */
[----:B------:R-:W-:Y:S02]  /*2a10*/  LEA R26, P0, R18, R6, 0x3 ;  /* 0x00000006121a7211 */ /* 0x000fe400078018ff */
[----:B------:R-:W-:Y:S02]  /*2a20*/  SHF.L.U64.HI R3, R12, 0x3, R13 ;  /* 0x000000030c037819 */ /* 0x000fe4000001020d */
[----:B------:R-:W-:Y:S02]  /*2a30*/  LEA.HI.X R27, R18, R7, R0, 0x3, P0 ;  /* 0x00000007121b7211 */ /* 0x000fe400000f1c00 */
[----:B------:R-:W-:-:S03]  /*2a40*/  IADD3 R32, P0, PT, R23, R26, RZ ;  /* 0x0000001a17207210 */ /* 0x000fc60007f1e0ff */
[----:B------:R0:W2:Y:S02]  /*2a50*/  LDG.E.64 R24, desc[UR36][R26.64] ;  /* 0x000000241a187981 */ /* 0x0000a4000c1e1b00 */
        /* <DEDUP_REMOVED lines=31> */
.L_x_8312:
[----:B------:R-:W-:Y:S05]  /*2c50*/  BRA.U !UP0, `(.L_x_8309) ;  /* 0x0000000108bc7547 */ /* 0x000fea000b800000 */
[----:B------:R-:W-:Y:S01]  /*2c60*/  UISETP.NE.U32.AND UP0, UPT, UR45, URZ, UPT ;  /* 0x000000ff2d00728c */ /* 0x000fe2000bf05070 */
[----:B------:R-:W-:-:S03]  /*2c70*/  LOP3.LUT R8, R8, 0x1, RZ, 0xc0, !PT ;  /* 0x0000000108087812 */ /* 0x000fc600078ec0ff */
[----:B------:R-:W-:Y:S01]  /*2c80*/  UISETP.NE.AND.EX UP0, UPT, UR46, URZ, UPT, UP0 ;  /* 0x000000ff2e00728c */ /* 0x000fe2000bf05300 */
[----:B------:R-:W-:-:S04]  /*2c90*/  ISETP.NE.U32.AND P0, PT, R8, 0x1, PT ;  /* 0x000000010800780c */ /* 0x000fc80003f05070 */
[----:B------:R-:W-:-:S04]  /*2ca0*/  ISETP.NE.U32.AND.EX P0, PT, RZ, RZ, PT, P0 ;  /* 0x000000ffff00720c */ /* 0x000fc80003f05100 */
[----:B------:R-:W-:Y:S09]  /*2cb0*/  BRA.U !UP0, `(.L_x_8313) ;  /* 0x0000000108647547 */ /* 0x000ff2000b800000 */
        /* <DEDUP_REMOVED lines=25> */
.L_x_8313:
[----:B------:R-:W-:Y:S05]  /*2e50*/  @P0 BRA `(.L_x_8309) ;  /* 0x00000000003c0947 */ /* 0x000fea0003800000 */
[----:B------:R-:W-:Y:S01]  /*2e60*/  MOV R8, R10 ;  /* 0x0000000a00087202 */ /* 0x000fe20000000f00 */
[-C--:B-1----:R-:W-:Y:S02]  /*2e70*/  IMAD R5, R5, R12.reuse, RZ ;  /* 0x0000000c05057224 */ /* 0x082fe400078e02ff */
[----:B------:R-:W-:Y:S02]  /*2e80*/  IMAD.MOV.U32 R9, RZ, RZ, R15 ;  /* 0x000000ffff097224 */ /* 0x000fe400078e000f */
[C---:B------:R-:W-:Y:S02]  /*2e90*/  IMAD R5, R4.reuse, R13, R5 ;  /* 0x0000000d04057224 */ /* 0x040fe400078e0205 */
[----:B------:R-:W-:-:S04]  /*2ea0*/  IMAD.WIDE.U32 R8, R4, R12, R8 ;  /* 0x0000000c04087225 */ /* 0x000fc800078e0008 */
[----:B------:R-:W-:Y:S01]  /*2eb0*/  IMAD.IADD R0, R9, 0x1, R5 ;  /* 0x0000000109007824 */ /* 0x000fe200078e0205 */
[----:B------:R-:W-:-:S04]  /*2ec0*/  LEA R6, P0, R8, R6, 0x3 ;  /* 0x0000000608067211 */ /* 0x000fc800078018ff */
[----:B------:R-:W-:-:S06]  /*2ed0*/  LEA.HI.X R7, R8, R7, R0, 0x3, P0 ;  /* 0x0000000708077211 */ /* 0x000fcc00000f1c00 */
[----:B------:R-:W2:Y:S01]  /*2ee0*/  LDG.E.64 R6, desc[UR36][R6.64] ;  /* 0x0000002406067981 */ /* 0x000ea2000c1e1b00 */
[----:B------:R-:W-:-:S06]  /*2ef0*/  SHF.L.U32 R4, R4, 0x3, RZ ;  /* 0x0000000304047819 */ /* 0x000fcc00000006ff */
[----:B------:R-:W2:Y:S02]  /*2f00*/  LDC.64 R4, c[0x0][R4+0x5a8] ;  /* 0x00016a0004047b82 */ /* 0x000ea40000000a00 */
[----:B--2---:R-:W-:Y:S02]  /*2f10*/  IMAD R3, R7, R4, RZ ;  /* 0x0000000407037224 */ /* 0x004fe400078e02ff */
[----:B------:R-:W-:-:S04]  /*2f20*/  IMAD.WIDE.U32 R46, R4, R6, R46 ;  /* 0x00000006042e7225 */ /* 0x000fc800078e002e */
[----:B------:R-:W-:-:S04]  /*2f30*/  IMAD R3, R5, R6, R3 ;  /* 0x0000000605037224 */ /* 0x000fc800078e0203 */
[----:B------:R-:W-:-:S07]  /*2f40*/  IMAD.IADD R47, R47, 0x1, R3 ;  /* 0x000000012f2f7824 */ /* 0x000fce00078e0203 */
.L_x_8309:
        /* <DEDUP_REMOVED lines=16> */
.L_x_8317:
[----:B------:R2:W-:Y:S01]  /*3050*/  STG.E.U8 desc[UR36][R2.64], R46 ;  /* 0x0000002e02007986 */ /* 0x0005e2000c101124 */
[----:B------:R-:W-:Y:S05]  /*3060*/  BRA `(.L_x_8319) ;  /* 0x0000000c00387947 */ /* 0x000fea0003800000 */
.L_x_8316:
        /* <DEDUP_REMOVED lines=8> */
.L_x_8321:
[----:B------:R4:W-:Y:S01]  /*30f0*/  STG.E desc[UR36][R2.64], R46 ;  /* 0x0000002e02007986 */ /* 0x0009e2000c101924 */
[----:B------:R-:W-:Y:S05]  /*3100*/  BRA `(.L_x_8319) ;  /* 0x0000000c00107947 */ /* 0x000fea0003800000 */
.L_x_8320:
[----:B------:R3:W-:Y:S01]  /*3110*/  STG.E.U16 desc[UR36][R2.64], R46 ;  /* 0x0000002e02007986 */ /* 0x0007e2000c101524 */
[----:B------:R-:W-:Y:S05]  /*3120*/  BRA `(.L_x_8319) ;  /* 0x0000000c00087947 */ /* 0x000fea0003800000 */
.L_x_8315:
        /* <DEDUP_REMOVED lines=9> */
.L_x_8323:
[----:B------:R-:W0:Y:S02]  /*31c0*/  I2F.S64 R0, R46 ;  /* 0x0000002e00007312 */ /* 0x000e240000301400 */
[----:B0-----:R-:W-:-:S05]  /*31d0*/  F2FP.F16.F32.PACK_AB R0, RZ, R0 ;  /* 0x00000000ff00723e */ /* 0x001fca00000000ff */
[----:B------:R0:W-:Y:S01]  /*31e0*/  STG.E.U16 desc[UR36][R2.64], R0 ;  /* 0x0000000002007986 */ /* 0x0001e2000c101524 */
[----:B------:R-:W-:Y:S05]  /*31f0*/  BRA `(.L_x_8319) ;  /* 0x0000000800d47947 */ /* 0x000fea0003800000 */
.L_x_8322:
        /* <DEDUP_REMOVED lines=10> */
.L_x_8325:
[----:B------:R-:W0:Y:S02]  /*32a0*/  I2F.S64 R46, R46 ;  /* 0x0000002e002e7312 */ /* 0x000e240000301400 */
[----:B0----5:R-:W-:-:S04]  /*32b0*/  F2FP.F16.F32.PACK_AB R5, RZ, R46 ;  /* 0x0000002eff05723e */ /* 0x021fc800000000ff */
[----:B------:R-:W-:-:S05]  /*32c0*/  PRMT R5, R5, 0x5410, RZ ;  /* 0x0000541005057816 */ /* 0x000fca00000000ff */
[----:B------:R0:W-:Y:S01]  /*32d0*/  STG.E desc[UR36][R2.64], R5 ;  /* 0x0000000502007986 */ /* 0x0001e2000c101924 */
[----:B------:R-:W-:Y:S05]  /*32e0*/  BRA `(.L_x_8319) ;  /* 0x0000000800987947 */ /* 0x000fea0003800000 */
.L_x_8324:
[----:B-----5:R-:W0:Y:S02]  /*32f0*/  I2F.F64.S64 R4, R46 ;  /* 0x0000002e00047312 */ /* 0x020e240000301c00 */
[----:B0-----:R0:W-:Y:S01]  /*3300*/  STG.E.64 desc[UR36][R2.64], R4 ;  /* 0x0000000402007986 */ /* 0x0011e2000c101b24 */
[----:B------:R-:W-:Y:S05]  /*3310*/  BRA `(.L_x_8319) ;  /* 0x00000008008c7947 */ /* 0x000fea0003800000 */
.L_x_8314:
        /* <DEDUP_REMOVED lines=13> */
.L_x_8328:
[----:B------:R-:W-:Y:S01]  /*33f0*/  CS2R R6, SRZ ;  /* 0x0000000000067805 */ /* 0x000fe2000001ff00 */
[----:B-----5:R-:W0:Y:S04]  /*3400*/  I2F.F64.S64 R4, R46 ;  /* 0x0000002e00047312 */ /* 0x020e280000301c00 */
[----:B0-----:R0:W-:Y:S01]  /*3410*/  STG.E.128 desc[UR36][R2.64], R4 ;  /* 0x0000000402007986 */ /* 0x0011e2000c101d24 */
[----:B------:R-:W-:Y:S05]  /*3420*/  BRA `(.L_x_8319) ;  /* 0x0000000800487947 */ /* 0x000fea0003800000 */
.L_x_8327:
        /* <DEDUP_REMOVED lines=19> */
.L_x_8332:
[----:B------:R-:W-:Y:S05]  /*3560*/  BSYNC.RECONVERGENT B0 ;  /* 0x0000000000007941 */ /* 0x000fea0003800200 */
.L_x_8331:
[----:B------:R-:W-:-:S05]  /*3570*/  LOP3.LUT R5, R0, 0x80, R5, 0xf8, !PT ;  /* 0x0000008000057812 */ /* 0x000fca00078ef805 */
[----:B------:R0:W-:Y:S01]  /*3580*/  STG.E.U8 desc[UR36][R2.64], R5 ;  /* 0x0000000502007986 */ /* 0x0001e2000c101124 */
[----:B------:R-:W-:Y:S05]  /*3590*/  BRA `(.L_x_8319) ;  /* 0x0000000400ec7947 */ /* 0x000fea0003800000 */
.L_x_8330:
[----:B------:R-:W0:Y:S01]  /*35a0*/  I2F.S64 R47, R46 ;  /* 0x0000002e002f7312 */ /* 0x000e220000301400 */
[----:B------:R-:W-:Y:S01]  /*35b0*/  BSSY.RECONVERGENT B0, `(.L_x_8333) ;  /* 0x000000e000007945 */ /* 0x000fe20003800200 */
[----:B0-----:R-:W-:Y:S02]  /*35c0*/  LOP3.LUT R6, R47, 0x7fffffff, RZ, 0xc0, !PT ;  /* 0x7fffffff2f067812 */ /* 0x001fe400078ec0ff */
[----:B-----5:R-:W-:Y:S02]  /*35d0*/  SHF.R.U32.HI R5, RZ, 0x18, R47 ;  /* 0x00000018ff057819 */ /* 0x020fe4000001162f */
        /* <DEDUP_REMOVED lines=11> */
.L_x_8334:
[----:B------:R-:W-:Y:S05]  /*3690*/  BSYNC.RECONVERGENT B0 ;  /* 0x0000000000007941 */ /* 0x000fea0003800200 */
.L_x_8333:
[----:B------:R-:W-:-:S05]  /*36a0*/  LOP3.LUT R5, R0, 0x80, R5, 0xf8, !PT ;  /* 0x0000008000057812 */ /* 0x000fca00078ef805 */
[----:B------:R0:W-:Y:S01]  /*36b0*/  STG.E.U8 desc[UR36][R2.64], R5 ;  /* 0x0000000502007986 */ /* 0x0001e2000c101124 */
[----:B------:R-:W-:Y:S05]  /*36c0*/  BRA `(.L_x_8319) ;  /* 0x0000000400a07947 */ /* 0x000fea0003800000 */
.L_x_8329:
[----:B------:R-:W0:Y:S02]  /*36d0*/  I2F.S64 R0, R46 ;  /* 0x0000002e00007312 */ /* 0x000e240000301400 */
[----:B0-----:R-:W-:-:S05]  /*36e0*/  F2FP.BF16.F32.PACK_AB R0, RZ, R0 ;  /* 0x00000000ff00723e */ /* 0x001fca00000010ff */
[----:B------:R0:W-:Y:S01]  /*36f0*/  STG.E.U16 desc[UR36][R2.64], R0 ;  /* 0x0000000002007986 */ /* 0x0001e2000c101524 */
[----:B------:R-:W-:Y:S05]  /*3700*/  BRA `(.L_x_8319) ;  /* 0x0000000400907947 */ /* 0x000fea0003800000 */
.L_x_8326:
        /* <DEDUP_REMOVED lines=10> */
.L_x_8337:
[----:B-----5:R-:W0:Y:S01]  /*37b0*/  I2F.S64 R5, R46 ;  /* 0x0000002e00057312 */ /* 0x020e220000301400 */
[----:B------:R-:W-:Y:S01]  /*37c0*/  BSSY.RECONVERGENT B0, `(.L_x_8338) ;  /* 0x0000014000007945 */ /* 0x000fe20003800200 */
[----:B0-----:R-:W-:Y:S02]  /*37d0*/  LOP3.LUT R4, R5, 0x7fffffff, RZ, 0xc0, !PT ;  /* 0x7fffffff05047812 */ /* 0x001fe400078ec0ff */
[----:B------:R-:W-:Y:S02]  /*37e0*/  MOV R0, 0x80 ;  /* 0x0000008000007802 */ /* 0x000fe40000000f00 */
        /* <DEDUP_REMOVED lines=9> */
.L_x_8340:
[----:B------:R-:W-:-:S04]  /*3880*/  SHF.R.U32.HI R0, RZ, 0x14, R5 ;  /* 0x00000014ff007819 */ /* 0x000fc80000011605 */
[----:B------:R-:W-:-:S04]  /*3890*/  LOP3.LUT R0, R0, 0x1, RZ, 0xc0, !PT ;  /* 0x0000000100007812 */ /* 0x000fc800078ec0ff */
[----:B------:R-:W-:-:S04]  /*38a0*/  IADD3 R0, PT, PT, R5, 0x487ffff, R0 ;  /* 0x0487ffff05007810 */ /* 0x000fc80007ffe000 */
[----:B------:R-:W-:-:S04]  /*38b0*/  SHF.R.U32.HI R0, RZ, 0x14, R0 ;  /* 0x00000014ff007819 */ /* 0x000fc80000011600 */
[----:B------:R-:W-:-:S07]  /*38c0*/  LOP3.LUT R4, R0, 0xff, RZ, 0xc0, !PT ;  /* 0x000000ff00047812 */ /* 0x000fce00078ec0ff */
.L_x_8341:
[----:B------:R-:W-:-:S04]  /*38d0*/  SHF.R.U32.HI R5, RZ, 0x18, R5 ;  /* 0x00000018ff057819 */ /* 0x000fc80000011605 */
[----:B------:R-:W-:-:S04]  /*38e0*/  LOP3.LUT R4, R4, 0x80, R5, 0xf8, !PT ;  /* 0x0000008004047812 */ /* 0x000fc800078ef805 */
[----:B------:R-:W-:-:S07]  /*38f0*/  PRMT R0, R4, 0x7610, R0 ;  /* 0x0000761004007816 */ /* 0x000fce0000000000 */
.L_x_8339:
[----:B------:R-:W-:Y:S05]  /*3900*/  BSYNC.RECONVERGENT B0 ;  /* 0x0000000000007941 */ /* 0x000fea0003800200 */
.L_x_8338:
[----:B------:R0:W-:Y:S01]  /*3910*/  STG.E.U8 desc[UR36][R2.64], R0 ;  /* 0x0000000002007986 */ /* 0x0001e2000c101124 */
[----:B------:R-:W-:Y:S05]  /*3920*/  BRA `(.L_x_8319) ;  /* 0x0000000400087947 */ /* 0x000fea0003800000 */
.L_x_8336:
        /* <DEDUP_REMOVED lines=13> */
.L_x_8344:
[----:B------:R-:W-:-:S04]  /*3a00*/  SHF.R.U32.HI R0, RZ, 0x15, R5 ;  /* 0x00000015ff007819 */ /* 0x000fc80000011605 */
[----:B------:R-:W-:-:S04]  /*3a10*/  LOP3.LUT R0, R0, 0x1, RZ, 0xc0, !PT ;  /* 0x0000000100007812 */ /* 0x000fc800078ec0ff */
[----:B------:R-:W-:-:S04]  /*3a20*/  IADD3 R0, PT, PT, R5, 0x88fffff, R0 ;  /* 0x088fffff05007810 */ /* 0x000fc80007ffe000 */
[----:B------:R-:W-:-:S04]  /*3a30*/  SHF.R.U32.HI R0, RZ, 0x15, R0 ;  /* 0x00000015ff007819 */ /* 0x000fc80000011600 */
[----:B------:R-:W-:-:S07]  /*3a40*/  LOP3.LUT R4, R0, 0xff, RZ, 0xc0, !PT ;  /* 0x000000ff00047812 */ /* 0x000fce00078ec0ff */
.L_x_8345:
[----:B------:R-:W-:-:S04]  /*3a50*/  SHF.R.U32.HI R5, RZ, 0x18, R5 ;  /* 0x00000018ff057819 */ /* 0x000fc80000011605 */
[----:B------:R-:W-:-:S04]  /*3a60*/  LOP3.LUT R4, R4, 0x80, R5, 0xf8, !PT ;  /* 0x0000008004047812 */ /* 0x000fc800078ef805 */
[----:B------:R-:W-:-:S07]  /*3a70*/  PRMT R0, R4, 0x7610, R0 ;  /* 0x0000761004007816 */ /* 0x000fce0000000000 */
.L_x_8343:
[----:B------:R-:W-:Y:S05]  /*3a80*/  BSYNC.RECONVERGENT B0 ;  /* 0x0000000000007941 */ /* 0x000fea0003800200 */
.L_x_8342:
[----:B------:R0:W-:Y:S01]  /*3a90*/  STG.E.U8 desc[UR36][R2.64], R0 ;  /* 0x0000000002007986 */ /* 0x0001e2000c101124 */
[----:B------:R-:W-:Y:S05]  /*3aa0*/  BRA `(.L_x_8319) ;  /* 0x0000000000a87947 */ /* 0x000fea0003800000 */
.L_x_8335:
[----:B------:R-:W-:-:S09]  /*3ab0*/  UISETP.NE.AND UP0, UPT, UR4, 0x1c, UPT ;  /* 0x0000001c0400788c */ /* 0x000fd2000bf05270 */
[----:B------:R-:W-:Y:S05]  /*3ac0*/  BRA.U !UP0, `(.L_x_8346) ;  /* 0x00000001089c7547 */ /* 0x000fea000b800000 */
[----:B------:R-:W-:-:S09]  /*3ad0*/  UISETP.NE.AND UP0, UPT, UR4, 0x1d, UPT ;  /* 0x0000001d0400788c */ /* 0x000fd2000bf05270 */
[----:B------:R-:W-:Y:S05]  /*3ae0*/  BRA.U !UP0, `(.L_x_8347) ;  /* 0x00000001088c7547 */ /* 0x000fea000b800000 */
[----:B------:R-:W-:-:S09]  /*3af0*/  UISETP.NE.AND UP0, UPT, UR4, 0x2c, UPT ;  /* 0x0000002c0400788c */ /* 0x000fd2000bf05270 */
[----:B------:R-:W-:Y:S05]  /*3b00*/  BRA.U !UP0, `(.L_x_8348) ;  /* 0x0000000108447547 */ /* 0x000fea000b800000 */
.L_x_8318:
        /* <DEDUP_REMOVED lines=10> */
[----:B---3--:R-:W-:-:S02]  /*3bb0*/  IMAD.U32 R6, RZ, RZ, UR8 ;  /* 0x00000008ff067e24 */ /* 0x008fc4000f8e00ff */
[----:B------:R-:W-:Y:S01]  /*3bc0*/  IMAD.U32 R7, RZ, RZ, UR9 ;  /* 0x00000009ff077e24 */ /* 0x000fe2000f8e00ff */
[----:B----4-:R-:W-:Y:S01]  /*3bd0*/  MOV R10, UR4 ;  /* 0x00000004000a7c02 */ /* 0x010fe20008000f00 */
[----:B-1----:R-:W-:-:S07]  /*3be0*/  IMAD.U32 R11, RZ, RZ, UR5 ;  /* 0x00000005ff0b7e24 */ /* 0x002fce000f8e00ff */
[----:B------:R-:W-:-:S07]  /*3bf0*/  LEPC R20, `(.L_x_8349) ;  /* 0x000000001014794e */ /* 0x000fce0000000000 */
[----:B--2---:R-:W-:Y:S05]  /*3c00*/  CALL.ABS.NOINC R2 ;  /* 0x0000000002007343 */ /* 0x004fea0003c00000 */
.L_x_8349:
[----:B------:R-:W-:Y:S05]  /*3c10*/  BRA `(.L_x_8319) ;  /* 0x00000000004c7947 */ /* 0x000fea0003800000 */
.L_x_8348:
        /* <DEDUP_REMOVED lines=12> */
[----:B------:R-:W-:-:S04]  /*3ce0*/  @!P0 IMAD.MOV R0, RZ, RZ, R4 ;  /* 0x000000ffff008224 */ /* 0x000fc800078e0204 */
[----:B------:R-:W-:-:S05]  /*3cf0*/  @P1 IMAD.MOV.U32 R5, RZ, RZ, R0 ;  /* 0x000000ffff051224 */ /* 0x000fca00078e0000 */
[----:B------:R0:W-:Y:S01]  /*3d00*/  STG.E.U8 desc[UR36][R2.64], R5 ;  /* 0x0000000502007986 */ /* 0x0001e2000c101124 */
[----:B------:R-:W-:Y:S05]  /*3d10*/  BRA `(.L_x_8319) ;  /* 0x00000000000c7947 */ /* 0x000fea0003800000 */
.L_x_8347:
[----:B------:R0:W-:Y:S01]  /*3d20*/  STG.E.64 desc[UR36][R2.64], R46 ;  /* 0x0000002e02007986 */ /* 0x0001e2000c101b24 */
[----:B------:R-:W-:Y:S05]  /*3d30*/  BRA `(.L_x_8319) ;  /* 0x0000000000047947 */ /* 0x000fea0003800000 */
.L_x_8346:
[----:B------:R0:W-:Y:S02]  /*3d40*/  STG.E desc[UR36][R2.64], R46 ;  /* 0x0000002e02007986 */ /* 0x0001e4000c101924 */
.L_x_8319:
[----:B------:R-:W-:-:S07]  /*3d50*/  IADD3 R17, PT, PT, R17, 0x80, RZ ;  /* 0x0000008011117810 */ /* 0x000fce0007ffe0ff */
.L_x_8273:
[----:B------:R-:W-:Y:S05]  /*3d60*/  BSYNC.RECONVERGENT B6 ;  /* 0x0000000000067941 */ /* 0x000fea0003800200 */
.L_x_8272:
[----:B------:R-:W0:Y:S01]  /*3d70*/  LDCU UR4, c[0x0][0x380] ;  /* 0x00007000ff0477ac */ /* 0x000e220008000800 */
[----:B------:R-:W-:Y:S01]  /*3d80*/  BSSY.RECONVERGENT B6, `(.L_x_8350) ;  /* 0x00003c3000067945 */ /* 0x000fe20003800200 */
[----:B0-----:R-:W-:-:S13]  /*3d90*/  ISETP.GE.AND P0, PT, R17, UR4, PT ;  /* 0x0000000411007c0c */ /* 0x001fda000bf06270 */
[----:B------:R-:W-:Y:S05]  /*3da0*/  @P0 BRA `(.L_x_8351) ;  /* 0x0000003c00000947 */ /* 0x000fea0003800000 */
[----:B------:R-:W0:Y:S01]  /*3db0*/  LDCU UR4, c[0x0][0x388] ;  /* 0x00007100ff0477ac */ /* 0x000e220008000800 */
[----:B------:R-:W-:Y:S02]  /*3dc0*/  IMAD.MOV.U32 R0, RZ, RZ, RZ ;  /* 0x000000ffff007224 */ /* 0x000fe400078e00ff */
[----:B--234-:R-:W-:Y:S01]  /*3dd0*/  IMAD.MOV.U32 R2, RZ, RZ, RZ ;  /* 0x000000ffff027224 */ /* 0x01cfe200078e00ff */
[----:B0-----:R-:W-:-:S09]  /*3de0*/  UISETP.NE.AND UP0, UPT, UR4, URZ, UPT ;  /* 0x000000ff0400728c */ /* 0x001fd2000bf05270 */
[----:B------:R-:W-:Y:S05]  /*3df0*/  BRA.U !UP0, `(.L_x_8352) ;  /* 0x0000001108a87547 */ /* 0x000fea000b800000 */
[----:B------:R-:W0:Y:S01]  /*3e00*/  LDCU.64 UR4, c[0x0][0x390] ;  /* 0x00007200ff0477ac */ /* 0x000e220008000a00 */
[----:B------:R-:W-:Y:S01]  /*3e10*/  HFMA2 R16, -RZ, RZ, 0, 0 ;  /* 0x00000000ff107431 */ /* 0x000fe200000001ff */
[----:B------:R-:W2:Y:S01]  /*3e20*/  LDCU UR6, c[0x0][0x38c] ;  /* 0x00007180ff0677ac */ /* 0x000ea20008000800 */
[----:B------:R-:W3:Y:S01]  /*3e30*/  LDCU.64 UR8, c[0x0][0x4b8] ;  /* 0x00009700ff0877ac */ /* 0x000ee20008000a00 */
[----:B------:R-:W-:Y:S02]  /*3e40*/  UISETP.NE.AND UP0, UPT, UR44, URZ, UPT ;  /* 0x000000ff2c00728c */ /* 0x000fe4000bf05270 */
        /* <DEDUP_REMOVED lines=293> */
.L_x_8352:
        /* <DEDUP_REMOVED lines=17> */
.L_x_8356:
[----:B-----5:R0:W5:Y:S01]  /*51b0*/  LDG.E.U8 R4, desc[UR36][R6.64] ;  /* 0x0000002406047981 */ /* 0x020162000c1e1100 */
[----:B------:R-:W-:Y:S01]  /*51c0*/  MOV R5, RZ ;  /* 0x000000ff00057202 */ /* 0x000fe20000000f00 */
[----:B------:R-:W-:Y:S06]  /*51d0*/  BRA `(.L_x_8358) ;  /* 0x0000000c00447947 */ /* 0x000fec0003800000 */
.L_x_8355:
        /* <DEDUP_REMOVED lines=8> */
.L_x_8360:
[----:B-----5:R-:W2:Y:S02]  /*5260*/  LDG.E R4, desc[UR36][R6.64] ;  /* 0x0000002406047981 */ /* 0x020ea4000c1e1900 */
[----:B--2---:R-:W-:Y:S01]  /*5270*/  SHF.R.S32.HI R5, RZ, 0x1f, R4 ;  /* 0x0000001fff057819 */ /* 0x004fe20000011404 */
[----:B------:R-:W-:Y:S06]  /*5280*/  BRA `(.L_x_8358) ;  /* 0x0000000c00187947 */ /* 0x000fec0003800000 */
.L_x_8359:
[----:B-----5:R-:W2:Y:S02]  /*5290*/  LDG.E.S16 R4, desc[UR36][R6.64] ;  /* 0x0000002406047981 */ /* 0x020ea4000c1e1700 */
[----:B--2---:R-:W-:Y:S01]  /*52a0*/  SHF.R.S32.HI R5, RZ, 0x1f, R4 ;  /* 0x0000001fff057819 */ /* 0x004fe20000011404 */
[----:B------:R-:W-:Y:S06]  /*52b0*/  BRA `(.L_x_8358) ;  /* 0x0000000c000c7947 */ /* 0x000fec0003800000 */
.L_x_8354:
        /* <DEDUP_REMOVED lines=9> */
.L_x_8362:
[----:B------:R-:W2:Y:S02]  /*5350*/  LDG.E.U16 R6, desc[UR36][R6.64] ;  /* 0x0000002406067981 */ /* 0x000ea4000c1e1500 */
[----:B--2--5:R-:W-:-:S06]  /*5360*/  HADD2.F32 R4, -RZ, R6.H0_H0 ;  /* 0x20000006ff047230 */ /* 0x024fcc0000004100 */
[----:B------:R-:W0:Y:S02]  /*5370*/  F2I.S64.TRUNC R4, R4 ;  /* 0x0000000400047311 */ /* 0x000e24000020d900 */
[----:B0-----:R-:W-:Y:S05]  /*5380*/  BRA `(.L_x_8358) ;  /* 0x0000000800d87947 */ /* 0x001fea0003800000 */
.L_x_8361:
        /* <DEDUP_REMOVED lines=9> */
.L_x_8364:
[----:B------:R-:W2:Y:S02]  /*5420*/  LDG.E.U16 R6, desc[UR36][R6.64] ;  /* 0x0000002406067981 */ /* 0x000ea4000c1e1500 */
[----:B--2--5:R-:W-:-:S06]  /*5430*/  HADD2.F32 R4, -RZ, R6.H0_H0 ;  /* 0x20000006ff047230 */ /* 0x024fcc0000004100 */
[----:B------:R-:W0:Y:S02]  /*5440*/  F2I.S64.TRUNC R4, R4 ;  /* 0x0000000400047311 */ /* 0x000e24000020d900 */
[----:B0-----:R-:W-:Y:S05]  /*5450*/  BRA `(.L_x_8358) ;  /* 0x0000000800a47947 */ /* 0x001fea0003800000 */
.L_x_8363:
[----:B-----5:R-:W2:Y:S02]  /*5460*/  LDG.E.64 R4, desc[UR36][R6.64] ;  /* 0x0000002406047981 */ /* 0x020ea4000c1e1b00 */
[----:B--2---:R-:W0:Y:S02]  /*5470*/  F2I.S64.F64.TRUNC R4, R4 ;  /* 0x0000000400047311 */ /* 0x004e24000030d900 */
[----:B0-----:R-:W-:Y:S05]  /*5480*/  BRA `(.L_x_8358) ;  /* 0x0000000800987947 */ /* 0x001fea0003800000 */
.L_x_8353:
        /* <DEDUP_REMOVED lines=13> */
.L_x_8367:
[----:B-----5:R-:W2:Y:S02]  /*5560*/  LDG.E.64 R4, desc[UR36][R6.64] ;  /* 0x0000002406047981 */ /* 0x020ea4000c1e1b00 */
[----:B--2---:R-:W0:Y:S02]  /*5570*/  F2I.S64.F64.TRUNC R4, R4 ;  /* 0x0000000400047311 */ /* 0x004e24000030d900 */
[----:B0-----:R-:W-:Y:S05]  /*5580*/  BRA `(.L_x_8358) ;  /* 0x0000000800587947 */ /* 0x001fea0003800000 */
.L_x_8366:
[----:B------:R-:W-:-:S09]  /*5590*/  UISETP.NE.AND UP0, UPT, UR4, 0xf, UPT ;  /* 0x0000000f0400788c */ /* 0x000fd2000bf05270 */
[----:B------:R-:W-:Y:S05]  /*55a0*/  BRA.U !UP0, `(.L_x_8368) ;  /* 0x0000000108987547 */ /* 0x000fea000b800000 */
[----:B------:R-:W-:-:S09]  /*55b0*/  UISETP.NE.AND UP0, UPT, UR4, 0x17, UPT ;  /* 0x000000170400788c */ /* 0x000fd2000bf05270 */
[----:B------:R-:W-:Y:S05]  /*55c0*/  BRA.U !UP0, `(.L_x_8369) ;  /* 0x0000000108587547 */ /* 0x000fea000b800000 */
[----:B------:R-:W-:-:S09]  /*55d0*/  UISETP.NE.AND UP0, UPT, UR4, 0x18, UPT ;  /* 0x000000180400788c */ /* 0x000fd2000bf05270 */
[----:B------:R-:W-:Y:S05]  /*55e0*/  BRA.U UP0, `(.L_x_8357) ;  /* 0x0000000500e87547 */ /* 0x000fea000b800000 */
[----:B------:R-:W2:Y:S01]  /*55f0*/  LDG.E.U8 R0, desc[UR36][R6.64] ;  /* 0x0000002406007981 */ /* 0x000ea2000c1e1100 */
[----:B-----5:R-:W-:Y:S02]  /*5600*/  HFMA2 R5, -RZ, RZ, 0, 1.847743988037109375e-06 ;  /* 0x0000001fff057431 */ /* 0x020fe400000001ff */
        /* <DEDUP_REMOVED lines=16> */
[----:B------:R0:W2:Y:S02]  /*5710*/  F2I.S64.TRUNC R4, R3 ;  /* 0x0000000300047311 */ /* 0x0000a4000020d900 */
[----:B0-2---:R-:W-:Y:S05]  /*5720*/  BRA `(.L_x_8358) ;  /* 0x0000000400f07947 */ /* 0x005fea0003800000 */
.L_x_8369:
[----:B-----5:R-:W2:Y:S02]  /*5730*/  LDG.E.U8 R4, desc[UR36][R6.64] ;  /* 0x0000002406047981 */ /* 0x020ea4000c1e1100 */
        /* <DEDUP_REMOVED lines=13> */
.L_x_8368:
[----:B-----5:R-:W2:Y:S02]  /*5810*/  LDG.E.U16 R4, desc[UR36][R6.64] ;  /* 0x0000002406047981 */ /* 0x020ea4000c1e1500 */
[----:B--2---:R-:W-:-:S06]  /*5820*/  IMAD.U32 R4, R4, 0x10000, RZ ;  /* 0x0001000004047824 */ /* 0x004fcc00078e00ff */
[----:B------:R-:W0:Y:S02]  /*5830*/  F2I.S64.TRUNC R4, R4 ;  /* 0x0000000400047311 */ /* 0x000e24000020d900 */
[----:B0-----:R-:W-:Y:S05]  /*5840*/  BRA `(.L_x_8358) ;  /* 0x0000000400a87947 */ /* 0x001fea0003800000 */
.L_x_8365:
        /* <DEDUP_REMOVED lines=9> */
[----:B------:R-:W-:Y:S01]  /*58e0*/  HFMA2 R5, -RZ, RZ, 0, 0 ;  /* 0x00000000ff057431 */ /* 0x000fe200000001ff */
[----:B------:R-:W-:Y:S06]  /*58f0*/  BRA `(.L_x_8358) ;  /* 0x00000004007c7947 */ /* 0x000fec0003800000 */
.L_x_8372:
        /* <DEDUP_REMOVED lines=21> */
.L_x_8376:
[----:B------:R-:W-:Y:S05]  /*5a50*/  BSYNC.RECONVERGENT B1 ;  /* 0x0000000000017941 */ /* 0x000fea0003800200 */
.L_x_8375:
[----:B------:R-:W-:Y:S01]  /*5a60*/  IMAD.SHL.U32 R0, R0, 0x100000, RZ ;  /* 0x0010000000007824 */ /* 0x000fe200078e00ff */
[----:B------:R-:W-:-:S04]  /*5a70*/  LEA R3, R3, 0x3b800000, 0x17 ;  /* 0x3b80000003037811 */ /* 0x000fc800078eb8ff */
[----:B------:R-:W-:-:S07]  /*5a80*/  LOP3.LUT R4, R3, R0, R7, 0xfe, !PT ;  /* 0x0000000003047212 */ /* 0x000fce00078efe07 */
.L_x_8374:
[----:B------:R-:W-:Y:S05]  /*5a90*/  BSYNC.RECONVERGENT B0 ;  /* 0x0000000000007941 */ /* 0x000fea0003800200 */
.L_x_8373:
[----:B------:R-:W3:Y:S02]  /*5aa0*/  F2I.S64.TRUNC R4, R4 ;  /* 0x0000000400047311 */ /* 0x000ee4000020d900 */
[----:B---3--:R-:W-:Y:S05]  /*5ab0*/  BRA `(.L_x_8358) ;  /* 0x00000004000c7947 */ /* 0x008fea0003800000 */
.L_x_8371:
        /* <DEDUP_REMOVED lines=21> */
.L_x_8380:
[----:B------:R-:W-:Y:S05]  /*5c10*/  BSYNC.RECONVERGENT B1 ;  /* 0x0000000000017941 */ /* 0x000fea0003800200 */
.L_x_8379:
[----:B------:R-:W-:Y:S02]  /*5c20*/  SHF.L.U32 R0, R0, 0x15, RZ ;  /* 0x0000001500007819 */ /* 0x000fe400000006ff */
[----:B------:R-:W-:-:S04]  /*5c30*/  LEA R3, R3, 0x37800000, 0x17 ;  /* 0x3780000003037811 */ /* 0x000fc800078eb8ff */
[----:B------:R-:W-:-:S07]  /*5c40*/  LOP3.LUT R4, R3, R0, R7, 0xfe, !PT ;  /* 0x0000000003047212 */ /* 0x000fce00078efe07 */
.L_x_8378:
[----:B------:R-:W-:Y:S05]  /*5c50*/  BSYNC.RECONVERGENT B0 ;  /* 0x0000000000007941 */ /* 0x000fea0003800200 */
.L_x_8377:
[----:B------:R-:W4:Y:S02]  /*5c60*/  F2I.S64.TRUNC R4, R4 ;  /* 0x0000000400047311 */ /* 0x000f24000020d900 */
[----:B----4-:R-:W-:Y:S05]  /*5c70*/  BRA `(.L_x_8358) ;  /* 0x00000000009c7947 */ /* 0x010fea0003800000 */
.L_x_8370:
        /* <DEDUP_REMOVED lines=12> */
[----:B------:R-:W-:Y:S01]  /*5d40*/  @!P0 MOV R4, 0x7f800001 ;  /* 0x7f80000100048802 */ /* 0x000fe20000000f00 */
[----:B------:R-:W-:-:S07]  /*5d50*/  @P0 IMAD.SHL.U32 R4, R6, 0x800000, RZ ;  /* 0x0080000006040824 */ /* 0x000fce00078e00ff */
.L_x_8384:
[----:B------:R-:W-:Y:S05]  /*5d60*/  BSYNC.RECONVERGENT B0 ;  /* 0x0000000000007941 */ /* 0x000fea0003800200 */
.L_x_8383:
[----:B------:R-:W0:Y:S02]  /*5d70*/  F2I.S64.TRUNC R4, R4 ;  /* 0x0000000400047311 */ /* 0x000e24000020d900 */
[----:B0-----:R-:W-:Y:S05]  /*5d80*/  BRA `(.L_x_8358) ;  /* 0x0000000000587947 */ /* 0x001fea0003800000 */
.L_x_8357:
        /* <DEDUP_REMOVED lines=16> */
.L_x_8385:
[----:B------:R-:W-:Y:S01]  /*5e90*/  CS2R R4, SRZ ;  /* 0x0000000000047805 */ /* 0x000fe2000001ff00 */
[----:B------:R-:W-:Y:S06]  /*5ea0*/  BRA `(.L_x_8358) ;  /* 0x0000000000107947 */ /* 0x000fec0003800000 */
.L_x_8382:
[----:B-----5:R4:W5:Y:S01]  /*5eb0*/  LDG.E.64 R4, desc[UR36][R6.64] ;  /* 0x0000002406047981 */ /* 0x020962000c1e1b00 */
[----:B------:R-:W-:Y:S05]  /*5ec0*/  BRA `(.L_x_8358) ;  /* 0x0000000000087947 */ /* 0x000fea0003800000 */
.L_x_8381:
[----:B-----5:R0:W5:Y:S01]  /*5ed0*/  LDG.E R4, desc[UR36][R6.64] ;  /* 0x0000002406047981 */ /* 0x020162000c1e1900 */
[----:B------:R-:W-:-:S07]  /*5ee0*/  IMAD.MOV.U32 R5, RZ, RZ, RZ ;  /* 0x000000ffff057224 */ /* 0x000fce00078e00ff */
.L_x_8358:
        /* <DEDUP_REMOVED lines=11> */
[----:B------:R-:W-:Y:S02]  /*5fa0*/  ISETP.GE.U32.AND P0, PT, R8, 0x8, PT ;  /* 0x000000080800780c */ /* 0x000fe40003f06070 */
[----:B------:R-:W-:Y:S02]  /*5fb0*/  CS2R R46, SRZ ;  /* 0x00000000002e7805 */ /* 0x000fe4000001ff00 */
[----:B------:R-:W-:Y:S01]  /*5fc0*/  ISETP.GE.U32.AND.EX P0, PT, R9, RZ, PT, P0 ;  /* 0x000000ff0900720c */ /* 0x000fe20003f06100 */
[----:B0----5:R-:W-:Y:S02]  /*5fd0*/  IMAD R3, R5, UR4, RZ ;  /* 0x0000000405037c24 */ /* 0x021fe4000f8e02ff */
[----:B------:R-:W-:-:S04]  /*5fe0*/  IMAD.WIDE.U32 R10, R4, UR4, RZ ;  /* 0x00000004040a7c25 */ /* 0x000fc8000f8e00ff */
[----:B------:R-:W-:Y:S01]  /*5ff0*/  IMAD R3, R4, UR5, R3 ;  /* 0x0000000504037c24 */ /* 0x000fe2000f8e0203 */
[----:B------:R-:W-:-:S04]  /*6000*/  CS2R R4, SRZ ;  /* 0x0000000000047805 */ /* 0x000fc8000001ff00 */
[----:B------:R-:W-:Y:S01]  /*6010*/  IADD3 R15, PT, PT, R11, R3, RZ ;  /* 0x000000030b0f7210 */ /* 0x000fe20007ffe0ff */
[----:B------:R-:W-:Y:S06]  /*6020*/  @!P0 BRA `(.L_x_8387) ;  /* 0x0000000400588947 */ /* 0x000fec0003800000 */
[----:B------:R-:W-:Y:S01]  /*6030*/  LOP3.LUT R5, R9, 0x7fffffff, RZ, 0xc0, !PT ;  /* 0x7fffffff09057812 */ /* 0x000fe200078ec0ff */
[----:B-1----:R-:W-:Y:S01]  /*6040*/  IMAD.SHL.U32 R9, R13, 0x8, RZ ;  /* 0x000000080d097824 */ /* 0x002fe200078e00ff */
[----:B------:R-:W-:Y:S01]  /*6050*/  LOP3.LUT R4, R8, 0xfffffff8, RZ, 0xc0, !PT ;  /* 0xfffffff808047812 */ /* 0x000fe200078ec0ff */
[----:B------:R-:W-:Y:S01]  /*6060*/  IMAD.WIDE.U32 R18, R12, 0x8, RZ ;  /* 0x000000080c127825 */ /* 0x000fe200078e00ff */
[----:B------:R-:W-:-:S03]  /*6070*/  LEA R3, P0, R10, R6, 0x3 ;  /* 0x000000060a037211 */ /* 0x000fc600078018ff */
[----:B------:R-:W-:Y:S01]  /*6080*/  HFMA2 R0, -RZ, RZ, 0, 3.62396240234375e-05 ;  /* 0x00000260ff007431 */ /* 0x000fe200000001ff */
[----:B------:R-:W-:Y:S01]  /*6090*/  BSSY.RECONVERGENT B0, `(.L_x_8387) ;  /* 0x000004f000007945 */ /* 0x000fe20003800200 */
[----:B------:R-:W-:Y:S01]  /*60a0*/  IMAD.IADD R48, R19, 0x1, R9 ;  /* 0x0000000113307824 */ /* 0x000fe200078e0209 */
[----:B------:R-:W-:Y:S02]  /*60b0*/  SHF.L.U64.HI R16, R12, 0x6, R13 ;  /* 0x000000060c107819 */ /* 0x000fe4000001020d */
[----:B------:R-:W-:Y:S02]  /*60c0*/  CS2R R46, SRZ ;  /* 0x00000000002e7805 */ /* 0x000fe4000001ff00 */
[----:B------:R-:W-:Y:S01]  /*60d0*/  LEA.HI.X R49, R10, R7, R15, 0x3, P0 ;  /* 0x000000070a317211 */ /* 0x000fe200000f1c0f */
[----:B------:R-:W-:Y:S01]  /*60e0*/  IMAD.MOV.U32 R9, RZ, RZ, R5 ;  /* 0x000000ffff097224 */ /* 0x000fe200078e0005 */
[----:B------:R-:W-:-:S07]  /*60f0*/  MOV R50, R4 ;  /* 0x0000000400327202 */ /* 0x000fce0000000f00 */
.L_x_8388:
[----:B------:R-:W-:Y:S01]  /*6100*/  MOV R24, R3 ;  /* 0x0000000300187202 */ /* 0x000fe20000000f00 */
        /* <DEDUP_REMOVED lines=14> */
[----:B------:R-:W5:Y:S01]  /*61f0*/  LDG.E.64 R34, desc[UR36][R38.64] ;  /* 0x0000002426227981 */ /* 0x000f62000c1e1b00 */
[----:B------:R-:W-:Y:S02]  /*6200*/  IADD3.X R41, PT, PT, R39, R48, RZ, P0, !PT ;  /* 0x0000003027297210 */ /* 0x000fe400007fe4ff */
[----:B------:R-:W-:-:S03]  /*6210*/  IADD3 R52, P0, PT, R40, R18, RZ ;  /* 0x0000001228347210 */ /* 0x000fc60007f1e0ff */
[----:B------:R1:W5:Y:S02]  /*6220*/  LDG.E.64 R30, desc[UR36][R40.64] ;  /* 0x00000024281e7981 */ /* 0x000364000c1e1b00 */
        /* <DEDUP_REMOVED lines=11> */
[----:B------:R-:W-:-:S02]  /*62e0*/  IADD3.X R49, PT, PT, R49, R16, RZ, P1, !PT ;  /* 0x0000001031317210 */ /* 0x000fc40000ffe4ff */
[----:B------:R-:W-:-:S05]  /*62f0*/  ISETP.NE.AND.EX P0, PT, R9, RZ, PT, P0 ;  /* 0x000000ff0900720c */ /* 0x000fca0003f05300 */
[----:B------:R-:W4:Y:S08]  /*6300*/  LDC.64 R38, c[0x0][R0+0x358] ;  /* 0x0000d60000267b82 */ /* 0x000f300000000a00 */
        /* <DEDUP_REMOVED lines=40> */
.L_x_8387:
        /* <DEDUP_REMOVED lines=11> */
[----:B------:R-:W-:-:S05]  /*6640*/  IMAD.WIDE.U32 R18, R4, R12, R14 ;  /* 0x0000000c04127225 */ /* 0x000fca00078e000e */
[----:B------:R-:W-:Y:S01]  /*6650*/  IADD3 R0, PT, PT, R19, R3, RZ ;  /* 0x0000000313007210 */ /* 0x000fe20007ffe0ff */
[----:B------:R-:W-:Y:S01]  /*6660*/  IMAD.SHL.U32 R19, R12, 0x8, RZ ;  /* 0x000000080c137824 */ /* 0x000fe200078e00ff */
[----:B------:R-:W-:Y:S02]  /*6670*/  LEA R24, P0, R18, R6, 0x3 ;  /* 0x0000000612187211 */ /* 0x000fe400078018ff */
[----:B------:R-:W-:Y:S02]  /*6680*/  SHF.L.U64.HI R3, R12, 0x3, R13 ;  /* 0x000000030c037819 */ /* 0x000fe4000001020d */
[----:B------:R-:W-:Y:S02]  /*6690*/  LEA.HI.X R25, R18, R7, R0, 0x3, P0 ;  /* 0x0000000712197211 */ /* 0x000fe400000f1c00 */
[----:B------:R-:W-:-:S03]  /*66a0*/  IADD3 R32, P0, PT, R24, R19, RZ ;  /* 0x0000001318207210 */ /* 0x000fc60007f1e0ff */
[----:B------:R0:W2:Y:S01]  /*66b0*/  LDG.E.64 R28, desc[UR36][R24.64] ;  /* 0x00000024181c7981 */ /* 0x0000a2000c1e1b00 */
        /* <DEDUP_REMOVED lines=31> */
.L_x_8389:
        /* <DEDUP_REMOVED lines=32> */
.L_x_8390:
[----:B------:R-:W-:Y:S05]  /*6ab0*/  @P0 BRA `(.L_x_8386) ;  /* 0x00000000003c0947 */ /* 0x000fea0003800000 */
[----:B------:R-:W-:Y:S01]  /*6ac0*/  MOV R8, R10 ;  /* 0x0000000a00087202 */ /* 0x000fe20000000f00 */
[-C--:B-1----:R-:W-:Y:S02]  /*6ad0*/  IMAD R5, R5, R12.reuse, RZ ;  /* 0x0000000c05057224 */ /* 0x082fe400078e02ff */
[----:B------:R-:W-:Y:S02]  /*6ae0*/  IMAD.MOV.U32 R9, RZ, RZ, R15 ;  /* 0x000000ffff097224 */ /* 0x000fe400078e000f */
[C---:B------:R-:W-:Y:S02]  /*6af0*/  IMAD R5, R4.reuse, R13, R5 ;  /* 0x0000000d04057224 */ /* 0x040fe400078e0205 */
[----:B------:R-:W-:-:S05]  /*6b00*/  IMAD.WIDE.U32 R8, R4, R12, R8 ;  /* 0x0000000c04087225 */ /* 0x000fca00078e0008 */
[----:B------:R-:W-:Y:S02]  /*6b10*/  IADD3 R0, PT, PT, R9, R5, RZ ;  /* 0x0000000509007210 */ /* 0x000fe40007ffe0ff */
[----:B------:R-:W-:-:S04]  /*6b20*/  LEA R6, P0, R8, R6, 0x3 ;  /* 0x0000000608067211 */ /* 0x000fc800078018ff */
        /* <DEDUP_REMOVED lines=8> */
.L_x_8386:
        /* <DEDUP_REMOVED lines=16> */
.L_x_8394:
[----:B------:R0:W-:Y:S01]  /*6cb0*/  STG.E.U8 desc[UR36][R2.64], R46 ;  /* 0x0000002e02007986 */ /* 0x0001e2000c101124 */
[----:B------:R-:W-:Y:S05]  /*6cc0*/  BRA `(.L_x_8396) ;  /* 0x0000000c00347947 */ /* 0x000fea0003800000 */
.L_x_8393:
        /* <DEDUP_REMOVED lines=8> */
.L_x_8398:
[----:B------:R0:W-:Y:S01]  /*6d50*/  STG.E desc[UR36][R2.64], R46 ;  /* 0x0000002e02007986 */ /* 0x0001e2000c101924 */
[----:B------:R-:W-:Y:S05]  /*6d60*/  BRA `(.L_x_8396) ;  /* 0x0000000c000c7947 */ /* 0x000fea0003800000 */
.L_x_8397:
[----:B------:R0:W-:Y:S01]  /*6d70*/  STG.E.U16 desc[UR36][R2.64], R46 ;  /* 0x0000002e02007986 */ /* 0x0001e2000c101524 */
[----:B------:R-:W-:Y:S05]  /*6d80*/  BRA `(.L_x_8396) ;  /* 0x0000000c00047947 */ /* 0x000fea0003800000 */
.L_x_8392:
        /* <DEDUP_REMOVED lines=9> */
.L_x_8400:
[----:B------:R-:W0:Y:S02]  /*6e20*/  I2F.S64 R0, R46 ;  /* 0x0000002e00007312 */ /* 0x000e240000301400 */
[----:B0-----:R-:W-:-:S05]  /*6e30*/  F2FP.F16.F32.PACK_AB R0, RZ, R0 ;  /* 0x00000000ff00723e */ /* 0x001fca00000000ff */
[----:B------:R0:W-:Y:S01]  /*6e40*/  STG.E.U16 desc[UR36][R2.64], R0 ;  /* 0x0000000002007986 */ /* 0x0001e2000c101524 */
[----:B------:R-:W-:Y:S05]  /*6e50*/  BRA `(.L_x_8396) ;  /* 0x0000000800d07947 */ /* 0x000fea0003800000 */
.L_x_8399:
        /* <DEDUP_REMOVED lines=10> */
.L_x_8402:
[----:B------:R-:W0:Y:S02]  /*6f00*/  I2F.S64 R46, R46 ;  /* 0x0000002e002e7312 */ /* 0x000e240000301400 */
[----:B0----5:R-:W-:-:S04]  /*6f10*/  F2FP.F16.F32.PACK_AB R5, RZ, R46 ;  /* 0x0000002eff05723e */ /* 0x021fc800000000ff */
[----:B------:R-:W-:-:S05]  /*6f20*/  PRMT R5, R5, 0x5410, RZ ;  /* 0x0000541005057816 */ /* 0x000fca00000000ff */
[----:B------:R0:W-:Y:S01]  /*6f30*/  STG.E desc[UR36][R2.64], R5 ;  /* 0x0000000502007986 */ /* 0x0001e2000c101924 */
[----:B------:R-:W-:Y:S05]  /*6f40*/  BRA `(.L_x_8396) ;  /* 0x0000000800947947 */ /* 0x000fea0003800000 */
.L_x_8401:
[----:B-----5:R-:W0:Y:S02]  /*6f50*/  I2F.F64.S64 R4, R46 ;  /* 0x0000002e00047312 */ /* 0x020e240000301c00 */
[----:B0-----:R0:W-:Y:S01]  /*6f60*/  STG.E.64 desc[UR36][R2.64], R4 ;  /* 0x0000000402007986 */ /* 0x0011e2000c101b24 */
[----:B------:R-:W-:Y:S05]  /*6f70*/  BRA `(.L_x_8396) ;  /* 0x0000000800887947 */ /* 0x000fea0003800000 */
.L_x_8391:
        /* <DEDUP_REMOVED lines=12> */
.L_x_8406:
        /* <DEDUP_REMOVED lines=18> */
.L_x_8409:
[----:B------:R-:W-:-:S04]  /*7160*/  SHF.R.U32.HI R5, RZ, 0x18, R5 ;  /* 0x00000018ff057819 */ /* 0x000fc80000011605 */
[----:B------:R-:W-:-:S07]  /*7170*/  LOP3.LUT R0, R0, 0x80, R5, 0xf8, !PT ;  /* 0x0000008000007812 */ /* 0x000fce00078ef805 */
.L_x_8408:
[----:B------:R-:W-:Y:S05]  /*7180*/  BSYNC.RECONVERGENT B0 ;  /* 0x0000000000007941 */ /* 0x000fea0003800200 */
.L_x_8407:
[----:B------:R4:W-:Y:S01]  /*7190*/  STG.E.U8 desc[UR36][R2.64], R0 ;  /* 0x0000000002007986 */ /* 0x0009e2000c101124 */
[----:B------:R-:W-:Y:S05]  /*71a0*/  BRA `(.L_x_8396) ;  /* 0x0000000400fc7947 */ /* 0x000fea0003800000 */
.L_x_8405:
        /* <DEDUP_REMOVED lines=18> */
.L_x_8412:
[----:B------:R-:W-:-:S04]  /*72d0*/  SHF.R.U32.HI R5, RZ, 0x18, R5 ;  /* 0x00000018ff057819 */ /* 0x000fc80000011605 */
[----:B------:R-:W-:-:S07]  /*72e0*/  LOP3.LUT R0, R0, 0x80, R5, 0xf8, !PT ;  /* 0x0000008000007812 */ /* 0x000fce00078ef805 */
.L_x_8411:
[----:B------:R-:W-:Y:S05]  /*72f0*/  BSYNC.RECONVERGENT B0 ;  /* 0x0000000000007941 */ /* 0x000fea0003800200 */
.L_x_8410:
[----:B------:R0:W-:Y:S01]  /*7300*/  STG.E.U8 desc[UR36][R2.64], R0 ;  /* 0x0000000002007986 */ /* 0x0001e2000c101124 */
[----:B------:R-:W-:Y:S05]  /*7310*/  BRA `(.L_x_8396) ;  /* 0x0000000400a07947 */ /* 0x000fea0003800000 */
.L_x_8404:
        /* <DEDUP_REMOVED lines=22> */
.L_x_8414:
[----:B------:R2:W-:Y:S01]  /*7480*/  STG.E.64 desc[UR36][R2.64], R46 ;  /* 0x0000002e02007986 */ /* 0x0005e2000c101b24 */
[----:B------:R-:W-:Y:S05]  /*7490*/  BRA `(.L_x_8396) ;  /* 0x0000000400407947 */ /* 0x000fea0003800000 */
.L_x_8413:
[----:B------:R0:W-:Y:S01]  /*74a0*/  STG.E desc[UR36][R2.64], R46 ;  /* 0x0000002e02007986 */ /* 0x0001e2000c101924 */
[----:B------:R-:W-:Y:S05]  /*74b0*/  BRA `(.L_x_8396) ;  /* 0x0000000400387947 */ /* 0x000fea0003800000 */
.L_x_8403:
        /* <DEDUP_REMOVED lines=11> */
.L_x_8416:
[----:B------:R-:W-:Y:S01]  /*7570*/  CS2R R6, SRZ ;  /* 0x0000000000067805 */ /* 0x000fe2000001ff00 */
[----:B-----5:R-:W0:Y:S04]  /*7580*/  I2F.F64.S64 R4, R46 ;  /* 0x0000002e00047312 */ /* 0x020e280000301c00 */
[----:B0-----:R0:W-:Y:S01]  /*7590*/  STG.E.128 desc[UR36][R2.64], R4 ;  /* 0x0000000402007986 */ /* 0x0011e2000c101d24 */
[----:B------:R-:W-:Y:S05]  /*75a0*/  BRA `(.L_x_8396) ;  /* 0x0000000000fc7947 */ /* 0x000fea0003800000 */
.L_x_8415:
[----:B------:R-:W-:-:S09]  /*75b0*/  UISETP.NE.AND UP0, UPT, UR4, 0xf, UPT ;  /* 0x0000000f0400788c */ /* 0x000fd2000bf05270 */
[----:B------:R-:W-:Y:S05]  /*75c0*/  BRA.U !UP0, `(.L_x_8417) ;  /* 0x0000000108e87547 */ /* 0x000fea000b800000 */
[----:B------:R-:W-:-:S09]  /*75d0*/  UISETP.NE.AND UP0, UPT, UR4, 0x17, UPT ;  /* 0x000000170400788c */ /* 0x000fd2000bf05270 */
[----:B------:R-:W-:Y:S05]  /*75e0*/  BRA.U !UP0, `(.L_x_8418) ;  /* 0x0000000108907547 */ /* 0x000fea000b800000 */
[----:B------:R-:W-:-:S09]  /*75f0*/  UISETP.NE.AND UP0, UPT, UR4, 0x18, UPT ;  /* 0x000000180400788c */ /* 0x000fd2000bf05270 */
[----:B------:R-:W-:Y:S05]  /*7600*/  BRA.U !UP0, `(.L_x_8419) ;  /* 0x0000000108447547 */ /* 0x000fea000b800000 */
.L_x_8395:
        /* <DEDUP_REMOVED lines=16> */
.L_x_8420:
[----:B------:R-:W-:Y:S05]  /*7710*/  BRA `(.L_x_8396) ;  /* 0x0000000000a07947 */ /* 0x000fea0003800000 */
.L_x_8419:
        /* <DEDUP_REMOVED lines=13> */
.L_x_8422:
[----:B------:R-:W-:Y:S05]  /*77f0*/  BSYNC.RECONVERGENT B0 ;  /* 0x0000000000007941 */ /* 0x000fea0003800200 */
.L_x_8421:
[----:B------:R-:W-:-:S05]  /*7800*/  LOP3.LUT R5, R0, 0x80, R5, 0xf8, !PT ;  /* 0x0000008000057812 */ /* 0x000fca00078ef805 */
[----:B------:R0:W-:Y:S01]  /*7810*/  STG.E.U8 desc[UR36][R2.64], R5 ;  /* 0x0000000502007986 */ /* 0x0001e2000c101124 */
[----:B------:R-:W-:Y:S05]  /*7820*/  BRA `(.L_x_8396) ;  /* 0x00000000005c7947 */ /* 0x000fea0003800000 */
.L_x_8418:
        /* <DEDUP_REMOVED lines=12> */
.L_x_8424:
[----:B------:R-:W-:Y:S01]  /*78f0*/  IMAD.MOV.U32 R0, RZ, RZ, 0x7f ;  /* 0x0000007fff007424 */ /* 0x000fe200078e00ff */
[----:B------:R-:W-:-:S04]  /*7900*/  ISETP.GT.U32.AND P0, PT, R4, 0x7f800000, PT ;  /* 0x7f8000000400780c */ /* 0x000fc80003f04070 */
[----:B------:R-:W-:-:S09]  /*7910*/  SEL R0, R0, 0x7c, P0 ;  /* 0x0000007c00007807 */ /* 0x000fd20000000000 */
.L_x_8425:
[----:B------:R-:W-:Y:S05]  /*7920*/  BSYNC.RECONVERGENT B0 ;  /* 0x0000000000007941 */ /* 0x000fea0003800200 */
.L_x_8423:
[----:B------:R-:W-:-:S04]  /*7930*/  SHF.R.U32.HI R5, RZ, 0x18, R5 ;  /* 0x00000018ff057819 */ /* 0x000fc80000011605 */
[----:B------:R-:W-:-:S05]  /*7940*/  LOP3.LUT R5, R0, 0x80, R5, 0xf8, !PT ;  /* 0x0000008000057812 */ /* 0x000fca00078ef805 */
[----:B------:R0:W-:Y:S01]  /*7950*/  STG.E.U8 desc[UR36][R2.64], R5 ;  /* 0x0000000502007986 */ /* 0x0001e2000c101124 */
[----:B------:R-:W-:Y:S05]  /*7960*/  BRA `(.L_x_8396) ;  /* 0x00000000000c7947 */ /* 0x000fea0003800000 */
.L_x_8417:
[----:B------:R-:W0:Y:S02]  /*7970*/  I2F.S64 R0, R46 ;  /* 0x0000002e00007312 */ /* 0x000e240000301400 */
[----:B0-----:R-:W-:-:S05]  /*7980*/  F2FP.BF16.F32.PACK_AB R0, RZ, R0 ;  /* 0x00000000ff00723e */ /* 0x001fca00000010ff */
[----:B------:R0:W-:Y:S02]  /*7990*/  STG.E.U16 desc[UR36][R2.64], R0 ;  /* 0x0000000002007986 */ /* 0x0001e4000c101524 */
.L_x_8396:
[----:B------:R-:W-:-:S07]  /*79a0*/  IADD3 R17, PT, PT, R17, 0x80, RZ ;  /* 0x0000008011117810 */ /* 0x000fce0007ffe0ff */
.L_x_8351:
[----:B------:R-:W-:Y:S05]  /*79b0*/  BSYNC.RECONVERGENT B6 ;  /* 0x0000000000067941 */ /* 0x000fea0003800200 */
.L_x_8350:
        /* <DEDUP_REMOVED lines=307> */
.L_x_8428:
        /* <DEDUP_REMOVED lines=17> */
.L_x_8432:
[----:B-----5:R0:W5:Y:S01]  /*8e00*/  LDG.E.U8 R4, desc[UR36][R6.64] ;  /* 0x0000002406047981 */ /* 0x020162000c1e1100 */
[----:B------:R-:W-:Y:S01]  /*8e10*/  MOV R5, RZ ;  /* 0x000000ff00057202 */ /* 0x000fe20000000f00 */
[----:B------:R-:W-:Y:S06]  /*8e20*/  BRA `(.L_x_8434) ;  /* 0x0000000c00447947 */ /* 0x000fec0003800000 */
.L_x_8431:
        /* <DEDUP_REMOVED lines=8> */
.L_x_8436:
[----:B-----5:R-:W2:Y:S02]  /*8eb0*/  LDG.E R4, desc[UR36][R6.64] ;  /* 0x0000002406047981 */ /* 0x020ea4000c1e1900 */
[----:B--2---:R-:W-:Y:S01]  /*8ec0*/  SHF.R.S32.HI R5, RZ, 0x1f, R4 ;  /* 0x0000001fff057819 */ /* 0x004fe20000011404 */
[----:B------:R-:W-:Y:S06]  /*8ed0*/  BRA `(.L_x_8434) ;  /* 0x0000000c00187947 */ /* 0x000fec0003800000 */
.L_x_8435:
[----:B-----5:R-:W2:Y:S02]  /*8ee0*/  LDG.E.S16 R4, desc[UR36][R6.64] ;  /* 0x0000002406047981 */ /* 0x020ea4000c1e1700 */
[----:B--2---:R-:W-:Y:S01]  /*8ef0*/  SHF.R.S32.HI R5, RZ, 0x1f, R4 ;  /* 0x0000001fff057819 */ /* 0x004fe20000011404 */
[----:B------:R-:W-:Y:S06]  /*8f00*/  BRA `(.L_x_8434) ;  /* 0x0000000c000c7947 */ /* 0x000fec0003800000 */
.L_x_8430:
        /* <DEDUP_REMOVED lines=9> */
.L_x_8438:
[----:B------:R-:W2:Y:S02]  /*8fa0*/  LDG.E.U16 R6, desc[UR36][R6.64] ;  /* 0x0000002406067981 */ /* 0x000ea4000c1e1500 */
[----:B--2--5:R-:W-:-:S06]  /*8fb0*/  HADD2.F32 R4, -RZ, R6.H0_H0 ;  /* 0x20000006ff047230 */ /* 0x024fcc0000004100 */
[----:B------:R-:W3:Y:S02]  /*8fc0*/  F2I.S64.TRUNC R4, R4 ;  /* 0x0000000400047311 */ /* 0x000ee4000020d900 */
[----:B---3--:R-:W-:Y:S05]  /*8fd0*/  BRA `(.L_x_8434) ;  /* 0x0000000800d87947 */ /* 0x008fea0003800000 */
.L_x_8437:
        /* <DEDUP_REMOVED lines=9> */
.L_x_8440:
[----:B------:R-:W2:Y:S02]  /*9070*/  LDG.E.U16 R6, desc[UR36][R6.64] ;  /* 0x0000002406067981 */ /* 0x000ea4000c1e1500 */
[----:B--2--5:R-:W-:-:S06]  /*9080*/  HADD2.F32 R4, -RZ, R6.H0_H0 ;  /* 0x20000006ff047230 */ /* 0x024fcc0000004100 */
[----:B------:R-:W3:Y:S02]  /*9090*/  F2I.S64.TRUNC R4, R4 ;  /* 0x0000000400047311 */ /* 0x000ee4000020d900 */
[----:B---3--:R-:W-:Y:S05]  /*90a0*/  BRA `(.L_x_8434) ;  /* 0x0000000800a47947 */ /* 0x008fea0003800000 */
.L_x_8439:
[----:B-----5:R-:W2:Y:S02]  /*90b0*/  LDG.E.64 R4, desc[UR36][R6.64] ;  /* 0x0000002406047981 */ /* 0x020ea4000c1e1b00 */
[----:B--2---:R-:W3:Y:S02]  /*90c0*/  F2I.S64.F64.TRUNC R4, R4 ;  /* 0x0000000400047311 */ /* 0x004ee4000030d900 */
[----:B---3--:R-:W-:Y:S05]  /*90d0*/  BRA `(.L_x_8434) ;  /* 0x0000000800987947 */ /* 0x008fea0003800000 */
.L_x_8429:
        /* <DEDUP_REMOVED lines=13> */
.L_x_8443:
[----:B-----5:R-:W2:Y:S02]  /*91b0*/  LDG.E.64 R4, desc[UR36][R6.64] ;  /* 0x0000002406047981 */ /* 0x020ea4000c1e1b00 */
[----:B--2---:R-:W3:Y:S02]  /*91c0*/  F2I.S64.F64.TRUNC R4, R4 ;  /* 0x0000000400047311 */ /* 0x004ee4000030d900 */
[----:B---3--:R-:W-:Y:S05]  /*91d0*/  BRA `(.L_x_8434) ;  /* 0x0000000800587947 */ /* 0x008fea0003800000 */
.L_x_8442:
        /* <DEDUP_REMOVED lines=26> */
.L_x_8445:
        /* <DEDUP_REMOVED lines=14> */
.L_x_8444:
[----:B-----5:R-:W2:Y:S02]  /*9460*/  LDG.E.U16 R4, desc[UR36][R6.64] ;  /* 0x0000002406047981 */ /* 0x020ea4000c1e1500 */
[----:B--2---:R-:W-:-:S06]  /*9470*/  SHF.L.U32 R4, R4, 0x10, RZ ;  /* 0x0000001004047819 */ /* 0x004fcc00000006ff */
[----:B------:R-:W3:Y:S02]  /*9480*/  F2I.S64.TRUNC R4, R4 ;  /* 0x0000000400047311 */ /* 0x000ee4000020d900 */
[----:B---3--:R-:W-:Y:S05]  /*9490*/  BRA `(.L_x_8434) ;  /* 0x0000000400a87947 */ /* 0x008fea0003800000 */
.L_x_8441:
        /* <DEDUP_REMOVED lines=11> */
.L_x_8448:
        /* <DEDUP_REMOVED lines=21> */
.L_x_8452:
[----:B------:R-:W-:Y:S05]  /*96a0*/  BSYNC.RECONVERGENT B1 ;  /* 0x0000000000017941 */ /* 0x000fea0003800200 */
.L_x_8451:
[----:B------:R-:W-:Y:S02]  /*96b0*/  SHF.L.U32 R0, R0, 0x14, RZ ;  /* 0x0000001400007819 */ /* 0x000fe400000006ff */
[----:B------:R-:W-:-:S04]  /*96c0*/  LEA R3, R3, 0x3b800000, 0x17 ;  /* 0x3b80000003037811 */ /* 0x000fc800078eb8ff */
[----:B------:R-:W-:-:S07]  /*96d0*/  LOP3.LUT R4, R3, R0, R7, 0xfe, !PT ;  /* 0x0000000003047212 */ /* 0x000fce00078efe07 */
.L_x_8450:
[----:B------:R-:W-:Y:S05]  /*96e0*/  BSYNC.RECONVERGENT B0 ;  /* 0x0000000000007941 */ /* 0x000fea0003800200 */
.L_x_8449:
[----:B------:R-:W0:Y:S02]  /*96f0*/  F2I.S64.TRUNC R4, R4 ;  /* 0x0000000400047311 */ /* 0x000e24000020d900 */
[----:B0-----:R-:W-:Y:S05]  /*9700*/  BRA `(.L_x_8434) ;  /* 0x00000004000c7947 */ /* 0x001fea0003800000 */
.L_x_8447:
        /* <DEDUP_REMOVED lines=21> */
.L_x_8456:
[----:B------:R-:W-:Y:S05]  /*9860*/  BSYNC.RECONVERGENT B1 ;  /* 0x0000000000017941 */ /* 0x000fea0003800200 */
.L_x_8455:
[----:B------:R-:W-:Y:S01]  /*9870*/  IMAD.SHL.U32 R0, R0, 0x200000, RZ ;  /* 0x0020000000007824 */ /* 0x000fe200078e00ff */
[----:B------:R-:W-:-:S04]  /*9880*/  LEA R3, R3, 0x37800000, 0x17 ;  /* 0x3780000003037811 */ /* 0x000fc800078eb8ff */
[----:B------:R-:W-:-:S07]  /*9890*/  LOP3.LUT R4, R3, R0, R7, 0xfe, !PT ;  /* 0x0000000003047212 */ /* 0x000fce00078efe07 */
.L_x_8454:
[----:B------:R-:W-:Y:S05]  /*98a0*/  BSYNC.RECONVERGENT B0 ;  /* 0x0000000000007941 */ /* 0x000fea0003800200 */
.L_x_8453:
[----:B------:R-:W0:Y:S02]  /*98b0*/  F2I.S64.TRUNC R4, R4 ;  /* 0x0000000400047311 */ /* 0x000e24000020d900 */
[----:B0-----:R-:W-:Y:S05]  /*98c0*/  BRA `(.L_x_8434) ;  /* 0x00000000009c7947 */ /* 0x001fea0003800000 */
.L_x_8446:
        /* <DEDUP_REMOVED lines=14> */
.L_x_8460:
[----:B------:R-:W-:Y:S05]  /*99b0*/  BSYNC.RECONVERGENT B0 ;  /* 0x0000000000007941 */ /* 0x000fea0003800200 */
.L_x_8459:
[----:B------:R-:W3:Y:S02]  /*99c0*/  F2I.S64.TRUNC R4, R4 ;  /* 0x0000000400047311 */ /* 0x000ee4000020d900 */
[----:B---3--:R-:W-:Y:S05]  /*99d0*/  BRA `(.L_x_8434) ;  /* 0x0000000000587947 */ /* 0x008fea0003800000 */
.L_x_8433:
        /* <DEDUP_REMOVED lines=16> */
.L_x_8461:
[----:B------:R-:W-:Y:S01]  /*9ae0*/  CS2R R4, SRZ ;  /* 0x0000000000047805 */ /* 0x000fe2000001ff00 */
[----:B------:R-:W-:Y:S06]  /*9af0*/  BRA `(.L_x_8434) ;  /* 0x0000000000107947 */ /* 0x000fec0003800000 */
.L_x_8458:
[----:B-----5:R3:W5:Y:S01]  /*9b00*/  LDG.E.64 R4, desc[UR36][R6.64] ;  /* 0x0000002406047981 */ /* 0x020762000c1e1b00 */
[----:B------:R-:W-:Y:S05]  /*9b10*/  BRA `(.L_x_8434) ;  /* 0x0000000000087947 */ /* 0x000fea0003800000 */
.L_x_8457:
[----:B-----5:R4:W5:Y:S01]  /*9b20*/  LDG.E R4, desc[UR36][R6.64] ;  /* 0x0000002406047981 */ /* 0x020962000c1e1900 */
[----:B------:R-:W-:-:S07]  /*9b30*/  MOV R5, RZ ;  /* 0x000000ff00057202 */ /* 0x000fce0000000f00 */
.L_x_8434:
        /* <DEDUP_REMOVED lines=21> */
[----:B-1----:R-:W-:Y:S01]  /*9c90*/  IMAD.WIDE.U32 R18, R12, 0x8, RZ ;  /* 0x000000080c127825 */ /* 0x002fe200078e00ff */
[----:B------:R-:W-:Y:S01]  /*9ca0*/  SHF.L.U32 R9, R13, 0x3, RZ ;  /* 0x000000030d097819 */ /* 0x000fe200000006ff */
[----:B------:R-:W-:Y:S01]  /*9cb0*/  BSSY.RECONVERGENT B0, `(.L_x_8463) ;  /* 0x0000052000007945 */ /* 0x000fe20003800200 */
[----:B------:R-:W-:Y:S01]  /*9cc0*/  LOP3.LUT R4, R8, 0xfffffff8, RZ, 0xc0, !PT ;  /* 0xfffffff808047812 */ /* 0x000fe200078ec0ff */
[----:B------:R-:W-:Y:S01]  /*9cd0*/  IMAD.MOV.U32 R0, RZ, RZ, 0x260 ;  /* 0x00000260ff007424 */ /* 0x000fe200078e00ff */
[----:B------:R-:W-:Y:S02]  /*9ce0*/  LEA R3, P0, R10, R6, 0x3 ;  /* 0x000000060a037211 */ /* 0x000fe400078018ff */
[----:B------:R-:W-:Y:S02]  /*9cf0*/  CS2R R46, SRZ ;  /* 0x00000000002e7805 */ /* 0x000fe4000001ff00 */
[----:B------:R-:W-:Y:S01]  /*9d00*/  IADD3 R48, PT, PT, R19, R9, RZ ;  /* 0x0000000913307210 */ /* 0x000fe20007ffe0ff */
[----:B------:R-:W-:Y:S01]  /*9d10*/  IMAD.MOV.U32 R50, RZ, RZ, R4 ;  /* 0x000000ffff327224 */ /* 0x000fe200078e0004 */
[----:B------:R-:W-:-:S02]  /*9d20*/  SHF.L.U64.HI R16, R12, 0x6, R13 ;  /* 0x000000060c107819 */ /* 0x000fc4000001020d */
[----:B------:R-:W-:Y:S02]  /*9d30*/  LEA.HI.X R49, R10, R7, R15, 0x3, P0 ;  /* 0x000000070a317211 */ /* 0x000fe400000f1c0f */
[----:B------:R-:W-:-:S07]  /*9d40*/  MOV R9, R5 ;  /* 0x0000000500097202 */ /* 0x000fce0000000f00 */
.L_x_8464:
        /* <DEDUP_REMOVED lines=73> */
.L_x_8463:
        /* <DEDUP_REMOVED lines=8> */
[----:B------:R-:W-:Y:S01]  /*a260*/  MOV R14, R10 ;  /* 0x0000000a000e7202 */ /* 0x000fe20000000f00 */
[----:B-1----:R-:W-:-:S04]  /*a270*/  IMAD R0, R5, R12, RZ ;  /* 0x0000000c05007224 */ /* 0x002fc800078e02ff */
[----:B------:R-:W-:-:S04]  /*a280*/  IMAD.WIDE.U32 R18, R4, R12, R14 ;  /* 0x0000000c04127225 */ /* 0x000fc800078e000e */
[----:B------:R-:W-:Y:S01]  /*a290*/  IMAD R3, R4, R13, R0 ;  /* 0x0000000d04037224 */ /* 0x000fe200078e0200 */
[----:B------:R-:W-:-:S03]  /*a2a0*/  LEA R24, P0, R18, R6, 0x3 ;  /* 0x0000000612187211 */ /* 0x000fc600078018ff */
[----:B------:R-:W-:Y:S01]  /*a2b0*/  IMAD.IADD R0, R19, 0x1, R3 ;  /* 0x0000000113007824 */ /* 0x000fe200078e0203 */
[C---:B------:R-:W-:Y:S02]  /*a2c0*/  SHF.L.U32 R19, R12.reuse, 0x3, RZ ;  /* 0x000000030c137819 */ /* 0x040fe400000006ff */
        /* <DEDUP_REMOVED lines=35> */
.L_x_8465:
        /* <DEDUP_REMOVED lines=11> */
[----:B------:R-:W-:-:S05]  /*a5b0*/  IMAD.WIDE.U32 R8, R4, R12, R8 ;  /* 0x0000000c04087225 */ /* 0x000fca00078e0008 */
[----:B------:R-:W-:Y:S02]  /*a5c0*/  IADD3 R3, PT, PT, R9, R3, RZ ;  /* 0x0000000309037210 */ /* 0x000fe40007ffe0ff */
        /* <DEDUP_REMOVED lines=19> */
.L_x_8466:
        /* <DEDUP_REMOVED lines=16> */
.L_x_8462:
        /* <DEDUP_REMOVED lines=16> */
.L_x_8470:
[----:B------:R0:W-:Y:S01]  /*a900*/  STG.E.U8 desc[UR36][R2.64], R46 ;  /* 0x0000002e02007986 */ /* 0x0001e2000c101124 */
[----:B------:R-:W-:Y:S05]  /*a910*/  BRA `(.L_x_8472) ;  /* 0x0000000c00347947 */ /* 0x000fea0003800000 */
.L_x_8469:
        /* <DEDUP_REMOVED lines=8> */
.L_x_8474:
[----:B------:R0:W-:Y:S01]  /*a9a0*/  STG.E desc[UR36][R2.64], R46 ;  /* 0x0000002e02007986 */ /* 0x0001e2000c101924 */
[----:B------:R-:W-:Y:S05]  /*a9b0*/  BRA `(.L_x_8472) ;  /* 0x0000000c000c7947 */ /* 0x000fea0003800000 */
.L_x_8473:
[----:B------:R0:W-:Y:S01]  /*a9c0*/  STG.E.U16 desc[UR36][R2.64], R46 ;  /* 0x0000002e02007986 */ /* 0x0001e2000c101524 */
[----:B------:R-:W-:Y:S05]  /*a9d0*/  BRA `(.L_x_8472) ;  /* 0x0000000c00047947 */ /* 0x000fea0003800000 */
.L_x_8468:
        /* <DEDUP_REMOVED lines=9> */
.L_x_8476:
[----:B------:R-:W0:Y:S02]  /*aa70*/  I2F.S64 R0, R46 ;  /* 0x0000002e00007312 */ /* 0x000e240000301400 */
[----:B0-----:R-:W-:-:S05]  /*aa80*/  F2FP.F16.F32.PACK_AB R0, RZ, R0 ;  /* 0x00000000ff00723e */ /* 0x001fca00000000ff */
[----:B------:R0:W-:Y:S01]  /*aa90*/  STG.E.U16 desc[UR36][R2.64], R0 ;  /* 0x0000000002007986 */ /* 0x0001e2000c101524 */
[----:B------:R-:W-:Y:S05]  /*aaa0*/  BRA `(.L_x_8472) ;  /* 0x0000000800d07947 */ /* 0x000fea0003800000 */
.L_x_8475:
        /* <DEDUP_REMOVED lines=10> */
.L_x_8478:
[----:B------:R-:W0:Y:S02]  /*ab50*/  I2F.S64 R46, R46 ;  /* 0x0000002e002e7312 */ /* 0x000e240000301400 */
[----:B0----5:R-:W-:-:S04]  /*ab60*/  F2FP.F16.F32.PACK_AB R5, RZ, R46 ;  /* 0x0000002eff05723e */ /* 0x021fc800000000ff */
[----:B------:R-:W-:-:S05]  /*ab70*/  PRMT R5, R5, 0x5410, RZ ;  /* 0x0000541005057816 */ /* 0x000fca00000000ff */
[----:B------:R0:W-:Y:S01]  /*ab80*/  STG.E desc[UR36][R2.64], R5 ;  /* 0x0000000502007986 */ /* 0x0001e2000c101924 */
[----:B------:R-:W-:Y:S05]  /*ab90*/  BRA `(.L_x_8472) ;  /* 0x0000000800947947 */ /* 0x000fea0003800000 */
.L_x_8477:
[----:B-----5:R-:W0:Y:S02]  /*aba0*/  I2F.F64.S64 R4, R46 ;  /* 0x0000002e00047312 */ /* 0x020e240000301c00 */
[----:B0-----:R0:W-:Y:S01]  /*abb0*/  STG.E.64 desc[UR36][R2.64], R4 ;  /* 0x0000000402007986 */ /* 0x0011e2000c101b24 */
[----:B------:R-:W-:Y:S05]  /*abc0*/  BRA `(.L_x_8472) ;  /* 0x0000000800887947 */ /* 0x000fea0003800000 */
.L_x_8467:
        /* <DEDUP_REMOVED lines=12> */
.L_x_8482:
        /* <DEDUP_REMOVED lines=18> */
.L_x_8485:
[----:B------:R-:W-:-:S04]  /*adb0*/  SHF.R.U32.HI R5, RZ, 0x18, R5 ;  /* 0x00000018ff057819 */ /* 0x000fc80000011605 */
[----:B------:R-:W-:-:S07]  /*adc0*/  LOP3.LUT R0, R0, 0x80, R5, 0xf8, !PT ;  /* 0x0000008000007812 */ /* 0x000fce00078ef805 */
.L_x_8484:
[----:B------:R-:W-:Y:S05]  /*add0*/  BSYNC.RECONVERGENT B0 ;  /* 0x0000000000007941 */ /* 0x000fea0003800200 */
.L_x_8483:
[----:B------:R0:W-:Y:S01]  /*ade0*/  STG.E.U8 desc[UR36][R2.64], R0 ;  /* 0x0000000002007986 */ /* 0x0001e2000c101124 */
[----:B------:R-:W-:Y:S05]  /*adf0*/  BRA `(.L_x_8472) ;  /* 0x0000000400fc7947 */ /* 0x000fea0003800000 */
.L_x_8481:
        /* <DEDUP_REMOVED lines=18> */
.L_x_8488:
[----:B------:R-:W-:-:S04]  /*af20*/  SHF.R.U32.HI R5, RZ, 0x18, R5 ;  /* 0x00000018ff057819 */ /* 0x000fc80000011605 */
[----:B------:R-:W-:-:S07]  /*af30*/  LOP3.LUT R0, R0, 0x80, R5, 0xf8, !PT ;  /* 0x0000008000007812 */ /* 0x000fce00078ef805 */
.L_x_8487:
[----:B------:R-:W-:Y:S05]  /*af40*/  BSYNC.RECONVERGENT B0 ;  /* 0x0000000000007941 */ /* 0x000fea0003800200 */
.L_x_8486:
[----:B------:R0:W-:Y:S01]  /*af50*/  STG.E.U8 desc[UR36][R2.64], R0 ;  /* 0x0000000002007986 */ /* 0x0001e2000c101124 */
[----:B------:R-:W-:Y:S05]  /*af60*/  BRA `(.L_x_8472) ;  /* 0x0000000400a07947 */ /* 0x000fea0003800000 */
.L_x_8480:
        /* <DEDUP_REMOVED lines=22> */
.L_x_8490:
[----:B------:R0:W-:Y:S01]  /*b0d0*/  STG.E.64 desc[UR36][R2.64], R46 ;  /* 0x0000002e02007986 */ /* 0x0001e2000c101b24 */
[----:B------:R-:W-:Y:S05]  /*b0e0*/  BRA `(.L_x_8472) ;  /* 0x0000000400407947 */ /* 0x000fea0003800000 */
.L_x_8489:
[----:B------:R0:W-:Y:S01]  /*b0f0*/  STG.E desc[UR36][R2.64], R46 ;  /* 0x0000002e02007986 */ /* 0x0001e2000c101924 */
[----:B------:R-:W-:Y:S05]  /*b100*/  BRA `(.L_x_8472) ;  /* 0x0000000400387947 */ /* 0x000fea0003800000 */
.L_x_8479:
        /* <DEDUP_REMOVED lines=11> */
.L_x_8492:
[----:B------:R-:W-:Y:S01]  /*b1c0*/  CS2R R6, SRZ ;  /* 0x0000000000067805 */ /* 0x000fe2000001ff00 */
[----:B-----5:R-:W0:Y:S04]  /*b1d0*/  I2F.F64.S64 R4, R46 ;  /* 0x0000002e00047312 */ /* 0x020e280000301c00 */
[----:B0-----:R0:W-:Y:S01]  /*b1e0*/  STG.E.128 desc[UR36][R2.64], R4 ;  /* 0x0000000402007986 */ /* 0x0011e2000c101d24 */
[----:B------:R-:W-:Y:S05]  /*b1f0*/  BRA `(.L_x_8472) ;  /* 0x0000000000fc7947 */ /* 0x000fea0003800000 */
.L_x_8491:
[----:B------:R-:W-:-:S09]  /*b200*/  UISETP.NE.AND UP0, UPT, UR4, 0xf, UPT ;  /* 0x0000000f0400788c */ /* 0x000fd2000bf05270 */
[----:B------:R-:W-:Y:S05]  /*b210*/  BRA.U !UP0, `(.L_x_8493) ;  /* 0x0000000108e87547 */ /* 0x000fea000b800000 */
[----:B------:R-:W-:-:S09]  /*b220*/  UISETP.NE.AND UP0, UPT, UR4, 0x17, UPT ;  /* 0x000000170400788c */ /* 0x000fd2000bf05270 */
[----:B------:R-:W-:Y:S05]  /*b230*/  BRA.U !UP0, `(.L_x_8494) ;  /* 0x0000000108907547 */ /* 0x000fea000b800000 */
[----:B------:R-:W-:-:S09]  /*b240*/  UISETP.NE.AND UP0, UPT, UR4, 0x18, UPT ;  /* 0x000000180400788c */ /* 0x000fd2000bf05270 */
[----:B------:R-:W-:Y:S05]  /*b250*/  BRA.U !UP0, `(.L_x_8495) ;  /* 0x0000000108447547 */ /* 0x000fea000b800000 */
.L_x_8471:
        /* <DEDUP_REMOVED lines=16> */
.L_x_8496:
[----:B------:R-:W-:Y:S05]  /*b360*/  BRA `(.L_x_8472) ;  /* 0x0000000000a07947 */ /* 0x000fea0003800000 */
.L_x_8495:
        /* <DEDUP_REMOVED lines=13> */
.L_x_8498:
[----:B------:R-:W-:Y:S05]  /*b440*/  BSYNC.RECONVERGENT B0 ;  /* 0x0000000000007941 */ /* 0x000fea0003800200 */
.L_x_8497:
[----:B------:R-:W-:-:S05]  /*b450*/  LOP3.LUT R5, R0, 0x80, R5, 0xf8, !PT ;  /* 0x0000008000057812 */ /* 0x000fca00078ef805 */
[----:B------:R4:W-:Y:S01]  /*b460*/  STG.E.U8 desc[UR36][R2.64], R5 ;  /* 0x0000000502007986 */ /* 0x0009e2000c101124 */
[----:B------:R-:W-:Y:S05]  /*b470*/  BRA `(.L_x_8472) ;  /* 0x00000000005c7947 */ /* 0x000fea0003800000 */
.L_x_8494:
        /* <DEDUP_REMOVED lines=12> */
.L_x_8500:
[----:B------:R-:W-:Y:S01]  /*b540*/  HFMA2 R0, -RZ, RZ, 0, 7.569789886474609375e-06 ;  /* 0x0000007fff007431 */ /* 0x000fe200000001ff */
[----:B------:R-:W-:-:S04]  /*b550*/  ISETP.GT.U32.AND P0, PT, R4, 0x7f800000, PT ;  /* 0x7f8000000400780c */ /* 0x000fc80003f04070 */
[----:B------:R-:W-:-:S09]  /*b560*/  SEL R0, R0, 0x7c, P0 ;  /* 0x0000007c00007807 */ /* 0x000fd20000000000 */
.L_x_8501:
[----:B------:R-:W-:Y:S05]  /*b570*/  BSYNC.RECONVERGENT B0 ;  /* 0x0000000000007941 */ /* 0x000fea0003800200 */
.L_x_8499:
[----:B------:R-:W-:-:S04]  /*b580*/  SHF.R.U32.HI R5, RZ, 0x18, R5 ;  /* 0x00000018ff057819 */ /* 0x000fc80000011605 */
[----:B------:R-:W-:-:S05]  /*b590*/  LOP3.LUT R5, R0, 0x80, R5, 0xf8, !PT ;  /* 0x0000008000057812 */ /* 0x000fca00078ef805 */
[----:B------:R3:W-:Y:S01]  /*b5a0*/  STG.E.U8 desc[UR36][R2.64], R5 ;  /* 0x0000000502007986 */ /* 0x0007e2000c101124 */
[----:B------:R-:W-:Y:S05]  /*b5b0*/  BRA `(.L_x_8472) ;  /* 0x00000000000c7947 */ /* 0x000fea0003800000 */
.L_x_8493:
[----:B------:R-:W0:Y:S02]  /*b5c0*/  I2F.S64 R0, R46 ;  /* 0x0000002e00007312 */ /* 0x000e240000301400 */
[----:B0-----:R-:W-:-:S05]  /*b5d0*/  F2FP.BF16.F32.PACK_AB R0, RZ, R0 ;  /* 0x00000000ff00723e */ /* 0x001fca00000010ff */
[----:B------:R0:W-:Y:S02]  /*b5e0*/  STG.E.U16 desc[UR36][R2.64], R0 ;  /* 0x0000000002007986 */ /* 0x0001e4000c101524 */
.L_x_8472:
[----:B------:R-:W-:-:S07]  /*b5f0*/  VIADD R17, R17, 0x80 ;  /* 0x0000008011117836 */ /* 0x000fce0000000000 */
.L_x_8427:
[----:B------:R-:W-:Y:S05]  /*b600*/  BSYNC.RECONVERGENT B6 ;  /* 0x0000000000067941 */ /* 0x000fea0003800200 */
.L_x_8426:
        /* <DEDUP_REMOVED lines=306> */
.L_x_8502:
        /* <DEDUP_REMOVED lines=19> */
.L_x_8506:
[----:B------:R0:W5:Y:S01]  /*ca60*/  LDG.E.U8 R2, desc[UR36][R4.64] ;  /* 0x0000002404027981 */ /* 0x000162000c1e1100 */
[----:B------:R-:W-:Y:S01]  /*ca70*/  MOV R3, RZ ;  /* 0x000000ff00037202 */ /* 0x000fe20000000f00 */
[----:B------:R-:W-:Y:S06]  /*ca80*/  BRA `(.L_x_8508) ;  /* 0x0000000c00407947 */ /* 0x000fec0003800000 */
.L_x_8505:
        /* <DEDUP_REMOVED lines=8> */
.L_x_8510:
[----:B------:R-:W2:Y:S02]  /*cb10*/  LDG.E R2, desc[UR36][R4.64] ;  /* 0x0000002404027981 */ /* 0x000ea4000c1e1900 */
[----:B--2---:R-:W-:Y:S01]  /*cb20*/  SHF.R.S32.HI R3, RZ, 0x1f, R2 ;  /* 0x0000001fff037819 */ /* 0x004fe20000011402 */
[----:B------:R-:W-:Y:S06]  /*cb30*/  BRA `(.L_x_8508) ;  /* 0x0000000c00147947 */ /* 0x000fec0003800000 */
.L_x_8509:
[----:B------:R-:W2:Y:S02]  /*cb40*/  LDG.E.S16 R2, desc[UR36][R4.64] ;  /* 0x0000002404027981 */ /* 0x000ea4000c1e1700 */
[----:B--2---:R-:W-:Y:S01]  /*cb50*/  SHF.R.S32.HI R3, RZ, 0x1f, R2 ;  /* 0x0000001fff037819 */ /* 0x004fe20000011402 */
[----:B------:R-:W-:Y:S06]  /*cb60*/  BRA `(.L_x_8508) ;  /* 0x0000000c00087947 */ /* 0x000fec0003800000 */
.L_x_8504:
        /* <DEDUP_REMOVED lines=9> */
.L_x_8512:
[----:B------:R-:W2:Y:S02]  /*cc00*/  LDG.E.U16 R4, desc[UR36][R4.64] ;  /* 0x0000002404047981 */ /* 0x000ea4000c1e1500 */
[----:B--2---:R-:W-:-:S06]  /*cc10*/  HADD2.F32 R2, -RZ, R4.H0_H0 ;  /* 0x20000004ff027230 */ /* 0x004fcc0000004100 */
[----:B------:R-:W0:Y:S02]  /*cc20*/  F2I.S64.TRUNC R2, R2 ;  /* 0x0000000200027311 */ /* 0x000e24000020d900 */
[----:B0-----:R-:W-:Y:S05]  /*cc30*/  BRA `(.L_x_8508) ;  /* 0x0000000800d47947 */ /* 0x001fea0003800000 */
.L_x_8511:
        /* <DEDUP_REMOVED lines=9> */
.L_x_8514:
[----:B------:R-:W2:Y:S02]  /*ccd0*/  LDG.E.U16 R4, desc[UR36][R4.64] ;  /* 0x0000002404047981 */ /* 0x000ea4000c1e1500 */
[----:B--2---:R-:W-:-:S06]  /*cce0*/  HADD2.F32 R2, -RZ, R4.H0_H0 ;  /* 0x20000004ff027230 */ /* 0x004fcc0000004100 */
[----:B------:R-:W0:Y:S02]  /*ccf0*/  F2I.S64.TRUNC R2, R2 ;  /* 0x0000000200027311 */ /* 0x000e24000020d900 */
[----:B0-----:R-:W-:Y:S05]  /*cd00*/  BRA `(.L_x_8508) ;  /* 0x0000000800a07947 */ /* 0x001fea0003800000 */
.L_x_8513:
[----:B------:R-:W2:Y:S02]  /*cd10*/  LDG.E.64 R2, desc[UR36][R4.64] ;  /* 0x0000002404027981 */ /* 0x000ea4000c1e1b00 */
[----:B--2---:R-:W0:Y:S02]  /*cd20*/  F2I.S64.F64.TRUNC R2, R2 ;  /* 0x0000000200027311 */ /* 0x004e24000030d900 */
[----:B0-----:R-:W-:Y:S05]  /*cd30*/  BRA `(.L_x_8508) ;  /* 0x0000000800947947 */ /* 0x001fea0003800000 */
.L_x_8503:
        /* <DEDUP_REMOVED lines=13> */
.L_x_8517:
[----:B------:R-:W2:Y:S02]  /*ce10*/  LDG.E.64 R2, desc[UR36][R4.64] ;  /* 0x0000002404027981 */ /* 0x000ea4000c1e1b00 */
[----:B--2---:R-:W3:Y:S02]  /*ce20*/  F2I.S64.F64.TRUNC R2, R2 ;  /* 0x0000000200027311 */ /* 0x004ee4000030d900 */
[----:B---3--:R-:W-:Y:S05]  /*ce30*/  BRA `(.L_x_8508) ;  /* 0x0000000800547947 */ /* 0x008fea0003800000 */
.L_x_8516:
        /* <DEDUP_REMOVED lines=26> */
.L_x_8519:
        /* <DEDUP_REMOVED lines=13> */
.L_x_8518:
[----:B------:R-:W2:Y:S02]  /*d0b0*/  LDG.E.U16 R2, desc[UR36][R4.64] ;  /* 0x0000002404027981 */ /* 0x000ea4000c1e1500 */
[----:B--2---:R-:W-:-:S06]  /*d0c0*/  IMAD.U32 R2, R2, 0x10000, RZ ;  /* 0x0001000002027824 */ /* 0x004fcc00078e00ff */
[----:B------:R-:W3:Y:S02]  /*d0d0*/  F2I.S64.TRUNC R2, R2 ;  /* 0x0000000200027311 */ /* 0x000ee4000020d900 */
[----:B---3--:R-:W-:Y:S05]  /*d0e0*/  BRA `(.L_x_8508) ;  /* 0x0000000400a87947 */ /* 0x008fea0003800000 */
.L_x_8515:
        /* <DEDUP_REMOVED lines=11> */
.L_x_8522:
        /* <DEDUP_REMOVED lines=21> */
.L_x_8526:
[----:B------:R-:W-:Y:S05]  /*d2f0*/  BSYNC.RECONVERGENT B1 ;  /* 0x0000000000017941 */ /* 0x000fea0003800200 */
.L_x_8525:
[----:B------:R-:W-:Y:S01]  /*d300*/  IMAD.SHL.U32 R0, R0, 0x100000, RZ ;  /* 0x0010000000007824 */ /* 0x000fe200078e00ff */
[----:B------:R-:W-:-:S04]  /*d310*/  LEA R2, R2, 0x3b800000, 0x17 ;  /* 0x3b80000002027811 */ /* 0x000fc800078eb8ff */
[----:B------:R-:W-:-:S07]  /*d320*/  LOP3.LUT R2, R2, R0, R7, 0xfe, !PT ;  /* 0x0000000002027212 */ /* 0x000fce00078efe07 */
.L_x_8524:
[----:B------:R-:W-:Y:S05]  /*d330*/  BSYNC.RECONVERGENT B0 ;  /* 0x0000000000007941 */ /* 0x000fea0003800200 */
.L_x_8523:
[----:B------:R-:W0:Y:S02]  /*d340*/  F2I.S64.TRUNC R2, R2 ;  /* 0x0000000200027311 */ /* 0x000e24000020d900 */
[----:B0-----:R-:W-:Y:S05]  /*d350*/  BRA `(.L_x_8508) ;  /* 0x00000004000c7947 */ /* 0x001fea0003800000 */
.L_x_8521:
        /* <DEDUP_REMOVED lines=21> */
.L_x_8530:
[----:B------:R-:W-:Y:S05]  /*d4b0*/  BSYNC.RECONVERGENT B1 ;  /* 0x0000000000017941 */ /* 0x000fea0003800200 */
.L_x_8529:
[----:B------:R-:W-:Y:S02]  /*d4c0*/  SHF.L.U32 R0, R0, 0x15, RZ ;  /* 0x0000001500007819 */ /* 0x000fe400000006ff */
[----:B------:R-:W-:-:S04]  /*d4d0*/  LEA R2, R2, 0x37800000, 0x17 ;  /* 0x3780000002027811 */ /* 0x000fc800078eb8ff */
[----:B------:R-:W-:-:S07]  /*d4e0*/  LOP3.LUT R2, R2, R0, R7, 0xfe, !PT ;  /* 0x0000000002027212 */ /* 0x000fce00078efe07 */
.L_x_8528:
[----:B------:R-:W-:Y:S05]  /*d4f0*/  BSYNC.RECONVERGENT B0 ;  /* 0x0000000000007941 */ /* 0x000fea0003800200 */
.L_x_8527:
[----:B------:R-:W0:Y:S02]  /*d500*/  F2I.S64.TRUNC R2, R2 ;  /* 0x0000000200027311 */ /* 0x000e24000020d900 */
[----:B0-----:R-:W-:Y:S05]  /*d510*/  BRA `(.L_x_8508) ;  /* 0x00000000009c7947 */ /* 0x001fea0003800000 */
.L_x_8520:
        /* <DEDUP_REMOVED lines=14> */
.L_x_8534:
[----:B------:R-:W-:Y:S05]  /*d600*/  BSYNC.RECONVERGENT B0 ;  /* 0x0000000000007941 */ /* 0x000fea0003800200 */
.L_x_8533:
[----:B------:R-:W4:Y:S02]  /*d610*/  F2I.S64.TRUNC R2, R2 ;  /* 0x0000000200027311 */ /* 0x000f24000020d900 */
[----:B----4-:R-:W-:Y:S05]  /*d620*/  BRA `(.L_x_8508) ;  /* 0x0000000000587947 */ /* 0x010fea0003800000 */
.L_x_8507:
        /* <DEDUP_REMOVED lines=16> */
.L_x_8535:
[----:B------:R-:W-:Y:S01]  /*d730*/  CS2R R2, SRZ ;  /* 0x0000000000027805 */ /* 0x000fe2000001ff00 */
[----:B------:R-:W-:Y:S06]  /*d740*/  BRA `(.L_x_8508) ;  /* 0x0000000000107947 */ /* 0x000fec0003800000 */
.L_x_8532:
[----:B------:R4:W5:Y:S01]  /*d750*/  LDG.E.64 R2, desc[UR36][R4.64] ;  /* 0x0000002404027981 */ /* 0x000962000c1e1b00 */
[----:B------:R-:W-:Y:S05]  /*d760*/  BRA `(.L_x_8508) ;  /* 0x0000000000087947 */ /* 0x000fea0003800000 */
.L_x_8531:
[----:B------:R3:W5:Y:S01]  /*d770*/  LDG.E R2, desc[UR36][R4.64] ;  /* 0x0000002404027981 */ /* 0x000762000c1e1900 */
[----:B------:R-:W-:-:S07]  /*d780*/  IMAD.MOV.U32 R3, RZ, RZ, RZ ;  /* 0x000000ffff037224 */ /* 0x000fce00078e00ff */
.L_x_8508:
        /* <DEDUP_REMOVED lines=10> */
[----:B------:R-:W1:Y:S01]  /*d830*/  LDC.64 R12, c[0x0][0x5e8] ;  /* 0x00017a00ff0c7b82 */ /* 0x000e620000000a00 */
[----:B------:R-:W-:Y:S01]  /*d840*/  ISETP.GE.U32.AND P0, PT, R8, 0x8, PT ;  /* 0x000000080800780c */ /* 0x000fe20003f06070 */
[----:B0-234-:R-:W-:Y:S01]  /*d850*/  IMAD.MOV.U32 R5, RZ, RZ, RZ ;  /* 0x000000ffff057224 */ /* 0x01dfe200078e00ff */
[----:B------:R-:W-:Y:S02]  /*d860*/  CS2R R46, SRZ ;  /* 0x00000000002e7805 */ /* 0x000fe4000001ff00 */
[----:B------:R-:W-:Y:S01]  /*d870*/  ISETP.GE.U32.AND.EX P0, PT, R9, RZ, PT, P0 ;  /* 0x000000ff0900720c */ /* 0x000fe20003f06100 */
[----:B-1---5:R-:W-:Y:S02]  /*d880*/  IMAD R3, R3, UR4, RZ ;  /* 0x0000000403037c24 */ /* 0x022fe4000f8e02ff */
[----:B------:R-:W-:-:S04]  /*d890*/  IMAD.WIDE.U32 R10, R2, UR4, RZ ;  /* 0x00000004020a7c25 */ /* 0x000fc8000f8e00ff */
[----:B------:R-:W-:Y:S02]  /*d8a0*/  IMAD R15, R2, UR5, R3 ;  /* 0x00000005020f7c24 */ /* 0x000fe4000f8e0203 */
[----:B------:R-:W-:-:S03]  /*d8b0*/  HFMA2 R3, -RZ, RZ, 0, 0 ;  /* 0x00000000ff037431 */ /* 0x000fc600000001ff */
[----:B------:R-:W-:Y:S01]  /*d8c0*/  IADD3 R15, PT, PT, R11, R15, RZ ;  /* 0x0000000f0b0f7210 */ /* 0x000fe20007ffe0ff */
[----:B------:R-:W-:Y:S06]  /*d8d0*/  @!P0 BRA `(.L_x_8537) ;  /* 0x0000000400588947 */ /* 0x000fec0003800000 */
[----:B------:R-:W-:Y:S01]  /*d8e0*/  LOP3.LUT R5, R9, 0x7fffffff, RZ, 0xc0, !PT ;  /* 0x7fffffff09057812 */ /* 0x000fe200078ec0ff */
[----:B------:R-:W-:Y:S01]  /*d8f0*/  IMAD.SHL.U32 R21, R13, 0x8, RZ ;  /* 0x000000080d157824 */ /* 0x000fe200078e00ff */
[----:B------:R-:W-:Y:S01]  /*d900*/  LOP3.LUT R3, R8, 0xfffffff8, RZ, 0xc0, !PT ;  /* 0xfffffff808037812 */ /* 0x000fe200078ec0ff */
[----:B------:R-:W-:Y:S01]  /*d910*/  IMAD.WIDE.U32 R18, R12, 0x8, RZ ;  /* 0x000000080c127825 */ /* 0x000fe200078e00ff */
[----:B------:R-:W-:Y:S01]  /*d920*/  LEA R2, P0, R10, R6, 0x3 ;  /* 0x000000060a027211 */ /* 0x000fe200078018ff */
[----:B------:R-:W-:Y:S01]  /*d930*/  BSSY.RECONVERGENT B0, `(.L_x_8537) ;  /* 0x0000050000007945 */ /* 0x000fe20003800200 */
[----:B------:R-:W-:Y:S02]  /*d940*/  SHF.L.U64.HI R9, R12, 0x6, R13 ;  /* 0x000000060c097819 */ /* 0x000fe4000001020d */
[----:B------:R-:W-:Y:S02]  /*d950*/  CS2R R46, SRZ ;  /* 0x00000000002e7805 */ /* 0x000fe4000001ff00 */
[----:B------:R-:W-:Y:S01]  /*d960*/  MOV R0, 0x260 ;  /* 0x0000026000007802 */ /* 0x000fe20000000f00 */
[----:B------:R-:W-:Y:S01]  /*d970*/  IMAD.IADD R48, R19, 0x1, R21 ;  /* 0x0000000113307824 */ /* 0x000fe200078e0215 */
[----:B------:R-:W-:Y:S01]  /*d980*/  LEA.HI.X R49, R10, R7, R15, 0x3, P0 ;  /* 0x000000070a317211 */ /* 0x000fe200000f1c0f */
[----:B------:R-:W-:Y:S01]  /*d990*/  IMAD.MOV.U32 R4, RZ, RZ, R5 ;  /* 0x000000ffff047224 */ /* 0x000fe200078e0005 */
[----:B------:R-:W-:-:S07]  /*d9a0*/  MOV R50, R3 ;  /* 0x0000000300327202 */ /* 0x000fce0000000f00 */
.L_x_8538:
        /* <DEDUP_REMOVED lines=8> */
[----:B------:R1:W4:Y:S01]  /*da30*/  LDG.E.64 R20, desc[UR36][R32.64] ;  /* 0x0000002420147981 */ /* 0x000322000c1e1b00 */
        /* <DEDUP_REMOVED lines=10> */
[----:B------:R-:W-:Y:S01]  /*dae0*/  IMAD.X R25, R53, 0x1, R48, P0 ;  /* 0x0000000135197824 */ /* 0x000fe200000e0630 */
[----:B-1----:R-:W-:-:S04]  /*daf0*/  IADD3 R32, P0, PT, R24, R18, RZ ;  /* 0x0000001218207210 */ /* 0x002fc80007f1e0ff */
[----:B------:R-:W5:Y:S01]  /*db00*/  LDG.E.64 R28, desc[UR36][R24.64] ;  /* 0x00000024181c7981 */ /* 0x000f62000c1e1b00 */
[----:B------:R-:W-:-:S05]  /*db10*/  IADD3.X R33, PT, PT, R25, R48, RZ, P0, !PT ;  /* 0x0000003019217210 */ /* 0x000fca00007fe4ff */
[----:B------:R0:W5:Y:S01]  /*db20*/  LDG.E.64 R24, desc[UR36][R32.64] ;  /* 0x0000002420187981 */ /* 0x000162000c1e1b00 */
        /* <DEDUP_REMOVED lines=8> */
[----:B------:R-:W4:Y:S08]  /*dbb0*/  LDC.64 R38, c[0x0][R0+0x358] ;  /* 0x0000d60000267b82 */ /* 0x000f300000000a00 */
[----:B------:R-:W5:Y:S08]  /*dbc0*/  LDC.64 R36, c[0x0][R0+0x360] ;  /* 0x0000d80000247b82 */ /* 0x000f700000000a00 */
[----:B0-----:R0:W1:Y:S01]  /*dbd0*/  LDC.64 R32, c[0x0][R0+0x368] ;  /* 0x0000da0000207b82 */ /* 0x0010620000000a00 */
        /* <DEDUP_REMOVED lines=38> */
.L_x_8537:
        /* <DEDUP_REMOVED lines=8> */
[-C--:B------:R-:W-:Y:S02]  /*dec0*/  IMAD R0, R5, R12.reuse, RZ ;  /* 0x0000000c05007224 */ /* 0x080fe400078e02ff */
        /* <DEDUP_REMOVED lines=41> */
.L_x_8539:
        /* <DEDUP_REMOVED lines=8> */
[-C--:B------:R-:W-:Y:S02]  /*e1e0*/  IMAD R0, R5, R12.reuse, RZ ;  /* 0x0000000c05007224 */ /* 0x080fe400078e02ff */
        /* <DEDUP_REMOVED lines=23> */
.L_x_8540:
[----:B------:R-:W-:Y:S05]  /*e360*/  @P0 BRA `(.L_x_8536) ;  /* 0x00000000003c0947 */ /* 0x000fea0003800000 */
[----:B------:R-:W-:Y:S01]  /*e370*/  IMAD R0, R5, R12, RZ ;  /* 0x0000000c05007224 */ /* 0x000fe200078e02ff */
[----:B------:R-:W-:Y:S01]  /*e380*/  MOV R4, R10 ;  /* 0x0000000a00047202 */ /* 0x000fe20000000f00 */
[----:B------:R-:W-:Y:S02]  /*e390*/  IMAD.MOV.U32 R5, RZ, RZ, R15 ;  /* 0x000000ffff057224 */ /* 0x000fe400078e000f */
[C---:B------:R-:W-:Y:S02]  /*e3a0*/  IMAD R13, R3.reuse, R13, R0 ;  /* 0x0000000d030d7224 */ /* 0x040fe400078e0200 */
[----:B------:R-:W-:-:S05]  /*e3b0*/  IMAD.WIDE.U32 R4, R3, R12, R4 ;  /* 0x0000000c03047225 */ /* 0x000fca00078e0004 */
[----:B------:R-:W-:Y:S02]  /*e3c0*/  IADD3 R0, PT, PT, R5, R13, RZ ;  /* 0x0000000d05007210 */ /* 0x000fe40007ffe0ff */
[----:B------:R-:W-:-:S04]  /*e3d0*/  LEA R6, P0, R4, R6, 0x3 ;  /* 0x0000000604067211 */ /* 0x000fc800078018ff */
[----:B------:R-:W-:-:S05]  /*e3e0*/  LEA.HI.X R7, R4, R7, R0, 0x3, P0 ;  /* 0x0000000704077211 */ /* 0x000fca00000f1c00 */
[----:B------:R-:W2:Y:S01]  /*e3f0*/  LDG.E.64 R4, desc[UR36][R6.64] ;  /* 0x0000002406047981 */ /* 0x000ea2000c1e1b00 */
[----:B------:R-:W-:-:S06]  /*e400*/  IMAD.SHL.U32 R3, R3, 0x8, RZ ;  /* 0x0000000803037824 */ /* 0x000fcc00078e00ff */
[----:B------:R-:W2:Y:S02]  /*e410*/  LDC.64 R2, c[0x0][R3+0x5a8] ;  /* 0x00016a0003027b82 */ /* 0x000ea40000000a00 */
[----:B--2---:R-:W-:Y:S02]  /*e420*/  IMAD R5, R5, R2, RZ ;  /* 0x0000000205057224 */ /* 0x004fe400078e02ff */
[----:B------:R-:W-:-:S04]  /*e430*/  IMAD.WIDE.U32 R46, R2, R4, R46 ;  /* 0x00000004022e7225 */ /* 0x000fc800078e002e */
[----:B------:R-:W-:-:S05]  /*e440*/  IMAD R5, R3, R4, R5 ;  /* 0x0000000403057224 */ /* 0x000fca00078e0205 */
[----:B------:R-:W-:-:S07]  /*e450*/  IADD3 R47, PT, PT, R47, R5, RZ ;  /* 0x000000052f2f7210 */ /* 0x000fce0007ffe0ff */
.L_x_8536:
        /* <DEDUP_REMOVED lines=13> */
.L_x_8544:
[----:B------:R-:W-:Y:S01]  /*e530*/  STG.E.U8 desc[UR36][R16.64], R46 ;  /* 0x0000002e10007986 */ /* 0x000fe2000c101124 */
[----:B------:R-:W-:Y:S05]  /*e540*/  EXIT ;  /* 0x000000000000794d */ /* 0x000fea0003800000 */
.L_x_8543:
        /* <DEDUP_REMOVED lines=8> */
.L_x_8547:
[----:B------:R-:W-:Y:S01]  /*e5d0*/  STG.E desc[UR36][R16.64], R46 ;  /* 0x0000002e10007986 */ /* 0x000fe2000c101924 */
[----:B------:R-:W-:Y:S05]  /*e5e0*/  EXIT ;  /* 0x000000000000794d */ /* 0x000fea0003800000 */
.L_x_8546:
[----:B------:R-:W-:Y:S01]  /*e5f0*/  STG.E.U16 desc[UR36][R16.64], R46 ;  /* 0x0000002e10007986 */ /* 0x000fe2000c101524 */
[----:B------:R-:W-:Y:S05]  /*e600*/  EXIT ;  /* 0x000000000000794d */ /* 0x000fea0003800000 */
.L_x_8542:
        /* <DEDUP_REMOVED lines=9> */
.L_x_8549:
[----:B------:R-:W1:Y:S02]  /*e6a0*/  I2F.S64 R0, R46 ;  /* 0x0000002e00007312 */ /* 0x000e640000301400 */
[----:B-1----:R-:W-:-:S05]  /*e6b0*/  F2FP.F16.F32.PACK_AB R0, RZ, R0 ;  /* 0x00000000ff00723e */ /* 0x002fca00000000ff */
[----:B------:R-:W-:Y:S01]  /*e6c0*/  STG.E.U16 desc[UR36][R16.64], R0 ;  /* 0x0000000010007986 */ /* 0x000fe2000c101524 */
[----:B------:R-:W-:Y:S05]  /*e6d0*/  EXIT ;  /* 0x000000000000794d */ /* 0x000fea0003800000 */
.L_x_8548:
        /* <DEDUP_REMOVED lines=10> */
.L_x_8551:
[----:B------:R-:W1:Y:S02]  /*e780*/  I2F.S64 R46, R46 ;  /* 0x0000002e002e7312 */ /* 0x000e640000301400 */
[----:B-1---5:R-:W-:-:S04]  /*e790*/  F2FP.F16.F32.PACK_AB R3, RZ, R46 ;  /* 0x0000002eff03723e */ /* 0x022fc800000000ff */
[----:B------:R-:W-:-:S05]  /*e7a0*/  PRMT R3, R3, 0x5410, RZ ;  /* 0x0000541003037816 */ /* 0x000fca00000000ff */
[----:B------:R-:W-:Y:S01]  /*e7b0*/  STG.E desc[UR36][R16.64], R3 ;  /* 0x0000000310007986 */ /* 0x000fe2000c101924 */
[----:B------:R-:W-:Y:S05]  /*e7c0*/  EXIT ;  /* 0x000000000000794d */ /* 0x000fea0003800000 */
.L_x_8550:
[----:B-----5:R-:W1:Y:S02]  /*e7d0*/  I2F.F64.S64 R2, R46 ;  /* 0x0000002e00027312 */ /* 0x020e640000301c00 */
[----:B-1----:R-:W-:Y:S01]  /*e7e0*/  STG.E.64 desc[UR36][R16.64], R2 ;  /* 0x0000000210007986 */ /* 0x002fe2000c101b24 */
[----:B------:R-:W-:Y:S05]  /*e7f0*/  EXIT ;  /* 0x000000000000794d */ /* 0x000fea0003800000 */
.L_x_8541:
        /* <DEDUP_REMOVED lines=12> */
.L_x_8555:
        /* <DEDUP_REMOVED lines=17> */
.L_x_8558:
[----:B------:R-:W-:-:S04]  /*e9d0*/  SHF.R.U32.HI R3, RZ, 0x18, R3 ;  /* 0x00000018ff037819 */ /* 0x000fc80000011603 */
[----:B------:R-:W-:-:S04]  /*e9e0*/  LOP3.LUT R0, R0, 0x80, R3, 0xf8, !PT ;  /* 0x0000008000007812 */ /* 0x000fc800078ef803 */
[----:B------:R-:W-:-:S07]  /*e9f0*/  PRMT R8, R0, 0x7610, R8 ;  /* 0x0000761000087816 */ /* 0x000fce0000000008 */
.L_x_8557:
[----:B------:R-:W-:Y:S05]  /*ea00*/  BSYNC.RECONVERGENT B0 ;  /* 0x0000000000007941 */ /* 0x000fea0003800200 */
.L_x_8556:
[----:B------:R-:W-:Y:S01]  /*ea10*/  STG.E.U8 desc[UR36][R16.64], R8 ;  /* 0x0000000810007986 */ /* 0x000fe2000c101124 */
[----:B------:R-:W-:Y:S05]  /*ea20*/  EXIT ;  /* 0x000000000000794d */ /* 0x000fea0003800000 */
.L_x_8554:
        /* <DEDUP_REMOVED lines=17> */
.L_x_8561:
[----:B------:R-:W-:-:S04]  /*eb40*/  SHF.R.U32.HI R3, RZ, 0x18, R3 ;  /* 0x00000018ff037819 */ /* 0x000fc80000011603 */
[----:B------:R-:W-:-:S04]  /*eb50*/  LOP3.LUT R0, R0, 0x80, R3, 0xf8, !PT ;  /* 0x0000008000007812 */ /* 0x000fc800078ef803 */
[----:B------:R-:W-:-:S07]  /*eb60*/  PRMT R8, R0, 0x7610, R8 ;  /* 0x0000761000087816 */ /* 0x000fce0000000008 */
.L_x_8560:
[----:B------:R-:W-:Y:S05]  /*eb70*/  BSYNC.RECONVERGENT B0 ;  /* 0x0000000000007941 */ /* 0x000fea0003800200 */
.L_x_8559:
[----:B------:R-:W-:Y:S01]  /*eb80*/  STG.E.U8 desc[UR36][R16.64], R8 ;  /* 0x0000000810007986 */ /* 0x000fe2000c101124 */
[----:B------:R-:W-:Y:S05]  /*eb90*/  EXIT ;  /* 0x000000000000794d */ /* 0x000fea0003800000 */
.L_x_8553:
        /* <DEDUP_REMOVED lines=22> */
.L_x_8563:
[----:B------:R-:W-:Y:S01]  /*ed00*/  STG.E.64 desc[UR36][R16.64], R46 ;  /* 0x0000002e10007986 */ /* 0x000fe2000c101b24 */
[----:B------:R-:W-:Y:S05]  /*ed10*/  EXIT ;  /* 0x000000000000794d */ /* 0x000fea0003800000 */
.L_x_8562:
[----:B------:R-:W-:Y:S01]  /*ed20*/  STG.E desc[UR36][R16.64], R46 ;  /* 0x0000002e10007986 */ /* 0x000fe2000c101924 */
[----:B------:R-:W-:Y:S05]  /*ed30*/  EXIT ;  /* 0x000000000000794d */ /* 0x000fea0003800000 */
.L_x_8552:
        /* <DEDUP_REMOVED lines=11> */
.L_x_8565:
[----:B------:R-:W-:Y:S01]  /*edf0*/  CS2R R6, SRZ ;  /* 0x0000000000067805 */ /* 0x000fe2000001ff00 */
[----:B0-234-:R-:W0:Y:S04]  /*ee00*/  I2F.F64.S64 R4, R46 ;  /* 0x0000002e00047312 */ /* 0x01de280000301c00 */
[----:B0-----:R-:W-:Y:S01]  /*ee10*/  STG.E.128 desc[UR36][R16.64], R4 ;  /* 0x0000000410007986 */ /* 0x001fe2000c101d24 */
[----:B------:R-:W-:Y:S05]  /*ee20*/  EXIT ;  /* 0x000000000000794d */ /* 0x000fea0003800000 */
.L_x_8564:
[----:B------:R-:W-:-:S09]  /*ee30*/  UISETP.NE.AND UP0, UPT, UR4, 0xf, UPT ;  /* 0x0000000f0400788c */ /* 0x000fd2000bf05270 */
[----:B------:R-:W-:Y:S05]  /*ee40*/  BRA.U !UP0, `(.L_x_8566) ;  /* 0x0000000108e87547 */ /* 0x000fea000b800000 */
[----:B------:R-:W-:-:S09]  /*ee50*/  UISETP.NE.AND UP0, UPT, UR4, 0x17, UPT ;  /* 0x000000170400788c */ /* 0x000fd2000bf05270 */
[----:B------:R-:W-:Y:S05]  /*ee60*/  BRA.U !UP0, `(.L_x_8567) ;  /* 0x0000000108907547 */ /* 0x000fea000b800000 */
[----:B------:R-:W-:-:S09]  /*ee70*/  UISETP.NE.AND UP0, UPT, UR4, 0x18, UPT ;  /* 0x000000180400788c */ /* 0x000fd2000bf05270 */
[----:B------:R-:W-:Y:S05]  /*ee80*/  BRA.U !UP0, `(.L_x_8568) ;  /* 0x0000000108447547 */ /* 0x000fea000b800000 */
.L_x_8545:
[----:B------:R-:W-:Y:S01]  /*ee90*/  MOV R0, 0x100 ;  /* 0x0000010000007802 */ /* 0x000fe20000000f00 */
[----:B------:R-:W0:Y:S01]  /*eea0*/  LDCU.64 UR4, c[0x4][0xf0] ;  /* 0x01001e00ff0477ac */ /* 0x000e220008000a00 */
[----:B------:R-:W-:Y:S02]  /*eeb0*/  HFMA2 R8, -RZ, RZ, 0, 6.020069122314453125e-06 ;  /* 0x00000065ff087431 */ /* 0x000fe400000001ff */
[----:B------:R-:W-:Y:S01]  /*eec0*/  IMAD.MOV.U32 R12, RZ, RZ, 0x1 ;  /* 0x00000001ff0c7424 */ /* 0x000fe200078e00ff */
[----:B-----5:R1:W1:Y:S01]  /*eed0*/  LDC.64 R2, c[0x4][R0] ;  /* 0x0100000000027b82 */ /* 0x0202620000000a00 */
[----:B------:R-:W0:Y:S01]  /*eee0*/  LDCU.64 UR6, c[0x4][0xf8] ;  /* 0x01001f00ff0677ac */ /* 0x000e220008000a00 */
[----:B------:R-:W-:Y:S01]  /*eef0*/  MOV R13, RZ ;  /* 0x000000ff000d7202 */ /* 0x000fe20000000f00 */
[----:B------:R-:W0:Y:S02]  /*ef00*/  LDCU.64 UR8, c[0x4][0x8] ;  /* 0x01000100ff0877ac */ /* 0x000e240008000a00 */
[----:B0-234-:R-:W-:Y:S01]  /*ef10*/  MOV R4, UR4 ;  /* 0x0000000400047c02 */ /* 0x01dfe20008000f00 */
[----:B------:R-:W-:Y:S01]  /*ef20*/  IMAD.U32 R5, RZ, RZ, UR5 ;  /* 0x00000005ff057e24 */ /* 0x000fe2000f8e00ff */
[----:B------:R-:W-:Y:S01]  /*ef30*/  MOV R6, UR6 ;  /* 0x0000000600067c02 */ /* 0x000fe20008000f00 */
[----:B------:R-:W-:Y:S01]  /*ef40*/  IMAD.U32 R7, RZ, RZ, UR7 ;  /* 0x00000007ff077e24 */ /* 0x000fe2000f8e00ff */
[----:B------:R-:W-:Y:S01]  /*ef50*/  MOV R10, UR8 ;  /* 0x00000008000a7c02 */ /* 0x000fe20008000f00 */
[----:B------:R-:W-:-:S07]  /*ef60*/  IMAD.U32 R11, RZ, RZ, UR9 ;  /* 0x00000009ff0b7e24 */ /* 0x000fce000f8e00ff */
[----:B------:R-:W-:-:S07]  /*ef70*/  LEPC R20, `(.L_x_8569) ;  /* 0x000000001014794e */ /* 0x000fce0000000000 */
[----:B-1----:R-:W-:Y:S05]  /*ef80*/  CALL.ABS.NOINC R2 ;  /* 0x0000000002007343 */ /* 0x002fea0003c00000 */
.L_x_8569:
[----:B------:R-:W-:Y:S05]  /*ef90*/  EXIT ;  /* 0x000000000000794d */ /* 0x000fea0003800000 */
.L_x_8568:
        /* <DEDUP_REMOVED lines=13> */
.L_x_8571:
[----:B------:R-:W-:Y:S05]  /*f070*/  BSYNC.RECONVERGENT B0 ;  /* 0x0000000000007941 */ /* 0x000fea0003800200 */
.L_x_8570:
[----:B------:R-:W-:-:S05]  /*f080*/  LOP3.LUT R3, R0, 0x80, R3, 0xf8, !PT ;  /* 0x0000008000037812 */ /* 0x000fca00078ef803 */
[----:B------:R-:W-:Y:S01]  /*f090*/  STG.E.U8 desc[UR36][R16.64], R3 ;  /* 0x0000000310007986 */ /* 0x000fe2000c101124 */
[----:B------:R-:W-:Y:S05]  /*f0a0*/  EXIT ;  /* 0x000000000000794d */ /* 0x000fea0003800000 */
.L_x_8567:
        /* <DEDUP_REMOVED lines=12> */
.L_x_8573:
[----:B------:R-:W-:Y:S01]  /*f170*/  HFMA2 R0, -RZ, RZ, 0, 7.569789886474609375e-06 ;  /* 0x0000007fff007431 */ /* 0x000fe200000001ff */
[----:B------:R-:W-:-:S04]  /*f180*/  ISETP.GT.U32.AND P0, PT, R2, 0x7f800000, PT ;  /* 0x7f8000000200780c */ /* 0x000fc80003f04070 */
[----:B------:R-:W-:-:S09]  /*f190*/  SEL R0, R0, 0x7c, P0 ;  /* 0x0000007c00007807 */ /* 0x000fd20000000000 */
.L_x_8574:
[----:B------:R-:W-:Y:S05]  /*f1a0*/  BSYNC.RECONVERGENT B0 ;  /* 0x0000000000007941 */ /* 0x000fea0003800200 */
.L_x_8572:
[----:B------:R-:W-:-:S04]  /*f1b0*/  SHF.R.U32.HI R3, RZ, 0x18, R3 ;  /* 0x00000018ff037819 */ /* 0x000fc80000011603 */
[----:B------:R-:W-:-:S05]  /*f1c0*/  LOP3.LUT R3, R0, 0x80, R3, 0xf8, !PT ;  /* 0x0000008000037812 */ /* 0x000fca00078ef803 */
[----:B------:R-:W-:Y:S01]  /*f1d0*/  STG.E.U8 desc[UR36][R16.64], R3 ;  /* 0x0000000310007986 */ /* 0x000fe2000c101124 */
[----:B------:R-:W-:Y:S05]  /*f1e0*/  EXIT ;  /* 0x000000000000794d */ /* 0x000fea0003800000 */
.L_x_8566:
[----:B------:R-:W1:Y:S02]  /*f1f0*/  I2F.S64 R0, R46 ;  /* 0x0000002e00007312 */ /* 0x000e640000301400 */
[----:B-1----:R-:W-:-:S05]  /*f200*/  F2FP.BF16.F32.PACK_AB R0, RZ, R0 ;  /* 0x00000000ff00723e */ /* 0x002fca00000010ff */
[----:B------:R-:W-:Y:S01]  /*f210*/  STG.E.U16 desc[UR36][R16.64], R0 ;  /* 0x0000000010007986 */ /* 0x000fe2000c101524 */
[----:B------:R-:W-:Y:S05]  /*f220*/  EXIT ;  /* 0x000000000000794d */ /* 0x000fea0003800000 */
.L_x_8575:
        /* <DEDUP_REMOVED lines=13> */
.L_x_17277:


//--------------------- .text._ZN2at6native27unrolled_elementwise_kernelIZZNS0_73_GLOBAL__N__c8866d80_35_SparseBinaryOpIntersectionKernel_cu_7dd49032_323742_sparse_binary_op_intersection_kernel_implINS2_18CUDAKernelLauncherENS2_36CUDAValueSelectionIntersectionKernelINS2_9LhsProjOpEEElLl8EEEvRNS_6TensorERKS8_SB_RKSt6vectorIlSaIlEERKSt8optionalIS8_ESK_bbENKUlvE1_clEvEUllE_St5arrayIPcLm2EELi4E23TrivialOffsetCalculatorILi1EjESR_NS0_6memory12LoadWithCastILi1EEENSS_13StoreWithCastILi1EEEEEviT_T0_T2_T3_T4_T5_ --------------------------
	.section	.text._ZN2at6native27unrolled_elementwise_kernelIZZNS0_73_GLOBAL__N__c8866d80_35_SparseBinaryOpIntersectionKernel_cu_7dd49032_323742_sparse_binary_op_intersection_kernel_implINS2_18CUDAKernelLauncherENS2_36CUDAValueSelectionIntersectionKernelINS2_9LhsProjOpEEElLl8EEEvRNS_6TensorERKS8_SB_RKSt6vectorIlSaIlEERKSt8optionalIS8_ESK_bbENKUlvE1_clEvEUllE_St5arrayIPcLm2EELi4E23TrivialOffsetCalculatorILi1EjESR_NS0_6memory12LoadWithCastILi1EEENSS_13StoreWithCastILi1EEEEEviT_T0_T2_T3_T4_T5_,"ax",@progbits
	.align	128
        .global         _ZN2at6native27unrolled_elementwise_kernelIZZNS0_73_GLOBAL__N__c8866d80_35_SparseBinaryOpIntersectionKernel_cu_7dd49032_323742_sparse_binary_op_intersection_kernel_implINS2_18CUDAKernelLauncherENS2_36CUDAValueSelectionIntersectionKernelINS2_9LhsProjOpEEElLl8EEEvRNS_6TensorERKS8_SB_RKSt6vectorIlSaIlEERKSt8optionalIS8_ESK_bbENKUlvE1_clEvEUllE_St5arrayIPcLm2EELi4E23TrivialOffsetCalculatorILi1EjESR_NS0_6memory12LoadWithCastILi1EEENSS_13StoreWithCastILi1EEEEEviT_T0_T2_T3_T4_T5_
        .type           _ZN2at6native27unrolled_elementwise_kernelIZZNS0_73_GLOBAL__N__c8866d80_35_SparseBinaryOpIntersectionKernel_cu_7dd49032_323742_sparse_binary_op_intersection_kernel_implINS2_18CUDAKernelLauncherENS2_36CUDAValueSelectionIntersectionKernelINS2_9LhsProjOpEEElLl8EEEvRNS_6TensorERKS8_SB_RKSt6vectorIlSaIlEERKSt8optionalIS8_ESK_bbENKUlvE1_clEvEUllE_St5arrayIPcLm2EELi4E23TrivialOffsetCalculatorILi1EjESR_NS0_6memory12LoadWithCastILi1EEENSS_13StoreWithCastILi1EEEEEviT_T0_T2_T3_T4_T5_,@function
        .size           _ZN2at6native27unrolled_elementwise_kernelIZZNS0_73_GLOBAL__N__c8866d80_35_SparseBinaryOpIntersectionKernel_cu_7dd49032_323742_sparse_binary_op_intersection_kernel_implINS2_18CUDAKernelLauncherENS2_36CUDAValueSelectionIntersectionKernelINS2_9LhsProjOpEEElLl8EEEvRNS_6TensorERKS8_SB_RKSt6vectorIlSaIlEERKSt8optionalIS8_ESK_bbENKUlvE1_clEvEUllE_St5arrayIPcLm2EELi4E23TrivialOffsetCalculatorILi1EjESR_NS0_6memory12LoadWithCastILi1EEENSS_13StoreWithCastILi1EEEEEviT_T0_T2_T3_T4_T5_,(.L_x_17278 - _ZN2at6native27unrolled_elementwise_kernelIZZNS0_73_GLOBAL__N__c8866d80_35_SparseBinaryOpIntersectionKernel_cu_7dd49032_323742_sparse_binary_op_intersection_kernel_implINS2_18CUDAKernelLauncherENS2_36CUDAValueSelectionIntersectionKernelINS2_9LhsProjOpEEElLl8EEEvRNS_6TensorERKS8_SB_RKSt6vectorIlSaIlEERKSt8optionalIS8_ESK_bbENKUlvE1_clEvEUllE_St5arrayIPcLm2EELi4E23TrivialOffsetCalculatorILi1EjESR_NS0_6memory12LoadWithCastILi1EEENSS_13StoreWithCastILi1EEEEEviT_T0_T2_T3_T4_T5_)
        .other          _ZN2at6native27unrolled_elementwise_kernelIZZNS0_73_GLOBAL__N__c8866d80_35_SparseBinaryOpIntersectionKernel_cu_7dd49032_323742_sparse_binary_op_intersection_kernel_implINS2_18CUDAKernelLauncherENS2_36CUDAValueSelectionIntersectionKernelINS2_9LhsProjOpEEElLl8EEEvRNS_6TensorERKS8_SB_RKSt6vectorIlSaIlEERKSt8optionalIS8_ESK_bbENKUlvE1_clEvEUllE_St5arrayIPcLm2EELi4E23TrivialOffsetCalculatorILi1EjESR_NS0_6memory12LoadWithCastILi1EEENSS_13StoreWithCastILi1EEEEEviT_T0_T2_T3_T4_T5_,@"STO_CUDA_ENTRY STV_DEFAULT"
_ZN2at6native27unrolled_elementwise_kernelIZZNS0_73_GLOBAL__N__c8866d80_35_SparseBinaryOpIntersectionKernel_cu_7dd49032_323742_sparse_binary_op_intersection_kernel_implINS2_18CUDAKernelLauncherENS2_36CUDAValueSelectionIntersectionKernelINS2_9LhsProjOpEEElLl8EEEvRNS_6TensorERKS8_SB_RKSt6vectorIlSaIlEERKSt8optionalIS8_ESK_bbENKUlvE1_clEvEUllE_St5arrayIPcLm2EELi4E23TrivialOffsetCalculatorILi1EjESR_NS0_6memory12LoadWithCastILi1EEENSS_13StoreWithCastILi1EEEEEviT_T0_T2_T3_T4_T5_:
.text._ZN2at6native27unrolled_elementwise_kernelIZZNS0_73_GLOBAL__N__c8866d80_35_SparseBinaryOpIntersectionKernel_cu_7dd49032_323742_sparse_binary_op_intersection_kernel_implINS2_18CUDAKernelLauncherENS2_36CUDAValueSelectionIntersectionKernelINS2_9LhsProjOpEEElLl8EEEvRNS_6TensorERKS8_SB_RKSt6vectorIlSaIlEERKSt8optionalIS8_ESK_bbENKUlvE1_clEvEUllE_St5arrayIPcLm2EELi4E23TrivialOffsetCalculatorILi1EjESR_NS0_6memory12LoadWithCastILi1EEENSS_13StoreWithCastILi1EEEEEviT_T0_T2_T3_T4_T5_:
[----:B------:R-:W0:Y:S01]  /*0000*/  LDC R1, c[0x0][0x37c] ;  /* 0x0000df00ff017b82 */ /* 0x000e220000000800 */
[----:B------:R-:W1:Y:S07]  /*0010*/  S2R R17, SR_CTAID.X ;  /* 0x0000000000117919 */ /* 0x000e6e0000002500 */
[----:B------:R-:W2:Y:S01]  /*0020*/  LDC.64 R4, c[0x0][0x390] ;  /* 0x0000e400ff047b82 */ /* 0x000ea20000000a00 */
[----:B0-----:R-:W-:Y:S01]  /*0030*/  VIADD R1, R1, 0xffffff98 ;  /* 0xffffff9801017836 */ /* 0x001fe20000000000 */
[----:B------:R-:W0:Y:S01]  /*0040*/  LDCU.64 UR36, c[0x0][0x358] ;  /* 0x00006b00ff2477ac */ /* 0x000e220008000a00 */
[----:B------:R-:W3:Y:S01]  /*0050*/  S2R R29, SR_TID.X ;  /* 0x00000000001d7919 */ /* 0x000ee20000002100 */
[----:B------:R-:W-:Y:S01]  /*0060*/  BSSY.RECONVERGENT B6, `(.L_x_8576) ;  /* 0x000010b000067945 */ /* 0x000fe20003800200 */
[----:B------:R-:W-:Y:S01]  /*0070*/  CS2R R24, SRZ ;  /* 0x0000000000187805 */ /* 0x000fe2000001ff00 */
[----:B------:R-:W4:Y:S02]  /*0080*/  LDCU.U8 UR38, c[0x0][0x404] ;  /* 0x00008080ff2677ac */ /* 0x000f240008000000 */
[----:B------:R-:W5:Y:S08]  /*0090*/  LDC.64 R6, c[0x0][0x398] ;  /* 0x0000e600ff067b82 */ /* 0x000f700000000a00 */
[----:B------:R-:W1:Y:S08]  /*00a0*/  LDC.64 R8, c[0x0][0x3a0] ;  /* 0x0000e800ff087b82 */ /* 0x000e700000000a00 */
[----:B------:R-:W0:Y:S01]  /*00b0*/  LDC.64 R10, c[0x0][0x3a8] ;  /* 0x0000ea00ff0a7b82 */ /* 0x000e220000000a00 */
[----:B--2---:R-:W-:Y:S07]  /*00c0*/  STL.64 [R1+0x8], R4 ;  /* 0x0000080401007387 */ /* 0x004fee0000100a00 */
[----:B------:R-:W2:Y:S01]  /*00d0*/  LDC.64 R12, c[0x0][0x3b0] ;  /* 0x0000ec00ff0c7b82 */ /* 0x000ea20000000a00 */
[----:B-----5:R-:W-:Y:S01]  /*00e0*/  STL.64 [R1+0x10], R6 ;  /* 0x0000100601007387 */ /* 0x020fe20000100a00 */
[----:B---3--:R-:W-:-:S06]  /*00f0*/  IMAD.MOV.U32 R16, RZ, RZ, R29 ;  /* 0x000000ffff107224 */ /* 0x008fcc00078e001d */
[----:B------:R-:W3:Y:S01]  /*0100*/  LDC.64 R14, c[0x0][0x3b8] ;  /* 0x0000ee00ff0e7b82 */ /* 0x000ee20000000a00 */
[----:B-1----:R-:W-:Y:S07]  /*0110*/  STL.64 [R1+0x18], R8 ;  /* 0x0000180801007387 */ /* 0x002fee0000100a00 */
[----:B------:R-:W1:Y:S01]  /*0120*/  LDC.64 R20, c[0x0][0x3c0] ;  /* 0x0000f000ff147b82 */ /* 0x000e620000000a00 */
[----:B0-----:R-:W-:Y:S07]  /*0130*/  STL.64 [R1+0x20], R10 ;  /* 0x0000200a01007387 */ /* 0x001fee0000100a00 */
[----:B------:R-:W0:Y:S01]  /*0140*/  LDC.64 R22, c[0x0][0x3c8] ;  /* 0x0000f200ff167b82 */ /* 0x000e220000000a00 */
[----:B--2---:R-:W-:Y:S07]  /*0150*/  STL.64 [R1+0x28], R12 ;  /* 0x0000280c01007387 */ /* 0x004fee0000100a00 */
[----:B------:R-:W2:Y:S01]  /*0160*/  LDC.64 R26, c[0x0][0x3d0] ;  /* 0x0000f400ff1a7b82 */ /* 0x000ea20000000a00 */
[----:B---3--:R-:W-:Y:S07]  /*0170*/  STL.64 [R1+0x30], R14 ;  /* 0x0000300e01007387 */ /* 0x008fee0000100a00 */
[----:B------:R-:W3:Y:S01]  /*0180*/  LDC.64 R30, c[0x0][0x3d8] ;  /* 0x0000f600ff1e7b82 */ /* 0x000ee20000000a00 */
[----:B-1----:R-:W-:Y:S07]  /*0190*/  STL.64 [R1+0x38], R20 ;  /* 0x0000381401007387 */ /* 0x002fee0000100a00 */
[----:B------:R-:W1:Y:S01]  /*01a0*/  LDC.64 R32, c[0x0][0x3e0] ;  /* 0x0000f800ff207b82 */ /* 0x000e620000000a00 */
[----:B0-----:R-:W-:Y:S07]  /*01b0*/  STL.64 [R1+0x40], R22 ;  /* 0x0000401601007387 */ /* 0x001fee0000100a00 */
[----:B------:R-:W0:Y:S01]  /*01c0*/  LDC.64 R34, c[0x0][0x3e8] ;  /* 0x0000fa00ff227b82 */ /* 0x000e220000000a00 */
[----:B--2---:R-:W-:Y:S07]  /*01d0*/  STL.64 [R1+0x48], R26 ;  /* 0x0000481a01007387 */ /* 0x004fee0000100a00 */
[----:B------:R-:W2:Y:S01]  /*01e0*/  LDC R18, c[0x0][0x380] ;  /* 0x0000e000ff127b82 */ /* 0x000ea20000000800 */
[----:B---3--:R-:W-:Y:S07]  /*01f0*/  STL.64 [R1+0x50], R30 ;  /* 0x0000501e01007387 */ /* 0x008fee0000100a00 */
[----:B------:R-:W3:Y:S01]  /*0200*/  LDC.64 R2, c[0x0][0x388] ;  /* 0x0000e200ff027b82 */ /* 0x000ee20000000a00 */
[----:B-1----:R-:W-:Y:S04]  /*0210*/  STL.64 [R1+0x58], R32 ;  /* 0x0000582001007387 */ /* 0x002fe80000100a00 */
[----:B0-----:R-:W-:Y:S01]  /*0220*/  STL.64 [R1+0x60], R34 ;  /* 0x0000602201007387 */ /* 0x001fe20000100a00 */
[----:B--2---:R-:W-:-:S05]  /*0230*/  IMAD R18, R17, -0x200, R18 ;  /* 0xfffffe0011127824 */ /* 0x004fca00078e0212 */
[----:B------:R-:W-:Y:S01]  /*0240*/  ISETP.GE.AND P0, PT, R29, R18, PT ;  /* 0x000000121d00720c */ /* 0x000fe20003f06270 */
[----:B---3--:R0:W-:Y:S02]  /*0250*/  STL.64 [R1], R2 ;  /* 0x0000000201007387 */ /* 0x0081e40000100a00 */
[----:B0-----:R-:W-:-:S10]  /*0260*/  VIADD R2, R1, 0x28 ;  /* 0x0000002801027836 */ /* 0x001fd40000000000 */
[----:B----4-:R-:W-:Y:S05]  /*0270*/  @P0 BRA `(.L_x_8577) ;  /* 0x0000000c00a40947 */ /* 0x010fea0003800000 */
        /* <DEDUP_REMOVED lines=20> */
.L_x_8581:
[----:B------:R1:W5:Y:S01]  /*03c0*/  LDG.E.U8 R24, desc[UR36][R4.64] ;  /* 0x0000002404187981 */ /* 0x000362000c1e1100 */
[----:B------:R-:W-:Y:S01]  /*03d0*/  IMAD.MOV.U32 R25, RZ, RZ, RZ ;  /* 0x000000ffff197224 */ /* 0x000fe200078e00ff */
[----:B------:R-:W-:Y:S06]  /*03e0*/  BRA `(.L_x_8583) ;  /* 0x0000000c00447947 */ /* 0x000fec0003800000 */
.L_x_8580:
        /* <DEDUP_REMOVED lines=8> */
.L_x_8585:
[----:B------:R-:W2:Y:S02]  /*0470*/  LDG.E R24, desc[UR36][R4.64] ;  /* 0x0000002404187981 */ /* 0x000ea4000c1e1900 */
[----:B--2---:R-:W-:Y:S01]  /*0480*/  SHF.R.S32.HI R25, RZ, 0x1f, R24 ;  /* 0x0000001fff197819 */ /* 0x004fe20000011418 */
[----:B------:R-:W-:Y:S06]  /*0490*/  BRA `(.L_x_8583) ;  /* 0x0000000c00187947 */ /* 0x000fec0003800000 */
.L_x_8584:
[----:B------:R-:W2:Y:S02]  /*04a0*/  LDG.E.S16 R24, desc[UR36][R4.64] ;  /* 0x0000002404187981 */ /* 0x000ea4000c1e1700 */
[----:B--2---:R-:W-:Y:S01]  /*04b0*/  SHF.R.S32.HI R25, RZ, 0x1f, R24 ;  /* 0x0000001fff197819 */ /* 0x004fe20000011418 */
[----:B------:R-:W-:Y:S06]  /*04c0*/  BRA `(.L_x_8583) ;  /* 0x0000000c000c7947 */ /* 0x000fec0003800000 */
.L_x_8579:
        /* <DEDUP_REMOVED lines=9> */
.L_x_8587:
[----:B------:R-:W2:Y:S02]  /*0560*/  LDG.E.U16 R4, desc[UR36][R4.64] ;  /* 0x0000002404047981 */ /* 0x000ea4000c1e1500 */
[----:B--2---:R-:W-:-:S06]  /*0570*/  HADD2.F32 R24, -RZ, R4.H0_H0 ;  /* 0x20000004ff187230 */ /* 0x004fcc0000004100 */
[----:B------:R-:W2:Y:S02]  /*0580*/  F2I.S64.TRUNC R24, R24 ;  /* 0x0000001800187311 */ /* 0x000ea4000020d900 */
[----:B--2---:R-:W-:Y:S05]  /*0590*/  BRA `(.L_x_8583) ;  /* 0x0000000800d87947 */ /* 0x004fea0003800000 */
.L_x_8586:
        /* <DEDUP_REMOVED lines=9> */
.L_x_8589:
[----:B------:R-:W2:Y:S02]  /*0630*/  LDG.E.U16 R4, desc[UR36][R4.64] ;  /* 0x0000002404047981 */ /* 0x000ea4000c1e1500 */
[----:B--2---:R-:W-:-:S06]  /*0640*/  HADD2.F32 R24, -RZ, R4.H0_H0 ;  /* 0x20000004ff187230 */ /* 0x004fcc0000004100 */
[----:B------:R-:W2:Y:S02]  /*0650*/  F2I.S64.TRUNC R24, R24 ;  /* 0x0000001800187311 */ /* 0x000ea4000020d900 */
[----:B--2---:R-:W-:Y:S05]  /*0660*/  BRA `(.L_x_8583) ;  /* 0x0000000800a47947 */ /* 0x004fea0003800000 */
.L_x_8588:
[----:B------:R-:W2:Y:S02]  /*0670*/  LDG.E.64 R4, desc[UR36][R4.64] ;  /* 0x0000002404047981 */ /* 0x000ea4000c1e1b00 */
[----:B--2---:R2:W3:Y:S02]  /*0680*/  F2I.S64.F64.TRUNC R24, R4 ;  /* 0x0000000400187311 */ /* 0x0044e4000030d900 */
[----:B--23--:R-:W-:Y:S05]  /*0690*/  BRA `(.L_x_8583) ;  /* 0x0000000800987947 */ /* 0x00cfea0003800000 */
.L_x_8578:
        /* <DEDUP_REMOVED lines=13> */
.L_x_8592:
[----:B------:R-:W2:Y:S02]  /*0770*/  LDG.E.64 R4, desc[UR36][R4.64] ;  /* 0x0000002404047981 */ /* 0x000ea4000c1e1b00 */
[----:B--2---:R2:W3:Y:S02]  /*0780*/  F2I.S64.F64.TRUNC R24, R4 ;  /* 0x0000000400187311 */ /* 0x0044e4000030d900 */
[----:B--23--:R-:W-:Y:S05]  /*0790*/  BRA `(.L_x_8583) ;  /* 0x0000000800587947 */ /* 0x00cfea0003800000 */
.L_x_8591:
        /* <DEDUP_REMOVED lines=26> */
.L_x_8594:
        /* <DEDUP_REMOVED lines=14> */
.L_x_8593:
[----:B------:R-:W2:Y:S02]  /*0a20*/  LDG.E.U16 R24, desc[UR36][R4.64] ;  /* 0x0000002404187981 */ /* 0x000ea4000c1e1500 */
[----:B--2---:R-:W-:-:S06]  /*0a30*/  IMAD.U32 R24, R24, 0x10000, RZ ;  /* 0x0001000018187824 */ /* 0x004fcc00078e00ff */
[----:B------:R-:W2:Y:S02]  /*0a40*/  F2I.S64.TRUNC R24, R24 ;  /* 0x0000001800187311 */ /* 0x000ea4000020d900 */
[----:B--2---:R-:W-:Y:S05]  /*0a50*/  BRA `(.L_x_8583) ;  /* 0x0000000400a87947 */ /* 0x004fea0003800000 */
.L_x_8590:
        /* <DEDUP_REMOVED lines=11> */
.L_x_8597:
        /* <DEDUP_REMOVED lines=21> */
.L_x_8601:
[----:B------:R-:W-:Y:S05]  /*0c60*/  BSYNC.RECONVERGENT B1 ;  /* 0x0000000000017941 */ /* 0x000fea0003800200 */
.L_x_8600:
[----:B------:R-:W-:Y:S01]  /*0c70*/  IMAD.SHL.U32 R0, R0, 0x100000, RZ ;  /* 0x0010000000007824 */ /* 0x000fe200078e00ff */
[----:B------:R-:W-:-:S04]  /*0c80*/  LEA R3, R3, 0x3b800000, 0x17 ;  /* 0x3b80000003037811 */ /* 0x000fc800078eb8ff */
[----:B------:R-:W-:-:S07]  /*0c90*/  LOP3.LUT R24, R3, R0, R7, 0xfe, !PT ;  /* 0x0000000003187212 */ /* 0x000fce00078efe07 */
.L_x_8599:
[----:B------:R-:W-:Y:S05]  /*0ca0*/  BSYNC.RECONVERGENT B0 ;  /* 0x0000000000007941 */ /* 0x000fea0003800200 */
.L_x_8598:
[----:B------:R-:W4:Y:S02]  /*0cb0*/  F2I.S64.TRUNC R24, R24 ;  /* 0x0000001800187311 */ /* 0x000f24000020d900 */
[----:B----4-:R-:W-:Y:S05]  /*0cc0*/  BRA `(.L_x_8583) ;  /* 0x00000004000c7947 */ /* 0x010fea0003800000 */
.L_x_8596:
        /* <DEDUP_REMOVED lines=21> */
.L_x_8605:
[----:B------:R-:W-:Y:S05]  /*0e20*/  BSYNC.RECONVERGENT B1 ;  /* 0x0000000000017941 */ /* 0x000fea0003800200 */
.L_x_8604:
[----:B------:R-:W-:Y:S01]  /*0e30*/  IMAD.SHL.U32 R0, R0, 0x200000, RZ ;  /* 0x0020000000007824 */ /* 0x000fe200078e00ff */
[----:B------:R-:W-:-:S04]  /*0e40*/  LEA R3, R3, 0x37800000, 0x17 ;  /* 0x3780000003037811 */ /* 0x000fc800078eb8ff */
[----:B------:R-:W-:-:S07]  /*0e50*/  LOP3.LUT R24, R3, R0, R7, 0xfe, !PT ;  /* 0x0000000003187212 */ /* 0x000fce00078efe07 */
.L_x_8603:
[----:B------:R-:W-:Y:S05]  /*0e60*/  BSYNC.RECONVERGENT B0 ;  /* 0x0000000000007941 */ /* 0x000fea0003800200 */
.L_x_8602:
[----:B------:R-:W4:Y:S02]  /*0e70*/  F2I.S64.TRUNC R24, R24 ;  /* 0x0000001800187311 */ /* 0x000f24000020d900 */
[----:B----4-:R-:W-:Y:S05]  /*0e80*/  BRA `(.L_x_8583) ;  /* 0x00000000009c7947 */ /* 0x010fea0003800000 */
.L_x_8595:
[----:B------:R-:W-:-:S09]  /*0e90*/  UISETP.NE.AND UP0, UPT, UR4, 0x1c, UPT ;  /* 0x0000001c0400788c */ /* 0x000fd2000bf05270 */
[----:B------:R-:W-:Y:S05]  /*0ea0*/  BRA.U !UP0, `(.L_x_8606) ;  /* 0x00000001088c7547 */ /* 0x000fea000b800000 */
[----:B------:R-:W-:-:S09]  /*0eb0*/  UISETP.NE.AND UP0, UPT, UR4, 0x1d, UPT ;  /* 0x0000001d0400788c */ /* 0x000fd2000bf05270 */
[----:B------:R-:W-:Y:S05]  /*0ec0*/  BRA.U !UP0, `(.L_x_8607) ;  /* 0x00000001087c7547 */ /* 0x000fea000b800000 */
[----:B------:R-:W-:-:S09]  /*0ed0*/  UISETP.NE.AND UP0, UPT, UR4, 0x2c, UPT ;  /* 0x0000002c0400788c */ /* 0x000fd2000bf05270 */
[----:B------:R-:W-:Y:S05]  /*0ee0*/  BRA.U !UP0, `(.L_x_8608) ;  /* 0x0000000108487547 */ /* 0x000fea000b800000 */
.L_x_8582:
        /* <DEDUP_REMOVED lines=16> */
.L_x_8609:
[----:B------:R-:W-:Y:S01]  /*0ff0*/  CS2R R24, SRZ ;  /* 0x0000000000187805 */ /* 0x000fe2000001ff00 */
[----:B------:R-:W-:Y:S06]  /*1000*/  BRA `(.L_x_8583) ;  /* 0x00000000003c7947 */ /* 0x000fec0003800000 */
.L_x_8608:
        /* <DEDUP_REMOVED lines=8> */
.L_x_8611:
[----:B------:R-:W-:Y:S05]  /*1090*/  BSYNC.RECONVERGENT B0 ;  /* 0x0000000000007941 */ /* 0x000fea0003800200 */
.L_x_8610:
[----:B------:R-:W2:Y:S02]  /*10a0*/  F2I.S64.TRUNC R24, R24 ;  /* 0x0000001800187311 */ /* 0x000ea4000020d900 */
[----:B--2---:R-:W-:Y:S05]  /*10b0*/  BRA `(.L_x_8583) ;  /* 0x0000000000107947 */ /* 0x004fea0003800000 */
.L_x_8607:
[----:B------:R2:W5:Y:S01]  /*10c0*/  LDG.E.64 R24, desc[UR36][R4.64] ;  /* 0x0000002404187981 */ /* 0x000562000c1e1b00 */
[----:B------:R-:W-:Y:S05]  /*10d0*/  BRA `(.L_x_8583) ;  /* 0x0000000000087947 */ /* 0x000fea0003800000 */
.L_x_8606:
[----:B------:R3:W5:Y:S01]  /*10e0*/  LDG.E R24, desc[UR36][R4.64] ;  /* 0x0000002404187981 */ /* 0x000762000c1e1900 */
[----:B------:R-:W-:-:S07]  /*10f0*/  IMAD.MOV.U32 R25, RZ, RZ, RZ ;  /* 0x000000ffff197224 */ /* 0x000fce00078e00ff */
.L_x_8583:
[----:B------:R-:W-:-:S07]  /*1100*/  VIADD R29, R16, 0x80 ;  /* 0x00000080101d7836 */ /* 0x000fce0000000000 */
.L_x_8577:
[----:B------:R-:W-:Y:S05]  /*1110*/  BSYNC.RECONVERGENT B6 ;  /* 0x0000000000067941 */ /* 0x000fea0003800200 */
.L_x_8576:
        /* <DEDUP_REMOVED lines=24> */
.L_x_8617:
[----:B------:R4:W5:Y:S01]  /*12a0*/  LDG.E.U8 R22, desc[UR36][R4.64] ;  /* 0x0000002404167981 */ /* 0x000962000c1e1100 */
[----:B------:R-:W-:Y:S01]  /*12b0*/  IMAD.MOV.U32 R23, RZ, RZ, RZ ;  /* 0x000000ffff177224 */ /* 0x000fe200078e00ff */
[----:B------:R-:W-:Y:S06]  /*12c0*/  BRA `(.L_x_8619) ;  /* 0x0000000c00447947 */ /* 0x000fec0003800000 */
.L_x_8616:
        /* <DEDUP_REMOVED lines=8> */
.L_x_8621:
[----:B------:R-:W2:Y:S02]  /*1350*/  LDG.E R22, desc[UR36][R4.64] ;  /* 0x0000002404167981 */ /* 0x000ea4000c1e1900 */
[----:B--2---:R-:W-:Y:S01]  /*1360*/  SHF.R.S32.HI R23, RZ, 0x1f, R22 ;  /* 0x0000001fff177819 */ /* 0x004fe20000011416 */
[----:B------:R-:W-:Y:S06]  /*1370*/  BRA `(.L_x_8619) ;  /* 0x0000000c00187947 */ /* 0x000fec0003800000 */
.L_x_8620:
[----:B------:R-:W2:Y:S02]  /*1380*/  LDG.E.S16 R22, desc[UR36][R4.64] ;  /* 0x0000002404167981 */ /* 0x000ea4000c1e1700 */
[----:B--2---:R-:W-:Y:S01]  /*1390*/  SHF.R.S32.HI R23, RZ, 0x1f, R22 ;  /* 0x0000001fff177819 */ /* 0x004fe20000011416 */
[----:B------:R-:W-:Y:S06]  /*13a0*/  BRA `(.L_x_8619) ;  /* 0x0000000c000c7947 */ /* 0x000fec0003800000 */
.L_x_8615:
        /* <DEDUP_REMOVED lines=9> */
.L_x_8623:
[----:B------:R-:W2:Y:S02]  /*1440*/  LDG.E.U16 R4, desc[UR36][R4.64] ;  /* 0x0000002404047981 */ /* 0x000ea4000c1e1500 */
[----:B--2---:R-:W-:-:S06]  /*1450*/  HADD2.F32 R22, -RZ, R4.H0_H0 ;  /* 0x20000004ff167230 */ /* 0x004fcc0000004100 */
[----:B------:R-:W3:Y:S02]  /*1460*/  F2I.S64.TRUNC R22, R22 ;  /* 0x0000001600167311 */ /* 0x000ee4000020d900 */
[----:B---3--:R-:W-:Y:S05]  /*1470*/  BRA `(.L_x_8619) ;  /* 0x0000000800d87947 */ /* 0x008fea0003800000 */
.L_x_8622:
        /* <DEDUP_REMOVED lines=9> */
.L_x_8625:
[----:B------:R-:W2:Y:S02]  /*1510*/  LDG.E.U16 R4, desc[UR36][R4.64] ;  /* 0x0000002404047981 */ /* 0x000ea4000c1e1500 */
[----:B--2---:R-:W-:-:S06]  /*1520*/  HADD2.F32 R22, -RZ, R4.H0_H0 ;  /* 0x20000004ff167230 */ /* 0x004fcc0000004100 */
[----:B------:R-:W3:Y:S02]  /*1530*/  F2I.S64.TRUNC R22, R22 ;  /* 0x0000001600167311 */ /* 0x000ee4000020d900 */
[----:B---3--:R-:W-:Y:S05]  /*1540*/  BRA `(.L_x_8619) ;  /* 0x0000000800a47947 */ /* 0x008fea0003800000 */
.L_x_8624:
[----:B------:R-:W2:Y:S02]  /*1550*/  LDG.E.64 R4, desc[UR36][R4.64] ;  /* 0x0000002404047981 */ /* 0x000ea4000c1e1b00 */
[----:B--2---:R3:W4:Y:S02]  /*1560*/  F2I.S64.F64.TRUNC R22, R4 ;  /* 0x0000000400167311 */ /* 0x004724000030d900 */
[----:B---34-:R-:W-:Y:S05]  /*1570*/  BRA `(.L_x_8619) ;  /* 0x0000000800987947 */ /* 0x018fea0003800000 */
.L_x_8614:
        /* <DEDUP_REMOVED lines=13> */
.L_x_8628:
[----:B------:R-:W2:Y:S02]  /*1650*/  LDG.E.64 R4, desc[UR36][R4.64] ;  /* 0x0000002404047981 */ /* 0x000ea4000c1e1b00 */
[----:B--2---:R0:W1:Y:S02]  /*1660*/  F2I.S64.F64.TRUNC R22, R4 ;  /* 0x0000000400167311 */ /* 0x004064000030d900 */
[----:B01----:R-:W-:Y:S05]  /*1670*/  BRA `(.L_x_8619) ;  /* 0x0000000800587947 */ /* 0x003fea0003800000 */
.L_x_8627:
        /* <DEDUP_REMOVED lines=26> */
.L_x_8630:
        /* <DEDUP_REMOVED lines=14> */
.L_x_8629:
[----:B------:R-:W2:Y:S02]  /*1900*/  LDG.E.U16 R22, desc[UR36][R4.64] ;  /* 0x0000002404167981 */ /* 0x000ea4000c1e1500 */
[----:B--2---:R-:W-:-:S06]  /*1910*/  IMAD.U32 R22, R22, 0x10000, RZ ;  /* 0x0001000016167824 */ /* 0x004fcc00078e00ff */
[----:B------:R-:W0:Y:S02]  /*1920*/  F2I.S64.TRUNC R22, R22 ;  /* 0x0000001600167311 */ /* 0x000e24000020d900 */
[----:B0-----:R-:W-:Y:S05]  /*1930*/  BRA `(.L_x_8619) ;  /* 0x0000000400a87947 */ /* 0x001fea0003800000 */
.L_x_8626:
        /* <DEDUP_REMOVED lines=11> */
.L_x_8633:
        /* <DEDUP_REMOVED lines=21> */
.L_x_8637:
[----:B------:R-:W-:Y:S05]  /*1b40*/  BSYNC.RECONVERGENT B1 ;  /* 0x0000000000017941 */ /* 0x000fea0003800200 */
.L_x_8636:
[----:B------:R-:W-:Y:S01]  /*1b50*/  IMAD.SHL.U32 R0, R0, 0x100000, RZ ;  /* 0x0010000000007824 */ /* 0x000fe200078e00ff */
[----:B------:R-:W-:-:S04]  /*1b60*/  LEA R3, R3, 0x3b800000, 0x17 ;  /* 0x3b80000003037811 */ /* 0x000fc800078eb8ff */
[----:B------:R-:W-:-:S07]  /*1b70*/  LOP3.LUT R22, R3, R0, R7, 0xfe, !PT ;  /* 0x0000000003167212 */ /* 0x000fce00078efe07 */
.L_x_8635:
[----:B------:R-:W-:Y:S05]  /*1b80*/  BSYNC.RECONVERGENT B0 ;  /* 0x0000000000007941 */ /* 0x000fea0003800200 */
.L_x_8634:
[----:B------:R-:W2:Y:S02]  /*1b90*/  F2I.S64.TRUNC R22, R22 ;  /* 0x0000001600167311 */ /* 0x000ea4000020d900 */
[----:B--2---:R-:W-:Y:S05]  /*1ba0*/  BRA `(.L_x_8619) ;  /* 0x00000004000c7947 */ /* 0x004fea0003800000 */
.L_x_8632:
        /* <DEDUP_REMOVED lines=21> */
.L_x_8641:
[----:B------:R-:W-:Y:S05]  /*1d00*/  BSYNC.RECONVERGENT B1 ;  /* 0x0000000000017941 */ /* 0x000fea0003800200 */
.L_x_8640:
[----:B------:R-:W-:Y:S01]  /*1d10*/  IMAD.SHL.U32 R0, R0, 0x200000, RZ ;  /* 0x0020000000007824 */ /* 0x000fe200078e00ff */
[----:B------:R-:W-:-:S04]  /*1d20*/  LEA R3, R3, 0x37800000, 0x17 ;  /* 0x3780000003037811 */ /* 0x000fc800078eb8ff */
[----:B------:R-:W-:-:S07]  /*1d30*/  LOP3.LUT R22, R3, R0, R7, 0xfe, !PT ;  /* 0x0000000003167212 */ /* 0x000fce00078efe07 */
.L_x_8639:
[----:B------:R-:W-:Y:S05]  /*1d40*/  BSYNC.RECONVERGENT B0 ;  /* 0x0000000000007941 */ /* 0x000fea0003800200 */
.L_x_8638:
[----:B------:R-:W2:Y:S02]  /*1d50*/  F2I.S64.TRUNC R22, R22 ;  /* 0x0000001600167311 */ /* 0x000ea4000020d900 */
[----:B--2---:R-:W-:Y:S05]  /*1d60*/  BRA `(.L_x_8619) ;  /* 0x00000000009c7947 */ /* 0x004fea0003800000 */
.L_x_8631:
        /* <DEDUP_REMOVED lines=14> */
.L_x_8645:
[----:B------:R-:W-:Y:S05]  /*1e50*/  BSYNC.RECONVERGENT B0 ;  /* 0x0000000000007941 */ /* 0x000fea0003800200 */
.L_x_8644:
[----:B------:R-:W2:Y:S02]  /*1e60*/  F2I.S64.TRUNC R22, R22 ;  /* 0x0000001600167311 */ /* 0x000ea4000020d900 */
[----:B--2---:R-:W-:Y:S05]  /*1e70*/  BRA `(.L_x_8619) ;  /* 0x0000000000587947 */ /* 0x004fea0003800000 */
.L_x_8618:
        /* <DEDUP_REMOVED lines=16> */
.L_x_8646:
[----:B------:R-:W-:Y:S01]  /*1f80*/  CS2R R22, SRZ ;  /* 0x0000000000167805 */ /* 0x000fe2000001ff00 */
[----:B------:R-:W-:Y:S06]  /*1f90*/  BRA `(.L_x_8619) ;  /* 0x0000000000107947 */ /* 0x000fec0003800000 */
.L_x_8643:
[----:B------:R1:W5:Y:S01]  /*1fa0*/  LDG.E.64 R22, desc[UR36][R4.64] ;  /* 0x0000002404167981 */ /* 0x000362000c1e1b00 */
[----:B------:R-:W-:Y:S05]  /*1fb0*/  BRA `(.L_x_8619) ;  /* 0x0000000000087947 */ /* 0x000fea0003800000 */
.L_x_8642:
[----:B------:R0:W5:Y:S01]  /*1fc0*/  LDG.E R22, desc[UR36][R4.64] ;  /* 0x0000002404167981 */ /* 0x000162000c1e1900 */
[----:B------:R-:W-:-:S07]  /*1fd0*/  IMAD.MOV.U32 R23, RZ, RZ, RZ ;  /* 0x000000ffff177224 */ /* 0x000fce00078e00ff */
.L_x_8619:
[----:B------:R-:W-:-:S07]  /*1fe0*/  VIADD R29, R29, 0x80 ;  /* 0x000000801d1d7836 */ /* 0x000fce0000000000 */
.L_x_8613:
[----:B------:R-:W-:Y:S05]  /*1ff0*/  BSYNC.RECONVERGENT B6 ;  /* 0x0000000000067941 */ /* 0x000fea0003800200 */
.L_x_8612:
        /* <DEDUP_REMOVED lines=24> */
.L_x_8652:
[----:B------:R4:W5:Y:S01]  /*2180*/  LDG.E.U8 R26, desc[UR36][R4.64] ;  /* 0x00000024041a7981 */ /* 0x000962000c1e1100 */
[----:B------:R-:W-:Y:S01]  /*2190*/  IMAD.MOV.U32 R27, RZ, RZ, RZ ;  /* 0x000000ffff1b7224 */ /* 0x000fe200078e00ff */
[----:B------:R-:W-:Y:S06]  /*21a0*/  BRA `(.L_x_8654) ;  /* 0x0000000c00447947 */ /* 0x000fec0003800000 */
.L_x_8651:
        /* <DEDUP_REMOVED lines=8> */
.L_x_8656:
[----:B------:R-:W2:Y:S02]  /*2230*/  LDG.E R26, desc[UR36][R4.64] ;  /* 0x00000024041a7981 */ /* 0x000ea4000c1e1900 */
[----:B--2---:R-:W-:Y:S01]  /*2240*/  SHF.R.S32.HI R27, RZ, 0x1f, R26 ;  /* 0x0000001fff1b7819 */ /* 0x004fe2000001141a */
[----:B------:R-:W-:Y:S06]  /*2250*/  BRA `(.L_x_8654) ;  /* 0x0000000c00187947 */ /* 0x000fec0003800000 */
.L_x_8655:
[----:B------:R-:W2:Y:S02]  /*2260*/  LDG.E.S16 R26, desc[UR36][R4.64] ;  /* 0x00000024041a7981 */ /* 0x000ea4000c1e1700 */
[----:B--2---:R-:W-:Y:S01]  /*2270*/  SHF.R.S32.HI R27, RZ, 0x1f, R26 ;  /* 0x0000001fff1b7819 */ /* 0x004fe2000001141a */
[----:B------:R-:W-:Y:S06]  /*2280*/  BRA `(.L_x_8654) ;  /* 0x0000000c000c7947 */ /* 0x000fec0003800000 */
.L_x_8650:
        /* <DEDUP_REMOVED lines=9> */
.L_x_8658:
[----:B------:R-:W2:Y:S02]  /*2320*/  LDG.E.U16 R4, desc[UR36][R4.64] ;  /* 0x0000002404047981 */ /* 0x000ea4000c1e1500 */
[----:B--2---:R-:W-:-:S06]  /*2330*/  HADD2.F32 R26, -RZ, R4.H0_H0 ;  /* 0x20000004ff1a7230 */ /* 0x004fcc0000004100 */
[----:B------:R-:W3:Y:S02]  /*2340*/  F2I.S64.TRUNC R26, R26 ;  /* 0x0000001a001a7311 */ /* 0x000ee4000020d900 */
[----:B---3--:R-:W-:Y:S05]  /*2350*/  BRA `(.L_x_8654) ;  /* 0x0000000800d87947 */ /* 0x008fea0003800000 */
.L_x_8657:
        /* <DEDUP_REMOVED lines=9> */
.L_x_8660:
[----:B------:R-:W2:Y:S02]  /*23f0*/  LDG.E.U16 R4, desc[UR36][R4.64] ;  /* 0x0000002404047981 */ /* 0x000ea4000c1e1500 */
[----:B--2---:R-:W-:-:S06]  /*2400*/  HADD2.F32 R26, -RZ, R4.H0_H0 ;  /* 0x20000004ff1a7230 */ /* 0x004fcc0000004100 */
[----:B------:R-:W3:Y:S02]  /*2410*/  F2I.S64.TRUNC R26, R26 ;  /* 0x0000001a001a7311 */ /* 0x000ee4000020d900 */
[----:B---3--:R-:W-:Y:S05]  /*2420*/  BRA `(.L_x_8654) ;  /* 0x0000000800a47947 */ /* 0x008fea0003800000 */
.L_x_8659:
[----:B------:R-:W2:Y:S02]  /*2430*/  LDG.E.64 R4, desc[UR36][R4.64] ;  /* 0x0000002404047981 */ /* 0x000ea4000c1e1b00 */
[----:B--2---:R3:W4:Y:S02]  /*2440*/  F2I.S64.F64.TRUNC R26, R4 ;  /* 0x00000004001a7311 */ /* 0x004724000030d900 */
[----:B---34-:R-:W-:Y:S05]  /*2450*/  BRA `(.L_x_8654) ;  /* 0x0000000800987947 */ /* 0x018fea0003800000 */
.L_x_8649:
        /* <DEDUP_REMOVED lines=13> */
.L_x_8663:
[----:B------:R-:W2:Y:S02]  /*2530*/  LDG.E.64 R4, desc[UR36][R4.64] ;  /* 0x0000002404047981 */ /* 0x000ea4000c1e1b00 */
[----:B--2---:R3:W4:Y:S02]  /*2540*/  F2I.S64.F64.TRUNC R26, R4 ;  /* 0x00000004001a7311 */ /* 0x004724000030d900 */
[----:B---34-:R-:W-:Y:S05]  /*2550*/  BRA `(.L_x_8654) ;  /* 0x0000000800587947 */ /* 0x018fea0003800000 */
.L_x_8662:
        /* <DEDUP_REMOVED lines=26> */
.L_x_8665:
        /* <DEDUP_REMOVED lines=14> */
.L_x_8664:
[----:B------:R-:W2:Y:S02]  /*27e0*/  LDG.E.U16 R26, desc[UR36][R4.64] ;  /* 0x00000024041a7981 */ /* 0x000ea4000c1e1500 */
[----:B--2---:R-:W-:-:S06]  /*27f0*/  IMAD.U32 R26, R26, 0x10000, RZ ;  /* 0x000100001a1a7824 */ /* 0x004fcc00078e00ff */
[----:B------:R-:W3:Y:S02]  /*2800*/  F2I.S64.TRUNC R26, R26 ;  /* 0x0000001a001a7311 */ /* 0x000ee4000020d900 */
[----:B---3--:R-:W-:Y:S05]  /*2810*/  BRA `(.L_x_8654) ;  /* 0x0000000400a87947 */ /* 0x008fea0003800000 */
.L_x_8661:
        /* <DEDUP_REMOVED lines=11> */
.L_x_8668:
        /* <DEDUP_REMOVED lines=21> */
.L_x_8672:
[----:B------:R-:W-:Y:S05]  /*2a20*/  BSYNC.RECONVERGENT B1 ;  /* 0x0000000000017941 */ /* 0x000fea0003800200 */
.L_x_8671:
[----:B------:R-:W-:Y:S01]  /*2a30*/  IMAD.SHL.U32 R0, R0, 0x100000, RZ ;  /* 0x0010000000007824 */ /* 0x000fe200078e00ff */
[----:B------:R-:W-:-:S04]  /*2a40*/  LEA R3, R3, 0x3b800000, 0x17 ;  /* 0x3b80000003037811 */ /* 0x000fc800078eb8ff */
[----:B------:R-:W-:-:S07]  /*2a50*/  LOP3.LUT R26, R3, R0, R7, 0xfe, !PT ;  /* 0x00000000031a7212 */ /* 0x000fce00078efe07 */
.L_x_8670:
[----:B------:R-:W-:Y:S05]  /*2a60*/  BSYNC.RECONVERGENT B0 ;  /* 0x0000000000007941 */ /* 0x000fea0003800200 */
.L_x_8669:
[----:B------:R-:W1:Y:S02]  /*2a70*/  F2I.S64.TRUNC R26, R26 ;  /* 0x0000001a001a7311 */ /* 0x000e64000020d900 */
[----:B-1----:R-:W-:Y:S05]  /*2a80*/  BRA `(.L_x_8654) ;  /* 0x00000004000c7947 */ /* 0x002fea0003800000 */
.L_x_8667:
        /* <DEDUP_REMOVED lines=21> */
.L_x_8676:
[----:B------:R-:W-:Y:S05]  /*2be0*/  BSYNC.RECONVERGENT B1 ;  /* 0x0000000000017941 */ /* 0x000fea0003800200 */
.L_x_8675:
[----:B------:R-:W-:Y:S01]  /*2bf0*/  IMAD.SHL.U32 R0, R0, 0x200000, RZ ;  /* 0x0020000000007824 */ /* 0x000fe200078e00ff */
[----:B------:R-:W-:-:S04]  /*2c00*/  LEA R3, R3, 0x37800000, 0x17 ;  /* 0x3780000003037811 */ /* 0x000fc800078eb8ff */
[----:B------:R-:W-:-:S07]  /*2c10*/  LOP3.LUT R26, R3, R0, R7, 0xfe, !PT ;  /* 0x00000000031a7212 */ /* 0x000fce00078efe07 */
.L_x_8674:
[----:B------:R-:W-:Y:S05]  /*2c20*/  BSYNC.RECONVERGENT B0 ;  /* 0x0000000000007941 */ /* 0x000fea0003800200 */
.L_x_8673:
[----:B------:R-:W1:Y:S02]  /*2c30*/  F2I.S64.TRUNC R26, R26 ;  /* 0x0000001a001a7311 */ /* 0x000e64000020d900 */
[----:B-1----:R-:W-:Y:S05]  /*2c40*/  BRA `(.L_x_8654) ;  /* 0x00000000009c7947 */ /* 0x002fea0003800000 */
.L_x_8666:
        /* <DEDUP_REMOVED lines=14> */
.L_x_8680:
[----:B------:R-:W-:Y:S05]  /*2d30*/  BSYNC.RECONVERGENT B0 ;  /* 0x0000000000007941 */ /* 0x000fea0003800200 */
.L_x_8679:
[----:B------:R-:W2:Y:S02]  /*2d40*/  F2I.S64.TRUNC R26, R26 ;  /* 0x0000001a001a7311 */ /* 0x000ea4000020d900 */
[----:B--2---:R-:W-:Y:S05]  /*2d50*/  BRA `(.L_x_8654) ;  /* 0x0000000000587947 */ /* 0x004fea0003800000 */
.L_x_8653:
        /* <DEDUP_REMOVED lines=16> */
.L_x_8681:
[----:B------:R-:W-:Y:S01]  /*2e60*/  CS2R R26, SRZ ;  /* 0x00000000001a7805 */ /* 0x000fe2000001ff00 */
[----:B------:R-:W-:Y:S06]  /*2e70*/  BRA `(.L_x_8654) ;  /* 0x0000000000107947 */ /* 0x000fec0003800000 */
.L_x_8678:
[----:B------:R2:W5:Y:S01]  /*2e80*/  LDG.E.64 R26, desc[UR36][R4.64] ;  /* 0x00000024041a7981 */ /* 0x000562000c1e1b00 */
[----:B------:R-:W-:Y:S05]  /*2e90*/  BRA `(.L_x_8654) ;  /* 0x0000000000087947 */ /* 0x000fea0003800000 */
.L_x_8677:
[----:B------:R1:W5:Y:S01]  /*2ea0*/  LDG.E R26, desc[UR36][R4.64] ;  /* 0x00000024041a7981 */ /* 0x000362000c1e1900 */
[----:B------:R-:W-:-:S07]  /*2eb0*/  IMAD.MOV.U32 R27, RZ, RZ, RZ ;  /* 0x000000ffff1b7224 */ /* 0x000fce00078e00ff */
.L_x_8654:
[----:B------:R-:W-:-:S07]  /*2ec0*/  VIADD R29, R29, 0x80 ;  /* 0x000000801d1d7836 */ /* 0x000fce0000000000 */
.L_x_8648:
[----:B------:R-:W-:Y:S05]  /*2ed0*/  BSYNC.RECONVERGENT B6 ;  /* 0x0000000000067941 */ /* 0x000fea0003800200 */
.L_x_8647:
        /* <DEDUP_REMOVED lines=24> */
.L_x_8687:
[----:B------:R0:W5:Y:S01]  /*3060*/  LDG.E.U8 R18, desc[UR36][R4.64] ;  /* 0x0000002404127981 */ /* 0x000162000c1e1100 */
[----:B------:R-:W-:Y:S01]  /*3070*/  IMAD.MOV.U32 R19, RZ, RZ, RZ ;  /* 0x000000ffff137224 */ /* 0x000fe200078e00ff */
[----:B------:R-:W-:Y:S06]  /*3080*/  BRA `(.L_x_8683) ;  /* 0x0000000c00407947 */ /* 0x000fec0003800000 */
.L_x_8686:
        /* <DEDUP_REMOVED lines=8> */
.L_x_8690:
[----:B------:R-:W2:Y:S02]  /*3110*/  LDG.E R18, desc[UR36][R4.64] ;  /* 0x0000002404127981 */ /* 0x000ea4000c1e1900 */
[----:B--2---:R-:W-:Y:S01]  /*3120*/  SHF.R.S32.HI R19, RZ, 0x1f, R18 ;  /* 0x0000001fff137819 */ /* 0x004fe20000011412 */
[----:B------:R-:W-:Y:S06]  /*3130*/  BRA `(.L_x_8683) ;  /* 0x0000000c00147947 */ /* 0x000fec0003800000 */
.L_x_8689:
[----:B------:R-:W2:Y:S02]  /*3140*/  LDG.E.S16 R18, desc[UR36][R4.64] ;  /* 0x0000002404127981 */ /* 0x000ea4000c1e1700 */
[----:B--2---:R-:W-:Y:S01]  /*3150*/  SHF.R.S32.HI R19, RZ, 0x1f, R18 ;  /* 0x0000001fff137819 */ /* 0x004fe20000011412 */
[----:B------:R-:W-:Y:S06]  /*3160*/  BRA `(.L_x_8683) ;  /* 0x0000000c00087947 */ /* 0x000fec0003800000 */
.L_x_8685:
        /* <DEDUP_REMOVED lines=9> */
.L_x_8692:
[----:B------:R-:W2:Y:S02]  /*3200*/  LDG.E.U16 R4, desc[UR36][R4.64] ;  /* 0x0000002404047981 */ /* 0x000ea4000c1e1500 */
[----:B--2---:R-:W-:-:S06]  /*3210*/  HADD2.F32 R18, -RZ, R4.H0_H0 ;  /* 0x20000004ff127230 */ /* 0x004fcc0000004100 */
[----:B------:R-:W0:Y:S02]  /*3220*/  F2I.S64.TRUNC R18, R18 ;  /* 0x0000001200127311 */ /* 0x000e24000020d900 */
[----:B0-----:R-:W-:Y:S05]  /*3230*/  BRA `(.L_x_8683) ;  /* 0x0000000800d47947 */ /* 0x001fea0003800000 */
.L_x_8691:
        /* <DEDUP_REMOVED lines=9> */
.L_x_8694:
[----:B------:R-:W2:Y:S02]  /*32d0*/  LDG.E.U16 R4, desc[UR36][R4.64] ;  /* 0x0000002404047981 */ /* 0x000ea4000c1e1500 */
[----:B--2---:R-:W-:-:S06]  /*32e0*/  HADD2.F32 R18, -RZ, R4.H0_H0 ;  /* 0x20000004ff127230 */ /* 0x004fcc0000004100 */
[----:B------:R-:W0:Y:S02]  /*32f0*/  F2I.S64.TRUNC R18, R18 ;  /* 0x0000001200127311 */ /* 0x000e24000020d900 */
[----:B0-----:R-:W-:Y:S05]  /*3300*/  BRA `(.L_x_8683) ;  /* 0x0000000800a07947 */ /* 0x001fea0003800000 */
.L_x_8693:
[----:B------:R-:W2:Y:S02]  /*3310*/  LDG.E.64 R4, desc[UR36][R4.64] ;  /* 0x0000002404047981 */ /* 0x000ea4000c1e1b00 */
[----:B--2---:R0:W1:Y:S02]  /*3320*/  F2I.S64.F64.TRUNC R18, R4 ;  /* 0x0000000400127311 */ /* 0x004064000030d900 */
[----:B01----:R-:W-:Y:S05]  /*3330*/  BRA `(.L_x_8683) ;  /* 0x0000000800947947 */ /* 0x003fea0003800000 */
.L_x_8684:
        /* <DEDUP_REMOVED lines=13> */
.L_x_8697:
[----:B------:R-:W2:Y:S02]  /*3410*/  LDG.E.64 R4, desc[UR36][R4.64] ;  /* 0x0000002404047981 */ /* 0x000ea4000c1e1b00 */
[----:B--2---:R0:W1:Y:S02]  /*3420*/  F2I.S64.F64.TRUNC R18, R4 ;  /* 0x0000000400127311 */ /* 0x004064000030d900 */
[----:B01----:R-:W-:Y:S05]  /*3430*/  BRA `(.L_x_8683) ;  /* 0x0000000800547947 */ /* 0x003fea0003800000 */
.L_x_8696:
        /* <DEDUP_REMOVED lines=26> */
.L_x_8699:
        /* <DEDUP_REMOVED lines=14> */
.L_x_8698:
[----:B------:R-:W2:Y:S02]  /*36c0*/  LDG.E.U16 R18, desc[UR36][R4.64] ;  /* 0x0000002404127981 */ /* 0x000ea4000c1e1500 */
[----:B--2---:R-:W-:-:S06]  /*36d0*/  IMAD.U32 R18, R18, 0x10000, RZ ;  /* 0x0001000012127824 */ /* 0x004fcc00078e00ff */
[----:B------:R-:W0:Y:S02]  /*36e0*/  F2I.S64.TRUNC R18, R18 ;  /* 0x0000001200127311 */ /* 0x000e24000020d900 */
[----:B0-----:R-:W-:Y:S05]  /*36f0*/  BRA `(.L_x_8683) ;  /* 0x0000000400a47947 */ /* 0x001fea0003800000 */
.L_x_8695:
        /* <DEDUP_REMOVED lines=11> */
.L_x_8702:
        /* <DEDUP_REMOVED lines=21> */
.L_x_8706:
[----:B------:R-:W-:Y:S05]  /*3900*/  BSYNC.RECONVERGENT B1 ;  /* 0x0000000000017941 */ /* 0x000fea0003800200 */
.L_x_8705:
[----:B------:R-:W-:Y:S01]  /*3910*/  IMAD.SHL.U32 R0, R0, 0x100000, RZ ;  /* 0x0010000000007824 */ /* 0x000fe200078e00ff */
[----:B------:R-:W-:-:S04]  /*3920*/  LEA R3, R3, 0x3b800000, 0x17 ;  /* 0x3b80000003037811 */ /* 0x000fc800078eb8ff */
[----:B------:R-:W-:-:S07]  /*3930*/  LOP3.LUT R18, R3, R0, R7, 0xfe, !PT ;  /* 0x0000000003127212 */ /* 0x000fce00078efe07 */
.L_x_8704:
[----:B------:R-:W-:Y:S05]  /*3940*/  BSYNC.RECONVERGENT B0 ;  /* 0x0000000000007941 */ /* 0x000fea0003800200 */
.L_x_8703:
[----:B------:R-:W0:Y:S02]  /*3950*/  F2I.S64.TRUNC R18, R18 ;  /* 0x0000001200127311 */ /* 0x000e24000020d900 */
[----:B0-----:R-:W-:Y:S05]  /*3960*/  BRA `(.L_x_8683) ;  /* 0x0000000400087947 */ /* 0x001fea0003800000 */
.L_x_8701:
        /* <DEDUP_REMOVED lines=21> */
.L_x_8710:
[----:B------:R-:W-:Y:S05]  /*3ac0*/  BSYNC.RECONVERGENT B1 ;  /* 0x0000000000017941 */ /* 0x000fea0003800200 */
.L_x_8709:
[----:B------:R-:W-:Y:S01]  /*3ad0*/  IMAD.SHL.U32 R0, R0, 0x200000, RZ ;  /* 0x0020000000007824 */ /* 0x000fe200078e00ff */
[----:B------:R-:W-:-:S04]  /*3ae0*/  LEA R3, R3, 0x37800000, 0x17 ;  /* 0x3780000003037811 */ /* 0x000fc800078eb8ff */
[----:B------:R-:W-:-:S07]  /*3af0*/  LOP3.LUT R18, R3, R0, R7, 0xfe, !PT ;  /* 0x0000000003127212 */ /* 0x000fce00078efe07 */
.L_x_8708:
[----:B------:R-:W-:Y:S05]  /*3b00*/  BSYNC.RECONVERGENT B0 ;  /* 0x0000000000007941 */ /* 0x000fea0003800200 */
.L_x_8707:
[----:B------:R-:W0:Y:S02]  /*3b10*/  F2I.S64.TRUNC R18, R18 ;  /* 0x0000001200127311 */ /* 0x000e24000020d900 */
[----:B0-----:R-:W-:Y:S05]  /*3b20*/  BRA `(.L_x_8683) ;  /* 0x0000000000987947 */ /* 0x001fea0003800000 */
.L_x_8700:
        /* <DEDUP_REMOVED lines=14> */
.L_x_8714:
[----:B------:R-:W-:Y:S05]  /*3c10*/  BSYNC.RECONVERGENT B0 ;  /* 0x0000000000007941 */ /* 0x000fea0003800200 */
.L_x_8713:
[----:B------:R-:W0:Y:S02]  /*3c20*/  F2I.S64.TRUNC R18, R18 ;  /* 0x0000001200127311 */ /* 0x000e24000020d900 */
[----:B0-----:R-:W-:Y:S05]  /*3c30*/  BRA `(.L_x_8683) ;  /* 0x0000000000547947 */ /* 0x001fea0003800000 */
.L_x_8688:
        /* <DEDUP_REMOVED lines=16> */
.L_x_8715:
[----:B------:R-:W-:Y:S05]  /*3d40*/  BRA `(.L_x_8683) ;  /* 0x0000000000107947 */ /* 0x000fea0003800000 */
.L_x_8712:
[----:B------:R0:W5:Y:S01]  /*3d50*/  LDG.E.64 R18, desc[UR36][R4.64] ;  /* 0x0000002404127981 */ /* 0x000162000c1e1b00 */
[----:B------:R-:W-:Y:S05]  /*3d60*/  BRA `(.L_x_8683) ;  /* 0x0000000000087947 */ /* 0x000fea0003800000 */
.L_x_8711:
[----:B------:R0:W5:Y:S01]  /*3d70*/  LDG.E R18, desc[UR36][R4.64] ;  /* 0x0000002404127981 */ /* 0x000162000c1e1900 */
[----:B------:R-:W-:-:S07]  /*3d80*/  IMAD.MOV.U32 R19, RZ, RZ, RZ ;  /* 0x000000ffff137224 */ /* 0x000fce00078e00ff */
.L_x_8683:
[----:B------:R-:W-:Y:S05]  /*3d90*/  BSYNC.RECONVERGENT B6 ;  /* 0x0000000000067941 */ /* 0x000fea0003800200 */
.L_x_8682:
[----:B------:R-:W0:Y:S01]  /*3da0*/  LDC.64 R6, c[0x0][0x388] ;  /* 0x0000e200ff067b82 */ /* 0x000e220000000a00 */
[----:B------:R-:W-:Y:S01]  /*3db0*/  BSSY.RECONVERGENT B0, `(.L_x_8716) ;  /* 0x00000d6000007945 */ /* 0x000fe20003800200 */
[----:B------:R-:W-:-:S06]  /*3dc0*/  CS2R R28, SRZ ;  /* 0x00000000001c7805 */ /* 0x000fcc000001ff00 */
[----:B------:R-:W1:Y:S08]  /*3dd0*/  LDC R0, c[0x0][0x380] ;  /* 0x0000e000ff007b82 */ /* 0x000e700000000800 */
[----:B------:R-:W1:Y:S01]  /*3de0*/  LDC R3, c[0x0][0x398] ;  /* 0x0000e600ff037b82 */ /* 0x000e620000000800 */
[----:B0-----:R-:W-:-:S04]  /*3df0*/  ISETP.NE.U32.AND P0, PT, R6, RZ, PT ;  /* 0x000000ff0600720c */ /* 0x001fc80003f05070 */
[----:B------:R-:W-:Y:S01]  /*3e00*/  ISETP.NE.AND.EX P0, PT, R7, RZ, PT, P0 ;  /* 0x000000ff0700720c */ /* 0x000fe20003f05300 */
[----:B-1234-:R-:W-:-:S05]  /*3e10*/  IMAD R5, R17, -0x200, R0 ;  /* 0xfffffe0011057824 */ /* 0x01efca00078e0200 */
[----:B------:R-:W-:-:S13]  /*3e20*/  ISETP.GE.OR P1, PT, R16, R5, !P0 ;  /* 0x000000051000720c */ /* 0x000fda0004726670 */
[----:B------:R-:W-:Y:S05]  /*3e30*/  @P1 BRA `(.L_x_8717) ;  /* 0x0000000c00341947 */ /* 0x000fea0003800000 */
[----:B------:R-:W0:Y:S01]  /*3e40*/  LDC R4, c[0x0][0x39c] ;  /* 0x0000e700ff047b82 */ /* 0x000e220000000800 */
[----:B------:R-:W-:-:S04]  /*3e50*/  ISETP.GE.U32.AND P1, PT, R3, 0x1, PT ;  /* 0x000000010300780c */ /* 0x000fc80003f26070 */
[----:B0-----:R-:W-:-:S13]  /*3e60*/  ISETP.GE.AND.EX P1, PT, R4, RZ, PT, P1 ;  /* 0x000000ff0400720c */ /* 0x001fda0003f26310 */
[----:B------:R-:W-:Y:S05]  /*3e70*/  @!P1 BRA `(.L_x_8717) ;  /* 0x0000000c00249947 */ /* 0x000fea0003800000 */
        /* <DEDUP_REMOVED lines=17> */
[----:B------:R-:W-:Y:S02]  /*3f90*/  IMAD.MOV.U32 R4, RZ, RZ, R2 ;  /* 0x000000ffff047224 */ /* 0x000fe400078e0002 */
[----:B------:R-:W-:Y:S01]  /*3fa0*/  IMAD.MOV.U32 R41, RZ, RZ, R0 ;  /* 0x000000ffff297224 */ /* 0x000fe200078e0000 */
[----:B------:R-:W-:Y:S01]  /*3fb0*/  LEA.HI.X R40, R12, R7, R11, 0x3, P1 ;  /* 0x000000070c287211 */ /* 0x000fe200008f1c0b */
[----:B------:R-:W-:Y:S01]  /*3fc0*/  IMAD.MOV.U32 R8, RZ, RZ, R9 ;  /* 0x000000ffff087224 */ /* 0x000fe200078e0009 */
[----:B0-----:R-:W-:-:S02]  /*3fd0*/  SHF.L.U64.HI R43, R14, 0x3, R15 ;  /* 0x000000030e2b7819 */ /* 0x001fc4000001020f */
[C---:B------:R-:W-:Y:S01]  /*3fe0*/  SHF.L.U64.HI R45, R14.reuse, 0x6, R15 ;  /* 0x000000060e2d7819 */ /* 0x040fe2000001020f */
[----:B------:R-:W-:-:S07]  /*3ff0*/  IMAD.SHL.U32 R15, R14, 0x8, RZ ;  /* 0x000000080e0f7824 */ /* 0x000fce00078e00ff */
.L_x_8719:
[----:B------:R-:W-:Y:S01]  /*4000*/  IMAD.MOV.U32 R38, RZ, RZ, R5 ;  /* 0x000000ffff267224 */ /* 0x000fe200078e0005 */
[----:B------:R-:W2:Y:S01]  /*4010*/  LDL.64 R32, [R4+-0x10] ;  /* 0xfffff00004207983 */ /* 0x000ea20000100a00 */
[----:B------:R-:W-:Y:S01]  /*4020*/  IMAD.MOV.U32 R39, RZ, RZ, R40 ;  /* 0x000000ffff277224 */ /* 0x000fe200078e0028 */
[-C--:B------:R-:W-:Y:S02]  /*4030*/  IADD3 R34, P1, PT, R5, R15.reuse, RZ ;  /* 0x0000000f05227210 */ /* 0x080fe40007f3e0ff */
[----:B------:R-:W3:Y:S04]  /*4040*/  LDL.64 R24, [R4+-0x8] ;  /* 0xfffff80004187983 */ /* 0x000ee80000100a00 */
[----:B------:R0:W2:Y:S01]  /*4050*/  LDG.E.64 R30, desc[UR36][R38.64] ;  /* 0x00000024261e7981 */ /* 0x0000a2000c1e1b00 */
[----:B------:R-:W-:Y:S01]  /*4060*/  IMAD.X R35, R40, 0x1, R43, P1 ;  /* 0x0000000128237824 */ /* 0x000fe200008e062b */
[----:B------:R-:W-:-:S04]  /*4070*/  IADD3 R36, P1, PT, R34, R15, RZ ;  /* 0x0000000f22247210 */ /* 0x000fc80007f3e0ff */
[----:B------:R-:W3:Y:S01]  /*4080*/  LDG.E.64 R20, desc[UR36][R34.64] ;  /* 0x0000002422147981 */ /* 0x000ee2000c1e1b00 */
[----:B------:R-:W-:Y:S01]  /*4090*/  IMAD.X R37, R35, 0x1, R43, P1 ;  /* 0x0000000123257824 */ /* 0x000fe200008e062b */
[----:B0-----:R-:W-:Y:S01]  /*40a0*/  IADD3 R38, P1, PT, R36, R15, RZ ;  /* 0x0000000f24267210 */ /* 0x001fe20007f3e0ff */
[----:B--2---:R-:W-:Y:S02]  /*40b0*/  IMAD R31, R31, R32, RZ ;  /* 0x000000201f1f7224 */ /* 0x004fe400078e02ff */
[----:B------:R-:W-:-:S04]  /*40c0*/  IMAD.WIDE.U32 R28, R32, R30, R28 ;  /* 0x0000001e201c7225 */ /* 0x000fc800078e001c */
[----:B------:R-:W-:Y:S02]  /*40d0*/  IMAD R42, R33, R30, R31 ;  /* 0x0000001e212a7224 */ /* 0x000fe400078e021f */
[----:B------:R-:W2:Y:S04]  /*40e0*/  LDL.64 R32, [R4] ;  /* 0x0000000004207983 */ /* 0x000ea80000100a00 */
[----:B------:R0:W2:Y:S01]  /*40f0*/  LDG.E.64 R30, desc[UR36][R36.64] ;  /* 0x00000024241e7981 */ /* 0x0000a2000c1e1b00 */
[----:B------:R-:W-:Y:S02]  /*4100*/  IMAD.IADD R29, R29, 0x1, R42 ;  /* 0x000000011d1d7824 */ /* 0x000fe400078e022a */
[----:B---3--:R-:W-:Y:S02]  /*4110*/  IMAD R35, R21, R24, RZ ;  /* 0x0000001815237224 */ /* 0x008fe400078e02ff */
[----:B------:R-:W-:-:S02]  /*4120*/  IMAD.X R39, R37, 0x1, R43, P1 ;  /* 0x0000000125277824 */ /* 0x000fc400008e062b */
[-C--:B------:R-:W-:Y:S02]  /*4130*/  IMAD R35, R25, R20.reuse, R35 ;  /* 0x0000001419237224 */ /* 0x080fe400078e0223 */
[----:B------:R-:W-:Y:S02]  /*4140*/  IMAD.WIDE.U32 R28, R24, R20, R28 ;  /* 0x00000014181c7225 */ /* 0x000fe400078e001c */
[----:B------:R-:W3:Y:S04]  /*4150*/  LDL.64 R24, [R4+0x8] ;  /* 0x0000080004187983 */ /* 0x000ee80000100a00 */
[----:B------:R-:W3:Y:S01]  /*4160*/  LDG.E.64 R20, desc[UR36][R38.64] ;  /* 0x0000002426147981 */ /* 0x000ee2000c1e1b00 */
[----:B0-----:R-:W-:Y:S01]  /*4170*/  IADD3 R36, P1, PT, R38, R15, RZ ;  /* 0x0000000f26247210 */ /* 0x001fe20007f3e0ff */
[----:B------:R-:W-:-:S04]  /*4180*/  IMAD.IADD R29, R29, 0x1, R35 ;  /* 0x000000011d1d7824 */ /* 0x000fc800078e0223 */
[----:B------:R-:W-:Y:S02]  /*4190*/  IMAD.X R37, R39, 0x1, R43, P1 ;  /* 0x0000000127257824 */ /* 0x000fe400008e062b */
[----:B--2---:R-:W-:Y:S02]  /*41a0*/  IMAD R35, R31, R32, RZ ;  /* 0x000000201f237224 */ /* 0x004fe400078e02ff */
[----:B------:R-:W-:-:S04]  /*41b0*/  IMAD.WIDE.U32 R28, R32, R30, R28 ;  /* 0x0000001e201c7225 */ /* 0x000fc800078e001c */
[----:B------:R-:W-:Y:S02]  /*41c0*/  IMAD R35, R33, R30, R35 ;  /* 0x0000001e21237224 */ /* 0x000fe400078e0223 */
[----:B------:R-:W2:Y:S04]  /*41d0*/  LDL.64 R32, [R4+0x10] ;  /* 0x0000100004207983 */ /* 0x000ea80000100a00 */
[----:B------:R0:W2:Y:S01]  /*41e0*/  LDG.E.64 R30, desc[UR36][R36.64] ;  /* 0x00000024241e7981 */ /* 0x0000a2000c1e1b00 */
[----:B------:R-:W-:Y:S01]  /*41f0*/  IADD3 R34, P1, PT, R36, R15, RZ ;  /* 0x0000000f24227210 */ /* 0x000fe20007f3e0ff */
[----:B------:R-:W-:Y:S02]  /*4200*/  IMAD.IADD R29, R29, 0x1, R35 ;  /* 0x000000011d1d7824 */ /* 0x000fe400078e0223 */
[----:B---3--:R-:W-:-:S02]  /*4210*/  IMAD R21, R21, R24, RZ ;  /* 0x0000001815157224 */ /* 0x008fc400078e02ff */
[----:B------:R-:W-:-:S04]  /*4220*/  IMAD.WIDE.U32 R28, R24, R20, R28 ;  /* 0x00000014181c7225 */ /* 0x000fc800078e001c */
[----:B------:R-:W-:Y:S02]  /*4230*/  IMAD R25, R25, R20, R21 ;  /* 0x0000001419197224 */ /* 0x000fe400078e0215 */
[----:B------:R-:W-:Y:S01]  /*4240*/  IMAD.X R35, R37, 0x1, R43, P1 ;  /* 0x0000000125237824 */ /* 0x000fe200008e062b */
[----:B------:R-:W3:Y:S01]  /*4250*/  LDL.64 R20, [R4+0x18] ;  /* 0x0000180004147983 */ /* 0x000ee20000100a00 */
[----:B------:R-:W-:Y:S01]  /*4260*/  IMAD.IADD R29, R29, 0x1, R25 ;  /* 0x000000011d1d7824 */ /* 0x000fe200078e0219 */
[-C--:B------:R-:W-:Y:S02]  /*4270*/  IADD3 R38, P1, PT, R34, R15.reuse, RZ ;  /* 0x0000000f22267210 */ /* 0x080fe40007f3e0ff */
[----:B------:R-:W3:Y:S03]  /*4280*/  LDG.E.64 R24, desc[UR36][R34.64] ;  /* 0x0000002422187981 */ /* 0x000ee6000c1e1b00 */
[----:B------:R-:W-:Y:S01]  /*4290*/  IMAD.X R39, R35, 0x1, R43, P1 ;  /* 0x0000000123277824 */ /* 0x000fe200008e062b */
[----:B0-----:R-:W-:-:S05]  /*42a0*/  IADD3 R36, P1, PT, R38, R15, RZ ;  /* 0x0000000f26247210 */ /* 0x001fca0007f3e0ff */
[----:B------:R-:W-:-:S05]  /*42b0*/  IMAD.X R37, R39, 0x1, R43, P1 ;  /* 0x0000000127257824 */ /* 0x000fca00008e062b */
[----:B------:R-:W4:Y:S04]  /*42c0*/  LDG.E.64 R34, desc[UR36][R36.64] ;  /* 0x0000002424227981 */ /* 0x000f28000c1e1b00 */
[----:B------:R-:W4:Y:S01]  /*42d0*/  LDL.64 R36, [R4+0x28] ;  /* 0x0000280004247983 */ /* 0x000f220000100a00 */
[----:B--2---:R-:W-:Y:S02]  /*42e0*/  IMAD R31, R31, R32, RZ ;  /* 0x000000201f1f7224 */ /* 0x004fe400078e02ff */
[----:B------:R-:W-:-:S04]  /*42f0*/  IMAD.WIDE.U32 R28, R32, R30, R28 ;  /* 0x0000001e201c7225 */ /* 0x000fc800078e001c */
[----:B------:R-:W-:Y:S02]  /*4300*/  IMAD R42, R33, R30, R31 ;  /* 0x0000001e212a7224 */ /* 0x000fe400078e021f */
[----:B------:R0:W2:Y:S04]  /*4310*/  LDL.64 R30, [R4+0x20] ;  /* 0x00002000041e7983 */ /* 0x0000a80000100a00 */
        /* <DEDUP_REMOVED lines=23> */
.L_x_8718:
[----:B------:R-:W-:-:S04]  /*4490*/  LOP3.LUT R4, R3, 0x7, RZ, 0xc0, !PT ;  /* 0x0000000703047812 */ /* 0x000fc800078ec0ff */
[----:B------:R-:W-:-:S04]  /*44a0*/  ISETP.NE.U32.AND P1, PT, R4, RZ, PT ;  /* 0x000000ff0400720c */ /* 0x000fc80003f25070 */
[----:B------:R-:W-:-:S13]  /*44b0*/  ISETP.NE.AND.EX P1, PT, RZ, RZ, PT, P1 ;  /* 0x000000ffff00720c */ /* 0x000fda0003f25310 */
[----:B------:R-:W-:Y:S05]  /*44c0*/  @!P1 BRA `(.L_x_8717) ;  /* 0x0000000400909947 */ /* 0x000fea0003800000 */
[----:B------:R-:W-:Y:S02]  /*44d0*/  ISETP.GE.U32.AND P1, PT, R4, 0x4, PT ;  /* 0x000000040400780c */ /* 0x000fe40003f26070 */
[----:B------:R-:W0:Y:S01]  /*44e0*/  LDC.64 R4, c[0x0][0x3e0] ;  /* 0x0000f800ff047b82 */ /* 0x000e220000000a00 */
[----:B------:R-:W-:Y:S02]  /*44f0*/  LOP3.LUT R8, R3, 0x3, RZ, 0xc0, !PT ;  /* 0x0000000303087812 */ /* 0x000fe400078ec0ff */
[----:B------:R-:W-:Y:S02]  /*4500*/  ISETP.GE.U32.AND.EX P1, PT, RZ, RZ, PT, P1 ;  /* 0x000000ffff00720c */ /* 0x000fe40003f26110 */
[----:B------:R-:W-:-:S04]  /*4510*/  ISETP.NE.U32.AND P2, PT, R8, RZ, PT ;  /* 0x000000ff0800720c */ /* 0x000fc80003f45070 */
[----:B------:R-:W-:-:S07]  /*4520*/  ISETP.NE.AND.EX P2, PT, RZ, RZ, PT, P2 ;  /* 0x000000ffff00720c */ /* 0x000fce0003f45320 */
[----:B------:R-:W-:Y:S06]  /*4530*/  @!P1 BRA `(.L_x_8720) ;  /* 0x0000000000ac9947 */ /* 0x000fec0003800000 */
        /* <DEDUP_REMOVED lines=8> */
[----:B------:R-:W-:Y:S02]  /*45c0*/  IMAD.U32 R44, R0, 0x8, R1 ;  /* 0x00000008002c7824 */ /* 0x000fe400078e0001 */
[----:B------:R-:W-:Y:S01]  /*45d0*/  IMAD.SHL.U32 R21, R5, 0x8, RZ ;  /* 0x0000000805157824 */ /* 0x000fe200078e00ff */
[-C--:B------:R-:W-:Y:S01]  /*45e0*/  IADD3 R42, P1, PT, R40, R32.reuse, RZ ;  /* 0x00000020282a7210 */ /* 0x080fe20007f3e0ff */
[----:B------:R-:W2:Y:S02]  /*45f0*/  LDG.E.64 R14, desc[UR36][R40.64] ;  /* 0x00000024280e7981 */ /* 0x000ea4000c1e1b00 */
[----:B------:R-:W-:Y:S02]  /*4600*/  IMAD.IADD R33, R33, 0x1, R21 ;  /* 0x0000000121217824 */ /* 0x000fe400078e0215 */
[----:B------:R-:W2:Y:S02]  /*4610*/  LDL.64 R38, [R44+0x18] ;  /* 0x000018002c267983 */ /* 0x000ea40000100a00 */
[----:B------:R-:W-:Y:S01]  /*4620*/  IMAD.X R43, R33, 0x1, R41, P1 ;  /* 0x00000001212b7824 */ /* 0x000fe200008e0629 */
        /* <DEDUP_REMOVED lines=8> */
[----:B------:R-:W5:Y:S04]  /*46b0*/  LDL.64 R40, [R44+0x30] ;  /* 0x000030002c287983 */ /* 0x000f680000100a00 */
        /* <DEDUP_REMOVED lines=19> */
.L_x_8720:
        /* <DEDUP_REMOVED lines=9> */
[-C--:B0-----:R-:W-:Y:S02]  /*4880*/  IMAD R8, R9, R4.reuse, RZ ;  /* 0x0000000409087224 */ /* 0x081fe400078e02ff */
[----:B------:R-:W-:Y:S02]  /*4890*/  IMAD.MOV.U32 R14, RZ, RZ, R12 ;  /* 0x000000ffff0e7224 */ /* 0x000fe400078e000c */
[----:B------:R-:W-:Y:S02]  /*48a0*/  IMAD.MOV.U32 R15, RZ, RZ, R11 ;  /* 0x000000ffff0f7224 */ /* 0x000fe400078e000b */
[C---:B------:R-:W-:Y:S02]  /*48b0*/  IMAD R21, R0.reuse, R5, R8 ;  /* 0x0000000500157224 */ /* 0x040fe400078e0208 */
[----:B------:R-:W-:-:S04]  /*48c0*/  IMAD.WIDE.U32 R14, R0, R4, R14 ;  /* 0x00000004000e7225 */ /* 0x000fc800078e000e */
[----:B------:R-:W-:Y:S01]  /*48d0*/  IMAD.IADD R21, R15, 0x1, R21 ;  /* 0x000000010f157824 */ /* 0x000fe200078e0215 */
[----:B------:R-:W-:Y:S01]  /*48e0*/  LEA R32, P1, R14, R6, 0x3 ;  /* 0x000000060e207211 */ /* 0x000fe200078218ff */
[----:B------:R-:W-:-:S03]  /*48f0*/  IMAD.U32 R8, R0, 0x8, R1 ;  /* 0x0000000800087824 */ /* 0x000fc600078e0001 */
[----:B------:R-:W-:Y:S02]  /*4900*/  LEA.HI.X R33, R14, R7, R21, 0x3, P1 ;  /* 0x000000070e217211 */ /* 0x000fe400008f1c15 */
        /* <DEDUP_REMOVED lines=16> */
.L_x_8721:
[----:B------:R-:W-:Y:S05]  /*4a10*/  @P2 BRA `(.L_x_8717) ;  /* 0x00000000003c2947 */ /* 0x000fea0003800000 */
        /* <DEDUP_REMOVED lines=8> */
[----:B------:R-:W-:-:S03]  /*4aa0*/  LEA.HI.X R11, R8, R7, R4, 0x3, P1 ;  /* 0x00000007080b7211 */ /* 0x000fc600008f1c04 */
[----:B------:R-:W2:Y:S04]  /*4ab0*/  LDL.64 R4, [R5+0x18] ;  /* 0x0000180005047983 */ /* 0x000ea80000100a00 */
[----:B------:R-:W2:Y:S02]  /*4ac0*/  LDG.E.64 R8, desc[UR36][R10.64] ;  /* 0x000000240a087981 */ /* 0x000ea4000c1e1b00 */
[----:B--2---:R-:W-:Y:S02]  /*4ad0*/  IMAD R9, R9, R4, RZ ;  /* 0x0000000409097224 */ /* 0x004fe400078e02ff */
[----:B------:R-:W-:-:S04]  /*4ae0*/  IMAD.WIDE.U32 R28, R4, R8, R28 ;  /* 0x00000008041c7225 */ /* 0x000fc800078e001c */
[----:B------:R-:W-:-:S04]  /*4af0*/  IMAD R9, R5, R8, R9 ;  /* 0x0000000805097224 */ /* 0x000fc800078e0209 */
[----:B------:R-:W-:-:S07]  /*4b00*/  IMAD.IADD R29, R29, 0x1, R9 ;  /* 0x000000011d1d7824 */ /* 0x000fce00078e0209 */
.L_x_8717:
[----:B------:R-:W-:Y:S05]  /*4b10*/  BSYNC.RECONVERGENT B0 ;  /* 0x0000000000007941 */ /* 0x000fea0003800200 */
.L_x_8716:
[----:B------:R-:W0:Y:S01]  /*4b20*/  LDC R0, c[0x0][0x380] ;  /* 0x0000e000ff007b82 */ /* 0x000e220000000800 */
[----:B-----5:R-:W-:Y:S01]  /*4b30*/  VIADD R24, R16, 0x80 ;  /* 0x0000008010187836 */ /* 0x020fe20000000000 */
[----:B------:R-:W-:Y:S01]  /*4b40*/  BSSY.RECONVERGENT B0, `(.L_x_8722) ;  /* 0x00000d4000007945 */ /* 0x000fe20003800200 */
[----:B------:R-:W-:Y:S01]  /*4b50*/  CS2R R30, SRZ ;  /* 0x00000000001e7805 */ /* 0x000fe2000001ff00 */
[----:B------:R-:W-:Y:S02]  /*4b60*/  IMAD.MOV.U32 R8, RZ, RZ, R28 ;  /* 0x000000ffff087224 */ /* 0x000fe400078e001c */
[----:B------:R-:W-:Y:S02]  /*4b70*/  IMAD.MOV.U32 R9, RZ, RZ, R29 ;  /* 0x000000ffff097224 */ /* 0x000fe400078e001d */
[----:B0-----:R-:W-:-:S05]  /*4b80*/  IMAD R5, R17, -0x200, R0 ;  /* 0xfffffe0011057824 */ /* 0x001fca00078e0200 */
[----:B------:R-:W-:-:S13]  /*4b90*/  ISETP.GE.OR P1, PT, R24, R5, !P0 ;  /* 0x000000051800720c */ /* 0x000fda0004726670 */
[----:B------:R-:W-:Y:S05]  /*4ba0*/  @P1 BRA `(.L_x_8723) ;  /* 0x0000000c00341947 */ /* 0x000fea0003800000 */
[----:B------:R-:W0:Y:S01]  /*4bb0*/  LDC R4, c[0x0][0x39c] ;  /* 0x0000e700ff047b82 */ /* 0x000e220000000800 */
[----:B------:R-:W-:-:S04]  /*4bc0*/  ISETP.GE.U32.AND P1, PT, R3, 0x1, PT ;  /* 0x000000010300780c */ /* 0x000fc80003f26070 */
[----:B0-----:R-:W-:-:S13]  /*4bd0*/  ISETP.GE.AND.EX P1, PT, R4, RZ, PT, P1 ;  /* 0x000000ff0400720c */ /* 0x001fda0003f26310 */
[----:B------:R-:W-:Y:S05]  /*4be0*/  @!P1 BRA `(.L_x_8723) ;  /* 0x0000000c00249947 */ /* 0x000fea0003800000 */
[----:B------:R-:W0:Y:S01]  /*4bf0*/  LDCU.64 UR4, c[0x0][0x390] ;  /* 0x00007200ff0477ac */ /* 0x000e220008000a00 */
[----:B------:R-:W1:Y:S01]  /*4c00*/  LDC.64 R12, c[0x0][0x3e0] ;  /* 0x0000f800ff0c7b82 */ /* 0x000e620000000a00 */
[----:B------:R-:W-:Y:S01]  /*4c10*/  ISETP.GE.U32.AND P1, PT, R3, 0x8, PT ;  /* 0x000000080300780c */ /* 0x000fe20003f26070 */
[----:B------:R-:W-:Y:S01]  /*4c20*/  IMAD.MOV.U32 R0, RZ, RZ, RZ ;  /* 0x000000ffff007224 */ /* 0x000fe200078e00ff */
[----:B------:R-:W-:Y:S02]  /*4c30*/  CS2R R30, SRZ ;  /* 0x00000000001e7805 */ /* 0x000fe4000001ff00 */
[----:B------:R-:W-:Y:S01]  /*4c40*/  ISETP.GE.U32.AND.EX P1, PT, R4, RZ, PT, P1 ;  /* 0x000000ff0400720c */ /* 0x000fe20003f26110 */
[----:B0-----:R-:W-:Y:S02]  /*4c50*/  IMAD R5, R23, UR4, RZ ;  /* 0x0000000417057c24 */ /* 0x001fe4000f8e02ff */
[----:B------:R-:W-:-:S04]  /*4c60*/  IMAD.WIDE.U32 R10, R22, UR4, RZ ;  /* 0x00000004160a7c25 */ /* 0x000fc8000f8e00ff */
[----:B------:R-:W-:Y:S02]  /*4c70*/  IMAD R15, R22, UR5, R5 ;  /* 0x00000005160f7c24 */ /* 0x000fe4000f8e0205 */
[----:B------:R-:W-:Y:S02]  /*4c80*/  IMAD.MOV.U32 R5, RZ, RZ, RZ ;  /* 0x000000ffff057224 */ /* 0x000fe400078e00ff */
[----:B------:R-:W-:Y:S02]  /*4c90*/  IMAD.IADD R15, R11, 0x1, R15 ;  /* 0x000000010b0f7824 */ /* 0x000fe400078e020f */
[----:B------:R-:W-:Y:S05]  /*4ca0*/  @!P1 BRA `(.L_x_8724) ;  /* 0x0000000400589947 */ /* 0x000fea0003800000 */
[----:B------:R-:W-:Y:S01]  /*4cb0*/  LOP3.LUT R0, R3, 0xfffffff8, RZ, 0xc0, !PT ;  /* 0xfffffff803007812 */ /* 0x000fe200078ec0ff */
[----:B-1----:R-:W-:Y:S01]  /*4cc0*/  IMAD.SHL.U32 R43, R13, 0x8, RZ ;  /* 0x000000080d2b7824 */ /* 0x002fe200078e00ff */
[----:B------:R-:W-:Y:S01]  /*4cd0*/  LOP3.LUT R5, R4, 0x7fffffff, RZ, 0xc0, !PT ;  /* 0x7fffffff04057812 */ /* 0x000fe200078ec0ff */
[----:B------:R-:W-:Y:S01]  /*4ce0*/  IMAD.WIDE.U32 R20, R12, 0x8, RZ ;  /* 0x000000080c147825 */ /* 0x000fe200078e00ff */
[C---:B------:R-:W-:Y:S01]  /*4cf0*/  LEA R25, P1, R10.reuse, R6, 0x3 ;  /* 0x000000060a197211 */ /* 0x040fe200078218ff */
[----:B------:R-:W-:Y:S01]  /*4d00*/  BSSY.RECONVERGENT B1, `(.L_x_8724) ;  /* 0x0000050000017945 */ /* 0x000fe20003800200 */
[----:B------:R-:W-:Y:S01]  /*4d10*/  CS2R R30, SRZ ;  /* 0x00000000001e7805 */ /* 0x000fe2000001ff00 */
[----:B------:R-:W-:Y:S01]  /*4d20*/  IMAD.MOV.U32 R3, RZ, RZ, R2 ;  /* 0x000000ffff037224 */ /* 0x000fe200078e0002 */
[----:B------:R-:W-:Y:S01]  /*4d30*/  LEA.HI.X R42, R10, R7, R15, 0x3, P1 ;  /* 0x000000070a2a7211 */ /* 0x000fe200008f1c0f */
[----:B------:R-:W-:Y:S02]  /*4d40*/  IMAD.IADD R43, R21, 0x1, R43 ;  /* 0x00000001152b7824 */ /* 0x000fe400078e022b */
[----:B------:R-:W-:-:S02]  /*4d50*/  IMAD.MOV.U32 R44, RZ, RZ, R0 ;  /* 0x000000ffff2c7224 */ /* 0x000fc400078e0000 */
[----:B------:R-:W-:-:S07]  /*4d60*/  IMAD.MOV.U32 R4, RZ, RZ, R5 ;  /* 0x000000ffff047224 */ /* 0x000fce00078e0005 */
.L_x_8725:
[----:B------:R-:W-:Y:S01]  /*4d70*/  IMAD.MOV.U32 R34, RZ, RZ, R25 ;  /* 0x000000ffff227224 */ /* 0x000fe200078e0019 */
[----:B------:R-:W2:Y:S01]  /*4d80*/  LDL.64 R36, [R3+-0x10] ;  /* 0xfffff00003247983 */ /* 0x000ea20000100a00 */
[----:B------:R-:W-:Y:S01]  /*4d90*/  IMAD.MOV.U32 R35, RZ, RZ, R42 ;  /* 0x000000ffff237224 */ /* 0x000fe200078e002a */
[----:B------:R-:W-:Y:S02]  /*4da0*/  IADD3 R38, P1, PT, R25, R20, RZ ;  /* 0x0000001419267210 */ /* 0x000fe40007f3e0ff */
[----:B------:R-:W3:Y:S04]  /*4db0*/  LDL.64 R28, [R3+-0x8] ;  /* 0xfffff800031c7983 */ /* 0x000ee80000100a00 */
[----:B------:R-:W2:Y:S01]  /*4dc0*/  LDG.E.64 R34, desc[UR36][R34.64] ;  /* 0x0000002422227981 */ /* 0x000ea2000c1e1b00 */
[----:B------:R-:W-:-:S05]  /*4dd0*/  IMAD.X R39, R42, 0x1, R43, P1 ;  /* 0x000000012a277824 */ /* 0x000fca00008e062b */
[----:B------:R0:W3:Y:S01]  /*4de0*/  LDG.E.64 R22, desc[UR36][R38.64] ;  /* 0x0000002426167981 */ /* 0x0000e2000c1e1b00 */
[----:B------:R-:W-:-:S05]  /*4df0*/  IADD3 R40, P1, PT, R38, R20, RZ ;  /* 0x0000001426287210 */ /* 0x000fca0007f3e0ff */
[----:B------:R-:W-:Y:S02]  /*4e00*/  IMAD.X R41, R39, 0x1, R43, P1 ;  /* 0x0000000127297824 */ /* 0x000fe400008e062b */
[----:B--2---:R-:W-:Y:S02]  /*4e10*/  IMAD R45, R35, R36, RZ ;  /* 0x00000024232d7224 */ /* 0x004fe400078e02ff */
[----:B------:R-:W-:-:S04]  /*4e20*/  IMAD.WIDE.U32 R32, R36, R34, R30 ;  /* 0x0000002224207225 */ /* 0x000fc800078e001e */
[----:B------:R-:W-:Y:S02]  /*4e30*/  IMAD R45, R37, R34, R45 ;  /* 0x00000022252d7224 */ /* 0x000fe400078e022d */
[----:B------:R-:W2:Y:S04]  /*4e40*/  LDG.E.64 R34, desc[UR36][R40.64] ;  /* 0x0000002428227981 */ /* 0x000ea8000c1e1b00 */
[----:B------:R-:W2:Y:S01]  /*4e50*/  LDL.64 R36, [R3] ;  /* 0x0000000003247983 */ /* 0x000ea20000100a00 */
[----:B0-----:R-:W-:Y:S01]  /*4e60*/  IADD3 R38, P1, PT, R40, R20, RZ ;  /* 0x0000001428267210 */ /* 0x001fe20007f3e0ff */
[----:B---3--:R-:W-:Y:S02]  /*4e70*/  IMAD R23, R23, R28, RZ ;  /* 0x0000001c17177224 */ /* 0x008fe400078e02ff */
[----:B------:R-:W-:-:S02]  /*4e80*/  IMAD.IADD R33, R33, 0x1, R45 ;  /* 0x0000000121217824 */ /* 0x000fc400078e022d */
[----:B------:R-:W-:Y:S02]  /*4e90*/  IMAD.X R39, R41, 0x1, R43, P1 ;  /* 0x0000000129277824 */ /* 0x000fe400008e062b */
[-C--:B------:R-:W-:Y:S02]  /*4ea0*/  IMAD R29, R29, R22.reuse, R23 ;  /* 0x000000161d1d7224 */ /* 0x080fe400078e0217 */
[----:B------:R-:W-:Y:S01]  /*4eb0*/  IMAD.WIDE.U32 R32, R28, R22, R32 ;  /* 0x000000161c207225 */ /* 0x000fe200078e0020 */
[----:B------:R0:W3:Y:S04]  /*4ec0*/  LDG.E.64 R30, desc[UR36][R38.64] ;  /* 0x00000024261e7981 */ /* 0x0000e8000c1e1b00 */
[----:B------:R-:W3:Y:S01]  /*4ed0*/  LDL.64 R22, [R3+0x8] ;  /* 0x0000080003167983 */ /* 0x000ee20000100a00 */
[----:B------:R-:W-:Y:S01]  /*4ee0*/  IADD3 R28, P1, PT, R38, R20, RZ ;  /* 0x00000014261c7210 */ /* 0x000fe20007f3e0ff */
[----:B------:R-:W-:-:S04]  /*4ef0*/  IMAD.IADD R33, R33, 0x1, R29 ;  /* 0x0000000121217824 */ /* 0x000fc800078e021d */
[----:B------:R-:W-:Y:S02]  /*4f00*/  IMAD.X R29, R39, 0x1, R43, P1 ;  /* 0x00000001271d7824 */ /* 0x000fe400008e062b */
[----:B--2---:R-:W-:Y:S02]  /*4f10*/  IMAD R35, R35, R36, RZ ;  /* 0x0000002423237224 */ /* 0x004fe400078e02ff */
[-C--:B------:R-:W-:Y:S02]  /*4f20*/  IMAD.WIDE.U32 R40, R36, R34.reuse, R32 ;  /* 0x0000002224287225 */ /* 0x080fe400078e0020 */
[----:B------:R-:W2:Y:S02]  /*4f30*/  LDG.E.64 R32, desc[UR36][R28.64] ;  /* 0x000000241c207981 */ /* 0x000ea4000c1e1b00 */
[----:B------:R-:W-:Y:S02]  /*4f40*/  IMAD R37, R37, R34, R35 ;  /* 0x0000002225257224 */ /* 0x000fe400078e0223 */
[----:B------:R-:W2:Y:S01]  /*4f50*/  LDL.64 R34, [R3+0x10] ;  /* 0x0000100003227983 */ /* 0x000ea20000100a00 */
[----:B------:R-:W-:Y:S01]  /*4f60*/  IADD3 R36, P1, PT, R28, R20, RZ ;  /* 0x000000141c247210 */ /* 0x000fe20007f3e0ff */
[----:B0-----:R-:W-:-:S02]  /*4f70*/  IMAD.IADD R39, R41, 0x1, R37 ;  /* 0x0000000129277824 */ /* 0x001fc400078e0225 */
[----:B------:R-:W-:Y:S02]  /*4f80*/  IMAD.MOV.U32 R38, RZ, RZ, R40 ;  /* 0x000000ffff267224 */ /* 0x000fe400078e0028 */
[----:B---3--:R-:W-:Y:S02]  /*4f90*/  IMAD R31, R31, R22, RZ ;  /* 0x000000161f1f7224 */ /* 0x008fe400078e02ff */
[----:B------:R-:W-:Y:S02]  /*4fa0*/  IMAD.X R37, R29, 0x1, R43, P1 ;  /* 0x000000011d257824 */ /* 0x000fe400008e062b */
[-C--:B------:R-:W-:Y:S01]  /*4fb0*/  IMAD R23, R23, R30.reuse, R31 ;  /* 0x0000001e17177224 */ /* 0x080fe200078e021f */
[----:B------:R-:W3:Y:S01]  /*4fc0*/  LDL.64 R28, [R3+0x18] ;  /* 0x00001800031c7983 */ /* 0x000ee20000100a00 */
[----:B------:R-:W-:Y:S01]  /*4fd0*/  IMAD.WIDE.U32 R30, R22, R30, R38 ;  /* 0x0000001e161e7225 */ /* 0x000fe200078e0026 */
[----:B------:R-:W-:Y:S02]  /*4fe0*/  IADD3 R40, P1, PT, R36, R20, RZ ;  /* 0x0000001424287210 */ /* 0x000fe40007f3e0ff */
[----:B------:R-:W4:Y:S01]  /*4ff0*/  LDL.64 R38, [R3+0x28] ;  /* 0x0000280003267983 */ /* 0x000f220000100a00 */
[----:B------:R-:W-:-:S03]  /*5000*/  IMAD.IADD R31, R31, 0x1, R23 ;  /* 0x000000011f1f7824 */ /* 0x000fc600078e0217 */
[----:B------:R0:W3:Y:S01]  /*5010*/  LDG.E.64 R22, desc[UR36][R36.64] ;  /* 0x0000002424167981 */ /* 0x0000e2000c1e1b00 */
[----:B------:R-:W-:Y:S01]  /*5020*/  IMAD.X R41, R37, 0x1, R43, P1 ;  /* 0x0000000125297824 */ /* 0x000fe200008e062b */
[----:B0-----:R-:W-:-:S05]  /*5030*/  IADD3 R36, P1, PT, R40, R20, RZ ;  /* 0x0000001428247210 */ /* 0x001fca0007f3e0ff */
[----:B------:R-:W-:-:S06]  /*5040*/  IMAD.X R37, R41, 0x1, R43, P1 ;  /* 0x0000000129257824 */ /* 0x000fcc00008e062b */
[----:B------:R-:W4:Y:S01]  /*5050*/  LDG.E.64 R36, desc[UR36][R36.64] ;  /* 0x0000002424247981 */ /* 0x000f22000c1e1b00 */
[----:B--2---:R-:W-:Y:S02]  /*5060*/  IMAD R45, R33, R34, RZ ;  /* 0x00000022212d7224 */ /* 0x004fe400078e02ff */
[----:B------:R-:W-:-:S04]  /*5070*/  IMAD.WIDE.U32 R30, R34, R32, R30 ;  /* 0x00000020221e7225 */ /* 0x000fc800078e001e */
[----:B------:R-:W-:Y:S02]  /*5080*/  IMAD R45, R35, R32, R45 ;  /* 0x00000020232d7224 */ /* 0x000fe400078e022d */
[----:B------:R-:W2:Y:S04]  /*5090*/  LDG.E.64 R32, desc[UR36][R40.64] ;  /* 0x0000002428207981 */ /* 0x000ea8000c1e1b00 */
[----:B------:R0:W2:Y:S01]  /*50a0*/  LDL.64 R34, [R3+0x20] ;  /* 0x0000200003227983 */ /* 0x0000a20000100a00 */
        /* <DEDUP_REMOVED lines=10> */
[----:B0-----:R-:W-:-:S03]  /*5150*/  VIADD R3, R3, 0x40 ;  /* 0x0000004003037836 */ /* 0x001fc60000000000 */
[----:B------:R-:W-:Y:S01]  /*5160*/  LEA.HI.X R42, R12, R42, R13, 0x6, P2 ;  /* 0x0000002a0c2a7211 */ /* 0x000fe200010f340d */
        /* <DEDUP_REMOVED lines=10> */
.L_x_8724:
[----:B------:R-:W0:Y:S02]  /*5210*/  LDCU UR4, c[0x0][0x398] ;  /* 0x00007300ff0477ac */ /* 0x000e240008000800 */
[----:B0-----:R-:W-:-:S04]  /*5220*/  ULOP3.LUT UR6, UR4, 0x7, URZ, 0xc0, !UPT ;  /* 0x0000000704067892 */ /* 0x001fc8000f8ec0ff */
[----:B------:R-:W-:-:S04]  /*5230*/  UISETP.NE.U32.AND UP0, UPT, UR6, URZ, UPT ;  /* 0x000000ff0600728c */ /* 0x000fc8000bf05070 */
[----:B------:R-:W-:-:S09]  /*5240*/  UISETP.NE.AND.EX UP0, UPT, URZ, URZ, UPT, UP0 ;  /* 0x000000ffff00728c */ /* 0x000fd2000bf05300 */
[----:B------:R-:W-:Y:S05]  /*5250*/  BRA.U !UP0, `(.L_x_8723) ;  /* 0x0000000508887547 */ /* 0x000fea000b800000 */
[----:B------:R-:W-:Y:S02]  /*5260*/  UISETP.GE.U32.AND UP1, UPT, UR6, 0x4, UPT ;  /* 0x000000040600788c */ /* 0x000fe4000bf26070 */
[----:B------:R-:W-:Y:S02]  /*5270*/  ULOP3.LUT UR5, UR4, 0x3, URZ, 0xc0, !UPT ;  /* 0x0000000304057892 */ /* 0x000fe4000f8ec0ff */
[----:B------:R-:W-:Y:S02]  /*5280*/  UISETP.GE.U32.AND.EX UP1, UPT, URZ, URZ, UPT, UP1 ;  /* 0x000000ffff00728c */ /* 0x000fe4000bf26110 */
[----:B------:R-:W-:-:S04]  /*5290*/  UISETP.NE.U32.AND UP0, UPT, UR5, URZ, UPT ;  /* 0x000000ff0500728c */ /* 0x000fc8000bf05070 */
[----:B------:R-:W-:-:S03]  /*52a0*/  UISETP.NE.AND.EX UP0, UPT, URZ, URZ, UPT, UP0 ;  /* 0x000000ffff00728c */ /* 0x000fc6000bf05300 */
[----:B------:R-:W-:Y:S08]  /*52b0*/  BRA.U !UP1, `(.L_x_8726) ;  /* 0x0000000109a87547 */ /* 0x000ff0000b800000 */
[-C--:B-1----:R-:W-:Y:S01]  /*52c0*/  IMAD R3, R5, R12.reuse, RZ ;  /* 0x0000000c05037224 */ /* 0x082fe200078e02ff */
[----:B------:R-:W-:Y:S01]  /*52d0*/  SHF.L.U64.HI R25, R12, 0x3, R13 ;  /* 0x000000030c197819 */ /* 0x000fe2000001020d */
[----:B------:R-:W-:Y:S02]  /*52e0*/  IMAD.MOV.U32 R14, RZ, RZ, R10 ;  /* 0x000000ffff0e7224 */ /* 0x000fe400078e000a */
[C---:B------:R-:W-:Y:S02]  /*52f0*/  IMAD R3, R0.reuse, R13, R3 ;  /* 0x0000000d00037224 */ /* 0x040fe400078e0203 */
[----:B------:R-:W-:-:S04]  /*5300*/  IMAD.WIDE.U32 R20, R0, R12, R14 ;  /* 0x0000000c00147225 */ /* 0x000fc800078e000e */
[----:B------:R-:W-:Y:S01]  /*5310*/  IMAD.IADD R4, R21, 0x1, R3 ;  /* 0x0000000115047824 */ /* 0x000fe200078e0203 */
[----:B------:R-:W-:Y:S01]  /*5320*/  LEA R42, P1, R20, R6, 0x3 ;  /* 0x00000006142a7211 */ /* 0x000fe200078218ff */
[----:B------:R-:W-:Y:S02]  /*5330*/  IMAD.SHL.U32 R37, R12, 0x8, RZ ;  /* 0x000000080c257824 */ /* 0x000fe400078e00ff */
[----:B------:R-:W-:Y:S01]  /*5340*/  IMAD.U32 R3, R0, 0x8, R1 ;  /* 0x0000000800037824 */ /* 0x000fe200078e0001 */
[----:B------:R-:W-:Y:S02]  /*5350*/  LEA.HI.X R43, R20, R7, R4, 0x3, P1 ;  /* 0x00000007142b7211 */ /* 0x000fe400008f1c04 */
[-C--:B------:R-:W-:Y:S02]  /*5360*/  IADD3 R44, P1, PT, R42, R37.reuse, RZ ;  /* 0x000000252a2c7210 */ /* 0x080fe40007f3e0ff */
[----:B------:R-:W2:Y:S04]  /*5370*/  LDL.64 R40, [R3+0x18] ;  /* 0x0000180003287983 */ /* 0x000ea80000100a00 */
[----:B------:R-:W2:Y:S01]  /*5380*/  LDG.E.64 R20, desc[UR36][R42.64] ;  /* 0x000000242a147981 */ /* 0x000ea2000c1e1b00 */
[----:B------:R-:W-:Y:S01]  /*5390*/  IMAD.X R45, R43, 0x1, R25, P1 ;  /* 0x000000012b2d7824 */ /* 0x000fe200008e0619 */
[----:B------:R-:W-:-:S02]  /*53a0*/  IADD3 R32, P1, PT, R44, R37, RZ ;  /* 0x000000252c207210 */ /* 0x000fc40007f3e0ff */
[----:B------:R-:W3:Y:S04]  /*53b0*/  LDL.64 R22, [R3+0x20] ;  /* 0x0000200003167983 */ /* 0x000ee80000100a00 */
[----:B------:R-:W3:Y:S01]  /*53c0*/  LDG.E.64 R28, desc[UR36][R44.64] ;  /* 0x000000242c1c7981 */ /* 0x000ee2000c1e1b00 */
[--C-:B------:R-:W-:Y:S01]  /*53d0*/  IMAD.X R33, R45, 0x1, R25.reuse, P1 ;  /* 0x000000012d217824 */ /* 0x100fe200008e0619 */
[----:B------:R-:W-:Y:S02]  /*53e0*/  IADD3 R36, P1, PT, R32, R37, RZ ;  /* 0x0000002520247210 */ /* 0x000fe40007f3e0ff */
[----:B------:R-:W4:Y:S04]  /*53f0*/  LDL.64 R34, [R3+0x28] ;  /* 0x0000280003227983 */ /* 0x000f280000100a00 */
[----:B------:R-:W4:Y:S01]  /*5400*/  LDG.E.64 R38, desc[UR36][R32.64] ;  /* 0x0000002420267981 */ /* 0x000f22000c1e1b00 */
[----:B------:R-:W-:-:S03]  /*5410*/  IMAD.X R37, R33, 0x1, R25, P1 ;  /* 0x0000000121257824 */ /* 0x000fc600008e0619 */
[----:B------:R4:W5:Y:S04]  /*5420*/  LDL.64 R42, [R3+0x30] ;  /* 0x00003000032a7983 */ /* 0x0009680000100a00 */
        /* <DEDUP_REMOVED lines=19> */
.L_x_8726:
        /* <DEDUP_REMOVED lines=9> */
[-C--:B-1----:R-:W-:Y:S02]  /*55f0*/  IMAD R3, R5, R12.reuse, RZ ;  /* 0x0000000c05037224 */ /* 0x082fe400078e02ff */
        /* <DEDUP_REMOVED lines=24> */
.L_x_8727:
[----:B------:R-:W-:Y:S05]  /*5780*/  BRA.U UP0, `(.L_x_8723) ;  /* 0x00000001003c7547 */ /* 0x000fea000b800000 */
        /* <DEDUP_REMOVED lines=15> */
.L_x_8723:
[----:B------:R-:W-:Y:S05]  /*5880*/  BSYNC.RECONVERGENT B0 ;  /* 0x0000000000007941 */ /* 0x000fea0003800200 */
.L_x_8722:
[----:B------:R-:W0:Y:S01]  /*5890*/  LDC R42, c[0x0][0x380] ;  /* 0x0000e000ff2a7b82 */ /* 0x000e220000000800 */
[----:B------:R-:W-:Y:S01]  /*58a0*/  VIADD R0, R16, 0x100 ;  /* 0x0000010010007836 */ /* 0x000fe20000000000 */
[----:B------:R-:W-:Y:S01]  /*58b0*/  BSSY.RECONVERGENT B0, `(.L_x_8728) ;  /* 0x00000d5000007945 */ /* 0x000fe20003800200 */
[----:B------:R-:W-:Y:S01]  /*58c0*/  CS2R R34, SRZ ;  /* 0x0000000000227805 */ /* 0x000fe2000001ff00 */
[----:B------:R-:W-:Y:S02]  /*58d0*/  IMAD.MOV.U32 R22, RZ, RZ, R30 ;  /* 0x000000ffff167224 */ /* 0x000fe400078e001e */
[----:B------:R-:W-:Y:S02]  /*58e0*/  IMAD.MOV.U32 R23, RZ, RZ, R31 ;  /* 0x000000ffff177224 */ /* 0x000fe400078e001f */
[----:B0-----:R-:W-:-:S05]  /*58f0*/  IMAD R3, R17, -0x200, R42 ;  /* 0xfffffe0011037824 */ /* 0x001fca00078e022a */
[----:B------:R-:W-:-:S13]  /*5900*/  ISETP.GE.OR P1, PT, R0, R3, !P0 ;  /* 0x000000030000720c */ /* 0x000fda0004726670 */
[----:B------:R-:W-:Y:S05]  /*5910*/  @P1 BRA `(.L_x_8729) ;  /* 0x0000000c00381947 */ /* 0x000fea0003800000 */
[----:B------:R-:W0:Y:S08]  /*5920*/  LDC R41, c[0x0][0x398] ;  /* 0x0000e600ff297b82 */ /* 0x000e300000000800 */
[----:B------:R-:W2:Y:S01]  /*5930*/  LDC R4, c[0x0][0x39c] ;  /* 0x0000e700ff047b82 */ /* 0x000ea20000000800 */
[----:B0-----:R-:W-:-:S04]  /*5940*/  ISETP.GE.U32.AND P1, PT, R41, 0x1, PT ;  /* 0x000000012900780c */ /* 0x001fc80003f26070 */
[----:B--2---:R-:W-:-:S13]  /*5950*/  ISETP.GE.AND.EX P1, PT, R4, RZ, PT, P1 ;  /* 0x000000ff0400720c */ /* 0x004fda0003f26310 */
[----:B------:R-:W-:Y:S05]  /*5960*/  @!P1 BRA `(.L_x_8729) ;  /* 0x0000000c00249947 */ /* 0x000fea0003800000 */
[----:B------:R-:W0:Y:S01]  /*5970*/  LDCU.64 UR4, c[0x0][0x390] ;  /* 0x00007200ff0477ac */ /* 0x000e220008000a00 */
[----:B------:R-:W-:Y:S01]  /*5980*/  ISETP.GE.U32.AND P1, PT, R41, 0x8, PT ;  /* 0x000000082900780c */ /* 0x000fe20003f26070 */
[----:B------:R-:W-:Y:S01]  /*5990*/  IMAD.MOV.U32 R0, RZ, RZ, RZ ;  /* 0x000000ffff007224 */ /* 0x000fe200078e00ff */
[----:B------:R-:W-:Y:S01]  /*59a0*/  CS2R R34, SRZ ;  /* 0x0000000000227805 */ /* 0x000fe2000001ff00 */
[----:B------:R-:W-:Y:S01]  /*59b0*/  IMAD.MOV.U32 R39, RZ, RZ, RZ ;  /* 0x000000ffff277224 */ /* 0x000fe200078e00ff */
[----:B------:R-:W-:Y:S01]  /*59c0*/  ISETP.GE.U32.AND.EX P1, PT, R4, RZ, PT, P1 ;  /* 0x000000ff0400720c */ /* 0x000fe20003f26110 */
[----:B0-----:R-:W-:Y:S02]  /*59d0*/  IMAD R3, R27, UR4, RZ ;  /* 0x000000041b037c24 */ /* 0x001fe4000f8e02ff */
[----:B------:R-:W-:-:S04]  /*59e0*/  IMAD.WIDE.U32 R10, R26, UR4, RZ ;  /* 0x000000041a0a7c25 */ /* 0x000fc8000f8e00ff */
[----:B------:R-:W-:-:S04]  /*59f0*/  IMAD R3, R26, UR5, R3 ;  /* 0x000000051a037c24 */ /* 0x000fc8000f8e0203 */
[----:B-1----:R-:W-:Y:S02]  /*5a00*/  IMAD.IADD R13, R11, 0x1, R3 ;  /* 0x000000010b0d7824 */ /* 0x002fe400078e0203 */
        /* <DEDUP_REMOVED lines=14> */
.L_x_8731:
        /* <DEDUP_REMOVED lines=18> */
[----:B---3--:R-:W-:Y:S01]  /*5c10*/  IMAD R31, R31, R28, RZ ;  /* 0x0000001c1f1f7224 */ /* 0x008fe200078e02ff */
[----:B------:R-:W3:Y:S03]  /*5c20*/  LDL.64 R32, [R38+0x8] ;  /* 0x0000080026207983 */ /* 0x000ee60000100a00 */
[----:B------:R-:W-:-:S02]  /*5c30*/  IMAD R31, R29, R30, R31 ;  /* 0x0000001e1d1f7224 */ /* 0x000fc400078e021f */
[----:B------:R-:W-:Y:S02]  /*5c40*/  IMAD.WIDE.U32 R28, R28, R30, R34 ;  /* 0x0000001e1c1c7225 */ /* 0x000fe400078e0022 */
[----:B------:R-:W3:Y:S02]  /*5c50*/  LDG.E.64 R34, desc[UR36][R36.64] ;  /* 0x0000002424227981 */ /* 0x000ee4000c1e1b00 */
[----:B------:R-:W-:Y:S02]  /*5c60*/  IMAD.IADD R29, R29, 0x1, R31 ;  /* 0x000000011d1d7824 */ /* 0x000fe400078e021f */
[----:B------:R-:W4:Y:S01]  /*5c70*/  LDL.64 R30, [R38+0x10] ;  /* 0x00001000261e7983 */ /* 0x000f220000100a00 */
[----:B--2---:R-:W-:-:S04]  /*5c80*/  IMAD R21, R21, R26, RZ ;  /* 0x0000001a15157224 */ /* 0x004fc800078e02ff */
[-C--:B------:R-:W-:Y:S02]  /*5c90*/  IMAD R27, R27, R20.reuse, R21 ;  /* 0x000000141b1b7224 */ /* 0x080fe400078e0215 */
[----:B------:R-:W-:Y:S01]  /*5ca0*/  IMAD.WIDE.U32 R20, R26, R20, R28 ;  /* 0x000000141a147225 */ /* 0x000fe200078e001c */
[----:B------:R-:W-:-:S03]  /*5cb0*/  IADD3 R26, P1, PT, R36, R15, RZ ;  /* 0x0000000f241a7210 */ /* 0x000fc60007f3e0ff */
[----:B------:R-:W-:Y:S02]  /*5cc0*/  IMAD.IADD R21, R21, 0x1, R27 ;  /* 0x0000000115157824 */ /* 0x000fe400078e021b */
[--C-:B------:R-:W-:Y:S01]  /*5cd0*/  IMAD.X R27, R37, 0x1, R3.reuse, P1 ;  /* 0x00000001251b7824 */ /* 0x100fe200008e0603 */
[----:B------:R-:W-:Y:S01]  /*5ce0*/  IADD3 R28, P1, PT, R26, R15, RZ ;  /* 0x0000000f1a1c7210 */ /* 0x000fe20007f3e0ff */
[----:B---3--:R-:W-:Y:S01]  /*5cf0*/  IMAD R35, R35, R32, RZ ;  /* 0x0000002023237224 */ /* 0x008fe200078e02ff */
[----:B------:R-:W2:Y:S03]  /*5d00*/  LDL.64 R36, [R38+0x18] ;  /* 0x0000180026247983 */ /* 0x000ea60000100a00 */
[----:B------:R-:W-:Y:S02]  /*5d10*/  IMAD.X R29, R27, 0x1, R3, P1 ;  /* 0x000000011b1d7824 */ /* 0x000fe400008e0603 */
[----:B------:R-:W4:Y:S01]  /*5d20*/  LDG.E.64 R26, desc[UR36][R26.64] ;  /* 0x000000241a1a7981 */ /* 0x000f22000c1e1b00 */
[----:B------:R-:W-:-:S02]  /*5d30*/  IMAD R33, R33, R34, R35 ;  /* 0x0000002221217224 */ /* 0x000fc400078e0223 */
[----:B------:R-:W-:Y:S02]  /*5d40*/  IMAD.WIDE.U32 R20, R32, R34, R20 ;  /* 0x0000002220147225 */ /* 0x000fe400078e0014 */
[----:B------:R-:W2:Y:S02]  /*5d50*/  LDG.E.64 R34, desc[UR36][R28.64] ;  /* 0x000000241c227981 */ /* 0x000ea4000c1e1b00 */
[----:B------:R-:W-:Y:S02]  /*5d60*/  IMAD.IADD R21, R21, 0x1, R33 ;  /* 0x0000000115157824 */ /* 0x000fe400078e0221 */
[----:B----4-:R-:W-:Y:S02]  /*5d70*/  IMAD R33, R27, R30, RZ ;  /* 0x0000001e1b217224 */ /* 0x010fe400078e02ff */
[----:B------:R-:W-:-:S04]  /*5d80*/  IMAD.WIDE.U32 R20, R30, R26, R20 ;  /* 0x0000001a1e147225 */ /* 0x000fc800078e0014 */
[----:B------:R-:W-:Y:S01]  /*5d90*/  IMAD R31, R31, R26, R33 ;  /* 0x0000001a1f1f7224 */ /* 0x000fe200078e0221 */
[-C--:B------:R-:W-:Y:S01]  /*5da0*/  IADD3 R26, P1, PT, R28, R15.reuse, RZ ;  /* 0x0000000f1c1a7210 */ /* 0x080fe20007f3e0ff */
[----:B--2---:R-:W-:Y:S02]  /*5db0*/  IMAD R33, R35, R36, RZ ;  /* 0x0000002423217224 */ /* 0x004fe400078e02ff */
[----:B------:R-:W-:Y:S02]  /*5dc0*/  IMAD.IADD R21, R21, 0x1, R31 ;  /* 0x0000000115157824 */ /* 0x000fe400078e021f */
[----:B------:R-:W-:Y:S02]  /*5dd0*/  IMAD.X R27, R29, 0x1, R3, P1 ;  /* 0x000000011d1b7824 */ /* 0x000fe400008e0603 */
[-C--:B------:R-:W-:Y:S02]  /*5de0*/  IMAD R31, R37, R34.reuse, R33 ;  /* 0x00000022251f7224 */ /* 0x080fe400078e0221 */
[----:B------:R-:W-:Y:S01]  /*5df0*/  IMAD.WIDE.U32 R20, R36, R34, R20 ;  /* 0x0000002224147225 */ /* 0x000fe200078e0014 */
[----:B------:R-:W-:Y:S01]  /*5e00*/  IADD3 R34, P1, PT, R26, R15, RZ ;  /* 0x0000000f1a227210 */ /* 0x000fe20007f3e0ff */
[----:B------:R-:W2:Y:S04]  /*5e10*/  LDL.64 R32, [R38+0x20] ;  /* 0x0000200026207983 */ /* 0x000ea80000100a00 */
[----:B------:R-:W2:Y:S01]  /*5e20*/  LDG.E.64 R28, desc[UR36][R26.64] ;  /* 0x000000241a1c7981 */ /* 0x000ea2000c1e1b00 */
[----:B------:R-:W-:-:S03]  /*5e30*/  IMAD.X R35, R27, 0x1, R3, P1 ;  /* 0x000000011b237824 */ /* 0x000fc600008e0603 */
[----:B------:R0:W3:Y:S04]  /*5e40*/  LDL.64 R36, [R38+0x28] ;  /* 0x0000280026247983 */ /* 0x0000e80000100a00 */
[----:B------:R-:W3:Y:S01]  /*5e50*/  LDG.E.64 R34, desc[UR36][R34.64] ;  /* 0x0000002422227981 */ /* 0x000ee2000c1e1b00 */
        /* <DEDUP_REMOVED lines=18> */
.L_x_8730:
        /* <DEDUP_REMOVED lines=17> */
[C---:B------:R-:W-:Y:S02]  /*6090*/  IMAD.SHL.U32 R27, R4.reuse, 0x8, RZ ;  /* 0x00000008041b7824 */ /* 0x040fe400078e00ff */
[----:B------:R-:W-:Y:S01]  /*60a0*/  IMAD.HI.U32 R25, R4, 0x8, RZ ;  /* 0x0000000804197827 */ /* 0x000fe200078e00ff */
[----:B------:R-:W-:-:S03]  /*60b0*/  LEA.HI.X R15, R20, R7, R15, 0x3, P1 ;  /* 0x00000007140f7211 */ /* 0x000fc600008f1c0f */
[----:B------:R-:W-:Y:S02]  /*60c0*/  IMAD.SHL.U32 R26, R5, 0x8, RZ ;  /* 0x00000008051a7824 */ /* 0x000fe400078e00ff */
[----:B------:R-:W-:Y:S01]  /*60d0*/  IMAD.U32 R38, R0, 0x8, R1 ;  /* 0x0000000800267824 */ /* 0x000fe200078e0001 */
[-C--:B------:R-:W-:Y:S01]  /*60e0*/  IADD3 R28, P1, PT, R14, R27.reuse, RZ ;  /* 0x0000001b0e1c7210 */ /* 0x080fe20007f3e0ff */
[----:B------:R-:W-:Y:S01]  /*60f0*/  IMAD.IADD R25, R25, 0x1, R26 ;  /* 0x0000000119197824 */ /* 0x000fe200078e021a */
[----:B------:R-:W2:Y:S04]  /*6100*/  LDG.E.64 R36, desc[UR36][R14.64] ;  /* 0x000000240e247981 */ /* 0x000ea8000c1e1b00 */
[----:B------:R-:W2:Y:S01]  /*6110*/  LDL.64 R44, [R38+0x18] ;  /* 0x00001800262c7983 */ /* 0x000ea20000100a00 */
[----:B------:R-:W-:Y:S01]  /*6120*/  IMAD.X R29, R15, 0x1, R25, P1 ;  /* 0x000000010f1d7824 */ /* 0x000fe200008e0619 */
[----:B------:R-:W-:-:S02]  /*6130*/  IADD3 R20, P1, PT, R28, R27, RZ ;  /* 0x0000001b1c147210 */ /* 0x000fc40007f3e0ff */
[----:B------:R-:W3:Y:S04]  /*6140*/  LDL.64 R32, [R38+0x20] ;  /* 0x0000200026207983 */ /* 0x000ee80000100a00 */
[----:B------:R-:W3:Y:S01]  /*6150*/  LDG.E.64 R14, desc[UR36][R28.64] ;  /* 0x000000241c0e7981 */ /* 0x000ee2000c1e1b00 */
[--C-:B------:R-:W-:Y:S01]  /*6160*/  IMAD.X R21, R29, 0x1, R25.reuse, P1 ;  /* 0x000000011d157824 */ /* 0x100fe200008e0619 */
[----:B------:R-:W-:Y:S02]  /*6170*/  IADD3 R26, P1, PT, R20, R27, RZ ;  /* 0x0000001b141a7210 */ /* 0x000fe40007f3e0ff */
[----:B------:R-:W4:Y:S03]  /*6180*/  LDL.64 R30, [R38+0x28] ;  /* 0x00002800261e7983 */ /* 0x000f260000100a00 */
[----:B------:R-:W-:Y:S01]  /*6190*/  IMAD.X R27, R21, 0x1, R25, P1 ;  /* 0x00000001151b7824 */ /* 0x000fe200008e0619 */
[----:B------:R-:W4:Y:S05]  /*61a0*/  LDG.E.64 R28, desc[UR36][R20.64] ;  /* 0x00000024141c7981 */ /* 0x000f2a000c1e1b00 */
[----:B------:R-:W5:Y:S04]  /*61b0*/  LDG.E.64 R26, desc[UR36][R26.64] ;  /* 0x000000241a1a7981 */ /* 0x000f68000c1e1b00 */
[----:B------:R-:W5:Y:S01]  /*61c0*/  LDL.64 R20, [R38+0x30] ;  /* 0x0000300026147983 */ /* 0x000f620000100a00 */
        /* <DEDUP_REMOVED lines=18> */
.L_x_8732:
        /* <DEDUP_REMOVED lines=34> */
.L_x_8733:
[----:B------:R-:W-:Y:S05]  /*6510*/  @P2 BRA `(.L_x_8729) ;  /* 0x0000000000382947 */ /* 0x000fea0003800000 */
[-C--:B0-----:R-:W-:Y:S02]  /*6520*/  IMAD R39, R39, R4.reuse, RZ ;  /* 0x0000000427277224 */ /* 0x081fe400078e02ff */
        /* <DEDUP_REMOVED lines=13> */
.L_x_8729:
[----:B------:R-:W-:Y:S05]  /*6600*/  BSYNC.RECONVERGENT B0 ;  /* 0x0000000000007941 */ /* 0x000fea0003800200 */
.L_x_8728:
[----:B------:R-:W-:Y:S01]  /*6610*/  IMAD R25, R17, -0x200, R42 ;  /* 0xfffffe0011197824 */ /* 0x000fe200078e022a */
[----:B------:R-:W-:Y:S01]  /*6620*/  BSSY.RECONVERGENT B0, `(.L_x_8734) ;  /* 0x00000d9000007945 */ /* 0x000fe20003800200 */
[----:B------:R-:W-:Y:S02]  /*6630*/  VIADD R0, R16, 0x180 ;  /* 0x0000018010007836 */ /* 0x000fe40000000000 */
[----:B0-----:R-:W-:Y:S02]  /*6640*/  IMAD.MOV.U32 R4, RZ, RZ, RZ ;  /* 0x000000ffff047224 */ /* 0x001fe400078e00ff */
[----:B------:R-:W-:Y:S01]  /*6650*/  IMAD.MOV.U32 R3, RZ, RZ, RZ ;  /* 0x000000ffff037224 */ /* 0x000fe200078e00ff */
[----:B------:R-:W-:-:S13]  /*6660*/  ISETP.GE.OR P0, PT, R0, R25, !P0 ;  /* 0x000000190000720c */ /* 0x000fda0004706670 */
[----:B------:R-:W-:Y:S05]  /*6670*/  @P0 BRA `(.L_x_8735) ;  /* 0x0000000c004c0947 */ /* 0x000fea0003800000 */
[----:B------:R-:W0:Y:S08]  /*6680*/  LDC R5, c[0x0][0x398] ;  /* 0x0000e600ff057b82 */ /* 0x000e300000000800 */
[----:B-1----:R-:W1:Y:S01]  /*6690*/  LDC R12, c[0x0][0x39c] ;  /* 0x0000e700ff0c7b82 */ /* 0x002e620000000800 */
[----:B0-----:R-:W-:-:S04]  /*66a0*/  ISETP.GE.U32.AND P0, PT, R5, 0x1, PT ;  /* 0x000000010500780c */ /* 0x001fc80003f06070 */
[----:B-1----:R-:W-:-:S13]  /*66b0*/  ISETP.GE.AND.EX P0, PT, R12, RZ, PT, P0 ;  /* 0x000000ff0c00720c */ /* 0x002fda0003f06300 */
[----:B------:R-:W-:Y:S05]  /*66c0*/  @!P0 BRA `(.L_x_8735) ;  /* 0x0000000c00388947 */ /* 0x000fea0003800000 */
[----:B------:R-:W0:Y:S01]  /*66d0*/  LDCU.64 UR4, c[0x0][0x390] ;  /* 0x00007200ff0477ac */ /* 0x000e220008000a00 */
[----:B------:R-:W-:Y:S01]  /*66e0*/  ISETP.GE.U32.AND P0, PT, R5, 0x8, PT ;  /* 0x000000080500780c */ /* 0x000fe20003f06070 */
[----:B------:R-:W-:Y:S02]  /*66f0*/  IMAD.MOV.U32 R0, RZ, RZ, RZ ;  /* 0x000000ffff007224 */ /* 0x000fe400078e00ff */
[----:B------:R-:W-:Y:S01]  /*6700*/  IMAD.MOV.U32 R41, RZ, RZ, RZ ;  /* 0x000000ffff297224 */ /* 0x000fe200078e00ff */
[----:B------:R-:W-:Y:S01]  /*6710*/  ISETP.GE.U32.AND.EX P0, PT, R12, RZ, PT, P0 ;  /* 0x000000ff0c00720c */ /* 0x000fe20003f06100 */
[----:B------:R-:W-:Y:S02]  /*6720*/  IMAD.MOV.U32 R4, RZ, RZ, RZ ;  /* 0x000000ffff047224 */ /* 0x000fe400078e00ff */
[----:B0-----:R-:W-:Y:S02]  /*6730*/  IMAD R3, R19, UR4, RZ ;  /* 0x0000000413037c24 */ /* 0x001fe4000f8e02ff */
[----:B------:R-:W-:-:S04]  /*6740*/  IMAD.WIDE.U32 R10, R18, UR4, RZ ;  /* 0x00000004120a7c25 */ /* 0x000fc8000f8e00ff */
[----:B------:R-:W-:Y:S02]  /*6750*/  IMAD R15, R18, UR5, R3 ;  /* 0x00000005120f7c24 */ /* 0x000fe4000f8e0203 */
[----:B------:R-:W0:Y:S01]  /*6760*/  LDC.64 R18, c[0x0][0x3e0] ;  /* 0x0000f800ff127b82 */ /* 0x000e220000000a00 */
[----:B------:R-:W-:Y:S02]  /*6770*/  IMAD.MOV.U32 R3, RZ, RZ, RZ ;  /* 0x000000ffff037224 */ /* 0x000fe400078e00ff */
[----:B------:R-:W-:Y:S01]  /*6780*/  IMAD.IADD R15, R11, 0x1, R15 ;  /* 0x000000010b0f7824 */ /* 0x000fe200078e020f */
[----:B------:R-:W-:Y:S06]  /*6790*/  @!P0 BRA `(.L_x_8736) ;  /* 0x00000004005c8947 */ /* 0x000fec0003800000 */
[----:B------:R-:W-:Y:S01]  /*67a0*/  LOP3.LUT R41, R12, 0x7fffffff, RZ, 0xc0, !PT ;  /* 0x7fffffff0c297812 */ /* 0x000fe200078ec0ff */
[----:B0-----:R-:W-:Y:S01]  /*67b0*/  IMAD.SHL.U32 R43, R19, 0x8, RZ ;  /* 0x00000008132b7824 */ /* 0x001fe200078e00ff */
[----:B------:R-:W-:Y:S01]  /*67c0*/  LOP3.LUT R0, R5, 0xfffffff8, RZ, 0xc0, !PT ;  /* 0xfffffff805007812 */ /* 0x000fe200078ec0ff */
[----:B------:R-:W-:Y:S01]  /*67d0*/  IMAD.WIDE.U32 R12, R18, 0x8, RZ ;  /* 0x00000008120c7825 */ /* 0x000fe200078e00ff */
[----:B------:R-:W-:Y:S01]  /*67e0*/  LEA R36, P0, R10, R6, 0x3 ;  /* 0x000000060a247211 */ /* 0x000fe200078018ff */
[----:B------:R-:W-:Y:S01]  /*67f0*/  BSSY.RECONVERGENT B1, `(.L_x_8736) ;  /* 0x0000051000017945 */ /* 0x000fe20003800200 */
[----:B------:R-:W-:Y:S01]  /*6800*/  SHF.L.U64.HI R42, R18, 0x6, R19 ;  /* 0x00000006122a7819 */ /* 0x000fe20000010213 */
[----:B------:R-:W-:Y:S01]  /*6810*/  IMAD.MOV.U32 R4, RZ, RZ, RZ ;  /* 0x000000ffff047224 */ /* 0x000fe200078e00ff */
[----:B------:R-:W-:Y:S01]  /*6820*/  LEA.HI.X R37, R10, R7, R15, 0x3, P0 ;  /* 0x000000070a257211 */ /* 0x000fe200000f1c0f */
[----:B------:R-:W-:Y:S02]  /*6830*/  IMAD.MOV.U32 R3, RZ, RZ, RZ ;  /* 0x000000ffff037224 */ /* 0x000fe400078e00ff */
[----:B------:R-:W-:-:S02]  /*6840*/  IMAD.IADD R43, R13, 0x1, R43 ;  /* 0x000000010d2b7824 */ /* 0x000fc400078e022b */
[----:B------:R-:W-:Y:S02]  /*6850*/  IMAD.MOV.U32 R44, RZ, RZ, R0 ;  /* 0x000000ffff2c7224 */ /* 0x000fe400078e0000 */
[----:B------:R-:W-:-:S07]  /*6860*/  IMAD.MOV.U32 R40, RZ, RZ, R41 ;  /* 0x000000ffff287224 */ /* 0x000fce00078e0029 */
.L_x_8737:
[----:B------:R-:W-:Y:S01]  /*6870*/  IADD3 R20, P0, PT, R36, R12, RZ ;  /* 0x0000000c24147210 */ /* 0x000fe20007f1e0ff */
[----:B------:R-:W2:Y:S04]  /*6880*/  LDL.64 R26, [R2+-0x10] ;  /* 0xfffff000021a7983 */ /* 0x000ea80000100a00 */
[----:B------:R-:W2:Y:S01]  /*6890*/  LDG.E.64 R28, desc[UR36][R36.64] ;  /* 0x00000024241c7981 */ /* 0x000ea2000c1e1b00 */
[----:B------:R-:W-:-:S03]  /*68a0*/  IMAD.X R21, R37, 0x1, R43, P0 ;  /* 0x0000000125157824 */ /* 0x000fc600000e062b */
[----:B------:R-:W3:Y:S04]  /*68b0*/  LDL.64 R32, [R2+-0x8] ;  /* 0xfffff80002207983 */ /* 0x000ee80000100a00 */
[----:B------:R-:W3:Y:S01]  /*68c0*/  LDG.E.64 R30, desc[UR36][R20.64] ;  /* 0x00000024141e7981 */ /* 0x000ee2000c1e1b00 */
[----:B------:R-:W-:Y:S02]  /*68d0*/  IMAD.MOV.U32 R38, RZ, RZ, R4 ;  /* 0x000000ffff267224 */ /* 0x000fe400078e0004 */
[----:B------:R-:W-:Y:S02]  /*68e0*/  IMAD.MOV.U32 R39, RZ, RZ, R3 ;  /* 0x000000ffff277224 */ /* 0x000fe400078e0003 */
[----:B--2---:R-:W-:Y:S02]  /*68f0*/  IMAD R29, R29, R26, RZ ;  /* 0x0000001a1d1d7224 */ /* 0x004fe400078e02ff */
[----:B------:R-:W-:Y:S01]  /*6900*/  IMAD.WIDE.U32 R38, R26, R28, R38 ;  /* 0x0000001c1a267225 */ /* 0x000fe200078e0026 */
[----:B------:R-:W-:-:S03]  /*6910*/  IADD3 R26, P0, PT, R20, R12, RZ ;  /* 0x0000000c141a7210 */ /* 0x000fc60007f1e0ff */
[----:B------:R-:W-:Y:S02]  /*6920*/  IMAD R29, R27, R28, R29 ;  /* 0x0000001c1b1d7224 */ /* 0x000fe400078e021d */
[----:B---3--:R-:W-:Y:S02]  /*6930*/  IMAD R3, R31, R32, RZ ;  /* 0x000000201f037224 */ /* 0x008fe400078e02ff */
[----:B------:R-:W-:Y:S02]  /*6940*/  IMAD.IADD R39, R39, 0x1, R29 ;  /* 0x0000000127277824 */ /* 0x000fe400078e021d */
[----:B------:R-:W-:Y:S02]  /*6950*/  IMAD.X R27, R21, 0x1, R43, P0 ;  /* 0x00000001151b7824 */ /* 0x000fe400000e062b */
[----:B------:R-:W-:Y:S01]  /*6960*/  IMAD R3, R33, R30, R3 ;  /* 0x0000001e21037224 */ /* 0x000fe200078e0203 */
[----:B------:R-:W-:Y:S01]  /*6970*/  IADD3 R20, P0, PT, R26, R12, RZ ;  /* 0x0000000c1a147210 */ /* 0x000fe20007f1e0ff */
[----:B------:R-:W-:Y:S01]  /*6980*/  IMAD.WIDE.U32 R30, R32, R30, R38 ;  /* 0x0000001e201e7225 */ /* 0x000fe200078e0026 */
[----:B------:R-:W2:Y:S04]  /*6990*/  LDG.E.64 R28, desc[UR36][R26.64] ;  /* 0x000000241a1c7981 */ /* 0x000ea8000c1e1b00 */
[----:B------:R-:W2:Y:S01]  /*69a0*/  LDL.64 R32, [R2] ;  /* 0x0000000002207983 */ /* 0x000ea20000100a00 */
[----:B------:R-:W-:-:S05]  /*69b0*/  IMAD.X R21, R27, 0x1, R43, P0 ;  /* 0x000000011b157824 */ /* 0x000fca00000e062b */
[----:B------:R-:W3:Y:S04]  /*69c0*/  LDG.E.64 R38, desc[UR36][R20.64] ;  /* 0x0000002414267981 */ /* 0x000ee8000c1e1b00 */
[----:B------:R-:W3:Y:S01]  /*69d0*/  LDL.64 R26, [R2+0x8] ;  /* 0x00000800021a7983 */ /* 0x000ee20000100a00 */
[----:B------:R-:W-:Y:S02]  /*69e0*/  IMAD.IADD R31, R31, 0x1, R3 ;  /* 0x000000011f1f7824 */ /* 0x000fe400078e0203 */
[----:B--2---:R-:W-:-:S04]  /*69f0*/  IMAD R3, R29, R32, RZ ;  /* 0x000000201d037224 */ /* 0x004fc800078e02ff */
[-C--:B------:R-:W-:Y:S02]  /*6a00*/  IMAD R3, R33, R28.reuse, R3 ;  /* 0x0000001c21037224 */ /* 0x080fe400078e0203 */
[----:B------:R-:W-:Y:S01]  /*6a10*/  IMAD.WIDE.U32 R28, R32, R28, R30 ;  /* 0x0000001c201c7225 */ /* 0x000fe200078e001e */
[----:B------:R-:W-:-:S03]  /*6a20*/  IADD3 R30, P0, PT, R20, R12, RZ ;  /* 0x0000000c141e7210 */ /* 0x000fc60007f1e0ff */
[----:B---3--:R-:W-:Y:S02]  /*6a30*/  IMAD R33, R39, R26, RZ ;  /* 0x0000001a27217224 */ /* 0x008fe400078e02ff */
[----:B------:R-:W-:Y:S02]  /*6a40*/  IMAD.IADD R29, R29, 0x1, R3 ;  /* 0x000000011d1d7824 */ /* 0x000fe400078e0203 */
[----:B------:R-:W-:Y:S02]  /*6a50*/  IMAD.X R31, R21, 0x1, R43, P0 ;  /* 0x00000001151f7824 */ /* 0x000fe400000e062b */
[----:B------:R-:W-:Y:S01]  /*6a60*/  IMAD R3, R27, R38, R33 ;  /* 0x000000261b037224 */ /* 0x000fe200078e0221 */
[----:B------:R-:W-:Y:S01]  /*6a70*/  IADD3 R20, P0, PT, R30, R12, RZ ;  /* 0x0000000c1e147210 */ /* 0x000fe20007f1e0ff */
[----:B------:R-:W-:Y:S01]  /*6a80*/  IMAD.WIDE.U32 R26, R26, R38, R28 ;  /* 0x000000261a1a7225 */ /* 0x000fe200078e001c */
[----:B------:R-:W2:Y:S04]  /*6a90*/  LDL.64 R32, [R2+0x10] ;  /* 0x0000100002207983 */ /* 0x000ea80000100a00 */
[----:B------:R-:W2:Y:S01]  /*6aa0*/  LDG.E.64 R28, desc[UR36][R30.64] ;  /* 0x000000241e1c7981 */ /* 0x000ea2000c1e1b00 */
[----:B------:R-:W-:-:S05]  /*6ab0*/  IMAD.X R21, R31, 0x1, R43, P0 ;  /* 0x000000011f157824 */ /* 0x000fca00000e062b */
[----:B------:R-:W3:Y:S04]  /*6ac0*/  LDG.E.64 R38, desc[UR36][R20.64] ;  /* 0x0000002414267981 */ /* 0x000ee8000c1e1b00 */
[----:B------:R-:W3:Y:S01]  /*6ad0*/  LDL.64 R30, [R2+0x18] ;  /* 0x00001800021e7983 */ /* 0x000ee20000100a00 */
[----:B------:R-:W-:Y:S02]  /*6ae0*/  IMAD.IADD R27, R27, 0x1, R3 ;  /* 0x000000011b1b7824 */ /* 0x000fe400078e0203 */
        /* <DEDUP_REMOVED lines=11> */
[----:B------:R-:W2:Y:S01]  /*6ba0*/  LDL.64 R30, [R2+0x20] ;  /* 0x00002000021e7983 */ /* 0x000ea20000100a00 */
        /* <DEDUP_REMOVED lines=20> */
[----:B------:R-:W-:Y:S06]  /*6cf0*/  @P0 BRA `(.L_x_8737) ;  /* 0xfffffff800dc0947 */ /* 0x000fec000383ffff */
[----:B------:R-:W-:Y:S05]  /*6d00*/  BSYNC.RECONVERGENT B1 ;  /* 0x0000000000017941 */ /* 0x000fea0003800200 */
.L_x_8736:
        /* <DEDUP_REMOVED lines=10> */
[-C--:B0-----:R-:W-:Y:S01]  /*6db0*/  IMAD R20, R41, R18.reuse, RZ ;  /* 0x0000001229147224 */ /* 0x081fe200078e02ff */
        /* <DEDUP_REMOVED lines=19> */
[----:B------:R0:W4:Y:S01]  /*6ef0*/  LDG.E.64 R32, desc[UR36][R26.64] ;  /* 0x000000241a207981 */ /* 0x000122000c1e1b00 */
[----:B------:R-:W-:-:S03]  /*6f00*/  IMAD.X R31, R27, 0x1, R31, P1 ;  /* 0x000000011b1f7824 */ /* 0x000fc600008e061f */
[----:B------:R-:W5:Y:S04]  /*6f10*/  LDL.64 R42, [R40+0x30] ;  /* 0x00003000282a7983 */ /* 0x000f680000100a00 */
[----:B------:R-:W5:Y:S01]  /*6f20*/  LDG.E.64 R30, desc[UR36][R30.64] ;  /* 0x000000241e1e7981 */ /* 0x000f62000c1e1b00 */
[----:B------:R-:W-:Y:S01]  /*6f30*/  IADD3 R0, P1, PT, R0, 0x4, RZ ;  /* 0x0000000400007810 */ /* 0x000fe20007f3e0ff */
[----:B0-----:R-:W-:Y:S02]  /*6f40*/  IMAD.MOV.U32 R26, RZ, RZ, R4 ;  /* 0x000000ffff1a7224 */ /* 0x001fe400078e0004 */
[----:B------:R-:W-:Y:S02]  /*6f50*/  IMAD.MOV.U32 R27, RZ, RZ, R3 ;  /* 0x000000ffff1b7224 */ /* 0x000fe400078e0003 */
[----:B------:R-:W-:-:S02]  /*6f60*/  IMAD.X R41, RZ, RZ, R41, P1 ;  /* 0x000000ffff297224 */ /* 0x000fc400008e0629 */
        /* <DEDUP_REMOVED lines=16> */
[----:B------:R-:W-:-:S07]  /*7070*/  IMAD.MOV.U32 R4, RZ, RZ, R30 ;  /* 0x000000ffff047224 */ /* 0x000fce00078e001e */
.L_x_8738:
        /* <DEDUP_REMOVED lines=24> */
[----:B------:R-:W-:Y:S01]  /*7200*/  IMAD.MOV.U32 R5, RZ, RZ, R3 ;  /* 0x000000ffff057224 */ /* 0x000fe200078e0003 */
        /* <DEDUP_REMOVED lines=10> */
.L_x_8739:
        /* <DEDUP_REMOVED lines=10> */
[----:B------:R-:W2:Y:S01]  /*7350*/  LDG.E.64 R10, desc[UR36][R12.64] ;  /* 0x000000240c0a7981 */ /* 0x000ea2000c1e1b00 */
[----:B------:R-:W-:Y:S02]  /*7360*/  IMAD.MOV.U32 R5, RZ, RZ, R3 ;  /* 0x000000ffff057224 */ /* 0x000fe400078e0003 */
[----:B--2---:R-:W-:Y:S02]  /*7370*/  IMAD R11, R11, R6, RZ ;  /* 0x000000060b0b7224 */ /* 0x004fe400078e02ff */
[----:B------:R-:W-:-:S04]  /*7380*/  IMAD.WIDE.U32 R4, R6, R10, R4 ;  /* 0x0000000a06047225 */ /* 0x000fc800078e0004 */
[----:B------:R-:W-:-:S04]  /*7390*/  IMAD R11, R7, R10, R11 ;  /* 0x0000000a070b7224 */ /* 0x000fc800078e020b */
[----:B------:R-:W-:-:S07]  /*73a0*/  IMAD.IADD R3, R5, 0x1, R11 ;  /* 0x0000000105037824 */ /* 0x000fce00078e020b */
.L_x_8735:
[----:B------:R-:W-:Y:S05]  /*73b0*/  BSYNC.RECONVERGENT B0 ;  /* 0x0000000000007941 */ /* 0x000fea0003800200 */
.L_x_8734:
[----:B------:R-:W2:Y:S01]  /*73c0*/  LDC.U8 R26, c[0x0][0x40c] ;  /* 0x00010300ff1a7b82 */ /* 0x000ea20000000000 */
[----:B------:R-:W-:Y:S01]  /*73d0*/  ISETP.GE.AND P0, PT, R16, R25, PT ;  /* 0x000000191000720c */ /* 0x000fe20003f06270 */
[----:B------:R-:W-:Y:S04]  /*73e0*/  BSSY.RECONVERGENT B7, `(.L_x_8740) ;  /* 0x00002ce000077945 */ /* 0x000fe80003800200 */
[----:B------:R-:W-:Y:S01]  /*73f0*/  BSSY.RELIABLE B6, `(.L_x_8741) ;  /* 0x00001e8000067945 */ /* 0x000fe20003800100 */
[----:B0-----:R-:W-:Y:S02]  /*7400*/  IMAD.MOV.U32 R18, RZ, RZ, R4 ;  /* 0x000000ffff127224 */ /* 0x001fe400078e0004 */
[----:B------:R-:W-:-:S05]  /*7410*/  IMAD.MOV.U32 R19, RZ, RZ, R3 ;  /* 0x000000ffff137224 */ /* 0x000fca00078e0003 */
[----:B------:R-:W-:Y:S05]  /*7420*/  @P0 BRA `(.L_x_8742) ;  /* 0x0000001c00840947 */ /* 0x000fea0003800000 */
[----:B------:R-:W0:Y:S01]  /*7430*/  LDCU UR4, c[0x0][0x410] ;  /* 0x00008200ff0477ac */ /* 0x000e220008000800 */
[----:B------:R-:W3:Y:S01]  /*7440*/  LDC.64 R2, c[0x0][0x3f0] ;  /* 0x0000fc00ff027b82 */ /* 0x000ee20000000a00 */
[----:B------:R-:W-:Y:S01]  /*7450*/  IMAD R0, R17, 0x200, R16 ;  /* 0x0000020011007824 */ /* 0x000fe200078e0210 */
[----:B--2---:R-:W-:-:S03]  /*7460*/  PRMT R4, R26, 0x9910, RZ ;  /* 0x000099101a047816 */ /* 0x004fc600000000ff */
        /* <DEDUP_REMOVED lines=15> */
[----:B------:R-:W-:Y:S01]  /*7560*/  IMAD.MOV.U32 R16, RZ, RZ, R24 ;  /* 0x000000ffff107224 */ /* 0x000fe200078e0018 */
[----:B------:R-:W-:Y:S06]  /*7570*/  BRA `(.L_x_8748) ;  /* 0x0000000c00947947 */ /* 0x000fec0003800000 */
.L_x_8746:
[----:B------:R0:W-:Y:S01]  /*7580*/  STG.E.U8 desc[UR36][R2.64], R8 ;  /* 0x0000000802007986 */ /* 0x0001e2000c101124 */
[----:B------:R-:W-:Y:S01]  /*7590*/  IMAD.MOV.U32 R16, RZ, RZ, R24 ;  /* 0x000000ffff107224 */ /* 0x000fe200078e0018 */
[----:B------:R-:W-:Y:S06]  /*75a0*/  BRA `(.L_x_8748) ;  /* 0x0000000c00887947 */ /* 0x000fec0003800000 */
.L_x_8745:
[----:B------:R-:W-:-:S13]  /*75b0*/  ISETP.NE.AND P0, PT, R0, 0x2, PT ;  /* 0x000000020000780c */ /* 0x000fda0003f05270 */
[----:B------:R-:W-:Y:S05]  /*75c0*/  @!P0 BRA `(.L_x_8749) ;  /* 0x0000000000288947 */ /* 0x000fea0003800000 */
[----:B------:R-:W-:-:S13]  /*75d0*/  ISETP.NE.AND P0, PT, R0, 0x3, PT ;  /* 0x000000030000780c */ /* 0x000fda0003f05270 */
[----:B------:R-:W-:Y:S05]  /*75e0*/  @!P0 BRA `(.L_x_8750) ;  /* 0x0000000000148947 */ /* 0x000fea0003800000 */
[----:B------:R-:W-:-:S13]  /*75f0*/  ISETP.NE.AND P0, PT, R0, 0x4, PT ;  /* 0x000000040000780c */ /* 0x000fda0003f05270 */
[----:B------:R-:W-:Y:S05]  /*7600*/  @P0 BRA `(.L_x_8747) ;  /* 0x0000000800d00947 */ /* 0x000fea0003800000 */
[----:B------:R2:W-:Y:S01]  /*7610*/  STG.E.64 desc[UR36][R2.64], R8 ;  /* 0x0000000802007986 */ /* 0x0005e2000c101b24 */
[----:B------:R-:W-:Y:S01]  /*7620*/  IMAD.MOV.U32 R16, RZ, RZ, R24 ;  /* 0x000000ffff107224 */ /* 0x000fe200078e0018 */
[----:B------:R-:W-:Y:S06]  /*7630*/  BRA `(.L_x_8748) ;  /* 0x0000000c00647947 */ /* 0x000fec0003800000 */
.L_x_8750:
[----:B------:R3:W-:Y:S01]  /*7640*/  STG.E desc[UR36][R2.64], R8 ;  /* 0x0000000802007986 */ /* 0x0007e2000c101924 */
[----:B------:R-:W-:Y:S01]  /*7650*/  IMAD.MOV.U32 R16, RZ, RZ, R24 ;  /* 0x000000ffff107224 */ /* 0x000fe200078e0018 */
[----:B------:R-:W-:Y:S06]  /*7660*/  BRA `(.L_x_8748) ;  /* 0x0000000c00587947 */ /* 0x000fec0003800000 */
.L_x_8749:
[----:B------:R0:W-:Y:S01]  /*7670*/  STG.E.U16 desc[UR36][R2.64], R8 ;  /* 0x0000000802007986 */ /* 0x0001e2000c101524 */
[----:B------:R-:W-:Y:S01]  /*7680*/  IMAD.MOV.U32 R16, RZ, RZ, R24 ;  /* 0x000000ffff107224 */ /* 0x000fe200078e0018 */
[----:B------:R-:W-:Y:S06]  /*7690*/  BRA `(.L_x_8748) ;  /* 0x0000000c004c7947 */ /* 0x000fec0003800000 */
.L_x_8744:
[----:B------:R-:W-:-:S13]  /*76a0*/  ISETP.GT.AND P0, PT, R0, 0x6, PT ;  /* 0x000000060000780c */ /* 0x000fda0003f04270 */
[----:B------:R-:W-:Y:S05]  /*76b0*/  @P0 BRA `(.L_x_8751) ;  /* 0x0000000000340947 */ /* 0x000fea0003800000 */
[----:B------:R-:W-:-:S13]  /*76c0*/  ISETP.NE.AND P0, PT, R0, 0x5, PT ;  /* 0x000000050000780c */ /* 0x000fda0003f05270 */
[----:B------:R-:W-:Y:S05]  /*76d0*/  @!P0 BRA `(.L_x_8752) ;  /* 0x0000000000188947 */ /* 0x000fea0003800000 */
[----:B------:R-:W-:-:S13]  /*76e0*/  ISETP.NE.AND P0, PT, R0, 0x6, PT ;  /* 0x000000060000780c */ /* 0x000fda0003f05270 */
[----:B------:R-:W-:Y:S05]  /*76f0*/  @P0 BRA `(.L_x_8747) ;  /* 0x0000000800940947 */ /* 0x000fea0003800000 */
[----:B------:R-:W0:Y:S01]  /*7700*/  I2F.S64 R9, R8 ;  /* 0x0000000800097312 */ /* 0x000e220000301400 */
[----:B------:R-:W-:Y:S01]  /*7710*/  IMAD.MOV.U32 R16, RZ, RZ, R24 ;  /* 0x000000ffff107224 */ /* 0x000fe200078e0018 */
[----:B0-----:R0:W-:Y:S01]  /*7720*/  STG.E desc[UR36][R2.64], R9 ;  /* 0x0000000902007986 */ /* 0x0011e2000c101924 */
[----:B------:R-:W-:Y:S05]  /*7730*/  BRA `(.L_x_8748) ;  /* 0x0000000c00247947 */ /* 0x000fea0003800000 */
.L_x_8752:
[----:B------:R-:W0:Y:S01]  /*7740*/  I2F.S64 R0, R8 ;  /* 0x0000000800007312 */ /* 0x000e220000301400 */
[----:B------:R-:W-:Y:S01]  /*7750*/  IMAD.MOV.U32 R16, RZ, RZ, R24 ;  /* 0x000000ffff107224 */ /* 0x000fe200078e0018 */
[----:B0-----:R-:W-:-:S05]  /*7760*/  F2FP.F16.F32.PACK_AB R0, RZ, R0 ;  /* 0x00000000ff00723e */ /* 0x001fca00000000ff */
[----:B------:R0:W-:Y:S01]  /*7770*/  STG.E.U16 desc[UR36][R2.64], R0 ;  /* 0x0000000002007986 */ /* 0x0001e2000c101524 */
[----:B------:R-:W-:Y:S05]  /*7780*/  BRA `(.L_x_8748) ;  /* 0x0000000c00107947 */ /* 0x000fea0003800000 */
.L_x_8751:
[----:B------:R-:W-:-:S13]  /*7790*/  ISETP.NE.AND P0, PT, R0, 0x7, PT ;  /* 0x000000070000780c */ /* 0x000fda0003f05270 */
[----:B------:R-:W-:Y:S05]  /*77a0*/  @!P0 BRA `(.L_x_8753) ;  /* 0x00000000003c8947 */ /* 0x000fea0003800000 */
[----:B------:R-:W-:-:S13]  /*77b0*/  ISETP.NE.AND P0, PT, R0, 0x8, PT ;  /* 0x000000080000780c */ /* 0x000fda0003f05270 */
[----:B------:R-:W-:Y:S05]  /*77c0*/  @!P0 BRA `(.L_x_8754) ;  /* 0x00000000001c8947 */ /* 0x000fea0003800000 */
[----:B------:R-:W-:-:S13]  /*77d0*/  ISETP.NE.AND P0, PT, R0, 0x9, PT ;  /* 0x000000090000780c */ /* 0x000fda0003f05270 */
[----:B------:R-:W-:Y:S05]  /*77e0*/  @P0 BRA `(.L_x_8747) ;  /* 0x0000000800580947 */ /* 0x000fea0003800000 */
[----:B------:R-:W-:Y:S01]  /*77f0*/  IMAD.MOV.U32 R5, RZ, RZ, RZ ;  /* 0x000000ffff057224 */ /* 0x000fe200078e00ff */
[----:B------:R-:W0:Y:S01]  /*7800*/  I2F.S64 R4, R8 ;  /* 0x0000000800047312 */ /* 0x000e220000301400 */
[----:B------:R-:W-:-:S03]  /*7810*/  IMAD.MOV.U32 R16, RZ, RZ, R24 ;  /* 0x000000ffff107224 */ /* 0x000fc600078e0018 */
[----:B0-----:R0:W-:Y:S01]  /*7820*/  STG.E.64 desc[UR36][R2.64], R4 ;  /* 0x0000000402007986 */ /* 0x0011e2000c101b24 */
[----:B------:R-:W-:Y:S05]  /*7830*/  BRA `(.L_x_8748) ;  /* 0x0000000800e47947 */ /* 0x000fea0003800000 */
.L_x_8754:
[----:B------:R-:W0:Y:S01]  /*7840*/  I2F.S64 R8, R8 ;  /* 0x0000000800087312 */ /* 0x000e220000301400 */
[----:B------:R-:W-:Y:S01]  /*7850*/  IMAD.MOV.U32 R16, RZ, RZ, R24 ;  /* 0x000000ffff107224 */ /* 0x000fe200078e0018 */
[----:B0-----:R-:W-:-:S04]  /*7860*/  F2FP.F16.F32.PACK_AB R5, RZ, R8 ;  /* 0x00000008ff05723e */ /* 0x001fc800000000ff */
[----:B------:R-:W-:-:S05]  /*7870*/  PRMT R5, R5, 0x5410, RZ ;  /* 0x0000541005057816 */ /* 0x000fca00000000ff */
[----:B------:R0:W-:Y:S01]  /*7880*/  STG.E desc[UR36][R2.64], R5 ;  /* 0x0000000502007986 */ /* 0x0001e2000c101924 */
[----:B------:R-:W-:Y:S05]  /*7890*/  BRA `(.L_x_8748) ;  /* 0x0000000800cc7947 */ /* 0x000fea0003800000 */
.L_x_8753:
[----:B------:R-:W0:Y:S01]  /*78a0*/  I2F.F64.S64 R8, R8 ;  /* 0x0000000800087312 */ /* 0x000e220000301c00 */
[----:B------:R-:W-:Y:S01]  /*78b0*/  IMAD.MOV.U32 R16, RZ, RZ, R24 ;  /* 0x000000ffff107224 */ /* 0x000fe200078e0018 */
[----:B0-----:R0:W-:Y:S01]  /*78c0*/  STG.E.64 desc[UR36][R2.64], R8 ;  /* 0x0000000802007986 */ /* 0x0011e2000c101b24 */
[----:B------:R-:W-:Y:S05]  /*78d0*/  BRA `(.L_x_8748) ;  /* 0x0000000800bc7947 */ /* 0x000fea0003800000 */
.L_x_8743:
        /* <DEDUP_REMOVED lines=8> */
[----:B------:R-:W-:Y:S01]  /*7960*/  ISETP.NE.U32.AND P0, PT, R8, RZ, PT ;  /* 0x000000ff0800720c */ /* 0x000fe20003f05070 */
[----:B------:R-:W-:-:S03]  /*7970*/  IMAD.MOV.U32 R16, RZ, RZ, R24 ;  /* 0x000000ffff107224 */ /* 0x000fc600078e0018 */
[----:B------:R-:W-:-:S04]  /*7980*/  ISETP.NE.AND.EX P0, PT, R9, RZ, PT, P0 ;  /* 0x000000ff0900720c */ /* 0x000fc80003f05300 */
[----:B------:R-:W-:-:S05]  /*7990*/  SEL R5, RZ, 0x1, !P0 ;  /* 0x00000001ff057807 */ /* 0x000fca0004000000 */
[----:B------:R0:W-:Y:S01]  /*79a0*/  STG.E.U8 desc[UR36][R2.64], R5 ;  /* 0x0000000502007986 */ /* 0x0001e2000c101124 */
[----:B------:R-:W-:Y:S05]  /*79b0*/  BRA `(.L_x_8748) ;  /* 0x0000000800847947 */ /* 0x000fea0003800000 */
.L_x_8757:
[----:B------:R-:W-:Y:S01]  /*79c0*/  CS2R R10, SRZ ;  /* 0x00000000000a7805 */ /* 0x000fe2000001ff00 */
[----:B------:R-:W0:Y:S01]  /*79d0*/  I2F.F64.S64 R8, R8 ;  /* 0x0000000800087312 */ /* 0x000e220000301c00 */
[----:B------:R-:W-:-:S03]  /*79e0*/  IMAD.MOV.U32 R16, RZ, RZ, R24 ;  /* 0x000000ffff107224 */ /* 0x000fc600078e0018 */
[----:B0-----:R0:W-:Y:S01]  /*79f0*/  STG.E.128 desc[UR36][R2.64], R8 ;  /* 0x0000000802007986 */ /* 0x0011e2000c101d24 */
[----:B------:R-:W-:Y:S05]  /*7a00*/  BRA `(.L_x_8748) ;  /* 0x0000000800707947 */ /* 0x000fea0003800000 */
.L_x_8756:
        /* <DEDUP_REMOVED lines=19> */
.L_x_8761:
[----:B------:R-:W-:Y:S05]  /*7b40*/  BSYNC.RECONVERGENT B0 ;  /* 0x0000000000007941 */ /* 0x000fea0003800200 */
.L_x_8760:
[----:B------:R-:W-:Y:S01]  /*7b50*/  LOP3.LUT R5, R0, 0x80, R5, 0xf8, !PT ;  /* 0x0000008000057812 */ /* 0x000fe200078ef805 */
[----:B------:R-:W-:-:S04]  /*7b60*/  IMAD.MOV.U32 R16, RZ, RZ, R24 ;  /* 0x000000ffff107224 */ /* 0x000fc800078e0018 */
[----:B------:R0:W-:Y:S01]  /*7b70*/  STG.E.U8 desc[UR36][R2.64], R5 ;  /* 0x0000000502007986 */ /* 0x0001e2000c101124 */
[----:B------:R-:W-:Y:S05]  /*7b80*/  BRA `(.L_x_8748) ;  /* 0x0000000800107947 */ /* 0x000fea0003800000 */
.L_x_8759:
        /* <DEDUP_REMOVED lines=15> */
.L_x_8763:
[----:B------:R-:W-:Y:S05]  /*7c80*/  BSYNC.RECONVERGENT B0 ;  /* 0x0000000000007941 */ /* 0x000fea0003800200 */
.L_x_8762:
[----:B------:R-:W-:Y:S01]  /*7c90*/  LOP3.LUT R5, R0, 0x80, R5, 0xf8, !PT ;  /* 0x0000008000057812 */ /* 0x000fe200078ef805 */
[----:B------:R-:W-:-:S04]  /*7ca0*/  IMAD.MOV.U32 R16, RZ, RZ, R24 ;  /* 0x000000ffff107224 */ /* 0x000fc800078e0018 */
[----:B------:R0:W-:Y:S01]  /*7cb0*/  STG.E.U8 desc[UR36][R2.64], R5 ;  /* 0x0000000502007986 */ /* 0x0001e2000c101124 */
[----:B------:R-:W-:Y:S05]  /*7cc0*/  BRA `(.L_x_8748) ;  /* 0x0000000400c07947 */ /* 0x000fea0003800000 */
.L_x_8758:
[----:B------:R-:W0:Y:S01]  /*7cd0*/  I2F.S64 R0, R8 ;  /* 0x0000000800007312 */ /* 0x000e220000301400 */
[----:B------:R-:W-:Y:S01]  /*7ce0*/  IMAD.MOV.U32 R16, RZ, RZ, R24 ;  /* 0x000000ffff107224 */ /* 0x000fe200078e0018 */
[----:B0-----:R-:W-:-:S05]  /*7cf0*/  F2FP.BF16.F32.PACK_AB R0, RZ, R0 ;  /* 0x00000000ff00723e */ /* 0x001fca00000010ff */
[----:B------:R0:W-:Y:S01]  /*7d00*/  STG.E.U16 desc[UR36][R2.64], R0 ;  /* 0x0000000002007986 */ /* 0x0001e2000c101524 */
[----:B------:R-:W-:Y:S05]  /*7d10*/  BRA `(.L_x_8748) ;  /* 0x0000000400ac7947 */ /* 0x000fea0003800000 */
.L_x_8755:
        /* <DEDUP_REMOVED lines=9> */
[----:B------:R-:W-:Y:S01]  /*7db0*/  IMAD.MOV.U32 R16, RZ, RZ, R24 ;  /* 0x000000ffff107224 */ /* 0x000fe200078e0018 */
[----:B------:R-:W-:Y:S06]  /*7dc0*/  BRA `(.L_x_8748) ;  /* 0x0000000400807947 */ /* 0x000fec0003800000 */
.L_x_8766:
        /* <DEDUP_REMOVED lines=13> */
.L_x_8769:
[----:B------:R-:W-:-:S04]  /*7ea0*/  SHF.R.U32.HI R0, RZ, 0x14, R5 ;  /* 0x00000014ff007819 */ /* 0x000fc80000011605 */
[----:B------:R-:W-:-:S04]  /*7eb0*/  LOP3.LUT R0, R0, 0x1, RZ, 0xc0, !PT ;  /* 0x0000000100007812 */ /* 0x000fc800078ec0ff */
[----:B------:R-:W-:-:S04]  /*7ec0*/  IADD3 R0, PT, PT, R5, 0x487ffff, R0 ;  /* 0x0487ffff05007810 */ /* 0x000fc80007ffe000 */
[----:B------:R-:W-:-:S04]  /*7ed0*/  SHF.R.U32.HI R0, RZ, 0x14, R0 ;  /* 0x00000014ff007819 */ /* 0x000fc80000011600 */
[----:B------:R-:W-:-:S07]  /*7ee0*/  LOP3.LUT R4, R0, 0xff, RZ, 0xc0, !PT ;  /* 0x000000ff00047812 */ /* 0x000fce00078ec0ff */
.L_x_8770:
[----:B------:R-:W-:-:S04]  /*7ef0*/  SHF.R.U32.HI R5, RZ, 0x18, R5 ;  /* 0x00000018ff057819 */ /* 0x000fc80000011605 */
[----:B------:R-:W-:-:S04]  /*7f00*/  LOP3.LUT R4, R4, 0x80, R5, 0xf8, !PT ;  /* 0x0000008004047812 */ /* 0x000fc800078ef805 */
[----:B------:R-:W-:-:S07]  /*7f10*/  PRMT R0, R4, 0x7610, R0 ;  /* 0x0000761004007816 */ /* 0x000fce0000000000 */
.L_x_8768:
[----:B------:R-:W-:Y:S05]  /*7f20*/  BSYNC.RECONVERGENT B0 ;  /* 0x0000000000007941 */ /* 0x000fea0003800200 */
.L_x_8767:
[----:B------:R0:W-:Y:S01]  /*7f30*/  STG.E.U8 desc[UR36][R2.64], R0 ;  /* 0x0000000002007986 */ /* 0x0001e2000c101124 */
[----:B------:R-:W-:Y:S01]  /*7f40*/  IMAD.MOV.U32 R16, RZ, RZ, R24 ;  /* 0x000000ffff107224 */ /* 0x000fe200078e0018 */
[----:B------:R-:W-:Y:S06]  /*7f50*/  BRA `(.L_x_8748) ;  /* 0x00000004001c7947 */ /* 0x000fec0003800000 */
.L_x_8765:
        /* <DEDUP_REMOVED lines=13> */
.L_x_8773:
[----:B------:R-:W-:-:S04]  /*8030*/  SHF.R.U32.HI R0, RZ, 0x15, R5 ;  /* 0x00000015ff007819 */ /* 0x000fc80000011605 */
[----:B------:R-:W-:-:S04]  /*8040*/  LOP3.LUT R0, R0, 0x1, RZ, 0xc0, !PT ;  /* 0x0000000100007812 */ /* 0x000fc800078ec0ff */
[----:B------:R-:W-:-:S04]  /*8050*/  IADD3 R0, PT, PT, R5, 0x88fffff, R0 ;  /* 0x088fffff05007810 */ /* 0x000fc80007ffe000 */
[----:B------:R-:W-:-:S04]  /*8060*/  SHF.R.U32.HI R0, RZ, 0x15, R0 ;  /* 0x00000015ff007819 */ /* 0x000fc80000011600 */
[----:B------:R-:W-:-:S07]  /*8070*/  LOP3.LUT R4, R0, 0xff, RZ, 0xc0, !PT ;  /* 0x000000ff00047812 */ /* 0x000fce00078ec0ff */
.L_x_8774:
[----:B------:R-:W-:-:S04]  /*8080*/  SHF.R.U32.HI R5, RZ, 0x18, R5 ;  /* 0x00000018ff057819 */ /* 0x000fc80000011605 */
[----:B------:R-:W-:-:S04]  /*8090*/  LOP3.LUT R4, R4, 0x80, R5, 0xf8, !PT ;  /* 0x0000008004047812 */ /* 0x000fc800078ef805 */
[----:B------:R-:W-:-:S07]  /*80a0*/  PRMT R0, R4, 0x7610, R0 ;  /* 0x0000761004007816 */ /* 0x000fce0000000000 */
.L_x_8772:
[----:B------:R-:W-:Y:S05]  /*80b0*/  BSYNC.RECONVERGENT B0 ;  /* 0x0000000000007941 */ /* 0x000fea0003800200 */
.L_x_8771:
[----:B------:R0:W-:Y:S01]  /*80c0*/  STG.E.U8 desc[UR36][R2.64], R0 ;  /* 0x0000000002007986 */ /* 0x0001e2000c101124 */
[----:B------:R-:W-:Y:S01]  /*80d0*/  IMAD.MOV.U32 R16, RZ, RZ, R24 ;  /* 0x000000ffff107224 */ /* 0x000fe200078e0018 */
[----:B------:R-:W-:Y:S06]  /*80e0*/  BRA `(.L_x_8748) ;  /* 0x0000000000b87947 */ /* 0x000fec0003800000 */
.L_x_8764:
[----:B------:R-:W-:-:S13]  /*80f0*/  ISETP.NE.AND P0, PT, R0, 0x1c, PT ;  /* 0x0000001c0000780c */ /* 0x000fda0003f05270 */
[----:B------:R-:W-:Y:S05]  /*8100*/  @!P0 BRA `(.L_x_8775) ;  /* 0x0000000000a88947 */ /* 0x000fea0003800000 */
[----:B------:R-:W-:-:S13]  /*8110*/  ISETP.NE.AND P0, PT, R0, 0x1d, PT ;  /* 0x0000001d0000780c */ /* 0x000fda0003f05270 */
[----:B------:R-:W-:Y:S05]  /*8120*/  @!P0 BRA `(.L_x_8776) ;  /* 0x0000000000948947 */ /* 0x000fea0003800000 */
[----:B------:R-:W-:-:S13]  /*8130*/  ISETP.NE.AND P0, PT, R0, 0x2c, PT ;  /* 0x0000002c0000780c */ /* 0x000fda0003f05270 */
[----:B------:R-:W-:Y:S05]  /*8140*/  @!P0 BRA `(.L_x_8777) ;  /* 0x0000000000488947 */ /* 0x000fea0003800000 */
.L_x_8747:
[----:B------:R-:W-:Y:S01]  /*8150*/  MOV R0, 0x100 ;  /* 0x0000010000007802 */ /* 0x000fe20000000f00 */
[----:B------:R-:W0:Y:S01]  /*8160*/  LDCU.64 UR6, c[0x4][0xf0] ;  /* 0x01001e00ff0677ac */ /* 0x000e220008000a00 */
[----:B------:R-:W-:Y:S02]  /*8170*/  IMAD.MOV.U32 R8, RZ, RZ, 0x65 ;  /* 0x00000065ff087424 */ /* 0x000fe400078e00ff */
[----:B------:R2:W3:Y:S01]  /*8180*/  LDC.64 R2, c[0x4][R0] ;  /* 0x0100000000027b82 */ /* 0x0004e20000000a00 */
[----:B------:R-:W4:Y:S01]  /*8190*/  LDCU.64 UR8, c[0x4][0xf8] ;  /* 0x01001f00ff0877ac */ /* 0x000f220008000a00 */
[----:B-1----:R-:W-:Y:S02]  /*81a0*/  IMAD.MOV.U32 R12, RZ, RZ, 0x1 ;  /* 0x00000001ff0c7424 */ /* 0x002fe400078e00ff */
[----:B------:R-:W-:Y:S01]  /*81b0*/  IMAD.MOV.U32 R13, RZ, RZ, RZ ;  /* 0x000000ffff0d7224 */ /* 0x000fe200078e00ff */
[----:B------:R-:W1:Y:S01]  /*81c0*/  LDCU.64 UR4, c[0x4][0x8] ;  /* 0x01000100ff0477ac */ /* 0x000e620008000a00 */
[----:B0-----:R-:W-:-:S02]  /*81d0*/  IMAD.U32 R4, RZ, RZ, UR6 ;  /* 0x00000006ff047e24 */ /* 0x001fc4000f8e00ff */
[----:B------:R-:W-:Y:S02]  /*81e0*/  IMAD.U32 R5, RZ, RZ, UR7 ;  /* 0x00000007ff057e24 */ /* 0x000fe4000f8e00ff */
[----:B----4-:R-:W-:Y:S02]  /*81f0*/  IMAD.U32 R6, RZ, RZ, UR8 ;  /* 0x00000008ff067e24 */ /* 0x010fe4000f8e00ff */
[----:B------:R-:W-:Y:S02]  /*8200*/  IMAD.U32 R7, RZ, RZ, UR9 ;  /* 0x00000009ff077e24 */ /* 0x000fe4000f8e00ff */
[----:B-1----:R-:W-:Y:S02]  /*8210*/  IMAD.U32 R10, RZ, RZ, UR4 ;  /* 0x00000004ff0a7e24 */ /* 0x002fe4000f8e00ff */
[----:B--2---:R-:W-:-:S07]  /*8220*/  IMAD.U32 R11, RZ, RZ, UR5 ;  /* 0x00000005ff0b7e24 */ /* 0x004fce000f8e00ff */
[----:B------:R-:W-:-:S07]  /*8230*/  LEPC R20, `(.L_x_8778) ;  /* 0x000000001014794e */ /* 0x000fce0000000000 */
[----:B---3--:R-:W-:Y:S05]  /*8240*/  CALL.ABS.NOINC R2 ;  /* 0x0000000002007343 */ /* 0x008fea0003c00000 */
.L_x_8778:
[----:B------:R-:W-:Y:S01]  /*8250*/  IMAD.MOV.U32 R16, RZ, RZ, R24 ;  /* 0x000000ffff107224 */ /* 0x000fe200078e0018 */
[----:B------:R-:W-:Y:S06]  /*8260*/  BRA `(.L_x_8748) ;  /* 0x0000000000587947 */ /* 0x000fec0003800000 */
.L_x_8777:
[----:B------:R-:W0:Y:S01]  /*8270*/  I2F.S64 R8, R8 ;  /* 0x0000000800087312 */ /* 0x000e220000301400 */
[----:B------:R-:W-:Y:S01]  /*8280*/  IMAD.MOV.U32 R16, RZ, RZ, R24 ;  /* 0x000000ffff107224 */ /* 0x000fe200078e0018 */
        /* <DEDUP_REMOVED lines=15> */
.L_x_8776:
[----:B------:R0:W-:Y:S01]  /*8380*/  STG.E.64 desc[UR36][R2.64], R8 ;  /* 0x0000000802007986 */ /* 0x0001e2000c101b24 */
[----:B------:R-:W-:Y:S01]  /*8390*/  IMAD.MOV.U32 R16, RZ, RZ, R24 ;  /* 0x000000ffff107224 */ /* 0x000fe200078e0018 */
[----:B------:R-:W-:Y:S06]  /*83a0*/  BRA `(.L_x_8748) ;  /* 0x0000000000087947 */ /* 0x000fec0003800000 */
.L_x_8775:
[----:B------:R0:W-:Y:S01]  /*83b0*/  STG.E desc[UR36][R2.64], R8 ;  /* 0x0000000802007986 */ /* 0x0001e2000c101924 */
[----:B------:R-:W-:-:S07]  /*83c0*/  IMAD.MOV.U32 R16, RZ, RZ, R24 ;  /* 0x000000ffff107224 */ /* 0x000fce00078e0018 */
.L_x_8748:
[----:B------:R-:W-:-:S13]  /*83d0*/  ISETP.GE.AND P0, PT, R16, R25, PT ;  /* 0x000000191000720c */ /* 0x000fda0003f06270 */
[----:B------:R-:W-:Y:S05]  /*83e0*/  @P0 BREAK.RELIABLE B6 ;  /* 0x0000000000060942 */ /* 0x000fea0003800100 */
[----:B------:R-:W-:Y:S05]  /*83f0*/  @P0 BRA `(.L_x_8779) ;  /* 0x0000001c00300947 */ /* 0x000fea0003800000 */
[----:B------:R-:W5:Y:S01]  /*8400*/  LDCU UR4, c[0x0][0x410] ;  /* 0x00008200ff0477ac */ /* 0x000f620008000800 */
[----:B0-234-:R-:W0:Y:S01]  /*8410*/  LDC.64 R2, c[0x0][0x3f0] ;  /* 0x0000fc00ff027b82 */ /* 0x01de220000000a00 */
        /* <DEDUP_REMOVED lines=18> */
.L_x_8783:
[----:B------:R0:W-:Y:S01]  /*8540*/  STG.E.U8 desc[UR36][R2.64], R22 ;  /* 0x0000001602007986 */ /* 0x0001e2000c101124 */
[----:B------:R-:W-:Y:S05]  /*8550*/  BRA `(.L_x_8785) ;  /* 0x0000000c00347947 */ /* 0x000fea0003800000 */
.L_x_8782:
        /* <DEDUP_REMOVED lines=8> */
.L_x_8787:
[----:B------:R0:W-:Y:S01]  /*85e0*/  STG.E desc[UR36][R2.64], R22 ;  /* 0x0000001602007986 */ /* 0x0001e2000c101924 */
[----:B------:R-:W-:Y:S05]  /*85f0*/  BRA `(.L_x_8785) ;  /* 0x0000000c000c7947 */ /* 0x000fea0003800000 */
.L_x_8786:
[----:B------:R0:W-:Y:S01]  /*8600*/  STG.E.U16 desc[UR36][R2.64], R22 ;  /* 0x0000001602007986 */ /* 0x0001e2000c101524 */
[----:B------:R-:W-:Y:S05]  /*8610*/  BRA `(.L_x_8785) ;  /* 0x0000000c00047947 */ /* 0x000fea0003800000 */
.L_x_8781:
        /* <DEDUP_REMOVED lines=9> */
.L_x_8789:
[----:B------:R-:W0:Y:S02]  /*86b0*/  I2F.S64 R0, R22 ;  /* 0x0000001600007312 */ /* 0x000e240000301400 */
[----:B0-----:R-:W-:-:S05]  /*86c0*/  F2FP.F16.F32.PACK_AB R0, RZ, R0 ;  /* 0x00000000ff00723e */ /* 0x001fca00000000ff */
[----:B------:R0:W-:Y:S01]  /*86d0*/  STG.E.U16 desc[UR36][R2.64], R0 ;  /* 0x0000000002007986 */ /* 0x0001e2000c101524 */
[----:B------:R-:W-:Y:S05]  /*86e0*/  BRA `(.L_x_8785) ;  /* 0x0000000800d07947 */ /* 0x000fea0003800000 */
.L_x_8788:
        /* <DEDUP_REMOVED lines=10> */
.L_x_8791:
[----:B------:R-:W0:Y:S02]  /*8790*/  I2F.S64 R22, R22 ;  /* 0x0000001600167312 */ /* 0x000e240000301400 */
[----:B0-----:R-:W-:-:S04]  /*87a0*/  F2FP.F16.F32.PACK_AB R5, RZ, R22 ;  /* 0x00000016ff05723e */ /* 0x001fc800000000ff */
[----:B------:R-:W-:-:S05]  /*87b0*/  PRMT R5, R5, 0x5410, RZ ;  /* 0x0000541005057816 */ /* 0x000fca00000000ff */
[----:B------:R0:W-:Y:S01]  /*87c0*/  STG.E desc[UR36][R2.64], R5 ;  /* 0x0000000502007986 */ /* 0x0001e2000c101924 */
[----:B------:R-:W-:Y:S05]  /*87d0*/  BRA `(.L_x_8785) ;  /* 0x0000000800947947 */ /* 0x000fea0003800000 */
.L_x_8790:
[----:B------:R-:W0:Y:S02]  /*87e0*/  I2F.F64.S64 R22, R22 ;  /* 0x0000001600167312 */ /* 0x000e240000301c00 */
[----:B0-----:R0:W-:Y:S01]  /*87f0*/  STG.E.64 desc[UR36][R2.64], R22 ;  /* 0x0000001602007986 */ /* 0x0011e2000c101b24 */
[----:B------:R-:W-:Y:S05]  /*8800*/  BRA `(.L_x_8785) ;  /* 0x0000000800887947 */ /* 0x000fea0003800000 */
.L_x_8780:
        /* <DEDUP_REMOVED lines=12> */
.L_x_8795:
        /* <DEDUP_REMOVED lines=18> */
.L_x_8798:
[----:B------:R-:W-:-:S04]  /*89f0*/  SHF.R.U32.HI R5, RZ, 0x18, R5 ;  /* 0x00000018ff057819 */ /* 0x000fc80000011605 */
[----:B------:R-:W-:-:S07]  /*8a00*/  LOP3.LUT R0, R0, 0x80, R5, 0xf8, !PT ;  /* 0x0000008000007812 */ /* 0x000fce00078ef805 */
.L_x_8797:
[----:B------:R-:W-:Y:S05]  /*8a10*/  BSYNC.RECONVERGENT B0 ;  /* 0x0000000000007941 */ /* 0x000fea0003800200 */
.L_x_8796:
[----:B------:R0:W-:Y:S01]  /*8a20*/  STG.E.U8 desc[UR36][R2.64], R0 ;  /* 0x0000000002007986 */ /* 0x0001e2000c101124 */
[----:B------:R-:W-:Y:S05]  /*8a30*/  BRA `(.L_x_8785) ;  /* 0x0000000400fc7947 */ /* 0x000fea0003800000 */
.L_x_8794:
        /* <DEDUP_REMOVED lines=18> */
.L_x_8801:
[----:B------:R-:W-:-:S04]  /*8b60*/  SHF.R.U32.HI R5, RZ, 0x18, R5 ;  /* 0x00000018ff057819 */ /* 0x000fc80000011605 */
[----:B------:R-:W-:-:S07]  /*8b70*/  LOP3.LUT R0, R0, 0x80, R5, 0xf8, !PT ;  /* 0x0000008000007812 */ /* 0x000fce00078ef805 */
.L_x_8800:
[----:B------:R-:W-:Y:S05]  /*8b80*/  BSYNC.RECONVERGENT B0 ;  /* 0x0000000000007941 */ /* 0x000fea0003800200 */
.L_x_8799:
[----:B------:R0:W-:Y:S01]  /*8b90*/  STG.E.U8 desc[UR36][R2.64], R0 ;  /* 0x0000000002007986 */ /* 0x0001e2000c101124 */
[----:B------:R-:W-:Y:S05]  /*8ba0*/  BRA `(.L_x_8785) ;  /* 0x0000000400a07947 */ /* 0x000fea0003800000 */
.L_x_8793:
        /* <DEDUP_REMOVED lines=22> */
.L_x_8803:
[----:B------:R0:W-:Y:S01]  /*8d10*/  STG.E.64 desc[UR36][R2.64], R22 ;  /* 0x0000001602007986 */ /* 0x0001e2000c101b24 */
[----:B------:R-:W-:Y:S05]  /*8d20*/  BRA `(.L_x_8785) ;  /* 0x0000000400407947 */ /* 0x000fea0003800000 */
.L_x_8802:
[----:B------:R0:W-:Y:S01]  /*8d30*/  STG.E desc[UR36][R2.64], R22 ;  /* 0x0000001602007986 */ /* 0x0001e2000c101924 */
[----:B------:R-:W-:Y:S05]  /*8d40*/  BRA `(.L_x_8785) ;  /* 0x0000000400387947 */ /* 0x000fea0003800000 */
.L_x_8792:
        /* <DEDUP_REMOVED lines=11> */
.L_x_8805:
[----:B------:R-:W-:Y:S01]  /*8e00*/  CS2R R6, SRZ ;  /* 0x0000000000067805 */ /* 0x000fe2000001ff00 */
[----:B------:R-:W0:Y:S04]  /*8e10*/  I2F.F64.S64 R4, R22 ;  /* 0x0000001600047312 */ /* 0x000e280000301c00 */
[----:B0-----:R4:W-:Y:S01]  /*8e20*/  STG.E.128 desc[UR36][R2.64], R4 ;  /* 0x0000000402007986 */ /* 0x0019e2000c101d24 */
[----:B------:R-:W-:Y:S05]  /*8e30*/  BRA `(.L_x_8785) ;  /* 0x0000000000fc7947 */ /* 0x000fea0003800000 */
.L_x_8804:
[----:B------:R-:W-:-:S13]  /*8e40*/  ISETP.NE.AND P0, PT, R0, 0xf, PT ;  /* 0x0000000f0000780c */ /* 0x000fda0003f05270 */
[----:B------:R-:W-:Y:S05]  /*8e50*/  @!P0 BRA `(.L_x_8806) ;  /* 0x0000000000e88947 */ /* 0x000fea0003800000 */
[----:B------:R-:W-:-:S13]  /*8e60*/  ISETP.NE.AND P0, PT, R0, 0x17, PT ;  /* 0x000000170000780c */ /* 0x000fda0003f05270 */
[----:B------:R-:W-:Y:S05]  /*8e70*/  @!P0 BRA `(.L_x_8807) ;  /* 0x0000000000908947 */ /* 0x000fea0003800000 */
[----:B------:R-:W-:-:S13]  /*8e80*/  ISETP.NE.AND P0, PT, R0, 0x18, PT ;  /* 0x000000180000780c */ /* 0x000fda0003f05270 */
[----:B------:R-:W-:Y:S05]  /*8e90*/  @!P0 BRA `(.L_x_8808) ;  /* 0x0000000000448947 */ /* 0x000fea0003800000 */
.L_x_8784:
        /* <DEDUP_REMOVED lines=16> */
.L_x_8809:
[----:B------:R-:W-:Y:S05]  /*8fa0*/  BRA `(.L_x_8785) ;  /* 0x0000000000a07947 */ /* 0x000fea0003800000 */
.L_x_8808:
        /* <DEDUP_REMOVED lines=13> */
.L_x_8811:
[----:B------:R-:W-:Y:S05]  /*9080*/  BSYNC.RECONVERGENT B0 ;  /* 0x0000000000007941 */ /* 0x000fea0003800200 */
.L_x_8810:
[----:B------:R-:W-:-:S05]  /*9090*/  LOP3.LUT R5, R0, 0x80, R5, 0xf8, !PT ;  /* 0x0000008000057812 */ /* 0x000fca00078ef805 */
[----:B------:R3:W-:Y:S01]  /*90a0*/  STG.E.U8 desc[UR36][R2.64], R5 ;  /* 0x0000000502007986 */ /* 0x0007e2000c101124 */
[----:B------:R-:W-:Y:S05]  /*90b0*/  BRA `(.L_x_8785) ;  /* 0x00000000005c7947 */ /* 0x000fea0003800000 */
.L_x_8807:
        /* <DEDUP_REMOVED lines=12> */
.L_x_8813:
[----:B------:R-:W-:Y:S01]  /*9180*/  IMAD.MOV.U32 R0, RZ, RZ, 0x7f ;  /* 0x0000007fff007424 */ /* 0x000fe200078e00ff */
[----:B------:R-:W-:-:S04]  /*9190*/  ISETP.GT.U32.AND P0, PT, R4, 0x7f800000, PT ;  /* 0x7f8000000400780c */ /* 0x000fc80003f04070 */
[----:B------:R-:W-:-:S09]  /*91a0*/  SEL R0, R0, 0x7c, P0 ;  /* 0x0000007c00007807 */ /* 0x000fd20000000000 */
.L_x_8814:
[----:B------:R-:W-:Y:S05]  /*91b0*/  BSYNC.RECONVERGENT B0 ;  /* 0x0000000000007941 */ /* 0x000fea0003800200 */
.L_x_8812:
[----:B------:R-:W-:-:S04]  /*91c0*/  SHF.R.U32.HI R5, RZ, 0x18, R5 ;  /* 0x00000018ff057819 */ /* 0x000fc80000011605 */
[----:B------:R-:W-:-:S05]  /*91d0*/  LOP3.LUT R5, R0, 0x80, R5, 0xf8, !PT ;  /* 0x0000008000057812 */ /* 0x000fca00078ef805 */
[----:B------:R2:W-:Y:S01]  /*91e0*/  STG.E.U8 desc[UR36][R2.64], R5 ;  /* 0x0000000502007986 */ /* 0x0005e2000c101124 */
[----:B------:R-:W-:Y:S05]  /*91f0*/  BRA `(.L_x_8785) ;  /* 0x00000000000c7947 */ /* 0x000fea0003800000 */
.L_x_8806:
[----:B------:R-:W0:Y:S02]  /*9200*/  I2F.S64 R0, R22 ;  /* 0x0000001600007312 */ /* 0x000e240000301400 */
[----:B0-----:R-:W-:-:S05]  /*9210*/  F2FP.BF16.F32.PACK_AB R0, RZ, R0 ;  /* 0x00000000ff00723e */ /* 0x001fca00000010ff */
[----:B------:R0:W-:Y:S02]  /*9220*/  STG.E.U16 desc[UR36][R2.64], R0 ;  /* 0x0000000002007986 */ /* 0x0001e4000c101524 */
.L_x_8785:
[----:B------:R-:W-:-:S07]  /*9230*/  VIADD R16, R16, 0x80 ;  /* 0x0000008010107836 */ /* 0x000fce0000000000 */
.L_x_8742:
[----:B------:R-:W-:-:S13]  /*9240*/  ISETP.GE.AND P0, PT, R16, R25, PT ;  /* 0x000000191000720c */ /* 0x000fda0003f06270 */
[----:B------:R-:W-:Y:S05]  /*9250*/  @P0 BREAK.RELIABLE B6 ;  /* 0x0000000000060942 */ /* 0x000fea0003800100 */
[----:B------:R-:W-:Y:S05]  /*9260*/  @P0 BRA `(.L_x_8779) ;  /* 0x0000000c00940947 */ /* 0x000fea0003800000 */
[----:B------:R-:W-:Y:S05]  /*9270*/  BSYNC.RELIABLE B6 ;  /* 0x0000000000067941 */ /* 0x000fea0003800100 */
.L_x_8741:
        /* <DEDUP_REMOVED lines=20> */
.L_x_8818:
[----:B------:R0:W-:Y:S01]  /*93c0*/  STG.E.U8 desc[UR36][R2.64], R34 ;  /* 0x0000002202007986 */ /* 0x0001e2000c101124 */
[----:B------:R-:W-:Y:S05]  /*93d0*/  BRA `(.L_x_8820) ;  /* 0x0000000c00347947 */ /* 0x000fea0003800000 */
.L_x_8817:
        /* <DEDUP_REMOVED lines=8> */
.L_x_8822:
[----:B------:R0:W-:Y:S01]  /*9460*/  STG.E desc[UR36][R2.64], R34 ;  /* 0x0000002202007986 */ /* 0x0001e2000c101924 */
[----:B------:R-:W-:Y:S05]  /*9470*/  BRA `(.L_x_8820) ;  /* 0x0000000c000c7947 */ /* 0x000fea0003800000 */
.L_x_8821:
[----:B------:R0:W-:Y:S01]  /*9480*/  STG.E.U16 desc[UR36][R2.64], R34 ;  /* 0x0000002202007986 */ /* 0x0001e2000c101524 */
[----:B------:R-:W-:Y:S05]  /*9490*/  BRA `(.L_x_8820) ;  /* 0x0000000c00047947 */ /* 0x000fea0003800000 */
.L_x_8816:
        /* <DEDUP_REMOVED lines=9> */
.L_x_8824:
[----:B------:R-:W0:Y:S02]  /*9530*/  I2F.S64 R0, R34 ;  /* 0x0000002200007312 */ /* 0x000e240000301400 */
[----:B0-----:R-:W-:-:S05]  /*9540*/  F2FP.F16.F32.PACK_AB R0, RZ, R0 ;  /* 0x00000000ff00723e */ /* 0x001fca00000000ff */
[----:B------:R0:W-:Y:S01]  /*9550*/  STG.E.U16 desc[UR36][R2.64], R0 ;  /* 0x0000000002007986 */ /* 0x0001e2000c101524 */
[----:B------:R-:W-:Y:S05]  /*9560*/  BRA `(.L_x_8820) ;  /* 0x0000000800d07947 */ /* 0x000fea0003800000 */
.L_x_8823:
        /* <DEDUP_REMOVED lines=10> */
.L_x_8826:
[----:B------:R-:W0:Y:S02]  /*9610*/  I2F.S64 R34, R34 ;  /* 0x0000002200227312 */ /* 0x000e240000301400 */
[----:B0-----:R-:W-:-:S04]  /*9620*/  F2FP.F16.F32.PACK_AB R5, RZ, R34 ;  /* 0x00000022ff05723e */ /* 0x001fc800000000ff */
[----:B------:R-:W-:-:S05]  /*9630*/  PRMT R5, R5, 0x5410, RZ ;  /* 0x0000541005057816 */ /* 0x000fca00000000ff */
[----:B------:R0:W-:Y:S01]  /*9640*/  STG.E desc[UR36][R2.64], R5 ;  /* 0x0000000502007986 */ /* 0x0001e2000c101924 */
[----:B------:R-:W-:Y:S05]  /*9650*/  BRA `(.L_x_8820) ;  /* 0x0000000800947947 */ /* 0x000fea0003800000 */
.L_x_8825:
[----:B------:R-:W0:Y:S02]  /*9660*/  I2F.F64.S64 R34, R34 ;  /* 0x0000002200227312 */ /* 0x000e240000301c00 */
[----:B0-----:R0:W-:Y:S01]  /*9670*/  STG.E.64 desc[UR36][R2.64], R34 ;  /* 0x0000002202007986 */ /* 0x0011e2000c101b24 */
[----:B------:R-:W-:Y:S05]  /*9680*/  BRA `(.L_x_8820) ;  /* 0x0000000800887947 */ /* 0x000fea0003800000 */
.L_x_8815:
        /* <DEDUP_REMOVED lines=12> */
.L_x_8830:
        /* <DEDUP_REMOVED lines=18> */
.L_x_8833:
[----:B------:R-:W-:-:S04]  /*9870*/  SHF.R.U32.HI R5, RZ, 0x18, R5 ;  /* 0x00000018ff057819 */ /* 0x000fc80000011605 */
[----:B------:R-:W-:-:S07]  /*9880*/  LOP3.LUT R0, R0, 0x80, R5, 0xf8, !PT ;  /* 0x0000008000007812 */ /* 0x000fce00078ef805 */
.L_x_8832:
[----:B------:R-:W-:Y:S05]  /*9890*/  BSYNC.RECONVERGENT B0 ;  /* 0x0000000000007941 */ /* 0x000fea0003800200 */
.L_x_8831:
[----:B------:R0:W-:Y:S01]  /*98a0*/  STG.E.U8 desc[UR36][R2.64], R0 ;  /* 0x0000000002007986 */ /* 0x0001e2000c101124 */
[----:B------:R-:W-:Y:S05]  /*98b0*/  BRA `(.L_x_8820) ;  /* 0x0000000400fc7947 */ /* 0x000fea0003800000 */
.L_x_8829:
        /* <DEDUP_REMOVED lines=18> */
.L_x_8836:
[----:B------:R-:W-:-:S04]  /*99e0*/  SHF.R.U32.HI R5, RZ, 0x18, R5 ;  /* 0x00000018ff057819 */ /* 0x000fc80000011605 */
[----:B------:R-:W-:-:S07]  /*99f0*/  LOP3.LUT R0, R0, 0x80, R5, 0xf8, !PT ;  /* 0x0000008000007812 */ /* 0x000fce00078ef805 */
.L_x_8835:
[----:B------:R-:W-:Y:S05]  /*9a00*/  BSYNC.RECONVERGENT B0 ;  /* 0x0000000000007941 */ /* 0x000fea0003800200 */
.L_x_8834:
[----:B------:R0:W-:Y:S01]  /*9a10*/  STG.E.U8 desc[UR36][R2.64], R0 ;  /* 0x0000000002007986 */ /* 0x0001e2000c101124 */
[----:B------:R-:W-:Y:S05]  /*9a20*/  BRA `(.L_x_8820) ;  /* 0x0000000400a07947 */ /* 0x000fea0003800000 */
.L_x_8828:
        /* <DEDUP_REMOVED lines=22> */
.L_x_8838:
[----:B------:R0:W-:Y:S01]  /*9b90*/  STG.E.64 desc[UR36][R2.64], R34 ;  /* 0x0000002202007986 */ /* 0x0001e2000c101b24 */
[----:B------:R-:W-:Y:S05]  /*9ba0*/  BRA `(.L_x_8820) ;  /* 0x0000000400407947 */ /* 0x000fea0003800000 */
.L_x_8837:
[----:B------:R0:W-:Y:S01]  /*9bb0*/  STG.E desc[UR36][R2.64], R34 ;  /* 0x0000002202007986 */ /* 0x0001e2000c101924 */
[----:B------:R-:W-:Y:S05]  /*9bc0*/  BRA `(.L_x_8820) ;  /* 0x0000000400387947 */ /* 0x000fea0003800000 */
.L_x_8827:
        /* <DEDUP_REMOVED lines=11> */
.L_x_8840:
[----:B------:R-:W-:Y:S01]  /*9c80*/  CS2R R6, SRZ ;  /* 0x0000000000067805 */ /* 0x000fe2000001ff00 */
[----:B------:R-:W0:Y:S04]  /*9c90*/  I2F.F64.S64 R4, R34 ;  /* 0x0000002200047312 */ /* 0x000e280000301c00 */
[----:B0-----:R2:W-:Y:S01]  /*9ca0*/  STG.E.128 desc[UR36][R2.64], R4 ;  /* 0x0000000402007986 */ /* 0x0015e2000c101d24 */
[----:B------:R-:W-:Y:S05]  /*9cb0*/  BRA `(.L_x_8820) ;  /* 0x0000000000fc7947 */ /* 0x000fea0003800000 */
.L_x_8839:
[----:B------:R-:W-:-:S13]  /*9cc0*/  ISETP.NE.AND P0, PT, R0, 0xf, PT ;  /* 0x0000000f0000780c */ /* 0x000fda0003f05270 */
[----:B------:R-:W-:Y:S05]  /*9cd0*/  @!P0 BRA `(.L_x_8841) ;  /* 0x0000000000e88947 */ /* 0x000fea0003800000 */
[----:B------:R-:W-:-:S13]  /*9ce0*/  ISETP.NE.AND P0, PT, R0, 0x17, PT ;  /* 0x000000170000780c */ /* 0x000fda0003f05270 */
[----:B------:R-:W-:Y:S05]  /*9cf0*/  @!P0 BRA `(.L_x_8842) ;  /* 0x0000000000908947 */ /* 0x000fea0003800000 */
[----:B------:R-:W-:-:S13]  /*9d00*/  ISETP.NE.AND P0, PT, R0, 0x18, PT ;  /* 0x000000180000780c */ /* 0x000fda0003f05270 */
[----:B------:R-:W-:Y:S05]  /*9d10*/  @!P0 BRA `(.L_x_8843) ;  /* 0x0000000000448947 */ /* 0x000fea0003800000 */
.L_x_8819:
        /* <DEDUP_REMOVED lines=16> */
.L_x_8844:
[----:B------:R-:W-:Y:S05]  /*9e20*/  BRA `(.L_x_8820) ;  /* 0x0000000000a07947 */ /* 0x000fea0003800000 */
.L_x_8843:
        /* <DEDUP_REMOVED lines=13> */
.L_x_8846:
[----:B------:R-:W-:Y:S05]  /*9f00*/  BSYNC.RECONVERGENT B0 ;  /* 0x0000000000007941 */ /* 0x000fea0003800200 */
.L_x_8845:
[----:B------:R-:W-:-:S05]  /*9f10*/  LOP3.LUT R5, R0, 0x80, R5, 0xf8, !PT ;  /* 0x0000008000057812 */ /* 0x000fca00078ef805 */
[----:B------:R4:W-:Y:S01]  /*9f20*/  STG.E.U8 desc[UR36][R2.64], R5 ;  /* 0x0000000502007986 */ /* 0x0009e2000c101124 */
[----:B------:R-:W-:Y:S05]  /*9f30*/  BRA `(.L_x_8820) ;  /* 0x00000000005c7947 */ /* 0x000fea0003800000 */
.L_x_8842:
        /* <DEDUP_REMOVED lines=12> */
.L_x_8848:
[----:B------:R-:W-:Y:S01]  /*a000*/  IMAD.MOV.U32 R0, RZ, RZ, 0x7f ;  /* 0x0000007fff007424 */ /* 0x000fe200078e00ff */
[----:B------:R-:W-:-:S04]  /*a010*/  ISETP.GT.U32.AND P0, PT, R4, 0x7f800000, PT ;  /* 0x7f8000000400780c */ /* 0x000fc80003f04070 */
[----:B------:R-:W-:-:S09]  /*a020*/  SEL R0, R0, 0x7c, P0 ;  /* 0x0000007c00007807 */ /* 0x000fd20000000000 */
.L_x_8849:
[----:B------:R-:W-:Y:S05]  /*a030*/  BSYNC.RECONVERGENT B0 ;  /* 0x0000000000007941 */ /* 0x000fea0003800200 */
.L_x_8847:
[----:B------:R-:W-:-:S04]  /*a040*/  SHF.R.U32.HI R5, RZ, 0x18, R5 ;  /* 0x00000018ff057819 */ /* 0x000fc80000011605 */
[----:B------:R-:W-:-:S05]  /*a050*/  LOP3.LUT R5, R0, 0x80, R5, 0xf8, !PT ;  /* 0x0000008000057812 */ /* 0x000fca00078ef805 */
[----:B------:R3:W-:Y:S01]  /*a060*/  STG.E.U8 desc[UR36][R2.64], R5 ;  /* 0x0000000502007986 */ /* 0x0007e2000c101124 */
[----:B------:R-:W-:Y:S05]  /*a070*/  BRA `(.L_x_8820) ;  /* 0x00000000000c7947 */ /* 0x000fea0003800000 */
.L_x_8841:
[----:B------:R-:W0:Y:S02]  /*a080*/  I2F.S64 R0, R34 ;  /* 0x0000002200007312 */ /* 0x000e240000301400 */
[----:B0-----:R-:W-:-:S05]  /*a090*/  F2FP.BF16.F32.PACK_AB R0, RZ, R0 ;  /* 0x00000000ff00723e */ /* 0x001fca00000010ff */
[----:B------:R0:W-:Y:S02]  /*a0a0*/  STG.E.U16 desc[UR36][R2.64], R0 ;  /* 0x0000000002007986 */ /* 0x0001e4000c101524 */
.L_x_8820:
[----:B------:R-:W-:-:S07]  /*a0b0*/  VIADD R16, R16, 0x80 ;  /* 0x0000008010107836 */ /* 0x000fce0000000000 */
.L_x_8779:
[----:B------:R-:W-:Y:S05]  /*a0c0*/  BSYNC.RECONVERGENT B7 ;  /* 0x0000000000077941 */ /* 0x000fea0003800200 */
.L_x_8740:
[----:B------:R-:W-:-:S13]  /*a0d0*/  ISETP.GE.AND P0, PT, R16, R25, PT ;  /* 0x000000191000720c */ /* 0x000fda0003f06270 */
[----:B------:R-:W-:Y:S05]  /*a0e0*/  @P0 EXIT ;  /* 0x000000000000094d */ /* 0x000fea0003800000 */
[----:B0-234-:R-:W0:Y:S01]  /*a0f0*/  LDC.64 R2, c[0x0][0x3f0] ;  /* 0x0000fc00ff027b82 */ /* 0x01de220000000a00 */
[----:B------:R-:W2:Y:S01]  /*a100*/  LDCU UR4, c[0x0][0x410] ;  /* 0x00008200ff0477ac */ /* 0x000ea20008000800 */
[----:B------:R-:W-:Y:S01]  /*a110*/  PRMT R0, R26, 0x9910, RZ ;  /* 0x000099101a007816 */ /* 0x000fe200000000ff */
[----:B------:R-:W-:-:S03]  /*a120*/  IMAD R16, R17, 0x200, R16 ;  /* 0x0000020011107824 */ /* 0x000fc600078e0210 */
[----:B------:R-:W-:Y:S01]  /*a130*/  ISETP.GT.AND P1, PT, R0, 0x9, PT ;  /* 0x000000090000780c */ /* 0x000fe20003f24270 */
[----:B--2---:R-:W-:-:S05]  /*a140*/  IMAD R5, R16, UR4, RZ ;  /* 0x0000000410057c24 */ /* 0x004fca000f8e02ff */
        /* <DEDUP_REMOVED lines=13> */
.L_x_8853:
[----:B------:R-:W-:Y:S01]  /*a220*/  STG.E.U8 desc[UR36][R2.64], R18 ;  /* 0x0000001202007986 */ /* 0x000fe2000c101124 */
[----:B------:R-:W-:Y:S05]  /*a230*/  EXIT ;  /* 0x000000000000794d */ /* 0x000fea0003800000 */
.L_x_8852:
        /* <DEDUP_REMOVED lines=8> */
.L_x_8856:
[----:B------:R-:W-:Y:S01]  /*a2c0*/  STG.E desc[UR36][R2.64], R18 ;  /* 0x0000001202007986 */ /* 0x000fe2000c101924 */
[----:B------:R-:W-:Y:S05]  /*a2d0*/  EXIT ;  /* 0x000000000000794d */ /* 0x000fea0003800000 */
.L_x_8855:
[----:B------:R-:W-:Y:S01]  /*a2e0*/  STG.E.U16 desc[UR36][R2.64], R18 ;  /* 0x0000001202007986 */ /* 0x000fe2000c101524 */
[----:B------:R-:W-:Y:S05]  /*a2f0*/  EXIT ;  /* 0x000000000000794d */ /* 0x000fea0003800000 */
.L_x_8851:
        /* <DEDUP_REMOVED lines=9> */
.L_x_8858:
[----:B------:R-:W0:Y:S02]  /*a390*/  I2F.S64 R0, R18 ;  /* 0x0000001200007312 */ /* 0x000e240000301400 */
[----:B0-----:R-:W-:-:S05]  /*a3a0*/  F2FP.F16.F32.PACK_AB R0, RZ, R0 ;  /* 0x00000000ff00723e */ /* 0x001fca00000000ff */
[----:B------:R-:W-:Y:S01]  /*a3b0*/  STG.E.U16 desc[UR36][R2.64], R0 ;  /* 0x0000000002007986 */ /* 0x000fe2000c101524 */
[----:B------:R-:W-:Y:S05]  /*a3c0*/  EXIT ;  /* 0x000000000000794d */ /* 0x000fea0003800000 */
.L_x_8857:
        /* <DEDUP_REMOVED lines=10> */
.L_x_8860:
[----:B------:R-:W0:Y:S02]  /*a470*/  I2F.S64 R18, R18 ;  /* 0x0000001200127312 */ /* 0x000e240000301400 */
[----:B0-----:R-:W-:-:S04]  /*a480*/  F2FP.F16.F32.PACK_AB R5, RZ, R18 ;  /* 0x00000012ff05723e */ /* 0x001fc800000000ff */
[----:B------:R-:W-:-:S05]  /*a490*/  PRMT R5, R5, 0x5410, RZ ;  /* 0x0000541005057816 */ /* 0x000fca00000000ff */
[----:B------:R-:W-:Y:S01]  /*a4a0*/  STG.E desc[UR36][R2.64], R5 ;  /* 0x0000000502007986 */ /* 0x000fe2000c101924 */
[----:B------:R-:W-:Y:S05]  /*a4b0*/  EXIT ;  /* 0x000000000000794d */ /* 0x000fea0003800000 */
.L_x_8859:
[----:B------:R-:W0:Y:S02]  /*a4c0*/  I2F.F64.S64 R18, R18 ;  /* 0x0000001200127312 */ /* 0x000e240000301c00 */
[----:B0-----:R-:W-:Y:S01]  /*a4d0*/  STG.E.64 desc[UR36][R2.64], R18 ;  /* 0x0000001202007986 */ /* 0x001fe2000c101b24 */
[----:B------:R-:W-:Y:S05]  /*a4e0*/  EXIT ;  /* 0x000000000000794d */ /* 0x000fea0003800000 */
.L_x_8850:
        /* <DEDUP_REMOVED lines=12> */
.L_x_8864:
        /* <DEDUP_REMOVED lines=18> */
.L_x_8867:
[----:B------:R-:W-:-:S04]  /*a6d0*/  SHF.R.U32.HI R5, RZ, 0x18, R5 ;  /* 0x00000018ff057819 */ /* 0x000fc80000011605 */
[----:B------:R-:W-:-:S07]  /*a6e0*/  LOP3.LUT R0, R0, 0x80, R5, 0xf8, !PT ;  /* 0x0000008000007812 */ /* 0x000fce00078ef805 */
.L_x_8866:
[----:B------:R-:W-:Y:S05]  /*a6f0*/  BSYNC.RECONVERGENT B0 ;  /* 0x0000000000007941 */ /* 0x000fea0003800200 */
.L_x_8865:
[----:B------:R-:W-:Y:S01]  /*a700*/  STG.E.U8 desc[UR36][R2.64], R0 ;  /* 0x0000000002007986 */ /* 0x000fe2000c101124 */
[----:B------:R-:W-:Y:S05]  /*a710*/  EXIT ;  /* 0x000000000000794d */ /* 0x000fea0003800000 */
.L_x_8863:
        /* <DEDUP_REMOVED lines=18> */
.L_x_8870:
[----:B------:R-:W-:-:S04]  /*a840*/  SHF.R.U32.HI R5, RZ, 0x18, R5 ;  /* 0x00000018ff057819 */ /* 0x000fc80000011605 */
[----:B------:R-:W-:-:S07]  /*a850*/  LOP3.LUT R0, R0, 0x80, R5, 0xf8, !PT ;  /* 0x0000008000007812 */ /* 0x000fce00078ef805 */
.L_x_8869:
[----:B------:R-:W-:Y:S05]  /*a860*/  BSYNC.RECONVERGENT B0 ;  /* 0x0000000000007941 */ /* 0x000fea0003800200 */
.L_x_8868:
[----:B------:R-:W-:Y:S01]  /*a870*/  STG.E.U8 desc[UR36][R2.64], R0 ;  /* 0x0000000002007986 */ /* 0x000fe2000c101124 */
[----:B------:R-:W-:Y:S05]  /*a880*/  EXIT ;  /* 0x000000000000794d */ /* 0x000fea0003800000 */
.L_x_8862:
        /* <DEDUP_REMOVED lines=22> */
.L_x_8872:
[----:B------:R-:W-:Y:S01]  /*a9f0*/  STG.E.64 desc[UR36][R2.64], R18 ;  /* 0x0000001202007986 */ /* 0x000fe2000c101b24 */
[----:B------:R-:W-:Y:S05]  /*aa00*/  EXIT ;  /* 0x000000000000794d */ /* 0x000fea0003800000 */
.L_x_8871:
[----:B------:R-:W-:Y:S01]  /*aa10*/  STG.E desc[UR36][R2.64], R18 ;  /* 0x0000001202007986 */ /* 0x000fe2000c101924 */
[----:B------:R-:W-:Y:S05]  /*aa20*/  EXIT ;  /* 0x000000000000794d */ /* 0x000fea0003800000 */
.L_x_8861:
        /* <DEDUP_REMOVED lines=11> */
.L_x_8874:
[----:B------:R-:W-:Y:S01]  /*aae0*/  CS2R R6, SRZ ;  /* 0x0000000000067805 */ /* 0x000fe2000001ff00 */
[----:B------:R-:W0:Y:S04]  /*aaf0*/  I2F.F64.S64 R4, R18 ;  /* 0x0000001200047312 */ /* 0x000e280000301c00 */
[----:B0-----:R-:W-:Y:S01]  /*ab00*/  STG.E.128 desc[UR36][R2.64], R4 ;  /* 0x0000000402007986 */ /* 0x001fe2000c101d24 */
[----:B------:R-:W-:Y:S05]  /*ab10*/  EXIT ;  /* 0x000000000000794d */ /* 0x000fea0003800000 */
.L_x_8873:
[----:B------:R-:W-:-:S13]  /*ab20*/  ISETP.NE.AND P0, PT, R0, 0xf, PT ;  /* 0x0000000f0000780c */ /* 0x000fda0003f05270 */
[----:B------:R-:W-:Y:S05]  /*ab30*/  @!P0 BRA `(.L_x_8875) ;  /* 0x0000000000e88947 */ /* 0x000fea0003800000 */
[----:B------:R-:W-:-:S13]  /*ab40*/  ISETP.NE.AND P0, PT, R0, 0x17, PT ;  /* 0x000000170000780c */ /* 0x000fda0003f05270 */
[----:B------:R-:W-:Y:S05]  /*ab50*/  @!P0 BRA `(.L_x_8876) ;  /* 0x0000000000908947 */ /* 0x000fea0003800000 */
[----:B------:R-:W-:-:S13]  /*ab60*/  ISETP.NE.AND P0, PT, R0, 0x18, PT ;  /* 0x000000180000780c */ /* 0x000fda0003f05270 */
[----:B------:R-:W-:Y:S05]  /*ab70*/  @!P0 BRA `(.L_x_8877) ;  /* 0x0000000000448947 */ /* 0x000fea0003800000 */
.L_x_8854:
        /* <DEDUP_REMOVED lines=16> */
.L_x_8878:
[----:B------:R-:W-:Y:S05]  /*ac80*/  EXIT ;  /* 0x000000000000794d */ /* 0x000fea0003800000 */
.L_x_8877:
        /* <DEDUP_REMOVED lines=13> */
.L_x_8880:
[----:B------:R-:W-:Y:S05]  /*ad60*/  BSYNC.RECONVERGENT B0 ;  /* 0x0000000000007941 */ /* 0x000fea0003800200 */
.L_x_8879:
[----:B------:R-:W-:-:S05]  /*ad70*/  LOP3.LUT R5, R0, 0x80, R5, 0xf8, !PT ;  /* 0x0000008000057812 */ /* 0x000fca00078ef805 */
[----:B------:R-:W-:Y:S01]  /*ad80*/  STG.E.U8 desc[UR36][R2.64], R5 ;  /* 0x0000000502007986 */ /* 0x000fe2000c101124 */
[----:B------:R-:W-:Y:S05]  /*ad90*/  EXIT ;  /* 0x000000000000794d */ /* 0x000fea0003800000 */
.L_x_8876:
        /* <DEDUP_REMOVED lines=12> */
.L_x_8882:
[----:B------:R-:W-:Y:S01]  /*ae60*/  IMAD.MOV.U32 R0, RZ, RZ, 0x7f ;  /* 0x0000007fff007424 */ /* 0x000fe200078e00ff */
[----:B------:R-:W-:-:S04]  /*ae70*/  ISETP.GT.U32.AND P0, PT, R4, 0x7f800000, PT ;  /* 0x7f8000000400780c */ /* 0x000fc80003f04070 */
[----:B------:R-:W-:-:S09]  /*ae80*/  SEL R0, R0, 0x7c, P0 ;  /* 0x0000007c00007807 */ /* 0x000fd20000000000 */
.L_x_8883:
[----:B------:R-:W-:Y:S05]  /*ae90*/  BSYNC.RECONVERGENT B0 ;  /* 0x0000000000007941 */ /* 0x000fea0003800200 */
.L_x_8881:
[----:B------:R-:W-:-:S04]  /*aea0*/  SHF.R.U32.HI R5, RZ, 0x18, R5 ;  /* 0x00000018ff057819 */ /* 0x000fc80000011605 */
[----:B------:R-:W-:-:S05]  /*aeb0*/  LOP3.LUT R5, R0, 0x80, R5, 0xf8, !PT ;  /* 0x0000008000057812 */ /* 0x000fca00078ef805 */
[----:B------:R-:W-:Y:S01]  /*aec0*/  STG.E.U8 desc[UR36][R2.64], R5 ;  /* 0x0000000502007986 */ /* 0x000fe2000c101124 */
[----:B------:R-:W-:Y:S05]  /*aed0*/  EXIT ;  /* 0x000000000000794d */ /* 0x000fea0003800000 */
.L_x_8875:
[----:B------:R-:W0:Y:S02]  /*aee0*/  I2F.S64 R0, R18 ;  /* 0x0000001200007312 */ /* 0x000e240000301400 */
[----:B0-----:R-:W-:-:S05]  /*aef0*/  F2FP.BF16.F32.PACK_AB R0, RZ, R0 ;  /* 0x00000000ff00723e */ /* 0x001fca00000010ff */
[----:B------:R-:W-:Y:S01]  /*af00*/  STG.E.U16 desc[UR36][R2.64], R0 ;  /* 0x0000000002007986 */ /* 0x000fe2000c101524 */
[----:B------:R-:W-:Y:S05]  /*af10*/  EXIT ;  /* 0x000000000000794d */ /* 0x000fea0003800000 */
.L_x_8884:
        /* <DEDUP_REMOVED lines=14> */
.L_x_17278:


//--------------------- .text._ZN2at6native18elementwise_kernelILi128ELi2EZNS0_22gpu_kernel_impl_nocastIZZNS0_73_GLOBAL__N__c8866d80_35_SparseBinaryOpIntersectionKernel_cu_7dd49032_323742_sparse_binary_op_intersection_kernel_implINS3_18CUDAKernelLauncherENS3_36CUDAValueSelectionIntersectionKernelINS3_9LhsProjOpEEElLl8EEEvRNS_6TensorERKS9_SC_RKSt6vectorIlSaIlEERKSt8optionalIS9_ESL_bbENKUlvE1_clEvEUllE_EEvRNS_18TensorIteratorBaseERKT_EUliE_EEviT1_ --------------------------
	.section	.text._ZN2at6native18elementwise_kernelILi128ELi2EZNS0_22gpu_kernel_impl_nocastIZZNS0_73_GLOBAL__N__c8866d80_35_SparseBinaryOpIntersectionKernel_cu_7dd49032_323742_sparse_binary_op_intersection_kernel_implINS3_18CUDAKernelLauncherENS3_36CUDAValueSelectionIntersectionKernelINS3_9LhsProjOpEEElLl8EEEvRNS_6TensorERKS9_SC_RKSt6vectorIlSaIlEERKSt8optionalIS9_ESL_bbENKUlvE1_clEvEUllE_EEvRNS_18TensorIteratorBaseERKT_EUliE_EEviT1_,"ax",@progbits
	.align	128
        .global         _ZN2at6native18elementwise_kernelILi128ELi2EZNS0_22gpu_kernel_impl_nocastIZZNS0_73_GLOBAL__N__c8866d80_35_SparseBinaryOpIntersectionKernel_cu_7dd49032_323742_sparse_binary_op_intersection_kernel_implINS3_18CUDAKernelLauncherENS3_36CUDAValueSelectionIntersectionKernelINS3_9LhsProjOpEEElLl8EEEvRNS_6TensorERKS9_SC_RKSt6vectorIlSaIlEERKSt8optionalIS9_ESL_bbENKUlvE1_clEvEUllE_EEvRNS_18TensorIteratorBaseERKT_EUliE_EEviT1_
        .type           _ZN2at6native18elementwise_kernelILi128ELi2EZNS0_22gpu_kernel_impl_nocastIZZNS0_73_GLOBAL__N__c8866d80_35_SparseBinaryOpIntersectionKernel_cu_7dd49032_323742_sparse_binary_op_intersection_kernel_implINS3_18CUDAKernelLauncherENS3_36CUDAValueSelectionIntersectionKernelINS3_9LhsProjOpEEElLl8EEEvRNS_6TensorERKS9_SC_RKSt6vectorIlSaIlEERKSt8optionalIS9_ESL_bbENKUlvE1_clEvEUllE_EEvRNS_18TensorIteratorBaseERKT_EUliE_EEviT1_,@function
        .size           _ZN2at6native18elementwise_kernelILi128ELi2EZNS0_22gpu_kernel_impl_nocastIZZNS0_73_GLOBAL__N__c8866d80_35_SparseBinaryOpIntersectionKernel_cu_7dd49032_323742_sparse_binary_op_intersection_kernel_implINS3_18CUDAKernelLauncherENS3_36CUDAValueSelectionIntersectionKernelINS3_9LhsProjOpEEElLl8EEEvRNS_6TensorERKS9_SC_RKSt6vectorIlSaIlEERKSt8optionalIS9_ESL_bbENKUlvE1_clEvEUllE_EEvRNS_18TensorIteratorBaseERKT_EUliE_EEviT1_,(.L_x_17279 - _ZN2at6native18elementwise_kernelILi128ELi2EZNS0_22gpu_kernel_impl_nocastIZZNS0_73_GLOBAL__N__c8866d80_35_SparseBinaryOpIntersectionKernel_cu_7dd49032_323742_sparse_binary_op_intersection_kernel_implINS3_18CUDAKernelLauncherENS3_36CUDAValueSelectionIntersectionKernelINS3_9LhsProjOpEEElLl8EEEvRNS_6TensorERKS9_SC_RKSt6vectorIlSaIlEERKSt8optionalIS9_ESL_bbENKUlvE1_clEvEUllE_EEvRNS_18TensorIteratorBaseERKT_EUliE_EEviT1_)
        .other          _ZN2at6native18elementwise_kernelILi128ELi2EZNS0_22gpu_kernel_impl_nocastIZZNS0_73_GLOBAL__N__c8866d80_35_SparseBinaryOpIntersectionKernel_cu_7dd49032_323742_sparse_binary_op_intersection_kernel_implINS3_18CUDAKernelLauncherENS3_36CUDAValueSelectionIntersectionKernelINS3_9LhsProjOpEEElLl8EEEvRNS_6TensorERKS9_SC_RKSt6vectorIlSaIlEERKSt8optionalIS9_ESL_bbENKUlvE1_clEvEUllE_EEvRNS_18TensorIteratorBaseERKT_EUliE_EEviT1_,@"STO_CUDA_ENTRY STV_DEFAULT"
_ZN2at6native18elementwise_kernelILi128ELi2EZNS0_22gpu_kernel_impl_nocastIZZNS0_73_GLOBAL__N__c8866d80_35_SparseBinaryOpIntersectionKernel_cu_7dd49032_323742_sparse_binary_op_intersection_kernel_implINS3_18CUDAKernelLauncherENS3_36CUDAValueSelectionIntersectionKernelINS3_9LhsProjOpEEElLl8EEEvRNS_6TensorERKS9_SC_RKSt6vectorIlSaIlEERKSt8optionalIS9_ESL_bbENKUlvE1_clEvEUllE_EEvRNS_18TensorIteratorBaseERKT_EUliE_EEviT1_:
.text._ZN2at6native18elementwise_kernelILi128ELi2EZNS0_22gpu_kernel_impl_nocastIZZNS0_73_GLOBAL__N__c8866d80_35_SparseBinaryOpIntersectionKernel_cu_7dd49032_323742_sparse_binary_op_intersection_kernel_implINS3_18CUDAKernelLauncherENS3_36CUDAValueSelectionIntersectionKernelINS3_9LhsProjOpEEElLl8EEEvRNS_6TensorERKS9_SC_RKSt6vectorIlSaIlEERKSt8optionalIS9_ESL_bbENKUlvE1_clEvEUllE_EEvRNS_18TensorIteratorBaseERKT_EUliE_EEviT1_:
        /* <DEDUP_REMOVED lines=19> */
.L_x_8886:
[----:B------:R-:W0:Y:S02]  /*0130*/  LDCU.64 UR12, c[0x0][0x5a0] ;  /* 0x0000b400ff0c77ac */ /* 0x000e240008000a00 */
[----:B0-----:R-:W-:-:S04]  /*0140*/  UISETP.GE.U32.AND UP0, UPT, UR12, 0x1, UPT ;  /* 0x000000010c00788c */ /* 0x001fc8000bf06070 */
[----:B------:R-:W-:-:S09]  /*0150*/  UISETP.GE.AND.EX UP0, UPT, UR13, URZ, UPT, UP0 ;  /* 0x000000ff0d00728c */ /* 0x000fd2000bf06300 */
[----:B------:R-:W-:Y:S05]  /*0160*/  BRA.U !UP0, `(.L_x_8887) ;  /* 0x0000001908587547 */ /* 0x000fea000b800000 */
[----:B------:R-:W0:Y:S01]  /*0170*/  LDCU UR22, c[0x0][0x380] ;  /* 0x00007000ff1677ac */ /* 0x000e220008000800 */
[----:B------:R-:W-:Y:S01]  /*0180*/  BSSY.RECONVERGENT B0, `(.L_x_8888) ;  /* 0x00000cc000007945 */ /* 0x000fe20003800200 */
[----:B------:R-:W-:Y:S02]  /*0190*/  ULOP3.LUT UR20, UR12, 0x3, URZ, 0xc0, !UPT ;  /* 0x000000030c147892 */ /* 0x000fe4000f8ec0ff */
[----:B------:R-:W-:Y:S02]  /*01a0*/  ULOP3.LUT UR21, UR12, 0x7, URZ, 0xc0, !UPT ;  /* 0x000000070c157892 */ /* 0x000fe4000f8ec0ff */
[----:B------:R-:W-:-:S04]  /*01b0*/  UIADD3 UR18, UP0, UPT, UR20, -0x1, URZ ;  /* 0xffffffff14127890 */ /* 0x000fc8000ff1e0ff */
[----:B------:R-:W-:Y:S01]  /*01c0*/  UIADD3.X UR19, UPT, UPT, URZ, -0x1, URZ, UP0, !UPT ;  /* 0xffffffffff137890 */ /* 0x000fe200087fe4ff */
[----:B0-----:R-:W-:-:S13]  /*01d0*/  ISETP.GE.AND P0, PT, R31, UR22, PT ;  /* 0x000000161f007c0c */ /* 0x001fda000bf06270 */
[----:B------:R-:W-:Y:S05]  /*01e0*/  @P0 BRA `(.L_x_8889) ;  /* 0x0000000c00140947 */ /* 0x000fea0003800000 */
[----:B------:R-:W0:Y:S01]  /*01f0*/  LDC.64 R6, c[0x0][0x588] ;  /* 0x00016200ff067b82 */ /* 0x000e220000000a00 */
[----:B------:R-:W1:Y:S07]  /*0200*/  LDCU.64 UR6, c[0x0][0x598] ;  /* 0x0000b300ff0677ac */ /* 0x000e6e0008000a00 */
[----:B------:R-:W2:Y:S01]  /*0210*/  LDC.64 R2, c[0x0][0x5e8] ;  /* 0x00017a00ff027b82 */ /* 0x000ea20000000a00 */
[----:B0-----:R-:W1:Y:S01]  /*0220*/  LDG.E.64 R6, desc[UR8][R6.64] ;  /* 0x0000000806067981 */ /* 0x001e62000c1e1b00 */
[----:B------:R-:W-:Y:S01]  /*0230*/  UISETP.GE.U32.AND UP1, UPT, UR12, 0x8, UPT ;  /* 0x000000080c00788c */ /* 0x000fe2000bf26070 */
[----:B------:R-:W-:Y:S01]  /*0240*/  CS2R R28, SRZ ;  /* 0x00000000001c7805 */ /* 0x000fe2000001ff00 */
[----:B------:R-:W-:-:S02]  /*0250*/  UISETP.NE.U32.AND UP0, UPT, UR21, URZ, UPT ;  /* 0x000000ff1500728c */ /* 0x000fc4000bf05070 */
[----:B------:R-:W-:Y:S01]  /*0260*/  UISETP.GE.U32.AND.EX UP1, UPT, UR13, URZ, UPT, UP1 ;  /* 0x000000ff0d00728c */ /* 0x000fe2000bf26110 */
[----:B------:R-:W-:Y:S01]  /*0270*/  UMOV UR4, URZ ;  /* 0x000000ff00047c82 */ /* 0x000fe20008000000 */
[----:B------:R-:W-:Y:S01]  /*0280*/  UISETP.NE.AND.EX UP0, UPT, URZ, URZ, UPT, UP0 ;  /* 0x000000ffff00728c */ /* 0x000fe2000bf05300 */
[----:B------:R-:W-:Y:S01]  /*0290*/  UMOV UR5, URZ ;  /* 0x000000ff00057c82 */ /* 0x000fe20008000000 */
[----:B-1----:R-:W-:-:S04]  /*02a0*/  IMAD R5, R7, UR6, RZ ;  /* 0x0000000607057c24 */ /* 0x002fc8000f8e02ff */
[C---:B------:R-:W-:Y:S02]  /*02b0*/  IMAD R9, R6.reuse, UR7, R5 ;  /* 0x0000000706097c24 */ /* 0x040fe4000f8e0205 */
[----:B------:R-:W-:-:S05]  /*02c0*/  IMAD.WIDE.U32 R4, R6, UR6, RZ ;  /* 0x0000000606047c25 */ /* 0x000fca000f8e00ff */
[----:B------:R-:W-:Y:S01]  /*02d0*/  IADD3 R7, PT, PT, R5, R9, RZ ;  /* 0x0000000905077210 */ /* 0x000fe20007ffe0ff */
[----:B--2---:R-:W-:Y:S06]  /*02e0*/  BRA.U !UP1, `(.L_x_8890) ;  /* 0x00000005094c7547 */ /* 0x004fec000b800000 */
[----:B------:R-:W-:Y:S01]  /*02f0*/  IMAD.WIDE.U32 R10, R2, 0x8, RZ ;  /* 0x00000008020a7825 */ /* 0x000fe200078e00ff */
[----:B------:R-:W-:Y:S01]  /*0300*/  ULOP3.LUT UR4, UR12, 0xfffffff8, URZ, 0xc0, !UPT ;  /* 0xfffffff80c047892 */ /* 0x000fe2000f8ec0ff */
[----:B------:R-:W-:Y:S01]  /*0310*/  SHF.L.U32 R9, R3, 0x3, RZ ;  /* 0x0000000303097819 */ /* 0x000fe200000006ff */
[----:B------:R-:W-:Y:S01]  /*0320*/  ULOP3.LUT UR5, UR13, 0x7fffffff, URZ, 0xc0, !UPT ;  /* 0x7fffffff0d057892 */ /* 0x000fe2000f8ec0ff */
[----:B------:R-:W-:Y:S01]  /*0330*/  LEA R37, P0, R4, UR10, 0x3 ;  /* 0x0000000a04257c11 */ /* 0x000fe2000f8018ff */
[----:B------:R-:W-:Y:S01]  /*0340*/  HFMA2 R0, -RZ, RZ, 0, 3.62396240234375e-05 ;  /* 0x00000260ff007431 */ /* 0x000fe200000001ff */
[----:B------:R-:W-:Y:S02]  /*0350*/  SHF.L.U64.HI R30, R2, 0x6, R3 ;  /* 0x00000006021e7819 */ /* 0x000fe40000010203 */
[----:B------:R-:W-:Y:S02]  /*0360*/  CS2R R28, SRZ ;  /* 0x00000000001c7805 */ /* 0x000fe4000001ff00 */
[----:B------:R-:W-:Y:S01]  /*0370*/  IADD3 R36, PT, PT, R11, R9, RZ ;  /* 0x000000090b247210 */ /* 0x000fe20007ffe0ff */
[----:B------:R-:W-:Y:S01]  /*0380*/  UMOV UR6, UR4 ;  /* 0x0000000400067c82 */ /* 0x000fe20008000000 */
[----:B------:R-:W-:Y:S01]  /*0390*/  LEA.HI.X R39, R4, UR11, R7, 0x3, P0 ;  /* 0x0000000b04277c11 */ /* 0x000fe200080f1c07 */
[----:B------:R-:W-:-:S06]  /*03a0*/  UMOV UR7, UR5 ;  /* 0x0000000500077c82 */ /* 0x000fcc0008000000 */
.L_x_8891:
[----:B------:R-:W-:Y:S02]  /*03b0*/  MOV R38, R37 ;  /* 0x0000002500267202 */ /* 0x000fe40000000f00 */
[----:B------:R-:W-:-:S03]  /*03c0*/  IADD3 R8, P0, PT, R37, R10, RZ ;  /* 0x0000000a25087210 */ /* 0x000fc60007f1e0ff */
[----:B------:R-:W2:Y:S02]  /*03d0*/  LDG.E.64 R32, desc[UR8][R38.64] ;  /* 0x0000000826207981 */ /* 0x000ea4000c1e1b00 */
[----:B------:R-:W-:Y:S01]  /*03e0*/  IMAD.X R9, R39, 0x1, R36, P0 ;  /* 0x0000000127097824 */ /* 0x000fe200000e0624 */
[----:B------:R-:W-:-:S04]  /*03f0*/  IADD3 R14, P0, PT, R8, R10, RZ ;  /* 0x0000000a080e7210 */ /* 0x000fc80007f1e0ff */
[----:B------:R-:W3:Y:S01]  /*0400*/  LDG.E.64 R26, desc[UR8][R8.64] ;  /* 0x00000008081a7981 */ /* 0x000ee2000c1e1b00 */
[----:B------:R-:W-:Y:S02]  /*0410*/  IADD3.X R15, PT, PT, R9, R36, RZ, P0, !PT ;  /* 0x00000024090f7210 */ /* 0x000fe400007fe4ff */
[----:B------:R-:W-:-:S03]  /*0420*/  IADD3 R22, P0, PT, R14, R10, RZ ;  /* 0x0000000a0e167210 */ /* 0x000fc60007f1e0ff */
[----:B------:R0:W4:Y:S01]  /*0430*/  LDG.E.64 R20, desc[UR8][R14.64] ;  /* 0x000000080e147981 */ /* 0x000122000c1e1b00 */
[----:B------:R-:W-:-:S05]  /*0440*/  IADD3.X R23, PT, PT, R15, R36, RZ, P0, !PT ;  /* 0x000000240f177210 */ /* 0x000fca00007fe4ff */
[----:B------:R-:W5:Y:S01]  /*0450*/  LDG.E.64 R16, desc[UR8][R22.64] ;  /* 0x0000000816107981 */ /* 0x000f62000c1e1b00 */
[----:B------:R-:W-:-:S04]  /*0460*/  IADD3 R24, P0, PT, R22, R10, RZ ;  /* 0x0000000a16187210 */ /* 0x000fc80007f1e0ff */
[----:B------:R-:W-:Y:S02]  /*0470*/  IADD3.X R25, PT, PT, R23, R36, RZ, P0, !PT ;  /* 0x0000002417197210 */ /* 0x000fe400007fe4ff */
[----:B------:R-:W-:-:S03]  /*0480*/  IADD3 R40, P0, PT, R24, R10, RZ ;  /* 0x0000000a18287210 */ /* 0x000fc60007f1e0ff */
        /* <DEDUP_REMOVED lines=21> */
[----:B---3--:R-:W-:-:S03]  /*05e0*/  IMAD R27, R27, R24, RZ ;  /* 0x000000181b1b7224 */ /* 0x008fc600078e02ff */
[----:B------:R-:W-:Y:S01]  /*05f0*/  IADD3 R29, PT, PT, R29, R33, RZ ;  /* 0x000000211d1d7210 */ /* 0x000fe20007ffe0ff */
[----:B------:R-:W-:Y:S01]  /*0600*/  IMAD R25, R25, R26, R27 ;  /* 0x0000001a19197224 */ /* 0x000fe200078e021b */
[----:B------:R-:W5:Y:S01]  /*0610*/  LDC.64 R32, c[0x0][R0+0x360] ;  /* 0x0000d80000207b82 */ /* 0x000f620000000a00 */
[----:B----4-:R-:W-:Y:S02]  /*0620*/  IMAD R21, R21, R22, RZ ;  /* 0x0000001615157224 */ /* 0x010fe400078e02ff */
[----:B------:R-:W-:-:S04]  /*0630*/  IMAD.WIDE.U32 R26, R24, R26, R28 ;  /* 0x0000001a181a7225 */ /* 0x000fc800078e001c */
[-C--:B------:R-:W-:Y:S01]  /*0640*/  IMAD R21, R23, R20.reuse, R21 ;  /* 0x0000001417157224 */ /* 0x080fe200078e0215 */
[----:B------:R-:W-:Y:S02]  /*0650*/  IADD3 R27, PT, PT, R27, R25, RZ ;  /* 0x000000191b1b7210 */ /* 0x000fe40007ffe0ff */
[----:B------:R-:W0:Y:S01]  /*0660*/  LDC.64 R24, c[0x0][R0+0x368] ;  /* 0x0000da0000187b82 */ /* 0x000e220000000a00 */
[----:B------:R-:W-:-:S05]  /*0670*/  IMAD.WIDE.U32 R22, R22, R20, R26 ;  /* 0x0000001416167225 */ /* 0x000fca00078e001a */
[----:B------:R-:W-:Y:S02]  /*0680*/  IADD3 R23, PT, PT, R23, R21, RZ ;  /* 0x0000001517177210 */ /* 0x000fe40007ffe0ff */
[----:B------:R-:W1:Y:S01]  /*0690*/  LDC.64 R20, c[0x0][R0+0x370] ;  /* 0x0000dc0000147b82 */ /* 0x000e620000000a00 */
[----:B-----5:R-:W-:-:S04]  /*06a0*/  IMAD R17, R17, R32, RZ ;  /* 0x0000002011117224 */ /* 0x020fc800078e02ff */
[-C--:B------:R-:W-:Y:S02]  /*06b0*/  IMAD R17, R33, R16.reuse, R17 ;  /* 0x0000001021117224 */ /* 0x080fe400078e0211 */
[----:B------:R-:W-:-:S04]  /*06c0*/  IMAD.WIDE.U32 R32, R32, R16, R22 ;  /* 0x0000001020207225 */ /* 0x000fc800078e0016 */
[----:B------:R-:W-:Y:S02]  /*06d0*/  IMAD.IADD R33, R33, 0x1, R17 ;  /* 0x0000000121217824 */ /* 0x000fe400078e0211 */
[----:B------:R2:W3:Y:S01]  /*06e0*/  LDC.64 R16, c[0x0][R0+0x378] ;  /* 0x0000de0000107b82 */ /* 0x0004e20000000a00 */
[----:B0-----:R-:W-:-:S04]  /*06f0*/  IMAD R13, R13, R24, RZ ;  /* 0x000000180d0d7224 */ /* 0x001fc800078e02ff */
[-C--:B------:R-:W-:Y:S02]  /*0700*/  IMAD R23, R25, R12.reuse, R13 ;  /* 0x0000000c19177224 */ /* 0x080fe400078e020d */
[----:B------:R-:W-:Y:S02]  /*0710*/  IMAD.WIDE.U32 R24, R24, R12, R32 ;  /* 0x0000000c18187225 */ /* 0x000fe400078e0020 */
[----:B------:R2:W0:Y:S02]  /*0720*/  LDC.64 R12, c[0x0][R0+0x380] ;  /* 0x0000e000000c7b82 */ /* 0x0004240000000a00 */
[----:B-1----:R-:W-:Y:S01]  /*0730*/  IMAD R9, R9, R20, RZ ;  /* 0x0000001409097224 */ /* 0x002fe200078e02ff */
[----:B------:R-:W-:-:S03]  /*0740*/  IADD3 R25, PT, PT, R25, R23, RZ ;  /* 0x0000001719197210 */ /* 0x000fc60007ffe0ff */
[-C--:B------:R-:W-:Y:S02]  /*0750*/  IMAD R21, R21, R8.reuse, R9 ;  /* 0x0000000815157224 */ /* 0x080fe400078e0209 */
[----:B------:R-:W-:Y:S01]  /*0760*/  IMAD.WIDE.U32 R8, R20, R8, R24 ;  /* 0x0000000814087225 */ /* 0x000fe200078e0018 */
[----:B--2---:R-:W-:-:S04]  /*0770*/  IADD3 R0, PT, PT, R0, 0x40, RZ ;  /* 0x0000004000007810 */ /* 0x004fc80007ffe0ff */
[----:B------:R-:W-:Y:S01]  /*0780*/  IADD3 R9, PT, PT, R9, R21, RZ ;  /* 0x0000001509097210 */ /* 0x000fe20007ffe0ff */
[----:B---3--:R-:W-:-:S04]  /*0790*/  IMAD R19, R19, R16, RZ ;  /* 0x0000001013137224 */ /* 0x008fc800078e02ff */
[-C--:B------:R-:W-:Y:S02]  /*07a0*/  IMAD R19, R17, R18.reuse, R19 ;  /* 0x0000001211137224 */ /* 0x080fe400078e0213 */
[----:B------:R-:W-:-:S04]  /*07b0*/  IMAD.WIDE.U32 R16, R16, R18, R8 ;  /* 0x0000001210107225 */ /* 0x000fc800078e0008 */
[----:B0-----:R-:W-:Y:S01]  /*07c0*/  IMAD R9, R15, R12, RZ ;  /* 0x0000000c0f097224 */ /* 0x001fe200078e02ff */
[----:B------:R-:W-:-:S03]  /*07d0*/  IADD3 R17, PT, PT, R17, R19, RZ ;  /* 0x0000001311117210 */ /* 0x000fc60007ffe0ff */
[-C--:B------:R-:W-:Y:S02]  /*07e0*/  IMAD R9, R13, R14.reuse, R9 ;  /* 0x0000000e0d097224 */ /* 0x080fe400078e0209 */
[----:B------:R-:W-:-:S05]  /*07f0*/  IMAD.WIDE.U32 R28, R12, R14, R16 ;  /* 0x0000000e0c1c7225 */ /* 0x000fca00078e0010 */
[----:B------:R-:W-:Y:S01]  /*0800*/  IADD3 R29, PT, PT, R29, R9, RZ ;  /* 0x000000091d1d7210 */ /* 0x000fe20007ffe0ff */
[----:B------:R-:W-:Y:S06]  /*0810*/  BRA.U UP1, `(.L_x_8891) ;  /* 0xfffffff901e47547 */ /* 0x000fec000b83ffff */
.L_x_8890:
[----:B------:R-:W-:Y:S05]  /*0820*/  BRA.U !UP0, `(.L_x_8892) ;  /* 0x0000000508787547 */ /* 0x000fea000b800000 */
[----:B------:R-:W-:Y:S02]  /*0830*/  UISETP.GE.U32.AND UP1, UPT, UR21, 0x4, UPT ;  /* 0x000000041500788c */ /* 0x000fe4000bf26070 */
[----:B------:R-:W-:Y:S02]  /*0840*/  UISETP.NE.U32.AND UP0, UPT, UR20, URZ, UPT ;  /* 0x000000ff1400728c */ /* 0x000fe4000bf05070 */
[----:B------:R-:W-:Y:S02]  /*0850*/  UISETP.GE.U32.AND.EX UP1, UPT, URZ, URZ, UPT, UP1 ;  /* 0x000000ffff00728c */ /* 0x000fe4000bf26110 */
[----:B------:R-:W-:-:S07]  /*0860*/  UISETP.NE.AND.EX UP0, UPT, URZ, URZ, UPT, UP0 ;  /* 0x000000ffff00728c */ /* 0x000fce000bf05300 */
[----:B------:R-:W-:Y:S05]  /*0870*/  BRA.U !UP1, `(.L_x_8893) ;  /* 0x0000000109a87547 */ /* 0x000fea000b800000 */
[----:B------:R-:W-:Y:S01]  /*0880*/  MOV R6, R4 ;  /* 0x0000000400067202 */ /* 0x000fe20000000f00 */
[----:B------:R-:W-:-:S04]  /*0890*/  IMAD R0, R2, UR5, RZ ;  /* 0x0000000502007c24 */ /* 0x000fc8000f8e02ff */
[----:B------:R-:W-:-:S04]  /*08a0*/  IMAD.WIDE.U32 R8, R2, UR4, R6 ;  /* 0x0000000402087c25 */ /* 0x000fc8000f8e0006 */
[----:B------:R-:W-:Y:S01]  /*08b0*/  IMAD R11, R3, UR4, R0 ;  /* 0x00000004030b7c24 */ /* 0x000fe2000f8e0200 */
[----:B------:R-:W-:-:S04]  /*08c0*/  LEA R16, P0, R8, UR10, 0x3 ;  /* 0x0000000a08107c11 */ /* 0x000fc8000f8018ff */
[----:B------:R-:W-:Y:S02]  /*08d0*/  IADD3 R9, PT, PT, R9, R11, RZ ;  /* 0x0000000b09097210 */ /* 0x000fe40007ffe0ff */
[----:B------:R-:W-:Y:S02]  /*08e0*/  SHF.L.U32 R11, R2, 0x3, RZ ;  /* 0x00000003020b7819 */ /* 0x000fe400000006ff */
[----:B------:R-:W-:-:S05]  /*08f0*/  LEA.HI.X R17, R8, UR11, R9, 0x3, P0 ;  /* 0x0000000b08117c11 */ /* 0x000fca00080f1c09 */
[----:B------:R-:W2:Y:S01]  /*0900*/  LDG.E.64 R12, desc[UR8][R16.64] ;  /* 0x00000008100c7981 */ /* 0x000ea2000c1e1b00 */
[----:B------:R-:W-:Y:S02]  /*0910*/  SHF.L.U64.HI R23, R2, 0x3, R3 ;  /* 0x0000000302177819 */ /* 0x000fe40000010203 */
[----:B------:R-:W-:-:S04]  /*0920*/  IADD3 R18, P0, PT, R11, R16, RZ ;  /* 0x000000100b127210 */ /* 0x000fc80007f1e0ff */
[----:B------:R-:W-:Y:S02]  /*0930*/  IADD3.X R19, PT, PT, R23, R17, RZ, P0, !PT ;  /* 0x0000001117137210 */ /* 0x000fe400007fe4ff */
[----:B------:R-:W-:-:S03]  /*0940*/  IADD3 R20, P0, PT, R18, R11, RZ ;  /* 0x0000000b12147210 */ /* 0x000fc60007f1e0ff */
        /* <DEDUP_REMOVED lines=16> */
[----:B---3--:R-:W-:Y:S01]  /*0a50*/  IMAD R13, R15, UR16, RZ ;  /* 0x000000100f0d7c24 */ /* 0x008fe2000f8e02ff */
[----:B------:R-:W5:Y:S03]  /*0a60*/  LDCU.64 UR6, c[0x0][UR6+0x5c0] ;  /* 0x0000b800060677ac */ /* 0x000f660008000a00 */
[----:B------:R-:W-:-:S02]  /*0a70*/  IMAD R13, R14, UR17, R13 ;  /* 0x000000110e0d7c24 */ /* 0x000fc4000f8e020d */
[----:B------:R-:W-:-:S05]  /*0a80*/  IMAD.WIDE.U32 R14, R14, UR16, R16 ;  /* 0x000000100e0e7c25 */ /* 0x000fca000f8e0010 */
[----:B------:R-:W-:Y:S01]  /*0a90*/  IADD3 R15, PT, PT, R15, R13, RZ ;  /* 0x0000000d0f0f7210 */ /* 0x000fe20007ffe0ff */
[----:B----4-:R-:W-:-:S04]  /*0aa0*/  IMAD R9, R9, UR14, RZ ;  /* 0x0000000e09097c24 */ /* 0x010fc8000f8e02ff */
[C---:B------:R-:W-:Y:S02]  /*0ab0*/  IMAD R13, R8.reuse, UR15, R9 ;  /* 0x0000000f080d7c24 */ /* 0x040fe4000f8e0209 */
[----:B------:R-:W-:-:S04]  /*0ac0*/  IMAD.WIDE.U32 R8, R8, UR14, R14 ;  /* 0x0000000e08087c25 */ /* 0x000fc8000f8e000e */
[----:B-----5:R-:W-:Y:S01]  /*0ad0*/  IMAD R11, R11, UR6, RZ ;  /* 0x000000060b0b7c24 */ /* 0x020fe2000f8e02ff */
[----:B------:R-:W-:-:S03]  /*0ae0*/  IADD3 R9, PT, PT, R9, R13, RZ ;  /* 0x0000000d09097210 */ /* 0x000fc60007ffe0ff */
[C---:B------:R-:W-:Y:S02]  /*0af0*/  IMAD R11, R10.reuse, UR7, R11 ;  /* 0x000000070a0b7c24 */ /* 0x040fe4000f8e020b */
[----:B------:R-:W-:-:S05]  /*0b00*/  IMAD.WIDE.U32 R28, R10, UR6, R8 ;  /* 0x000000060a1c7c25 */ /* 0x000fca000f8e0008 */
[----:B------:R-:W-:-:S07]  /*0b10*/  IADD3 R29, PT, PT, R29, R11, RZ ;  /* 0x0000000b1d1d7210 */ /* 0x000fce0007ffe0ff */
.L_x_8893:
        /* <DEDUP_REMOVED lines=8> */
[C---:B------:R-:W-:Y:S02]  /*0ba0*/  IMAD R0, R2.reuse, UR5, RZ ;  /* 0x0000000502007c24 */ /* 0x040fe4000f8e02ff */
[----:B------:R-:W-:Y:S02]  /*0bb0*/  IMAD.MOV.U32 R9, RZ, RZ, R7 ;  /* 0x000000ffff097224 */ /* 0x000fe400078e0007 */
[----:B------:R-:W-:Y:S02]  /*0bc0*/  IMAD R11, R3, UR4, R0 ;  /* 0x00000004030b7c24 */ /* 0x000fe4000f8e0200 */
[----:B------:R-:W-:-:S05]  /*0bd0*/  IMAD.WIDE.U32 R8, R2, UR4, R8 ;  /* 0x0000000402087c25 */ /* 0x000fca000f8e0008 */
[----:B------:R-:W-:Y:S02]  /*0be0*/  IADD3 R11, PT, PT, R9, R11, RZ ;  /* 0x0000000b090b7210 */ /* 0x000fe40007ffe0ff */
[----:B------:R-:W-:-:S04]  /*0bf0*/  LEA R10, P0, R8, UR10, 0x3 ;  /* 0x0000000a080a7c11 */ /* 0x000fc8000f8018ff */
        /* <DEDUP_REMOVED lines=13> */
[----:B---3--:R-:W-:-:S03]  /*0cd0*/  IMAD R13, R9, UR6, RZ ;  /* 0x00000006090d7c24 */ /* 0x008fc6000f8e02ff */
[----:B------:R-:W-:Y:S01]  /*0ce0*/  IADD3 R29, PT, PT, R29, R15, RZ ;  /* 0x0000000f1d1d7210 */ /* 0x000fe20007ffe0ff */
[C---:B------:R-:W-:Y:S02]  /*0cf0*/  IMAD R13, R8.reuse, UR7, R13 ;  /* 0x00000007080d7c24 */ /* 0x040fe4000f8e020d */
[----:B------:R-:W-:-:S05]  /*0d00*/  IMAD.WIDE.U32 R28, R8, UR6, R28 ;  /* 0x00000006081c7c25 */ /* 0x000fca000f8e001c */
[----:B------:R-:W-:-:S07]  /*0d10*/  IADD3 R29, PT, PT, R29, R13, RZ ;  /* 0x0000000d1d1d7210 */ /* 0x000fce0007ffe0ff */
.L_x_8894:
[----:B------:R-:W-:Y:S05]  /*0d20*/  BRA.U UP0, `(.L_x_8892) ;  /* 0x0000000100387547 */ /* 0x000fea000b800000 */
[----:B------:R-:W-:Y:S01]  /*0d30*/  MOV R5, R7 ;  /* 0x0000000700057202 */ /* 0x000fe20000000f00 */
[C---:B------:R-:W-:Y:S02]  /*0d40*/  IMAD R0, R2.reuse, UR5, RZ ;  /* 0x0000000502007c24 */ /* 0x040fe4000f8e02ff */
[----:B------:R-:W-:-:S04]  /*0d50*/  IMAD.WIDE.U32 R4, R2, UR4, R4 ;  /* 0x0000000402047c25 */ /* 0x000fc8000f8e0004 */
[----:B------:R-:W-:Y:S01]  /*0d60*/  IMAD R3, R3, UR4, R0 ;  /* 0x0000000403037c24 */ /* 0x000fe2000f8e0200 */
[----:B------:R-:W-:-:S04]  /*0d70*/  LEA R2, P0, R4, UR10, 0x3 ;  /* 0x0000000a04027c11 */ /* 0x000fc8000f8018ff */
[----:B------:R-:W-:-:S04]  /*0d80*/  IADD3 R3, PT, PT, R5, R3, RZ ;  /* 0x0000000305037210 */ /* 0x000fc80007ffe0ff */
[----:B------:R-:W-:-:S06]  /*0d90*/  LEA.HI.X R3, R4, UR11, R3, 0x3, P0 ;  /* 0x0000000b04037c11 */ /* 0x000fcc00080f1c03 */
[----:B------:R-:W2:Y:S01]  /*0da0*/  LDG.E.64 R2, desc[UR8][R2.64] ;  /* 0x0000000802027981 */ /* 0x000ea2000c1e1b00 */
[----:B------:R-:W-:-:S12]  /*0db0*/  USHF.L.U32 UR4, UR4, 0x3, URZ ;  /* 0x0000000304047899 */ /* 0x000fd800080006ff */
[----:B------:R-:W2:Y:S02]  /*0dc0*/  LDCU.64 UR4, c[0x0][UR4+0x5a8] ;  /* 0x0000b500040477ac */ /* 0x000ea40008000a00 */
[----:B--2---:R-:W-:Y:S02]  /*0dd0*/  IMAD R5, R3, UR4, RZ ;  /* 0x0000000403057c24 */ /* 0x004fe4000f8e02ff */
[----:B------:R-:W-:-:S04]  /*0de0*/  IMAD.WIDE.U32 R28, R2, UR4, R28 ;  /* 0x00000004021c7c25 */ /* 0x000fc8000f8e001c */
[----:B------:R-:W-:-:S04]  /*0df0*/  IMAD R5, R2, UR5, R5 ;  /* 0x0000000502057c24 */ /* 0x000fc8000f8e0205 */
[----:B------:R-:W-:-:S07]  /*0e00*/  IMAD.IADD R29, R29, 0x1, R5 ;  /* 0x000000011d1d7824 */ /* 0x000fce00078e0205 */
.L_x_8892:
[----:B------:R-:W0:Y:S01]  /*0e10*/  LDC.64 R2, c[0x0][0x580] ;  /* 0x00016000ff027b82 */ /* 0x000e220000000a00 */
[----:B------:R-:W-:Y:S01]  /*0e20*/  IADD3 R31, PT, PT, R31, 0x80, RZ ;  /* 0x000000801f1f7810 */ /* 0x000fe20007ffe0ff */
[----:B0-----:R0:W-:Y:S06]  /*0e30*/  STG.E.64 desc[UR8][R2.64], R28 ;  /* 0x0000001c02007986 */ /* 0x0011ec000c101b08 */
.L_x_8889:
[----:B------:R-:W-:Y:S05]  /*0e40*/  BSYNC.RECONVERGENT B0 ;  /* 0x0000000000007941 */ /* 0x000fea0003800200 */
.L_x_8888:
[----:B------:R-:W-:-:S13]  /*0e50*/  ISETP.GE.AND P0, PT, R31, UR22, PT ;  /* 0x000000161f007c0c */ /* 0x000fda000bf06270 */
[----:B------:R-:W-:Y:S05]  /*0e60*/  @P0 EXIT ;  /* 0x000000000000094d */ /* 0x000fea0003800000 */
[----:B------:R-:W0:Y:S01]  /*0e70*/  LDC.64 R6, c[0x0][0x588] ;  /* 0x00016200ff067b82 */ /* 0x000e220000000a00 */
[----:B------:R-:W1:Y:S07]  /*0e80*/  LDCU.64 UR6, c[0x0][0x598] ;  /* 0x0000b300ff0677ac */ /* 0x000e6e0008000a00 */
[----:B------:R-:W2:Y:S01]  /*0e90*/  LDC.64 R4, c[0x0][0x5e8] ;  /* 0x00017a00ff047b82 */ /* 0x000ea20000000a00 */
[----:B0-----:R-:W1:Y:S01]  /*0ea0*/  LDG.E.64 R2, desc[UR8][R6.64] ;  /* 0x0000000806027981 */ /* 0x001e62000c1e1b00 */
[----:B------:R-:W-:Y:S01]  /*0eb0*/  UISETP.GE.U32.AND UP0, UPT, UR12, 0x8, UPT ;  /* 0x000000080c00788c */ /* 0x000fe2000bf06070 */
[----:B------:R-:W-:Y:S01]  /*0ec0*/  CS2R R36, SRZ ;  /* 0x0000000000247805 */ /* 0x000fe2000001ff00 */
[----:B------:R-:W-:Y:S01]  /*0ed0*/  UMOV UR4, URZ ;  /* 0x000000ff00047c82 */ /* 0x000fe20008000000 */
[----:B------:R-:W-:Y:S01]  /*0ee0*/  UMOV UR5, URZ ;  /* 0x000000ff00057c82 */ /* 0x000fe20008000000 */
[----:B------:R-:W-:Y:S01]  /*0ef0*/  UISETP.GE.U32.AND.EX UP0, UPT, UR13, URZ, UPT, UP0 ;  /* 0x000000ff0d00728c */ /* 0x000fe2000bf06100 */
        /* <DEDUP_REMOVED lines=17> */
.L_x_8896:
[----:B------:R-:W-:Y:S01]  /*1010*/  IMAD.MOV.U32 R8, RZ, RZ, R29 ;  /* 0x000000ffff087224 */ /* 0x000fe200078e001d */
[----:B------:R-:W-:Y:S02]  /*1020*/  MOV R9, R31 ;  /* 0x0000001f00097202 */ /* 0x000fe40000000f00 */
[----:B------:R-:W-:-:S03]  /*1030*/  IADD3 R14, P0, PT, R29, R10, RZ ;  /* 0x0000000a1d0e7210 */ /* 0x000fc60007f1e0ff */
[----:B------:R-:W2:Y:S01]  /*1040*/  LDG.E.64 R34, desc[UR8][R8.64] ;  /* 0x0000000808227981 */ /* 0x000ea2000c1e1b00 */
[----:B------:R-:W-:Y:S02]  /*1050*/  IADD3.X R15, PT, PT, R31, R30, RZ, P0, !PT ;  /* 0x0000001e1f0f7210 */ /* 0x000fe400007fe4ff */
[----:B------:R-:W-:-:S03]  /*1060*/  IADD3 R18, P0, PT, R14, R10, RZ ;  /* 0x0000000a0e127210 */ /* 0x000fc60007f1e0ff */
[----:B------:R0:W3:Y:S01]  /*1070*/  LDG.E.64 R26, desc[UR8][R14.64] ;  /* 0x000000080e1a7981 */ /* 0x0000e2000c1e1b00 */
[----:B------:R-:W-:Y:S02]  /*1080*/  IADD3.X R19, PT, PT, R15, R30, RZ, P0, !PT ;  /* 0x0000001e0f137210 */ /* 0x000fe400007fe4ff */
[----:B------:R-:W-:-:S03]  /*1090*/  IADD3 R22, P0, PT, R18, R10, RZ ;  /* 0x0000000a12167210 */ /* 0x000fc60007f1e0ff */
[----:B------:R-:W4:Y:S01]  /*10a0*/  LDG.E.64 R20, desc[UR8][R18.64] ;  /* 0x0000000812147981 */ /* 0x000f22000c1e1b00 */
[----:B------:R-:W-:-:S05]  /*10b0*/  IADD3.X R23, PT, PT, R19, R30, RZ, P0, !PT ;  /* 0x0000001e13177210 */ /* 0x000fca00007fe4ff */
[----:B------:R-:W5:Y:S01]  /*10c0*/  LDG.E.64 R16, desc[UR8][R22.64] ;  /* 0x0000000816107981 */ /* 0x000f62000c1e1b00 */
[----:B------:R-:W-:-:S04]  /*10d0*/  IADD3 R24, P0, PT, R22, R10, RZ ;  /* 0x0000000a16187210 */ /* 0x000fc80007f1e0ff */
        /* <DEDUP_REMOVED lines=25> */
[----:B------:R-:W-:Y:S01]  /*1270*/  IADD3 R37, PT, PT, R37, R35, RZ ;  /* 0x0000002325257210 */ /* 0x000fe20007ffe0ff */
[----:B----4-:R-:W-:Y:S02]  /*1280*/  IMAD R21, R21, R22, RZ ;  /* 0x0000001615157224 */ /* 0x010fe400078e02ff */
[-C--:B------:R-:W-:Y:S02]  /*1290*/  IMAD R25, R25, R26.reuse, R27 ;  /* 0x0000001a19197224 */ /* 0x080fe400078e021b */
[----:B------:R-:W-:-:S04]  /*12a0*/  IMAD.WIDE.U32 R26, R24, R26, R36 ;  /* 0x0000001a181a7225 */ /* 0x000fc800078e0024 */
[-C--:B------:R-:W-:Y:S01]  /*12b0*/  IMAD R21, R23, R20.reuse, R21 ;  /* 0x0000001417157224 */ /* 0x080fe200078e0215 */
[----:B------:R-:W-:Y:S02]  /*12c0*/  IADD3 R27, PT, PT, R27, R25, RZ ;  /* 0x000000191b1b7210 */ /* 0x000fe40007ffe0ff */
[----:B------:R-:W0:Y:S01]  /*12d0*/  LDC.64 R24, c[0x0][R0+0x368] ;  /* 0x0000da0000187b82 */ /* 0x000e220000000a00 */
[----:B------:R-:W-:-:S05]  /*12e0*/  IMAD.WIDE.U32 R22, R22, R20, R26 ;  /* 0x0000001416167225 */ /* 0x000fca00078e001a */
[----:B------:R-:W-:Y:S01]  /*12f0*/  IADD3 R23, PT, PT, R23, R21, RZ ;  /* 0x0000001517177210 */ /* 0x000fe20007ffe0ff */
[----:B-----5:R-:W-:Y:S01]  /*1300*/  IMAD R17, R17, R32, RZ ;  /* 0x0000002011117224 */ /* 0x020fe200078e02ff */
[----:B------:R-:W1:Y:S03]  /*1310*/  LDC.64 R20, c[0x0][R0+0x370] ;  /* 0x0000dc0000147b82 */ /* 0x000e660000000a00 */
        /* <DEDUP_REMOVED lines=23> */
.L_x_8895:
        /* <DEDUP_REMOVED lines=50> */
.L_x_8898:
        /* <DEDUP_REMOVED lines=32> */
.L_x_8899:
[----:B------:R-:W-:Y:S05]  /*19b0*/  BRA.U UP0, `(.L_x_8897) ;  /* 0x0000000100387547 */ /* 0x000fea000b800000 */
[----:B------:R-:W-:Y:S01]  /*19c0*/  MOV R3, R7 ;  /* 0x0000000700037202 */ /* 0x000fe20000000f00 */
[C---:B------:R-:W-:Y:S02]  /*19d0*/  IMAD R0, R4.reuse, UR5, RZ ;  /* 0x0000000504007c24 */ /* 0x040fe4000f8e02ff */
[----:B------:R-:W-:-:S04]  /*19e0*/  IMAD.WIDE.U32 R2, R4, UR4, R2 ;  /* 0x0000000404027c25 */ /* 0x000fc8000f8e0002 */
[----:B------:R-:W-:Y:S01]  /*19f0*/  IMAD R5, R5, UR4, R0 ;  /* 0x0000000405057c24 */ /* 0x000fe2000f8e0200 */
[----:B------:R-:W-:-:S04]  /*1a00*/  LEA R4, P0, R2, UR10, 0x3 ;  /* 0x0000000a02047c11 */ /* 0x000fc8000f8018ff */
[----:B------:R-:W-:-:S04]  /*1a10*/  IADD3 R3, PT, PT, R3, R5, RZ ;  /* 0x0000000503037210 */ /* 0x000fc80007ffe0ff */
        /* <DEDUP_REMOVED lines=8> */
.L_x_8897:
[----:B------:R-:W0:Y:S02]  /*1aa0*/  LDC.64 R2, c[0x0][0x580] ;  /* 0x00016000ff027b82 */ /* 0x000e240000000a00 */
[----:B0-----:R-:W-:Y:S01]  /*1ab0*/  STG.E.64 desc[UR8][R2.64], R36 ;  /* 0x0000002402007986 */ /* 0x001fe2000c101b08 */
[----:B------:R-:W-:Y:S05]  /*1ac0*/  EXIT ;  /* 0x000000000000794d */ /* 0x000fea0003800000 */
.L_x_8887:
[----:B------:R-:W0:Y:S02]  /*1ad0*/  LDCU UR4, c[0x0][0x380] ;  /* 0x00007000ff0477ac */ /* 0x000e240008000800 */
[----:B0-----:R-:W-:-:S13]  /*1ae0*/  ISETP.GE.AND P0, PT, R31, UR4, PT ;  /* 0x000000041f007c0c */ /* 0x001fda000bf06270 */
[----:B------:R-:W-:Y:S05]  /*1af0*/  @P0 EXIT ;  /* 0x000000000000094d */ /* 0x000fea0003800000 */
[----:B------:R-:W0:Y:S02]  /*1b00*/  LDC.64 R2, c[0x0][0x580] ;  /* 0x00016000ff027b82 */ /* 0x000e240000000a00 */
[----:B0-----:R-:W-:Y:S01]  /*1b10*/  STG.E.64 desc[UR8][R2.64], RZ ;  /* 0x000000ff02007986 */ /* 0x001fe2000c101b08 */
[----:B------:R-:W-:Y:S05]  /*1b20*/  EXIT ;  /* 0x000000000000794d */ /* 0x000fea0003800000 */
.L_x_8885:
        /* <DEDUP_REMOVED lines=12> */
[----:B------:R-:W-:Y:S01]  /*1bf0*/  HFMA2 R30, -RZ, RZ, 0, 0 ;  /* 0x00000000ff1e7431 */ /* 0x000fe200000001ff */
[----:B------:R-:W-:Y:S01]  /*1c00*/  ISETP.NE.AND P0, PT, R0, RZ, PT ;  /* 0x000000ff0000720c */ /* 0x000fe20003f05270 */
[----:B------:R-:W1:Y:S01]  /*1c10*/  LDCU UR5, c[0x0][0x38c] ;  /* 0x00007180ff0577ac */ /* 0x000e620008000800 */
[----:B------:R-:W2:Y:S02]  /*1c20*/  LDCU UR10, c[0x0][0x4b8] ;  /* 0x00009700ff0a77ac */ /* 0x000ea40008000800 */
[----:B0-----:R-:W-:-:S05]  /*1c30*/  IMAD.HI.U32 R4, R31, UR6, R30 ;  /* 0x000000061f047c27 */ /* 0x001fca000f8e001e */
[----:B------:R-:W-:-:S04]  /*1c40*/  SHF.R.U32.HI R5, RZ, UR7, R4 ;  /* 0x00000007ff057c19 */ /* 0x000fc80008011604 */
[----:B------:R-:W-:-:S05]  /*1c50*/  IADD3 R6, PT, PT, -R5, RZ, RZ ;  /* 0x000000ff05067210 */ /* 0x000fca0007ffe1ff */
[----:B-1----:R-:W-:-:S04]  /*1c60*/  IMAD R3, R6, UR5, R31 ;  /* 0x0000000506037c24 */ /* 0x002fc8000f8e021f */
[----:B--2---:R-:W-:Y:S01]  /*1c70*/  IMAD R3, R3, UR10, RZ ;  /* 0x0000000a03037c24 */ /* 0x004fe2000f8e02ff */
        /* <DEDUP_REMOVED lines=259> */
[----:B------:R-:W-:-:S04]  /*2cb0*/  SHF.R.U32.HI R4, RZ, UR7, R4 ;  /* 0x00000007ff047c19 */ /* 0x000fc80008011604 */
[----:B------:R-:W-:-:S05]  /*2cc0*/  IADD3 R6, PT, PT, -R4, RZ, RZ ;  /* 0x000000ff04067210 */ /* 0x000fca0007ffe1ff */
[----:B-1----:R-:W-:-:S04]  /*2cd0*/  IMAD R6, R6, UR5, R7 ;  /* 0x0000000506067c24 */ /* 0x002fc8000f8e0207 */
[----:B--2---:R-:W-:-:S07]  /*2ce0*/  IMAD R3, R6, UR10, R3 ;  /* 0x0000000a06037c24 */ /* 0x004fce000f8e0203 */
.L_x_8903:
[----:B------:R-:W0:Y:S01]  /*2cf0*/  LDCU.64 UR6, c[0x0][0x580] ;  /* 0x0000b000ff0677ac */ /* 0x000e220008000a00 */
[----:B------:R-:W-:Y:S01]  /*2d00*/  VIADD R31, R31, 0x80 ;  /* 0x000000801f1f7836 */ /* 0x000fe20000000000 */
[----:B0-----:R-:W-:-:S04]  /*2d10*/  IADD3 R4, P0, PT, R3, UR6, RZ ;  /* 0x0000000603047c10 */ /* 0x001fc8000ff1e0ff */
[----:B------:R-:W-:-:S05]  /*2d20*/  IADD3.X R5, PT, PT, RZ, UR7, RZ, P0, !PT ;  /* 0x00000007ff057c10 */ /* 0x000fca00087fe4ff */
[----:B------:R0:W-:Y:S04]  /*2d30*/  STG.E.64 desc[UR8][R4.64], RZ ;  /* 0x000000ff04007986 */ /* 0x0001e8000c101b08 */
.L_x_8902:
[----:B------:R-:W-:Y:S05]  /*2d40*/  BSYNC.RECONVERGENT B0 ;  /* 0x0000000000007941 */ /* 0x000fea0003800200 */
.L_x_8901:
[----:B------:R-:W-:-:S13]  /*2d50*/  ISETP.GE.AND P0, PT, R31, UR4, PT ;  /* 0x000000041f007c0c */ /* 0x000fda000bf06270 */
[----:B------:R-:W-:Y:S05]  /*2d60*/  @P0 EXIT ;  /* 0x000000000000094d */ /* 0x000fea0003800000 */
[----:B------:R-:W0:Y:S01]  /*2d70*/  LDCU.64 UR4, c[0x0][0x390] ;  /* 0x00007200ff0477ac */ /* 0x000e220008000a00 */
[----:B------:R-:W-:Y:S02]  /*2d80*/  MOV R30, RZ ;  /* 0x000000ff001e7202 */ /* 0x000fe40000000f00 */
        /* <DEDUP_REMOVED lines=271> */
.L_x_8904:
[----:B------:R-:W0:Y:S02]  /*3e80*/  LDCU.64 UR4, c[0x0][0x580] ;  /* 0x0000b000ff0477ac */ /* 0x000e240008000a00 */
[----:B0-----:R-:W-:-:S04]  /*3e90*/  IADD3 R2, P0, PT, R0, UR4, RZ ;  /* 0x0000000400027c10 */ /* 0x001fc8000ff1e0ff */
[----:B------:R-:W-:-:S05]  /*3ea0*/  IADD3.X R3, PT, PT, RZ, UR5, RZ, P0, !PT ;  /* 0x00000005ff037c10 */ /* 0x000fca00087fe4ff */
[----:B------:R-:W-:Y:S01]  /*3eb0*/  STG.E.64 desc[UR8][R2.64], RZ ;  /* 0x000000ff02007986 */ /* 0x000fe2000c101b08 */
[----:B------:R-:W-:Y:S05]  /*3ec0*/  EXIT ;  /* 0x000000000000794d */ /* 0x000fea0003800000 */
.L_x_8900:
[----:B------:R-:W0:Y:S02]  /*3ed0*/  LDCU.64 UR12, c[0x0][0x5a0] ;  /* 0x0000b400ff0c77ac */ /* 0x000e240008000a00 */
[----:B0-----:R-:W-:-:S04]  /*3ee0*/  UISETP.GE.U32.AND UP0, UPT, UR12, 0x1, UPT ;  /* 0x000000010c00788c */ /* 0x001fc8000bf06070 */
[----:B------:R-:W-:-:S09]  /*3ef0*/  UISETP.GE.AND.EX UP0, UPT, UR13, URZ, UPT, UP0 ;  /* 0x000000ff0d00728c */ /* 0x000fd2000bf06300 */
[----:B------:R-:W-:Y:S05]  /*3f00*/  BRA.U !UP0, `(.L_x_8905) ;  /* 0x0000003d08b87547 */ /* 0x000fea000b800000 */
[----:B------:R-:W0:Y:S01]  /*3f10*/  LDCU UR18, c[0x0][0x380] ;  /* 0x00007000ff1277ac */ /* 0x000e220008000800 */
[----:B------:R-:W-:Y:S01]  /*3f20*/  VIMNMX.U32 R26, PT, PT, R0, 0x18, PT ;  /* 0x00000018001a7848 */ /* 0x000fe20003fe0000 */
[----:B------:R-:W-:Y:S01]  /*3f30*/  BSSY.RECONVERGENT B0, `(.L_x_8906) ;  /* 0x00001f9000007945 */ /* 0x000fe20003800200 */
[----:B------:R-:W-:Y:S02]  /*3f40*/  ULOP3.LUT UR14, UR12, 0x3, URZ, 0xc0, !UPT ;  /* 0x000000030c0e7892 */ /* 0x000fe4000f8ec0ff */
[----:B------:R-:W-:Y:S01]  /*3f50*/  IADD3 R26, PT, PT, R26, 0x1, RZ ;  /* 0x000000011a1a7810 */ /* 0x000fe20007ffe0ff */
[----:B------:R-:W-:Y:S02]  /*3f60*/  ULOP3.LUT UR16, UR12, 0x7, URZ, 0xc0, !UPT ;  /* 0x000000070c107892 */ /* 0x000fe4000f8ec0ff */
[----:B------:R-:W-:-:S04]  /*3f70*/  UIADD3 UR15, UP0, UPT, UR14, -0x1, URZ ;  /* 0xffffffff0e0f7890 */ /* 0x000fc8000ff1e0ff */
[----:B------:R-:W-:Y:S01]  /*3f80*/  UIADD3.X UR17, UPT, UPT, URZ, -0x1, URZ, UP0, !UPT ;  /* 0xffffffffff117890 */ /* 0x000fe200087fe4ff */
        /* <DEDUP_REMOVED lines=287> */
[----:B------:R-:W-:Y:S02]  /*5180*/  @P0 MOV R6, RZ ;  /* 0x000000ff00060202 */ /* 0x000fe40000000f00 */
        /* <DEDUP_REMOVED lines=11> */
.L_x_8908:
[----:B------:R-:W0:Y:S01]  /*5240*/  LDCU.64 UR4, c[0x0][0x588] ;  /* 0x0000b100ff0477ac */ /* 0x000e220008000a00 */
[----:B------:R-:W1:Y:S01]  /*5250*/  LDCU.64 UR6, c[0x0][0x598] ;  /* 0x0000b300ff0677ac */ /* 0x000e620008000a00 */
[----:B0-----:R-:W-:Y:S02]  /*5260*/  IADD3 R6, P0, PT, R2, UR4, RZ ;  /* 0x0000000402067c10 */ /* 0x001fe4000ff1e0ff */
[----:B------:R-:W0:Y:S02]  /*5270*/  LDC.64 R2, c[0x0][0x5e8] ;  /* 0x00017a00ff027b82 */ /* 0x000e240000000a00 */
[----:B------:R-:W-:-:S05]  /*5280*/  IADD3.X R7, PT, PT, RZ, UR5, RZ, P0, !PT ;  /* 0x00000005ff077c10 */ /* 0x000fca00087fe4ff */
[----:B------:R-:W1:Y:S01]  /*5290*/  LDG.E.64 R4, desc[UR8][R6.64] ;  /* 0x0000000806047981 */ /* 0x000e62000c1e1b00 */
[----:B------:R-:W-:Y:S01]  /*52a0*/  UISETP.GE.U32.AND UP1, UPT, UR12, 0x8, UPT ;  /* 0x000000080c00788c */ /* 0x000fe2000bf26070 */
[----:B------:R-:W-:Y:S01]  /*52b0*/  CS2R R28, SRZ ;  /* 0x00000000001c7805 */ /* 0x000fe2000001ff00 */
[----:B------:R-:W-:Y:S02]  /*52c0*/  UISETP.NE.U32.AND UP0, UPT, UR16, URZ, UPT ;  /* 0x000000ff1000728c */ /* 0x000fe4000bf05070 */
        /* <DEDUP_REMOVED lines=8> */
[----:B0-----:R-:W-:Y:S06]  /*5350*/  BRA.U !UP1, `(.L_x_8909) ;  /* 0x0000000509487547 */ /* 0x001fec000b800000 */
[----:B------:R-:W-:Y:S01]  /*5360*/  IMAD.WIDE.U32 R8, R2, 0x8, RZ ;  /* 0x0000000802087825 */ /* 0x000fe200078e00ff */
[----:B------:R-:W-:Y:S01]  /*5370*/  ULOP3.LUT UR4, UR12, 0xfffffff8, URZ, 0xc0, !UPT ;  /* 0xfffffff80c047892 */ /* 0x000fe2000f8ec0ff */
[----:B------:R-:W-:Y:S01]  /*5380*/  LEA R32, P0, R4, UR10, 0x3 ;  /* 0x0000000a04207c11 */ /* 0x000fe2000f8018ff */
[----:B------:R-:W-:Y:S01]  /*5390*/  ULOP3.LUT UR5, UR13, 0x7fffffff, URZ, 0xc0, !UPT ;  /* 0x7fffffff0d057892 */ /* 0x000fe2000f8ec0ff */
[----:B------:R-:W-:Y:S02]  /*53a0*/  SHF.L.U32 R11, R3, 0x3, RZ ;  /* 0x00000003030b7819 */ /* 0x000fe400000006ff */
[----:B------:R-:W-:Y:S02]  /*53b0*/  CS2R R28, SRZ ;  /* 0x00000000001c7805 */ /* 0x000fe4000001ff00 */
[----:B------:R-:W-:Y:S01]  /*53c0*/  SHF.L.U64.HI R30, R2, 0x6, R3 ;  /* 0x00000006021e7819 */ /* 0x000fe20000010203 */
[----:B------:R-:W-:Y:S01]  /*53d0*/  UMOV UR19, 0x260 ;  /* 0x0000026000137882 */ /* 0x000fe20000000000 */
[----:B------:R-:W-:Y:S01]  /*53e0*/  IADD3 R34, PT, PT, R9, R11, RZ ;  /* 0x0000000b09227210 */ /* 0x000fe20007ffe0ff */
[----:B------:R-:W-:Y:S01]  /*53f0*/  UMOV UR6, UR4 ;  /* 0x0000000400067c82 */ /* 0x000fe20008000000 */
[----:B------:R-:W-:Y:S01]  /*5400*/  LEA.HI.X R33, R4, UR11, R7, 0x3, P0 ;  /* 0x0000000b04217c11 */ /* 0x000fe200080f1c07 */
[----:B------:R-:W-:-:S06]  /*5410*/  UMOV UR7, UR5 ;  /* 0x0000000500077c82 */ /* 0x000fcc0008000000 */
.L_x_8910:
[----:B------:R-:W2:Y:S01]  /*5420*/  LDG.E.64 R24, desc[UR8][R32.64] ;  /* 0x0000000820187981 */ /* 0x000ea2000c1e1b00 */
[----:B------:R-:W-:-:S04]  /*5430*/  IADD3 R10, P0, PT, R32, R8, RZ ;  /* 0x00000008200a7210 */ /* 0x000fc80007f1e0ff */
[----:B------:R-:W-:-:S05]  /*5440*/  IADD3.X R11, PT, PT, R33, R34, RZ, P0, !PT ;  /* 0x00000022210b7210 */ /* 0x000fca00007fe4ff */
[----:B------:R0:W3:Y:S01]  /*5450*/  LDG.E.64 R22, desc[UR8][R10.64] ;  /* 0x000000080a167981 */ /* 0x0000e2000c1e1b00 */
[----:B------:R-:W-:-:S05]  /*5460*/  IADD3 R12, P0, PT, R10, R8, RZ ;  /* 0x000000080a0c7210 */ /* 0x000fca0007f1e0ff */
[----:B------:R-:W-:Y:S01]  /*5470*/  IMAD.X R13, R11, 0x1, R34, P0 ;  /* 0x000000010b0d7824 */ /* 0x000fe200000e0622 */
[----:B------:R-:W-:-:S04]  /*5480*/  IADD3 R36, P0, PT, R12, R8, RZ ;  /* 0x000000080c247210 */ /* 0x000fc80007f1e0ff */
[----:B------:R-:W4:Y:S01]  /*5490*/  LDG.E.64 R20, desc[UR8][R12.64] ;  /* 0x000000080c147981 */ /* 0x000f22000c1e1b00 */
[----:B------:R-:W-:-:S05]  /*54a0*/  IADD3.X R37, PT, PT, R13, R34, RZ, P0, !PT ;  /* 0x000000220d257210 */ /* 0x000fca00007fe4ff */
[----:B------:R-:W5:Y:S01]  /*54b0*/  LDG.E.64 R18, desc[UR8][R36.64] ;  /* 0x0000000824127981 */ /* 0x000f62000c1e1b00 */
[----:B------:R-:W-:-:S04]  /*54c0*/  IADD3 R38, P0, PT, R36, R8, RZ ;  /* 0x0000000824267210 */ /* 0x000fc80007f1e0ff */
[----:B------:R-:W-:Y:S02]  /*54d0*/  IADD3.X R39, PT, PT, R37, R34, RZ, P0, !PT ;  /* 0x0000002225277210 */ /* 0x000fe400007fe4ff */
[----:B------:R-:W-:-:S03]  /*54e0*/  IADD3 R40, P0, PT, R38, R8, RZ ;  /* 0x0000000826287210 */ /* 0x000fc60007f1e0ff */
[----:B------:R-:W5:Y:S01]  /*54f0*/  LDG.E.64 R16, desc[UR8][R38.64] ;  /* 0x0000000826107981 */ /* 0x000f62000c1e1b00 */
[----:B------:R-:W-:-:S05]  /*5500*/  IADD3.X R41, PT, PT, R39, R34, RZ, P0, !PT ;  /* 0x0000002227297210 */ /* 0x000fca00007fe4ff */
[----:B------:R-:W5:Y:S01]  /*5510*/  LDG.E.64 R14, desc[UR8][R40.64] ;  /* 0x00000008280e7981 */ /* 0x000f62000c1e1b00 */
[----:B------:R-:W-:-:S04]  /*5520*/  IADD3 R42, P0, PT, R40, R8, RZ ;  /* 0x00000008282a7210 */ /* 0x000fc80007f1e0ff */
[----:B------:R-:W-:Y:S02]  /*5530*/  IADD3.X R43, PT, PT, R41, R34, RZ, P0, !PT ;  /* 0x00000022292b7210 */ /* 0x000fe400007fe4ff */
[----:B0-----:R-:W-:-:S03]  /*5540*/  IADD3 R10, P0, PT, R42, R8, RZ ;  /* 0x000000082a0a7210 */ /* 0x001fc60007f1e0ff */
[----:B------:R-:W5:Y:S01]  /*5550*/  LDG.E.64 R12, desc[UR8][R42.64] ;  /* 0x000000082a0c7981 */ /* 0x000f62000c1e1b00 */
[----:B------:R-:W-:-:S06]  /*5560*/  IADD3.X R11, PT, PT, R43, R34, RZ, P0, !PT ;  /* 0x000000222b0b7210 */ /* 0x000fcc00007fe4ff */
[----:B------:R-:W5:Y:S01]  /*5570*/  LDG.E.64 R10, desc[UR8][R10.64] ;  /* 0x000000080a0a7981 */ /* 0x000f62000c1e1b00 */
[----:B------:R-:W2:Y:S01]  /*5580*/  LDCU.64 UR20, c[0x0][UR19+0x348] ;  /* 0x00006900131477ac */ /* 0x000ea20008000a00 */
[----:B------:R-:W-:Y:S01]  /*5590*/  LEA R32, P0, R2, R32, 0x6 ;  /* 0x0000002002207211 */ /* 0x000fe200078030ff */
[----:B------:R-:W3:Y:S03]  /*55a0*/  LDCU.64 UR22, c[0x0][UR19+0x350] ;  /* 0x00006a00131677ac */ /* 0x000ee60008000a00 */
[----:B------:R-:W-:Y:S01]  /*55b0*/  IADD3.X R33, PT, PT, R33, R30, RZ, P0, !PT ;  /* 0x0000001e21217210 */ /* 0x000fe200007fe4ff */
[----:B------:R-:W-:-:S04]  /*55c0*/  UIADD3 UR6, UP1, UPT, UR6, -0x8, URZ ;  /* 0xfffffff806067890 */ /* 0x000fc8000ff3e0ff */
[----:B------:R-:W-:Y:S02]  /*55d0*/  UIADD3.X UR7, UPT, UPT, UR7, -0x1, URZ, UP1, !UPT ;  /* 0xffffffff07077890 */ /* 0x000fe40008ffe4ff */
[----:B------:R-:W-:-:S04]  /*55e0*/  UISETP.NE.U32.AND UP1, UPT, UR6, URZ, UPT ;  /* 0x000000ff0600728c */ /* 0x000fc8000bf25070 */
[----:B------:R-:W-:Y:S01]  /*55f0*/  UISETP.NE.AND.EX UP1, UPT, UR7, URZ, UPT, UP1 ;  /* 0x000000ff0700728c */ /* 0x000fe2000bf25310 */
[----:B--2---:R-:W-:Y:S02]  /*5600*/  IMAD R25, R25, UR20, RZ ;  /* 0x0000001419197c24 */ /* 0x004fe4000f8e02ff */
[----:B------:R-:W-:-:S04]  /*5610*/  IMAD.WIDE.U32 R28, R24, UR20, R28 ;  /* 0x00000014181c7c25 */ /* 0x000fc8000f8e001c */
[----:B------:R-:W-:Y:S01]  /*5620*/  IMAD R25, R24, UR21, R25 ;  /* 0x0000001518197c24 */ /* 0x000fe2000f8e0219 */
[----:B------:R-:W4:Y:S01]  /*5630*/  LDCU.64 UR20, c[0x0][UR19+0x358] ;  /* 0x00006b00131477ac */ /* 0x000f220008000a00 */
[----:B---3--:R-:W-:Y:S02]  /*5640*/  IMAD R23, R23, UR22, RZ ;  /* 0x0000001617177c24 */ /* 0x008fe4000f8e02ff */
[----:B------:R-:W-:Y:S02]  /*5650*/  IMAD.IADD R29, R29, 0x1, R25 ;  /* 0x000000011d1d7824 */ /* 0x000fe400078e0219 */
        /* <DEDUP_REMOVED lines=8> */
[----:B-----5:R-:W-:Y:S01]  /*56e0*/  IMAD R19, R19, UR22, RZ ;  /* 0x0000001613137c24 */ /* 0x020fe2000f8e02ff */
[----:B------:R-:W-:-:S03]  /*56f0*/  IADD3 R21, PT, PT, R21, R25, RZ ;  /* 0x0000001915157210 */ /* 0x000fc60007ffe0ff */
        /* <DEDUP_REMOVED lines=8> */
[----:B-1----:R-:W-:Y:S01]  /*5780*/  IMAD R15, R15, UR22, RZ ;  /* 0x000000160f0f7c24 */ /* 0x002fe2000f8e02ff */
[----:B------:R-:W-:-:S03]  /*5790*/  IADD3 R17, PT, PT, R17, R21, RZ ;  /* 0x0000001511117210 */ /* 0x000fc60007ffe0ff */
        /* <DEDUP_REMOVED lines=14> */
.L_x_8909:
        /* <DEDUP_REMOVED lines=22> */
[----:B------:R-:W4:Y:S01]  /*59e0*/  LDG.E.64 R10, desc[UR8][R20.64] ;  /* 0x00000008140a7981 */ /* 0x000f22000c1e1b00 */
[----:B------:R-:W-:-:S06]  /*59f0*/  IADD3.X R9, PT, PT, R21, R9, RZ, P0, !PT ;  /* 0x0000000915097210 */ /* 0x000fcc00007fe4ff */
        /* <DEDUP_REMOVED lines=24> */
.L_x_8912:
        /* <DEDUP_REMOVED lines=8> */
[----:B------:R-:W-:Y:S01]  /*5c00*/  IMAD R10, R2, UR5, RZ ;  /* 0x00000005020a7c24 */ /* 0x000fe2000f8e02ff */
[----:B------:R-:W-:-:S03]  /*5c10*/  MOV R9, R7 ;  /* 0x0000000700097202 */ /* 0x000fc60000000f00 */
        /* <DEDUP_REMOVED lines=22> */
.L_x_8913:
[----:B------:R-:W-:Y:S05]  /*5d80*/  BRA.U UP0, `(.L_x_8911) ;  /* 0x0000000100387547 */ /* 0x000fea000b800000 */
[C---:B------:R-:W-:Y:S02]  /*5d90*/  IMAD R6, R2.reuse, UR5, RZ ;  /* 0x0000000502067c24 */ /* 0x040fe4000f8e02ff */
[----:B------:R-:W-:Y:S02]  /*5da0*/  IMAD.MOV.U32 R5, RZ, RZ, R7 ;  /* 0x000000ffff057224 */ /* 0x000fe400078e0007 */
[----:B------:R-:W-:Y:S02]  /*5db0*/  IMAD R3, R3, UR4, R6 ;  /* 0x0000000403037c24 */ /* 0x000fe4000f8e0206 */
[----:B------:R-:W-:-:S05]  /*5dc0*/  IMAD.WIDE.U32 R4, R2, UR4, R4 ;  /* 0x0000000402047c25 */ /* 0x000fca000f8e0004 */
[----:B------:R-:W-:Y:S02]  /*5dd0*/  IADD3 R3, PT, PT, R5, R3, RZ ;  /* 0x0000000305037210 */ /* 0x000fe40007ffe0ff */
[----:B------:R-:W-:-:S04]  /*5de0*/  LEA R2, P0, R4, UR10, 0x3 ;  /* 0x0000000a04027c11 */ /* 0x000fc8000f8018ff */
[----:B------:R-:W-:-:S06]  /*5df0*/  LEA.HI.X R3, R4, UR11, R3, 0x3, P0 ;  /* 0x0000000b04037c11 */ /* 0x000fcc00080f1c03 */
[----:B------:R-:W2:Y:S01]  /*5e00*/  LDG.E.64 R2, desc[UR8][R2.64] ;  /* 0x0000000802027981 */ /* 0x000ea2000c1e1b00 */
[----:B------:R-:W-:-:S12]  /*5e10*/  USHF.L.U32 UR4, UR4, 0x3, URZ ;  /* 0x0000000304047899 */ /* 0x000fd800080006ff */
[----:B------:R-:W2:Y:S02]  /*5e20*/  LDCU.64 UR4, c[0x0][UR4+0x5a8] ;  /* 0x0000b500040477ac */ /* 0x000ea40008000a00 */
[----:B--2---:R-:W-:Y:S02]  /*5e30*/  IMAD R5, R3, UR4, RZ ;  /* 0x0000000403057c24 */ /* 0x004fe4000f8e02ff */
[----:B------:R-:W-:-:S04]  /*5e40*/  IMAD.WIDE.U32 R28, R2, UR4, R28 ;  /* 0x00000004021c7c25 */ /* 0x000fc8000f8e001c */
[----:B------:R-:W-:-:S05]  /*5e50*/  IMAD R5, R2, UR5, R5 ;  /* 0x0000000502057c24 */ /* 0x000fca000f8e0205 */
[----:B------:R-:W-:-:S07]  /*5e60*/  IADD3 R29, PT, PT, R29, R5, RZ ;  /* 0x000000051d1d7210 */ /* 0x000fce0007ffe0ff */
.L_x_8911:
[----:B------:R-:W0:Y:S01]  /*5e70*/  LDCU.64 UR4, c[0x0][0x580] ;  /* 0x0000b000ff0477ac */ /* 0x000e220008000a00 */
[----:B------:R-:W-:Y:S02]  /*5e80*/  IADD3 R31, PT, PT, R31, 0x80, RZ ;  /* 0x000000801f1f7810 */ /* 0x000fe40007ffe0ff */
[----:B0-----:R-:W-:-:S04]  /*5e90*/  IADD3 R2, P0, PT, R27, UR4, RZ ;  /* 0x000000041b027c10 */ /* 0x001fc8000ff1e0ff */
[----:B------:R-:W-:-:S05]  /*5ea0*/  IADD3.X R3, PT, PT, RZ, UR5, RZ, P0, !PT ;  /* 0x00000005ff037c10 */ /* 0x000fca00087fe4ff */
[----:B------:R0:W-:Y:S04]  /*5eb0*/  STG.E.64 desc[UR8][R2.64], R28 ;  /* 0x0000001c02007986 */ /* 0x0001e8000c101b08 */
.L_x_8907:
[----:B------:R-:W-:Y:S05]  /*5ec0*/  BSYNC.RECONVERGENT B0 ;  /* 0x0000000000007941 */ /* 0x000fea0003800200 */
.L_x_8906:
[----:B------:R-:W-:-:S13]  /*5ed0*/  ISETP.GE.AND P0, PT, R31, UR18, PT ;  /* 0x000000121f007c0c */ /* 0x000fda000bf06270 */
[----:B------:R-:W-:Y:S05]  /*5ee0*/  @P0 EXIT ;  /* 0x000000000000094d */ /* 0x000fea0003800000 */
        /* <DEDUP_REMOVED lines=297> */
.L_x_8914:
        /* <DEDUP_REMOVED lines=9> */
[----:B------:R-:W-:Y:S01]  /*7210*/  CS2R R10, SRZ ;  /* 0x00000000000a7805 */ /* 0x000fe2000001ff00 */
[----:B------:R-:W-:Y:S01]  /*7220*/  UISETP.GE.U32.AND.EX UP1, UPT, UR13, URZ, UPT, UP1 ;  /* 0x000000ff0d00728c */ /* 0x000fe2000bf26110 */
[----:B------:R-:W-:Y:S01]  /*7230*/  UMOV UR4, URZ ;  /* 0x000000ff00047c82 */ /* 0x000fe20008000000 */
[----:B------:R-:W-:Y:S01]  /*7240*/  UISETP.NE.AND.EX UP0, UPT, URZ, URZ, UPT, UP0 ;  /* 0x000000ffff00728c */ /* 0x000fe2000bf05300 */
[----:B------:R-:W-:Y:S01]  /*7250*/  UMOV UR5, URZ ;  /* 0x000000ff00057c82 */ /* 0x000fe20008000000 */
[----:B--2---:R-:W-:-:S04]  /*7260*/  IMAD R7, R7, UR6, RZ ;  /* 0x0000000607077c24 */ /* 0x004fc8000f8e02ff */
[C---:B------:R-:W-:Y:S02]  /*7270*/  IMAD R13, R6.reuse, UR7, R7 ;  /* 0x00000007060d7c24 */ /* 0x040fe4000f8e0207 */
[----:B------:R-:W-:-:S05]  /*7280*/  IMAD.WIDE.U32 R6, R6, UR6, RZ ;  /* 0x0000000606067c25 */ /* 0x000fca000f8e00ff */
[----:B------:R-:W-:Y:S01]  /*7290*/  IADD3 R9, PT, PT, R7, R13, RZ ;  /* 0x0000000d07097210 */ /* 0x000fe20007ffe0ff */
[----:B-1----:R-:W-:Y:S06]  /*72a0*/  BRA.U !UP1, `(.L_x_8915) ;  /* 0x0000000509487547 */ /* 0x002fec000b800000 */
        /* <DEDUP_REMOVED lines=12> */
.L_x_8916:
[----:B------:R-:W2:Y:S01]  /*7370*/  LDG.E.64 R32, desc[UR8][R28.64] ;  /* 0x000000081c207981 */ /* 0x000ea2000c1e1b00 */
[----:B------:R-:W-:-:S04]  /*7380*/  IADD3 R14, P1, PT, R28, R12, RZ ;  /* 0x0000000c1c0e7210 */ /* 0x000fc80007f3e0ff */
[----:B------:R-:W-:Y:S02]  /*7390*/  IADD3.X R15, PT, PT, R29, R30, RZ, P1, !PT ;  /* 0x0000001e1d0f7210 */ /* 0x000fe40000ffe4ff */
[----:B------:R-:W-:-:S03]  /*73a0*/  IADD3 R16, P1, PT, R14, R12, RZ ;  /* 0x0000000c0e107210 */ /* 0x000fc60007f3e0ff */
[----:B------:R0:W3:Y:S02]  /*73b0*/  LDG.E.64 R26, desc[UR8][R14.64] ;  /* 0x000000080e1a7981 */ /* 0x0000e4000c1e1b00 */
        /* <DEDUP_REMOVED lines=60> */
[----:B-1----:R-:W-:-:S04]  /*7780*/  IMAD R11, R15, UR22, RZ ;  /* 0x000000160f0b7c24 */ /* 0x002fc8000f8e02ff */
[C---:B------:R-:W-:Y:S02]  /*7790*/  IMAD R15, R14.reuse, UR23, R11 ;  /* 0x000000170e0f7c24 */ /* 0x040fe4000f8e020b */
[----:B------:R-:W-:-:S05]  /*77a0*/  IMAD.WIDE.U32 R10, R14, UR22, R16 ;  /* 0x000000160e0a7c25 */ /* 0x000fca000f8e0010 */
[----:B------:R-:W-:Y:S01]  /*77b0*/  IADD3 R11, PT, PT, R11, R15, RZ ;  /* 0x0000000f0b0b7210 */ /* 0x000fe20007ffe0ff */
[----:B------:R-:W-:Y:S06]  /*77c0*/  BRA.U UP1, `(.L_x_8916) ;  /* 0xfffffff901e87547 */ /* 0x000fec000b83ffff */
.L_x_8915:
[----:B------:R-:W-:Y:S01]  /*77d0*/  IADD3.X R5, PT, PT, RZ, UR21, RZ, P0, !PT ;  /* 0x00000015ff057c10 */ /* 0x000fe200087fe4ff */
[----:B------:R-:W-:Y:S06]  /*77e0*/  BRA.U !UP0, `(.L_x_8917) ;  /* 0x0000000508787547 */ /* 0x000fec000b800000 */
        /* <DEDUP_REMOVED lines=10> */
[----:B------:R-:W-:Y:S01]  /*7890*/  IADD3 R13, PT, PT, R13, R15, RZ ;  /* 0x0000000f0d0d7210 */ /* 0x000fe20007ffe0ff */
[----:B------:R-:W-:-:S03]  /*78a0*/  IMAD.SHL.U32 R15, R2, 0x8, RZ ;  /* 0x00000008020f7824 */ /* 0x000fc600078e00ff */
        /* <DEDUP_REMOVED lines=35> */
.L_x_8918:
        /* <DEDUP_REMOVED lines=30> */
[----:B------:R-:W-:-:S04]  /*7cc0*/  IMAD.WIDE.U32 R10, R12, UR6, R10 ;  /* 0x000000060c0a7c25 */ /* 0x000fc8000f8e000a */
[----:B------:R-:W-:-:S07]  /*7cd0*/  IMAD.IADD R11, R11, 0x1, R17 ;  /* 0x000000010b0b7824 */ /* 0x000fce00078e0211 */
.L_x_8919:
        /* <DEDUP_REMOVED lines=15> */
.L_x_8917:
[----:B------:R-:W-:Y:S01]  /*7dd0*/  STG.E.64 desc[UR8][R4.64], R10 ;  /* 0x0000000a04007986 */ /* 0x000fe2000c101b08 */
[----:B------:R-:W-:Y:S05]  /*7de0*/  EXIT ;  /* 0x000000000000794d */ /* 0x000fea0003800000 */
.L_x_8905:
        /* <DEDUP_REMOVED lines=12> */
[----:B------:R-:W-:-:S05]  /*7eb0*/  SHF.R.U32.HI R5, RZ, UR7, R4 ;  /* 0x00000007ff057c19 */ /* 0x000fca0008011604 */
[----:B------:R-:W-:-:S04]  /*7ec0*/  IMAD.MOV R6, RZ, RZ, -R5 ;  /* 0x000000ffff067224 */ /* 0x000fc800078e0a05 */
        /* <DEDUP_REMOVED lines=265> */
.L_x_8922:
[----:B------:R-:W0:Y:S01]  /*8f60*/  LDCU.64 UR6, c[0x0][0x580] ;  /* 0x0000b000ff0677ac */ /* 0x000e220008000a00 */
[----:B------:R-:W-:Y:S02]  /*8f70*/  IADD3 R31, PT, PT, R31, 0x80, RZ ;  /* 0x000000801f1f7810 */ /* 0x000fe40007ffe0ff */
[----:B0-----:R-:W-:-:S04]  /*8f80*/  IADD3 R4, P0, PT, R3, UR6, RZ ;  /* 0x0000000603047c10 */ /* 0x001fc8000ff1e0ff */
[----:B------:R-:W-:-:S05]  /*8f90*/  IADD3.X R5, PT, PT, RZ, UR7, RZ, P0, !PT ;  /* 0x00000007ff057c10 */ /* 0x000fca00087fe4ff */
[----:B------:R0:W-:Y:S04]  /*8fa0*/  STG.E.64 desc[UR8][R4.64], RZ ;  /* 0x000000ff04007986 */ /* 0x0001e8000c101b08 */
.L_x_8921:
[----:B------:R-:W-:Y:S05]  /*8fb0*/  BSYNC.RECONVERGENT B0 ;  /* 0x0000000000007941 */ /* 0x000fea0003800200 */
.L_x_8920:
        /* <DEDUP_REMOVED lines=275> */
.L_x_8923:
[----:B------:R-:W0:Y:S02]  /*a0f0*/  LDCU.64 UR4, c[0x0][0x580] ;  /* 0x0000b000ff0477ac */ /* 0x000e240008000a00 */
[----:B0-----:R-:W-:-:S04]  /*a100*/  IADD3 R2, P0, PT, R0, UR4, RZ ;  /* 0x0000000400027c10 */ /* 0x001fc8000ff1e0ff */
[----:B------:R-:W-:-:S05]  /*a110*/  IADD3.X R3, PT, PT, RZ, UR5, RZ, P0, !PT ;  /* 0x00000005ff037c10 */ /* 0x000fca00087fe4ff */
[----:B------:R-:W-:Y:S01]  /*a120*/  STG.E.64 desc[UR8][R2.64], RZ ;  /* 0x000000ff02007986 */ /* 0x000fe2000c101b08 */
[----:B------:R-:W-:Y:S05]  /*a130*/  EXIT ;  /* 0x000000000000794d */ /* 0x000fea0003800000 */
.L_x_8924:
        /* <DEDUP_REMOVED lines=12> */
.L_x_17279:


//--------------------- .text._ZN2at6native27unrolled_elementwise_kernelIZZNS0_73_GLOBAL__N__c8866d80_35_SparseBinaryOpIntersectionKernel_cu_7dd49032_323742_sparse_binary_op_intersection_kernel_implINS2_18CUDAKernelLauncherENS2_36CUDAValueSelectionIntersectionKernelINS2_9LhsProjOpEEElLl8EEEvRNS_6TensorERKS8_SB_RKSt6vectorIlSaIlEERKSt8optionalIS8_ESK_bbENKUlvE1_clEvEUllE_St5arrayIPcLm2EELi4E23TrivialOffsetCalculatorILi1EjESR_NS0_6memory15LoadWithoutCastENSS_16StoreWithoutCastEEEviT_T0_T2_T3_T4_T5_ --------------------------
	.section	.text._ZN2at6native27unrolled_elementwise_kernelIZZNS0_73_GLOBAL__N__c8866d80_35_SparseBinaryOpIntersectionKernel_cu_7dd49032_323742_sparse_binary_op_intersection_kernel_implINS2_18CUDAKernelLauncherENS2_36CUDAValueSelectionIntersectionKernelINS2_9LhsProjOpEEElLl8EEEvRNS_6TensorERKS8_SB_RKSt6vectorIlSaIlEERKSt8optionalIS8_ESK_bbENKUlvE1_clEvEUllE_St5arrayIPcLm2EELi4E23TrivialOffsetCalculatorILi1EjESR_NS0_6memory15LoadWithoutCastENSS_16StoreWithoutCastEEEviT_T0_T2_T3_T4_T5_,"ax",@progbits
	.align	128
        .global         _ZN2at6native27unrolled_elementwise_kernelIZZNS0_73_GLOBAL__N__c8866d80_35_SparseBinaryOpIntersectionKernel_cu_7dd49032_323742_sparse_binary_op_intersection_kernel_implINS2_18CUDAKernelLauncherENS2_36CUDAValueSelectionIntersectionKernelINS2_9LhsProjOpEEElLl8EEEvRNS_6TensorERKS8_SB_RKSt6vectorIlSaIlEERKSt8optionalIS8_ESK_bbENKUlvE1_clEvEUllE_St5arrayIPcLm2EELi4E23TrivialOffsetCalculatorILi1EjESR_NS0_6memory15LoadWithoutCastENSS_16StoreWithoutCastEEEviT_T0_T2_T3_T4_T5_
        .type           _ZN2at6native27unrolled_elementwise_kernelIZZNS0_73_GLOBAL__N__c8866d80_35_SparseBinaryOpIntersectionKernel_cu_7dd49032_323742_sparse_binary_op_intersection_kernel_implINS2_18CUDAKernelLauncherENS2_36CUDAValueSelectionIntersectionKernelINS2_9LhsProjOpEEElLl8EEEvRNS_6TensorERKS8_SB_RKSt6vectorIlSaIlEERKSt8optionalIS8_ESK_bbENKUlvE1_clEvEUllE_St5arrayIPcLm2EELi4E23TrivialOffsetCalculatorILi1EjESR_NS0_6memory15LoadWithoutCastENSS_16StoreWithoutCastEEEviT_T0_T2_T3_T4_T5_,@function
        .size           _ZN2at6native27unrolled_elementwise_kernelIZZNS0_73_GLOBAL__N__c8866d80_35_SparseBinaryOpIntersectionKernel_cu_7dd49032_323742_sparse_binary_op_intersection_kernel_implINS2_18CUDAKernelLauncherENS2_36CUDAValueSelectionIntersectionKernelINS2_9LhsProjOpEEElLl8EEEvRNS_6TensorERKS8_SB_RKSt6vectorIlSaIlEERKSt8optionalIS8_ESK_bbENKUlvE1_clEvEUllE_St5arrayIPcLm2EELi4E23TrivialOffsetCalculatorILi1EjESR_NS0_6memory15LoadWithoutCastENSS_16StoreWithoutCastEEEviT_T0_T2_T3_T4_T5_,(.L_x_17280 - _ZN2at6native27unrolled_elementwise_kernelIZZNS0_73_GLOBAL__N__c8866d80_35_SparseBinaryOpIntersectionKernel_cu_7dd49032_323742_sparse_binary_op_intersection_kernel_implINS2_18CUDAKernelLauncherENS2_36CUDAValueSelectionIntersectionKernelINS2_9LhsProjOpEEElLl8EEEvRNS_6TensorERKS8_SB_RKSt6vectorIlSaIlEERKSt8optionalIS8_ESK_bbENKUlvE1_clEvEUllE_St5arrayIPcLm2EELi4E23TrivialOffsetCalculatorILi1EjESR_NS0_6memory15LoadWithoutCastENSS_16StoreWithoutCastEEEviT_T0_T2_T3_T4_T5_)
        .other          _ZN2at6native27unrolled_elementwise_kernelIZZNS0_73_GLOBAL__N__c8866d80_35_SparseBinaryOpIntersectionKernel_cu_7dd49032_323742_sparse_binary_op_intersection_kernel_implINS2_18CUDAKernelLauncherENS2_36CUDAValueSelectionIntersectionKernelINS2_9LhsProjOpEEElLl8EEEvRNS_6TensorERKS8_SB_RKSt6vectorIlSaIlEERKSt8optionalIS8_ESK_bbENKUlvE1_clEvEUllE_St5arrayIPcLm2EELi4E23TrivialOffsetCalculatorILi1EjESR_NS0_6memory15LoadWithoutCastENSS_16StoreWithoutCastEEEviT_T0_T2_T3_T4_T5_,@"STO_CUDA_ENTRY STV_DEFAULT"
_ZN2at6native27unrolled_elementwise_kernelIZZNS0_73_GLOBAL__N__c8866d80_35_SparseBinaryOpIntersectionKernel_cu_7dd49032_323742_sparse_binary_op_intersection_kernel_implINS2_18CUDAKernelLauncherENS2_36CUDAValueSelectionIntersectionKernelINS2_9LhsProjOpEEElLl8EEEvRNS_6TensorERKS8_SB_RKSt6vectorIlSaIlEERKSt8optionalIS8_ESK_bbENKUlvE1_clEvEUllE_St5arrayIPcLm2EELi4E23TrivialOffsetCalculatorILi1EjESR_NS0_6memory15LoadWithoutCastENSS_16StoreWithoutCastEEEviT_T0_T2_T3_T4_T5_:
.text._ZN2at6native27unrolled_elementwise_kernelIZZNS0_73_GLOBAL__N__c8866d80_35_SparseBinaryOpIntersectionKernel_cu_7dd49032_323742_sparse_binary_op_intersection_kernel_implINS2_18CUDAKernelLauncherENS2_36CUDAValueSelectionIntersectionKernelINS2_9LhsProjOpEEElLl8EEEvRNS_6TensorERKS8_SB_RKSt6vectorIlSaIlEERKSt8optionalIS8_ESK_bbENKUlvE1_clEvEUllE_St5arrayIPcLm2EELi4E23TrivialOffsetCalculatorILi1EjESR_NS0_6memory15LoadWithoutCastENSS_16StoreWithoutCastEEEviT_T0_T2_T3_T4_T5_:
[----:B------:R-:W0:Y:S01]  /*0000*/  LDC R1, c[0x0][0x37c] ;  /* 0x0000df00ff017b82 */ /* 0x000e220000000800 */
[----:B------:R-:W1:Y:S07]  /*0010*/  S2R R0, SR_TID.X ;  /* 0x0000000000007919 */ /* 0x000e6e0000002100 */
[----:B------:R-:W2:Y:S01]  /*0020*/  S2UR UR15, SR_CTAID.X ;  /* 0x00000000000f79c3 */ /* 0x000ea20000002500 */
[----:B------:R-:W2:Y:S01]  /*0030*/  LDCU UR4, c[0x0][0x380] ;  /* 0x00007000ff0477ac */ /* 0x000ea20008000800 */
[----:B------:R-:W-:-:S02]  /*0040*/  CS2R R24, SRZ ;  /* 0x0000000000187805 */ /* 0x000fc4000001ff00 */
[----:B------:R-:W-:Y:S02]  /*0050*/  CS2R R14, SRZ ;  /* 0x00000000000e7805 */ /* 0x000fe4000001ff00 */
[----:B------:R-:W-:Y:S01]  /*0060*/  CS2R R12, SRZ ;  /* 0x00000000000c7805 */ /* 0x000fe2000001ff00 */
[----:B------:R-:W3:Y:S01]  /*0070*/  LDCU.64 UR10, c[0x0][0x358] ;  /* 0x00006b00ff0a77ac */ /* 0x000ee20008000a00 */
[----:B0-----:R-:W-:Y:S02]  /*0080*/  IADD3 R1, PT, PT, R1, -0x68, RZ ;  /* 0xffffff9801017810 */ /* 0x001fe40007ffe0ff */
[----:B------:R-:W-:Y:S01]  /*0090*/  CS2R R10, SRZ ;  /* 0x00000000000a7805 */ /* 0x000fe2000001ff00 */
[----:B------:R-:W0:Y:S01]  /*00a0*/  LDC.64 R16, c[0x0][0x3b8] ;  /* 0x0000ee00ff107b82 */ /* 0x000e220000000a00 */
[----:B------:R-:W4:Y:S01]  /*00b0*/  LDCU.64 UR12, c[0x0][0x388] ;  /* 0x00007100ff0c77ac */ /* 0x000f220008000a00 */
[----:B------:R-:W0:Y:S06]  /*00c0*/  LDCU UR9, c[0x0][0x398] ;  /* 0x00007300ff0977ac */ /* 0x000e2c0008000800 */
[----:B------:R-:W0:Y:S01]  /*00d0*/  LDC.64 R28, c[0x0][0x3d8] ;  /* 0x0000f600ff1c7b82 */ /* 0x000e220000000a00 */
[----:B--2---:R-:W-:-:S02]  /*00e0*/  UIMAD UR4, UR15, -0x200, UR4 ;  /* 0xfffffe000f0478a4 */ /* 0x004fc4000f8e0204 */
[----:B------:R-:W-:Y:S01]  /*00f0*/  IMAD.U32 R9, RZ, RZ, UR15 ;  /* 0x0000000fff097e24 */ /* 0x000fe2000f8e00ff */
[----:B------:R-:W-:Y:S01]  /*0100*/  MOV R27, UR15 ;  /* 0x0000000f001b7c02 */ /* 0x000fe20008000f00 */
[----:B------:R-:W-:Y:S01]  /*0110*/  IMAD.U32 R3, RZ, RZ, UR15 ;  /* 0x0000000fff037e24 */ /* 0x000fe2000f8e00ff */
[----:B------:R-:W-:Y:S02]  /*0120*/  MOV R23, UR15 ;  /* 0x0000000f00177c02 */ /* 0x000fe40008000f00 */
[----:B-1----:R-:W-:Y:S01]  /*0130*/  ISETP.GE.AND P0, PT, R0, UR4, PT ;  /* 0x0000000400007c0c */ /* 0x002fe2000bf06270 */
[----:B------:R-:W-:-:S12]  /*0140*/  IMAD.MOV.U32 R2, RZ, RZ, R0 ;  /* 0x000000ffff027224 */ /* 0x000fd800078e0000 */
[----:B------:R-:W-:Y:S01]  /*0150*/  @!P0 IADD3 R0, PT, PT, R2, 0x80, RZ ;  /* 0x0000008002008810 */ /* 0x000fe20007ffe0ff */
[----:B------:R-:W1:Y:S01]  /*0160*/  @!P0 LDC.64 R18, c[0x0][0x3f8] ;  /* 0x0000fe00ff128b82 */ /* 0x000e620000000a00 */
[----:B------:R-:W-:Y:S02]  /*0170*/  @!P0 IMAD R3, R3, 0x200, R2 ;  /* 0x0000020003038824 */ /* 0x000fe400078e0202 */
[----:B------:R-:W-:-:S13]  /*0180*/  ISETP.GE.AND P1, PT, R0, UR4, PT ;  /* 0x0000000400007c0c */ /* 0x000fda000bf26270 */
[----:B------:R-:W-:Y:S01]  /*0190*/  @!P1 LEA R9, R9, R0, 0x9 ;  /* 0x0000000009099211 */ /* 0x000fe200078e48ff */
[----:B------:R-:W-:Y:S01]  /*01a0*/  @!P1 VIADD R0, R0, 0x80 ;  /* 0x0000008000009836 */ /* 0x000fe20000000000 */
[----:B------:R-:W2:Y:S04]  /*01b0*/  @!P1 LDC.64 R20, c[0x0][0x3f8] ;  /* 0x0000fe00ff149b82 */ /* 0x000ea80000000a00 */
[----:B------:R-:W-:Y:S01]  /*01c0*/  ISETP.GE.AND P3, PT, R0, UR4, PT ;  /* 0x0000000400007c0c */ /* 0x000fe2000bf66270 */
[----:B-1----:R-:W-:-:S05]  /*01d0*/  @!P0 IMAD.WIDE.U32 R18, R3, 0x8, R18 ;  /* 0x0000000803128825 */ /* 0x002fca00078e0012 */
[----:B---3--:R1:W5:Y:S07]  /*01e0*/  @!P0 LDG.E.64 R24, desc[UR10][R18.64] ;  /* 0x0000000a12188981 */ /* 0x00836e000c1e1b00 */
[----:B------:R-:W-:Y:S01]  /*01f0*/  @!P3 IMAD R27, R27, 0x200, R0 ;  /* 0x000002001b1bb824 */ /* 0x000fe200078e0200 */
[----:B------:R-:W-:Y:S01]  /*0200*/  @!P3 IADD3 R0, PT, PT, R0, 0x80, RZ ;  /* 0x000000800000b810 */ /* 0x000fe20007ffe0ff */
[----:B------:R-:W3:Y:S03]  /*0210*/  @!P3 LDC.64 R6, c[0x0][0x3f8] ;  /* 0x0000fe00ff06bb82 */ /* 0x000ee60000000a00 */
[----:B------:R-:W-:Y:S01]  /*0220*/  ISETP.GE.AND P2, PT, R0, UR4, PT ;  /* 0x0000000400007c0c */ /* 0x000fe2000bf46270 */
[----:B--2---:R-:W-:-:S04]  /*0230*/  @!P1 IMAD.WIDE.U32 R20, R9, 0x8, R20 ;  /* 0x0000000809149825 */ /* 0x004fc800078e0014 */
[----:B------:R-:W2:Y:S01]  /*0240*/  LDC.64 R8, c[0x0][0x3b0] ;  /* 0x0000ec00ff087b82 */ /* 0x000ea20000000a00 */
[----:B------:R4:W5:Y:S07]  /*0250*/  @!P1 LDG.E.64 R14, desc[UR10][R20.64] ;  /* 0x0000000a140e9981 */ /* 0x00096e000c1e1b00 */
[----:B------:R-:W0:Y:S01]  /*0260*/  @!P2 LDC.64 R4, c[0x0][0x3f8] ;  /* 0x0000fe00ff04ab82 */ /* 0x000e220000000a00 */
[----:B------:R-:W-:Y:S01]  /*0270*/  @!P2 LEA R23, R23, R0, 0x9 ;  /* 0x000000001717a211 */ /* 0x000fe200078e48ff */
[----:B---3--:R-:W-:-:S06]  /*0280*/  @!P3 IMAD.WIDE.U32 R26, R27, 0x8, R6 ;  /* 0x000000081b1ab825 */ /* 0x008fcc00078e0006 */
[----:B-1----:R-:W1:Y:S01]  /*0290*/  LDC.64 R18, c[0x0][0x3c0] ;  /* 0x0000f000ff127b82 */ /* 0x002e620000000a00 */
[----:B------:R3:W5:Y:S07]  /*02a0*/  @!P3 LDG.E.64 R12, desc[UR10][R26.64] ;  /* 0x0000000a1a0cb981 */ /* 0x00076e000c1e1b00 */
[----:B------:R-:W3:Y:S01]  /*02b0*/  LDC.64 R6, c[0x0][0x3a8] ;  /* 0x0000ea00ff067b82 */ /* 0x000ee20000000a00 */
[----:B0-----:R-:W-:-:S07]  /*02c0*/  @!P2 IMAD.WIDE.U32 R22, R23, 0x8, R4 ;  /* 0x000000081716a825 */ /* 0x001fce00078e0004 */
[----:B----4-:R-:W0:Y:S01]  /*02d0*/  LDC.64 R20, c[0x0][0x3c8] ;  /* 0x0000f200ff147b82 */ /* 0x010e220000000a00 */
[----:B------:R-:W-:Y:S01]  /*02e0*/  ISETP.NE.U32.AND P0, PT, RZ, UR12, PT ;  /* 0x0000000cff007c0c */ /* 0x000fe2000bf05070 */
[----:B--2---:R-:W-:Y:S06]  /*02f0*/  STL.64 [R1+0x28], R8 ;  /* 0x0000280801007387 */ /* 0x004fec0000100a00 */
[----:B------:R-:W2:Y:S01]  /*0300*/  LDC.64 R4, c[0x0][0x3a0] ;  /* 0x0000e800ff047b82 */ /* 0x000ea20000000a00 */
[----:B------:R-:W-:Y:S04]  /*0310*/  STL.64 [R1+0x30], R16 ;  /* 0x0000301001007387 */ /* 0x000fe80000100a00 */
[----:B-1----:R-:W-:Y:S03]  /*0320*/  STL.64 [R1+0x38], R18 ;  /* 0x0000381201007387 */ /* 0x002fe60000100a00 */
[----:B---3--:R-:W1:Y:S01]  /*0330*/  LDC.64 R26, c[0x0][0x3d0] ;  /* 0x0000f400ff1a7b82 */ /* 0x008e620000000a00 */
[----:B------:R3:W-:Y:S04]  /*0340*/  STL.64 [R1+0x20], R6 ;  /* 0x0000200601007387 */ /* 0x0007e80000100a00 */
[----:B------:R-:W-:Y:S01]  /*0350*/  STL.64 [R1+0x50], R28 ;  /* 0x0000501c01007387 */ /* 0x000fe20000100a00 */
[C---:B------:R-:W-:Y:S01]  /*0360*/  R2UR UR16, R1.reuse ;  /* 0x00000000011072ca */ /* 0x040fe200000e0000 */
[----:B------:R-:W-:Y:S01]  /*0370*/  BSSY.RECONVERGENT B0, `(.L_x_8925) ;  /* 0x00000e9000007945 */ /* 0x000fe20003800200 */
[----:B------:R-:W-:Y:S01]  /*0380*/  VIADD R0, R1, 0x28 ;  /* 0x0000002801007836 */ /* 0x000fe20000000000 */
[----:B------:R4:W5:Y:S01]  /*0390*/  @!P2 LDG.E.64 R10, desc[UR10][R22.64] ;  /* 0x0000000a160aa981 */ /* 0x000962000c1e1b00 */
[----:B---3--:R-:W3:Y:S03]  /*03a0*/  LDC.64 R6, c[0x0][0x3e8] ;  /* 0x0000fa00ff067b82 */ /* 0x008ee60000000a00 */
[----:B--2---:R2:W-:Y:S05]  /*03b0*/  STL.64 [R1+0x18], R4 ;  /* 0x0000180401007387 */ /* 0x0045ea0000100a00 */
[----:B--2---:R-:W2:Y:S01]  /*03c0*/  LDC.64 R4, c[0x0][0x3e0] ;  /* 0x0000f800ff047b82 */ /* 0x004ea20000000a00 */
[----:B0-----:R0:W-:Y:S01]  /*03d0*/  STL.64 [R1+0x40], R20 ;  /* 0x0000401401007387 */ /* 0x0011e20000100a00 */
[----:B------:R-:W-:-:S03]  /*03e0*/  ISETP.NE.AND.EX P0, PT, RZ, UR13, PT, P0 ;  /* 0x0000000dff007c0c */ /* 0x000fc6000bf05300 */
[----:B-1----:R0:W-:Y:S04]  /*03f0*/  STL.64 [R1+0x48], R26 ;  /* 0x0000481a01007387 */ /* 0x0021e80000100a00 */
[----:B---3--:R0:W-:Y:S01]  /*0400*/  STL.64 [R1+0x60], R6 ;  /* 0x0000600601007387 */ /* 0x0081e20000100a00 */
[----:B------:R-:W-:-:S03]  /*0410*/  ISETP.GE.OR P1, PT, R2, UR4, !P0 ;  /* 0x0000000402007c0c */ /* 0x000fc6000c726670 */
[----:B--2---:R0:W-:Y:S01]  /*0420*/  STL.64 [R1+0x58], R4 ;  /* 0x0000580401007387 */ /* 0x0041e20000100a00 */
[----:B----4-:R-:W-:-:S09]  /*0430*/  CS2R R22, SRZ ;  /* 0x0000000000167805 */ /* 0x010fd2000001ff00 */
[----:B------:R-:W-:Y:S05]  /*0440*/  @P1 BRA `(.L_x_8926) ;  /* 0x0000000c006c1947 */ /* 0x000fea0003800000 */
[----:B------:R-:W1:Y:S01]  /*0450*/  LDCU UR6, c[0x0][0x39c] ;  /* 0x00007380ff0677ac */ /* 0x000e620008000800 */
[----:B------:R-:W-:-:S04]  /*0460*/  UISETP.GE.U32.AND UP0, UPT, UR9, 0x1, UPT ;  /* 0x000000010900788c */ /* 0x000fc8000bf06070 */
[----:B-1----:R-:W-:-:S09]  /*0470*/  UISETP.GE.AND.EX UP0, UPT, UR6, URZ, UPT, UP0 ;  /* 0x000000ff0600728c */ /* 0x002fd2000bf06300 */
[----:B------:R-:W-:Y:S05]  /*0480*/  BRA.U !UP0, `(.L_x_8926) ;  /* 0x0000000d085c7547 */ /* 0x000fea000b800000 */
[----:B------:R-:W1:Y:S01]  /*0490*/  LDCU.64 UR18, c[0x0][0x390] ;  /* 0x00007200ff1277ac */ /* 0x000e620008000a00 */
[----:B------:R-:W-:Y:S01]  /*04a0*/  CS2R R22, SRZ ;  /* 0x0000000000167805 */ /* 0x000fe2000001ff00 */
[----:B------:R-:W2:Y:S01]  /*04b0*/  LDCU UR8, c[0x0][0x398] ;  /* 0x00007300ff0877ac */ /* 0x000ea20008000800 */
[----:B------:R-:W-:Y:S01]  /*04c0*/  UISETP.GE.U32.AND UP1, UPT, UR9, 0x8, UPT ;  /* 0x000000080900788c */ /* 0x000fe2000bf26070 */
[----:B------:R-:W-:Y:S01]  /*04d0*/  UMOV UR4, URZ ;  /* 0x000000ff00047c82 */ /* 0x000fe20008000000 */
[----:B------:R-:W-:Y:S02]  /*04e0*/  UMOV UR5, URZ ;  /* 0x000000ff00057c82 */ /* 0x000fe40008000000 */
[----:B------:R-:W-:Y:S01]  /*04f0*/  UISETP.GE.U32.AND.EX UP1, UPT, UR6, URZ, UPT, UP1 ;  /* 0x000000ff0600728c */ /* 0x000fe2000bf26110 */
[----:B-1---5:R-:W-:Y:S02]  /*0500*/  IMAD R3, R25, UR18, RZ ;  /* 0x0000001219037c24 */ /* 0x022fe4000f8e02ff */
[----:B------:R-:W-:Y:S01]  /*0510*/  IMAD.WIDE.U32 R8, R24, UR18, RZ ;  /* 0x0000001218087c25 */ /* 0x000fe2000f8e00ff */
[----:B--2---:R-:W-:-:S03]  /*0520*/  ULOP3.LUT UR14, UR8, 0x7, URZ, 0xc0, !UPT ;  /* 0x00000007080e7892 */ /* 0x004fc6000f8ec0ff */
[----:B------:R-:W-:Y:S01]  /*0530*/  IMAD R3, R24, UR19, R3 ;  /* 0x0000001318037c24 */ /* 0x000fe2000f8e0203 */
[----:B------:R-:W-:-:S04]  /*0540*/  UISETP.NE.U32.AND UP0, UPT, UR14, URZ, UPT ;  /* 0x000000ff0e00728c */ /* 0x000fc8000bf05070 */
[----:B0-----:R-:W-:Y:S01]  /*0550*/  IADD3 R7, PT, PT, R9, R3, RZ ;  /* 0x0000000309077210 */ /* 0x001fe20007ffe0ff */
[----:B------:R-:W-:Y:S01]  /*0560*/  UISETP.NE.AND.EX UP0, UPT, URZ, URZ, UPT, UP0 ;  /* 0x000000ffff00728c */ /* 0x000fe2000bf05300 */
[----:B------:R-:W-:Y:S10]  /*0570*/  BRA.U !UP1, `(.L_x_8927) ;  /* 0x0000000509547547 */ /* 0x000ff4000b800000 */
[----:B------:R-:W0:Y:S01]  /*0580*/  LDC.64 R16, c[0x0][0x3e0] ;  /* 0x0000f800ff107b82 */ /* 0x000e220000000a00 */
[----:B------:R-:W-:Y:S01]  /*0590*/  ULOP3.LUT UR4, UR9, 0xfffffff8, URZ, 0xc0, !UPT ;  /* 0xfffffff809047892 */ /* 0x000fe2000f8ec0ff */
[C---:B------:R-:W-:Y:S01]  /*05a0*/  LEA R4, P1, R8.reuse, UR12, 0x3 ;  /* 0x0000000c08047c11 */ /* 0x040fe2000f8218ff */
[----:B------:R-:W-:Y:S01]  /*05b0*/  ULOP3.LUT UR5, UR6, 0x7fffffff, URZ, 0xc0, !UPT ;  /* 0x7fffffff06057892 */ /* 0x000fe2000f8ec0ff */
[----:B------:R-:W-:Y:S01]  /*05c0*/  CS2R R22, SRZ ;  /* 0x0000000000167805 */ /* 0x000fe2000001ff00 */
[----:B------:R-:W-:Y:S01]  /*05d0*/  IMAD.MOV.U32 R3, RZ, RZ, R0 ;  /* 0x000000ffff037224 */ /* 0x000fe200078e0000 */
[----:B------:R-:W-:Y:S02]  /*05e0*/  LEA.HI.X R5, R8, UR13, R7, 0x3, P1 ;  /* 0x0000000d08057c11 */ /* 0x000fe400088f1c07 */
[----:B------:R-:W-:Y:S02]  /*05f0*/  UMOV UR6, UR4 ;  /* 0x0000000400067c82 */ /* 0x000fe40008000000 */
[----:B------:R-:W-:Y:S01]  /*0600*/  UMOV UR7, UR5 ;  /* 0x0000000500077c82 */ /* 0x000fe20008000000 */
[----:B0-----:R-:W-:-:S02]  /*0610*/  SHF.L.U64.HI R26, R16, 0x3, R17 ;  /* 0x00000003101a7819 */ /* 0x001fc40000010211 */
[----:B------:R-:W-:-:S07]  /*0620*/  SHF.L.U64.HI R17, R16, 0x6, R17 ;  /* 0x0000000610117819 */ /* 0x000fce0000010211 */
.L_x_8928:
[----:B------:R-:W2:Y:S04]  /*0630*/  LDL.64 R20, [R3+-0x10] ;  /* 0xfffff00003147983 */ /* 0x000ea80000100a00 */
[----:B------:R-:W2:Y:S01]  /*0640*/  LDG.E.64 R18, desc[UR10][R4.64] ;  /* 0x0000000a04127981 */ /* 0x000ea2000c1e1b00 */
[----:B------:R-:W-:Y:S01]  /*0650*/  MOV R25, R22 ;  /* 0x0000001600197202 */ /* 0x000fe20000000f00 */
[----:B------:R-:W-:Y:S01]  /*0660*/  IMAD.MOV.U32 R24, RZ, RZ, R23 ;  /* 0x000000ffff187224 */ /* 0x000fe200078e0017 */
[----:B------:R-:W-:Y:S01]  /*0670*/  SHF.L.U32 R27, R16, 0x3, RZ ;  /* 0x00000003101b7819 */ /* 0x000fe200000006ff */
[----:B--2---:R-:W-:Y:S02]  /*0680*/  IMAD R19, R19, R20, RZ ;  /* 0x0000001413137224 */ /* 0x004fe400078e02ff */
[----:B------:R-:W-:-:S04]  /*0690*/  IMAD.WIDE.U32 R24, R20, R18, R24 ;  /* 0x0000001214187225 */ /* 0x000fc800078e0018 */
[----:B------:R-:W-:Y:S01]  /*06a0*/  IMAD R29, R21, R18, R19 ;  /* 0x00000012151d7224 */ /* 0x000fe200078e0213 */
[----:B------:R-:W-:Y:S01]  /*06b0*/  IADD3 R18, P1, PT, R4, R27, RZ ;  /* 0x0000001b04127210 */ /* 0x000fe20007f3e0ff */
[----:B------:R-:W2:Y:S04]  /*06c0*/  LDL.64 R20, [R3+-0x8] ;  /* 0xfffff80003147983 */ /* 0x000ea80000100a00 */
[----:B------:R-:W-:-:S05]  /*06d0*/  IMAD.X R19, R5, 0x1, R26, P1 ;  /* 0x0000000105137824 */ /* 0x000fca00008e061a */
[----:B------:R0:W2:Y:S01]  /*06e0*/  LDG.E.64 R22, desc[UR10][R18.64] ;  /* 0x0000000a12167981 */ /* 0x0000a2000c1e1b00 */
[----:B------:R-:W-:Y:S02]  /*06f0*/  IADD3 R25, PT, PT, R25, R29, RZ ;  /* 0x0000001d19197210 */ /* 0x000fe40007ffe0ff */
[----:B0-----:R-:W-:-:S05]  /*0700*/  IADD3 R18, P1, PT, R18, R27, RZ ;  /* 0x0000001b12127210 */ /* 0x001fca0007f3e0ff */
[----:B------:R-:W-:-:S05]  /*0710*/  IMAD.X R19, R19, 0x1, R26, P1 ;  /* 0x0000000113137824 */ /* 0x000fca00008e061a */
[----:B------:R0:W3:Y:S01]  /*0720*/  LDG.E.64 R28, desc[UR10][R18.64] ;  /* 0x0000000a121c7981 */ /* 0x0000e2000c1e1b00 */
[----:B--2---:R-:W-:Y:S02]  /*0730*/  IMAD R23, R23, R20, RZ ;  /* 0x0000001417177224 */ /* 0x004fe400078e02ff */
[----:B------:R-:W-:-:S04]  /*0740*/  IMAD.WIDE.U32 R24, R20, R22, R24 ;  /* 0x0000001614187225 */ /* 0x000fc800078e0018 */
[----:B------:R-:W-:Y:S02]  /*0750*/  IMAD R22, R21, R22, R23 ;  /* 0x0000001615167224 */ /* 0x000fe400078e0217 */
[----:B------:R-:W3:Y:S01]  /*0760*/  LDL.64 R20, [R3] ;  /* 0x0000000003147983 */ /* 0x000ee20000100a00 */
[----:B0-----:R-:W-:Y:S02]  /*0770*/  IADD3 R18, P1, PT, R18, R27, RZ ;  /* 0x0000001b12127210 */ /* 0x001fe40007f3e0ff */
[----:B------:R-:W-:-:S03]  /*0780*/  IADD3 R25, PT, PT, R25, R22, RZ ;  /* 0x0000001619197210 */ /* 0x000fc60007ffe0ff */
[----:B------:R-:W-:Y:S02]  /*0790*/  IMAD.X R19, R19, 0x1, R26, P1 ;  /* 0x0000000113137824 */ /* 0x000fe400008e061a */
[----:B---3--:R-:W-:Y:S02]  /*07a0*/  IMAD R22, R29, R20, RZ ;  /* 0x000000141d167224 */ /* 0x008fe400078e02ff */
[----:B------:R-:W-:-:S04]  /*07b0*/  IMAD.WIDE.U32 R24, R20, R28, R24 ;  /* 0x0000001c14187225 */ /* 0x000fc800078e0018 */
[----:B------:R-:W-:Y:S02]  /*07c0*/  IMAD R28, R21, R28, R22 ;  /* 0x0000001c151c7224 */ /* 0x000fe400078e0216 */
[----:B------:R0:W2:Y:S04]  /*07d0*/  LDG.E.64 R22, desc[UR10][R18.64] ;  /* 0x0000000a12167981 */ /* 0x0000a8000c1e1b00 */
[----:B------:R-:W2:Y:S01]  /*07e0*/  LDL.64 R20, [R3+0x8] ;  /* 0x0000080003147983 */ /* 0x000ea20000100a00 */
[----:B------:R-:W-:Y:S02]  /*07f0*/  IADD3 R25, PT, PT, R25, R28, RZ ;  /* 0x0000001c19197210 */ /* 0x000fe40007ffe0ff */
[----:B0-----:R-:W-:-:S05]  /*0800*/  IADD3 R18, P1, PT, R18, R27, RZ ;  /* 0x0000001b12127210 */ /* 0x001fca0007f3e0ff */
[----:B------:R-:W-:-:S05]  /*0810*/  IMAD.X R19, R19, 0x1, R26, P1 ;  /* 0x0000000113137824 */ /* 0x000fca00008e061a */
[----:B------:R0:W3:Y:S01]  /*0820*/  LDG.E.64 R28, desc[UR10][R18.64] ;  /* 0x0000000a121c7981 */ /* 0x0000e2000c1e1b00 */
[----:B--2---:R-:W-:Y:S02]  /*0830*/  IMAD R23, R23, R20, RZ ;  /* 0x0000001417177224 */ /* 0x004fe400078e02ff */
[----:B------:R-:W-:-:S04]  /*0840*/  IMAD.WIDE.U32 R24, R20, R22, R24 ;  /* 0x0000001614187225 */ /* 0x000fc800078e0018 */
[----:B------:R-:W-:Y:S02]  /*0850*/  IMAD R22, R21, R22, R23 ;  /* 0x0000001615167224 */ /* 0x000fe400078e0217 */
[----:B------:R-:W3:Y:S01]  /*0860*/  LDL.64 R20, [R3+0x10] ;  /* 0x0000100003147983 */ /* 0x000ee20000100a00 */
        /* <DEDUP_REMOVED lines=8> */
[----:B------:R-:W-:-:S03]  /*08f0*/  IADD3 R25, PT, PT, R25, R28, RZ ;  /* 0x0000001c19197210 */ /* 0x000fc60007ffe0ff */
[----:B------:R-:W3:Y:S01]  /*0900*/  LDL.64 R28, [R3+0x20] ;  /* 0x00002000031c7983 */ /* 0x000ee20000100a00 */
[----:B0-----:R-:W-:-:S05]  /*0910*/  IADD3 R18, P1, PT, R18, R27, RZ ;  /* 0x0000001b12127210 */ /* 0x001fca0007f3e0ff */
[----:B------:R-:W-:Y:S02]  /*0920*/  IMAD.X R19, R19, 0x1, R26, P1 ;  /* 0x0000000113137824 */ /* 0x000fe400008e061a */
[----:B--2---:R-:W-:Y:S02]  /*0930*/  IMAD R21, R21, R22, RZ ;  /* 0x0000001615157224 */ /* 0x004fe400078e02ff */
[----:B------:R-:W-:-:S04]  /*0940*/  IMAD.WIDE.U32 R24, R22, R20, R24 ;  /* 0x0000001416187225 */ /* 0x000fc800078e0018 */
[----:B------:R-:W-:Y:S01]  /*0950*/  IMAD R21, R23, R20, R21 ;  /* 0x0000001417157224 */ /* 0x000fe200078e0215 */
[----:B------:R-:W-:Y:S01]  /*0960*/  IADD3 R20, P1, PT, R18, R27, RZ ;  /* 0x0000001b12147210 */ /* 0x000fe20007f3e0ff */
[----:B------:R-:W3:Y:S03]  /*0970*/  LDG.E.64 R22, desc[UR10][R18.64] ;  /* 0x0000000a12167981 */ /* 0x000ee6000c1e1b00 */
[----:B------:R-:W-:Y:S01]  /*0980*/  IADD3 R25, PT, PT, R25, R21, RZ ;  /* 0x0000001519197210 */ /* 0x000fe20007ffe0ff */
[----:B------:R-:W-:-:S06]  /*0990*/  IMAD.X R21, R19, 0x1, R26, P1 ;  /* 0x0000000113157824 */ /* 0x000fcc00008e061a */
[----:B------:R-:W2:Y:S04]  /*09a0*/  LDG.E.64 R20, desc[UR10][R20.64] ;  /* 0x0000000a14147981 */ /* 0x000ea8000c1e1b00 */
[----:B------:R0:W2:Y:S01]  /*09b0*/  LDL.64 R18, [R3+0x28] ;  /* 0x0000280003127983 */ /* 0x0000a20000100a00 */
[----:B------:R-:W-:-:S04]  /*09c0*/  UIADD3 UR6, UP1, UPT, UR6, -0x8, URZ ;  /* 0xfffffff806067890 */ /* 0x000fc8000ff3e0ff */
[----:B------:R-:W-:Y:S02]  /*09d0*/  UIADD3.X UR7, UPT, UPT, UR7, -0x1, URZ, UP1, !UPT ;  /* 0xffffffff07077890 */ /* 0x000fe40008ffe4ff */
[----:B------:R-:W-:-:S04]  /*09e0*/  UISETP.NE.U32.AND UP1, UPT, UR6, URZ, UPT ;  /* 0x000000ff0600728c */ /* 0x000fc8000bf25070 */
[----:B------:R-:W-:Y:S01]  /*09f0*/  UISETP.NE.AND.EX UP1, UPT, UR7, URZ, UPT, UP1 ;  /* 0x000000ff0700728c */ /* 0x000fe2000bf25310 */
[----:B------:R-:W-:Y:S01]  /*0a00*/  LEA R4, P1, R16, R4, 0x6 ;  /* 0x0000000410047211 */ /* 0x000fe200078230ff */
[----:B0-----:R-:W-:-:S03]  /*0a10*/  VIADD R3, R3, 0x40 ;  /* 0x0000004003037836 */ /* 0x001fc60000000000 */
[----:B------:R-:W-:Y:S01]  /*0a20*/  IADD3.X R5, PT, PT, R5, R17, RZ, P1, !PT ;  /* 0x0000001105057210 */ /* 0x000fe20000ffe4ff */
[----:B---3--:R-:W-:Y:S02]  /*0a30*/  IMAD R23, R23, R28, RZ ;  /* 0x0000001c17177224 */ /* 0x008fe400078e02ff */
[----:B------:R-:W-:-:S04]  /*0a40*/  IMAD.WIDE.U32 R24, R28, R22, R24 ;  /* 0x000000161c187225 */ /* 0x000fc800078e0018 */
[----:B------:R-:W-:-:S05]  /*0a50*/  IMAD R23, R29, R22, R23 ;  /* 0x000000161d177224 */ /* 0x000fca00078e0217 */
[----:B------:R-:W-:Y:S01]  /*0a60*/  IADD3 R25, PT, PT, R25, R23, RZ ;  /* 0x0000001719197210 */ /* 0x000fe20007ffe0ff */
[----:B--2---:R-:W-:-:S04]  /*0a70*/  IMAD R23, R21, R18, RZ ;  /* 0x0000001215177224 */ /* 0x004fc800078e02ff */
[-C--:B------:R-:W-:Y:S02]  /*0a80*/  IMAD R23, R19, R20.reuse, R23 ;  /* 0x0000001413177224 */ /* 0x080fe400078e0217 */
[----:B------:R-:W-:-:S04]  /*0a90*/  IMAD.WIDE.U32 R18, R18, R20, R24 ;  /* 0x0000001412127225 */ /* 0x000fc800078e0018 */
[----:B------:R-:W-:Y:S01]  /*0aa0*/  IMAD.IADD R22, R19, 0x1, R23 ;  /* 0x0000000113167824 */ /* 0x000fe200078e0217 */
[----:B------:R-:W-:Y:S01]  /*0ab0*/  MOV R23, R18 ;  /* 0x0000001200177202 */ /* 0x000fe20000000f00 */
[----:B------:R-:W-:Y:S06]  /*0ac0*/  BRA.U UP1, `(.L_x_8928) ;  /* 0xfffffff901d87547 */ /* 0x000fec000b83ffff */
.L_x_8927:
        /* <DEDUP_REMOVED lines=8> */
[C---:B0-----:R-:W-:Y:S02]  /*0b50*/  IMAD R16, R4.reuse, UR5, RZ ;  /* 0x0000000504107c24 */ /* 0x041fe4000f8e02ff */
[----:B------:R-:W-:Y:S02]  /*0b60*/  IMAD.MOV.U32 R6, RZ, RZ, R8 ;  /* 0x000000ffff067224 */ /* 0x000fe400078e0008 */
[----:B------:R-:W-:Y:S01]  /*0b70*/  IMAD R17, R5, UR4, R16 ;  /* 0x0000000405117c24 */ /* 0x000fe2000f8e0210 */
[----:B------:R-:W-:Y:S01]  /*0b80*/  MOV R16, UR4 ;  /* 0x0000000400107c02 */ /* 0x000fe20008000f00 */
[----:B------:R-:W-:-:S03]  /*0b90*/  IMAD.WIDE.U32 R18, R4, UR4, R6 ;  /* 0x0000000404127c25 */ /* 0x000fc6000f8e0006 */
[----:B------:R-:W-:Y:S01]  /*0ba0*/  LEA R3, R16, R1, 0x3 ;  /* 0x0000000110037211 */ /* 0x000fe200078e18ff */
[----:B------:R-:W-:Y:S01]  /*0bb0*/  IMAD.IADD R17, R19, 0x1, R17 ;  /* 0x0000000113117824 */ /* 0x000fe200078e0211 */
[----:B------:R-:W-:Y:S01]  /*0bc0*/  LEA R20, P1, R18, UR12, 0x3 ;  /* 0x0000000c12147c11 */ /* 0x000fe2000f8218ff */
[----:B------:R-:W-:Y:S01]  /*0bd0*/  IMAD.HI.U32 R25, R4, 0x8, RZ ;  /* 0x0000000804197827 */ /* 0x000fe200078e00ff */
[----:B------:R-:W-:Y:S01]  /*0be0*/  LOP3.LUT R23, R23, R22, RZ, 0x3c, !PT ;  /* 0x0000001617177212 */ /* 0x000fe200078e3cff */
[----:B------:R-:W2:Y:S01]  /*0bf0*/  LDL.64 R28, [R3+0x30] ;  /* 0x00003000031c7983 */ /* 0x000ea20000100a00 */
[----:B------:R-:W-:-:S03]  /*0c00*/  LEA.HI.X R21, R18, UR13, R17, 0x3, P1 ;  /* 0x0000000d12157c11 */ /* 0x000fc600088f1c11 */
[----:B------:R-:W3:Y:S04]  /*0c10*/  LDL.64 R16, [R3+0x18] ;  /* 0x0000180003107983 */ /* 0x000ee80000100a00 */
[----:B------:R0:W3:Y:S01]  /*0c20*/  LDG.E.64 R18, desc[UR10][R20.64] ;  /* 0x0000000a14127981 */ /* 0x0000e2000c1e1b00 */
[----:B------:R-:W-:Y:S01]  /*0c30*/  IMAD.SHL.U32 R26, R5, 0x8, RZ ;  /* 0x00000008051a7824 */ /* 0x000fe200078e00ff */
[----:B------:R-:W-:Y:S02]  /*0c40*/  SHF.L.U32 R24, R4, 0x3, RZ ;  /* 0x0000000304187819 */ /* 0x000fe400000006ff */
[----:B------:R-:W-:Y:S01]  /*0c50*/  LOP3.LUT R22, R23, R22, RZ, 0x3c, !PT ;  /* 0x0000001617167212 */ /* 0x000fe200078e3cff */
[----:B------:R-:W-:-:S03]  /*0c60*/  IMAD.IADD R25, R25, 0x1, R26 ;  /* 0x0000000119197824 */ /* 0x000fc600078e021a */
[----:B------:R-:W-:Y:S02]  /*0c70*/  LOP3.LUT R23, R23, R22, RZ, 0x3c, !PT ;  /* 0x0000001617177212 */ /* 0x000fe400078e3cff */
[----:B0-----:R-:W-:-:S04]  /*0c80*/  IADD3 R20, P1, PT, R20, R24, RZ ;  /* 0x0000001814147210 */ /* 0x001fc80007f3e0ff */
[----:B------:R-:W-:Y:S01]  /*0c90*/  IADD3.X R21, PT, PT, R25, R21, RZ, P1, !PT ;  /* 0x0000001519157210 */ /* 0x000fe20000ffe4ff */
[----:B---3--:R-:W-:Y:S02]  /*0ca0*/  IMAD R19, R19, R16, RZ ;  /* 0x0000001013137224 */ /* 0x008fe400078e02ff */
[----:B------:R-:W-:-:S04]  /*0cb0*/  IMAD.WIDE.U32 R22, R16, R18, R22 ;  /* 0x0000001210167225 */ /* 0x000fc800078e0016 */
[----:B------:R-:W-:Y:S02]  /*0cc0*/  IMAD R27, R17, R18, R19 ;  /* 0x00000012111b7224 */ /* 0x000fe400078e0213 */
[----:B------:R0:W3:Y:S04]  /*0cd0*/  LDG.E.64 R16, desc[UR10][R20.64] ;  /* 0x0000000a14107981 */ /* 0x0000e8000c1e1b00 */
[----:B------:R-:W3:Y:S01]  /*0ce0*/  LDL.64 R18, [R3+0x20] ;  /* 0x0000200003127983 */ /* 0x000ee20000100a00 */
[----:B------:R-:W-:Y:S01]  /*0cf0*/  IMAD.IADD R23, R23, 0x1, R27 ;  /* 0x0000000117177824 */ /* 0x000fe200078e021b */
[----:B0-----:R-:W-:-:S04]  /*0d00*/  IADD3 R20, P1, PT, R20, R24, RZ ;  /* 0x0000001814147210 */ /* 0x001fc80007f3e0ff */
[----:B------:R-:W-:Y:S02]  /*0d10*/  IADD3.X R21, PT, PT, R21, R25, RZ, P1, !PT ;  /* 0x0000001915157210 */ /* 0x000fe40000ffe4ff */
[----:B------:R-:W-:-:S03]  /*0d20*/  IADD3 R24, P1, PT, R20, R24, RZ ;  /* 0x0000001814187210 */ /* 0x000fc60007f3e0ff */
[----:B------:R-:W4:Y:S02]  /*0d30*/  LDG.E.64 R26, desc[UR10][R20.64] ;  /* 0x0000000a141a7981 */ /* 0x000f24000c1e1b00 */
[----:B------:R-:W-:-:S06]  /*0d40*/  IMAD.X R25, R21, 0x1, R25, P1 ;  /* 0x0000000115197824 */ /* 0x000fcc00008e0619 */
[----:B------:R-:W2:Y:S01]  /*0d50*/  LDG.E.64 R24, desc[UR10][R24.64] ;  /* 0x0000000a18187981 */ /* 0x000ea2000c1e1b00 */
[----:B---3--:R-:W-:-:S04]  /*0d60*/  IMAD R17, R17, R18, RZ ;  /* 0x0000001211117224 */ /* 0x008fc800078e02ff */
[-C--:B------:R-:W-:Y:S02]  /*0d70*/  IMAD R17, R19, R16.reuse, R17 ;  /* 0x0000001013117224 */ /* 0x080fe400078e0211 */
[----:B------:R-:W-:Y:S02]  /*0d80*/  IMAD.WIDE.U32 R18, R18, R16, R22 ;  /* 0x0000001012127225 */ /* 0x000fe400078e0016 */
[----:B------:R-:W4:Y:S03]  /*0d90*/  LDL.64 R22, [R3+0x28] ;  /* 0x0000280003167983 */ /* 0x000f260000100a00 */
[----:B------:R-:W-:Y:S01]  /*0da0*/  IADD3 R19, PT, PT, R19, R17, RZ ;  /* 0x0000001113137210 */ /* 0x000fe20007ffe0ff */
[----:B------:R-:W-:-:S04]  /*0db0*/  UIADD3 UR4, UP1, UPT, UR4, 0x4, URZ ;  /* 0x0000000404047890 */ /* 0x000fc8000ff3e0ff */
[----:B------:R-:W-:Y:S01]  /*0dc0*/  UIADD3.X UR5, UPT, UPT, URZ, UR5, URZ, UP1, !UPT ;  /* 0x00000005ff057290 */ /* 0x000fe20008ffe4ff */
[----:B----4-:R-:W-:Y:S02]  /*0dd0*/  IMAD R17, R27, R22, RZ ;  /* 0x000000161b117224 */ /* 0x010fe400078e02ff */
[----:B------:R-:W-:-:S04]  /*0de0*/  IMAD.WIDE.U32 R18, R22, R26, R18 ;  /* 0x0000001a16127225 */ /* 0x000fc800078e0012 */
[----:B------:R-:W-:Y:S02]  /*0df0*/  IMAD R17, R23, R26, R17 ;  /* 0x0000001a17117224 */ /* 0x000fe400078e0211 */
[----:B--2---:R-:W-:Y:S02]  /*0e00*/  IMAD R23, R25, R28, RZ ;  /* 0x0000001c19177224 */ /* 0x004fe400078e02ff */
[----:B------:R-:W-:Y:S02]  /*0e10*/  IMAD.IADD R19, R19, 0x1, R17 ;  /* 0x0000000113137824 */ /* 0x000fe400078e0211 */
[-C--:B------:R-:W-:Y:S02]  /*0e20*/  IMAD R23, R29, R24.reuse, R23 ;  /* 0x000000181d177224 */ /* 0x080fe400078e0217 */
[----:B------:R-:W-:-:S05]  /*0e30*/  IMAD.WIDE.U32 R24, R28, R24, R18 ;  /* 0x000000181c187225 */ /* 0x000fca00078e0012 */
[----:B------:R-:W-:Y:S01]  /*0e40*/  IADD3 R22, PT, PT, R25, R23, RZ ;  /* 0x0000001719167210 */ /* 0x000fe20007ffe0ff */
[----:B------:R-:W-:-:S07]  /*0e50*/  IMAD.MOV.U32 R23, RZ, RZ, R24 ;  /* 0x000000ffff177224 */ /* 0x000fce00078e0018 */
.L_x_8929:
        /* <DEDUP_REMOVED lines=9> */
[----:B------:R-:W-:Y:S01]  /*0ef0*/  MOV R20, R8 ;  /* 0x0000000800147202 */ /* 0x000fe20000000f00 */
[C---:B0-----:R-:W-:Y:S02]  /*0f00*/  IMAD R16, R4.reuse, UR5, RZ ;  /* 0x0000000504107c24 */ /* 0x041fe4000f8e02ff */
[----:B------:R-:W-:Y:S02]  /*0f10*/  IMAD.MOV.U32 R21, RZ, RZ, R7 ;  /* 0x000000ffff157224 */ /* 0x000fe400078e0007 */
[----:B------:R-:W-:Y:S01]  /*0f20*/  IMAD R3, R5, UR4, R16 ;  /* 0x0000000405037c24 */ /* 0x000fe2000f8e0210 */
[----:B------:R-:W-:Y:S01]  /*0f30*/  MOV R16, UR4 ;  /* 0x0000000400107c02 */ /* 0x000fe20008000f00 */
[----:B------:R-:W-:-:S03]  /*0f40*/  IMAD.WIDE.U32 R20, R4, UR4, R20 ;  /* 0x0000000404147c25 */ /* 0x000fc6000f8e0014 */
[----:B------:R-:W-:Y:S01]  /*0f50*/  LEA R28, R16, R1, 0x3 ;  /* 0x00000001101c7211 */ /* 0x000fe200078e18ff */
[----:B------:R-:W-:Y:S01]  /*0f60*/  IMAD.IADD R3, R21, 0x1, R3 ;  /* 0x0000000115037824 */ /* 0x000fe200078e0203 */
[----:B------:R-:W-:-:S03]  /*0f70*/  LEA R18, P1, R20, UR12, 0x3 ;  /* 0x0000000c14127c11 */ /* 0x000fc6000f8218ff */
[----:B------:R-:W2:Y:S01]  /*0f80*/  LDL.64 R16, [R28+0x18] ;  /* 0x000018001c107983 */ /* 0x000ea20000100a00 */
[----:B------:R-:W-:Y:S02]  /*0f90*/  LEA.HI.X R19, R20, UR13, R3, 0x3, P1 ;  /* 0x0000000d14137c11 */ /* 0x000fe400088f1c03 */
[C---:B------:R-:W-:Y:S01]  /*0fa0*/  LEA R24, P1, R4.reuse, R18, 0x3 ;  /* 0x0000001204187211 */ /* 0x040fe200078218ff */
[----:B------:R-:W3:Y:S03]  /*0fb0*/  LDL.64 R26, [R28+0x20] ;  /* 0x000020001c1a7983 */ /* 0x000ee60000100a00 */
[----:B------:R-:W-:Y:S01]  /*0fc0*/  LEA.HI.X R25, R4, R19, R5, 0x3, P1 ;  /* 0x0000001304197211 */ /* 0x000fe200008f1c05 */
[----:B------:R-:W2:Y:S05]  /*0fd0*/  LDG.E.64 R20, desc[UR10][R18.64] ;  /* 0x0000000a12147981 */ /* 0x000eaa000c1e1b00 */
[----:B------:R-:W3:Y:S01]  /*0fe0*/  LDG.E.64 R24, desc[UR10][R24.64] ;  /* 0x0000000a18187981 */ /* 0x000ee2000c1e1b00 */
        /* <DEDUP_REMOVED lines=12> */
[----:B------:R-:W-:Y:S01]  /*10b0*/  IMAD.MOV.U32 R23, RZ, RZ, R26 ;  /* 0x000000ffff177224 */ /* 0x000fe200078e001a */
[----:B------:R-:W-:-:S07]  /*10c0*/  IADD3 R22, PT, PT, R27, R3, RZ ;  /* 0x000000031b167210 */ /* 0x000fce0007ffe0ff */
.L_x_8930:
[----:B------:R-:W-:Y:S05]  /*10d0*/  BRA.U UP0, `(.L_x_8926) ;  /* 0x0000000100487547 */ /* 0x000fea000b800000 */
[----:B------:R-:W-:Y:S01]  /*10e0*/  MOV R6, R8 ;  /* 0x0000000800067202 */ /* 0x000fe20000000f00 */
[----:B0-----:R-:W-:-:S04]  /*10f0*/  IMAD R16, R4, UR5, RZ ;  /* 0x0000000504107c24 */ /* 0x001fc8000f8e02ff */
[----:B------:R-:W-:-:S04]  /*1100*/  IMAD.WIDE.U32 R6, R4, UR4, R6 ;  /* 0x0000000404067c25 */ /* 0x000fc8000f8e0006 */
[----:B------:R-:W-:Y:S01]  /*1110*/  IMAD R3, R5, UR4, R16 ;  /* 0x0000000405037c24 */ /* 0x000fe2000f8e0210 */
[----:B------:R-:W-:Y:S01]  /*1120*/  LEA R8, P1, R6, UR12, 0x3 ;  /* 0x0000000c06087c11 */ /* 0x000fe2000f8218ff */
[----:B------:R-:W-:-:S03]  /*1130*/  IMAD.U32 R4, RZ, RZ, UR4 ;  /* 0x00000004ff047e24 */ /* 0x000fc6000f8e00ff */
[----:B------:R-:W-:Y:S01]  /*1140*/  IADD3 R3, PT, PT, R7, R3, RZ ;  /* 0x0000000307037210 */ /* 0x000fe20007ffe0ff */
[----:B------:R-:W-:-:S03]  /*1150*/  IMAD.U32 R4, R4, 0x8, R1 ;  /* 0x0000000804047824 */ /* 0x000fc600078e0001 */
[----:B------:R-:W-:-:S03]  /*1160*/  LEA.HI.X R9, R6, UR13, R3, 0x3, P1 ;  /* 0x0000000d06097c11 */ /* 0x000fc600088f1c03 */
[----:B------:R-:W2:Y:S04]  /*1170*/  LDL.64 R4, [R4+0x18] ;  /* 0x0000180004047983 */ /* 0x000ea80000100a00 */
[----:B------:R-:W2:Y:S01]  /*1180*/  LDG.E.64 R6, desc[UR10][R8.64] ;  /* 0x0000000a08067981 */ /* 0x000ea2000c1e1b00 */
[----:B------:R-:W-:Y:S01]  /*1190*/  MOV R16, R23 ;  /* 0x0000001700107202 */ /* 0x000fe20000000f00 */
[----:B------:R-:W-:Y:S02]  /*11a0*/  IMAD.MOV.U32 R17, RZ, RZ, R22 ;  /* 0x000000ffff117224 */ /* 0x000fe400078e0016 */
[----:B--2---:R-:W-:Y:S02]  /*11b0*/  IMAD R3, R7, R4, RZ ;  /* 0x0000000407037224 */ /* 0x004fe400078e02ff */
[----:B------:R-:W-:-:S04]  /*11c0*/  IMAD.WIDE.U32 R16, R4, R6, R16 ;  /* 0x0000000604107225 */ /* 0x000fc800078e0010 */
[----:B------:R-:W-:Y:S01]  /*11d0*/  IMAD R3, R5, R6, R3 ;  /* 0x0000000605037224 */ /* 0x000fe200078e0203 */
[----:B------:R-:W-:-:S03]  /*11e0*/  MOV R23, R16 ;  /* 0x0000001000177202 */ /* 0x000fc60000000f00 */
[----:B------:R-:W-:-:S07]  /*11f0*/  IMAD.IADD R22, R17, 0x1, R3 ;  /* 0x0000000111167824 */ /* 0x000fce00078e0203 */
.L_x_8926:
[----:B------:R-:W-:Y:S05]  /*1200*/  BSYNC.RECONVERGENT B0 ;  /* 0x0000000000007941 */ /* 0x000fea0003800200 */
.L_x_8925:
[----:B------:R-:W1:Y:S01]  /*1210*/  LDCU UR4, c[0x0][0x380] ;  /* 0x00007000ff0477ac */ /* 0x000e620008000800 */
[----:B------:R-:W-:Y:S01]  /*1220*/  IADD3 R3, PT, PT, R2, 0x80, RZ ;  /* 0x0000008002037810 */ /* 0x000fe20007ffe0ff */
[----:B------:R-:W-:Y:S01]  /*1230*/  BSSY.RECONVERGENT B0, `(.L_x_8931) ;  /* 0x00000ec000007945 */ /* 0x000fe20003800200 */
[----:B------:R-:W-:Y:S01]  /*1240*/  CS2R R8, SRZ ;  /* 0x0000000000087805 */ /* 0x000fe2000001ff00 */
[----:B0-----:R-:W-:Y:S01]  /*1250*/  IMAD.MOV.U32 R6, RZ, RZ, R23 ;  /* 0x000000ffff067224 */ /* 0x001fe200078e0017 */
[----:B------:R-:W-:Y:S01]  /*1260*/  MOV R7, R22 ;  /* 0x0000001600077202 */ /* 0x000fe20000000f00 */
[----:B-1----:R-:W-:-:S06]  /*1270*/  UIMAD UR4, UR15, -0x200, UR4 ;  /* 0xfffffe000f0478a4 */ /* 0x002fcc000f8e0204 */
[----:B------:R-:W-:-:S13]  /*1280*/  ISETP.GE.OR P1, PT, R3, UR4, !P0 ;  /* 0x0000000403007c0c */ /* 0x000fda000c726670 */
[----:B------:R-:W-:Y:S05]  /*1290*/  @P1 BRA `(.L_x_8932) ;  /* 0x0000000c00941947 */ /* 0x000fea0003800000 */
[----:B------:R-:W0:Y:S01]  /*12a0*/  LDCU UR7, c[0x0][0x398] ;  /* 0x00007300ff0777ac */ /* 0x000e220008000800 */
[----:B------:R-:W1:Y:S01]  /*12b0*/  LDCU UR6, c[0x0][0x39c] ;  /* 0x00007380ff0677ac */ /* 0x000e620008000800 */
[----:B0-----:R-:W-:-:S04]  /*12c0*/  UISETP.GE.U32.AND UP0, UPT, UR7, 0x1, UPT ;  /* 0x000000010700788c */ /* 0x001fc8000bf06070 */
[----:B-1----:R-:W-:-:S09]  /*12d0*/  UISETP.GE.AND.EX UP0, UPT, UR6, URZ, UPT, UP0 ;  /* 0x000000ff0600728c */ /* 0x002fd2000bf06300 */
[----:B------:R-:W-:Y:S05]  /*12e0*/  BRA.U !UP0, `(.L_x_8932) ;  /* 0x0000000d08807547 */ /* 0x000fea000b800000 */
[----:B------:R-:W0:Y:S01]  /*12f0*/  LDCU.64 UR18, c[0x0][0x390] ;  /* 0x00007200ff1277ac */ /* 0x000e220008000a00 */
[----:B------:R-:W-:Y:S01]  /*1300*/  CS2R R8, SRZ ;  /* 0x0000000000087805 */ /* 0x000fe2000001ff00 */
[----:B------:R-:W1:Y:S01]  /*1310*/  LDCU UR9, c[0x0][0x398] ;  /* 0x00007300ff0977ac */ /* 0x000e620008000800 */
[----:B------:R-:W-:Y:S01]  /*1320*/  UISETP.GE.U32.AND UP1, UPT, UR7, 0x8, UPT ;  /* 0x000000080700788c */ /* 0x000fe2000bf26070 */
[----:B------:R-:W-:Y:S01]  /*1330*/  UMOV UR4, URZ ;  /* 0x000000ff00047c82 */ /* 0x000fe20008000000 */
[----:B------:R-:W-:Y:S02]  /*1340*/  UMOV UR5, URZ ;  /* 0x000000ff00057c82 */ /* 0x000fe40008000000 */
[----:B------:R-:W-:Y:S01]  /*1350*/  UISETP.GE.U32.AND.EX UP1, UPT, UR6, URZ, UPT, UP1 ;  /* 0x000000ff0600728c */ /* 0x000fe2000bf26110 */
[----:B0----5:R-:W-:Y:S01]  /*1360*/  IMAD R5, R15, UR18, RZ ;  /* 0x000000120f057c24 */ /* 0x021fe2000f8e02ff */
[----:B-1----:R-:W-:-:S03]  /*1370*/  ULOP3.LUT UR20, UR9, 0x7, URZ, 0xc0, !UPT ;  /* 0x0000000709147892 */ /* 0x002fc6000f8ec0ff */
[C---:B------:R-:W-:Y:S02]  /*1380*/  IMAD R5, R14.reuse, UR19, R5 ;  /* 0x000000130e057c24 */ /* 0x040fe4000f8e0205 */
[----:B------:R-:W-:Y:S01]  /*1390*/  IMAD.WIDE.U32 R14, R14, UR18, RZ ;  /* 0x000000120e0e7c25 */ /* 0x000fe2000f8e00ff */
[----:B------:R-:W-:-:S03]  /*13a0*/  UISETP.NE.U32.AND UP0, UPT, UR20, URZ, UPT ;  /* 0x000000ff1400728c */ /* 0x000fc6000bf05070 */
[----:B------:R-:W-:Y:S01]  /*13b0*/  IMAD.IADD R5, R15, 0x1, R5 ;  /* 0x000000010f057824 */ /* 0x000fe200078e0205 */
[----:B------:R-:W-:Y:S01]  /*13c0*/  UISETP.NE.AND.EX UP0, UPT, URZ, URZ, UPT, UP0 ;  /* 0x000000ffff00728c */ /* 0x000fe2000bf05300 */
[----:B------:R-:W-:Y:S10]  /*13d0*/  BRA.U !UP1, `(.L_x_8933) ;  /* 0x0000000509647547 */ /* 0x000ff4000b800000 */
[----:B------:R-:W0:Y:S01]  /*13e0*/  LDCU.64 UR18, c[0x0][0x3e0] ;  /* 0x00007c00ff1277ac */ /* 0x000e220008000a00 */
[C---:B------:R-:W-:Y:S02]  /*13f0*/  LEA R27, P1, R14.reuse, UR12, 0x3 ;  /* 0x0000000c0e1b7c11 */ /* 0x040fe4000f8218ff */
[----:B------:R-:W-:Y:S02]  /*1400*/  CS2R R8, SRZ ;  /* 0x0000000000087805 */ /* 0x000fe4000001ff00 */
[----:B------:R-:W-:Y:S01]  /*1410*/  MOV R26, R0 ;  /* 0x00000000001a7202 */ /* 0x000fe20000000f00 */
[----:B------:R-:W-:Y:S01]  /*1420*/  ULOP3.LUT UR4, UR7, 0xfffffff8, URZ, 0xc0, !UPT ;  /* 0xfffffff807047892 */ /* 0x000fe2000f8ec0ff */
[----:B------:R-:W-:Y:S01]  /*1430*/  LEA.HI.X R28, R14, UR13, R5, 0x3, P1 ;  /* 0x0000000d0e1c7c11 */ /* 0x000fe200088f1c05 */
[----:B------:R-:W-:-:S05]  /*1440*/  ULOP3.LUT UR5, UR6, 0x7fffffff, URZ, 0xc0, !UPT ;  /* 0x7fffffff06057892 */ /* 0x000fca000f8ec0ff */
[----:B------:R-:W-:Y:S02]  /*1450*/  UMOV UR6, UR4 ;  /* 0x0000000400067c82 */ /* 0x000fe40008000000 */
[----:B------:R-:W-:Y:S01]  /*1460*/  UMOV UR7, UR5 ;  /* 0x0000000500077c82 */ /* 0x000fe20008000000 */
[----:B0-----:R-:W-:Y:S02]  /*1470*/  USHF.L.U64.HI UR14, UR18, 0x3, UR19 ;  /* 0x00000003120e7899 */ /* 0x001fe40008010213 */
[----:B------:R-:W-:-:S12]  /*1480*/  USHF.L.U64.HI UR8, UR18, 0x6, UR19 ;  /* 0x0000000612087899 */ /* 0x000fd80008010213 */
.L_x_8934:
[----:B------:R-:W-:Y:S01]  /*1490*/  USHF.L.U32 UR17, UR18, 0x3, URZ ;  /* 0x0000000312117899 */ /* 0x000fe200080006ff */
[----:B------:R-:W-:Y:S01]  /*14a0*/  IMAD.MOV.U32 R18, RZ, RZ, R27 ;  /* 0x000000ffff127224 */ /* 0x000fe200078e001b */
[----:B------:R-:W-:Y:S01]  /*14b0*/  MOV R19, R28 ;  /* 0x0000001c00137202 */ /* 0x000fe20000000f00 */
[----:B------:R-:W2:Y:S03]  /*14c0*/  LDL.64 R16, [R26+-0x10] ;  /* 0xfffff0001a107983 */ /* 0x000ea60000100a00 */
[----:B------:R-:W-:Y:S01]  /*14d0*/  IADD3 R20, P1, PT, R27, UR17, RZ ;  /* 0x000000111b147c10 */ /* 0x000fe2000ff3e0ff */
[----:B------:R-:W3:Y:S04]  /*14e0*/  LDL.64 R24, [R26+-0x8] ;  /* 0xfffff8001a187983 */ /* 0x000ee80000100a00 */
[----:B------:R-:W2:Y:S01]  /*14f0*/  LDG.E.64 R18, desc[UR10][R18.64] ;  /* 0x0000000a12127981 */ /* 0x000ea2000c1e1b00 */
[----:B------:R-:W-:-:S05]  /*1500*/  IADD3.X R21, PT, PT, R28, UR14, RZ, P1, !PT ;  /* 0x0000000e1c157c10 */ /* 0x000fca0008ffe4ff */
[----:B------:R-:W3:Y:S01]  /*1510*/  LDG.E.64 R22, desc[UR10][R20.64] ;  /* 0x0000000a14167981 */ /* 0x000ee2000c1e1b00 */
[----:B------:R-:W-:-:S04]  /*1520*/  LOP3.LUT R9, R9, R8, RZ, 0x3c, !PT ;  /* 0x0000000809097212 */ /* 0x000fc800078e3cff */
[----:B------:R-:W-:-:S04]  /*1530*/  LOP3.LUT R8, R9, R8, RZ, 0x3c, !PT ;  /* 0x0000000809087212 */ /* 0x000fc800078e3cff */
[----:B------:R-:W-:Y:S01]  /*1540*/  LOP3.LUT R9, R9, R8, RZ, 0x3c, !PT ;  /* 0x0000000809097212 */ /* 0x000fe200078e3cff */
[----:B--2---:R-:W-:Y:S02]  /*1550*/  IMAD R19, R19, R16, RZ ;  /* 0x0000001013137224 */ /* 0x004fe400078e02ff */
[----:B------:R-:W-:Y:S01]  /*1560*/  IMAD.WIDE.U32 R8, R16, R18, R8 ;  /* 0x0000001210087225 */ /* 0x000fe200078e0008 */
[----:B------:R-:W-:-:S03]  /*1570*/  IADD3 R16, P1, PT, R20, UR17, RZ ;  /* 0x0000001114107c10 */ /* 0x000fc6000ff3e0ff */
[----:B------:R-:W-:Y:S02]  /*1580*/  IMAD R17, R17, R18, R19 ;  /* 0x0000001211117224 */ /* 0x000fe400078e0213 */
[----:B---3--:R-:W-:Y:S02]  /*1590*/  IMAD R19, R23, R24, RZ ;  /* 0x0000001817137224 */ /* 0x008fe400078e02ff */
[----:B------:R-:W-:Y:S01]  /*15a0*/  IMAD.IADD R9, R9, 0x1, R17 ;  /* 0x0000000109097824 */ /* 0x000fe200078e0211 */
[----:B------:R-:W-:Y:S01]  /*15b0*/  IADD3.X R17, PT, PT, R21, UR14, RZ, P1, !PT ;  /* 0x0000000e15117c10 */ /* 0x000fe20008ffe4ff */
[-C--:B------:R-:W-:Y:S01]  /*15c0*/  IMAD R23, R25, R22.reuse, R19 ;  /* 0x0000001619177224 */ /* 0x080fe200078e0213 */
[----:B------:R-:W2:Y:S04]  /*15d0*/  LDL.64 R20, [R26] ;  /* 0x000000001a147983 */ /* 0x000ea80000100a00 */
[----:B------:R0:W2:Y:S01]  /*15e0*/  LDG.E.64 R18, desc[UR10][R16.64] ;  /* 0x0000000a10127981 */ /* 0x0000a2000c1e1b00 */
[----:B------:R-:W-:-:S03]  /*15f0*/  IMAD.WIDE.U32 R8, R24, R22, R8 ;  /* 0x0000001618087225 */ /* 0x000fc600078e0008 */
[----:B------:R-:W3:Y:S01]  /*1600*/  LDL.64 R24, [R26+0x8] ;  /* 0x000008001a187983 */ /* 0x000ee20000100a00 */
[----:B0-----:R-:W-:-:S04]  /*1610*/  IADD3 R16, P1, PT, R16, UR17, RZ ;  /* 0x0000001110107c10 */ /* 0x001fc8000ff3e0ff */
[----:B------:R-:W-:Y:S02]  /*1620*/  IADD3.X R17, PT, PT, R17, UR14, RZ, P1, !PT ;  /* 0x0000000e11117c10 */ /* 0x000fe40008ffe4ff */
[----:B------:R-:W-:-:S03]  /*1630*/  IADD3 R9, PT, PT, R9, R23, RZ ;  /* 0x0000001709097210 */ /* 0x000fc60007ffe0ff */
[----:B------:R0:W3:Y:S02]  /*1640*/  LDG.E.64 R22, desc[UR10][R16.64] ;  /* 0x0000000a10167981 */ /* 0x0000e4000c1e1b00 */
[----:B0-----:R-:W-:-:S04]  /*1650*/  IADD3 R16, P1, PT, R16, UR17, RZ ;  /* 0x0000001110107c10 */ /* 0x001fc8000ff3e0ff */
[----:B------:R-:W-:Y:S01]  /*1660*/  IADD3.X R17, PT, PT, R17, UR14, RZ, P1, !PT ;  /* 0x0000000e11117c10 */ /* 0x000fe20008ffe4ff */
[----:B--2---:R-:W-:Y:S02]  /*1670*/  IMAD R19, R19, R20, RZ ;  /* 0x0000001413137224 */ /* 0x004fe400078e02ff */
[----:B------:R-:W-:-:S04]  /*1680*/  IMAD.WIDE.U32 R8, R20, R18, R8 ;  /* 0x0000001214087225 */ /* 0x000fc800078e0008 */
[----:B------:R-:W-:-:S04]  /*1690*/  IMAD R19, R21, R18, R19 ;  /* 0x0000001215137224 */ /* 0x000fc800078e0213 */
[----:B------:R-:W-:Y:S02]  /*16a0*/  IMAD.IADD R9, R9, 0x1, R19 ;  /* 0x0000000109097824 */ /* 0x000fe400078e0213 */
[----:B---3--:R-:W-:Y:S02]  /*16b0*/  IMAD R19, R23, R24, RZ ;  /* 0x0000001817137224 */ /* 0x008fe400078e02ff */
[----:B------:R-:W-:-:S04]  /*16c0*/  IMAD.WIDE.U32 R8, R24, R22, R8 ;  /* 0x0000001618087225 */ /* 0x000fc800078e0008 */
[----:B------:R-:W-:Y:S02]  /*16d0*/  IMAD R20, R25, R22, R19 ;  /* 0x0000001619147224 */ /* 0x000fe400078e0213 */
[----:B------:R-:W2:Y:S04]  /*16e0*/  LDL.64 R22, [R26+0x10] ;  /* 0x000010001a167983 */ /* 0x000ea80000100a00 */
[----:B------:R0:W2:Y:S01]  /*16f0*/  LDG.E.64 R18, desc[UR10][R16.64] ;  /* 0x0000000a10127981 */ /* 0x0000a2000c1e1b00 */
[----:B------:R-:W-:-:S03]  /*1700*/  IADD3 R9, PT, PT, R9, R20, RZ ;  /* 0x0000001409097210 */ /* 0x000fc60007ffe0ff */
[----:B------:R-:W3:Y:S01]  /*1710*/  LDL.64 R24, [R26+0x18] ;  /* 0x000018001a187983 */ /* 0x000ee20000100a00 */
[----:B0-----:R-:W-:-:S04]  /*1720*/  IADD3 R16, P1, PT, R16, UR17, RZ ;  /* 0x0000001110107c10 */ /* 0x001fc8000ff3e0ff */
[----:B------:R-:W-:-:S05]  /*1730*/  IADD3.X R17, PT, PT, R17, UR14, RZ, P1, !PT ;  /* 0x0000000e11117c10 */ /* 0x000fca0008ffe4ff */
[----:B------:R0:W3:Y:S02]  /*1740*/  LDG.E.64 R20, desc[UR10][R16.64] ;  /* 0x0000000a10147981 */ /* 0x0000e4000c1e1b00 */
[----:B0-----:R-:W-:-:S04]  /*1750*/  IADD3 R16, P1, PT, R16, UR17, RZ ;  /* 0x0000001110107c10 */ /* 0x001fc8000ff3e0ff */
[----:B------:R-:W-:Y:S01]  /*1760*/  IADD3.X R17, PT, PT, R17, UR14, RZ, P1, !PT ;  /* 0x0000000e11117c10 */ /* 0x000fe20008ffe4ff */
[----:B--2---:R-:W-:Y:S02]  /*1770*/  IMAD R19, R19, R22, RZ ;  /* 0x0000001613137224 */ /* 0x004fe400078e02ff */
[----:B------:R-:W-:-:S04]  /*1780*/  IMAD.WIDE.U32 R8, R22, R18, R8 ;  /* 0x0000001216087225 */ /* 0x000fc800078e0008 */
[----:B------:R-:W-:Y:S02]  /*1790*/  IMAD R19, R23, R18, R19 ;  /* 0x0000001217137224 */ /* 0x000fe400078e0213 */
[----:B------:R-:W2:Y:S02]  /*17a0*/  LDL.64 R22, [R26+0x20] ;  /* 0x000020001a167983 */ /* 0x000ea40000100a00 */
[----:B------:R-:W-:Y:S02]  /*17b0*/  IMAD.IADD R9, R9, 0x1, R19 ;  /* 0x0000000109097824 */ /* 0x000fe400078e0213 */
[----:B------:R0:W2:Y:S02]  /*17c0*/  LDG.E.64 R18, desc[UR10][R16.64] ;  /* 0x0000000a10127981 */ /* 0x0000a4000c1e1b00 */
[----:B0-----:R-:W-:Y:S01]  /*17d0*/  IADD3 R16, P1, PT, R16, UR17, RZ ;  /* 0x0000001110107c10 */ /* 0x001fe2000ff3e0ff */
[----:B---3--:R-:W-:-:S03]  /*17e0*/  IMAD R21, R21, R24, RZ ;  /* 0x0000001815157224 */ /* 0x008fc600078e02ff */
[----:B------:R-:W-:Y:S01]  /*17f0*/  IADD3.X R17, PT, PT, R17, UR14, RZ, P1, !PT ;  /* 0x0000000e11117c10 */ /* 0x000fe20008ffe4ff */
[-C--:B------:R-:W-:Y:S02]  /*1800*/  IMAD R21, R25, R20.reuse, R21 ;  /* 0x0000001419157224 */ /* 0x080fe400078e0215 */
[----:B------:R-:W-:Y:S02]  /*1810*/  IMAD.WIDE.U32 R8, R24, R20, R8 ;  /* 0x0000001418087225 */ /* 0x000fe400078e0008 */
[----:B------:R0:W3:Y:S04]  /*1820*/  LDL.64 R24, [R26+0x28] ;  /* 0x000028001a187983 */ /* 0x0000e80000100a00 */
[----:B------:R-:W3:Y:S01]  /*1830*/  LDG.E.64 R16, desc[UR10][R16.64] ;  /* 0x0000000a10107981 */ /* 0x000ee2000c1e1b00 */
[----:B------:R-:W-:Y:S01]  /*1840*/  IADD3 R9, PT, PT, R9, R21, RZ ;  /* 0x0000001509097210 */ /* 0x000fe20007ffe0ff */
[----:B------:R-:W-:-:S04]  /*1850*/  UIADD3 UR6, UP1, UPT, UR6, -0x8, URZ ;  /* 0xfffffff806067890 */ /* 0x000fc8000ff3e0ff */
[----:B------:R-:W-:Y:S02]  /*1860*/  UIADD3.X UR7, UPT, UPT, UR7, -0x1, URZ, UP1, !UPT ;  /* 0xffffffff07077890 */ /* 0x000fe40008ffe4ff */
[----:B------:R-:W-:-:S04]  /*1870*/  UISETP.NE.U32.AND UP1, UPT, UR6, URZ, UPT ;  /* 0x000000ff0600728c */ /* 0x000fc8000bf25070 */
[----:B------:R-:W-:Y:S01]  /*1880*/  UISETP.NE.AND.EX UP1, UPT, UR7, URZ, UPT, UP1 ;  /* 0x000000ff0700728c */ /* 0x000fe2000bf25310 */
[----:B0-----:R-:W-:Y:S02]  /*1890*/  VIADD R26, R26, 0x40 ;  /* 0x000000401a1a7836 */ /* 0x001fe40000000000 */
[----:B--2---:R-:W-:Y:S02]  /*18a0*/  IMAD R19, R19, R22, RZ ;  /* 0x0000001613137224 */ /* 0x004fe400078e02ff */
[----:B------:R-:W-:-:S04]  /*18b0*/  IMAD.WIDE.U32 R8, R22, R18, R8 ;  /* 0x0000001216087225 */ /* 0x000fc800078e0008 */
[----:B------:R-:W-:Y:S01]  /*18c0*/  IMAD R19, R23, R18, R19 ;  /* 0x0000001217137224 */ /* 0x000fe200078e0213 */
[----:B------:R-:W-:-:S03]  /*18d0*/  MOV R18, UR18 ;  /* 0x0000001200127c02 */ /* 0x000fc60008000f00 */
[----:B------:R-:W-:Y:S01]  /*18e0*/  IMAD.IADD R9, R9, 0x1, R19 ;  /* 0x0000000109097824 */ /* 0x000fe200078e0213 */
[----:B------:R-:W-:Y:S01]  /*18f0*/  LEA R27, P1, R18, R27, 0x6 ;  /* 0x0000001b121b7211 */ /* 0x000fe200078230ff */
[----:B---3--:R-:W-:-:S04]  /*1900*/  IMAD R19, R17, R24, RZ ;  /* 0x0000001811137224 */ /* 0x008fc800078e02ff */
[-C--:B------:R-:W-:Y:S02]  /*1910*/  IMAD R19, R25, R16.reuse, R19 ;  /* 0x0000001019137224 */ /* 0x080fe400078e0213 */
[----:B------:R-:W-:Y:S01]  /*1920*/  IMAD.WIDE.U32 R16, R24, R16, R8 ;  /* 0x0000001018107225 */ /* 0x000fe200078e0008 */
[----:B------:R-:W-:-:S03]  /*1930*/  IADD3.X R28, PT, PT, R28, UR8, RZ, P1, !PT ;  /* 0x000000081c1c7c10 */ /* 0x000fc60008ffe4ff */
[----:B------:R-:W-:Y:S01]  /*1940*/  IMAD.IADD R8, R17, 0x1, R19 ;  /* 0x0000000111087824 */ /* 0x000fe200078e0213 */
[----:B------:R-:W-:Y:S01]  /*1950*/  MOV R9, R16 ;  /* 0x0000001000097202 */ /* 0x000fe20000000f00 */
[----:B------:R-:W-:Y:S06]  /*1960*/  BRA.U UP1, `(.L_x_8934) ;  /* 0xfffffff901c87547 */ /* 0x000fec000b83ffff */
.L_x_8933:
        /* <DEDUP_REMOVED lines=8> */
[----:B0-----:R-:W-:Y:S01]  /*19f0*/  UIMAD UR6, UR5, UR18, URZ ;  /* 0x00000012050672a4 */ /* 0x001fe2000f8e02ff */
[----:B------:R-:W-:Y:S01]  /*1a00*/  MOV R17, UR4 ;  /* 0x0000000400117c02 */ /* 0x000fe20008000f00 */
[----:B------:R-:W-:Y:S01]  /*1a10*/  IMAD.MOV.U32 R4, RZ, RZ, R14 ;  /* 0x000000ffff047224 */ /* 0x000fe200078e000e */
[----:B------:R-:W-:Y:S02]  /*1a20*/  ULEA UR17, UR4, UR16, 0x3 ;  /* 0x0000001004117291 */ /* 0x000fe4000f8e18ff */
[----:B------:R-:W-:Y:S01]  /*1a30*/  UIMAD UR6, UR4, UR19, UR6 ;  /* 0x00000013040672a4 */ /* 0x000fe2000f8e0206 */
[----:B------:R-:W-:Y:S01]  /*1a40*/  IMAD.WIDE.U32 R16, R17, UR18, R4 ;  /* 0x0000001211107c25 */ /* 0x000fe2000f8e0004 */
[----:B------:R-:W-:-:S04]  /*1a50*/  USHF.L.U32 UR8, UR19, 0x3, URZ ;  /* 0x0000000313087899 */ /* 0x000fc800080006ff */
[----:B------:R-:W-:Y:S01]  /*1a60*/  IADD3 R17, PT, PT, R17, UR6, RZ ;  /* 0x0000000611117c10 */ /* 0x000fe2000fffe0ff */
[----:B------:R-:W-:Y:S01]  /*1a70*/  UIMAD.WIDE.U32 UR6, UR18, 0x8, URZ ;  /* 0x00000008120678a5 */ /* 0x000fe2000f8e00ff */
[C---:B------:R-:W-:Y:S01]  /*1a80*/  LEA R26, P1, R16.reuse, UR12, 0x3 ;  /* 0x0000000c101a7c11 */ /* 0x040fe2000f8218ff */
[----:B------:R-:W-:Y:S01]  /*1a90*/  USHF.L.U32 UR20, UR18, 0x3, URZ ;  /* 0x0000000312147899 */ /* 0x000fe200080006ff */
[----:B------:R-:W2:Y:S02]  /*1aa0*/  LDL.64 R24, [UR17+0x18] ;  /* 0x00001811ff187983 */ /* 0x000ea40008100a00 */
[----:B------:R-:W-:Y:S01]  /*1ab0*/  LEA.HI.X R27, R16, UR13, R17, 0x3, P1 ;  /* 0x0000000d101b7c11 */ /* 0x000fe200088f1c11 */
[----:B------:R-:W-:Y:S01]  /*1ac0*/  UIADD3 UR7, UPT, UPT, UR7, UR8, URZ ;  /* 0x0000000807077290 */ /* 0x000fe2000fffe0ff */
[----:B------:R-:W3:Y:S01]  /*1ad0*/  LDL.64 R20, [UR17+0x20] ;  /* 0x00002011ff147983 */ /* 0x000ee20008100a00 */
[----:B------:R-:W-:-:S03]  /*1ae0*/  IADD3 R18, P1, PT, R26, UR20, RZ ;  /* 0x000000141a127c10 */ /* 0x000fc6000ff3e0ff */
[----:B------:R-:W2:Y:S01]  /*1af0*/  LDG.E.64 R16, desc[UR10][R26.64] ;  /* 0x0000000a1a107981 */ /* 0x000ea2000c1e1b00 */
[----:B------:R-:W-:-:S05]  /*1b00*/  IADD3.X R19, PT, PT, R27, UR7, RZ, P1, !PT ;  /* 0x000000071b137c10 */ /* 0x000fca0008ffe4ff */
[----:B------:R0:W3:Y:S01]  /*1b10*/  LDG.E.64 R22, desc[UR10][R18.64] ;  /* 0x0000000a12167981 */ /* 0x0000e2000c1e1b00 */
[----:B------:R-:W-:-:S03]  /*1b20*/  LOP3.LUT R9, R9, R8, RZ, 0x3c, !PT ;  /* 0x0000000809097212 */ /* 0x000fc600078e3cff */
[----:B------:R-:W4:Y:S01]  /*1b30*/  LDL.64 R26, [UR17+0x28] ;  /* 0x00002811ff1a7983 */ /* 0x000f220008100a00 */
[----:B------:R-:W-:-:S04]  /*1b40*/  LOP3.LUT R8, R9, R8, RZ, 0x3c, !PT ;  /* 0x0000000809087212 */ /* 0x000fc800078e3cff */
[----:B------:R-:W-:Y:S02]  /*1b50*/  LOP3.LUT R9, R9, R8, RZ, 0x3c, !PT ;  /* 0x0000000809097212 */ /* 0x000fe400078e3cff */
[----:B0-----:R-:W-:-:S04]  /*1b60*/  IADD3 R18, P1, PT, R18, UR20, RZ ;  /* 0x0000001412127c10 */ /* 0x001fc8000ff3e0ff */
[----:B------:R-:W-:Y:S01]  /*1b70*/  IADD3.X R19, PT, PT, R19, UR7, RZ, P1, !PT ;  /* 0x0000000713137c10 */ /* 0x000fe20008ffe4ff */
[----:B--2---:R-:W-:Y:S02]  /*1b80*/  IMAD R17, R17, R24, RZ ;  /* 0x0000001811117224 */ /* 0x004fe400078e02ff */
[----:B------:R-:W-:-:S04]  /*1b90*/  IMAD.WIDE.U32 R8, R24, R16, R8 ;  /* 0x0000001018087225 */ /* 0x000fc800078e0008 */
[----:B------:R-:W-:Y:S01]  /*1ba0*/  IMAD R17, R25, R16, R17 ;  /* 0x0000001019117224 */ /* 0x000fe200078e0211 */
[----:B------:R-:W-:Y:S01]  /*1bb0*/  MOV R16, R8 ;  /* 0x0000000800107202 */ /* 0x000fe20000000f00 */
[----:B------:R-:W4:Y:S01]  /*1bc0*/  LDG.E.64 R24, desc[UR10][R18.64] ;  /* 0x0000000a12187981 */ /* 0x000f22000c1e1b00 */
[----:B------:R-:W-:Y:S01]  /*1bd0*/  IADD3 R8, P1, PT, R18, UR20, RZ ;  /* 0x0000001412087c10 */ /* 0x000fe2000ff3e0ff */
[----:B------:R-:W-:Y:S02]  /*1be0*/  IMAD.IADD R17, R9, 0x1, R17 ;  /* 0x0000000109117824 */ /* 0x000fe400078e0211 */
[----:B---3--:R-:W-:Y:S01]  /*1bf0*/  IMAD R23, R23, R20, RZ ;  /* 0x0000001417177224 */ /* 0x008fe200078e02ff */
[----:B------:R-:W-:Y:S01]  /*1c00*/  IADD3.X R9, PT, PT, R19, UR7, RZ, P1, !PT ;  /* 0x0000000713097c10 */ /* 0x000fe20008ffe4ff */
[----:B------:R-:W-:-:S04]  /*1c10*/  IMAD.WIDE.U32 R16, R20, R22, R16 ;  /* 0x0000001614107225 */ /* 0x000fc800078e0010 */
[----:B------:R-:W-:Y:S01]  /*1c20*/  IMAD R21, R21, R22, R23 ;  /* 0x0000001615157224 */ /* 0x000fe200078e0217 */
[----:B------:R-:W2:Y:S04]  /*1c30*/  LDG.E.64 R8, desc[UR10][R8.64] ;  /* 0x0000000a08087981 */ /* 0x000ea8000c1e1b00 */
[----:B------:R-:W2:Y:S01]  /*1c40*/  LDL.64 R22, [UR17+0x30] ;  /* 0x00003011ff167983 */ /* 0x000ea20008100a00 */
[----:B------:R-:W-:Y:S01]  /*1c50*/  IMAD.IADD R17, R17, 0x1, R21 ;  /* 0x0000000111117824 */ /* 0x000fe200078e0215 */
[----:B------:R-:W-:-:S04]  /*1c60*/  UIADD3 UR4, UP0, UPT, UR4, 0x4, URZ ;  /* 0x0000000404047890 */ /* 0x000fc8000ff1e0ff */
[----:B------:R-:W-:Y:S01]  /*1c70*/  UIADD3.X UR5, UPT, UPT, URZ, UR5, URZ, UP0, !UPT ;  /* 0x00000005ff057290 */ /* 0x000fe200087fe4ff */
[----:B----4-:R-:W-:Y:S02]  /*1c80*/  IMAD R21, R25, R26, RZ ;  /* 0x0000001a19157224 */ /* 0x010fe400078e02ff */
[----:B------:R-:W-:-:S04]  /*1c90*/  IMAD.WIDE.U32 R16, R26, R24, R16 ;  /* 0x000000181a107225 */ /* 0x000fc800078e0010 */
[----:B------:R-:W-:-:S05]  /*1ca0*/  IMAD R21, R27, R24, R21 ;  /* 0x000000181b157224 */ /* 0x000fca00078e0215 */
[----:B------:R-:W-:Y:S01]  /*1cb0*/  IADD3 R17, PT, PT, R17, R21, RZ ;  /* 0x0000001511117210 */ /* 0x000fe20007ffe0ff */
[----:B--2---:R-:W-:-:S04]  /*1cc0*/  IMAD R19, R9, R22, RZ ;  /* 0x0000001609137224 */ /* 0x004fc800078e02ff */
[-C--:B------:R-:W-:Y:S02]  /*1cd0*/  IMAD R19, R23, R8.reuse, R19 ;  /* 0x0000000817137224 */ /* 0x080fe400078e0213 */
[----:B------:R-:W-:-:S04]  /*1ce0*/  IMAD.WIDE.U32 R22, R22, R8, R16 ;  /* 0x0000000816167225 */ /* 0x000fc800078e0010 */
[----:B------:R-:W-:Y:S01]  /*1cf0*/  IMAD.MOV.U32 R9, RZ, RZ, R22 ;  /* 0x000000ffff097224 */ /* 0x000fe200078e0016 */
[----:B------:R-:W-:-:S07]  /*1d00*/  IADD3 R8, PT, PT, R23, R19, RZ ;  /* 0x0000001317087210 */ /* 0x000fce0007ffe0ff */
.L_x_8935:
        /* <DEDUP_REMOVED lines=9> */
[----:B0-----:R-:W-:Y:S01]  /*1da0*/  UIMAD UR6, UR5, UR18, URZ ;  /* 0x00000012050672a4 */ /* 0x001fe2000f8e02ff */
[----:B------:R-:W-:Y:S01]  /*1db0*/  MOV R19, UR4 ;  /* 0x0000000400137c02 */ /* 0x000fe20008000f00 */
[----:B------:R-:W-:Y:S01]  /*1dc0*/  IMAD.MOV.U32 R17, RZ, RZ, R5 ;  /* 0x000000ffff117224 */ /* 0x000fe200078e0005 */
[----:B------:R-:W-:Y:S01]  /*1dd0*/  MOV R16, R14 ;  /* 0x0000000e00107202 */ /* 0x000fe20000000f00 */
[----:B------:R-:W-:Y:S01]  /*1de0*/  UIMAD UR6, UR4, UR19, UR6 ;  /* 0x00000013040672a4 */ /* 0x000fe2000f8e0206 */
[----:B------:R-:W-:Y:S01]  /*1df0*/  MOV R23, UR18 ;  /* 0x0000001200177c02 */ /* 0x000fe20008000f00 */
[----:B------:R-:W-:Y:S02]  /*1e00*/  ULEA UR7, UR4, UR16, 0x3 ;  /* 0x0000001004077291 */ /* 0x000fe4000f8e18ff */
[----:B------:R-:W-:-:S05]  /*1e10*/  IMAD.WIDE.U32 R16, R19, UR18, R16 ;  /* 0x0000001213107c25 */ /* 0x000fca000f8e0010 */
[----:B------:R-:W-:Y:S02]  /*1e20*/  IADD3 R17, PT, PT, R17, UR6, RZ ;  /* 0x0000000611117c10 */ /* 0x000fe4000fffe0ff */
[C---:B------:R-:W-:Y:S01]  /*1e30*/  LEA R24, P1, R16.reuse, UR12, 0x3 ;  /* 0x0000000c10187c11 */ /* 0x040fe2000f8218ff */
[----:B------:R-:W2:Y:S03]  /*1e40*/  LDL.64 R18, [UR7+0x18] ;  /* 0x00001807ff127983 */ /* 0x000ea60008100a00 */
[----:B------:R-:W-:Y:S01]  /*1e50*/  LEA.HI.X R25, R16, UR13, R17, 0x3, P1 ;  /* 0x0000000d10197c11 */ /* 0x000fe200088f1c11 */
[----:B------:R-:W-:Y:S01]  /*1e60*/  IMAD.U32 R17, RZ, RZ, UR18 ;  /* 0x00000012ff117e24 */ /* 0x000fe2000f8e00ff */
[----:B------:R-:W-:Y:S02]  /*1e70*/  MOV R16, UR19 ;  /* 0x0000001300107c02 */ /* 0x000fe40008000f00 */
[----:B------:R-:W-:Y:S01]  /*1e80*/  LEA R22, P1, R23, R24, 0x3 ;  /* 0x0000001817167211 */ /* 0x000fe200078218ff */
[----:B------:R-:W2:Y:S03]  /*1e90*/  LDG.E.64 R20, desc[UR10][R24.64] ;  /* 0x0000000a18147981 */ /* 0x000ea6000c1e1b00 */
[----:B------:R-:W-:-:S02]  /*1ea0*/  LEA.HI.X R23, R17, R25, R16, 0x3, P1 ;  /* 0x0000001911177211 */ /* 0x000fc400008f1c10 */
[----:B------:R-:W3:Y:S04]  /*1eb0*/  LDL.64 R16, [UR7+0x20] ;  /* 0x00002007ff107983 */ /* 0x000ee80008100a00 */
        /* <DEDUP_REMOVED lines=15> */
.L_x_8936:
[----:B------:R-:W-:Y:S05]  /*1fb0*/  BRA.U UP0, `(.L_x_8932) ;  /* 0x00000001004c7547 */ /* 0x000fea000b800000 */
[----:B0-----:R-:W-:Y:S01]  /*1fc0*/  UIMAD UR5, UR5, UR18, URZ ;  /* 0x00000012050572a4 */ /* 0x001fe2000f8e02ff */
[----:B------:R-:W-:Y:S01]  /*1fd0*/  MOV R17, UR4 ;  /* 0x0000000400117c02 */ /* 0x000fe20008000f00 */
[----:B------:R-:W-:Y:S01]  /*1fe0*/  IMAD.MOV.U32 R15, RZ, RZ, R5 ;  /* 0x000000ffff0f7224 */ /* 0x000fe200078e0005 */
[----:B------:R-:W-:Y:S01]  /*1ff0*/  MOV R4, UR4 ;  /* 0x0000000400047c02 */ /* 0x000fe20008000f00 */
[----:B------:R-:W-:Y:S02]  /*2000*/  UIMAD UR5, UR4, UR19, UR5 ;  /* 0x00000013040572a4 */ /* 0x000fe4000f8e0205 */
[----:B------:R-:W-:-:S04]  /*2010*/  IMAD.WIDE.U32 R14, R17, UR18, R14 ;  /* 0x00000012110e7c25 */ /* 0x000fc8000f8e000e */
[----:B------:R-:W-:Y:S01]  /*2020*/  IMAD.U32 R4, R4, 0x8, R1 ;  /* 0x0000000804047824 */ /* 0x000fe200078e0001 */
[----:B------:R-:W-:Y:S02]  /*2030*/  IADD3 R5, PT, PT, R15, UR5, RZ ;  /* 0x000000050f057c10 */ /* 0x000fe4000fffe0ff */
[----:B------:R-:W-:-:S04]  /*2040*/  LEA R16, P1, R14, UR12, 0x3 ;  /* 0x0000000c0e107c11 */ /* 0x000fc8000f8218ff */
[----:B------:R-:W-:Y:S02]  /*2050*/  LEA.HI.X R17, R14, UR13, R5, 0x3, P1 ;  /* 0x0000000d0e117c11 */ /* 0x000fe400088f1c05 */
[----:B------:R-:W2:Y:S04]  /*2060*/  LDL.64 R4, [R4+0x18] ;  /* 0x0000180004047983 */ /* 0x000ea80000100a00 */
[----:B------:R-:W2:Y:S01]  /*2070*/  LDG.E.64 R14, desc[UR10][R16.64] ;  /* 0x0000000a100e7981 */ /* 0x000ea2000c1e1b00 */
[----:B------:R-:W-:Y:S02]  /*2080*/  MOV R18, R9 ;  /* 0x0000000900127202 */ /* 0x000fe40000000f00 */
[----:B------:R-:W-:Y:S01]  /*2090*/  MOV R19, R8 ;  /* 0x0000000800137202 */ /* 0x000fe20000000f00 */
[----:B--2---:R-:W-:-:S02]  /*20a0*/  IMAD R15, R15, R4, RZ ;  /* 0x000000040f0f7224 */ /* 0x004fc400078e02ff */
[----:B------:R-:W-:-:S04]  /*20b0*/  IMAD.WIDE.U32 R18, R4, R14, R18 ;  /* 0x0000000e04127225 */ /* 0x000fc800078e0012 */
[----:B------:R-:W-:Y:S02]  /*20c0*/  IMAD R15, R5, R14, R15 ;  /* 0x0000000e050f7224 */ /* 0x000fe400078e020f */
[----:B------:R-:W-:-:S03]  /*20d0*/  IMAD.MOV.U32 R9, RZ, RZ, R18 ;  /* 0x000000ffff097224 */ /* 0x000fc600078e0012 */
[----:B------:R-:W-:-:S07]  /*20e0*/  IADD3 R8, PT, PT, R19, R15, RZ ;  /* 0x0000000f13087210 */ /* 0x000fce0007ffe0ff */
.L_x_8932:
[----:B0-----:R-:W-:Y:S05]  /*20f0*/  BSYNC.RECONVERGENT B0 ;  /* 0x0000000000007941 */ /* 0x001fea0003800200 */
.L_x_8931:
[----:B------:R-:W0:Y:S01]  /*2100*/  LDCU UR4, c[0x0][0x380] ;  /* 0x00007000ff0477ac */ /* 0x000e220008000800 */
[----:B------:R-:W-:Y:S01]  /*2110*/  IADD3 R4, PT, PT, R2, 0x100, RZ ;  /* 0x0000010002047810 */ /* 0x000fe20007ffe0ff */
[----:B------:R-:W-:Y:S01]  /*2120*/  BSSY.RECONVERGENT B0, `(.L_x_8937) ;  /* 0x00000dc000007945 */ /* 0x000fe20003800200 */
[----:B------:R-:W-:-:S04]  /*2130*/  LOP3.LUT R9, R9, R8, RZ, 0x3c, !PT ;  /* 0x0000000809097212 */ /* 0x000fc800078e3cff */
[----:B------:R-:W-:-:S04]  /*2140*/  LOP3.LUT R8, R9, R8, RZ, 0x3c, !PT ;  /* 0x0000000809087212 */ /* 0x000fc800078e3cff */
[----:B------:R-:W-:Y:S01]  /*2150*/  LOP3.LUT R9, R9, R8, RZ, 0x3c, !PT ;  /* 0x0000000809097212 */ /* 0x000fe200078e3cff */
[----:B0-----:R-:W-:-:S06]  /*2160*/  UIMAD UR4, UR15, -0x200, UR4 ;  /* 0xfffffe000f0478a4 */ /* 0x001fcc000f8e0204 */
[----:B------:R-:W-:Y:S02]  /*2170*/  ISETP.GE.OR P1, PT, R4, UR4, !P0 ;  /* 0x0000000404007c0c */ /* 0x000fe4000c726670 */
[----:B------:R-:W-:-:S11]  /*2180*/  CS2R R4, SRZ ;  /* 0x0000000000047805 */ /* 0x000fd6000001ff00 */
[----:B------:R-:W-:Y:S05]  /*2190*/  @P1 BRA `(.L_x_8938) ;  /* 0x0000000c00501947 */ /* 0x000fea0003800000 */
[----:B------:R-:W0:Y:S01]  /*21a0*/  LDCU UR9, c[0x0][0x398] ;  /* 0x00007300ff0977ac */ /* 0x000e220008000800 */
[----:B------:R-:W1:Y:S01]  /*21b0*/  LDCU UR6, c[0x0][0x39c] ;  /* 0x00007380ff0677ac */ /* 0x000e620008000800 */
[----:B0-----:R-:W-:-:S04]  /*21c0*/  UISETP.GE.U32.AND UP0, UPT, UR9, 0x1, UPT ;  /* 0x000000010900788c */ /* 0x001fc8000bf06070 */
[----:B-1----:R-:W-:-:S09]  /*21d0*/  UISETP.GE.AND.EX UP0, UPT, UR6, URZ, UPT, UP0 ;  /* 0x000000ff0600728c */ /* 0x002fd2000bf06300 */
[----:B------:R-:W-:Y:S05]  /*21e0*/  BRA.U !UP0, `(.L_x_8938) ;  /* 0x0000000d083c7547 */ /* 0x000fea000b800000 */
[----:B------:R-:W0:Y:S01]  /*21f0*/  LDCU.64 UR18, c[0x0][0x390] ;  /* 0x00007200ff1277ac */ /* 0x000e220008000a00 */
[----:B------:R-:W-:Y:S02]  /*2200*/  UISETP.GE.U32.AND UP1, UPT, UR9, 0x8, UPT ;  /* 0x000000080900788c */ /* 0x000fe4000bf26070 */
[----:B------:R-:W-:Y:S02]  /*2210*/  ULOP3.LUT UR20, UR9, 0x7, URZ, 0xc0, !UPT ;  /* 0x0000000709147892 */ /* 0x000fe4000f8ec0ff */
[----:B------:R-:W-:Y:S02]  /*2220*/  UISETP.GE.U32.AND.EX UP1, UPT, UR6, URZ, UPT, UP1 ;  /* 0x000000ff0600728c */ /* 0x000fe4000bf26110 */
[----:B------:R-:W-:Y:S01]  /*2230*/  UISETP.NE.U32.AND UP0, UPT, UR20, URZ, UPT ;  /* 0x000000ff1400728c */ /* 0x000fe2000bf05070 */
[----:B------:R-:W-:Y:S01]  /*2240*/  UMOV UR4, URZ ;  /* 0x000000ff00047c82 */ /* 0x000fe20008000000 */
[----:B------:R-:W-:Y:S02]  /*2250*/  UMOV UR5, URZ ;  /* 0x000000ff00057c82 */ /* 0x000fe40008000000 */
[----:B------:R-:W-:Y:S01]  /*2260*/  UISETP.NE.AND.EX UP0, UPT, URZ, URZ, UPT, UP0 ;  /* 0x000000ffff00728c */ /* 0x000fe2000bf05300 */
[----:B0----5:R-:W-:-:S04]  /*2270*/  IMAD R5, R13, UR18, RZ ;  /* 0x000000120d057c24 */ /* 0x021fc8000f8e02ff */
[C---:B------:R-:W-:Y:S01]  /*2280*/  IMAD R15, R12.reuse, UR19, R5 ;  /* 0x000000130c0f7c24 */ /* 0x040fe2000f8e0205 */
[----:B------:R-:W-:Y:S01]  /*2290*/  CS2R R4, SRZ ;  /* 0x0000000000047805 */ /* 0x000fe2000001ff00 */
[----:B------:R-:W-:-:S04]  /*22a0*/  IMAD.WIDE.U32 R12, R12, UR18, RZ ;  /* 0x000000120c0c7c25 */ /* 0x000fc8000f8e00ff */
[----:B------:R-:W-:Y:S01]  /*22b0*/  IMAD.IADD R15, R13, 0x1, R15 ;  /* 0x000000010d0f7824 */ /* 0x000fe200078e020f */
[----:B------:R-:W-:Y:S06]  /*22c0*/  BRA.U !UP1, `(.L_x_8939) ;  /* 0x0000000509547547 */ /* 0x000fec000b800000 */
        /* <DEDUP_REMOVED lines=11> */
.L_x_8940:
[----:B------:R-:W-:Y:S01]  /*2380*/  USHF.L.U32 UR17, UR18, 0x3, URZ ;  /* 0x0000000312117899 */ /* 0x000fe200080006ff */
[----:B------:R-:W-:Y:S01]  /*2390*/  MOV R18, R27 ;  /* 0x0000001b00127202 */ /* 0x000fe20000000f00 */
[----:B------:R-:W-:Y:S01]  /*23a0*/  IMAD.MOV.U32 R19, RZ, RZ, R28 ;  /* 0x000000ffff137224 */ /* 0x000fe200078e001c */
[----:B------:R-:W2:Y:S03]  /*23b0*/  LDL.64 R16, [R26+-0x10] ;  /* 0xfffff0001a107983 */ /* 0x000ea60000100a00 */
[----:B------:R-:W-:Y:S01]  /*23c0*/  IADD3 R20, P1, PT, R27, UR17, RZ ;  /* 0x000000111b147c10 */ /* 0x000fe2000ff3e0ff */
[----:B------:R-:W3:Y:S04]  /*23d0*/  LDL.64 R24, [R26+-0x8] ;  /* 0xfffff8001a187983 */ /* 0x000ee80000100a00 */
[----:B------:R-:W2:Y:S01]  /*23e0*/  LDG.E.64 R18, desc[UR10][R18.64] ;  /* 0x0000000a12127981 */ /* 0x000ea2000c1e1b00 */
[----:B------:R-:W-:-:S05]  /*23f0*/  IADD3.X R21, PT, PT, R28, UR14, RZ, P1, !PT ;  /* 0x0000000e1c157c10 */ /* 0x000fca0008ffe4ff */
[----:B------:R-:W3:Y:S01]  /*2400*/  LDG.E.64 R22, desc[UR10][R20.64] ;  /* 0x0000000a14167981 */ /* 0x000ee2000c1e1b00 */
[----:B--2---:R-:W-:Y:S02]  /*2410*/  IMAD R19, R19, R16, RZ ;  /* 0x0000001013137224 */ /* 0x004fe400078e02ff */
[----:B------:R-:W-:Y:S01]  /*2420*/  IMAD.WIDE.U32 R4, R16, R18, R4 ;  /* 0x0000001210047225 */ /* 0x000fe200078e0004 */
[----:B------:R-:W-:-:S03]  /*2430*/  IADD3 R16, P1, PT, R20, UR17, RZ ;  /* 0x0000001114107c10 */ /* 0x000fc6000ff3e0ff */
[----:B------:R-:W-:Y:S02]  /*2440*/  IMAD R17, R17, R18, R19 ;  /* 0x0000001211117224 */ /* 0x000fe400078e0213 */
[----:B---3--:R-:W-:-:S03]  /*2450*/  IMAD R19, R23, R24, RZ ;  /* 0x0000001817137224 */ /* 0x008fc600078e02ff */
[----:B------:R-:W-:Y:S02]  /*2460*/  IADD3 R5, PT, PT, R5, R17, RZ ;  /* 0x0000001105057210 */ /* 0x000fe40007ffe0ff */
        /* <DEDUP_REMOVED lines=31> */
[----:B------:R-:W2:Y:S03]  /*2660*/  LDL.64 R22, [R26+0x20] ;  /* 0x000020001a167983 */ /* 0x000ea60000100a00 */
[----:B------:R-:W-:Y:S02]  /*2670*/  IADD3 R5, PT, PT, R5, R19, RZ ;  /* 0x0000001305057210 */ /* 0x000fe40007ffe0ff */
        /* <DEDUP_REMOVED lines=8> */
[----:B------:R-:W-:Y:S01]  /*2700*/  UIADD3 UR6, UP1, UPT, UR6, -0x8, URZ ;  /* 0xfffffff806067890 */ /* 0x000fe2000ff3e0ff */
[----:B------:R-:W-:-:S03]  /*2710*/  IMAD.IADD R5, R5, 0x1, R21 ;  /* 0x0000000105057824 */ /* 0x000fc600078e0215 */
[----:B------:R-:W-:Y:S02]  /*2720*/  UIADD3.X UR7, UPT, UPT, UR7, -0x1, URZ, UP1, !UPT ;  /* 0xffffffff07077890 */ /* 0x000fe40008ffe4ff */
[----:B------:R-:W-:-:S04]  /*2730*/  UISETP.NE.U32.AND UP1, UPT, UR6, URZ, UPT ;  /* 0x000000ff0600728c */ /* 0x000fc8000bf25070 */
[----:B------:R-:W-:Y:S01]  /*2740*/  UISETP.NE.AND.EX UP1, UPT, UR7, URZ, UPT, UP1 ;  /* 0x000000ff0700728c */ /* 0x000fe2000bf25310 */
[----:B0-----:R-:W-:Y:S01]  /*2750*/  IADD3 R26, PT, PT, R26, 0x40, RZ ;  /* 0x000000401a1a7810 */ /* 0x001fe20007ffe0ff */
[----:B--2---:R-:W-:Y:S02]  /*2760*/  IMAD R19, R19, R22, RZ ;  /* 0x0000001613137224 */ /* 0x004fe400078e02ff */
[----:B------:R-:W-:-:S04]  /*2770*/  IMAD.WIDE.U32 R4, R22, R18, R4 ;  /* 0x0000001216047225 */ /* 0x000fc800078e0004 */
[----:B------:R-:W-:Y:S01]  /*2780*/  IMAD R19, R23, R18, R19 ;  /* 0x0000001217137224 */ /* 0x000fe200078e0213 */
[----:B------:R-:W-:-:S04]  /*2790*/  MOV R18, UR18 ;  /* 0x0000001200127c02 */ /* 0x000fc80008000f00 */
[----:B------:R-:W-:Y:S02]  /*27a0*/  IADD3 R5, PT, PT, R5, R19, RZ ;  /* 0x0000001305057210 */ /* 0x000fe40007ffe0ff */
[----:B------:R-:W-:Y:S01]  /*27b0*/  LEA R27, P1, R18, R27, 0x6 ;  /* 0x0000001b121b7211 */ /* 0x000fe200078230ff */
[----:B---3--:R-:W-:Y:S02]  /*27c0*/  IMAD R19, R17, R24, RZ ;  /* 0x0000001811137224 */ /* 0x008fe400078e02ff */
[----:B------:R-:W-:-:S04]  /*27d0*/  IMAD.WIDE.U32 R4, R24, R16, R4 ;  /* 0x0000001018047225 */ /* 0x000fc800078e0004 */
[----:B------:R-:W-:Y:S01]  /*27e0*/  IMAD R19, R25, R16, R19 ;  /* 0x0000001019137224 */ /* 0x000fe200078e0213 */
[----:B------:R-:W-:-:S03]  /*27f0*/  IADD3.X R28, PT, PT, R28, UR8, RZ, P1, !PT ;  /* 0x000000081c1c7c10 */ /* 0x000fc60008ffe4ff */
[----:B------:R-:W-:Y:S01]  /*2800*/  IMAD.IADD R5, R5, 0x1, R19 ;  /* 0x0000000105057824 */ /* 0x000fe200078e0213 */
[----:B------:R-:W-:Y:S06]  /*2810*/  BRA.U UP1, `(.L_x_8940) ;  /* 0xfffffff901d87547 */ /* 0x000fec000b83ffff */
.L_x_8939:
        /* <DEDUP_REMOVED lines=13> */
[----:B------:R-:W-:-:S05]  /*28f0*/  IMAD.WIDE.U32 R16, R17, UR18, R14 ;  /* 0x0000001211107c25 */ /* 0x000fca000f8e000e */
[----:B------:R-:W-:Y:S01]  /*2900*/  IADD3 R17, PT, PT, R17, UR6, RZ ;  /* 0x0000000611117c10 */ /* 0x000fe2000fffe0ff */
[----:B------:R-:W2:Y:S01]  /*2910*/  LDL.64 R24, [UR17+0x18] ;  /* 0x00001811ff187983 */ /* 0x000ea20008100a00 */
[C---:B------:R-:W-:Y:S01]  /*2920*/  LEA R26, P1, R16.reuse, UR12, 0x3 ;  /* 0x0000000c101a7c11 */ /* 0x040fe2000f8218ff */
[----:B------:R-:W-:Y:S02]  /*2930*/  UIMAD.WIDE.U32 UR6, UR18, 0x8, URZ ;  /* 0x00000008120678a5 */ /* 0x000fe4000f8e00ff */
[----:B------:R-:W-:Y:S01]  /*2940*/  USHF.L.U32 UR8, UR19, 0x3, URZ ;  /* 0x0000000313087899 */ /* 0x000fe200080006ff */
[----:B------:R-:W-:Y:S01]  /*2950*/  LEA.HI.X R27, R16, UR13, R17, 0x3, P1 ;  /* 0x0000000d101b7c11 */ /* 0x000fe200088f1c11 */
[----:B------:R-:W-:Y:S01]  /*2960*/  USHF.L.U32 UR20, UR18, 0x3, URZ ;  /* 0x0000000312147899 */ /* 0x000fe200080006ff */
[----:B------:R-:W3:Y:S04]  /*2970*/  LDL.64 R20, [UR17+0x20] ;  /* 0x00002011ff147983 */ /* 0x000ee80008100a00 */
[----:B------:R-:W2:Y:S01]  /*2980*/  LDG.E.64 R16, desc[UR10][R26.64] ;  /* 0x0000000a1a107981 */ /* 0x000ea2000c1e1b00 */
[----:B------:R-:W-:Y:S01]  /*2990*/  UIADD3 UR7, UPT, UPT, UR7, UR8, URZ ;  /* 0x0000000807077290 */ /* 0x000fe2000fffe0ff */
[----:B------:R-:W-:-:S05]  /*29a0*/  IADD3 R18, P1, PT, R26, UR20, RZ ;  /* 0x000000141a127c10 */ /* 0x000fca000ff3e0ff */
[----:B------:R-:W-:Y:S02]  /*29b0*/  IADD3.X R19, PT, PT, R27, UR7, RZ, P1, !PT ;  /* 0x000000071b137c10 */ /* 0x000fe40008ffe4ff */
[----:B------:R-:W4:Y:S04]  /*29c0*/  LDL.64 R26, [UR17+0x28] ;  /* 0x00002811ff1a7983 */ /* 0x000f280008100a00 */
[----:B------:R0:W3:Y:S01]  /*29d0*/  LDG.E.64 R22, desc[UR10][R18.64] ;  /* 0x0000000a12167981 */ /* 0x0000e2000c1e1b00 */
[----:B--2---:R-:W-:Y:S02]  /*29e0*/  IMAD R17, R17, R24, RZ ;  /* 0x0000001811117224 */ /* 0x004fe400078e02ff */
[----:B------:R-:W-:-:S04]  /*29f0*/  IMAD.WIDE.U32 R4, R24, R16, R4 ;  /* 0x0000001018047225 */ /* 0x000fc800078e0004 */
[----:B------:R-:W-:Y:S01]  /*2a00*/  IMAD R17, R25, R16, R17 ;  /* 0x0000001019117224 */ /* 0x000fe200078e0211 */
[----:B------:R-:W-:-:S04]  /*2a10*/  IADD3 R16, P1, PT, R18, UR20, RZ ;  /* 0x0000001412107c10 */ /* 0x000fc8000ff3e0ff */
[----:B------:R-:W-:Y:S02]  /*2a20*/  IADD3 R5, PT, PT, R5, R17, RZ ;  /* 0x0000001105057210 */ /* 0x000fe40007ffe0ff */
[----:B------:R-:W-:Y:S02]  /*2a30*/  IADD3.X R17, PT, PT, R19, UR7, RZ, P1, !PT ;  /* 0x0000000713117c10 */ /* 0x000fe40008ffe4ff */
[----:B0-----:R-:W-:-:S03]  /*2a40*/  IADD3 R18, P1, PT, R16, UR20, RZ ;  /* 0x0000001410127c10 */ /* 0x001fc6000ff3e0ff */
[----:B------:R-:W4:Y:S01]  /*2a50*/  LDG.E.64 R24, desc[UR10][R16.64] ;  /* 0x0000000a10187981 */ /* 0x000f22000c1e1b00 */
        /* <DEDUP_REMOVED lines=15> */
[----:B------:R-:W-:-:S05]  /*2b50*/  IMAD.WIDE.U32 R4, R22, R18, R4 ;  /* 0x0000001216047225 */ /* 0x000fca00078e0004 */
[----:B------:R-:W-:-:S07]  /*2b60*/  IADD3 R5, PT, PT, R5, R17, RZ ;  /* 0x0000001105057210 */ /* 0x000fce0007ffe0ff */
.L_x_8941:
        /* <DEDUP_REMOVED lines=10> */
[----:B------:R-:W-:Y:S01]  /*2c10*/  MOV R16, R12 ;  /* 0x0000000c00107202 */ /* 0x000fe20000000f00 */
[----:B------:R-:W-:Y:S01]  /*2c20*/  IMAD.U32 R19, RZ, RZ, UR4 ;  /* 0x00000004ff137e24 */ /* 0x000fe2000f8e00ff */
[----:B------:R-:W-:Y:S01]  /*2c30*/  MOV R17, R15 ;  /* 0x0000000f00117202 */ /* 0x000fe20000000f00 */
[----:B------:R-:W-:Y:S01]  /*2c40*/  UIMAD UR6, UR4, UR19, UR6 ;  /* 0x00000013040672a4 */ /* 0x000fe2000f8e0206 */
[----:B------:R-:W-:Y:S01]  /*2c50*/  MOV R23, UR18 ;  /* 0x0000001200177c02 */ /* 0x000fe20008000f00 */
[----:B------:R-:W-:Y:S01]  /*2c60*/  ULEA UR7, UR4, UR16, 0x3 ;  /* 0x0000001004077291 */ /* 0x000fe2000f8e18ff */
[----:B------:R-:W-:-:S04]  /*2c70*/  IMAD.WIDE.U32 R16, R19, UR18, R16 ;  /* 0x0000001213107c25 */ /* 0x000fc8000f8e0010 */
[----:B------:R-:W-:Y:S01]  /*2c80*/  VIADD R17, R17, UR6 ;  /* 0x0000000611117c36 */ /* 0x000fe20008000000 */
[----:B------:R-:W-:-:S03]  /*2c90*/  LEA R24, P1, R16, UR12, 0x3 ;  /* 0x0000000c10187c11 */ /* 0x000fc6000f8218ff */
[----:B------:R-:W2:Y:S01]  /*2ca0*/  LDL.64 R18, [UR7+0x18] ;  /* 0x00001807ff127983 */ /* 0x000ea20008100a00 */
        /* <DEDUP_REMOVED lines=18> */
.L_x_8942:
[----:B------:R-:W-:Y:S05]  /*2dd0*/  BRA.U UP0, `(.L_x_8938) ;  /* 0x0000000100407547 */ /* 0x000fea000b800000 */
[----:B0-----:R-:W-:Y:S01]  /*2de0*/  UIMAD UR5, UR5, UR18, URZ ;  /* 0x00000012050572a4 */ /* 0x001fe2000f8e02ff */
[----:B------:R-:W-:Y:S01]  /*2df0*/  MOV R14, R12 ;  /* 0x0000000c000e7202 */ /* 0x000fe20000000f00 */
[----:B------:R-:W-:Y:S01]  /*2e00*/  IMAD.U32 R13, RZ, RZ, UR4 ;  /* 0x00000004ff0d7e24 */ /* 0x000fe2000f8e00ff */
[----:B------:R-:W-:Y:S01]  /*2e10*/  MOV R12, UR4 ;  /* 0x00000004000c7c02 */ /* 0x000fe20008000f00 */
[----:B------:R-:W-:Y:S02]  /*2e20*/  UIMAD UR5, UR4, UR19, UR5 ;  /* 0x00000013040572a4 */ /* 0x000fe4000f8e0205 */
[----:B------:R-:W-:Y:S01]  /*2e30*/  IMAD.WIDE.U32 R14, R13, UR18, R14 ;  /* 0x000000120d0e7c25 */ /* 0x000fe2000f8e000e */
[----:B------:R-:W-:-:S03]  /*2e40*/  LEA R12, R12, R1, 0x3 ;  /* 0x000000010c0c7211 */ /* 0x000fc600078e18ff */
[----:B------:R-:W-:Y:S01]  /*2e50*/  VIADD R13, R15, UR5 ;  /* 0x000000050f0d7c36 */ /* 0x000fe20008000000 */
[----:B------:R-:W-:-:S04]  /*2e60*/  LEA R16, P1, R14, UR12, 0x3 ;  /* 0x0000000c0e107c11 */ /* 0x000fc8000f8218ff */
[----:B------:R-:W-:Y:S02]  /*2e70*/  LEA.HI.X R17, R14, UR13, R13, 0x3, P1 ;  /* 0x0000000d0e117c11 */ /* 0x000fe400088f1c0d */
[----:B------:R-:W2:Y:S04]  /*2e80*/  LDL.64 R12, [R12+0x18] ;  /* 0x000018000c0c7983 */ /* 0x000ea80000100a00 */
[----:B------:R-:W2:Y:S02]  /*2e90*/  LDG.E.64 R14, desc[UR10][R16.64] ;  /* 0x0000000a100e7981 */ /* 0x000ea4000c1e1b00 */
[----:B--2---:R-:W-:Y:S02]  /*2ea0*/  IMAD R15, R15, R12, RZ ;  /* 0x0000000c0f0f7224 */ /* 0x004fe400078e02ff */
[----:B------:R-:W-:-:S04]  /*2eb0*/  IMAD.WIDE.U32 R4, R12, R14, R4 ;  /* 0x0000000e0c047225 */ /* 0x000fc800078e0004 */
[----:B------:R-:W-:-:S05]  /*2ec0*/  IMAD R15, R13, R14, R15 ;  /* 0x0000000e0d0f7224 */ /* 0x000fca00078e020f */
[----:B------:R-:W-:-:S07]  /*2ed0*/  IADD3 R5, PT, PT, R5, R15, RZ ;  /* 0x0000000f05057210 */ /* 0x000fce0007ffe0ff */
.L_x_8938:
[----:B0-----:R-:W-:Y:S05]  /*2ee0*/  BSYNC.RECONVERGENT B0 ;  /* 0x0000000000007941 */ /* 0x001fea0003800200 */
.L_x_8937:
[----:B------:R-:W0:Y:S01]  /*2ef0*/  LDCU UR4, c[0x0][0x380] ;  /* 0x00007000ff0477ac */ /* 0x000e220008000800 */
[----:B-----5:R-:W-:Y:S01]  /*2f00*/  VIADD R12, R2, 0x180 ;  /* 0x00000180020c7836 */ /* 0x020fe20000000000 */
[----:B------:R-:W-:Y:S01]  /*2f10*/  BSSY.RECONVERGENT B0, `(.L_x_8943) ;  /* 0x00000e7000007945 */ /* 0x000fe20003800200 */
        /* <DEDUP_REMOVED lines=18> */
[----:B0-----:R-:W-:-:S04]  /*3040*/  IMAD R11, R11, UR18, RZ ;  /* 0x000000120b0b7c24 */ /* 0x001fc8000f8e02ff */
[C---:B------:R-:W-:Y:S02]  /*3050*/  IMAD R15, R10.reuse, UR19, R11 ;  /* 0x000000130a0f7c24 */ /* 0x040fe4000f8e020b */
[----:B------:R-:W-:-:S05]  /*3060*/  IMAD.WIDE.U32 R10, R10, UR18, RZ ;  /* 0x000000120a0a7c25 */ /* 0x000fca000f8e00ff */
[----:B------:R-:W-:Y:S01]  /*3070*/  IADD3 R15, PT, PT, R11, R15, RZ ;  /* 0x0000000f0b0f7210 */ /* 0x000fe20007ffe0ff */
[----:B------:R-:W-:Y:S06]  /*3080*/  BRA.U !UP1, `(.L_x_8945) ;  /* 0x0000000509647547 */ /* 0x000fec000b800000 */
[----:B------:R-:W0:Y:S01]  /*3090*/  LDCU.64 UR18, c[0x0][0x3e0] ;  /* 0x00007c00ff1277ac */ /* 0x000e220008000a00 */
[C---:B------:R-:W-:Y:S02]  /*30a0*/  LEA R27, P0, R10.reuse, UR12, 0x3 ;  /* 0x0000000c0a1b7c11 */ /* 0x040fe4000f8018ff */
[----:B------:R-:W-:Y:S01]  /*30b0*/  CS2R R12, SRZ ;  /* 0x00000000000c7805 */ /* 0x000fe2000001ff00 */
[----:B------:R-:W-:Y:S01]  /*30c0*/  ULOP3.LUT UR4, UR14, 0xfffffff8, URZ, 0xc0, !UPT ;  /* 0xfffffff80e047892 */ /* 0x000fe2000f8ec0ff */
[----:B------:R-:W-:Y:S01]  /*30d0*/  LEA.HI.X R26, R10, UR13, R15, 0x3, P0 ;  /* 0x0000000d0a1a7c11 */ /* 0x000fe200080f1c0f */
[----:B------:R-:W-:-:S05]  /*30e0*/  ULOP3.LUT UR5, UR6, 0x7fffffff, URZ, 0xc0, !UPT ;  /* 0x7fffffff06057892 */ /* 0x000fca000f8ec0ff */
[----:B------:R-:W-:Y:S02]  /*30f0*/  UMOV UR6, UR4 ;  /* 0x0000000400067c82 */ /* 0x000fe40008000000 */
[----:B------:R-:W-:Y:S01]  /*3100*/  UMOV UR7, UR5 ;  /* 0x0000000500077c82 */ /* 0x000fe20008000000 */
[----:B0-----:R-:W-:Y:S02]  /*3110*/  USHF.L.U64.HI UR17, UR18, 0x3, UR19 ;  /* 0x0000000312117899 */ /* 0x001fe40008010213 */
[----:B------:R-:W-:Y:S02]  /*3120*/  USHF.L.U32 UR20, UR18, 0x3, URZ ;  /* 0x0000000312147899 */ /* 0x000fe400080006ff */
[----:B------:R-:W-:-:S12]  /*3130*/  USHF.L.U64.HI UR8, UR18, 0x6, UR19 ;  /* 0x0000000612087899 */ /* 0x000fd80008010213 */
.L_x_8946:
[----:B------:R-:W-:Y:S01]  /*3140*/  MOV R20, R27 ;  /* 0x0000001b00147202 */ /* 0x000fe20000000f00 */
[----:B------:R-:W-:Y:S01]  /*3150*/  IMAD.MOV.U32 R21, RZ, RZ, R26 ;  /* 0x000000ffff157224 */ /* 0x000fe200078e001a */
[----:B------:R-:W2:Y:S01]  /*3160*/  LDL.64 R18, [R0+-0x10] ;  /* 0xfffff00000127983 */ /* 0x000ea20000100a00 */
[----:B------:R-:W-:-:S03]  /*3170*/  IADD3 R16, P0, PT, R27, UR20, RZ ;  /* 0x000000141b107c10 */ /* 0x000fc6000ff1e0ff */
[----:B------:R-:W3:Y:S04]  /*3180*/  LDL.64 R24, [R0+-0x8] ;  /* 0xfffff80000187983 */ /* 0x000ee80000100a00 */
[----:B------:R-:W2:Y:S01]  /*3190*/  LDG.E.64 R20, desc[UR10][R20.64] ;  /* 0x0000000a14147981 */ /* 0x000ea2000c1e1b00 */
[----:B------:R-:W-:-:S05]  /*31a0*/  IADD3.X R17, PT, PT, R26, UR17, RZ, P0, !PT ;  /* 0x000000111a117c10 */ /* 0x000fca00087fe4ff */
[----:B------:R0:W3:Y:S01]  /*31b0*/  LDG.E.64 R22, desc[UR10][R16.64] ;  /* 0x0000000a10167981 */ /* 0x0000e2000c1e1b00 */
[----:B------:R-:W-:-:S04]  /*31c0*/  LOP3.LUT R13, R13, R12, RZ, 0x3c, !PT ;  /* 0x0000000c0d0d7212 */ /* 0x000fc800078e3cff */
[----:B------:R-:W-:-:S04]  /*31d0*/  LOP3.LUT R12, R13, R12, RZ, 0x3c, !PT ;  /* 0x0000000c0d0c7212 */ /* 0x000fc800078e3cff */
[----:B------:R-:W-:Y:S02]  /*31e0*/  LOP3.LUT R13, R13, R12, RZ, 0x3c, !PT ;  /* 0x0000000c0d0d7212 */ /* 0x000fe400078e3cff */
[----:B0-----:R-:W-:-:S04]  /*31f0*/  IADD3 R16, P0, PT, R16, UR20, RZ ;  /* 0x0000001410107c10 */ /* 0x001fc8000ff1e0ff */
[----:B------:R-:W-:Y:S01]  /*3200*/  IADD3.X R17, PT, PT, R17, UR17, RZ, P0, !PT ;  /* 0x0000001111117c10 */ /* 0x000fe200087fe4ff */
[----:B--2---:R-:W-:Y:S02]  /*3210*/  IMAD R21, R21, R18, RZ ;  /* 0x0000001215157224 */ /* 0x004fe400078e02ff */
[----:B------:R-:W-:-:S04]  /*3220*/  IMAD.WIDE.U32 R12, R18, R20, R12 ;  /* 0x00000014120c7225 */ /* 0x000fc800078e000c */
[----:B------:R-:W-:Y:S02]  /*3230*/  IMAD R19, R19, R20, R21 ;  /* 0x0000001413137224 */ /* 0x000fe400078e0215 */
[----:B------:R-:W2:Y:S03]  /*3240*/  LDG.E.64 R20, desc[UR10][R16.64] ;  /* 0x0000000a10147981 */ /* 0x000ea6000c1e1b00 */
[----:B------:R-:W-:Y:S01]  /*3250*/  IADD3 R13, PT, PT, R13, R19, RZ ;  /* 0x000000130d0d7210 */ /* 0x000fe20007ffe0ff */
[----:B---3--:R-:W-:-:S04]  /*3260*/  IMAD R19, R23, R24, RZ ;  /* 0x0000001817137224 */ /* 0x008fc800078e02ff */
[-C--:B------:R-:W-:Y:S02]  /*3270*/  IMAD R18, R25, R22.reuse, R19 ;  /* 0x0000001619127224 */ /* 0x080fe400078e0213 */
[----:B------:R-:W-:Y:S01]  /*3280*/  IMAD.WIDE.U32 R22, R24, R22, R12 ;  /* 0x0000001618167225 */ /* 0x000fe200078e000c */
[----:B------:R-:W-:Y:S01]  /*3290*/  IADD3 R12, P0, PT, R16, UR20, RZ ;  /* 0x00000014100c7c10 */ /* 0x000fe2000ff1e0ff */
[----:B------:R-:W2:Y:S03]  /*32a0*/  LDL.64 R24, [R0] ;  /* 0x0000000000187983 */ /* 0x000ea60000100a00 */
[----:B------:R-:W-:Y:S02]  /*32b0*/  IADD3.X R13, PT, PT, R17, UR17, RZ, P0, !PT ;  /* 0x00000011110d7c10 */ /* 0x000fe400087fe4ff */
[----:B------:R-:W-:Y:S01]  /*32c0*/  IADD3 R19, PT, PT, R23, R18, RZ ;  /* 0x0000001217137210 */ /* 0x000fe20007ffe0ff */
[----:B------:R-:W-:-:S02]  /*32d0*/  IMAD.MOV.U32 R18, RZ, RZ, R22 ;  /* 0x000000ffff127224 */ /* 0x000fc400078e0016 */
[----:B------:R0:W3:Y:S04]  /*32e0*/  LDG.E.64 R16, desc[UR10][R12.64] ;  /* 0x0000000a0c107981 */ /* 0x0000e8000c1e1b00 */
[----:B------:R-:W3:Y:S01]  /*32f0*/  LDL.64 R22, [R0+0x8] ;  /* 0x0000080000167983 */ /* 0x000ee20000100a00 */
[----:B0-----:R-:W-:-:S04]  /*3300*/  IADD3 R12, P0, PT, R12, UR20, RZ ;  /* 0x000000140c0c7c10 */ /* 0x001fc8000ff1e0ff */
[----:B------:R-:W-:Y:S01]  /*3310*/  IADD3.X R13, PT, PT, R13, UR17, RZ, P0, !PT ;  /* 0x000000110d0d7c10 */ /* 0x000fe200087fe4ff */
[----:B--2---:R-:W-:Y:S02]  /*3320*/  IMAD R21, R21, R24, RZ ;  /* 0x0000001815157224 */ /* 0x004fe400078e02ff */
[----:B------:R-:W-:-:S04]  /*3330*/  IMAD.WIDE.U32 R18, R24, R20, R18 ;  /* 0x0000001418127225 */ /* 0x000fc800078e0012 */
[----:B------:R-:W-:-:S05]  /*3340*/  IMAD R21, R25, R20, R21 ;  /* 0x0000001419157224 */ /* 0x000fca00078e0215 */
[----:B------:R-:W-:Y:S01]  /*3350*/  IADD3 R19, PT, PT, R19, R21, RZ ;  /* 0x0000001513137210 */ /* 0x000fe20007ffe0ff */
[----:B---3--:R-:W-:Y:S01]  /*3360*/  IMAD R25, R17, R22, RZ ;  /* 0x0000001611197224 */ /* 0x008fe200078e02ff */
[----:B------:R-:W2:Y:S03]  /*3370*/  LDG.E.64 R20, desc[UR10][R12.64] ;  /* 0x0000000a0c147981 */ /* 0x000ea6000c1e1b00 */
[-C--:B------:R-:W-:Y:S02]  /*3380*/  IMAD R17, R23, R16.reuse, R25 ;  /* 0x0000001017117224 */ /* 0x080fe400078e0219 */
[----:B------:R-:W-:Y:S01]  /*3390*/  IMAD.WIDE.U32 R18, R22, R16, R18 ;  /* 0x0000001016127225 */ /* 0x000fe200078e0012 */
[----:B------:R-:W-:Y:S01]  /*33a0*/  IADD3 R16, P0, PT, R12, UR20, RZ ;  /* 0x000000140c107c10 */ /* 0x000fe2000ff1e0ff */
[----:B------:R-:W2:Y:S03]  /*33b0*/  LDL.64 R22, [R0+0x10] ;  /* 0x0000100000167983 */ /* 0x000ea60000100a00 */
[----:B------:R-:W-:Y:S01]  /*33c0*/  IADD3 R19, PT, PT, R19, R17, RZ ;  /* 0x0000001113137210 */ /* 0x000fe20007ffe0ff */
[----:B------:R-:W3:Y:S01]  /*33d0*/  LDL.64 R24, [R0+0x18] ;  /* 0x0000180000187983 */ /* 0x000ee20000100a00 */
[----:B------:R-:W-:-:S05]  /*33e0*/  IADD3.X R17, PT, PT, R13, UR17, RZ, P0, !PT ;  /* 0x000000110d117c10 */ /* 0x000fca00087fe4ff */
[----:B------:R0:W3:Y:S02]  /*33f0*/  LDG.E.64 R12, desc[UR10][R16.64] ;  /* 0x0000000a100c7981 */ /* 0x0000e4000c1e1b00 */
[----:B0-----:R-:W-:-:S04]  /*3400*/  IADD3 R16, P0, PT, R16, UR20, RZ ;  /* 0x0000001410107c10 */ /* 0x001fc8000ff1e0ff */
[----:B------:R-:W-:Y:S01]  /*3410*/  IADD3.X R17, PT, PT, R17, UR17, RZ, P0, !PT ;  /* 0x0000001111117c10 */ /* 0x000fe200087fe4ff */
[----:B--2---:R-:W-:Y:S02]  /*3420*/  IMAD R21, R21, R22, RZ ;  /* 0x0000001615157224 */ /* 0x004fe400078e02ff */
[----:B------:R-:W-:-:S04]  /*3430*/  IMAD.WIDE.U32 R18, R22, R20, R18 ;  /* 0x0000001416127225 */ /* 0x000fc800078e0012 */
[----:B------:R-:W-:Y:S02]  /*3440*/  IMAD R21, R23, R20, R21 ;  /* 0x0000001417157224 */ /* 0x000fe400078e0215 */
[----:B---3--:R-:W-:Y:S02]  /*3450*/  IMAD R23, R13, R24, RZ ;  /* 0x000000180d177224 */ /* 0x008fe400078e02ff */
[----:B------:R-:W-:Y:S02]  /*3460*/  IMAD.IADD R19, R19, 0x1, R21 ;  /* 0x0000000113137824 */ /* 0x000fe400078e0215 */
[----:B------:R-:W-:Y:S01]  /*3470*/  IMAD R13, R25, R12, R23 ;  /* 0x0000000c190d7224 */ /* 0x000fe200078e0217 */
[----:B------:R0:W2:Y:S04]  /*3480*/  LDG.E.64 R20, desc[UR10][R16.64] ;  /* 0x0000000a10147981 */ /* 0x0000a8000c1e1b00 */
[----:B------:R-:W2:Y:S01]  /*3490*/  LDL.64 R22, [R0+0x20] ;  /* 0x0000200000167983 */ /* 0x000ea20000100a00 */
[----:B0-----:R-:W-:-:S04]  /*34a0*/  IADD3 R16, P0, PT, R16, UR20, RZ ;  /* 0x0000001410107c10 */ /* 0x001fc8000ff1e0ff */
[----:B------:R-:W-:Y:S01]  /*34b0*/  IADD3.X R17, PT, PT, R17, UR17, RZ, P0, !PT ;  /* 0x0000001111117c10 */ /* 0x000fe200087fe4ff */
[----:B------:R-:W-:Y:S02]  /*34c0*/  IMAD.WIDE.U32 R18, R24, R12, R18 ;  /* 0x0000000c18127225 */ /* 0x000fe400078e0012 */
[----:B------:R0:W3:Y:S04]  /*34d0*/  LDL.64 R24, [R0+0x28] ;  /* 0x0000280000187983 */ /* 0x0000e80000100a00 */
[----:B------:R-:W3:Y:S01]  /*34e0*/  LDG.E.64 R16, desc[UR10][R16.64] ;  /* 0x0000000a10107981 */ /* 0x000ee2000c1e1b00 */
[----:B------:R-:W-:Y:S01]  /*34f0*/  IADD3 R19, PT, PT, R19, R13, RZ ;  /* 0x0000000d13137210 */ /* 0x000fe20007ffe0ff */
[----:B------:R-:W-:-:S04]  /*3500*/  UIADD3 UR6, UP1, UPT, UR6, -0x8, URZ ;  /* 0xfffffff806067890 */ /* 0x000fc8000ff3e0ff */
        /* <DEDUP_REMOVED lines=11> */
[----:B---3--:R-:W-:-:S04]  /*35c0*/  IMAD R13, R17, R24, RZ ;  /* 0x00000018110d7224 */ /* 0x008fc800078e02ff */
[-C--:B------:R-:W-:Y:S02]  /*35d0*/  IMAD R13, R25, R16.reuse, R13 ;  /* 0x00000010190d7224 */ /* 0x080fe400078e020d */
[----:B------:R-:W-:-:S05]  /*35e0*/  IMAD.WIDE.U32 R16, R24, R16, R18 ;  /* 0x0000001018107225 */ /* 0x000fca00078e0012 */
[----:B------:R-:W-:Y:S02]  /*35f0*/  IADD3 R12, PT, PT, R17, R13, RZ ;  /* 0x0000000d110c7210 */ /* 0x000fe40007ffe0ff */
[----:B------:R-:W-:Y:S01]  /*3600*/  MOV R13, R16 ;  /* 0x00000010000d7202 */ /* 0x000fe20000000f00 */
[----:B------:R-:W-:Y:S06]  /*3610*/  BRA.U UP1, `(.L_x_8946) ;  /* 0xfffffff901c87547 */ /* 0x000fec000b83ffff */
.L_x_8945:
        /* <DEDUP_REMOVED lines=10> */
[----:B------:R-:W-:Y:S01]  /*36c0*/  ULEA UR8, UR4, UR16, 0x3 ;  /* 0x0000001004087291 */ /* 0x000fe2000f8e18ff */
[----:B------:R-:W-:Y:S01]  /*36d0*/  MOV R14, R10 ;  /* 0x0000000a000e7202 */ /* 0x000fe20000000f00 */
[----:B------:R-:W-:-:S04]  /*36e0*/  UIMAD UR6, UR4, UR19, UR6 ;  /* 0x00000013040672a4 */ /* 0x000fc8000f8e0206 */
[----:B------:R-:W-:-:S03]  /*36f0*/  IMAD.WIDE.U32 R16, R17, UR18, R14 ;  /* 0x0000001211107c25 */ /* 0x000fc6000f8e000e */
[----:B------:R-:W2:Y:S01]  /*3700*/  LDL.64 R18, [UR8+0x18] ;  /* 0x00001808ff127983 */ /* 0x000ea20008100a00 */
[----:B------:R-:W-:Y:S01]  /*3710*/  VIADD R17, R17, UR6 ;  /* 0x0000000611117c36 */ /* 0x000fe20008000000 */
[C---:B------:R-:W-:Y:S01]  /*3720*/  LEA R26, P0, R16.reuse, UR12, 0x3 ;  /* 0x0000000c101a7c11 */ /* 0x040fe2000f8018ff */
[----:B------:R-:W-:Y:S01]  /*3730*/  UIMAD.WIDE.U32 UR20, UR18, 0x8, URZ ;  /* 0x00000008121478a5 */ /* 0x000fe2000f8e00ff */
[----:B------:R-:W-:Y:S01]  /*3740*/  LOP3.LUT R13, R13, R12, RZ, 0x3c, !PT ;  /* 0x0000000c0d0d7212 */ /* 0x000fe200078e3cff */
[----:B------:R-:W3:Y:S01]  /*3750*/  LDL.64 R20, [UR8+0x20] ;  /* 0x00002008ff147983 */ /* 0x000ee20008100a00 */
[----:B------:R-:W-:-:S05]  /*3760*/  LEA.HI.X R27, R16, UR13, R17, 0x3, P0 ;  /* 0x0000000d101b7c11 */ /* 0x000fca00080f1c11 */
[----:B------:R-:W2:Y:S01]  /*3770*/  LDG.E.64 R16, desc[UR10][R26.64] ;  /* 0x0000000a1a107981 */ /* 0x000ea2000c1e1b00 */
[----:B------:R-:W-:Y:S01]  /*3780*/  USHF.L.U32 UR6, UR19, 0x3, URZ ;  /* 0x0000000313067899 */ /* 0x000fe200080006ff */
[----:B------:R-:W-:-:S03]  /*3790*/  IADD3 R24, P0, PT, R26, UR20, RZ ;  /* 0x000000141a187c10 */ /* 0x000fc6000ff1e0ff */
[----:B------:R-:W-:Y:S01]  /*37a0*/  UIADD3 UR6, UPT, UPT, UR21, UR6, URZ ;  /* 0x0000000615067290 */ /* 0x000fe2000fffe0ff */
[----:B------:R-:W-:-:S05]  /*37b0*/  LOP3.LUT R12, R13, R12, RZ, 0x3c, !PT ;  /* 0x0000000c0d0c7212 */ /* 0x000fca00078e3cff */
[----:B------:R-:W-:Y:S02]  /*37c0*/  IADD3.X R25, PT, PT, R27, UR6, RZ, P0, !PT ;  /* 0x000000061b197c10 */ /* 0x000fe400087fe4ff */
[----:B------:R-:W-:-:S03]  /*37d0*/  LOP3.LUT R13, R13, R12, RZ, 0x3c, !PT ;  /* 0x0000000c0d0d7212 */ /* 0x000fc600078e3cff */
[----:B------:R0:W3:Y:S02]  /*37e0*/  LDG.E.64 R22, desc[UR10][R24.64] ;  /* 0x0000000a18167981 */ /* 0x0000e4000c1e1b00 */
[----:B0-----:R-:W-:-:S04]  /*37f0*/  IADD3 R24, P0, PT, R24, UR20, RZ ;  /* 0x0000001418187c10 */ /* 0x001fc8000ff1e0ff */
[----:B------:R-:W-:-:S05]  /*3800*/  IADD3.X R25, PT, PT, R25, UR6, RZ, P0, !PT ;  /* 0x0000000619197c10 */ /* 0x000fca00087fe4ff */
[----:B------:R-:W4:Y:S01]  /*3810*/  LDG.E.64 R26, desc[UR10][R24.64] ;  /* 0x0000000a181a7981 */ /* 0x000f22000c1e1b00 */
[----:B--2---:R-:W-:Y:S02]  /*3820*/  IMAD R0, R17, R18, RZ ;  /* 0x0000001211007224 */ /* 0x004fe400078e02ff */
[----:B------:R-:W-:Y:S01]  /*3830*/  IMAD.WIDE.U32 R12, R18, R16, R12 ;  /* 0x00000010120c7225 */ /* 0x000fe200078e000c */
[----:B------:R-:W-:-:S03]  /*3840*/  IADD3 R18, P0, PT, R24, UR20, RZ ;  /* 0x0000001418127c10 */ /* 0x000fc6000ff1e0ff */
[----:B------:R-:W-:Y:S02]  /*3850*/  IMAD R0, R19, R16, R0 ;  /* 0x0000001013007224 */ /* 0x000fe400078e0200 */
[----:B------:R-:W4:Y:S01]  /*3860*/  LDL.64 R16, [UR8+0x28] ;  /* 0x00002808ff107983 */ /* 0x000f220008100a00 */
[----:B------:R-:W-:-:S03]  /*3870*/  IADD3.X R19, PT, PT, R25, UR6, RZ, P0, !PT ;  /* 0x0000000619137c10 */ /* 0x000fc600087fe4ff */
[----:B------:R-:W2:Y:S04]  /*3880*/  LDL.64 R24, [UR8+0x30] ;  /* 0x00003008ff187983 */ /* 0x000ea80008100a00 */
[----:B------:R-:W2:Y:S01]  /*3890*/  LDG.E.64 R18, desc[UR10][R18.64] ;  /* 0x0000000a12127981 */ /* 0x000ea2000c1e1b00 */
[----:B------:R-:W-:Y:S01]  /*38a0*/  IADD3 R13, PT, PT, R13, R0, RZ ;  /* 0x000000000d0d7210 */ /* 0x000fe20007ffe0ff */
[----:B---3--:R-:W-:-:S04]  /*38b0*/  IMAD R23, R23, R20, RZ ;  /* 0x0000001417177224 */ /* 0x008fc800078e02ff */
[-C--:B------:R-:W-:Y:S02]  /*38c0*/  IMAD R23, R21, R22.reuse, R23 ;  /* 0x0000001615177224 */ /* 0x080fe400078e0217 */
[----:B------:R-:W-:-:S05]  /*38d0*/  IMAD.WIDE.U32 R12, R20, R22, R12 ;  /* 0x00000016140c7225 */ /* 0x000fca00078e000c */
[----:B------:R-:W-:Y:S01]  /*38e0*/  IADD3 R13, PT, PT, R13, R23, RZ ;  /* 0x000000170d0d7210 */ /* 0x000fe20007ffe0ff */
[----:B------:R-:W-:-:S04]  /*38f0*/  UIADD3 UR4, UP0, UPT, UR4, 0x4, URZ ;  /* 0x0000000404047890 */ /* 0x000fc8000ff1e0ff */
[----:B------:R-:W-:Y:S01]  /*3900*/  UIADD3.X UR5, UPT, UPT, URZ, UR5, URZ, UP0, !UPT ;  /* 0x00000005ff057290 */ /* 0x000fe200087fe4ff */
[----:B----4-:R-:W-:-:S04]  /*3910*/  IMAD R21, R27, R16, RZ ;  /* 0x000000101b157224 */ /* 0x010fc800078e02ff */
[-C--:B------:R-:W-:Y:S02]  /*3920*/  IMAD R21, R17, R26.reuse, R21 ;  /* 0x0000001a11157224 */ /* 0x080fe400078e0215 */
[----:B------:R-:W-:-:S04]  /*3930*/  IMAD.WIDE.U32 R16, R16, R26, R12 ;  /* 0x0000001a10107225 */ /* 0x000fc800078e000c */
[----:B--2---:R-:W-:Y:S02]  /*3940*/  IMAD R13, R19, R24, RZ ;  /* 0x00000018130d7224 */ /* 0x004fe400078e02ff */
[----:B------:R-:W-:Y:S02]  /*3950*/  IMAD.IADD R17, R17, 0x1, R21 ;  /* 0x0000000111117824 */ /* 0x000fe400078e0215 */
[-C--:B------:R-:W-:Y:S02]  /*3960*/  IMAD R13, R25, R18.reuse, R13 ;  /* 0x00000012190d7224 */ /* 0x080fe400078e020d */
[----:B------:R-:W-:-:S05]  /*3970*/  IMAD.WIDE.U32 R18, R24, R18, R16 ;  /* 0x0000001218127225 */ /* 0x000fca00078e0010 */
[----:B------:R-:W-:Y:S02]  /*3980*/  IADD3 R12, PT, PT, R19, R13, RZ ;  /* 0x0000000d130c7210 */ /* 0x000fe40007ffe0ff */
[----:B------:R-:W-:-:S07]  /*3990*/  MOV R13, R18 ;  /* 0x00000012000d7202 */ /* 0x000fce0000000f00 */
.L_x_8947:
        /* <DEDUP_REMOVED lines=16> */
[----:B------:R-:W-:Y:S01]  /*3aa0*/  IMAD.U32 R0, RZ, RZ, UR19 ;  /* 0x00000013ff007e24 */ /* 0x000fe2000f8e00ff */
[----:B------:R-:W-:Y:S01]  /*3ab0*/  MOV R21, UR18 ;  /* 0x0000001200157c02 */ /* 0x000fe20008000f00 */
[----:B------:R-:W-:-:S04]  /*3ac0*/  IMAD.WIDE.U32 R16, R19, UR18, R16 ;  /* 0x0000001213107c25 */ /* 0x000fc8000f8e0010 */
[----:B------:R-:W-:Y:S01]  /*3ad0*/  VIADD R17, R17, UR6 ;  /* 0x0000000611117c36 */ /* 0x000fe20008000000 */
[----:B------:R-:W-:-:S04]  /*3ae0*/  LEA R24, P0, R16, UR12, 0x3 ;  /* 0x0000000c10187c11 */ /* 0x000fc8000f8018ff */
[----:B------:R-:W-:Y:S02]  /*3af0*/  LEA.HI.X R25, R16, UR13, R17, 0x3, P0 ;  /* 0x0000000d10197c11 */ /* 0x000fe400080f1c11 */
[----:B------:R-:W-:Y:S01]  /*3b00*/  LEA R22, P0, R23, R24, 0x3 ;  /* 0x0000001817167211 */ /* 0x000fe200078018ff */
[----:B------:R-:W2:Y:S04]  /*3b10*/  LDL.64 R16, [UR7+0x18] ;  /* 0x00001807ff107983 */ /* 0x000ea80008100a00 */
[----:B------:R-:W2:Y:S01]  /*3b20*/  LDG.E.64 R18, desc[UR10][R24.64] ;  /* 0x0000000a18127981 */ /* 0x000ea2000c1e1b00 */
[----:B------:R-:W-:-:S03]  /*3b30*/  LEA.HI.X R23, R21, R25, R0, 0x3, P0 ;  /* 0x0000001915177211 */ /* 0x000fc600000f1c00 */
[----:B------:R-:W3:Y:S04]  /*3b40*/  LDL.64 R20, [UR7+0x20] ;  /* 0x00002007ff147983 */ /* 0x000ee80008100a00 */
[----:B------:R-:W3:Y:S01]  /*3b50*/  LDG.E.64 R22, desc[UR10][R22.64] ;  /* 0x0000000a16167981 */ /* 0x000ee2000c1e1b00 */
        /* <DEDUP_REMOVED lines=14> */
.L_x_8948:
[----:B------:R-:W-:Y:S05]  /*3c40*/  BRA.U UP0, `(.L_x_8944) ;  /* 0x00000001004c7547 */ /* 0x000fea000b800000 */
[----:B0-----:R-:W-:Y:S01]  /*3c50*/  UIMAD UR5, UR5, UR18, URZ ;  /* 0x00000012050572a4 */ /* 0x001fe2000f8e02ff */
[----:B------:R-:W-:Y:S01]  /*3c60*/  MOV R17, UR4 ;  /* 0x0000000400117c02 */ /* 0x000fe20008000f00 */
[----:B------:R-:W-:Y:S01]  /*3c70*/  IMAD.U32 R0, RZ, RZ, UR4 ;  /* 0x00000004ff007e24 */ /* 0x000fe2000f8e00ff */
[----:B------:R-:W-:Y:S01]  /*3c80*/  MOV R11, R15 ;  /* 0x0000000f000b7202 */ /* 0x000fe20000000f00 */
[----:B------:R-:W-:-:S03]  /*3c90*/  UIMAD UR5, UR4, UR19, UR5 ;  /* 0x00000013040572a4 */ /* 0x000fc6000f8e0205 */
[----:B------:R-:W-:Y:S01]  /*3ca0*/  LEA R0, R0, R1, 0x3 ;  /* 0x0000000100007211 */ /* 0x000fe200078e18ff */
[----:B------:R-:W-:-:S05]  /*3cb0*/  IMAD.WIDE.U32 R10, R17, UR18, R10 ;  /* 0x00000012110a7c25 */ /* 0x000fca000f8e000a */
[----:B------:R-:W-:Y:S02]  /*3cc0*/  IADD3 R11, PT, PT, R11, UR5, RZ ;  /* 0x000000050b0b7c10 */ /* 0x000fe4000fffe0ff */
[----:B------:R-:W-:-:S04]  /*3cd0*/  LEA R14, P0, R10, UR12, 0x3 ;  /* 0x0000000c0a0e7c11 */ /* 0x000fc8000f8018ff */
[----:B------:R-:W-:Y:S02]  /*3ce0*/  LEA.HI.X R15, R10, UR13, R11, 0x3, P0 ;  /* 0x0000000d0a0f7c11 */ /* 0x000fe400080f1c0b */
[----:B------:R-:W2:Y:S04]  /*3cf0*/  LDL.64 R10, [R0+0x18] ;  /* 0x00001800000a7983 */ /* 0x000ea80000100a00 */
[----:B------:R-:W2:Y:S01]  /*3d00*/  LDG.E.64 R14, desc[UR10][R14.64] ;  /* 0x0000000a0e0e7981 */ /* 0x000ea2000c1e1b00 */
[----:B------:R-:W-:Y:S01]  /*3d10*/  MOV R17, R12 ;  /* 0x0000000c00117202 */ /* 0x000fe20000000f00 */
[----:B------:R-:W-:Y:S02]  /*3d20*/  IMAD.MOV.U32 R16, RZ, RZ, R13 ;  /* 0x000000ffff107224 */ /* 0x000fe400078e000d */
[----:B--2---:R-:W-:-:S02]  /*3d30*/  IMAD R19, R15, R10, RZ ;  /* 0x0000000a0f137224 */ /* 0x004fc400078e02ff */
[----:B------:R-:W-:-:S04]  /*3d40*/  IMAD.WIDE.U32 R16, R10, R14, R16 ;  /* 0x0000000e0a107225 */ /* 0x000fc800078e0010 */
[----:B------:R-:W-:Y:S01]  /*3d50*/  IMAD R19, R11, R14, R19 ;  /* 0x0000000e0b137224 */ /* 0x000fe200078e0213 */
[----:B------:R-:W-:-:S03]  /*3d60*/  MOV R13, R16 ;  /* 0x00000010000d7202 */ /* 0x000fc60000000f00 */
[----:B------:R-:W-:-:S07]  /*3d70*/  IMAD.IADD R12, R17, 0x1, R19 ;  /* 0x00000001110c7824 */ /* 0x000fce00078e0213 */
.L_x_8944:
[----:B0-----:R-:W-:Y:S05]  /*3d80*/  BSYNC.RECONVERGENT B0 ;  /* 0x0000000000007941 */ /* 0x001fea0003800200 */
.L_x_8943:
[----:B------:R-:W-:Y:S01]  /*3d90*/  ISETP.GE.AND P0, PT, R2, UR9, PT ;  /* 0x0000000902007c0c */ /* 0x000fe2000bf06270 */
[----:B------:R-:W-:Y:S01]  /*3da0*/  BSSY.RECONVERGENT B0, `(.L_x_8949) ;  /* 0x000001d000007945 */ /* 0x000fe20003800200 */
[----:B------:R-:W-:-:S03]  /*3db0*/  LOP3.LUT R13, R13, R12, RZ, 0x3c, !PT ;  /* 0x0000000c0d0d7212 */ /* 0x000fc600078e3cff */
[----:B------:R-:W-:Y:S01]  /*3dc0*/  BSSY.RELIABLE B1, `(.L_x_8950) ;  /* 0x0000013000017945 */ /* 0x000fe20003800100 */
[----:B------:R-:W-:-:S04]  /*3dd0*/  LOP3.LUT R12, R13, R12, RZ, 0x3c, !PT ;  /* 0x0000000c0d0c7212 */ /* 0x000fc800078e3cff */
[----:B------:R-:W-:-:S03]  /*3de0*/  LOP3.LUT R13, R13, R12, RZ, 0x3c, !PT ;  /* 0x0000000c0d0d7212 */ /* 0x000fc600078e3cff */
[----:B------:R-:W-:Y:S05]  /*3df0*/  @P0 BRA `(.L_x_8951) ;  /* 0x00000000003c0947 */ /* 0x000fea0003800000 */
[----:B------:R-:W0:Y:S01]  /*3e00*/  LDC.64 R10, c[0x0][0x3f0] ;  /* 0x0000fc00ff0a7b82 */ /* 0x000e220000000a00 */
[----:B------:R-:W-:-:S04]  /*3e10*/  MOV R15, UR15 ;  /* 0x0000000f000f7c02 */ /* 0x000fc80008000f00 */
[----:B------:R-:W-:Y:S01]  /*3e20*/  LEA R15, R15, R2, 0x9 ;  /* 0x000000020f0f7211 */ /* 0x000fe200078e48ff */
[----:B------:R-:W-:-:S05]  /*3e30*/  IMAD.MOV.U32 R2, RZ, RZ, R3 ;  /* 0x000000ffff027224 */ /* 0x000fca00078e0003 */
        /* <DEDUP_REMOVED lines=11> */
.L_x_8951:
[----:B------:R-:W-:Y:S05]  /*3ef0*/  BSYNC.RELIABLE B1 ;  /* 0x0000000000017941 */ /* 0x000fea0003800100 */
.L_x_8950:
[----:B------:R-:W-:Y:S02]  /*3f00*/  ISETP.GE.AND P0, PT, R2, UR9, PT ;  /* 0x0000000902007c0c */ /* 0x000fe4000bf06270 */
[----:B------:R-:W-:-:S11]  /*3f10*/  MOV R3, UR15 ;  /* 0x0000000f00037c02 */ /* 0x000fd60008000f00 */
[----:B0-----:R-:W0:Y:S01]  /*3f20*/  @!P0 LDC.64 R6, c[0x0][0x3f0] ;  /* 0x0000fc00ff068b82 */ /* 0x001e220000000a00 */
[----:B------:R-:W-:Y:S01]  /*3f30*/  @!P0 LEA R3, R3, R2, 0x9 ;  /* 0x0000000203038211 */ /* 0x000fe200078e48ff */
[----:B------:R-:W-:-:S04]  /*3f40*/  @!P0 VIADD R2, R2, 0x80 ;  /* 0x0000008002028836 */ /* 0x000fc80000000000 */
[----:B0-----:R-:W-:-:S05]  /*3f50*/  @!P0 IMAD.WIDE.U32 R6, R3, 0x8, R6 ;  /* 0x0000000803068825 */ /* 0x001fca00078e0006 */
[----:B------:R1:W-:Y:S02]  /*3f60*/  @!P0 STG.E.64 desc[UR10][R6.64], R4 ;  /* 0x0000000406008986 */ /* 0x0003e4000c101b0a */
.L_x_8952:
[----:B------:R-:W-:Y:S05]  /*3f70*/  BSYNC.RECONVERGENT B0 ;  /* 0x0000000000007941 */ /* 0x000fea0003800200 */
.L_x_8949:
[----:B------:R-:W-:Y:S05]  /*3f80*/  WARPSYNC.ALL ;  /* 0x0000000000007948 */ /* 0x000fea0003800000 */
[----:B------:R-:W-:-:S13]  /*3f90*/  ISETP.GE.AND P0, PT, R2, UR9, PT ;  /* 0x0000000902007c0c */ /* 0x000fda000bf06270 */
[----:B------:R-:W-:Y:S05]  /*3fa0*/  @P0 EXIT ;  /* 0x000000000000094d */ /* 0x000fea0003800000 */
[----:B-1----:R-:W1:Y:S01]  /*3fb0*/  LDC.64 R4, c[0x0][0x3f0] ;  /* 0x0000fc00ff047b82 */ /* 0x002e620000000a00 */
[----:B------:R-:W-:-:S04]  /*3fc0*/  MOV R3, UR15 ;  /* 0x0000000f00037c02 */ /* 0x000fc80008000f00 */
[----:B------:R-:W-:-:S05]  /*3fd0*/  LEA R3, R3, R2, 0x9 ;  /* 0x0000000203037211 */ /* 0x000fca00078e48ff */
[----:B-1----:R-:W-:-:S05]  /*3fe0*/  IMAD.WIDE.U32 R2, R3, 0x8, R4 ;  /* 0x0000000803027825 */ /* 0x002fca00078e0004 */
[----:B------:R-:W-:Y:S01]  /*3ff0*/  STG.E.64 desc[UR10][R2.64], R12 ;  /* 0x0000000c02007986 */ /* 0x000fe2000c101b0a */
[----:B------:R-:W-:Y:S05]  /*4000*/  EXIT ;  /* 0x000000000000794d */ /* 0x000fea0003800000 */
.L_x_8953:
        /* <DEDUP_REMOVED lines=15> */
.L_x_17280:


//--------------------- .text._ZN2at6native29vectorized_elementwise_kernelILi2EZZNS0_73_GLOBAL__N__c8866d80_35_SparseBinaryOpIntersectionKernel_cu_7dd49032_323742_sparse_binary_op_intersection_kernel_implINS2_18CUDAKernelLauncherENS2_36CUDAValueSelectionIntersectionKernelINS2_9LhsProjOpEEElLl8EEEvRNS_6TensorERKS8_SB_RKSt6vectorIlSaIlEERKSt8optionalIS8_ESK_bbENKUlvE1_clEvEUllE_St5arrayIPcLm2EEEEviT0_T1_ --------------------------
	.section	.text._ZN2at6native29vectorized_elementwise_kernelILi2EZZNS0_73_GLOBAL__N__c8866d80_35_SparseBinaryOpIntersectionKernel_cu_7dd49032_323742_sparse_binary_op_intersection_kernel_implINS2_18CUDAKernelLauncherENS2_36CUDAValueSelectionIntersectionKernelINS2_9LhsProjOpEEElLl8EEEvRNS_6TensorERKS8_SB_RKSt6vectorIlSaIlEERKSt8optionalIS8_ESK_bbENKUlvE1_clEvEUllE_St5arrayIPcLm2EEEEviT0_T1_,"ax",@progbits
	.align	128
        .global         _ZN2at6native29vectorized_elementwise_kernelILi2EZZNS0_73_GLOBAL__N__c8866d80_35_SparseBinaryOpIntersectionKernel_cu_7dd49032_323742_sparse_binary_op_intersection_kernel_implINS2_18CUDAKernelLauncherENS2_36CUDAValueSelectionIntersectionKernelINS2_9LhsProjOpEEElLl8EEEvRNS_6TensorERKS8_SB_RKSt6vectorIlSaIlEERKSt8optionalIS8_ESK_bbENKUlvE1_clEvEUllE_St5arrayIPcLm2EEEEviT0_T1_
        .type           _ZN2at6native29vectorized_elementwise_kernelILi2EZZNS0_73_GLOBAL__N__c8866d80_35_SparseBinaryOpIntersectionKernel_cu_7dd49032_323742_sparse_binary_op_intersection_kernel_implINS2_18CUDAKernelLauncherENS2_36CUDAValueSelectionIntersectionKernelINS2_9LhsProjOpEEElLl8EEEvRNS_6TensorERKS8_SB_RKSt6vectorIlSaIlEERKSt8optionalIS8_ESK_bbENKUlvE1_clEvEUllE_St5arrayIPcLm2EEEEviT0_T1_,@function
        .size           _ZN2at6native29vectorized_elementwise_kernelILi2EZZNS0_73_GLOBAL__N__c8866d80_35_SparseBinaryOpIntersectionKernel_cu_7dd49032_323742_sparse_binary_op_intersection_kernel_implINS2_18CUDAKernelLauncherENS2_36CUDAValueSelectionIntersectionKernelINS2_9LhsProjOpEEElLl8EEEvRNS_6TensorERKS8_SB_RKSt6vectorIlSaIlEERKSt8optionalIS8_ESK_bbENKUlvE1_clEvEUllE_St5arrayIPcLm2EEEEviT0_T1_,(.L_x_17281 - _ZN2at6native29vectorized_elementwise_kernelILi2EZZNS0_73_GLOBAL__N__c8866d80_35_SparseBinaryOpIntersectionKernel_cu_7dd49032_323742_sparse_binary_op_intersection_kernel_implINS2_18CUDAKernelLauncherENS2_36CUDAValueSelectionIntersectionKernelINS2_9LhsProjOpEEElLl8EEEvRNS_6TensorERKS8_SB_RKSt6vectorIlSaIlEERKSt8optionalIS8_ESK_bbENKUlvE1_clEvEUllE_St5arrayIPcLm2EEEEviT0_T1_)
        .other          _ZN2at6native29vectorized_elementwise_kernelILi2EZZNS0_73_GLOBAL__N__c8866d80_35_SparseBinaryOpIntersectionKernel_cu_7dd49032_323742_sparse_binary_op_intersection_kernel_implINS2_18CUDAKernelLauncherENS2_36CUDAValueSelectionIntersectionKernelINS2_9LhsProjOpEEElLl8EEEvRNS_6TensorERKS8_SB_RKSt6vectorIlSaIlEERKSt8optionalIS8_ESK_bbENKUlvE1_clEvEUllE_St5arrayIPcLm2EEEEviT0_T1_,@"STO_CUDA_ENTRY STV_DEFAULT"
_ZN2at6native29vectorized_elementwise_kernelILi2EZZNS0_73_GLOBAL__N__c8866d80_35_SparseBinaryOpIntersectionKernel_cu_7dd49032_323742_sparse_binary_op_intersection_kernel_implINS2_18CUDAKernelLauncherENS2_36CUDAValueSelectionIntersectionKernelINS2_9LhsProjOpEEElLl8EEEvRNS_6TensorERKS8_SB_RKSt6vectorIlSaIlEERKSt8optionalIS8_ESK_bbENKUlvE1_clEvEUllE_St5arrayIPcLm2EEEEviT0_T1_:
.text._ZN2at6native29vectorized_elementwise_kernelILi2EZZNS0_73_GLOBAL__N__c8866d80_35_SparseBinaryOpIntersectionKernel_cu_7dd49032_323742_sparse_binary_op_intersection_kernel_implINS2_18CUDAKernelLauncherENS2_36CUDAValueSelectionIntersectionKernelINS2_9LhsProjOpEEElLl8EEEvRNS_6TensorERKS8_SB_RKSt6vectorIlSaIlEERKSt8optionalIS8_ESK_bbENKUlvE1_clEvEUllE_St5arrayIPcLm2EEEEviT0_T1_:
[----:B------:R-:W0:Y:S08]  /*0000*/  LDC R1, c[0x0][0x37c] ;  /* 0x0000df00ff017b82 */ /* 0x000e300000000800 */
[----:B------:R-:W1:Y:S01]  /*0010*/  S2UR UR6, SR_CTAID.X ;  /* 0x00000000000679c3 */ /* 0x000e620000002500 */
[----:B------:R-:W2:Y:S01]  /*0020*/  LDCU UR4, c[0x0][0x380] ;  /* 0x00007000ff0477ac */ /* 0x000ea20008000800 */
[----:B0-----:R-:W-:Y:S01]  /*0030*/  IADD3 R1, PT, PT, R1, -0x68, RZ ;  /* 0xffffff9801017810 */ /* 0x001fe20007ffe0ff */
[----:B------:R-:W0:Y:S03]  /*0040*/  LDCU.64 UR10, c[0x0][0x358] ;  /* 0x00006b00ff0a77ac */ /* 0x000e260008000a00 */
        /* <DEDUP_REMOVED lines=10> */
[----:B------:R-:W2:Y:S01]  /*00f0*/  LDCU.64 UR12, c[0x0][0x388] ;  /* 0x00007100ff0c77ac */ /* 0x000ea20008000a00 */
[----:B------:R-:W3:Y:S01]  /*0100*/  LDCU UR17, c[0x0][0x398] ;  /* 0x00007300ff1177ac */ /* 0x000ee20008000800 */
[----:B0-----:R-:W-:Y:S02]  /*0110*/  ISETP.GE.U32.AND P6, PT, R0, UR4, PT ;  /* 0x0000000400007c0c */ /* 0x001fe4000bfc6070 */
[----:B------:R-:W-:-:S11]  /*0120*/  MOV R2, R0 ;  /* 0x0000000000027202 */ /* 0x000fd60000000f00 */
[C---:B------:R-:W-:Y:S01]  /*0130*/  @!P6 IADD3 R0, PT, PT, R2.reuse, 0x80, RZ ;  /* 0x000000800200e810 */ /* 0x040fe20007ffe0ff */
[----:B------:R-:W0:Y:S01]  /*0140*/  @!P6 LDC.64 R12, c[0x0][0x3f8] ;  /* 0x0000fe00ff0ceb82 */ /* 0x000e220000000a00 */
[----:B------:R-:W-:Y:S02]  /*0150*/  @!P6 IADD3 R5, PT, PT, R2, UR6, RZ ;  /* 0x000000060205ec10 */ /* 0x000fe4000fffe0ff */
[----:B------:R-:W-:-:S13]  /*0160*/  ISETP.GE.U32.AND P5, PT, R0, UR4, PT ;  /* 0x0000000400007c0c */ /* 0x000fda000bfa6070 */
[C---:B------:R-:W-:Y:S01]  /*0170*/  @!P5 IADD3 R23, PT, PT, R0.reuse, UR6, RZ ;  /* 0x000000060017dc10 */ /* 0x040fe2000fffe0ff */
[----:B------:R-:W-:Y:S01]  /*0180*/  @!P5 VIADD R0, R0, 0x80 ;  /* 0x000000800000d836 */ /* 0x000fe20000000000 */
[----:B------:R-:W4:Y:S04]  /*0190*/  @!P5 LDC.64 R20, c[0x0][0x3f8] ;  /* 0x0000fe00ff14db82 */ /* 0x000f280000000a00 */
[----:B------:R-:W-:Y:S01]  /*01a0*/  ISETP.GE.U32.AND P4, PT, R0, UR4, PT ;  /* 0x0000000400007c0c */ /* 0x000fe2000bf86070 */
[----:B0-----:R-:W-:-:S05]  /*01b0*/  @!P6 IMAD.WIDE.U32 R12, R5, 0x8, R12 ;  /* 0x00000008050ce825 */ /* 0x001fca00078e000c */
[----:B------:R0:W5:Y:S07]  /*01c0*/  @!P6 LDG.E.64 R30, desc[UR10][R12.64] ;  /* 0x0000000a0c1ee981 */ /* 0x00016e000c1e1b00 */
[C---:B------:R-:W-:Y:S01]  /*01d0*/  @!P4 IADD3 R25, PT, PT, R0.reuse, UR6, RZ ;  /* 0x000000060019cc10 */ /* 0x040fe2000fffe0ff */
[----:B------:R-:W2:Y:S01]  /*01e0*/  @!P4 LDC.64 R14, c[0x0][0x3f8] ;  /* 0x0000fe00ff0ecb82 */ /* 0x000ea20000000a00 */
[----:B------:R-:W-:-:S04]  /*01f0*/  @!P4 IADD3 R0, PT, PT, R0, 0x80, RZ ;  /* 0x000000800000c810 */ /* 0x000fc80007ffe0ff */
[----:B------:R-:W-:-:S13]  /*0200*/  ISETP.GE.U32.AND P3, PT, R0, UR4, PT ;  /* 0x0000000400007c0c */ /* 0x000fda000bf66070 */
[C---:B------:R-:W-:Y:S01]  /*0210*/  @!P3 IADD3 R19, PT, PT, R0.reuse, UR6, RZ ;  /* 0x000000060013bc10 */ /* 0x040fe2000fffe0ff */
[----:B----4-:R-:W-:Y:S01]  /*0220*/  @!P5 IMAD.WIDE.U32 R20, R23, 0x8, R20 ;  /* 0x000000081714d825 */ /* 0x010fe200078e0014 */
[----:B------:R-:W-:Y:S02]  /*0230*/  @!P3 IADD3 R0, PT, PT, R0, 0x80, RZ ;  /* 0x000000800000b810 */ /* 0x000fe40007ffe0ff */
[----:B0-----:R-:W-:Y:S01]  /*0240*/  CS2R R12, SRZ ;  /* 0x00000000000c7805 */ /* 0x001fe2000001ff00 */
[----:B------:R-:W0:Y:S01]  /*0250*/  @!P3 LDC.64 R28, c[0x0][0x3f8] ;  /* 0x0000fe00ff1cbb82 */ /* 0x000e220000000a00 */
[----:B------:R-:W-:-:S13]  /*0260*/  ISETP.GE.U32.AND P2, PT, R0, UR4, PT ;  /* 0x0000000400007c0c */ /* 0x000fda000bf46070 */
[C---:B------:R-:W-:Y:S01]  /*0270*/  @!P2 VIADD R17, R0.reuse, UR6 ;  /* 0x000000060011ac36 */ /* 0x040fe20008000000 */
[----:B------:R-:W-:Y:S01]  /*0280*/  @!P2 IADD3 R0, PT, PT, R0, 0x80, RZ ;  /* 0x000000800000a810 */ /* 0x000fe20007ffe0ff */
[----:B------:R-:W4:Y:S03]  /*0290*/  @!P2 LDC.64 R32, c[0x0][0x3f8] ;  /* 0x0000fe00ff20ab82 */ /* 0x000f260000000a00 */
[----:B------:R-:W-:-:S13]  /*02a0*/  ISETP.GE.U32.AND P1, PT, R0, UR4, PT ;  /* 0x0000000400007c0c */ /* 0x000fda000bf26070 */
[C---:B------:R-:W-:Y:S01]  /*02b0*/  @!P1 IADD3 R3, PT, PT, R0.reuse, UR6, RZ ;  /* 0x0000000600039c10 */ /* 0x040fe2000fffe0ff */
[----:B------:R-:W3:Y:S01]  /*02c0*/  @!P1 LDC.64 R8, c[0x0][0x3f8] ;  /* 0x0000fe00ff089b82 */ /* 0x000ee20000000a00 */
[----:B------:R-:W-:-:S04]  /*02d0*/  @!P1 IADD3 R0, PT, PT, R0, 0x80, RZ ;  /* 0x0000008000009810 */ /* 0x000fc80007ffe0ff */
[----:B------:R-:W-:-:S13]  /*02e0*/  ISETP.GE.U32.AND P0, PT, R0, UR4, PT ;  /* 0x0000000400007c0c */ /* 0x000fda000bf06070 */
[----:B------:R-:W1:Y:S01]  /*02f0*/  @!P0 LDC.64 R6, c[0x0][0x3f8] ;  /* 0x0000fe00ff068b82 */ /* 0x000e620000000a00 */
[C---:B------:R-:W-:Y:S01]  /*0300*/  @!P0 VIADD R11, R0.reuse, UR6 ;  /* 0x00000006000b8c36 */ /* 0x040fe20008000000 */
[----:B------:R-:W-:-:S04]  /*0310*/  @!P0 IADD3 R0, PT, PT, R0, 0x80, RZ ;  /* 0x0000008000008810 */ /* 0x000fc80007ffe0ff */
[----:B------:R-:W-:Y:S01]  /*0320*/  ISETP.GE.U32.AND P6, PT, R0, UR4, PT ;  /* 0x0000000400007c0c */ /* 0x000fe2000bfc6070 */
[----:B----4-:R-:W-:-:S04]  /*0330*/  @!P2 IMAD.WIDE.U32 R32, R17, 0x8, R32 ;  /* 0x000000081120a825 */ /* 0x010fc800078e0020 */
[----:B--2---:R-:W-:Y:S02]  /*0340*/  @!P4 IMAD.WIDE.U32 R22, R25, 0x8, R14 ;  /* 0x000000081916c825 */ /* 0x004fe400078e000e */
[----:B------:R-:W2:Y:S03]  /*0350*/  LDC.64 R24, c[0x0][0x3a0] ;  /* 0x0000e800ff187b82 */ /* 0x000ea60000000a00 */
[----:B------:R4:W5:Y:S05]  /*0360*/  @!P4 LDG.E.64 R12, desc[UR10][R22.64] ;  /* 0x0000000a160cc981 */ /* 0x00096a000c1e1b00 */
[----:B------:R-:W0:Y:S01]  /*0370*/  @!P6 LDC.64 R4, c[0x0][0x3f8] ;  /* 0x0000fe00ff04eb82 */ /* 0x000e220000000a00 */
[----:B-1----:R-:W-:Y:S01]  /*0380*/  @!P0 IMAD.WIDE.U32 R16, R11, 0x8, R6 ;  /* 0x000000080b108825 */ /* 0x002fe200078e0006 */
[----:B------:R-:W-:-:S06]  /*0390*/  CS2R R6, SRZ ;  /* 0x0000000000067805 */ /* 0x000fcc000001ff00 */
[----:B----4-:R-:W1:Y:S01]  /*03a0*/  LDC.64 R22, c[0x0][0x398] ;  /* 0x0000e600ff167b82 */ /* 0x010e620000000a00 */
[----:B------:R4:W5:Y:S07]  /*03b0*/  @!P0 LDG.E.64 R6, desc[UR10][R16.64] ;  /* 0x0000000a10068981 */ /* 0x00096e000c1e1b00 */
[----:B----4-:R-:W4:Y:S01]  /*03c0*/  LDC.64 R16, c[0x0][0x388] ;  /* 0x0000e200ff107b82 */ /* 0x010f220000000a00 */
[----:B------:R-:W-:Y:S02]  /*03d0*/  CS2R R14, SRZ ;  /* 0x00000000000e7805 */ /* 0x000fe4000001ff00 */
[----:B------:R-:W-:Y:S01]  /*03e0*/  @!P6 IADD3 R35, PT, PT, R0, UR6, RZ ;  /* 0x000000060023ec10 */ /* 0x000fe2000fffe0ff */
[----:B---3--:R-:W-:Y:S01]  /*03f0*/  @!P1 IMAD.WIDE.U32 R36, R3, 0x8, R8 ;  /* 0x0000000803249825 */ /* 0x008fe200078e0008 */
[----:B------:R-:W-:-:S02]  /*0400*/  CS2R R10, SRZ ;  /* 0x00000000000a7805 */ /* 0x000fc4000001ff00 */
[----:B------:R-:W-:Y:S01]  /*0410*/  CS2R R8, SRZ ;  /* 0x0000000000087805 */ /* 0x000fe2000001ff00 */
[----:B------:R3:W5:Y:S01]  /*0420*/  @!P5 LDG.E.64 R14, desc[UR10][R20.64] ;  /* 0x0000000a140ed981 */ /* 0x000762000c1e1b00 */
[----:B0-----:R-:W-:Y:S01]  /*0430*/  @!P6 IMAD.WIDE.U32 R34, R35, 0x8, R4 ;  /* 0x000000082322e825 */ /* 0x001fe200078e0004 */
[----:B------:R-:W-:-:S03]  /*0440*/  CS2R R4, SRZ ;  /* 0x0000000000047805 */ /* 0x000fc6000001ff00 */
[----:B------:R0:W5:Y:S01]  /*0450*/  @!P2 LDG.E.64 R8, desc[UR10][R32.64] ;  /* 0x0000000a2008a981 */ /* 0x000162000c1e1b00 */
[----:B------:R-:W-:Y:S02]  /*0460*/  @!P3 IMAD.WIDE.U32 R28, R19, 0x8, R28 ;  /* 0x00000008131cb825 */ /* 0x000fe400078e001c */
[----:B------:R-:W2:Y:S01]  /*0470*/  LDC.64 R18, c[0x0][0x390] ;  /* 0x0000e400ff127b82 */ /* 0x000ea20000000a00 */
[----:B------:R-:W5:Y:S01]  /*0480*/  @!P1 LDG.E.64 R4, desc[UR10][R36.64] ;  /* 0x0000000a24049981 */ /* 0x000f62000c1e1b00 */
[----:B---3--:R-:W-:-:S03]  /*0490*/  CS2R R20, SRZ ;  /* 0x0000000000147805 */ /* 0x008fc6000001ff00 */
[----:B------:R3:W5:Y:S03]  /*04a0*/  @!P3 LDG.E.64 R10, desc[UR10][R28.64] ;  /* 0x0000000a1c0ab981 */ /* 0x000766000c1e1b00 */
[----:B0-----:R-:W0:Y:S01]  /*04b0*/  LDC.64 R32, c[0x0][0x3b8] ;  /* 0x0000ee00ff207b82 */ /* 0x001e220000000a00 */
[----:B------:R2:W5:Y:S04]  /*04c0*/  @!P6 LDG.E.64 R20, desc[UR10][R34.64] ;  /* 0x0000000a2214e981 */ /* 0x000568000c1e1b00 */
[----:B----4-:R4:W-:Y:S03]  /*04d0*/  STL.64 [R1], R16 ;  /* 0x0000001001007387 */ /* 0x0109e60000100a00 */
[----:B---3--:R-:W3:Y:S01]  /*04e0*/  LDC.64 R28, c[0x0][0x3b0] ;  /* 0x0000ec00ff1c7b82 */ /* 0x008ee20000000a00 */
[----:B-1----:R1:W-:Y:S04]  /*04f0*/  STL.64 [R1+0x10], R22 ;  /* 0x0000101601007387 */ /* 0x0023e80000100a00 */
[----:B--2---:R2:W-:Y:S03]  /*0500*/  STL.64 [R1+0x18], R24 ;  /* 0x0000181801007387 */ /* 0x0045e60000100a00 */
[----:B------:R-:W0:Y:S01]  /*0510*/  LDC.64 R34, c[0x0][0x3c0] ;  /* 0x0000f000ff227b82 */ /* 0x000e220000000a00 */
[----:B------:R2:W-:Y:S07]  /*0520*/  STL.64 [R1+0x20], R26 ;  /* 0x0000201a01007387 */ /* 0x0005ee0000100a00 */
[----:B------:R-:W0:Y:S08]  /*0530*/  LDC.64 R36, c[0x0][0x3c8] ;  /* 0x0000f200ff247b82 */ /* 0x000e300000000a00 */
[----:B----4-:R-:W4:Y:S08]  /*0540*/  LDC.64 R16, c[0x0][0x3d0] ;  /* 0x0000f400ff107b82 */ /* 0x010f300000000a00 */
[----:B-1----:R-:W1:Y:S08]  /*0550*/  LDC.64 R22, c[0x0][0x3d8] ;  /* 0x0000f600ff167b82 */ /* 0x002e700000000a00 */
[----:B--2---:R-:W2:Y:S08]  /*0560*/  LDC.64 R24, c[0x0][0x3e0] ;  /* 0x0000f800ff187b82 */ /* 0x004eb00000000a00 */
[----:B------:R-:W2:Y:S01]  /*0570*/  LDC.64 R26, c[0x0][0x3e8] ;  /* 0x0000fa00ff1a7b82 */ /* 0x000ea20000000a00 */
[----:B------:R-:W-:Y:S01]  /*0580*/  ISETP.NE.U32.AND P0, PT, RZ, UR12, PT ;  /* 0x0000000cff007c0c */ /* 0x000fe2000bf05070 */
[----:B---3--:R-:W-:Y:S03]  /*0590*/  STL.64 [R1+0x28], R28 ;  /* 0x0000281c01007387 */ /* 0x008fe60000100a00 */
[----:B------:R-:W-:Y:S01]  /*05a0*/  ISETP.NE.AND.EX P0, PT, RZ, UR13, PT, P0 ;  /* 0x0000000dff007c0c */ /* 0x000fe2000bf05300 */
[----:B0-----:R-:W-:Y:S04]  /*05b0*/  STL.64 [R1+0x30], R32 ;  /* 0x0000302001007387 */ /* 0x001fe80000100a00 */
[----:B------:R-:W-:Y:S04]  /*05c0*/  STL.64 [R1+0x38], R34 ;  /* 0x0000382201007387 */ /* 0x000fe80000100a00 */
[----:B------:R-:W-:Y:S04]  /*05d0*/  STL.64 [R1+0x40], R36 ;  /* 0x0000402401007387 */ /* 0x000fe80000100a00 */
[----:B----4-:R-:W-:Y:S04]  /*05e0*/  STL.64 [R1+0x48], R16 ;  /* 0x0000481001007387 */ /* 0x010fe80000100a00 */
[----:B-1----:R-:W-:Y:S04]  /*05f0*/  STL.64 [R1+0x50], R22 ;  /* 0x0000501601007387 */ /* 0x002fe80000100a00 */
[----:B--2---:R-:W-:Y:S04]  /*0600*/  STL.64 [R1+0x58], R24 ;  /* 0x0000581801007387 */ /* 0x004fe80000100a00 */
[----:B------:R-:W-:Y:S01]  /*0610*/  STL.64 [R1+0x60], R26 ;  /* 0x0000601a01007387 */ /* 0x000fe20000100a00 */
[----:B------:R-:W-:Y:S01]  /*0620*/  ISETP.GE.U32.OR P1, PT, R2, UR4, !P0 ;  /* 0x0000000402007c0c */ /* 0x000fe2000c726470 */
[----:B------:R-:W-:Y:S01]  /*0630*/  BSSY.RECONVERGENT B0, `(.L_x_8955) ;  /* 0x00000ce000007945 */ /* 0x000fe20003800200 */
[----:B------:R-:W-:Y:S01]  /*0640*/  IADD3 R0, PT, PT, R1, 0x28, RZ ;  /* 0x0000002801007810 */ /* 0x000fe20007ffe0ff */
[----:B------:R0:W-:Y:S02]  /*0650*/  STL.64 [R1+0x8], R18 ;  /* 0x0000081201007387 */ /* 0x0001e40000100a00 */
[----:B0-----:R-:W-:-:S08]  /*0660*/  CS2R R18, SRZ ;  /* 0x0000000000127805 */ /* 0x001fd0000001ff00 */
[----:B------:R-:W-:Y:S05]  /*0670*/  @P1 BRA `(.L_x_8956) ;  /* 0x0000000c00241947 */ /* 0x000fea0003800000 */
[----:B------:R-:W0:Y:S01]  /*0680*/  LDCU UR7, c[0x0][0x39c] ;  /* 0x00007380ff0777ac */ /* 0x000e220008000800 */
[----:B------:R-:W-:-:S04]  /*0690*/  UISETP.GE.U32.AND UP0, UPT, UR17, 0x1, UPT ;  /* 0x000000011100788c */ /* 0x000fc8000bf06070 */
[----:B0-----:R-:W-:-:S09]  /*06a0*/  UISETP.GE.AND.EX UP0, UPT, UR7, URZ, UPT, UP0 ;  /* 0x000000ff0700728c */ /* 0x001fd2000bf06300 */
        /* <DEDUP_REMOVED lines=8> */
[----:B0----5:R-:W-:Y:S02]  /*0730*/  IMAD R3, R31, UR8, RZ ;  /* 0x000000081f037c24 */ /* 0x021fe4000f8e02ff */
[----:B------:R-:W-:Y:S01]  /*0740*/  IMAD.WIDE.U32 R16, R30, UR8, RZ ;  /* 0x000000081e107c25 */ /* 0x000fe2000f8e00ff */
[----:B-1----:R-:W-:-:S03]  /*0750*/  ULOP3.LUT UR20, UR14, 0x7, URZ, 0xc0, !UPT ;  /* 0x000000070e147892 */ /* 0x002fc6000f8ec0ff */
[----:B------:R-:W-:Y:S01]  /*0760*/  IMAD R3, R30, UR9, R3 ;  /* 0x000000091e037c24 */ /* 0x000fe2000f8e0203 */
[----:B------:R-:W-:-:S04]  /*0770*/  UISETP.NE.U32.AND UP0, UPT, UR20, URZ, UPT ;  /* 0x000000ff1400728c */ /* 0x000fc8000bf05070 */
[----:B------:R-:W-:Y:S01]  /*0780*/  IADD3 R23, PT, PT, R17, R3, RZ ;  /* 0x0000000311177210 */ /* 0x000fe20007ffe0ff */
[----:B------:R-:W-:Y:S01]  /*0790*/  UISETP.NE.AND.EX UP0, UPT, URZ, URZ, UPT, UP0 ;  /* 0x000000ffff00728c */ /* 0x000fe2000bf05300 */
[----:B------:R-:W-:Y:S10]  /*07a0*/  BRA.U !UP1, `(.L_x_8957) ;  /* 0x00000005094c7547 */ /* 0x000ff4000b800000 */
[----:B------:R-:W0:Y:S01]  /*07b0*/  LDCU.64 UR18, c[0x0][0x3e0] ;  /* 0x00007c00ff1277ac */ /* 0x000e220008000a00 */
[C---:B------:R-:W-:Y:S02]  /*07c0*/  LEA R34, P1, R16.reuse, UR12, 0x3 ;  /* 0x0000000c10227c11 */ /* 0x040fe4000f8218ff */
[----:B------:R-:W-:Y:S01]  /*07d0*/  CS2R R18, SRZ ;  /* 0x0000000000127805 */ /* 0x000fe2000001ff00 */
[----:B------:R-:W-:Y:S01]  /*07e0*/  IMAD.MOV.U32 R3, RZ, RZ, R0 ;  /* 0x000000ffff037224 */ /* 0x000fe200078e0000 */
[----:B------:R-:W-:Y:S01]  /*07f0*/  ULOP3.LUT UR4, UR17, 0xfffffff8, URZ, 0xc0, !UPT ;  /* 0xfffffff811047892 */ /* 0x000fe2000f8ec0ff */
[----:B------:R-:W-:Y:S01]  /*0800*/  LEA.HI.X R35, R16, UR13, R23, 0x3, P1 ;  /* 0x0000000d10237c11 */ /* 0x000fe200088f1c17 */
[----:B------:R-:W-:-:S05]  /*0810*/  ULOP3.LUT UR5, UR7, 0x7fffffff, URZ, 0xc0, !UPT ;  /* 0x7fffffff07057892 */ /* 0x000fca000f8ec0ff */
[----:B------:R-:W-:Y:S02]  /*0820*/  UMOV UR8, UR4 ;  /* 0x0000000400087c82 */ /* 0x000fe40008000000 */
[----:B------:R-:W-:Y:S01]  /*0830*/  UMOV UR9, UR5 ;  /* 0x0000000500097c82 */ /* 0x000fe20008000000 */
[----:B0-----:R-:W-:Y:S02]  /*0840*/  USHF.L.U64.HI UR16, UR18, 0x3, UR19 ;  /* 0x0000000312107899 */ /* 0x001fe40008010213 */
[----:B------:R-:W-:-:S12]  /*0850*/  USHF.L.U64.HI UR7, UR18, 0x6, UR19 ;  /* 0x0000000612077899 */ /* 0x000fd80008010213 */
.L_x_8958:
[----:B------:R-:W-:Y:S01]  /*0860*/  USHF.L.U32 UR19, UR18, 0x3, URZ ;  /* 0x0000000312137899 */ /* 0x000fe200080006ff */
[----:B------:R-:W2:Y:S04]  /*0870*/  LDL.64 R24, [R3+-0x10] ;  /* 0xfffff00003187983 */ /* 0x000ea80000100a00 */
[----:B------:R-:W2:Y:S01]  /*0880*/  LDG.E.64 R26, desc[UR10][R34.64] ;  /* 0x0000000a221a7981 */ /* 0x000ea2000c1e1b00 */
[----:B------:R-:W-:-:S03]  /*0890*/  IADD3 R28, P1, PT, R34, UR19, RZ ;  /* 0x00000013221c7c10 */ /* 0x000fc6000ff3e0ff */
[----:B------:R-:W3:Y:S01]  /*08a0*/  LDL.64 R32, [R3+-0x8] ;  /* 0xfffff80003207983 */ /* 0x000ee20000100a00 */
[----:B------:R-:W-:-:S03]  /*08b0*/  IADD3.X R29, PT, PT, R35, UR16, RZ, P1, !PT ;  /* 0x00000010231d7c10 */ /* 0x000fc60008ffe4ff */
[----:B------:R-:W4:Y:S04]  /*08c0*/  LDL.64 R36, [R3+0x8] ;  /* 0x0000080003247983 */ /* 0x000f280000100a00 */
[----:B------:R-:W3:Y:S01]  /*08d0*/  LDG.E.64 R30, desc[UR10][R28.64] ;  /* 0x0000000a1c1e7981 */ /* 0x000ee2000c1e1b00 */
[----:B--2---:R-:W-:Y:S02]  /*08e0*/  IMAD R27, R27, R24, RZ ;  /* 0x000000181b1b7224 */ /* 0x004fe400078e02ff */
[----:B------:R-:W-:Y:S01]  /*08f0*/  IMAD.WIDE.U32 R18, R24, R26, R18 ;  /* 0x0000001a18127225 */ /* 0x000fe200078e0012 */
[----:B------:R-:W-:-:S03]  /*0900*/  IADD3 R24, P1, PT, R28, UR19, RZ ;  /* 0x000000131c187c10 */ /* 0x000fc6000ff3e0ff */
[----:B------:R-:W-:Y:S01]  /*0910*/  IMAD R27, R25, R26, R27 ;  /* 0x0000001a191b7224 */ /* 0x000fe200078e021b */
[----:B------:R-:W-:-:S04]  /*0920*/  IADD3.X R25, PT, PT, R29, UR16, RZ, P1, !PT ;  /* 0x000000101d197c10 */ /* 0x000fc80008ffe4ff */
[----:B------:R-:W-:Y:S01]  /*0930*/  IADD3 R19, PT, PT, R19, R27, RZ ;  /* 0x0000001b13137210 */ /* 0x000fe20007ffe0ff */
[----:B---3--:R-:W-:Y:S01]  /*0940*/  IMAD R27, R31, R32, RZ ;  /* 0x000000201f1b7224 */ /* 0x008fe200078e02ff */
[----:B------:R0:W2:Y:S01]  /*0950*/  LDG.E.64 R28, desc[UR10][R24.64] ;  /* 0x0000000a181c7981 */ /* 0x0000a2000c1e1b00 */
[----:B------:R-:W-:-:S04]  /*0960*/  IMAD.WIDE.U32 R18, R32, R30, R18 ;  /* 0x0000001e20127225 */ /* 0x000fc800078e0012 */
[----:B------:R-:W-:Y:S01]  /*0970*/  IMAD R31, R33, R30, R27 ;  /* 0x0000001e211f7224 */ /* 0x000fe200078e021b */
[----:B------:R-:W-:Y:S01]  /*0980*/  IADD3 R30, P1, PT, R24, UR19, RZ ;  /* 0x00000013181e7c10 */ /* 0x000fe2000ff3e0ff */
[----:B------:R-:W2:Y:S03]  /*0990*/  LDL.64 R26, [R3] ;  /* 0x00000000031a7983 */ /* 0x000ea60000100a00 */
[----:B------:R-:W-:Y:S02]  /*09a0*/  IADD3 R19, PT, PT, R19, R31, RZ ;  /* 0x0000001f13137210 */ /* 0x000fe40007ffe0ff */
[----:B------:R-:W-:-:S05]  /*09b0*/  IADD3.X R31, PT, PT, R25, UR16, RZ, P1, !PT ;  /* 0x00000010191f7c10 */ /* 0x000fca0008ffe4ff */
[----:B------:R-:W4:Y:S01]  /*09c0*/  LDG.E.64 R32, desc[UR10][R30.64] ;  /* 0x0000000a1e207981 */ /* 0x000f22000c1e1b00 */
[----:B0-----:R-:W-:-:S04]  /*09d0*/  IADD3 R24, P1, PT, R30, UR19, RZ ;  /* 0x000000131e187c10 */ /* 0x001fc8000ff3e0ff */
[----:B------:R-:W-:Y:S02]  /*09e0*/  IADD3.X R25, PT, PT, R31, UR16, RZ, P1, !PT ;  /* 0x000000101f197c10 */ /* 0x000fe40008ffe4ff */
[----:B------:R-:W3:Y:S01]  /*09f0*/  LDL.64 R30, [R3+0x10] ;  /* 0x00001000031e7983 */ /* 0x000ee20000100a00 */
[----:B--2---:R-:W-:Y:S02]  /*0a00*/  IMAD R29, R29, R26, RZ ;  /* 0x0000001a1d1d7224 */ /* 0x004fe400078e02ff */
[----:B------:R-:W-:-:S04]  /*0a10*/  IMAD.WIDE.U32 R18, R26, R28, R18 ;  /* 0x0000001c1a127225 */ /* 0x000fc800078e0012 */
[----:B------:R-:W-:Y:S02]  /*0a20*/  IMAD R27, R27, R28, R29 ;  /* 0x0000001c1b1b7224 */ /* 0x000fe400078e021d */
[----:B------:R0:W3:Y:S03]  /*0a30*/  LDG.E.64 R28, desc[UR10][R24.64] ;  /* 0x0000000a181c7981 */ /* 0x0000e6000c1e1b00 */
[----:B------:R-:W-:Y:S01]  /*0a40*/  IADD3 R19, PT, PT, R19, R27, RZ ;  /* 0x0000001b13137210 */ /* 0x000fe20007ffe0ff */
[----:B----4-:R-:W-:-:S04]  /*0a50*/  IMAD R27, R33, R36, RZ ;  /* 0x00000024211b7224 */ /* 0x010fc800078e02ff */
[-C--:B------:R-:W-:Y:S02]  /*0a60*/  IMAD R26, R37, R32.reuse, R27 ;  /* 0x00000020251a7224 */ /* 0x080fe400078e021b */
[----:B------:R-:W-:Y:S01]  /*0a70*/  IMAD.WIDE.U32 R18, R36, R32, R18 ;  /* 0x0000002024127225 */ /* 0x000fe200078e0012 */
[----:B------:R-:W-:Y:S01]  /*0a80*/  IADD3 R32, P1, PT, R24, UR19, RZ ;  /* 0x0000001318207c10 */ /* 0x000fe2000ff3e0ff */
[----:B------:R-:W2:Y:S03]  /*0a90*/  LDL.64 R36, [R3+0x18] ;  /* 0x0000180003247983 */ /* 0x000ea60000100a00 */
[----:B------:R-:W-:Y:S02]  /*0aa0*/  IADD3.X R33, PT, PT, R25, UR16, RZ, P1, !PT ;  /* 0x0000001019217c10 */ /* 0x000fe40008ffe4ff */
[----:B------:R-:W-:-:S03]  /*0ab0*/  IADD3 R19, PT, PT, R19, R26, RZ ;  /* 0x0000001a13137210 */ /* 0x000fc60007ffe0ff */
[----:B------:R1:W2:Y:S01]  /*0ac0*/  LDG.E.64 R26, desc[UR10][R32.64] ;  /* 0x0000000a201a7981 */ /* 0x0002a2000c1e1b00 */
[----:B0-----:R-:W-:-:S04]  /*0ad0*/  IADD3 R24, P1, PT, R32, UR19, RZ ;  /* 0x0000001320187c10 */ /* 0x001fc8000ff3e0ff */
[----:B------:R-:W-:Y:S02]  /*0ae0*/  IADD3.X R25, PT, PT, R33, UR16, RZ, P1, !PT ;  /* 0x0000001021197c10 */ /* 0x000fe40008ffe4ff */
[----:B-1----:R-:W-:-:S04]  /*0af0*/  IADD3 R32, P1, PT, R24, UR19, RZ ;  /* 0x0000001318207c10 */ /* 0x002fc8000ff3e0ff */
[----:B------:R-:W-:-:S06]  /*0b00*/  IADD3.X R33, PT, PT, R25, UR16, RZ, P1, !PT ;  /* 0x0000001019217c10 */ /* 0x000fcc0008ffe4ff */
        /* <DEDUP_REMOVED lines=11> */
[----:B------:R-:W-:Y:S02]  /*0bc0*/  UIADD3 UR8, UP1, UPT, UR8, -0x8, URZ ;  /* 0xfffffff808087890 */ /* 0x000fe4000ff3e0ff */
[----:B------:R-:W-:Y:S02]  /*0bd0*/  IADD3 R19, PT, PT, R19, R27, RZ ;  /* 0x0000001b13137210 */ /* 0x000fe40007ffe0ff */
[----:B------:R-:W-:Y:S02]  /*0be0*/  UIADD3.X UR9, UPT, UPT, UR9, -0x1, URZ, UP1, !UPT ;  /* 0xffffffff09097890 */ /* 0x000fe40008ffe4ff */
[----:B------:R-:W-:-:S04]  /*0bf0*/  UISETP.NE.U32.AND UP1, UPT, UR8, URZ, UPT ;  /* 0x000000ff0800728c */ /* 0x000fc8000bf25070 */
[----:B------:R-:W-:Y:S01]  /*0c00*/  UISETP.NE.AND.EX UP1, UPT, UR9, URZ, UPT, UP1 ;  /* 0x000000ff0900728c */ /* 0x000fe2000bf25310 */
[----:B0-----:R-:W-:Y:S02]  /*0c10*/  VIADD R3, R3, 0x40 ;  /* 0x0000004003037836 */ /* 0x001fe40000000000 */
[----:B---3--:R-:W-:Y:S02]  /*0c20*/  IMAD R27, R29, R30, RZ ;  /* 0x0000001e1d1b7224 */ /* 0x008fe400078e02ff */
[----:B------:R-:W-:-:S04]  /*0c30*/  IMAD.WIDE.U32 R18, R30, R28, R18 ;  /* 0x0000001c1e127225 */ /* 0x000fc800078e0012 */
[----:B------:R-:W-:-:S05]  /*0c40*/  IMAD R27, R31, R28, R27 ;  /* 0x0000001c1f1b7224 */ /* 0x000fca00078e021b */
[----:B------:R-:W-:Y:S02]  /*0c50*/  IADD3 R19, PT, PT, R19, R27, RZ ;  /* 0x0000001b13137210 */ /* 0x000fe40007ffe0ff */
[----:B------:R-:W-:Y:S01]  /*0c60*/  MOV R27, UR18 ;  /* 0x00000012001b7c02 */ /* 0x000fe20008000f00 */
[----:B----4-:R-:W-:-:S03]  /*0c70*/  IMAD R25, R33, R36, RZ ;  /* 0x0000002421197224 */ /* 0x010fc600078e02ff */
[----:B------:R-:W-:Y:S01]  /*0c80*/  LEA R34, P1, R27, R34, 0x6 ;  /* 0x000000221b227211 */ /* 0x000fe200078230ff */
[----:B------:R-:W-:-:S04]  /*0c90*/  IMAD.WIDE.U32 R18, R36, R32, R18 ;  /* 0x0000002024127225 */ /* 0x000fc800078e0012 */
[----:B------:R-:W-:Y:S01]  /*0ca0*/  IMAD R25, R37, R32, R25 ;  /* 0x0000002025197224 */ /* 0x000fe200078e0219 */
[----:B------:R-:W-:-:S04]  /*0cb0*/  IADD3.X R35, PT, PT, R35, UR7, RZ, P1, !PT ;  /* 0x0000000723237c10 */ /* 0x000fc80008ffe4ff */
[----:B------:R-:W-:Y:S01]  /*0cc0*/  IADD3 R19, PT, PT, R19, R25, RZ ;  /* 0x0000001913137210 */ /* 0x000fe20007ffe0ff */
[----:B------:R-:W-:Y:S06]  /*0cd0*/  BRA.U UP1, `(.L_x_8958) ;  /* 0xfffffff901e07547 */ /* 0x000fec000b83ffff */
.L_x_8957:
        /* <DEDUP_REMOVED lines=8> */
[----:B------:R-:W-:Y:S01]  /*0d60*/  MOV R22, R16 ;  /* 0x0000001000167202 */ /* 0x000fe20000000f00 */
[C---:B0-----:R-:W-:Y:S01]  /*0d70*/  IMAD R28, R24.reuse, UR5, RZ ;  /* 0x00000005181c7c24 */ /* 0x041fe2000f8e02ff */
[----:B------:R-:W-:Y:S01]  /*0d80*/  ULEA UR7, UR4, UR15, 0x3 ;  /* 0x0000000f04077291 */ /* 0x000fe2000f8e18ff */
[----:B------:R-:W-:Y:S02]  /*0d90*/  SHF.L.U32 R30, R25, 0x3, RZ ;  /* 0x00000003191e7819 */ /* 0x000fe400000006ff */
[----:B------:R-:W-:-:S04]  /*0da0*/  IMAD.WIDE.U32 R26, R24, UR4, R22 ;  /* 0x00000004181a7c25 */ /* 0x000fc8000f8e0016 */
[----:B------:R-:W-:Y:S01]  /*0db0*/  IMAD R3, R25, UR4, R28 ;  /* 0x0000000419037c24 */ /* 0x000fe2000f8e021c */
[----:B------:R-:W-:Y:S01]  /*0dc0*/  LEA R32, P1, R26, UR12, 0x3 ;  /* 0x0000000c1a207c11 */ /* 0x000fe2000f8218ff */
[----:B------:R-:W2:Y:S03]  /*0dd0*/  LDL.64 R34, [UR7+0x20] ;  /* 0x00002007ff227983 */ /* 0x000ea60008100a00 */
[----:B------:R-:W-:Y:S02]  /*0de0*/  IADD3 R3, PT, PT, R27, R3, RZ ;  /* 0x000000031b037210 */ /* 0x000fe40007ffe0ff */
[----:B------:R-:W-:Y:S02]  /*0df0*/  SHF.L.U32 R37, R24, 0x3, RZ ;  /* 0x0000000318257819 */ /* 0x000fe400000006ff */
[----:B------:R-:W-:Y:S01]  /*0e00*/  LEA.HI.X R33, R26, UR13, R3, 0x3, P1 ;  /* 0x0000000d1a217c11 */ /* 0x000fe200088f1c03 */
[----:B------:R-:W-:Y:S01]  /*0e10*/  IMAD.HI.U32 R3, R24, 0x8, RZ ;  /* 0x0000000818037827 */ /* 0x000fe200078e00ff */
[----:B------:R-:W3:Y:S03]  /*0e20*/  LDL.64 R26, [UR7+0x18] ;  /* 0x00001807ff1a7983 */ /* 0x000ee60008100a00 */
[----:B------:R-:W-:Y:S01]  /*0e30*/  IMAD.IADD R3, R3, 0x1, R30 ;  /* 0x0000000103037824 */ /* 0x000fe200078e021e */
[----:B------:R-:W3:Y:S01]  /*0e40*/  LDG.E.64 R28, desc[UR10][R32.64] ;  /* 0x0000000a201c7981 */ /* 0x000ee2000c1e1b00 */
[----:B------:R-:W-:-:S04]  /*0e50*/  IADD3 R30, P1, PT, R32, R37, RZ ;  /* 0x00000025201e7210 */ /* 0x000fc80007f3e0ff */
[----:B------:R-:W-:-:S05]  /*0e60*/  IADD3.X R31, PT, PT, R3, R33, RZ, P1, !PT ;  /* 0x00000021031f7210 */ /* 0x000fca0000ffe4ff */
[----:B------:R-:W2:Y:S01]  /*0e70*/  LDG.E.64 R32, desc[UR10][R30.64] ;  /* 0x0000000a1e207981 */ /* 0x000ea2000c1e1b00 */
[----:B---3--:R-:W-:Y:S02]  /*0e80*/  IMAD R29, R29, R26, RZ ;  /* 0x0000001a1d1d7224 */ /* 0x008fe400078e02ff */
[----:B------:R-:W-:Y:S01]  /*0e90*/  IMAD.WIDE.U32 R18, R26, R28, R18 ;  /* 0x0000001c1a127225 */ /* 0x000fe200078e0012 */
[----:B------:R-:W-:-:S03]  /*0ea0*/  IADD3 R26, P1, PT, R30, R37, RZ ;  /* 0x000000251e1a7210 */ /* 0x000fc60007f3e0ff */
[----:B------:R-:W-:Y:S01]  /*0eb0*/  IMAD R29, R27, R28, R29 ;  /* 0x0000001c1b1d7224 */ /* 0x000fe200078e021d */
[----:B------:R-:W-:Y:S02]  /*0ec0*/  IADD3.X R27, PT, PT, R31, R3, RZ, P1, !PT ;  /* 0x000000031f1b7210 */ /* 0x000fe40000ffe4ff */
[----:B------:R-:W3:Y:S02]  /*0ed0*/  LDL.64 R30, [UR7+0x28] ;  /* 0x00002807ff1e7983 */ /* 0x000ee40008100a00 */
[----:B------:R-:W-:Y:S01]  /*0ee0*/  IADD3 R19, PT, PT, R19, R29, RZ ;  /* 0x0000001d13137210 */ /* 0x000fe20007ffe0ff */
[----:B--2---:R-:W-:-:S04]  /*0ef0*/  IMAD R29, R33, R34, RZ ;  /* 0x00000022211d7224 */ /* 0x004fc800078e02ff */
[-C--:B------:R-:W-:Y:S02]  /*0f00*/  IMAD R28, R35, R32.reuse, R29 ;  /* 0x00000020231c7224 */ /* 0x080fe400078e021d */
[----:B------:R-:W-:Y:S01]  /*0f10*/  IMAD.WIDE.U32 R18, R34, R32, R18 ;  /* 0x0000002022127225 */ /* 0x000fe200078e0012 */
[----:B------:R-:W-:Y:S01]  /*0f20*/  IADD3 R32, P1, PT, R26, R37, RZ ;  /* 0x000000251a207210 */ /* 0x000fe20007f3e0ff */
[----:B------:R-:W3:Y:S03]  /*0f30*/  LDG.E.64 R34, desc[UR10][R26.64] ;  /* 0x0000000a1a227981 */ /* 0x000ee6000c1e1b00 */
[----:B------:R-:W-:Y:S01]  /*0f40*/  IADD3.X R33, PT, PT, R27, R3, RZ, P1, !PT ;  /* 0x000000031b217210 */ /* 0x000fe20000ffe4ff */
[----:B------:R-:W2:Y:S05]  /*0f50*/  LDL.64 R36, [UR7+0x30] ;  /* 0x00003007ff247983 */ /* 0x000eaa0008100a00 */
[----:B------:R-:W2:Y:S01]  /*0f60*/  LDG.E.64 R32, desc[UR10][R32.64] ;  /* 0x0000000a20207981 */ /* 0x000ea2000c1e1b00 */
[----:B------:R-:W-:Y:S01]  /*0f70*/  IMAD.IADD R19, R19, 0x1, R28 ;  /* 0x0000000113137824 */ /* 0x000fe200078e021c */
        /* <DEDUP_REMOVED lines=9> */
[----:B------:R-:W-:-:S07]  /*1010*/  IADD3 R19, PT, PT, R19, R29, RZ ;  /* 0x0000001d13137210 */ /* 0x000fce0007ffe0ff */
.L_x_8959:
[----:B------:R-:W-:Y:S05]  /*1020*/  BRA.U !UP1, `(.L_x_8956) ;  /* 0x0000000109b87547 */ /* 0x000fea000b800000 */
[----:B------:R-:W-:Y:S02]  /*1030*/  UISETP.NE.U32.AND UP0, UPT, UR8, 0x1, UPT ;  /* 0x000000010800788c */ /* 0x000fe4000bf05070 */
[----:B------:R-:W-:Y:S02]  /*1040*/  ULOP3.LUT UR7, UR14, 0x1, URZ, 0xc0, !UPT ;  /* 0x000000010e077892 */ /* 0x000fe4000f8ec0ff */
[----:B------:R-:W-:Y:S02]  /*1050*/  UISETP.NE.AND.EX UP0, UPT, URZ, URZ, UPT, UP0 ;  /* 0x000000ffff00728c */ /* 0x000fe4000bf05300 */
[----:B------:R-:W-:-:S04]  /*1060*/  UISETP.NE.U32.AND UP1, UPT, UR7, 0x1, UPT ;  /* 0x000000010700788c */ /* 0x000fc8000bf25070 */
[----:B------:R-:W-:-:S03]  /*1070*/  UISETP.NE.U32.AND.EX UP1, UPT, URZ, URZ, UPT, UP1 ;  /* 0x000000ffff00728c */ /* 0x000fc6000bf25110 */
[----:B------:R-:W-:Y:S08]  /*1080*/  BRA.U !UP0, `(.L_x_8960) ;  /* 0x0000000108647547 */ /* 0x000ff0000b800000 */
[----:B------:R-:W-:Y:S01]  /*1090*/  MOV R26, R16 ;  /* 0x00000010001a7202 */ /* 0x000fe20000000f00 */
[C---:B0-----:R-:W-:Y:S01]  /*10a0*/  IMAD R28, R24.reuse, UR5, RZ ;  /* 0x00000005181c7c24 */ /* 0x041fe2000f8e02ff */
[----:B------:R-:W-:Y:S01]  /*10b0*/  MOV R27, R23 ;  /* 0x00000017001b7202 */ /* 0x000fe20000000f00 */
[----:B------:R-:W-:Y:S02]  /*10c0*/  ULEA UR7, UR4, UR15, 0x3 ;  /* 0x0000000f04077291 */ /* 0x000fe4000f8e18ff */
[----:B------:R-:W-:Y:S02]  /*10d0*/  IMAD R3, R25, UR4, R28 ;  /* 0x0000000419037c24 */ /* 0x000fe4000f8e021c */
[----:B------:R-:W-:-:S04]  /*10e0*/  IMAD.WIDE.U32 R26, R24, UR4, R26 ;  /* 0x00000004181a7c25 */ /* 0x000fc8000f8e001a */
[----:B------:R-:W-:Y:S01]  /*10f0*/  IMAD.IADD R3, R27, 0x1, R3 ;  /* 0x000000011b037824 */ /* 0x000fe200078e0203 */
[C---:B------:R-:W-:Y:S01]  /*1100*/  LEA R34, P1, R26.reuse, UR12, 0x3 ;  /* 0x0000000c1a227c11 */ /* 0x040fe2000f8218ff */
        /* <DEDUP_REMOVED lines=17> */
.L_x_8960:
[----:B------:R-:W-:Y:S05]  /*1220*/  BRA.U UP1, `(.L_x_8956) ;  /* 0x0000000101387547 */ /* 0x000fea000b800000 */
[----:B------:R-:W-:Y:S01]  /*1230*/  MOV R17, R23 ;  /* 0x0000001700117202 */ /* 0x000fe20000000f00 */
[C---:B0-----:R-:W-:Y:S02]  /*1240*/  IMAD R22, R24.reuse, UR5, RZ ;  /* 0x0000000518167c24 */ /* 0x041fe4000f8e02ff */
[----:B------:R-:W-:-:S04]  /*1250*/  IMAD.WIDE.U32 R16, R24, UR4, R16 ;  /* 0x0000000418107c25 */ /* 0x000fc8000f8e0010 */
[----:B------:R-:W-:Y:S01]  /*1260*/  IMAD R3, R25, UR4, R22 ;  /* 0x0000000419037c24 */ /* 0x000fe2000f8e0216 */
[----:B------:R-:W-:Y:S01]  /*1270*/  LEA R22, P1, R16, UR12, 0x3 ;  /* 0x0000000c10167c11 */ /* 0x000fe2000f8218ff */
[----:B------:R-:W-:-:S03]  /*1280*/  ULEA UR4, UR4, UR15, 0x3 ;  /* 0x0000000f04047291 */ /* 0x000fc6000f8e18ff */
[----:B------:R-:W-:-:S04]  /*1290*/  IADD3 R3, PT, PT, R17, R3, RZ ;  /* 0x0000000311037210 */ /* 0x000fc80007ffe0ff */
[----:B------:R-:W-:Y:S02]  /*12a0*/  LEA.HI.X R23, R16, UR13, R3, 0x3, P1 ;  /* 0x0000000d10177c11 */ /* 0x000fe400088f1c03 */
[----:B------:R-:W2:Y:S04]  /*12b0*/  LDL.64 R16, [UR4+0x18] ;  /* 0x00001804ff107983 */ /* 0x000ea80008100a00 */
[----:B------:R-:W2:Y:S02]  /*12c0*/  LDG.E.64 R22, desc[UR10][R22.64] ;  /* 0x0000000a16167981 */ /* 0x000ea4000c1e1b00 */
[----:B--2---:R-:W-:Y:S02]  /*12d0*/  IMAD R3, R23, R16, RZ ;  /* 0x0000001017037224 */ /* 0x004fe400078e02ff */
[----:B------:R-:W-:-:S04]  /*12e0*/  IMAD.WIDE.U32 R18, R16, R22, R18 ;  /* 0x0000001610127225 */ /* 0x000fc800078e0012 */
[----:B------:R-:W-:-:S04]  /*12f0*/  IMAD R3, R17, R22, R3 ;  /* 0x0000001611037224 */ /* 0x000fc800078e0203 */
[----:B------:R-:W-:-:S07]  /*1300*/  IMAD.IADD R19, R19, 0x1, R3 ;  /* 0x0000000113137824 */ /* 0x000fce00078e0203 */
.L_x_8956:
[----:B------:R-:W-:Y:S05]  /*1310*/  BSYNC.RECONVERGENT B0 ;  /* 0x0000000000007941 */ /* 0x000fea0003800200 */
.L_x_8955:
[----:B------:R-:W1:Y:S01]  /*1320*/  LDCU UR4, c[0x0][0x380] ;  /* 0x00007000ff0477ac */ /* 0x000e620008000800 */
[----:B------:R-:W-:Y:S01]  /*1330*/  IADD3 R3, PT, PT, R2, 0x80, RZ ;  /* 0x0000008002037810 */ /* 0x000fe20007ffe0ff */
[----:B------:R-:W-:Y:S01]  /*1340*/  BSSY.RECONVERGENT B0, `(.L_x_8961) ;  /* 0x00000cf000007945 */ /* 0x000fe20003800200 */
[----:B------:R-:W-:Y:S01]  /*1350*/  CS2R R16, SRZ ;  /* 0x0000000000107805 */ /* 0x000fe2000001ff00 */
[----:B-1----:R-:W-:-:S06]  /*1360*/  UIADD3 UR4, UPT, UPT, -UR6, UR4, URZ ;  /* 0x0000000406047290 */ /* 0x002fcc000fffe1ff */
[----:B------:R-:W-:-:S13]  /*1370*/  ISETP.GE.U32.OR P1, PT, R3, UR4, !P0 ;  /* 0x0000000403007c0c */ /* 0x000fda000c726470 */
[----:B------:R-:W-:Y:S05]  /*1380*/  @P1 BRA `(.L_x_8962) ;  /* 0x0000000c00281947 */ /* 0x000fea0003800000 */
[----:B------:R-:W1:Y:S01]  /*1390*/  LDCU UR8, c[0x0][0x398] ;  /* 0x00007300ff0877ac */ /* 0x000e620008000800 */
[----:B------:R-:W2:Y:S01]  /*13a0*/  LDCU UR7, c[0x0][0x39c] ;  /* 0x00007380ff0777ac */ /* 0x000ea20008000800 */
[----:B-1----:R-:W-:-:S04]  /*13b0*/  UISETP.GE.U32.AND UP0, UPT, UR8, 0x1, UPT ;  /* 0x000000010800788c */ /* 0x002fc8000bf06070 */
[----:B--2---:R-:W-:-:S09]  /*13c0*/  UISETP.GE.AND.EX UP0, UPT, UR7, URZ, UPT, UP0 ;  /* 0x000000ff0700728c */ /* 0x004fd2000bf06300 */
        /* <DEDUP_REMOVED lines=8> */
[----:B-1---5:R-:W-:-:S04]  /*1450*/  IMAD R15, R15, UR16, RZ ;  /* 0x000000100f0f7c24 */ /* 0x022fc8000f8e02ff */
[C---:B------:R-:W-:Y:S01]  /*1460*/  IMAD R23, R14.reuse, UR17, R15 ;  /* 0x000000110e177c24 */ /* 0x040fe2000f8e020f */
[----:B--2---:R-:W-:Y:S01]  /*1470*/  ULOP3.LUT UR19, UR14, 0x7, URZ, 0xc0, !UPT ;  /* 0x000000070e137892 */ /* 0x004fe2000f8ec0ff */
[----:B------:R-:W-:-:S03]  /*1480*/  IMAD.WIDE.U32 R14, R14, UR16, RZ ;  /* 0x000000100e0e7c25 */ /* 0x000fc6000f8e00ff */
[----:B------:R-:W-:Y:S02]  /*1490*/  UISETP.NE.U32.AND UP0, UPT, UR19, URZ, UPT ;  /* 0x000000ff1300728c */ /* 0x000fe4000bf05070 */
[----:B------:R-:W-:Y:S02]  /*14a0*/  IADD3 R23, PT, PT, R15, R23, RZ ;  /* 0x000000170f177210 */ /* 0x000fe40007ffe0ff */
[----:B------:R-:W-:Y:S01]  /*14b0*/  UISETP.NE.AND.EX UP0, UPT, URZ, URZ, UPT, UP0 ;  /* 0x000000ffff00728c */ /* 0x000fe2000bf05300 */
[----:B------:R-:W-:Y:S10]  /*14c0*/  BRA.U !UP1, `(.L_x_8963) ;  /* 0x00000005094c7547 */ /* 0x000ff4000b800000 */
[----:B------:R-:W1:Y:S01]  /*14d0*/  LDCU.64 UR16, c[0x0][0x3e0] ;  /* 0x00007c00ff1077ac */ /* 0x000e620008000a00 */
        /* <DEDUP_REMOVED lines=8> */
[----:B-1----:R-:W-:Y:S02]  /*1560*/  USHF.L.U64.HI UR18, UR16, 0x3, UR17 ;  /* 0x0000000310127899 */ /* 0x002fe40008010211 */
[----:B------:R-:W-:-:S12]  /*1570*/  USHF.L.U64.HI UR9, UR16, 0x6, UR17 ;  /* 0x0000000610097899 */ /* 0x000fd80008010211 */
.L_x_8964:
[----:B------:R-:W-:Y:S01]  /*1580*/  USHF.L.U32 UR17, UR16, 0x3, URZ ;  /* 0x0000000310117899 */ /* 0x000fe200080006ff */
[----:B0-----:R-:W2:Y:S04]  /*1590*/  LDL.64 R24, [R34+-0x10] ;  /* 0xfffff00022187983 */ /* 0x001ea80000100a00 */
[----:B------:R-:W2:Y:S01]  /*15a0*/  LDG.E.64 R26, desc[UR10][R36.64] ;  /* 0x0000000a241a7981 */ /* 0x000ea2000c1e1b00 */
[----:B------:R-:W-:-:S03]  /*15b0*/  IADD3 R28, P1, PT, R36, UR17, RZ ;  /* 0x00000011241c7c10 */ /* 0x000fc6000ff3e0ff */
[----:B------:R-:W3:Y:S01]  /*15c0*/  LDL.64 R32, [R34+-0x8] ;  /* 0xfffff80022207983 */ /* 0x000ee20000100a00 */
[----:B------:R-:W-:-:S05]  /*15d0*/  IADD3.X R29, PT, PT, R37, UR18, RZ, P1, !PT ;  /* 0x00000012251d7c10 */ /* 0x000fca0008ffe4ff */
[----:B------:R-:W3:Y:S01]  /*15e0*/  LDG.E.64 R30, desc[UR10][R28.64] ;  /* 0x0000000a1c1e7981 */ /* 0x000ee2000c1e1b00 */
[----:B--2---:R-:W-:Y:S02]  /*15f0*/  IMAD R27, R27, R24, RZ ;  /* 0x000000181b1b7224 */ /* 0x004fe400078e02ff */
[----:B------:R-:W-:Y:S01]  /*1600*/  IMAD.WIDE.U32 R16, R24, R26, R16 ;  /* 0x0000001a18107225 */ /* 0x000fe200078e0010 */
[----:B------:R-:W-:-:S03]  /*1610*/  IADD3 R24, P1, PT, R28, UR17, RZ ;  /* 0x000000111c187c10 */ /* 0x000fc6000ff3e0ff */
[----:B------:R-:W-:Y:S01]  /*1620*/  IMAD R27, R25, R26, R27 ;  /* 0x0000001a191b7224 */ /* 0x000fe200078e021b */
[----:B------:R-:W-:Y:S02]  /*1630*/  IADD3.X R25, PT, PT, R29, UR18, RZ, P1, !PT ;  /* 0x000000121d197c10 */ /* 0x000fe40008ffe4ff */
[----:B------:R-:W2:Y:S02]  /*1640*/  LDL.64 R28, [R34] ;  /* 0x00000000221c7983 */ /* 0x000ea40000100a00 */
[----:B------:R-:W-:Y:S01]  /*1650*/  IADD3 R17, PT, PT, R17, R27, RZ ;  /* 0x0000001b11117210 */ /* 0x000fe20007ffe0ff */
[----:B---3--:R-:W-:-:S04]  /*1660*/  IMAD R27, R31, R32, RZ ;  /* 0x000000201f1b7224 */ /* 0x008fc800078e02ff */
[-C--:B------:R-:W-:Y:S02]  /*1670*/  IMAD R31, R33, R30.reuse, R27 ;  /* 0x0000001e211f7224 */ /* 0x080fe400078e021b */
[----:B------:R-:W-:Y:S01]  /*1680*/  IMAD.WIDE.U32 R16, R32, R30, R16 ;  /* 0x0000001e20107225 */ /* 0x000fe200078e0010 */
[----:B------:R-:W2:Y:S01]  /*1690*/  LDG.E.64 R26, desc[UR10][R24.64] ;  /* 0x0000000a181a7981 */ /* 0x000ea2000c1e1b00 */
[----:B------:R-:W-:Y:S02]  /*16a0*/  IADD3 R30, P1, PT, R24, UR17, RZ ;  /* 0x00000011181e7c10 */ /* 0x000fe4000ff3e0ff */
[----:B------:R-:W-:Y:S02]  /*16b0*/  IMAD.IADD R17, R17, 0x1, R31 ;  /* 0x0000000111117824 */ /* 0x000fe400078e021f */
[----:B------:R-:W-:-:S05]  /*16c0*/  IADD3.X R31, PT, PT, R25, UR18, RZ, P1, !PT ;  /* 0x00000012191f7c10 */ /* 0x000fca0008ffe4ff */
[----:B------:R-:W3:Y:S04]  /*16d0*/  LDG.E.64 R32, desc[UR10][R30.64] ;  /* 0x0000000a1e207981 */ /* 0x000ee8000c1e1b00 */
[----:B------:R-:W3:Y:S01]  /*16e0*/  LDL.64 R24, [R34+0x8] ;  /* 0x0000080022187983 */ /* 0x000ee20000100a00 */
[----:B--2---:R-:W-:Y:S02]  /*16f0*/  IMAD R27, R27, R28, RZ ;  /* 0x0000001c1b1b7224 */ /* 0x004fe400078e02ff */
[----:B------:R-:W-:-:S04]  /*1700*/  IMAD.WIDE.U32 R16, R28, R26, R16 ;  /* 0x0000001a1c107225 */ /* 0x000fc800078e0010 */
[----:B------:R-:W-:Y:S01]  /*1710*/  IMAD R27, R29, R26, R27 ;  /* 0x0000001a1d1b7224 */ /* 0x000fe200078e021b */
[----:B------:R-:W-:-:S04]  /*1720*/  IADD3 R26, P1, PT, R30, UR17, RZ ;  /* 0x000000111e1a7c10 */ /* 0x000fc8000ff3e0ff */
[----:B------:R-:W-:Y:S02]  /*1730*/  IADD3 R17, PT, PT, R17, R27, RZ ;  /* 0x0000001b11117210 */ /* 0x000fe40007ffe0ff */
[----:B------:R-:W-:Y:S01]  /*1740*/  IADD3.X R27, PT, PT, R31, UR18, RZ, P1, !PT ;  /* 0x000000121f1b7c10 */ /* 0x000fe20008ffe4ff */
[----:B---3--:R-:W-:Y:S01]  /*1750*/  IMAD R29, R33, R24, RZ ;  /* 0x00000018211d7224 */ /* 0x008fe200078e02ff */
[----:B------:R-:W2:Y:S01]  /*1760*/  LDL.64 R30, [R34+0x10] ;  /* 0x00001000221e7983 */ /* 0x000ea20000100a00 */
[----:B------:R-:W-:Y:S01]  /*1770*/  IMAD.WIDE.U32 R16, R24, R32, R16 ;  /* 0x0000002018107225 */ /* 0x000fe200078e0010 */
[----:B------:R-:W-:-:S03]  /*1780*/  IADD3 R28, P1, PT, R26, UR17, RZ ;  /* 0x000000111a1c7c10 */ /* 0x000fc6000ff3e0ff */
[----:B------:R-:W-:Y:S02]  /*1790*/  IMAD R29, R25, R32, R29 ;  /* 0x00000020191d7224 */ /* 0x000fe400078e021d */
[----:B------:R-:W2:Y:S03]  /*17a0*/  LDG.E.64 R24, desc[UR10][R26.64] ;  /* 0x0000000a1a187981 */ /* 0x000ea6000c1e1b00 */
[----:B------:R-:W-:Y:S02]  /*17b0*/  IADD3 R17, PT, PT, R17, R29, RZ ;  /* 0x0000001d11117210 */ /* 0x000fe40007ffe0ff */
        /* <DEDUP_REMOVED lines=11> */
[----:B------:R-:W-:-:S04]  /*1870*/  IMAD.WIDE.U32 R16, R26, R32, R16 ;  /* 0x000000201a107225 */ /* 0x000fc800078e0010 */
[----:B------:R-:W-:Y:S01]  /*1880*/  IMAD R31, R27, R32, R31 ;  /* 0x000000201b1f7224 */ /* 0x000fe200078e021f */
[----:B------:R-:W-:Y:S01]  /*1890*/  IADD3 R32, P1, PT, R24, UR17, RZ ;  /* 0x0000001118207c10 */ /* 0x000fe2000ff3e0ff */
[----:B------:R-:W2:Y:S03]  /*18a0*/  LDG.E.64 R26, desc[UR10][R24.64] ;  /* 0x0000000a181a7981 */ /* 0x000ea6000c1e1b00 */
[----:B------:R-:W-:-:S06]  /*18b0*/  IADD3.X R33, PT, PT, R25, UR18, RZ, P1, !PT ;  /* 0x0000001219217c10 */ /* 0x000fcc0008ffe4ff */
[----:B------:R-:W3:Y:S04]  /*18c0*/  LDG.E.64 R32, desc[UR10][R32.64] ;  /* 0x0000000a20207981 */ /* 0x000ee8000c1e1b00 */
[----:B------:R0:W3:Y:S01]  /*18d0*/  LDL.64 R24, [R34+0x28] ;  /* 0x0000280022187983 */ /* 0x0000e20000100a00 */
[----:B------:R-:W-:Y:S01]  /*18e0*/  UIADD3 UR7, UP1, UPT, UR7, -0x8, URZ ;  /* 0xfffffff807077890 */ /* 0x000fe2000ff3e0ff */
[----:B------:R-:W-:-:S03]  /*18f0*/  IADD3 R17, PT, PT, R17, R31, RZ ;  /* 0x0000001f11117210 */ /* 0x000fc60007ffe0ff */
[----:B------:R-:W-:Y:S02]  /*1900*/  UIADD3.X UR8, UPT, UPT, UR8, -0x1, URZ, UP1, !UPT ;  /* 0xffffffff08087890 */ /* 0x000fe40008ffe4ff */
[----:B------:R-:W-:-:S04]  /*1910*/  UISETP.NE.U32.AND UP1, UPT, UR7, URZ, UPT ;  /* 0x000000ff0700728c */ /* 0x000fc8000bf25070 */
[----:B------:R-:W-:Y:S01]  /*1920*/  UISETP.NE.AND.EX UP1, UPT, UR8, URZ, UPT, UP1 ;  /* 0x000000ff0800728c */ /* 0x000fe2000bf25310 */
[----:B0-----:R-:W-:Y:S01]  /*1930*/  IADD3 R34, PT, PT, R34, 0x40, RZ ;  /* 0x0000004022227810 */ /* 0x001fe20007ffe0ff */
[----:B--2---:R-:W-:Y:S02]  /*1940*/  IMAD R27, R27, R28, RZ ;  /* 0x0000001c1b1b7224 */ /* 0x004fe400078e02ff */
[----:B------:R-:W-:-:S04]  /*1950*/  IMAD.WIDE.U32 R16, R28, R26, R16 ;  /* 0x0000001a1c107225 */ /* 0x000fc800078e0010 */
[----:B------:R-:W-:Y:S01]  /*1960*/  IMAD R27, R29, R26, R27 ;  /* 0x0000001a1d1b7224 */ /* 0x000fe200078e021b */
[----:B------:R-:W-:-:S03]  /*1970*/  MOV R29, UR16 ;  /* 0x00000010001d7c02 */ /* 0x000fc60008000f00 */
[----:B------:R-:W-:Y:S02]  /*1980*/  IMAD.IADD R17, R17, 0x1, R27 ;  /* 0x0000000111117824 */ /* 0x000fe400078e021b */
[----:B---3--:R-:W-:Y:S01]  /*1990*/  IMAD R27, R33, R24, RZ ;  /* 0x00000018211b7224 */ /* 0x008fe200078e02ff */
[----:B------:R-:W-:Y:S01]  /*19a0*/  LEA R36, P1, R29, R36, 0x6 ;  /* 0x000000241d247211 */ /* 0x000fe200078230ff */
[----:B------:R-:W-:-:S04]  /*19b0*/  IMAD.WIDE.U32 R16, R24, R32, R16 ;  /* 0x0000002018107225 */ /* 0x000fc800078e0010 */
[----:B------:R-:W-:Y:S01]  /*19c0*/  IMAD R27, R25, R32, R27 ;  /* 0x00000020191b7224 */ /* 0x000fe200078e021b */
[----:B------:R-:W-:-:S04]  /*19d0*/  IADD3.X R37, PT, PT, R37, UR9, RZ, P1, !PT ;  /* 0x0000000925257c10 */ /* 0x000fc80008ffe4ff */
[----:B------:R-:W-:Y:S01]  /*19e0*/  IADD3 R17, PT, PT, R17, R27, RZ ;  /* 0x0000001b11117210 */ /* 0x000fe20007ffe0ff */
[----:B------:R-:W-:Y:S06]  /*19f0*/  BRA.U UP1, `(.L_x_8964) ;  /* 0xfffffff901e07547 */ /* 0x000fec000b83ffff */
.L_x_8963:
        /* <DEDUP_REMOVED lines=8> */
[----:B------:R-:W-:Y:S01]  /*1a80*/  MOV R22, R14 ;  /* 0x0000000e00167202 */ /* 0x000fe20000000f00 */
[----:B0-----:R-:W-:Y:S01]  /*1a90*/  IMAD R28, R24, UR5, RZ ;  /* 0x00000005181c7c24 */ /* 0x001fe2000f8e02ff */
[----:B------:R-:W-:-:S03]  /*1aa0*/  ULEA UR7, UR4, UR15, 0x3 ;  /* 0x0000000f04077291 */ /* 0x000fc6000f8e18ff */
[----:B------:R-:W-:-:S04]  /*1ab0*/  IMAD.WIDE.U32 R26, R24, UR4, R22 ;  /* 0x00000004181a7c25 */ /* 0x000fc8000f8e0016 */
[----:B------:R-:W-:Y:S01]  /*1ac0*/  IMAD R29, R25, UR4, R28 ;  /* 0x00000004191d7c24 */ /* 0x000fe2000f8e021c */
[----:B------:R-:W-:-:S03]  /*1ad0*/  LEA R36, P1, R26, UR12, 0x3 ;  /* 0x0000000c1a247c11 */ /* 0x000fc6000f8218ff */
[----:B------:R-:W-:-:S05]  /*1ae0*/  IMAD.IADD R27, R27, 0x1, R29 ;  /* 0x000000011b1b7824 */ /* 0x000fca00078e021d */
[----:B------:R-:W-:Y:S02]  /*1af0*/  LEA.HI.X R37, R26, UR13, R27, 0x3, P1 ;  /* 0x0000000d1a257c11 */ /* 0x000fe400088f1c1b */
[----:B------:R-:W2:Y:S04]  /*1b00*/  LDL.64 R26, [UR7+0x18] ;  /* 0x00001807ff1a7983 */ /* 0x000ea80008100a00 */
[----:B------:R-:W2:Y:S01]  /*1b10*/  LDG.E.64 R28, desc[UR10][R36.64] ;  /* 0x0000000a241c7981 */ /* 0x000ea2000c1e1b00 */
[C---:B------:R-:W-:Y:S01]  /*1b20*/  IMAD.HI.U32 R35, R24.reuse, 0x8, RZ ;  /* 0x0000000818237827 */ /* 0x040fe200078e00ff */
[----:B------:R-:W-:Y:S02]  /*1b30*/  SHF.L.U32 R30, R25, 0x3, RZ ;  /* 0x00000003191e7819 */ /* 0x000fe400000006ff */
[----:B------:R-:W-:-:S02]  /*1b40*/  SHF.L.U32 R33, R24, 0x3, RZ ;  /* 0x0000000318217819 */ /* 0x000fc400000006ff */
[----:B------:R-:W-:Y:S02]  /*1b50*/  IADD3 R35, PT, PT, R35, R30, RZ ;  /* 0x0000001e23237210 */ /* 0x000fe40007ffe0ff */
[----:B------:R-:W-:-:S04]  /*1b60*/  IADD3 R30, P1, PT, R36, R33, RZ ;  /* 0x00000021241e7210 */ /* 0x000fc80007f3e0ff */
[----:B------:R-:W-:Y:S01]  /*1b70*/  IADD3.X R31, PT, PT, R37, R35, RZ, P1, !PT ;  /* 0x00000023251f7210 */ /* 0x000fe20000ffe4ff */
[----:B--2---:R-:W-:Y:S02]  /*1b80*/  IMAD R29, R29, R26, RZ ;  /* 0x0000001a1d1d7224 */ /* 0x004fe400078e02ff */
[----:B------:R-:W-:-:S04]  /*1b90*/  IMAD.WIDE.U32 R16, R26, R28, R16 ;  /* 0x0000001c1a107225 */ /* 0x000fc800078e0010 */
[----:B------:R-:W-:Y:S02]  /*1ba0*/  IMAD R32, R27, R28, R29 ;  /* 0x0000001c1b207224 */ /* 0x000fe400078e021d */
[----:B------:R-:W2:Y:S04]  /*1bb0*/  LDG.E.64 R26, desc[UR10][R30.64] ;  /* 0x0000000a1e1a7981 */ /* 0x000ea8000c1e1b00 */
[----:B------:R-:W2:Y:S01]  /*1bc0*/  LDL.64 R28, [UR7+0x20] ;  /* 0x00002007ff1c7983 */ /* 0x000ea20008100a00 */
[----:B------:R-:W-:Y:S02]  /*1bd0*/  IMAD.IADD R17, R17, 0x1, R32 ;  /* 0x0000000111117824 */ /* 0x000fe400078e0220 */
[----:B--2---:R-:W-:Y:S02]  /*1be0*/  IMAD R27, R27, R28, RZ ;  /* 0x0000001c1b1b7224 */ /* 0x004fe400078e02ff */
[----:B------:R-:W-:Y:S01]  /*1bf0*/  IMAD.WIDE.U32 R16, R28, R26, R16 ;  /* 0x0000001a1c107225 */ /* 0x000fe200078e0010 */
[----:B------:R-:W-:-:S03]  /*1c00*/  IADD3 R28, P1, PT, R30, R33, RZ ;  /* 0x000000211e1c7210 */ /* 0x000fc60007f3e0ff */
[----:B------:R-:W-:Y:S01]  /*1c10*/  IMAD R27, R29, R26, R27 ;  /* 0x0000001a1d1b7224 */ /* 0x000fe200078e021b */
[----:B------:R-:W-:Y:S02]  /*1c20*/  IADD3.X R29, PT, PT, R31, R35, RZ, P1, !PT ;  /* 0x000000231f1d7210 */ /* 0x000fe40000ffe4ff */
[----:B------:R-:W-:Y:S01]  /*1c30*/  IADD3 R32, P1, PT, R28, R33, RZ ;  /* 0x000000211c207210 */ /* 0x000fe20007f3e0ff */
[----:B------:R-:W2:Y:S04]  /*1c40*/  LDL.64 R30, [UR7+0x28] ;  /* 0x00002807ff1e7983 */ /* 0x000ea80008100a00 */
[----:B------:R-:W2:Y:S01]  /*1c50*/  LDG.E.64 R36, desc[UR10][R28.64] ;  /* 0x0000000a1c247981 */ /* 0x000ea2000c1e1b00 */
[----:B------:R-:W-:-:S03]  /*1c60*/  IADD3.X R33, PT, PT, R29, R35, RZ, P1, !PT ;  /* 0x000000231d217210 */ /* 0x000fc60000ffe4ff */
[----:B------:R-:W3:Y:S04]  /*1c70*/  LDL.64 R34, [UR7+0x30] ;  /* 0x00003007ff227983 */ /* 0x000ee80008100a00 */
[----:B------:R-:W3:Y:S01]  /*1c80*/  LDG.E.64 R32, desc[UR10][R32.64] ;  /* 0x0000000a20207981 */ /* 0x000ee2000c1e1b00 */
[----:B------:R-:W-:Y:S01]  /*1c90*/  IADD3 R17, PT, PT, R17, R27, RZ ;  /* 0x0000001b11117210 */ /* 0x000fe20007ffe0ff */
        /* <DEDUP_REMOVED lines=10> */
.L_x_8965:
        /* <DEDUP_REMOVED lines=12> */
[----:B------:R-:W-:-:S05]  /*1e00*/  IMAD.WIDE.U32 R26, R24, UR4, R26 ;  /* 0x00000004181a7c25 */ /* 0x000fca000f8e001a */
[----:B------:R-:W-:Y:S01]  /*1e10*/  IADD3 R29, PT, PT, R27, R29, RZ ;  /* 0x0000001d1b1d7210 */ /* 0x000fe20007ffe0ff */
[----:B------:R-:W2:Y:S01]  /*1e20*/  LDL.64 R30, [UR7+0x20] ;  /* 0x00002007ff1e7983 */ /* 0x000ea20008100a00 */
[----:B------:R-:W-:-:S04]  /*1e30*/  LEA R34, P1, R26, UR12, 0x3 ;  /* 0x0000000c1a227c11 */ /* 0x000fc8000f8218ff */
        /* <DEDUP_REMOVED lines=15> */
[----:B------:R-:W-:-:S07]  /*1f30*/  IMAD.IADD R17, R17, 0x1, R27 ;  /* 0x0000000111117824 */ /* 0x000fce00078e021b */
.L_x_8966:
        /* <DEDUP_REMOVED lines=13> */
[----:B------:R-:W-:-:S05]  /*2010*/  IMAD R25, R15, R22, R25 ;  /* 0x000000160f197224 */ /* 0x000fca00078e0219 */
[----:B------:R-:W-:-:S07]  /*2020*/  IADD3 R17, PT, PT, R17, R25, RZ ;  /* 0x0000001911117210 */ /* 0x000fce0007ffe0ff */
.L_x_8962:
[----:B------:R-:W-:Y:S05]  /*2030*/  BSYNC.RECONVERGENT B0 ;  /* 0x0000000000007941 */ /* 0x000fea0003800200 */
.L_x_8961:
[----:B------:R-:W1:Y:S01]  /*2040*/  LDCU UR4, c[0x0][0x380] ;  /* 0x00007000ff0477ac */ /* 0x000e620008000800 */
[----:B-----5:R-:W-:Y:S01]  /*2050*/  IADD3 R14, PT, PT, R2, 0x100, RZ ;  /* 0x00000100020e7810 */ /* 0x020fe20007ffe0ff */
[----:B------:R-:W-:Y:S01]  /*2060*/  BSSY.RECONVERGENT B0, `(.L_x_8967) ;  /* 0x00000cf000007945 */ /* 0x000fe20003800200 */
[----:B-1----:R-:W-:-:S06]  /*2070*/  UIADD3 UR4, UPT, UPT, -UR6, UR4, URZ ;  /* 0x0000000406047290 */ /* 0x002fcc000fffe1ff */
[----:B------:R-:W-:Y:S02]  /*2080*/  ISETP.GE.U32.OR P1, PT, R14, UR4, !P0 ;  /* 0x000000040e007c0c */ /* 0x000fe4000c726470 */
[----:B------:R-:W-:-:S11]  /*2090*/  CS2R R14, SRZ ;  /* 0x00000000000e7805 */ /* 0x000fd6000001ff00 */
        /* <DEDUP_REMOVED lines=15> */
[----:B-1----:R-:W-:-:S04]  /*2190*/  IMAD R13, R13, UR8, RZ ;  /* 0x000000080d0d7c24 */ /* 0x002fc8000f8e02ff */
[C---:B------:R-:W-:Y:S02]  /*21a0*/  IMAD R23, R12.reuse, UR9, R13 ;  /* 0x000000090c177c24 */ /* 0x040fe4000f8e020d */
[----:B------:R-:W-:-:S04]  /*21b0*/  IMAD.WIDE.U32 R12, R12, UR8, RZ ;  /* 0x000000080c0c7c25 */ /* 0x000fc8000f8e00ff */
[----:B------:R-:W-:Y:S01]  /*21c0*/  IMAD.IADD R23, R13, 0x1, R23 ;  /* 0x000000010d177824 */ /* 0x000fe200078e0217 */
[----:B------:R-:W-:Y:S06]  /*21d0*/  BRA.U !UP1, `(.L_x_8969) ;  /* 0x00000005094c7547 */ /* 0x000fec000b800000 */
        /* <DEDUP_REMOVED lines=11> */
.L_x_8970:
        /* <DEDUP_REMOVED lines=14> */
[----:B---3--:R-:W-:Y:S02]  /*2370*/  IMAD R27, R31, R32, RZ ;  /* 0x000000201f1b7224 */ /* 0x008fe400078e02ff */
[----:B------:R-:W-:-:S04]  /*2380*/  IMAD.WIDE.U32 R14, R32, R30, R14 ;  /* 0x0000001e200e7225 */ /* 0x000fc800078e000e */
[----:B------:R-:W-:Y:S01]  /*2390*/  IMAD R31, R33, R30, R27 ;  /* 0x0000001e211f7224 */ /* 0x000fe200078e021b */
[----:B------:R-:W-:Y:S01]  /*23a0*/  IADD3 R30, P1, PT, R24, UR17, RZ ;  /* 0x00000011181e7c10 */ /* 0x000fe2000ff3e0ff */
        /* <DEDUP_REMOVED lines=16> */
[----:B------:R-:W2:Y:S02]  /*24b0*/  LDG.E.64 R24, desc[UR10][R26.64] ;  /* 0x0000000a1a187981 */ /* 0x000ea4000c1e1b00 */
[----:B------:R-:W-:Y:S01]  /*24c0*/  IMAD.IADD R15, R15, 0x1, R29 ;  /* 0x000000010f0f7824 */ /* 0x000fe200078e021d */
[----:B------:R-:W-:-:S05]  /*24d0*/  IADD3.X R29, PT, PT, R27, UR18, RZ, P1, !PT ;  /* 0x000000121b1d7c10 */ /* 0x000fca0008ffe4ff */
[----:B------:R-:W3:Y:S04]  /*24e0*/  LDG.E.64 R32, desc[UR10][R28.64] ;  /* 0x0000000a1c207981 */ /* 0x000ee8000c1e1b00 */
[----:B------:R-:W3:Y:S01]  /*24f0*/  LDL.64 R26, [R34+0x18] ;  /* 0x00001800221a7983 */ /* 0x000ee20000100a00 */
[----:B--2---:R-:W-:Y:S02]  /*2500*/  IMAD R25, R25, R30, RZ ;  /* 0x0000001e19197224 */ /* 0x004fe400078e02ff */
[----:B------:R-:W-:-:S04]  /*2510*/  IMAD.WIDE.U32 R14, R30, R24, R14 ;  /* 0x000000181e0e7225 */ /* 0x000fc800078e000e */
[----:B------:R-:W-:Y:S01]  /*2520*/  IMAD R25, R31, R24, R25 ;  /* 0x000000181f197224 */ /* 0x000fe200078e0219 */
[----:B------:R-:W-:-:S04]  /*2530*/  IADD3 R24, P1, PT, R28, UR17, RZ ;  /* 0x000000111c187c10 */ /* 0x000fc8000ff3e0ff */
[----:B------:R-:W-:Y:S01]  /*2540*/  IADD3 R15, PT, PT, R15, R25, RZ ;  /* 0x000000190f0f7210 */ /* 0x000fe20007ffe0ff */
[----:B---3--:R-:W-:Y:S01]  /*2550*/  IMAD R31, R33, R26, RZ ;  /* 0x0000001a211f7224 */ /* 0x008fe200078e02ff */
[----:B------:R-:W-:Y:S02]  /*2560*/  IADD3.X R25, PT, PT, R29, UR18, RZ, P1, !PT ;  /* 0x000000121d197c10 */ /* 0x000fe40008ffe4ff */
[----:B------:R-:W2:Y:S01]  /*2570*/  LDL.64 R28, [R34+0x20] ;  /* 0x00002000221c7983 */ /* 0x000ea20000100a00 */
[-C--:B------:R-:W-:Y:S02]  /*2580*/  IMAD R31, R27, R32.reuse, R31 ;  /* 0x000000201b1f7224 */ /* 0x080fe400078e021f */
[----:B------:R-:W-:Y:S01]  /*2590*/  IMAD.WIDE.U32 R14, R26, R32, R14 ;  /* 0x000000201a0e7225 */ /* 0x000fe200078e000e */
        /* <DEDUP_REMOVED lines=15> */
[----:B------:R-:W-:Y:S01]  /*2690*/  IADD3 R15, PT, PT, R15, R27, RZ ;  /* 0x0000001b0f0f7210 */ /* 0x000fe20007ffe0ff */
[----:B---3--:R-:W-:Y:S01]  /*26a0*/  IMAD R27, R33, R24, RZ ;  /* 0x00000018211b7224 */ /* 0x008fe200078e02ff */
[----:B------:R-:W-:Y:S01]  /*26b0*/  LEA R36, P1, R29, R36, 0x6 ;  /* 0x000000241d247211 */ /* 0x000fe200078230ff */
[----:B------:R-:W-:-:S04]  /*26c0*/  IMAD.WIDE.U32 R14, R24, R32, R14 ;  /* 0x00000020180e7225 */ /* 0x000fc800078e000e */
[----:B------:R-:W-:Y:S01]  /*26d0*/  IMAD R27, R25, R32, R27 ;  /* 0x00000020191b7224 */ /* 0x000fe200078e021b */
[----:B------:R-:W-:-:S03]  /*26e0*/  IADD3.X R37, PT, PT, R37, UR9, RZ, P1, !PT ;  /* 0x0000000925257c10 */ /* 0x000fc60008ffe4ff */
[----:B------:R-:W-:Y:S01]  /*26f0*/  IMAD.IADD R15, R15, 0x1, R27 ;  /* 0x000000010f0f7824 */ /* 0x000fe200078e021b */
[----:B------:R-:W-:Y:S06]  /*2700*/  BRA.U UP1, `(.L_x_8970) ;  /* 0xfffffff901e07547 */ /* 0x000fec000b83ffff */
.L_x_8969:
        /* <DEDUP_REMOVED lines=13> */
[----:B------:R-:W-:-:S04]  /*27e0*/  LEA R36, P1, R26, UR12, 0x3 ;  /* 0x0000000c1a247c11 */ /* 0x000fc8000f8218ff */
[----:B------:R-:W-:-:S04]  /*27f0*/  IADD3 R27, PT, PT, R27, R29, RZ ;  /* 0x0000001d1b1b7210 */ /* 0x000fc80007ffe0ff */
[----:B------:R-:W-:Y:S02]  /*2800*/  LEA.HI.X R37, R26, UR13, R27, 0x3, P1 ;  /* 0x0000000d1a257c11 */ /* 0x000fe400088f1c1b */
[----:B------:R-:W2:Y:S04]  /*2810*/  LDL.64 R26, [UR7+0x18] ;  /* 0x00001807ff1a7983 */ /* 0x000ea80008100a00 */
[----:B------:R-:W2:Y:S01]  /*2820*/  LDG.E.64 R28, desc[UR10][R36.64] ;  /* 0x0000000a241c7981 */ /* 0x000ea2000c1e1b00 */
[----:B------:R-:W-:Y:S01]  /*2830*/  IMAD.HI.U32 R35, R24, 0x8, RZ ;  /* 0x0000000818237827 */ /* 0x000fe200078e00ff */
[----:B------:R-:W-:-:S03]  /*2840*/  SHF.L.U32 R30, R25, 0x3, RZ ;  /* 0x00000003191e7819 */ /* 0x000fc600000006ff */
[----:B------:R-:W-:Y:S01]  /*2850*/  IMAD.SHL.U32 R33, R24, 0x8, RZ ;  /* 0x0000000818217824 */ /* 0x000fe200078e00ff */
[----:B------:R-:W-:-:S04]  /*2860*/  IADD3 R35, PT, PT, R35, R30, RZ ;  /* 0x0000001e23237210 */ /* 0x000fc80007ffe0ff */
[----:B------:R-:W-:-:S04]  /*2870*/  IADD3 R30, P1, PT, R36, R33, RZ ;  /* 0x00000021241e7210 */ /* 0x000fc80007f3e0ff */
[----:B------:R-:W-:Y:S01]  /*2880*/  IADD3.X R31, PT, PT, R37, R35, RZ, P1, !PT ;  /* 0x00000023251f7210 */ /* 0x000fe20000ffe4ff */
[----:B--2---:R-:W-:Y:S02]  /*2890*/  IMAD R29, R29, R26, RZ ;  /* 0x0000001a1d1d7224 */ /* 0x004fe400078e02ff */
[----:B------:R-:W-:-:S04]  /*28a0*/  IMAD.WIDE.U32 R14, R26, R28, R14 ;  /* 0x0000001c1a0e7225 */ /* 0x000fc800078e000e */
[----:B------:R-:W-:Y:S02]  /*28b0*/  IMAD R32, R27, R28, R29 ;  /* 0x0000001c1b207224 */ /* 0x000fe400078e021d */
[----:B------:R-:W2:Y:S04]  /*28c0*/  LDG.E.64 R26, desc[UR10][R30.64] ;  /* 0x0000000a1e1a7981 */ /* 0x000ea8000c1e1b00 */
[----:B------:R-:W2:Y:S01]  /*28d0*/  LDL.64 R28, [UR7+0x20] ;  /* 0x00002007ff1c7983 */ /* 0x000ea20008100a00 */
[----:B------:R-:W-:Y:S01]  /*28e0*/  IADD3 R15, PT, PT, R15, R32, RZ ;  /* 0x000000200f0f7210 */ /* 0x000fe20007ffe0ff */
        /* <DEDUP_REMOVED lines=8> */
[----:B------:R-:W-:-:S03]  /*2970*/  IMAD.X R33, R29, 0x1, R35, P1 ;  /* 0x000000011d217824 */ /* 0x000fc600008e0623 */
        /* <DEDUP_REMOVED lines=13> */
.L_x_8971:
        /* <DEDUP_REMOVED lines=9> */
[----:B------:R-:W-:Y:S01]  /*2ae0*/  ULEA UR7, UR4, UR15, 0x3 ;  /* 0x0000000f04077291 */ /* 0x000fe2000f8e18ff */
[----:B------:R-:W-:Y:S02]  /*2af0*/  IMAD.MOV.U32 R27, RZ, RZ, R23 ;  /* 0x000000ffff1b7224 */ /* 0x000fe400078e0017 */
[----:B------:R-:W-:Y:S02]  /*2b00*/  IMAD R29, R25, UR4, R28 ;  /* 0x00000004191d7c24 */ /* 0x000fe4000f8e021c */
[----:B------:R-:W-:-:S04]  /*2b10*/  IMAD.WIDE.U32 R26, R24, UR4, R26 ;  /* 0x00000004181a7c25 */ /* 0x000fc8000f8e001a */
[----:B------:R-:W2:Y:S01]  /*2b20*/  LDL.64 R30, [UR7+0x20] ;  /* 0x00002007ff1e7983 */ /* 0x000ea20008100a00 */
[----:B------:R-:W-:Y:S02]  /*2b30*/  IADD3 R29, PT, PT, R27, R29, RZ ;  /* 0x0000001d1b1d7210 */ /* 0x000fe40007ffe0ff */
        /* <DEDUP_REMOVED lines=17> */
.L_x_8972:
[----:B------:R-:W-:Y:S05]  /*2c50*/  BRA.U UP1, `(.L_x_8968) ;  /* 0x00000001013c7547 */ /* 0x000fea000b800000 */
[----:B------:R-:W-:Y:S01]  /*2c60*/  MOV R22, R12 ;  /* 0x0000000c00167202 */ /* 0x000fe20000000f00 */
[C---:B0-----:R-:W-:Y:S02]  /*2c70*/  IMAD R26, R24.reuse, UR5, RZ ;  /* 0x00000005181a7c24 */ /* 0x041fe4000f8e02ff */
[----:B------:R-:W-:Y:S02]  /*2c80*/  IMAD.U32 R12, RZ, RZ, UR4 ;  /* 0x00000004ff0c7e24 */ /* 0x000fe4000f8e00ff */
[----:B------:R-:W-:-:S03]  /*2c90*/  IMAD.WIDE.U32 R22, R24, UR4, R22 ;  /* 0x0000000418167c25 */ /* 0x000fc6000f8e0016 */
[----:B------:R-:W-:Y:S01]  /*2ca0*/  LEA R12, R12, R1, 0x3 ;  /* 0x000000010c0c7211 */ /* 0x000fe200078e18ff */
[----:B------:R-:W-:Y:S01]  /*2cb0*/  IMAD R13, R25, UR4, R26 ;  /* 0x00000004190d7c24 */ /* 0x000fe2000f8e021a */
[----:B------:R-:W-:-:S04]  /*2cc0*/  LEA R24, P1, R22, UR12, 0x3 ;  /* 0x0000000c16187c11 */ /* 0x000fc8000f8218ff */
[----:B------:R-:W-:-:S04]  /*2cd0*/  IADD3 R13, PT, PT, R23, R13, RZ ;  /* 0x0000000d170d7210 */ /* 0x000fc80007ffe0ff */
[----:B------:R-:W-:Y:S02]  /*2ce0*/  LEA.HI.X R25, R22, UR13, R13, 0x3, P1 ;  /* 0x0000000d16197c11 */ /* 0x000fe400088f1c0d */
[----:B------:R-:W2:Y:S04]  /*2cf0*/  LDL.64 R12, [R12+0x18] ;  /* 0x000018000c0c7983 */ /* 0x000ea80000100a00 */
[----:B------:R-:W2:Y:S02]  /*2d00*/  LDG.E.64 R22, desc[UR10][R24.64] ;  /* 0x0000000a18167981 */ /* 0x000ea4000c1e1b00 */
[----:B--2---:R-:W-:Y:S02]  /*2d10*/  IMAD R23, R23, R12, RZ ;  /* 0x0000000c17177224 */ /* 0x004fe400078e02ff */
[----:B------:R-:W-:-:S04]  /*2d20*/  IMAD.WIDE.U32 R14, R12, R22, R14 ;  /* 0x000000160c0e7225 */ /* 0x000fc800078e000e */
[----:B------:R-:W-:-:S05]  /*2d30*/  IMAD R23, R13, R22, R23 ;  /* 0x000000160d177224 */ /* 0x000fca00078e0217 */
[----:B------:R-:W-:-:S07]  /*2d40*/  IADD3 R15, PT, PT, R15, R23, RZ ;  /* 0x000000170f0f7210 */ /* 0x000fce0007ffe0ff */
.L_x_8968:
[----:B------:R-:W-:Y:S05]  /*2d50*/  BSYNC.RECONVERGENT B0 ;  /* 0x0000000000007941 */ /* 0x000fea0003800200 */
.L_x_8967:
[----:B------:R-:W1:Y:S01]  /*2d60*/  LDCU UR14, c[0x0][0x380] ;  /* 0x00007000ff0e77ac */ /* 0x000e620008000800 */
[----:B------:R-:W-:Y:S01]  /*2d70*/  IADD3 R12, PT, PT, R2, 0x180, RZ ;  /* 0x00000180020c7810 */ /* 0x000fe20007ffe0ff */
        /* <DEDUP_REMOVED lines=35> */
.L_x_8976:
        /* <DEDUP_REMOVED lines=72> */
.L_x_8975:
        /* <DEDUP_REMOVED lines=13> */
[C---:B------:R-:W-:Y:S01]  /*3500*/  LEA R30, P1, R26.reuse, UR12, 0x3 ;  /* 0x0000000c1a1e7c11 */ /* 0x040fe2000f8218ff */
[----:B------:R-:W2:Y:S03]  /*3510*/  LDL.64 R36, [UR7+0x30] ;  /* 0x00003007ff247983 */ /* 0x000ea60008100a00 */
[----:B------:R-:W-:Y:S02]  /*3520*/  IADD3 R27, PT, PT, R27, R29, RZ ;  /* 0x0000001d1b1b7210 */ /* 0x000fe40007ffe0ff */
[----:B------:R-:W3:Y:S02]  /*3530*/  LDL.64 R28, [UR7+0x18] ;  /* 0x00001807ff1c7983 */ /* 0x000ee40008100a00 */
[----:B------:R-:W-:-:S05]  /*3540*/  LEA.HI.X R31, R26, UR13, R27, 0x3, P1 ;  /* 0x0000000d1a1f7c11 */ /* 0x000fca00088f1c1b */
[----:B------:R-:W3:Y:S02]  /*3550*/  LDG.E.64 R26, desc[UR10][R30.64] ;  /* 0x0000000a1e1a7981 */ /* 0x000ee4000c1e1b00 */
[----:B---3--:R-:W-:Y:S01]  /*3560*/  IMAD R35, R27, R28, RZ ;  /* 0x0000001c1b237224 */ /* 0x008fe200078e02ff */
[----:B------:R-:W-:Y:S01]  /*3570*/  SHF.L.U32 R27, R25, 0x3, RZ ;  /* 0x00000003191b7819 */ /* 0x000fe200000006ff */
[----:B------:R-:W-:-:S04]  /*3580*/  IMAD.WIDE.U32 R12, R28, R26, R12 ;  /* 0x0000001a1c0c7225 */ /* 0x000fc800078e000c */
[----:B------:R-:W-:Y:S02]  /*3590*/  IMAD R35, R29, R26, R35 ;  /* 0x0000001a1d237224 */ /* 0x000fe400078e0223 */
[----:B------:R-:W-:-:S04]  /*35a0*/  IMAD.WIDE.U32 R28, R24, 0x8, RZ ;  /* 0x00000008181c7825 */ /* 0x000fc800078e00ff */
[----:B------:R-:W-:Y:S01]  /*35b0*/  IMAD.IADD R29, R29, 0x1, R27 ;  /* 0x000000011d1d7824 */ /* 0x000fe200078e021b */
[----:B------:R-:W-:-:S04]  /*35c0*/  IADD3 R32, P1, PT, R30, R28, RZ ;  /* 0x0000001c1e207210 */ /* 0x000fc80007f3e0ff */
[----:B------:R-:W-:Y:S02]  /*35d0*/  IADD3.X R33, PT, PT, R31, R29, RZ, P1, !PT ;  /* 0x0000001d1f217210 */ /* 0x000fe40000ffe4ff */
[----:B------:R-:W3:Y:S04]  /*35e0*/  LDL.64 R30, [UR7+0x20] ;  /* 0x00002007ff1e7983 */ /* 0x000ee80008100a00 */
[----:B------:R-:W3:Y:S01]  /*35f0*/  LDG.E.64 R26, desc[UR10][R32.64] ;  /* 0x0000000a201a7981 */ /* 0x000ee2000c1e1b00 */
[----:B------:R-:W-:Y:S01]  /*3600*/  IADD3 R13, PT, PT, R13, R35, RZ ;  /* 0x000000230d0d7210 */ /* 0x000fe20007ffe0ff */
[----:B---3--:R-:W-:Y:S02]  /*3610*/  IMAD R35, R27, R30, RZ ;  /* 0x0000001e1b237224 */ /* 0x008fe400078e02ff */
[----:B------:R-:W-:-:S04]  /*3620*/  IMAD.WIDE.U32 R12, R30, R26, R12 ;  /* 0x0000001a1e0c7225 */ /* 0x000fc800078e000c */
[----:B------:R-:W-:Y:S01]  /*3630*/  IMAD R35, R31, R26, R35 ;  /* 0x0000001a1f237224 */ /* 0x000fe200078e0223 */
[----:B------:R-:W-:-:S04]  /*3640*/  IADD3 R26, P1, PT, R32, R28, RZ ;  /* 0x0000001c201a7210 */ /* 0x000fc80007f3e0ff */
[-C--:B------:R-:W-:Y:S02]  /*3650*/  IADD3.X R27, PT, PT, R33, R29.reuse, RZ, P1, !PT ;  /* 0x0000001d211b7210 */ /* 0x080fe40000ffe4ff */
[----:B------:R-:W-:Y:S01]  /*3660*/  IADD3 R28, P1, PT, R26, R28, RZ ;  /* 0x0000001c1a1c7210 */ /* 0x000fe20007f3e0ff */
[----:B------:R-:W3:Y:S04]  /*3670*/  LDL.64 R32, [UR7+0x28] ;  /* 0x00002807ff207983 */ /* 0x000ee80008100a00 */
[----:B------:R-:W3:Y:S01]  /*3680*/  LDG.E.64 R30, desc[UR10][R26.64] ;  /* 0x0000000a1a1e7981 */ /* 0x000ee2000c1e1b00 */
[----:B------:R-:W-:-:S06]  /*3690*/  IADD3.X R29, PT, PT, R27, R29, RZ, P1, !PT ;  /* 0x0000001d1b1d7210 */ /* 0x000fcc0000ffe4ff */
        /* <DEDUP_REMOVED lines=12> */
.L_x_8977:
        /* <DEDUP_REMOVED lines=32> */
.L_x_8978:
[----:B------:R-:W-:Y:S05]  /*3960*/  BRA.U UP1, `(.L_x_8974) ;  /* 0x00000001013c7547 */ /* 0x000fea000b800000 */
[----:B------:R-:W-:Y:S01]  /*3970*/  MOV R22, R10 ;  /* 0x0000000a00167202 */ /* 0x000fe20000000f00 */
[----:B0-----:R-:W-:Y:S01]  /*3980*/  IMAD R26, R24, UR5, RZ ;  /* 0x00000005181a7c24 */ /* 0x001fe2000f8e02ff */
[----:B------:R-:W-:-:S03]  /*3990*/  MOV R10, UR4 ;  /* 0x00000004000a7c02 */ /* 0x000fc60008000f00 */
[----:B------:R-:W-:Y:S01]  /*39a0*/  IMAD.WIDE.U32 R22, R24, UR4, R22 ;  /* 0x0000000418167c25 */ /* 0x000fe2000f8e0016 */
[----:B------:R-:W-:-:S03]  /*39b0*/  LEA R10, R10, R1, 0x3 ;  /* 0x000000010a0a7211 */ /* 0x000fc600078e18ff */
[----:B------:R-:W-:Y:S01]  /*39c0*/  IMAD R11, R25, UR4, R26 ;  /* 0x00000004190b7c24 */ /* 0x000fe2000f8e021a */
[----:B------:R-:W-:-:S03]  /*39d0*/  LEA R24, P1, R22, UR12, 0x3 ;  /* 0x0000000c16187c11 */ /* 0x000fc6000f8218ff */
[----:B------:R-:W-:-:S05]  /*39e0*/  IMAD.IADD R11, R23, 0x1, R11 ;  /* 0x00000001170b7824 */ /* 0x000fca00078e020b */
[----:B------:R-:W-:Y:S02]  /*39f0*/  LEA.HI.X R25, R22, UR13, R11, 0x3, P1 ;  /* 0x0000000d16197c11 */ /* 0x000fe400088f1c0b */
[----:B------:R-:W2:Y:S04]  /*3a00*/  LDL.64 R10, [R10+0x18] ;  /* 0x000018000a0a7983 */ /* 0x000ea80000100a00 */
[----:B------:R-:W2:Y:S02]  /*3a10*/  LDG.E.64 R22, desc[UR10][R24.64] ;  /* 0x0000000a18167981 */ /* 0x000ea4000c1e1b00 */
[----:B--2---:R-:W-:Y:S02]  /*3a20*/  IMAD R23, R23, R10, RZ ;  /* 0x0000000a17177224 */ /* 0x004fe400078e02ff */
[----:B------:R-:W-:-:S04]  /*3a30*/  IMAD.WIDE.U32 R12, R10, R22, R12 ;  /* 0x000000160a0c7225 */ /* 0x000fc800078e000c */
[----:B------:R-:W-:-:S05]  /*3a40*/  IMAD R23, R11, R22, R23 ;  /* 0x000000160b177224 */ /* 0x000fca00078e0217 */
[----:B------:R-:W-:-:S07]  /*3a50*/  IADD3 R13, PT, PT, R13, R23, RZ ;  /* 0x000000170d0d7210 */ /* 0x000fce0007ffe0ff */
.L_x_8974:
[----:B------:R-:W-:Y:S05]  /*3a60*/  BSYNC.RECONVERGENT B0 ;  /* 0x0000000000007941 */ /* 0x000fea0003800200 */
.L_x_8973:
[----:B------:R-:W-:Y:S01]  /*3a70*/  UIADD3 UR4, UPT, UPT, -UR6, UR14, URZ ;  /* 0x0000000e06047290 */ /* 0x000fe2000fffe1ff */
[----:B------:R-:W-:Y:S01]  /*3a80*/  IADD3 R10, PT, PT, R2, 0x200, RZ ;  /* 0x00000200020a7810 */ /* 0x000fe20007ffe0ff */
[----:B------:R-:W-:Y:S04]  /*3a90*/  BSSY.RECONVERGENT B0, `(.L_x_8979) ;  /* 0x00000cd000007945 */ /* 0x000fe80003800200 */
        /* <DEDUP_REMOVED lines=19> */
[----:B------:R-:W-:-:S05]  /*3bd0*/  IMAD.WIDE.U32 R8, R8, UR8, RZ ;  /* 0x0000000808087c25 */ /* 0x000fca000f8e00ff */
[----:B------:R-:W-:Y:S01]  /*3be0*/  IADD3 R23, PT, PT, R9, R23, RZ ;  /* 0x0000001709177210 */ /* 0x000fe20007ffe0ff */
[----:B------:R-:W-:Y:S06]  /*3bf0*/  BRA.U !UP1, `(.L_x_8981) ;  /* 0x00000005094c7547 */ /* 0x000fec000b800000 */
[----:B------:R-:W1:Y:S01]  /*3c00*/  LDCU.64 UR18, c[0x0][0x3e0] ;  /* 0x00007c00ff1277ac */ /* 0x000e620008000a00 */
        /* <DEDUP_REMOVED lines=8> */
[----:B-1----:R-:W-:Y:S02]  /*3c90*/  USHF.L.U64.HI UR17, UR18, 0x3, UR19 ;  /* 0x0000000312117899 */ /* 0x002fe40008010213 */
[----:B------:R-:W-:Y:S02]  /*3ca0*/  USHF.L.U32 UR20, UR18, 0x3, URZ ;  /* 0x0000000312147899 */ /* 0x000fe400080006ff */
[----:B------:R-:W-:-:S12]  /*3cb0*/  USHF.L.U64.HI UR9, UR18, 0x6, UR19 ;  /* 0x0000000612097899 */ /* 0x000fd80008010213 */
.L_x_8982:
[----:B0-----:R-:W2:Y:S01]  /*3cc0*/  LDL.64 R24, [R34+-0x10] ;  /* 0xfffff00022187983 */ /* 0x001ea20000100a00 */
[----:B------:R-:W-:-:S03]  /*3cd0*/  IADD3 R28, P1, PT, R36, UR20, RZ ;  /* 0x00000014241c7c10 */ /* 0x000fc6000ff3e0ff */
[----:B------:R-:W2:Y:S01]  /*3ce0*/  LDG.E.64 R26, desc[UR10][R36.64] ;  /* 0x0000000a241a7981 */ /* 0x000ea2000c1e1b00 */
[----:B------:R-:W-:-:S03]  /*3cf0*/  IADD3.X R29, PT, PT, R37, UR17, RZ, P1, !PT ;  /* 0x00000011251d7c10 */ /* 0x000fc60008ffe4ff */
[----:B------:R-:W3:Y:S04]  /*3d00*/  LDL.64 R32, [R34+-0x8] ;  /* 0xfffff80022207983 */ /* 0x000ee80000100a00 */
        /* <DEDUP_REMOVED lines=8> */
[----:B------:R-:W-:-:S03]  /*3d90*/  IADD3 R28, P1, PT, R24, UR20, RZ ;  /* 0x00000014181c7c10 */ /* 0x000fc6000ff3e0ff */
[-C--:B------:R-:W-:Y:S02]  /*3da0*/  IMAD R29, R33, R30.reuse, R27 ;  /* 0x0000001e211d7224 */ /* 0x080fe400078e021b */
[----:B------:R-:W-:Y:S01]  /*3db0*/  IMAD.WIDE.U32 R10, R32, R30, R10 ;  /* 0x0000001e200a7225 */ /* 0x000fe200078e000a */
[----:B------:R-:W2:Y:S04]  /*3dc0*/  LDG.E.64 R26, desc[UR10][R24.64] ;  /* 0x0000000a181a7981 */ /* 0x000ea8000c1e1b00 */
[----:B------:R-:W2:Y:S01]  /*3dd0*/  LDL.64 R30, [R34] ;  /* 0x00000000221e7983 */ /* 0x000ea20000100a00 */
[----:B------:R-:W-:Y:S02]  /*3de0*/  IADD3 R11, PT, PT, R11, R29, RZ ;  /* 0x0000001d0b0b7210 */ /* 0x000fe40007ffe0ff */
[----:B------:R-:W-:-:S02]  /*3df0*/  IADD3.X R29, PT, PT, R25, UR17, RZ, P1, !PT ;  /* 0x00000011191d7c10 */ /* 0x000fc40008ffe4ff */
[----:B------:R-:W3:Y:S04]  /*3e00*/  LDL.64 R24, [R34+0x8] ;  /* 0x0000080022187983 */ /* 0x000ee80000100a00 */
[----:B------:R-:W3:Y:S01]  /*3e10*/  LDG.E.64 R32, desc[UR10][R28.64] ;  /* 0x0000000a1c207981 */ /* 0x000ee2000c1e1b00 */
[----:B--2---:R-:W-:Y:S02]  /*3e20*/  IMAD R27, R27, R30, RZ ;  /* 0x0000001e1b1b7224 */ /* 0x004fe400078e02ff */
[----:B------:R-:W-:-:S04]  /*3e30*/  IMAD.WIDE.U32 R10, R30, R26, R10 ;  /* 0x0000001a1e0a7225 */ /* 0x000fc800078e000a */
[----:B------:R-:W-:Y:S01]  /*3e40*/  IMAD R27, R31, R26, R27 ;  /* 0x0000001a1f1b7224 */ /* 0x000fe200078e021b */
[----:B------:R-:W-:Y:S01]  /*3e50*/  IADD3 R26, P1, PT, R28, UR20, RZ ;  /* 0x000000141c1a7c10 */ /* 0x000fe2000ff3e0ff */
[----:B---3--:R-:W-:-:S03]  /*3e60*/  IMAD R31, R33, R24, RZ ;  /* 0x00000018211f7224 */ /* 0x008fc600078e02ff */
[----:B------:R-:W-:Y:S02]  /*3e70*/  IADD3 R11, PT, PT, R11, R27, RZ ;  /* 0x0000001b0b0b7210 */ /* 0x000fe40007ffe0ff */
[----:B------:R-:W-:Y:S01]  /*3e80*/  IADD3.X R27, PT, PT, R29, UR17, RZ, P1, !PT ;  /* 0x000000111d1b7c10 */ /* 0x000fe20008ffe4ff */
[-C--:B------:R-:W-:Y:S01]  /*3e90*/  IMAD R31, R25, R32.reuse, R31 ;  /* 0x00000020191f7224 */ /* 0x080fe200078e021f */
[----:B------:R-:W2:Y:S01]  /*3ea0*/  LDL.64 R28, [R34+0x10] ;  /* 0x00001000221c7983 */ /* 0x000ea20000100a00 */
[----:B------:R-:W-:Y:S01]  /*3eb0*/  IMAD.WIDE.U32 R10, R24, R32, R10 ;  /* 0x00000020180a7225 */ /* 0x000fe200078e000a */
[----:B------:R-:W-:Y:S02]  /*3ec0*/  IADD3 R30, P1, PT, R26, UR20, RZ ;  /* 0x000000141a1e7c10 */ /* 0x000fe4000ff3e0ff */
[----:B------:R-:W2:Y:S02]  /*3ed0*/  LDG.E.64 R24, desc[UR10][R26.64] ;  /* 0x0000000a1a187981 */ /* 0x000ea4000c1e1b00 */
[----:B------:R-:W-:-:S02]  /*3ee0*/  IADD3 R11, PT, PT, R11, R31, RZ ;  /* 0x0000001f0b0b7210 */ /* 0x000fc40007ffe0ff */
[----:B------:R-:W-:-:S05]  /*3ef0*/  IADD3.X R31, PT, PT, R27, UR17, RZ, P1, !PT ;  /* 0x000000111b1f7c10 */ /* 0x000fca0008ffe4ff */
[----:B------:R-:W3:Y:S04]  /*3f00*/  LDG.E.64 R32, desc[UR10][R30.64] ;  /* 0x0000000a1e207981 */ /* 0x000ee8000c1e1b00 */
[----:B------:R-:W3:Y:S01]  /*3f10*/  LDL.64 R26, [R34+0x18] ;  /* 0x00001800221a7983 */ /* 0x000ee20000100a00 */
[----:B--2---:R-:W-:Y:S02]  /*3f20*/  IMAD R25, R25, R28, RZ ;  /* 0x0000001c19197224 */ /* 0x004fe400078e02ff */
[----:B------:R-:W-:-:S04]  /*3f30*/  IMAD.WIDE.U32 R10, R28, R24, R10 ;  /* 0x000000181c0a7225 */ /* 0x000fc800078e000a */
[----:B------:R-:W-:Y:S01]  /*3f40*/  IMAD R25, R29, R24, R25 ;  /* 0x000000181d197224 */ /* 0x000fe200078e0219 */
[----:B------:R-:W-:-:S03]  /*3f50*/  IADD3 R24, P1, PT, R30, UR20, RZ ;  /* 0x000000141e187c10 */ /* 0x000fc6000ff3e0ff */
[----:B------:R-:W-:Y:S01]  /*3f60*/  IMAD.IADD R11, R11, 0x1, R25 ;  /* 0x000000010b0b7824 */ /* 0x000fe200078e0219 */
        /* <DEDUP_REMOVED lines=10> */
[----:B------:R-:W-:Y:S01]  /*4010*/  IADD3 R11, PT, PT, R11, R29, RZ ;  /* 0x0000001d0b0b7210 */ /* 0x000fe20007ffe0ff */
[----:B------:R-:W-:-:S04]  /*4020*/  UIADD3 UR7, UP1, UPT, UR7, -0x8, URZ ;  /* 0xfffffff807077890 */ /* 0x000fc8000ff3e0ff */
[----:B------:R-:W-:Y:S02]  /*4030*/  UIADD3.X UR8, UPT, UPT, UR8, -0x1, URZ, UP1, !UPT ;  /* 0xffffffff08087890 */ /* 0x000fe40008ffe4ff */
[----:B------:R-:W-:Y:S01]  /*4040*/  UISETP.NE.U32.AND UP1, UPT, UR7, URZ, UPT ;  /* 0x000000ff0700728c */ /* 0x000fe2000bf25070 */
[----:B------:R-:W-:-:S03]  /*4050*/  MOV R29, UR18 ;  /* 0x00000012001d7c02 */ /* 0x000fc60008000f00 */
[----:B------:R-:W-:Y:S01]  /*4060*/  UISETP.NE.AND.EX UP1, UPT, UR8, URZ, UPT, UP1 ;  /* 0x000000ff0800728c */ /* 0x000fe2000bf25310 */
[----:B------:R-:W-:Y:S01]  /*4070*/  LEA R36, P1, R29, R36, 0x6 ;  /* 0x000000241d247211 */ /* 0x000fe200078230ff */
[----:B0-----:R-:W-:-:S03]  /*4080*/  VIADD R34, R34, 0x40 ;  /* 0x0000004022227836 */ /* 0x001fc60000000000 */
[----:B------:R-:W-:Y:S01]  /*4090*/  IADD3.X R37, PT, PT, R37, UR9, RZ, P1, !PT ;  /* 0x0000000925257c10 */ /* 0x000fe20008ffe4ff */
        /* <DEDUP_REMOVED lines=8> */
[----:B------:R-:W-:Y:S06]  /*4120*/  BRA.U UP1, `(.L_x_8982) ;  /* 0xfffffff901e47547 */ /* 0x000fec000b83ffff */
.L_x_8981:
        /* <DEDUP_REMOVED lines=19> */
[----:B---3--:R-:W-:Y:S02]  /*4260*/  IMAD R35, R27, R28, RZ ;  /* 0x0000001c1b237224 */ /* 0x008fe400078e02ff */
[----:B------:R-:W-:Y:S01]  /*4270*/  IMAD.WIDE.U32 R10, R28, R26, R10 ;  /* 0x0000001a1c0a7225 */ /* 0x000fe200078e000a */
[----:B------:R-:W-:-:S03]  /*4280*/  SHF.L.U32 R27, R25, 0x3, RZ ;  /* 0x00000003191b7819 */ /* 0x000fc600000006ff */
[----:B------:R-:W-:Y:S02]  /*4290*/  IMAD R35, R29, R26, R35 ;  /* 0x0000001a1d237224 */ /* 0x000fe400078e0223 */
[----:B------:R-:W-:-:S05]  /*42a0*/  IMAD.WIDE.U32 R28, R24, 0x8, RZ ;  /* 0x00000008181c7825 */ /* 0x000fca00078e00ff */
[----:B------:R-:W-:Y:S02]  /*42b0*/  IADD3 R29, PT, PT, R29, R27, RZ ;  /* 0x0000001b1d1d7210 */ /* 0x000fe40007ffe0ff */
[----:B------:R-:W-:-:S05]  /*42c0*/  IADD3 R32, P1, PT, R30, R28, RZ ;  /* 0x0000001c1e207210 */ /* 0x000fca0007f3e0ff */
[----:B------:R-:W-:Y:S02]  /*42d0*/  IMAD.X R33, R31, 0x1, R29, P1 ;  /* 0x000000011f217824 */ /* 0x000fe400008e061d */
        /* <DEDUP_REMOVED lines=13> */
[----:B------:R-:W-:Y:S01]  /*43b0*/  IADD3 R11, PT, PT, R11, R35, RZ ;  /* 0x000000230b0b7210 */ /* 0x000fe20007ffe0ff */
        /* <DEDUP_REMOVED lines=10> */
.L_x_8983:
        /* <DEDUP_REMOVED lines=32> */
.L_x_8984:
[----:B------:R-:W-:Y:S05]  /*4660*/  BRA.U UP1, `(.L_x_8980) ;  /* 0x00000001013c7547 */ /* 0x000fea000b800000 */
[----:B------:R-:W-:Y:S01]  /*4670*/  MOV R22, R8 ;  /* 0x0000000800167202 */ /* 0x000fe20000000f00 */
[----:B0-----:R-:W-:Y:S01]  /*4680*/  IMAD R26, R24, UR5, RZ ;  /* 0x00000005181a7c24 */ /* 0x001fe2000f8e02ff */
[----:B------:R-:W-:-:S03]  /*4690*/  MOV R8, UR4 ;  /* 0x0000000400087c02 */ /* 0x000fc60008000f00 */
[----:B------:R-:W-:-:S04]  /*46a0*/  IMAD.WIDE.U32 R22, R24, UR4, R22 ;  /* 0x0000000418167c25 */ /* 0x000fc8000f8e0016 */
[----:B------:R-:W-:Y:S01]  /*46b0*/  IMAD R9, R25, UR4, R26 ;  /* 0x0000000419097c24 */ /* 0x000fe2000f8e021a */
[----:B------:R-:W-:Y:S01]  /*46c0*/  LEA R24, P1, R22, UR12, 0x3 ;  /* 0x0000000c16187c11 */ /* 0x000fe2000f8218ff */
[----:B------:R-:W-:-:S03]  /*46d0*/  IMAD.U32 R8, R8, 0x8, R1 ;  /* 0x0000000808087824 */ /* 0x000fc600078e0001 */
        /* <DEDUP_REMOVED lines=8> */
.L_x_8980:
[----:B------:R-:W-:Y:S05]  /*4760*/  BSYNC.RECONVERGENT B0 ;  /* 0x0000000000007941 */ /* 0x000fea0003800200 */
.L_x_8979:
        /* <DEDUP_REMOVED lines=37> */
.L_x_8988:
        /* <DEDUP_REMOVED lines=10> */
[----:B------:R-:W-:-:S03]  /*4a60*/  IADD3.X R25, PT, PT, R29, UR17, RZ, P1, !PT ;  /* 0x000000111d197c10 */ /* 0x000fc60008ffe4ff */
[----:B------:R-:W-:Y:S02]  /*4a70*/  IMAD.IADD R9, R9, 0x1, R27 ;  /* 0x0000000109097824 */ /* 0x000fe400078e021b */
[----:B---3--:R-:W-:Y:S02]  /*4a80*/  IMAD R27, R31, R32, RZ ;  /* 0x000000201f1b7224 */ /* 0x008fe400078e02ff */
[----:B------:R-:W-:Y:S01]  /*4a90*/  IMAD.WIDE.U32 R8, R32, R30, R8 ;  /* 0x0000001e20087225 */ /* 0x000fe200078e0008 */
[----:B------:R-:W-:-:S03]  /*4aa0*/  IADD3 R28, P1, PT, R24, UR20, RZ ;  /* 0x00000014181c7c10 */ /* 0x000fc6000ff3e0ff */
[----:B------:R-:W-:Y:S02]  /*4ab0*/  IMAD R29, R33, R30, R27 ;  /* 0x0000001e211d7224 */ /* 0x000fe400078e021b */
[----:B------:R-:W2:Y:S04]  /*4ac0*/  LDG.E.64 R26, desc[UR10][R24.64] ;  /* 0x0000000a181a7981 */ /* 0x000ea8000c1e1b00 */
[----:B------:R-:W2:Y:S01]  /*4ad0*/  LDL.64 R30, [R34] ;  /* 0x00000000221e7983 */ /* 0x000ea20000100a00 */
[----:B------:R-:W-:Y:S02]  /*4ae0*/  IADD3 R9, PT, PT, R9, R29, RZ ;  /* 0x0000001d09097210 */ /* 0x000fe40007ffe0ff */
[----:B------:R-:W-:Y:S02]  /*4af0*/  IADD3.X R29, PT, PT, R25, UR17, RZ, P1, !PT ;  /* 0x00000011191d7c10 */ /* 0x000fe40008ffe4ff */
[----:B------:R-:W3:Y:S04]  /*4b00*/  LDL.64 R24, [R34+0x8] ;  /* 0x0000080022187983 */ /* 0x000ee80000100a00 */
[----:B------:R-:W3:Y:S01]  /*4b10*/  LDG.E.64 R32, desc[UR10][R28.64] ;  /* 0x0000000a1c207981 */ /* 0x000ee2000c1e1b00 */
[----:B--2---:R-:W-:-:S02]  /*4b20*/  IMAD R27, R27, R30, RZ ;  /* 0x0000001e1b1b7224 */ /* 0x004fc400078e02ff */
        /* <DEDUP_REMOVED lines=21> */
[----:B------:R-:W-:Y:S01]  /*4c80*/  IADD3.X R25, PT, PT, R31, UR17, RZ, P1, !PT ;  /* 0x000000111f197c10 */ /* 0x000fe20008ffe4ff */
[-C--:B------:R-:W-:Y:S01]  /*4c90*/  IMAD.WIDE.U32 R8, R26, R32.reuse, R8 ;  /* 0x000000201a087225 */ /* 0x080fe200078e0008 */
[----:B------:R-:W2:Y:S03]  /*4ca0*/  LDL.64 R30, [R34+0x20] ;  /* 0x00002000221e7983 */ /* 0x000ea60000100a00 */
[----:B------:R-:W-:Y:S01]  /*4cb0*/  IMAD R29, R27, R32, R29 ;  /* 0x000000201b1d7224 */ /* 0x000fe200078e021d */
[----:B------:R-:W-:Y:S01]  /*4cc0*/  IADD3 R32, P1, PT, R24, UR20, RZ ;  /* 0x0000001418207c10 */ /* 0x000fe2000ff3e0ff */
[----:B------:R-:W2:Y:S03]  /*4cd0*/  LDG.E.64 R26, desc[UR10][R24.64] ;  /* 0x0000000a181a7981 */ /* 0x000ea6000c1e1b00 */
[----:B------:R-:W-:-:S06]  /*4ce0*/  IADD3.X R33, PT, PT, R25, UR17, RZ, P1, !PT ;  /* 0x0000001119217c10 */ /* 0x000fcc0008ffe4ff */
[----:B------:R-:W3:Y:S04]  /*4cf0*/  LDG.E.64 R32, desc[UR10][R32.64] ;  /* 0x0000000a20207981 */ /* 0x000ee8000c1e1b00 */
[----:B------:R0:W3:Y:S01]  /*4d00*/  LDL.64 R24, [R34+0x28] ;  /* 0x0000280022187983 */ /* 0x0000e20000100a00 */
[----:B------:R-:W-:Y:S01]  /*4d10*/  UIADD3 UR7, UP1, UPT, UR7, -0x8, URZ ;  /* 0xfffffff807077890 */ /* 0x000fe2000ff3e0ff */
[----:B------:R-:W-:-:S03]  /*4d20*/  IMAD.IADD R9, R9, 0x1, R29 ;  /* 0x0000000109097824 */ /* 0x000fc600078e021d */
[----:B------:R-:W-:Y:S02]  /*4d30*/  UIADD3.X UR8, UPT, UPT, UR8, -0x1, URZ, UP1, !UPT ;  /* 0xffffffff08087890 */ /* 0x000fe40008ffe4ff */
[----:B------:R-:W-:Y:S01]  /*4d40*/  UISETP.NE.U32.AND UP1, UPT, UR7, URZ, UPT ;  /* 0x000000ff0700728c */ /* 0x000fe2000bf25070 */
[----:B------:R-:W-:-:S03]  /*4d50*/  MOV R29, UR18 ;  /* 0x00000012001d7c02 */ /* 0x000fc60008000f00 */
[----:B------:R-:W-:Y:S01]  /*4d60*/  UISETP.NE.AND.EX UP1, UPT, UR8, URZ, UPT, UP1 ;  /* 0x000000ff0800728c */ /* 0x000fe2000bf25310 */
[----:B------:R-:W-:Y:S02]  /*4d70*/  LEA R36, P1, R29, R36, 0x6 ;  /* 0x000000241d247211 */ /* 0x000fe400078230ff */
[----:B0-----:R-:W-:Y:S02]  /*4d80*/  IADD3 R34, PT, PT, R34, 0x40, RZ ;  /* 0x0000004022227810 */ /* 0x001fe40007ffe0ff */
        /* <DEDUP_REMOVED lines=10> */
.L_x_8987:
        /* <DEDUP_REMOVED lines=8> */
[C---:B0-----:R-:W-:Y:S01]  /*4eb0*/  IMAD R28, R24.reuse, UR5, RZ ;  /* 0x00000005181c7c24 */ /* 0x041fe2000f8e02ff */
[----:B------:R-:W-:Y:S01]  /*4ec0*/  ULEA UR7, UR4, UR15, 0x3 ;  /* 0x0000000f04077291 */ /* 0x000fe2000f8e18ff */
[----:B------:R-:W-:Y:S02]  /*4ed0*/  IMAD.MOV.U32 R22, RZ, RZ, R4 ;  /* 0x000000ffff167224 */ /* 0x000fe400078e0004 */
[----:B------:R-:W-:Y:S02]  /*4ee0*/  IMAD R29, R25, UR4, R28 ;  /* 0x00000004191d7c24 */ /* 0x000fe4000f8e021c */
[----:B------:R-:W-:-:S04]  /*4ef0*/  IMAD.WIDE.U32 R26, R24, UR4, R22 ;  /* 0x00000004181a7c25 */ /* 0x000fc8000f8e0016 */
[----:B------:R-:W2:Y:S01]  /*4f00*/  LDL.64 R36, [UR7+0x30] ;  /* 0x00003007ff247983 */ /* 0x000ea20008100a00 */
[----:B------:R-:W-:Y:S02]  /*4f10*/  IADD3 R27, PT, PT, R27, R29, RZ ;  /* 0x0000001d1b1b7210 */ /* 0x000fe40007ffe0ff */
[C---:B------:R-:W-:Y:S01]  /*4f20*/  LEA R30, P1, R26.reuse, UR12, 0x3 ;  /* 0x0000000c1a1e7c11 */ /* 0x040fe2000f8218ff */
[----:B------:R-:W3:Y:S03]  /*4f30*/  LDL.64 R28, [UR7+0x18] ;  /* 0x00001807ff1c7983 */ /* 0x000ee60008100a00 */
        /* <DEDUP_REMOVED lines=16> */
[----:B------:R-:W-:-:S05]  /*5040*/  IADD3 R26, P1, PT, R32, R28, RZ ;  /* 0x0000001c201a7210 */ /* 0x000fca0007f3e0ff */
[----:B------:R-:W-:Y:S01]  /*5050*/  IMAD.X R27, R33, 0x1, R29, P1 ;  /* 0x00000001211b7824 */ /* 0x000fe200008e061d */
        /* <DEDUP_REMOVED lines=16> */
.L_x_8989:
        /* <DEDUP_REMOVED lines=32> */
.L_x_8990:
        /* <DEDUP_REMOVED lines=16> */
.L_x_8986:
[----:B------:R-:W-:Y:S05]  /*5460*/  BSYNC.RECONVERGENT B0 ;  /* 0x0000000000007941 */ /* 0x000fea0003800200 */
.L_x_8985:
[----:B------:R-:W1:Y:S01]  /*5470*/  LDCU UR20, c[0x0][0x398] ;  /* 0x00007300ff1477ac */ /* 0x000e620008000800 */
[----:B------:R-:W-:Y:S01]  /*5480*/  IADD3 R4, PT, PT, R2, 0x300, RZ ;  /* 0x0000030002047810 */ /* 0x000fe20007ffe0ff */
[----:B------:R-:W-:Y:S01]  /*5490*/  BSSY.RECONVERGENT B0, `(.L_x_8991) ;  /* 0x00000cc000007945 */ /* 0x000fe20003800200 */
[----:B------:R-:W-:Y:S02]  /*54a0*/  CS2R R32, SRZ ;  /* 0x0000000000207805 */ /* 0x000fe4000001ff00 */
[----:B------:R-:W-:Y:S01]  /*54b0*/  ISETP.GE.U32.OR P1, PT, R4, UR14, !P0 ;  /* 0x0000000e04007c0c */ /* 0x000fe2000c726470 */
[----:B-1----:R-:W-:Y:S02]  /*54c0*/  ULOP3.LUT UR21, UR20, 0x7, URZ, 0xc0, !UPT ;  /* 0x0000000714157892 */ /* 0x002fe4000f8ec0ff */
[----:B------:R-:W-:-:S10]  /*54d0*/  ULOP3.LUT UR22, UR20, 0x3, URZ, 0xc0, !UPT ;  /* 0x0000000314167892 */ /* 0x000fd4000f8ec0ff */
[----:B------:R-:W-:Y:S05]  /*54e0*/  @P1 BRA `(.L_x_8992) ;  /* 0x0000000c00181947 */ /* 0x000fea0003800000 */
[----:B------:R-:W1:Y:S01]  /*54f0*/  LDCU UR7, c[0x0][0x39c] ;  /* 0x00007380ff0777ac */ /* 0x000e620008000800 */
[----:B------:R-:W-:-:S04]  /*5500*/  UISETP.GE.U32.AND UP0, UPT, UR20, 0x1, UPT ;  /* 0x000000011400788c */ /* 0x000fc8000bf06070 */
[----:B-1----:R-:W-:-:S09]  /*5510*/  UISETP.GE.AND.EX UP0, UPT, UR7, URZ, UPT, UP0 ;  /* 0x000000ff0700728c */ /* 0x002fd2000bf06300 */
[----:B------:R-:W-:Y:S05]  /*5520*/  BRA.U !UP0, `(.L_x_8992) ;  /* 0x0000000d08087547 */ /* 0x000fea000b800000 */
[----:B------:R-:W1:Y:S01]  /*5530*/  LDCU.64 UR8, c[0x0][0x390] ;  /* 0x00007200ff0877ac */ /* 0x000e620008000a00 */
[----:B------:R-:W-:Y:S01]  /*5540*/  CS2R R32, SRZ ;  /* 0x0000000000207805 */ /* 0x000fe2000001ff00 */
[----:B------:R-:W-:Y:S02]  /*5550*/  UISETP.GE.U32.AND UP1, UPT, UR20, 0x8, UPT ;  /* 0x000000081400788c */ /* 0x000fe4000bf26070 */
        /* <DEDUP_REMOVED lines=22> */
.L_x_8994:
[----:B------:R-:W2:Y:S01]  /*56c0*/  LDL.64 R22, [R34+-0x10] ;  /* 0xfffff00022167983 */ /* 0x000ea20000100a00 */
[----:B------:R-:W-:-:S03]  /*56d0*/  IADD3 R26, P1, PT, R36, UR19, RZ ;  /* 0x00000013241a7c10 */ /* 0x000fc6000ff3e0ff */
[----:B0-----:R-:W2:Y:S01]  /*56e0*/  LDG.E.64 R24, desc[UR10][R36.64] ;  /* 0x0000000a24187981 */ /* 0x001ea2000c1e1b00 */
        /* <DEDUP_REMOVED lines=26> */
[-C--:B------:R-:W-:Y:S02]  /*5890*/  IMAD R31, R23, R32.reuse, R31 ;  /* 0x00000020171f7224 */ /* 0x080fe400078e021f */
[----:B------:R-:W-:Y:S01]  /*58a0*/  IMAD.WIDE.U32 R22, R22, R32, R28 ;  /* 0x0000002016167225 */ /* 0x000fe200078e001c */
[----:B------:R-:W-:Y:S01]  /*58b0*/  IADD3 R30, P1, PT, R24, UR19, RZ ;  /* 0x00000013181e7c10 */ /* 0x000fe2000ff3e0ff */
[----:B------:R-:W2:Y:S04]  /*58c0*/  LDG.E.64 R26, desc[UR10][R24.64] ;  /* 0x0000000a181a7981 */ /* 0x000ea8000c1e1b00 */
[----:B------:R-:W2:Y:S01]  /*58d0*/  LDL.64 R28, [R34+0x10] ;  /* 0x00001000221c7983 */ /* 0x000ea20000100a00 */
[----:B------:R-:W-:-:S02]  /*58e0*/  IADD3 R23, PT, PT, R23, R31, RZ ;  /* 0x0000001f17177210 */ /* 0x000fc40007ffe0ff */
[----:B------:R-:W-:Y:S02]  /*58f0*/  IADD3.X R31, PT, PT, R25, UR18, RZ, P1, !PT ;  /* 0x00000012191f7c10 */ /* 0x000fe40008ffe4ff */
        /* <DEDUP_REMOVED lines=34> */
[----:B------:R-:W-:Y:S06]  /*5b20*/  BRA.U UP1, `(.L_x_8994) ;  /* 0xfffffff901e47547 */ /* 0x000fec000b83ffff */
.L_x_8993:
[----:B------:R-:W-:Y:S05]  /*5b30*/  BRA.U !UP0, `(.L_x_8992) ;  /* 0x0000000508847547 */ /* 0x000fea000b800000 */
[----:B------:R-:W1:Y:S01]  /*5b40*/  LDC.64 R22, c[0x0][0x3e0] ;  /* 0x0000f800ff167b82 */ /* 0x000e620000000a00 */
[----:B------:R-:W-:Y:S02]  /*5b50*/  UISETP.GE.U32.AND UP0, UPT, UR21, 0x4, UPT ;  /* 0x000000041500788c */ /* 0x000fe4000bf06070 */
[----:B------:R-:W-:Y:S02]  /*5b60*/  UISETP.NE.U32.AND UP1, UPT, UR22, URZ, UPT ;  /* 0x000000ff1600728c */ /* 0x000fe4000bf25070 */
[----:B------:R-:W-:Y:S02]  /*5b70*/  UISETP.GE.U32.AND.EX UP0, UPT, URZ, URZ, UPT, UP0 ;  /* 0x000000ffff00728c */ /* 0x000fe4000bf06100 */
[----:B------:R-:W-:-:S07]  /*5b80*/  UISETP.NE.AND.EX UP1, UPT, URZ, URZ, UPT, UP1 ;  /* 0x000000ffff00728c */ /* 0x000fce000bf25310 */
[----:B------:R-:W-:Y:S05]  /*5b90*/  BRA.U !UP0, `(.L_x_8995) ;  /* 0x0000000108ac7547 */ /* 0x000fea000b800000 */
[----:B------:R-:W-:Y:S01]  /*5ba0*/  MOV R4, R6 ;  /* 0x0000000600047202 */ /* 0x000fe20000000f00 */
[----:B-1----:R-:W-:Y:S01]  /*5bb0*/  IMAD R26, R22, UR5, RZ ;  /* 0x00000005161a7c24 */ /* 0x002fe2000f8e02ff */
[----:B------:R-:W-:-:S03]  /*5bc0*/  ULEA UR7, UR4, UR15, 0x3 ;  /* 0x0000000f04077291 */ /* 0x000fc6000f8e18ff */
[----:B0-----:R-:W-:-:S04]  /*5bd0*/  IMAD.WIDE.U32 R24, R22, UR4, R4 ;  /* 0x0000000416187c25 */ /* 0x001fc8000f8e0004 */
[----:B------:R-:W-:Y:S01]  /*5be0*/  IMAD R27, R23, UR4, R26 ;  /* 0x00000004171b7c24 */ /* 0x000fe2000f8e021a */
[C---:B------:R-:W-:Y:S01]  /*5bf0*/  LEA R30, P1, R24.reuse, UR12, 0x3 ;  /* 0x0000000c181e7c11 */ /* 0x040fe2000f8218ff */
[----:B------:R-:W2:Y:S03]  /*5c00*/  LDL.64 R28, [UR7+0x18] ;  /* 0x00001807ff1c7983 */ /* 0x000ea60008100a00 */
[----:B------:R-:W-:Y:S01]  /*5c10*/  IADD3 R25, PT, PT, R25, R27, RZ ;  /* 0x0000001b19197210 */ /* 0x000fe20007ffe0ff */
[----:B------:R-:W3:Y:S03]  /*5c20*/  LDL.64 R36, [UR7+0x30] ;  /* 0x00003007ff247983 */ /* 0x000ee60008100a00 */
[----:B------:R-:W-:-:S05]  /*5c30*/  LEA.HI.X R31, R24, UR13, R25, 0x3, P1 ;  /* 0x0000000d181f7c11 */ /* 0x000fca00088f1c19 */
[----:B------:R-:W2:Y:S02]  /*5c40*/  LDG.E.64 R26, desc[UR10][R30.64] ;  /* 0x0000000a1e1a7981 */ /* 0x000ea4000c1e1b00 */
[----:B--2---:R-:W-:Y:S02]  /*5c50*/  IMAD R35, R27, R28, RZ ;  /* 0x0000001c1b237224 */ /* 0x004fe400078e02ff */
[----:B------:R-:W-:-:S04]  /*5c60*/  IMAD.WIDE.U32 R24, R28, R26, R32 ;  /* 0x0000001a1c187225 */ /* 0x000fc800078e0020 */
[----:B------:R-:W-:Y:S02]  /*5c70*/  IMAD R35, R29, R26, R35 ;  /* 0x0000001a1d237224 */ /* 0x000fe400078e0223 */
[----:B------:R-:W-:-:S04]  /*5c80*/  IMAD.WIDE.U32 R28, R22, 0x8, RZ ;  /* 0x00000008161c7825 */ /* 0x000fc800078e00ff */
[----:B------:R-:W-:Y:S01]  /*5c90*/  IMAD.SHL.U32 R27, R23, 0x8, RZ ;  /* 0x00000008171b7824 */ /* 0x000fe200078e00ff */
[----:B------:R-:W-:-:S04]  /*5ca0*/  IADD3 R32, P1, PT, R30, R28, RZ ;  /* 0x0000001c1e207210 */ /* 0x000fc80007f3e0ff */
[----:B------:R-:W-:-:S04]  /*5cb0*/  IADD3 R29, PT, PT, R29, R27, RZ ;  /* 0x0000001b1d1d7210 */ /* 0x000fc80007ffe0ff */
[----:B------:R-:W-:Y:S02]  /*5cc0*/  IADD3.X R33, PT, PT, R31, R29, RZ, P1, !PT ;  /* 0x0000001d1f217210 */ /* 0x000fe40000ffe4ff */
[----:B------:R-:W2:Y:S04]  /*5cd0*/  LDL.64 R30, [UR7+0x20] ;  /* 0x00002007ff1e7983 */ /* 0x000ea80008100a00 */
[----:B------:R-:W2:Y:S01]  /*5ce0*/  LDG.E.64 R26, desc[UR10][R32.64] ;  /* 0x0000000a201a7981 */ /* 0x000ea2000c1e1b00 */
[----:B------:R-:W-:Y:S01]  /*5cf0*/  IADD3 R25, PT, PT, R25, R35, RZ ;  /* 0x0000002319197210 */ /* 0x000fe20007ffe0ff */
[----:B--2---:R-:W-:Y:S02]  /*5d00*/  IMAD R35, R27, R30, RZ ;  /* 0x0000001e1b237224 */ /* 0x004fe400078e02ff */
[----:B------:R-:W-:-:S04]  /*5d10*/  IMAD.WIDE.U32 R24, R30, R26, R24 ;  /* 0x0000001a1e187225 */ /* 0x000fc800078e0018 */
[----:B------:R-:W-:Y:S01]  /*5d20*/  IMAD R35, R31, R26, R35 ;  /* 0x0000001a1f237224 */ /* 0x000fe200078e0223 */
[----:B------:R-:W-:-:S04]  /*5d30*/  IADD3 R26, P1, PT, R32, R28, RZ ;  /* 0x0000001c201a7210 */ /* 0x000fc80007f3e0ff */
[-C--:B------:R-:W-:Y:S02]  /*5d40*/  IADD3.X R27, PT, PT, R33, R29.reuse, RZ, P1, !PT ;  /* 0x0000001d211b7210 */ /* 0x080fe40000ffe4ff */
[----:B------:R-:W-:Y:S01]  /*5d50*/  IADD3 R28, P1, PT, R26, R28, RZ ;  /* 0x0000001c1a1c7210 */ /* 0x000fe20007f3e0ff */
[----:B------:R-:W2:Y:S04]  /*5d60*/  LDL.64 R32, [UR7+0x28] ;  /* 0x00002807ff207983 */ /* 0x000ea80008100a00 */
[----:B------:R-:W2:Y:S01]  /*5d70*/  LDG.E.64 R30, desc[UR10][R26.64] ;  /* 0x0000000a1a1e7981 */ /* 0x000ea2000c1e1b00 */
[----:B------:R-:W-:-:S06]  /*5d80*/  IADD3.X R29, PT, PT, R27, R29, RZ, P1, !PT ;  /* 0x0000001d1b1d7210 */ /* 0x000fcc0000ffe4ff */
[----:B------:R-:W3:Y:S01]  /*5d90*/  LDG.E.64 R28, desc[UR10][R28.64] ;  /* 0x0000000a1c1c7981 */ /* 0x000ee2000c1e1b00 */
[----:B------:R-:W-:Y:S01]  /*5da0*/  IMAD.IADD R25, R25, 0x1, R35 ;  /* 0x0000000119197824 */ /* 0x000fe200078e0223 */
        /* <DEDUP_REMOVED lines=10> */
.L_x_8995:
[----:B------:R-:W-:Y:S05]  /*5e50*/  BRA.U !UP1, `(.L_x_8992) ;  /* 0x0000000109bc7547 */ /* 0x000fea000b800000 */
[----:B------:R-:W-:Y:S02]  /*5e60*/  UISETP.NE.U32.AND UP0, UPT, UR22, 0x1, UPT ;  /* 0x000000011600788c */ /* 0x000fe4000bf05070 */
[----:B------:R-:W-:Y:S02]  /*5e70*/  ULOP3.LUT UR7, UR20, 0x1, URZ, 0xc0, !UPT ;  /* 0x0000000114077892 */ /* 0x000fe4000f8ec0ff */
[----:B------:R-:W-:Y:S02]  /*5e80*/  UISETP.NE.AND.EX UP0, UPT, URZ, URZ, UPT, UP0 ;  /* 0x000000ffff00728c */ /* 0x000fe4000bf05300 */
[----:B------:R-:W-:-:S04]  /*5e90*/  UISETP.NE.U32.AND UP1, UPT, UR7, 0x1, UPT ;  /* 0x000000010700788c */ /* 0x000fc8000bf25070 */
[----:B------:R-:W-:-:S03]  /*5ea0*/  UISETP.NE.U32.AND.EX UP1, UPT, URZ, URZ, UPT, UP1 ;  /* 0x000000ffff00728c */ /* 0x000fc6000bf25110 */
[----:B------:R-:W-:Y:S08]  /*5eb0*/  BRA.U !UP0, `(.L_x_8996) ;  /* 0x0000000108647547 */ /* 0x000ff0000b800000 */
[----:B0-----:R-:W-:Y:S01]  /*5ec0*/  MOV R24, R6 ;  /* 0x0000000600187202 */ /* 0x001fe20000000f00 */
[C---:B-1----:R-:W-:Y:S01]  /*5ed0*/  IMAD R26, R22.reuse, UR5, RZ ;  /* 0x00000005161a7c24 */ /* 0x042fe2000f8e02ff */
        /* <DEDUP_REMOVED lines=23> */
.L_x_8996:
[----:B------:R-:W-:Y:S05]  /*6050*/  BRA.U UP1, `(.L_x_8992) ;  /* 0x00000001013c7547 */ /* 0x000fea000b800000 */
[----:B------:R-:W-:Y:S01]  /*6060*/  MOV R7, R5 ;  /* 0x0000000500077202 */ /* 0x000fe20000000f00 */
[C---:B-1----:R-:W-:Y:S02]  /*6070*/  IMAD R4, R22.reuse, UR5, RZ ;  /* 0x0000000516047c24 */ /* 0x042fe4000f8e02ff */
[----:B------:R-:W-:-:S04]  /*6080*/  IMAD.WIDE.U32 R6, R22, UR4, R6 ;  /* 0x0000000416067c25 */ /* 0x000fc8000f8e0006 */
[----:B------:R-:W-:Y:S01]  /*6090*/  IMAD R5, R23, UR4, R4 ;  /* 0x0000000417057c24 */ /* 0x000fe2000f8e0204 */
[----:B------:R-:W-:Y:S02]  /*60a0*/  MOV R4, UR4 ;  /* 0x0000000400047c02 */ /* 0x000fe40008000f00 */
[----:B------:R-:W-:Y:S02]  /*60b0*/  LEA R22, P1, R6, UR12, 0x3 ;  /* 0x0000000c06167c11 */ /* 0x000fe4000f8218ff */
[----:B------:R-:W-:Y:S02]  /*60c0*/  IADD3 R5, PT, PT, R7, R5, RZ ;  /* 0x0000000507057210 */ /* 0x000fe40007ffe0ff */
        /* <DEDUP_REMOVED lines=8> */
.L_x_8992:
[----:B------:R-:W-:Y:S05]  /*6150*/  BSYNC.RECONVERGENT B0 ;  /* 0x0000000000007941 */ /* 0x000fea0003800200 */
.L_x_8991:
[----:B------:R-:W-:Y:S01]  /*6160*/  IADD3 R4, PT, PT, R2, 0x380, RZ ;  /* 0x0000038002047810 */ /* 0x000fe20007ffe0ff */
[----:B------:R-:W-:Y:S03]  /*6170*/  BSSY.RECONVERGENT B0, `(.L_x_8997) ;  /* 0x00000c9000007945 */ /* 0x000fe60003800200 */
[----:B------:R-:W-:Y:S02]  /*6180*/  ISETP.GE.U32.OR P0, PT, R4, UR14, !P0 ;  /* 0x0000000e04007c0c */ /* 0x000fe4000c706470 */
[----:B------:R-:W-:-:S11]  /*6190*/  CS2R R4, SRZ ;  /* 0x0000000000047805 */ /* 0x000fd6000001ff00 */
[----:B------:R-:W-:Y:S05]  /*61a0*/  @P0 BRA `(.L_x_8998) ;  /* 0x0000000c00140947 */ /* 0x000fea0003800000 */
[----:B------:R-:W2:Y:S01]  /*61b0*/  LDCU UR7, c[0x0][0x39c] ;  /* 0x00007380ff0777ac */ /* 0x000ea20008000800 */
[----:B------:R-:W-:-:S04]  /*61c0*/  UISETP.GE.U32.AND UP0, UPT, UR20, 0x1, UPT ;  /* 0x000000011400788c */ /* 0x000fc8000bf06070 */
[----:B--2---:R-:W-:-:S09]  /*61d0*/  UISETP.GE.AND.EX UP0, UPT, UR7, URZ, UPT, UP0 ;  /* 0x000000ff0700728c */ /* 0x004fd2000bf06300 */
[----:B------:R-:W-:Y:S05]  /*61e0*/  BRA.U !UP0, `(.L_x_8998) ;  /* 0x0000000d08047547 */ /* 0x000fea000b800000 */
[----:B------:R-:W2:Y:S01]  /*61f0*/  LDCU.64 UR8, c[0x0][0x390] ;  /* 0x00007200ff0877ac */ /* 0x000ea20008000a00 */
[----:B------:R-:W-:Y:S02]  /*6200*/  UISETP.GE.U32.AND UP1, UPT, UR20, 0x8, UPT ;  /* 0x000000081400788c */ /* 0x000fe4000bf26070 */
[----:B------:R-:W-:Y:S02]  /*6210*/  UISETP.NE.U32.AND UP0, UPT, UR21, URZ, UPT ;  /* 0x000000ff1500728c */ /* 0x000fe4000bf05070 */
[----:B------:R-:W-:Y:S01]  /*6220*/  UISETP.GE.U32.AND.EX UP1, UPT, UR7, URZ, UPT, UP1 ;  /* 0x000000ff0700728c */ /* 0x000fe2000bf26110 */
[----:B------:R-:W-:Y:S01]  /*6230*/  UMOV UR4, URZ ;  /* 0x000000ff00047c82 */ /* 0x000fe20008000000 */
[----:B------:R-:W-:Y:S01]  /*6240*/  UISETP.NE.AND.EX UP0, UPT, URZ, URZ, UPT, UP0 ;  /* 0x000000ffff00728c */ /* 0x000fe2000bf05300 */
[----:B------:R-:W-:Y:S01]  /*6250*/  UMOV UR5, URZ ;  /* 0x000000ff00057c82 */ /* 0x000fe20008000000 */
[----:B--2---:R-:W-:-:S04]  /*6260*/  IMAD R5, R21, UR8, RZ ;  /* 0x0000000815057c24 */ /* 0x004fc8000f8e02ff */
[C---:B------:R-:W-:Y:S01]  /*6270*/  IMAD R7, R20.reuse, UR9, R5 ;  /* 0x0000000914077c24 */ /* 0x040fe2000f8e0205 */
[----:B------:R-:W-:Y:S01]  /*6280*/  CS2R R4, SRZ ;  /* 0x0000000000047805 */ /* 0x000fe2000001ff00 */
[----:B------:R-:W-:-:S05]  /*6290*/  IMAD.WIDE.U32 R20, R20, UR8, RZ ;  /* 0x0000000814147c25 */ /* 0x000fca000f8e00ff */
[----:B------:R-:W-:Y:S01]  /*62a0*/  IADD3 R7, PT, PT, R21, R7, RZ ;  /* 0x0000000715077210 */ /* 0x000fe20007ffe0ff */
[----:B------:R-:W-:Y:S06]  /*62b0*/  BRA.U !UP1, `(.L_x_8999) ;  /* 0x0000000509487547 */ /* 0x000fec000b800000 */
[----:B------:R-:W2:Y:S01]  /*62c0*/  LDCU.64 UR16, c[0x0][0x3e0] ;  /* 0x00007c00ff1077ac */ /* 0x000ea20008000a00 */
[C---:B------:R-:W-:Y:S02]  /*62d0*/  LEA R34, P0, R20.reuse, UR12, 0x3 ;  /* 0x0000000c14227c11 */ /* 0x040fe4000f8018ff */
[----:B------:R-:W-:Y:S01]  /*62e0*/  CS2R R4, SRZ ;  /* 0x0000000000047805 */ /* 0x000fe2000001ff00 */
[----:B------:R-:W-:Y:S01]  /*62f0*/  ULOP3.LUT UR4, UR20, 0xfffffff8, URZ, 0xc0, !UPT ;  /* 0xfffffff814047892 */ /* 0x000fe2000f8ec0ff */
[----:B------:R-:W-:Y:S01]  /*6300*/  LEA.HI.X R35, R20, UR13, R7, 0x3, P0 ;  /* 0x0000000d14237c11 */ /* 0x000fe200080f1c07 */
[----:B------:R-:W-:-:S05]  /*6310*/  ULOP3.LUT UR5, UR7, 0x7fffffff, URZ, 0xc0, !UPT ;  /* 0x7fffffff07057892 */ /* 0x000fca000f8ec0ff */
[----:B------:R-:W-:Y:S02]  /*6320*/  UMOV UR7, UR4 ;  /* 0x0000000400077c82 */ /* 0x000fe40008000000 */
[----:B------:R-:W-:Y:S01]  /*6330*/  UMOV UR8, UR5 ;  /* 0x0000000500087c82 */ /* 0x000fe20008000000 */
[----:B--2---:R-:W-:Y:S02]  /*6340*/  USHF.L.U64.HI UR18, UR16, 0x3, UR17 ;  /* 0x0000000310127899 */ /* 0x004fe40008010211 */
[----:B------:R-:W-:Y:S02]  /*6350*/  USHF.L.U32 UR19, UR16, 0x3, URZ ;  /* 0x0000000310137899 */ /* 0x000fe400080006ff */
[----:B------:R-:W-:-:S12]  /*6360*/  USHF.L.U64.HI UR9, UR16, 0x6, UR17 ;  /* 0x0000000610097899 */ /* 0x000fd80008010211 */
.L_x_9000:
[----:B-1----:R-:W2:Y:S01]  /*6370*/  LDL.64 R22, [R0+-0x10] ;  /* 0xfffff00000167983 */ /* 0x002ea20000100a00 */
[----:B------:R-:W-:-:S03]  /*6380*/  IADD3 R26, P0, PT, R34, UR19, RZ ;  /* 0x00000013221a7c10 */ /* 0x000fc6000ff1e0ff */
[----:B0-----:R-:W2:Y:S01]  /*6390*/  LDG.E.64 R24, desc[UR10][R34.64] ;  /* 0x0000000a22187981 */ /* 0x001ea2000c1e1b00 */
[----:B------:R-:W-:-:S03]  /*63a0*/  IADD3.X R27, PT, PT, R35, UR18, RZ, P0, !PT ;  /* 0x00000012231b7c10 */ /* 0x000fc600087fe4ff */
[----:B------:R-:W3:Y:S04]  /*63b0*/  LDL.64 R30, [R0+-0x8] ;  /* 0xfffff800001e7983 */ /* 0x000ee80000100a00 */
[----:B------:R-:W3:Y:S04]  /*63c0*/  LDG.E.64 R28, desc[UR10][R26.64] ;  /* 0x0000000a1a1c7981 */ /* 0x000ee8000c1e1b00 */
[----:B------:R-:W4:Y:S01]  /*63d0*/  LDL.64 R36, [R0+0x8] ;  /* 0x0000080000247983 */ /* 0x000f220000100a00 */
[----:B--2---:R-:W-:Y:S02]  /*63e0*/  IMAD R25, R25, R22, RZ ;  /* 0x0000001619197224 */ /* 0x004fe400078e02ff */
[----:B------:R-:W-:Y:S01]  /*63f0*/  IMAD.WIDE.U32 R4, R22, R24, R4 ;  /* 0x0000001816047225 */ /* 0x000fe200078e0004 */
[----:B------:R-:W-:-:S03]  /*6400*/  IADD3 R22, P0, PT, R26, UR19, RZ ;  /* 0x000000131a167c10 */ /* 0x000fc6000ff1e0ff */
[----:B------:R-:W-:Y:S01]  /*6410*/  IMAD R25, R23, R24, R25 ;  /* 0x0000001817197224 */ /* 0x000fe200078e0219 */
[----:B------:R-:W-:-:S04]  /*6420*/  IADD3.X R23, PT, PT, R27, UR18, RZ, P0, !PT ;  /* 0x000000121b177c10 */ /* 0x000fc800087fe4ff */
[----:B------:R-:W-:Y:S01]  /*6430*/  IADD3 R5, PT, PT, R5, R25, RZ ;  /* 0x0000001905057210 */ /* 0x000fe20007ffe0ff */
[----:B---3--:R-:W-:Y:S01]  /*6440*/  IMAD R25, R29, R30, RZ ;  /* 0x0000001e1d197224 */ /* 0x008fe200078e02ff */
[----:B------:R0:W2:Y:S03]  /*6450*/  LDG.E.64 R26, desc[UR10][R22.64] ;  /* 0x0000000a161a7981 */ /* 0x0000a6000c1e1b00 */
[-C--:B------:R-:W-:Y:S02]  /*6460*/  IMAD R24, R31, R28.reuse, R25 ;  /* 0x0000001c1f187224 */ /* 0x080fe400078e0219 */
[----:B------:R-:W-:Y:S01]  /*6470*/  IMAD.WIDE.U32 R4, R30, R28, R4 ;  /* 0x0000001c1e047225 */ /* 0x000fe200078e0004 */
[----:B------:R-:W-:Y:S01]  /*6480*/  IADD3 R30, P0, PT, R22, UR19, RZ ;  /* 0x00000013161e7c10 */ /* 0x000fe2000ff1e0ff */
[----:B------:R-:W2:Y:S03]  /*6490*/  LDL.64 R28, [R0] ;  /* 0x00000000001c7983 */ /* 0x000ea60000100a00 */
[----:B------:R-:W-:-:S02]  /*64a0*/  IADD3.X R31, PT, PT, R23, UR18, RZ, P0, !PT ;  /* 0x00000012171f7c10 */ /* 0x000fc400087fe4ff */
[----:B------:R-:W-:-:S03]  /*64b0*/  IADD3 R5, PT, PT, R5, R24, RZ ;  /* 0x0000001805057210 */ /* 0x000fc60007ffe0ff */
[----:B------:R-:W4:Y:S01]  /*64c0*/  LDG.E.64 R24, desc[UR10][R30.64] ;  /* 0x0000000a1e187981 */ /* 0x000f22000c1e1b00 */
[----:B0-----:R-:W-:-:S04]  /*64d0*/  IADD3 R22, P0, PT, R30, UR19, RZ ;  /* 0x000000131e167c10 */ /* 0x001fc8000ff1e0ff */
[----:B------:R-:W-:Y:S01]  /*64e0*/  IADD3.X R23, PT, PT, R31, UR18, RZ, P0, !PT ;  /* 0x000000121f177c10 */ /* 0x000fe200087fe4ff */
[----:B--2---:R-:W-:Y:S02]  /*64f0*/  IMAD R27, R27, R28, RZ ;  /* 0x0000001c1b1b7224 */ /* 0x004fe400078e02ff */
[----:B------:R-:W-:-:S04]  /*6500*/  IMAD.WIDE.U32 R4, R28, R26, R4 ;  /* 0x0000001a1c047225 */ /* 0x000fc800078e0004 */
[----:B------:R-:W-:Y:S02]  /*6510*/  IMAD R27, R29, R26, R27 ;  /* 0x0000001a1d1b7224 */ /* 0x000fe400078e021b */
[----:B----4-:R-:W-:Y:S01]  /*6520*/  IMAD R25, R25, R36, RZ ;  /* 0x0000002419197224 */ /* 0x010fe200078e02ff */
[----:B------:R-:W2:Y:S02]  /*6530*/  LDL.64 R28, [R0+0x10] ;  /* 0x00001000001c7983 */ /* 0x000ea40000100a00 */
[----:B------:R-:W-:Y:S01]  /*6540*/  IADD3 R5, PT, PT, R5, R27, RZ ;  /* 0x0000001b05057210 */ /* 0x000fe20007ffe0ff */
[-C--:B------:R-:W-:Y:S01]  /*6550*/  IMAD R25, R37, R24.reuse, R25 ;  /* 0x0000001825197224 */ /* 0x080fe200078e0219 */
[----:B------:R0:W2:Y:S01]  /*6560*/  LDG.E.64 R26, desc[UR10][R22.64] ;  /* 0x0000000a161a7981 */ /* 0x0000a2000c1e1b00 */
[----:B------:R-:W-:Y:S01]  /*6570*/  IMAD.WIDE.U32 R4, R36, R24, R4 ;  /* 0x0000001824047225 */ /* 0x000fe200078e0004 */
[----:B------:R-:W-:Y:S02]  /*6580*/  IADD3 R24, P0, PT, R22, UR19, RZ ;  /* 0x0000001316187c10 */ /* 0x000fe4000ff1e0ff */
[----:B------:R-:W3:Y:S01]  /*6590*/  LDL.64 R36, [R0+0x18] ;  /* 0x0000180000247983 */ /* 0x000ee20000100a00 */
[----:B------:R-:W-:Y:S01]  /*65a0*/  IMAD.IADD R5, R5, 0x1, R25 ;  /* 0x0000000105057824 */ /* 0x000fe200078e0219 */
[----:B------:R-:W-:-:S05]  /*65b0*/  IADD3.X R25, PT, PT, R23, UR18, RZ, P0, !PT ;  /* 0x0000001217197c10 */ /* 0x000fca00087fe4ff */
[----:B------:R-:W3:Y:S01]  /*65c0*/  LDG.E.64 R30, desc[UR10][R24.64] ;  /* 0x0000000a181e7981 */ /* 0x000ee2000c1e1b00 */
[----:B0-----:R-:W-:-:S04]  /*65d0*/  IADD3 R22, P0, PT, R24, UR19, RZ ;  /* 0x0000001318167c10 */ /* 0x001fc8000ff1e0ff */
[----:B------:R-:W-:-:S05]  /*65e0*/  IADD3.X R23, PT, PT, R25, UR18, RZ, P0, !PT ;  /* 0x0000001219177c10 */ /* 0x000fca00087fe4ff */
[----:B------:R-:W4:Y:S01]  /*65f0*/  LDG.E.64 R24, desc[UR10][R22.64] ;  /* 0x0000000a16187981 */ /* 0x000f22000c1e1b00 */
[----:B--2---:R-:W-:Y:S02]  /*6600*/  IMAD R27, R27, R28, RZ ;  /* 0x0000001c1b1b7224 */ /* 0x004fe400078e02ff */
[----:B------:R-:W-:-:S04]  /*6610*/  IMAD.WIDE.U32 R4, R28, R26, R4 ;  /* 0x0000001a1c047225 */ /* 0x000fc800078e0004 */
[----:B------:R-:W-:Y:S02]  /*6620*/  IMAD R27, R29, R26, R27 ;  /* 0x0000001a1d1b7224 */ /* 0x000fe400078e021b */
[----:B------:R-:W4:Y:S03]  /*6630*/  LDL.64 R28, [R0+0x20] ;  /* 0x00002000001c7983 */ /* 0x000f260000100a00 */
[----:B------:R-:W-:Y:S01]  /*6640*/  IADD3 R5, PT, PT, R5, R27, RZ ;  /* 0x0000001b05057210 */ /* 0x000fe20007ffe0ff */
[----:B---3--:R-:W-:Y:S02]  /*6650*/  IMAD R27, R31, R36, RZ ;  /* 0x000000241f1b7224 */ /* 0x008fe400078e02ff */
[----:B------:R-:W-:-:S04]  /*6660*/  IMAD.WIDE.U32 R4, R36, R30, R4 ;  /* 0x0000001e24047225 */ /* 0x000fc800078e0004 */
[----:B------:R-:W-:Y:S01]  /*6670*/  IMAD R26, R37, R30, R27 ;  /* 0x0000001e251a7224 */ /* 0x000fe200078e021b */
[----:B------:R-:W-:Y:S01]  /*6680*/  IADD3 R30, P0, PT, R22, UR19, RZ ;  /* 0x00000013161e7c10 */ /* 0x000fe2000ff1e0ff */
[----:B------:R0:W2:Y:S03]  /*6690*/  LDL.64 R36, [R0+0x28] ;  /* 0x0000280000247983 */ /* 0x0000a60000100a00 */
[----:B------:R-:W-:-:S06]  /*66a0*/  IADD3.X R31, PT, PT, R23, UR18, RZ, P0, !PT ;  /* 0x00000012171f7c10 */ /* 0x000fcc00087fe4ff */
[----:B------:R-:W2:Y:S01]  /*66b0*/  LDG.E.64 R30, desc[UR10][R30.64] ;  /* 0x0000000a1e1e7981 */ /* 0x000ea2000c1e1b00 */
[----:B------:R-:W-:Y:S01]  /*66c0*/  IADD3 R5, PT, PT, R5, R26, RZ ;  /* 0x0000001a05057210 */ /* 0x000fe20007ffe0ff */
[----:B------:R-:W-:-:S04]  /*66d0*/  UIADD3 UR7, UP1, UPT, UR7, -0x8, URZ ;  /* 0xfffffff807077890 */ /* 0x000fc8000ff3e0ff */
[----:B------:R-:W-:Y:S02]  /*66e0*/  UIADD3.X UR8, UPT, UPT, UR8, -0x1, URZ, UP1, !UPT ;  /* 0xffffffff08087890 */ /* 0x000fe40008ffe4ff */
[----:B------:R-:W-:-:S04]  /*66f0*/  UISETP.NE.U32.AND UP1, UPT, UR7, URZ, UPT ;  /* 0x000000ff0700728c */ /* 0x000fc8000bf25070 */
[----:B------:R-:W-:Y:S01]  /*6700*/  UISETP.NE.AND.EX UP1, UPT, UR8, URZ, UPT, UP1 ;  /* 0x000000ff0800728c */ /* 0x000fe2000bf25310 */
[----:B0-----:R-:W-:Y:S02]  /*6710*/  VIADD R0, R0, 0x40 ;  /* 0x0000004000007836 */ /* 0x001fe40000000000 */
[----:B----4-:R-:W-:Y:S02]  /*6720*/  IMAD R25, R25, R28, RZ ;  /* 0x0000001c19197224 */ /* 0x010fe400078e02ff */
[----:B------:R-:W-:-:S04]  /*6730*/  IMAD.WIDE.U32 R4, R28, R24, R4 ;  /* 0x000000181c047225 */ /* 0x000fc800078e0004 */
[----:B------:R-:W-:-:S05]  /*6740*/  IMAD R25, R29, R24, R25 ;  /* 0x000000181d197224 */ /* 0x000fca00078e0219 */
[----:B------:R-:W-:Y:S02]  /*6750*/  IADD3 R5, PT, PT, R5, R25, RZ ;  /* 0x0000001905057210 */ /* 0x000fe40007ffe0ff */
[----:B------:R-:W-:-:S04]  /*6760*/  MOV R25, UR16 ;  /* 0x0000001000197c02 */ /* 0x000fc80008000f00 */
[----:B------:R-:W-:Y:S01]  /*6770*/  LEA R34, P0, R25, R34, 0x6 ;  /* 0x0000002219227211 */ /* 0x000fe200078030ff */
[----:B--2---:R-:W-:Y:S02]  /*6780*/  IMAD R23, R31, R36, RZ ;  /* 0x000000241f177224 */ /* 0x004fe400078e02ff */
[----:B------:R-:W-:-:S04]  /*6790*/  IMAD.WIDE.U32 R4, R36, R30, R4 ;  /* 0x0000001e24047225 */ /* 0x000fc800078e0004 */
[----:B------:R-:W-:Y:S01]  /*67a0*/  IMAD R23, R37, R30, R23 ;  /* 0x0000001e25177224 */ /* 0x000fe200078e0217 */
[----:B------:R-:W-:-:S04]  /*67b0*/  IADD3.X R35, PT, PT, R35, UR9, RZ, P0, !PT ;  /* 0x0000000923237c10 */ /* 0x000fc800087fe4ff */
[----:B------:R-:W-:Y:S01]  /*67c0*/  IADD3 R5, PT, PT, R5, R23, RZ ;  /* 0x0000001705057210 */ /* 0x000fe20007ffe0ff */
[----:B------:R-:W-:Y:S06]  /*67d0*/  BRA.U UP1, `(.L_x_9000) ;  /* 0xfffffff901e47547 */ /* 0x000fec000b83ffff */
.L_x_8999:
[----:B------:R-:W-:Y:S05]  /*67e0*/  BRA.U !UP0, `(.L_x_8998) ;  /* 0x0000000508847547 */ /* 0x000fea000b800000 */
[----:B-1----:R-:W1:Y:S01]  /*67f0*/  LDC.64 R22, c[0x0][0x3e0] ;  /* 0x0000f800ff167b82 */ /* 0x002e620000000a00 */
        /* <DEDUP_REMOVED lines=10> */
[----:B------:R-:W-:-:S04]  /*68a0*/  LEA R34, P0, R24, UR12, 0x3 ;  /* 0x0000000c18227c11 */ /* 0x000fc8000f8018ff */
[----:B------:R-:W-:Y:S02]  /*68b0*/  IADD3 R25, PT, PT, R25, R27, RZ ;  /* 0x0000001b19197210 */ /* 0x000fe40007ffe0ff */
[----:B------:R-:W2:Y:S02]  /*68c0*/  LDL.64 R26, [UR7+0x18] ;  /* 0x00001807ff1a7983 */ /* 0x000ea40008100a00 */
[----:B------:R-:W-:-:S05]  /*68d0*/  LEA.HI.X R35, R24, UR13, R25, 0x3, P0 ;  /* 0x0000000d18237c11 */ /* 0x000fca00080f1c19 */
[----:B------:R-:W2:Y:S01]  /*68e0*/  LDG.E.64 R28, desc[UR10][R34.64] ;  /* 0x0000000a221c7981 */ /* 0x000ea2000c1e1b00 */
[----:B------:R-:W-:Y:S01]  /*68f0*/  IMAD.WIDE.U32 R24, R22, 0x8, RZ ;  /* 0x0000000816187825 */ /* 0x000fe200078e00ff */
[----:B------:R-:W-:-:S04]  /*6900*/  SHF.L.U32 R31, R23, 0x3, RZ ;  /* 0x00000003171f7819 */ /* 0x000fc800000006ff */
[----:B------:R-:W-:Y:S02]  /*6910*/  IADD3 R25, PT, PT, R25, R31, RZ ;  /* 0x0000001f19197210 */ /* 0x000fe40007ffe0ff */
[----:B------:R-:W-:-:S04]  /*6920*/  IADD3 R30, P0, PT, R34, R24, RZ ;  /* 0x00000018221e7210 */ /* 0x000fc80007f1e0ff */
[----:B------:R-:W-:Y:S02]  /*6930*/  IADD3.X R31, PT, PT, R35, R25, RZ, P0, !PT ;  /* 0x00000019231f7210 */ /* 0x000fe400007fe4ff */
[----:B------:R-:W3:Y:S01]  /*6940*/  LDL.64 R34, [UR7+0x28] ;  /* 0x00002807ff227983 */ /* 0x000ee20008100a00 */
        /* <DEDUP_REMOVED lines=10> */
[-C--:B------:R-:W-:Y:S02]  /*69f0*/  IADD3.X R27, PT, PT, R31, R25.reuse, RZ, P0, !PT ;  /* 0x000000191f1b7210 */ /* 0x080fe400007fe4ff */
[----:B------:R-:W-:Y:S01]  /*6a00*/  IADD3 R24, P0, PT, R26, R24, RZ ;  /* 0x000000181a187210 */ /* 0x000fe20007f1e0ff */
[----:B------:R-:W2:Y:S04]  /*6a10*/  LDL.64 R30, [UR7+0x30] ;  /* 0x00003007ff1e7983 */ /* 0x000ea80008100a00 */
        /* <DEDUP_REMOVED lines=14> */
.L_x_9001:
        /* <DEDUP_REMOVED lines=9> */
[----:B------:R-:W-:Y:S01]  /*6b90*/  ULEA UR7, UR4, UR15, 0x3 ;  /* 0x0000000f04077291 */ /* 0x000fe2000f8e18ff */
[----:B------:R-:W-:Y:S02]  /*6ba0*/  IMAD.MOV.U32 R24, RZ, RZ, R20 ;  /* 0x000000ffff187224 */ /* 0x000fe400078e0014 */
[----:B------:R-:W-:Y:S02]  /*6bb0*/  IMAD R27, R23, UR4, R0 ;  /* 0x00000004171b7c24 */ /* 0x000fe4000f8e0200 */
[----:B------:R-:W-:-:S05]  /*6bc0*/  IMAD.WIDE.U32 R24, R22, UR4, R24 ;  /* 0x0000000416187c25 */ /* 0x000fca000f8e0018 */
[----:B------:R-:W-:Y:S02]  /*6bd0*/  IADD3 R27, PT, PT, R25, R27, RZ ;  /* 0x0000001b191b7210 */ /* 0x000fe40007ffe0ff */
[----:B------:R-:W-:-:S04]  /*6be0*/  LEA R34, P0, R24, UR12, 0x3 ;  /* 0x0000000c18227c11 */ /* 0x000fc8000f8018ff */
[----:B------:R-:W-:Y:S02]  /*6bf0*/  LEA.HI.X R35, R24, UR13, R27, 0x3, P0 ;  /* 0x0000000d18237c11 */ /* 0x000fe400080f1c1b */
[----:B------:R-:W2:Y:S01]  /*6c00*/  LDL.64 R26, [UR7+0x18] ;  /* 0x00001807ff1a7983 */ /* 0x000ea20008100a00 */
[----:B------:R-:W-:-:S03]  /*6c10*/  LEA R30, P0, R22, R34, 0x3 ;  /* 0x00000022161e7211 */ /* 0x000fc600078018ff */
        /* <DEDUP_REMOVED lines=14> */
.L_x_9002:
[----:B------:R-:W-:Y:S05]  /*6d00*/  BRA.U UP1, `(.L_x_8998) ;  /* 0x00000001013c7547 */ /* 0x000fea000b800000 */
[----:B------:R-:W-:Y:S01]  /*6d10*/  MOV R6, R20 ;  /* 0x0000001400067202 */ /* 0x000fe20000000f00 */
[----:B-1----:R-:W-:-:S04]  /*6d20*/  IMAD R0, R22, UR5, RZ ;  /* 0x0000000516007c24 */ /* 0x002fc8000f8e02ff */
[----:B------:R-:W-:-:S04]  /*6d30*/  IMAD.WIDE.U32 R6, R22, UR4, R6 ;  /* 0x0000000416067c25 */ /* 0x000fc8000f8e0006 */
[----:B------:R-:W-:Y:S01]  /*6d40*/  IMAD R23, R23, UR4, R0 ;  /* 0x0000000417177c24 */ /* 0x000fe2000f8e0200 */
[----:B------:R-:W-:Y:S01]  /*6d50*/  LEA R20, P0, R6, UR12, 0x3 ;  /* 0x0000000c06147c11 */ /* 0x000fe2000f8018ff */
[----:B------:R-:W-:-:S03]  /*6d60*/  IMAD.U32 R0, RZ, RZ, UR4 ;  /* 0x00000004ff007e24 */ /* 0x000fc6000f8e00ff */
[----:B------:R-:W-:Y:S02]  /*6d70*/  IADD3 R7, PT, PT, R7, R23, RZ ;  /* 0x0000001707077210 */ /* 0x000fe40007ffe0ff */
[----:B------:R-:W-:Y:S02]  /*6d80*/  LEA R0, R0, R1, 0x3 ;  /* 0x0000000100007211 */ /* 0x000fe400078e18ff */
[----:B------:R-:W-:-:S03]  /*6d90*/  LEA.HI.X R21, R6, UR13, R7, 0x3, P0 ;  /* 0x0000000d06157c11 */ /* 0x000fc600080f1c07 */
[----:B------:R-:W2:Y:S04]  /*6da0*/  LDL.64 R6, [R0+0x18] ;  /* 0x0000180000067983 */ /* 0x000ea80000100a00 */
[----:B------:R-:W2:Y:S02]  /*6db0*/  LDG.E.64 R20, desc[UR10][R20.64] ;  /* 0x0000000a14147981 */ /* 0x000ea4000c1e1b00 */
[----:B--2---:R-:W-:Y:S02]  /*6dc0*/  IMAD R23, R21, R6, RZ ;  /* 0x0000000615177224 */ /* 0x004fe400078e02ff */
[----:B------:R-:W-:-:S04]  /*6dd0*/  IMAD.WIDE.U32 R4, R6, R20, R4 ;  /* 0x0000001406047225 */ /* 0x000fc800078e0004 */
[----:B------:R-:W-:-:S05]  /*6de0*/  IMAD R23, R7, R20, R23 ;  /* 0x0000001407177224 */ /* 0x000fca00078e0217 */
[----:B------:R-:W-:-:S07]  /*6df0*/  IADD3 R5, PT, PT, R5, R23, RZ ;  /* 0x0000001705057210 */ /* 0x000fce0007ffe0ff */
.L_x_8998:
[----:B------:R-:W-:Y:S05]  /*6e00*/  BSYNC.RECONVERGENT B0 ;  /* 0x0000000000007941 */ /* 0x000fea0003800200 */
.L_x_8997:
[----:B------:R-:W-:Y:S01]  /*6e10*/  ISETP.GE.U32.AND P0, PT, R2, UR14, PT ;  /* 0x0000000e02007c0c */ /* 0x000fe2000bf06070 */
[----:B------:R-:W-:Y:S04]  /*6e20*/  BSSY.RECONVERGENT B0, `(.L_x_9003) ;  /* 0x0000033000007945 */ /* 0x000fe80003800200 */
[----:B------:R-:W-:Y:S08]  /*6e30*/  BSSY.RELIABLE B1, `(.L_x_9004) ;  /* 0x000002b000017945 */ /* 0x000ff00003800100 */
[----:B------:R-:W-:Y:S05]  /*6e40*/  @P0 BRA `(.L_x_9005) ;  /* 0x0000000000300947 */ /* 0x000fea0003800000 */
[----:B------:R-:W2:Y:S01]  /*6e50*/  LDC.64 R6, c[0x0][0x3f0] ;  /* 0x0000fc00ff067b82 */ /* 0x000ea20000000a00 */
[----:B------:R-:W-:Y:S02]  /*6e60*/  IADD3 R21, PT, PT, R2, UR6, RZ ;  /* 0x0000000602157c10 */ /* 0x000fe4000fffe0ff */
[----:B------:R-:W-:-:S04]  /*6e70*/  MOV R2, R3 ;  /* 0x0000000300027202 */ /* 0x000fc80000000f00 */
[----:B------:R-:W-:Y:S01]  /*6e80*/  ISETP.GE.U32.AND P0, PT, R2, UR14, PT ;  /* 0x0000000e02007c0c */ /* 0x000fe2000bf06070 */
[----:B--2---:R-:W-:-:S05]  /*6e90*/  IMAD.WIDE.U32 R6, R21, 0x8, R6 ;  /* 0x0000000815067825 */ /* 0x004fca00078e0006 */
[----:B------:R2:W-:Y:S07]  /*6ea0*/  STG.E.64 desc[UR10][R6.64], R18 ;  /* 0x0000001206007986 */ /* 0x0005ee000c101b0a */
[----:B------:R-:W-:Y:S05]  /*6eb0*/  @P0 BRA `(.L_x_9006) ;  /* 0x0000000000300947 */ /* 0x000fea0003800000 */
[----:B--2---:R-:W2:Y:S01]  /*6ec0*/  LDC.64 R6, c[0x0][0x3f0] ;  /* 0x0000fc00ff067b82 */ /* 0x004ea20000000a00 */
[C---:B------:R-:W-:Y:S01]  /*6ed0*/  VIADD R3, R2.reuse, UR6 ;  /* 0x0000000602037c36 */ /* 0x040fe20008000000 */
[----:B------:R-:W-:-:S03]  /*6ee0*/  IADD3 R2, PT, PT, R2, 0x80, RZ ;  /* 0x0000008002027810 */ /* 0x000fc60007ffe0ff */
[----:B--2---:R-:W-:-:S05]  /*6ef0*/  IMAD.WIDE.U32 R6, R3, 0x8, R6 ;  /* 0x0000000803067825 */ /* 0x004fca00078e0006 */
[----:B------:R2:W-:Y:S02]  /*6f00*/  STG.E.64 desc[UR10][R6.64], R16 ;  /* 0x0000001006007986 */ /* 0x0005e4000c101b0a */
.L_x_9005:
[----:B------:R-:W-:-:S13]  /*6f10*/  ISETP.GE.U32.AND P0, PT, R2, UR14, PT ;  /* 0x0000000e02007c0c */ /* 0x000fda000bf06070 */
[----:B------:R-:W-:Y:S05]  /*6f20*/  @P0 BRA `(.L_x_9007) ;  /* 0x0000000000300947 */ /* 0x000fea0003800000 */
[----:B--2---:R-:W2:Y:S01]  /*6f30*/  LDC.64 R6, c[0x0][0x3f0] ;  /* 0x0000fc00ff067b82 */ /* 0x004ea20000000a00 */
[C---:B------:R-:W-:Y:S02]  /*6f40*/  IADD3 R3, PT, PT, R2.reuse, UR6, RZ ;  /* 0x0000000602037c10 */ /* 0x040fe4000fffe0ff */
[----:B------:R-:W-:-:S03]  /*6f50*/  IADD3 R2, PT, PT, R2, 0x80, RZ ;  /* 0x0000008002027810 */ /* 0x000fc60007ffe0ff */
[----:B--2---:R-:W-:-:S05]  /*6f60*/  IMAD.WIDE.U32 R6, R3, 0x8, R6 ;  /* 0x0000000803067825 */ /* 0x004fca00078e0006 */
[----:B------:R3:W-:Y:S02]  /*6f70*/  STG.E.64 desc[UR10][R6.64], R14 ;  /* 0x0000000e06007986 */ /* 0x0007e4000c101b0a */
.L_x_9006:
[----:B------:R-:W-:-:S13]  /*6f80*/  ISETP.GE.U32.AND P0, PT, R2, UR14, PT ;  /* 0x0000000e02007c0c */ /* 0x000fda000bf06070 */
[----:B------:R-:W-:Y:S05]  /*6f90*/  @P0 BRA `(.L_x_9008) ;  /* 0x0000000000300947 */ /* 0x000fea0003800000 */
[----:B--23--:R-:W2:Y:S01]  /*6fa0*/  LDC.64 R6, c[0x0][0x3f0] ;  /* 0x0000fc00ff067b82 */ /* 0x00cea20000000a00 */
[C---:B------:R-:W-:Y:S02]  /*6fb0*/  IADD3 R3, PT, PT, R2.reuse, UR6, RZ ;  /* 0x0000000602037c10 */ /* 0x040fe4000fffe0ff */
[----:B------:R-:W-:-:S03]  /*6fc0*/  IADD3 R2, PT, PT, R2, 0x80, RZ ;  /* 0x0000008002027810 */ /* 0x000fc60007ffe0ff */
[----:B--2---:R-:W-:-:S05]  /*6fd0*/  IMAD.WIDE.U32 R6, R3, 0x8, R6 ;  /* 0x0000000803067825 */ /* 0x004fca00078e0006 */
[----:B------:R3:W-:Y:S02]  /*6fe0*/  STG.E.64 desc[UR10][R6.64], R12 ;  /* 0x0000000c06007986 */ /* 0x0007e4000c101b0a */
.L_x_9007:
[----:B------:R-:W-:-:S13]  /*6ff0*/  ISETP.GE.U32.AND P0, PT, R2, UR14, PT ;  /* 0x0000000e02007c0c */ /* 0x000fda000bf06070 */
[----:B------:R-:W-:Y:S05]  /*7000*/  @P0 BRA `(.L_x_9009) ;  /* 0x0000000000340947 */ /* 0x000fea0003800000 */
[----:B--23--:R-:W2:Y:S01]  /*7010*/  LDC.64 R6, c[0x0][0x3f0] ;  /* 0x0000fc00ff067b82 */ /* 0x00cea20000000a00 */
[C---:B------:R-:W-:Y:S01]  /*7020*/  VIADD R3, R2.reuse, UR6 ;  /* 0x0000000602037c36 */ /* 0x040fe20008000000 */
[----:B------:R-:W-:-:S03]  /*7030*/  IADD3 R2, PT, PT, R2, 0x80, RZ ;  /* 0x0000008002027810 */ /* 0x000fc60007ffe0ff */
[----:B--2---:R-:W-:-:S05]  /*7040*/  IMAD.WIDE.U32 R6, R3, 0x8, R6 ;  /* 0x0000000803067825 */ /* 0x004fca00078e0006 */
[----:B------:R4:W-:Y:S02]  /*7050*/  STG.E.64 desc[UR10][R6.64], R10 ;  /* 0x0000000a06007986 */ /* 0x0009e4000c101b0a */
.L_x_9008:
[----:B------:R-:W-:-:S13]  /*7060*/  ISETP.GE.U32.AND P0, PT, R2, UR14, PT ;  /* 0x0000000e02007c0c */ /* 0x000fda000bf06070 */
[----:B------:R-:W-:Y:S05]  /*7070*/  @P0 BREAK.RELIABLE B1 ;  /* 0x0000000000010942 */ /* 0x000fea0003800100 */
[----:B------:R-:W-:Y:S05]  /*7080*/  @P0 BRA `(.L_x_9010) ;  /* 0x0000000000300947 */ /* 0x000fea0003800000 */
[----:B--234-:R-:W2:Y:S01]  /*7090*/  LDC.64 R6, c[0x0][0x3f0] ;  /* 0x0000fc00ff067b82 */ /* 0x01cea20000000a00 */
[C---:B------:R-:W-:Y:S02]  /*70a0*/  IADD3 R3, PT, PT, R2.reuse, UR6, RZ ;  /* 0x0000000602037c10 */ /* 0x040fe4000fffe0ff */
[----:B------:R-:W-:-:S03]  /*70b0*/  IADD3 R2, PT, PT, R2, 0x80, RZ ;  /* 0x0000008002027810 */ /* 0x000fc60007ffe0ff */
[----:B--2---:R-:W-:-:S05]  /*70c0*/  IMAD.WIDE.U32 R6, R3, 0x8, R6 ;  /* 0x0000000803067825 */ /* 0x004fca00078e0006 */
[----:B------:R4:W-:Y:S02]  /*70d0*/  STG.E.64 desc[UR10][R6.64], R8 ;  /* 0x0000000806007986 */ /* 0x0009e4000c101b0a */
.L_x_9009:
[----:B------:R-:W-:Y:S05]  /*70e0*/  BSYNC.RELIABLE B1 ;  /* 0x0000000000017941 */ /* 0x000fea0003800100 */
.L_x_9004:
[----:B------:R-:W-:-:S13]  /*70f0*/  ISETP.GE.U32.AND P0, PT, R2, UR14, PT ;  /* 0x0000000e02007c0c */ /* 0x000fda000bf06070 */
[----:B--234-:R-:W2:Y:S01]  /*7100*/  @!P0 LDC.64 R6, c[0x0][0x3f0] ;  /* 0x0000fc00ff068b82 */ /* 0x01cea20000000a00 */
[C---:B------:R-:W-:Y:S02]  /*7110*/  @!P0 IADD3 R3, PT, PT, R2.reuse, UR6, RZ ;  /* 0x0000000602038c10 */ /* 0x040fe4000fffe0ff */
[----:B------:R-:W-:-:S03]  /*7120*/  @!P0 IADD3 R2, PT, PT, R2, 0x80, RZ ;  /* 0x0000008002028810 */ /* 0x000fc60007ffe0ff */
[----:B--2---:R-:W-:-:S05]  /*7130*/  @!P0 IMAD.WIDE.U32 R6, R3, 0x8, R6 ;  /* 0x0000000803068825 */ /* 0x004fca00078e0006 */
[----:B------:R2:W-:Y:S02]  /*7140*/  @!P0 STG.E.64 desc[UR10][R6.64], R32 ;  /* 0x0000002006008986 */ /* 0x0005e4000c101b0a */
.L_x_9010:
[----:B------:R-:W-:Y:S05]  /*7150*/  BSYNC.RECONVERGENT B0 ;  /* 0x0000000000007941 */ /* 0x000fea0003800200 */
.L_x_9003:
[----:B------:R-:W-:Y:S05]  /*7160*/  WARPSYNC.ALL ;  /* 0x0000000000007948 */ /* 0x000fea0003800000 */
[----:B------:R-:W-:-:S13]  /*7170*/  ISETP.GE.U32.AND P0, PT, R2, UR14, PT ;  /* 0x0000000e02007c0c */ /* 0x000fda000bf06070 */
[----:B------:R-:W-:Y:S05]  /*7180*/  @P0 EXIT ;  /* 0x000000000000094d */ /* 0x000fea0003800000 */
[----:B--234-:R-:W2:Y:S01]  /*7190*/  LDC.64 R6, c[0x0][0x3f0] ;  /* 0x0000fc00ff067b82 */ /* 0x01cea20000000a00 */
[----:B------:R-:W-:-:S04]  /*71a0*/  VIADD R3, R2, UR6 ;  /* 0x0000000602037c36 */ /* 0x000fc80008000000 */
[----:B--2---:R-:W-:-:S05]  /*71b0*/  IMAD.WIDE.U32 R2, R3, 0x8, R6 ;  /* 0x0000000803027825 */ /* 0x004fca00078e0006 */
[----:B------:R-:W-:Y:S01]  /*71c0*/  STG.E.64 desc[UR10][R2.64], R4 ;  /* 0x0000000402007986 */ /* 0x000fe2000c101b0a */
[----:B------:R-:W-:Y:S05]  /*71d0*/  EXIT ;  /* 0x000000000000794d */ /* 0x000fea0003800000 */
.L_x_8954:
[----:B------:R-:W0:Y:S01]  /*71e0*/  S2R R3, SR_TID.X ;  /* 0x0000000000037919 */ /* 0x000e220000002100 */
[----:B------:R-:W1:Y:S01]  /*71f0*/  LDCU.64 UR4, c[0x0][0x3f8] ;  /* 0x00007f00ff0477ac */ /* 0x000e620008000a00 */
[----:B------:R-:W2:Y:S01]  /*7200*/  LDC.64 R8, c[0x0][0x390] ;  /* 0x0000e400ff087b82 */ /* 0x000ea20000000a00 */
[----:B------:R-:W3:Y:S01]  /*7210*/  LDCU.64 UR14, c[0x0][0x388] ;  /* 0x00007100ff0e77ac */ /* 0x000ee20008000a00 */
[----:B------:R-:W4:Y:S06]  /*7220*/  LDCU UR8, c[0x0][0x398] ;  /* 0x00007300ff0877ac */ /* 0x000f2c0008000800 */
[----:B------:R-:W4:Y:S08]  /*7230*/  LDC.64 R10, c[0x0][0x398] ;  /* 0x0000e600ff0a7b82 */ /* 0x000f300000000a00 */
[----:B------:R-:W4:Y:S01]  /*7240*/  LDC.64 R18, c[0x0][0x3a8] ;  /* 0x0000ea00ff127b82 */ /* 0x000f220000000a00 */
[----:B-1----:R-:W-:-:S06]  /*7250*/  UIMAD.WIDE.U32 UR4, UR6, 0x8, UR4 ;  /* 0x00000008060478a5 */ /* 0x002fcc000f8e0004 */
[----:B------:R-:W-:Y:S01]  /*7260*/  MOV R28, UR4 ;  /* 0x00000004001c7c02 */ /* 0x000fe20008000f00 */
[----:B------:R-:W1:Y:S01]  /*7270*/  LDC.64 R24, c[0x0][0x3b0] ;  /* 0x0000ec00ff187b82 */ /* 0x000e620000000a00 */
[----:B------:R-:W-:-:S03]  /*7280*/  MOV R29, UR5 ;  /* 0x00000005001d7c02 */ /* 0x000fc60008000f00 */
[----:B0-----:R-:W-:-:S04]  /*7290*/  IMAD.WIDE.U32 R28, R3, 0x10, R28 ;  /* 0x00000010031c7825 */ /* 0x001fc800078e001c */
[----:B------:R-:W0:Y:S01]  /*72a0*/  LDC.64 R2, c[0x0][0x388] ;  /* 0x0000e200ff027b82 */ /* 0x000e220000000a00 */
[----:B------:R0:W5:Y:S04]  /*72b0*/  LDG.E.128 R12, desc[UR10][R28.64+0x800] ;  /* 0x0008000a1c0c7981 */ /* 0x000168000c1e1d00 */
[----:B------:R0:W5:Y:S03]  /*72c0*/  LDG.E.128 R4, desc[UR10][R28.64+0x1000] ;  /* 0x0010000a1c047981 */ /* 0x000166000c1e1d00 */
[----:B------:R-:W1:Y:S01]  /*72d0*/  LDC.64 R30, c[0x0][0x3c0] ;  /* 0x0000f000ff1e7b82 */ /* 0x000e620000000a00 */
[----:B------:R0:W5:Y:S01]  /*72e0*/  LDG.E.128 R20, desc[UR10][R28.64+0x1800] ;  /* 0x0018000a1c147981 */ /* 0x000162000c1e1d00 */
[----:B---3--:R-:W-:-:S02]  /*72f0*/  UISETP.NE.U32.AND UP0, UPT, UR14, URZ, UPT ;  /* 0x000000ff0e00728c */ /* 0x008fc4000bf05070 */
[----:B------:R-:W-:Y:S01]  /*7300*/  UIADD3 UR7, UPT, UPT, UR7, 0x28, URZ ;  /* 0x0000002807077890 */ /* 0x000fe2000fffe0ff */
[----:B--2---:R-:W-:Y:S03]  /*7310*/  STL.64 [R1+0x8], R8 ;  /* 0x0000080801007387 */ /* 0x004fe60000100a00 */
[----:B------:R-:W2:Y:S01]  /*7320*/  LDC.64 R32, c[0x0][0x3c8] ;  /* 0x0000f200ff207b82 */ /* 0x000ea20000000a00 */
[----:B------:R-:W-:Y:S01]  /*7330*/  UISETP.NE.AND.EX UP0, UPT, UR15, URZ, UPT, UP0 ;  /* 0x000000ff0f00728c */ /* 0x000fe2000bf05300 */
[----:B----4-:R-:W-:Y:S04]  /*7340*/  STL.64 [R1+0x10], R10 ;  /* 0x0000100a01007387 */ /* 0x010fe80000100a00 */
[----:B------:R-:W-:Y:S02]  /*7350*/  STL.64 [R1+0x20], R18 ;  /* 0x0000201201007387 */ /* 0x000fe40000100a00 */
[----:B------:R-:W3:Y:S02]  /*7360*/  LDC.64 R34, c[0x0][0x3d0] ;  /* 0x0000f400ff227b82 */ /* 0x000ee40000000a00 */
[----:B0-----:R0:W-:Y:S04]  /*7370*/  STL.64 [R1], R2 ;  /* 0x0000000201007387 */ /* 0x0011e80000100a00 */
[----:B-1----:R-:W-:Y:S02]  /*7380*/  STL.64 [R1+0x28], R24 ;  /* 0x0000281801007387 */ /* 0x002fe40000100a00 */
[----:B------:R-:W1:Y:S02]  /*7390*/  LDC.64 R36, c[0x0][0x3d8] ;  /* 0x0000f600ff247b82 */ /* 0x000e640000000a00 */
[----:B------:R-:W-:Y:S06]  /*73a0*/  STL.64 [R1+0x38], R30 ;  /* 0x0000381e01007387 */ /* 0x000fec0000100a00 */
[----:B0-----:R-:W0:Y:S01]  /*73b0*/  LDC.64 R2, c[0x0][0x3e0] ;  /* 0x0000f800ff027b82 */ /* 0x001e220000000a00 */
[----:B--2---:R-:W-:Y:S07]  /*73c0*/  STL.64 [R1+0x40], R32 ;  /* 0x0000402001007387 */ /* 0x004fee0000100a00 */
[----:B------:R-:W2:Y:S01]  /*73d0*/  LDC.64 R8, c[0x0][0x3e8] ;  /* 0x0000fa00ff087b82 */ /* 0x000ea20000000a00 */
[----:B---3--:R-:W-:Y:S07]  /*73e0*/  STL.64 [R1+0x48], R34 ;  /* 0x0000482201007387 */ /* 0x008fee0000100a00 */
[----:B------:R-:W3:Y:S01]  /*73f0*/  LDC.64 R16, c[0x0][0x3a0] ;  /* 0x0000e800ff107b82 */ /* 0x000ee20000000a00 */
[----:B-1----:R-:W-:Y:S07]  /*7400*/  STL.64 [R1+0x50], R36 ;  /* 0x0000502401007387 */ /* 0x002fee0000100a00 */
[----:B------:R-:W1:Y:S01]  /*7410*/  LDC.64 R26, c[0x0][0x3b8] ;  /* 0x0000ee00ff1a7b82 */ /* 0x000e620000000a00 */
[----:B0-----:R-:W-:Y:S04]  /*7420*/  STL.64 [R1+0x58], R2 ;  /* 0x0000580201007387 */ /* 0x001fe80000100a00 */
[----:B--2---:R-:W-:Y:S04]  /*7430*/  STL.64 [R1+0x60], R8 ;  /* 0x0000600801007387 */ /* 0x004fe80000100a00 */
[----:B---3--:R0:W-:Y:S04]  /*7440*/  STL.64 [R1+0x18], R16 ;  /* 0x0000181001007387 */ /* 0x0081e80000100a00 */
[----:B-1----:R1:W-:Y:S01]  /*7450*/  STL.64 [R1+0x30], R26 ;  /* 0x0000301a01007387 */ /* 0x0023e20000100a00 */
[----:B0-----:R-:W-:-:S02]  /*7460*/  CS2R R16, SRZ ;  /* 0x0000000000107805 */ /* 0x001fc4000001ff00 */
[----:B-1----:R-:W-:Y:S01]  /*7470*/  CS2R R26, SRZ ;  /* 0x00000000001a7805 */ /* 0x002fe2000001ff00 */
[----:B------:R-:W-:Y:S06]  /*7480*/  BRA.U !UP0, `(.L_x_9011) ;  /* 0x0000001908707547 */ /* 0x000fec000b800000 */
[----:B------:R-:W2:Y:S01]  /*7490*/  LDG.E.128 R8, desc[UR10][R28.64] ;  /* 0x0000000a1c087981 */ /* 0x000ea2000c1e1d00 */
[----:B------:R-:W0:Y:S01]  /*74a0*/  LDCU UR9, c[0x0][0x39c] ;  /* 0x00007380ff0977ac */ /* 0x000e220008000800 */
[----:B------:R-:W-:Y:S01]  /*74b0*/  CS2R R16, SRZ ;  /* 0x0000000000107805 */ /* 0x000fe2000001ff00 */
[----:B------:R-:W2:Y:S01]  /*74c0*/  LDCU.64 UR12, c[0x0][0x390] ;  /* 0x00007200ff0c77ac */ /* 0x000ea20008000a00 */
[----:B------:R-:W-:-:S04]  /*74d0*/  UISETP.GE.U32.AND UP1, UPT, UR8, 0x1, UPT ;  /* 0x000000010800788c */ /* 0x000fc8000bf26070 */
[----:B0-----:R-:W-:Y:S01]  /*74e0*/  UISETP.GE.AND.EX UP1, UPT, UR9, URZ, UPT, UP1 ;  /* 0x000000ff0900728c */ /* 0x001fe2000bf26310 */
[----:B--2---:R-:W-:-:S04]  /*74f0*/  IMAD R3, R9, UR12, RZ ;  /* 0x0000000c09037c24 */ /* 0x004fc8000f8e02ff */
[----:B------:R-:W-:-:S04]  /*7500*/  IMAD R3, R8, UR13, R3 ;  /* 0x0000000d08037c24 */ /* 0x000fc8000f8e0203 */
[----:B------:R-:W-:Y:S05]  /*7510*/  BRA.U !UP1, `(.L_x_9012) ;  /* 0x0000000d09207547 */ /* 0x000fea000b800000 */
[----:B------:R-:W0:Y:S01]  /*7520*/  LDCU UR16, c[0x0][0x398] ;  /* 0x00007300ff1077ac */ /* 0x000e220008000800 */
[----:B------:R-:W-:Y:S01]  /*7530*/  IMAD.WIDE.U32 R24, R8, UR12, RZ ;  /* 0x0000000c08187c25 */ /* 0x000fe2000f8e00ff */
[----:B------:R-:W-:Y:S01]  /*7540*/  CS2R R16, SRZ ;  /* 0x0000000000107805 */ /* 0x000fe2000001ff00 */
[----:B------:R-:W-:-:S03]  /*7550*/  UISETP.GE.U32.AND UP3, UPT, UR8, 0x8, UPT ;  /* 0x000000080800788c */ /* 0x000fc6000bf66070 */
[----:B------:R-:W-:Y:S01]  /*7560*/  IADD3 R3, PT, PT, R25, R3, RZ ;  /* 0x0000000319037210 */ /* 0x000fe20007ffe0ff */
[----:B------:R-:W-:Y:S01]  /*7570*/  UMOV UR4, URZ ;  /* 0x000000ff00047c82 */ /* 0x000fe20008000000 */
[----:B------:R-:W-:Y:S01]  /*7580*/  UISETP.GE.U32.AND.EX UP3, UPT, UR9, URZ, UPT, UP3 ;  /* 0x000000ff0900728c */ /* 0x000fe2000bf66130 */
[----:B------:R-:W-:Y:S01]  /*7590*/  UMOV UR5, URZ ;  /* 0x000000ff00057c82 */ /* 0x000fe20008000000 */
[----:B0-----:R-:W-:-:S04]  /*75a0*/  ULOP3.LUT UR22, UR16, 0x7, URZ, 0xc0, !UPT ;  /* 0x0000000710167892 */ /* 0x001fc8000f8ec0ff */
[----:B------:R-:W-:-:S04]  /*75b0*/  UISETP.NE.U32.AND UP2, UPT, UR22, URZ, UPT ;  /* 0x000000ff1600728c */ /* 0x000fc8000bf45070 */
[----:B------:R-:W-:Y:S01]  /*75c0*/  UISETP.NE.AND.EX UP2, UPT, URZ, URZ, UPT, UP2 ;  /* 0x000000ffff00728c */ /* 0x000fe2000bf45320 */
[----:B------:R-:W-:Y:S10]  /*75d0*/  BRA.U !UP3, `(.L_x_9013) ;  /* 0x000000050b507547 */ /* 0x000ff4000b800000 */
[----:B------:R-:W0:Y:S01]  /*75e0*/  LDCU.64 UR18, c[0x0][0x3e0] ;  /* 0x00007c00ff1277ac */ /* 0x000e220008000a00 */
[C---:B------:R-:W-:Y:S02]  /*75f0*/  LEA R18, P0, R24.reuse, UR14, 0x3 ;  /* 0x0000000e18127c11 */ /* 0x040fe4000f8018ff */
[----:B------:R-:W-:Y:S01]  /*7600*/  CS2R R16, SRZ ;  /* 0x0000000000107805 */ /* 0x000fe2000001ff00 */
[----:B------:R-:W-:Y:S01]  /*7610*/  ULOP3.LUT UR4, UR8, 0xfffffff8, URZ, 0xc0, !UPT ;  /* 0xfffffff808047892 */ /* 0x000fe2000f8ec0ff */
[----:B------:R-:W-:Y:S01]  /*7620*/  LEA.HI.X R19, R24, UR15, R3, 0x3, P0 ;  /* 0x0000000f18137c11 */ /* 0x000fe200080f1c03 */
[----:B------:R-:W-:Y:S01]  /*7630*/  ULOP3.LUT UR5, UR9, 0x7fffffff, URZ, 0xc0, !UPT ;  /* 0x7fffffff09057892 */ /* 0x000fe2000f8ec0ff */
[----:B------:R-:W-:-:S04]  /*7640*/  UMOV UR12, UR7 ;  /* 0x00000007000c7c82 */ /* 0x000fc80008000000 */
[----:B------:R-:W-:Y:S02]  /*7650*/  UMOV UR8, UR4 ;  /* 0x0000000400087c82 */ /* 0x000fe40008000000 */
[----:B------:R-:W-:Y:S01]  /*7660*/  UMOV UR9, UR5 ;  /* 0x0000000500097c82 */ /* 0x000fe20008000000 */
[----:B0-----:R-:W-:Y:S02]  /*7670*/  USHF.L.U64.HI UR20, UR18, 0x3, UR19 ;  /* 0x0000000312147899 */ /* 0x001fe40008010213 */
[----:B------:R-:W-:Y:S02]  /*7680*/  USHF.L.U32 UR21, UR18, 0x3, URZ ;  /* 0x0000000312157899 */ /* 0x000fe400080006ff */
[----:B------:R-:W-:-:S12]  /*7690*/  USHF.L.U64.HI UR13, UR18, 0x6, UR19 ;  /* 0x00000006120d7899 */ /* 0x000fd80008010213 */
.L_x_9014:
[----:B------:R-:W2:Y:S04]  /*76a0*/  LDL.64 R34, [UR12+-0x10] ;  /* 0xfffff00cff227983 */ /* 0x000ea80008100a00 */
[----:B------:R-:W2:Y:S01]  /*76b0*/  LDG.E.64 R32, desc[UR10][R18.64] ;  /* 0x0000000a12207981 */ /* 0x000ea2000c1e1b00 */
[----:B------:R-:W-:-:S03]  /*76c0*/  IADD3 R36, P0, PT, R18, UR21, RZ ;  /* 0x0000001512247c10 */ /* 0x000fc6000ff1e0ff */
[----:B------:R-:W3:Y:S01]  /*76d0*/  LDL.64 R24, [UR12+-0x8] ;  /* 0xfffff80cff187983 */ /* 0x000ee20008100a00 */
[----:B------:R-:W-:-:S05]  /*76e0*/  IADD3.X R37, PT, PT, R19, UR20, RZ, P0, !PT ;  /* 0x0000001413257c10 */ /* 0x000fca00087fe4ff */
[----:B------:R-:W3:Y:S01]  /*76f0*/  LDG.E.64 R26, desc[UR10][R36.64] ;  /* 0x0000000a241a7981 */ /* 0x000ee2000c1e1b00 */
[----:B------:R-:W-:-:S04]  /*7700*/  IADD3 R28, P0, PT, R36, UR21, RZ ;  /* 0x00000015241c7c10 */ /* 0x000fc8000ff1e0ff */
[----:B------:R-:W-:Y:S02]  /*7710*/  IADD3.X R29, PT, PT, R37, UR20, RZ, P0, !PT ;  /* 0x00000014251d7c10 */ /* 0x000fe400087fe4ff */
[----:B------:R-:W4:Y:S01]  /*7720*/  LDL.64 R36, [UR12+0x28] ;  /* 0x0000280cff247983 */ /* 0x000f220008100a00 */
[----:B--2---:R-:W-:Y:S02]  /*7730*/  IMAD R33, R33, R34, RZ ;  /* 0x0000002221217224 */ /* 0x004fe400078e02ff */
[-C--:B------:R-:W-:Y:S02]  /*7740*/  IMAD.WIDE.U32 R30, R34, R32.reuse, R16 ;  /* 0x00000020221e7225 */ /* 0x080fe400078e0010 */
[----:B------:R-:W2:Y:S02]  /*7750*/  LDL.64 R16, [UR12] ;  /* 0x0000000cff107983 */ /* 0x000ea40008100a00 */
[----:B------:R-:W-:Y:S02]  /*7760*/  IMAD R35, R35, R32, R33 ;  /* 0x0000002023237224 */ /* 0x000fe400078e0221 */
[----:B------:R0:W2:Y:S01]  /*7770*/  LDG.E.64 R32, desc[UR10][R28.64] ;  /* 0x0000000a1c207981 */ /* 0x0000a2000c1e1b00 */
[----:B------:R-:W-:Y:S01]  /*7780*/  IADD3 R34, P0, PT, R28, UR21, RZ ;  /* 0x000000151c227c10 */ /* 0x000fe2000ff1e0ff */
[----:B---3--:R-:W-:Y:S01]  /*7790*/  IMAD R27, R27, R24, RZ ;  /* 0x000000181b1b7224 */ /* 0x008fe200078e02ff */
[----:B------:R-:W-:-:S02]  /*77a0*/  IADD3 R31, PT, PT, R31, R35, RZ ;  /* 0x000000231f1f7210 */ /* 0x000fc40007ffe0ff */
[----:B------:R-:W-:Y:S01]  /*77b0*/  IADD3.X R35, PT, PT, R29, UR20, RZ, P0, !PT ;  /* 0x000000141d237c10 */ /* 0x000fe200087fe4ff */
[-C--:B------:R-:W-:Y:S02]  /*77c0*/  IMAD R0, R25, R26.reuse, R27 ;  /* 0x0000001a19007224 */ /* 0x080fe400078e021b */
[----:B------:R-:W-:Y:S02]  /*77d0*/  IMAD.WIDE.U32 R30, R24, R26, R30 ;  /* 0x0000001a181e7225 */ /* 0x000fe400078e001e */
[----:B------:R1:W3:Y:S04]  /*77e0*/  LDG.E.64 R26, desc[UR10][R34.64] ;  /* 0x0000000a221a7981 */ /* 0x0002e8000c1e1b00 */
[----:B------:R-:W3:Y:S01]  /*77f0*/  LDL.64 R24, [UR12+0x8] ;  /* 0x0000080cff187983 */ /* 0x000ee20008100a00 */
[----:B0-----:R-:W-:-:S02]  /*7800*/  IADD3 R28, P0, PT, R34, UR21, RZ ;  /* 0x00000015221c7c10 */ /* 0x001fc4000ff1e0ff */
[----:B------:R-:W-:Y:S02]  /*7810*/  IADD3 R31, PT, PT, R31, R0, RZ ;  /* 0x000000001f1f7210 */ /* 0x000fe40007ffe0ff */
[----:B------:R-:W-:Y:S01]  /*7820*/  IADD3.X R29, PT, PT, R35, UR20, RZ, P0, !PT ;  /* 0x00000014231d7c10 */ /* 0x000fe200087fe4ff */
[----:B--2---:R-:W-:-:S04]  /*7830*/  IMAD R33, R33, R16, RZ ;  /* 0x0000001021217224 */ /* 0x004fc800078e02ff */
[-C--:B------:R-:W-:Y:S02]  /*7840*/  IMAD R0, R17, R32.reuse, R33 ;  /* 0x0000002011007224 */ /* 0x080fe400078e0221 */
[----:B------:R-:W-:Y:S02]  /*7850*/  IMAD.WIDE.U32 R32, R16, R32, R30 ;  /* 0x0000002010207225 */ /* 0x000fe400078e001e */
[----:B------:R-:W2:Y:S04]  /*7860*/  LDG.E.64 R30, desc[UR10][R28.64] ;  /* 0x0000000a1c1e7981 */ /* 0x000ea8000c1e1b00 */
[----:B------:R-:W2:Y:S01]  /*7870*/  LDL.64 R16, [UR12+0x10] ;  /* 0x0000100cff107983 */ /* 0x000ea20008100a00 */
[----:B-1----:R-:W-:Y:S01]  /*7880*/  MOV R34, R32 ;  /* 0x0000002000227202 */ /* 0x002fe20000000f00 */
[----:B---3--:R-:W-:Y:S01]  /*7890*/  IMAD R27, R27, R24, RZ ;  /* 0x000000181b1b7224 */ /* 0x008fe200078e02ff */
[----:B------:R-:W-:Y:S01]  /*78a0*/  IADD3 R32, P0, PT, R28, UR21, RZ ;  /* 0x000000151c207c10 */ /* 0x000fe2000ff1e0ff */
[----:B------:R-:W-:-:S02]  /*78b0*/  IMAD.IADD R35, R33, 0x1, R0 ;  /* 0x0000000121237824 */ /* 0x000fc400078e0200 */
[-C--:B------:R-:W-:Y:S01]  /*78c0*/  IMAD R27, R25, R26.reuse, R27 ;  /* 0x0000001a191b7224 */ /* 0x080fe200078e021b */
[----:B------:R-:W-:Y:S01]  /*78d0*/  IADD3.X R33, PT, PT, R29, UR20, RZ, P0, !PT ;  /* 0x000000141d217c10 */ /* 0x000fe200087fe4ff */
[----:B------:R-:W-:Y:S01]  /*78e0*/  IMAD.WIDE.U32 R24, R24, R26, R34 ;  /* 0x0000001a18187225 */ /* 0x000fe200078e0022 */
[----:B------:R-:W3:Y:S01]  /*78f0*/  LDL.64 R28, [UR12+0x18] ;  /* 0x0000180cff1c7983 */ /* 0x000ee20008100a00 */
[----:B------:R-:W-:-:S03]  /*7900*/  IADD3 R34, P0, PT, R32, UR21, RZ ;  /* 0x0000001520227c10 */ /* 0x000fc6000ff1e0ff */
[----:B------:R-:W-:Y:S02]  /*7910*/  IADD3 R25, PT, PT, R25, R27, RZ ;  /* 0x0000001b19197210 */ /* 0x000fe40007ffe0ff */
[----:B------:R0:W3:Y:S01]  /*7920*/  LDG.E.64 R26, desc[UR10][R32.64] ;  /* 0x0000000a201a7981 */ /* 0x0000e2000c1e1b00 */
[----:B------:R-:W-:Y:S02]  /*7930*/  IADD3.X R35, PT, PT, R33, UR20, RZ, P0, !PT ;  /* 0x0000001421237c10 */ /* 0x000fe400087fe4ff */
[----:B0-----:R-:W-:-:S04]  /*7940*/  IADD3 R32, P0, PT, R34, UR21, RZ ;  /* 0x0000001522207c10 */ /* 0x001fc8000ff1e0ff */
[----:B------:R-:W-:-:S06]  /*7950*/  IADD3.X R33, PT, PT, R35, UR20, RZ, P0, !PT ;  /* 0x0000001423217c10 */ /* 0x000fcc00087fe4ff */
[----:B------:R-:W4:Y:S01]  /*7960*/  LDG.E.64 R32, desc[UR10][R32.64] ;  /* 0x0000000a20207981 */ /* 0x000f22000c1e1b00 */
[----:B--2---:R-:W-:-:S04]  /*7970*/  IMAD R31, R31, R16, RZ ;  /* 0x000000101f1f7224 */ /* 0x004fc800078e02ff */
[-C--:B------:R-:W-:Y:S02]  /*7980*/  IMAD R0, R17, R30.reuse, R31 ;  /* 0x0000001e11007224 */ /* 0x080fe400078e021f */
[----:B------:R-:W-:Y:S02]  /*7990*/  IMAD.WIDE.U32 R30, R16, R30, R24 ;  /* 0x0000001e101e7225 */ /* 0x000fe400078e0018 */
[----:B------:R-:W2:Y:S04]  /*79a0*/  LDG.E.64 R24, desc[UR10][R34.64] ;  /* 0x0000000a22187981 */ /* 0x000ea8000c1e1b00 */
[----:B------:R-:W2:Y:S01]  /*79b0*/  LDL.64 R16, [UR12+0x20] ;  /* 0x0000200cff107983 */ /* 0x000ea20008100a00 */
        /* <DEDUP_REMOVED lines=8> */
[----:B------:R-:W-:Y:S02]  /*7a40*/  UISETP.NE.AND.EX UP3, UPT, UR9, URZ, UPT, UP3 ;  /* 0x000000ff0900728c */ /* 0x000fe4000bf65330 */
[----:B------:R-:W-:Y:S01]  /*7a50*/  UIADD3 UR12, UPT, UPT, UR12, 0x40, URZ ;  /* 0x000000400c0c7890 */ /* 0x000fe2000fffe0ff */
[----:B--2---:R-:W-:-:S04]  /*7a60*/  IMAD R25, R25, R16, RZ ;  /* 0x0000001019197224 */ /* 0x004fc800078e02ff */
[-C--:B------:R-:W-:Y:S02]  /*7a70*/  IMAD R25, R17, R24.reuse, R25 ;  /* 0x0000001811197224 */ /* 0x080fe400078e0219 */
[----:B------:R-:W-:-:S04]  /*7a80*/  IMAD.WIDE.U32 R16, R16, R24, R26 ;  /* 0x0000001810107225 */ /* 0x000fc800078e001a */
[----:B------:R-:W-:Y:S01]  /*7a90*/  IMAD.U32 R27, RZ, RZ, UR18 ;  /* 0x00000012ff1b7e24 */ /* 0x000fe2000f8e00ff */
[----:B------:R-:W-:Y:S01]  /*7aa0*/  IADD3 R17, PT, PT, R17, R25, RZ ;  /* 0x0000001911117210 */ /* 0x000fe20007ffe0ff */
[----:B----4-:R-:W-:-:S03]  /*7ab0*/  IMAD R25, R33, R36, RZ ;  /* 0x0000002421197224 */ /* 0x010fc600078e02ff */
[----:B------:R-:W-:Y:S01]  /*7ac0*/  LEA R18, P0, R27, R18, 0x6 ;  /* 0x000000121b127211 */ /* 0x000fe200078030ff */
[-C--:B------:R-:W-:Y:S02]  /*7ad0*/  IMAD R25, R37, R32.reuse, R25 ;  /* 0x0000002025197224 */ /* 0x080fe400078e0219 */
[----:B------:R-:W-:Y:S01]  /*7ae0*/  IMAD.WIDE.U32 R16, R36, R32, R16 ;  /* 0x0000002024107225 */ /* 0x000fe200078e0010 */
[----:B------:R-:W-:-:S04]  /*7af0*/  IADD3.X R19, PT, PT, R19, UR13, RZ, P0, !PT ;  /* 0x0000000d13137c10 */ /* 0x000fc800087fe4ff */
[----:B------:R-:W-:Y:S01]  /*7b00*/  IADD3 R17, PT, PT, R17, R25, RZ ;  /* 0x0000001911117210 */ /* 0x000fe20007ffe0ff */
[----:B------:R-:W-:Y:S06]  /*7b10*/  BRA.U UP3, `(.L_x_9014) ;  /* 0xfffffff903e07547 */ /* 0x000fec000b83ffff */
.L_x_9013:
        /* <DEDUP_REMOVED lines=9> */
[----:B0-----:R-:W-:Y:S01]  /*7bb0*/  IMAD R0, R18, UR5, RZ ;  /* 0x0000000512007c24 */ /* 0x001fe2000f8e02ff */
[----:B------:R-:W-:-:S03]  /*7bc0*/  SHF.L.U32 R29, R19, 0x3, RZ ;  /* 0x00000003131d7819 */ /* 0x000fc600000006ff */
[----:B------:R-:W-:Y:S02]  /*7bd0*/  IMAD R25, R19, UR4, R0 ;  /* 0x0000000413197c24 */ /* 0x000fe4000f8e0200 */
[----:B-1----:R-:W-:Y:S01]  /*7be0*/  IMAD R2, R8, UR9, RZ ;  /* 0x0000000908027c24 */ /* 0x002fe2000f8e02ff */
[----:B------:R-:W-:-:S03]  /*7bf0*/  ULEA UR9, UR4, UR17, 0x3 ;  /* 0x0000001104097291 */ /* 0x000fc6000f8e18ff */
[----:B------:R-:W-:-:S05]  /*7c00*/  IMAD.WIDE.U32 R26, R18, UR4, R2 ;  /* 0x00000004121a7c25 */ /* 0x000fca000f8e0002 */
[----:B------:R-:W-:Y:S01]  /*7c10*/  IADD3 R27, PT, PT, R27, R25, RZ ;  /* 0x000000191b1b7210 */ /* 0x000fe20007ffe0ff */
[----:B------:R-:W-:Y:S01]  /*7c20*/  IMAD.WIDE.U32 R24, R18, 0x8, RZ ;  /* 0x0000000812187825 */ /* 0x000fe200078e00ff */
[C---:B------:R-:W-:Y:S01]  /*7c30*/  LEA R36, P0, R26.reuse, UR14, 0x3 ;  /* 0x0000000e1a247c11 */ /* 0x040fe2000f8018ff */
[----:B------:R-:W2:Y:S03]  /*7c40*/  LDL.64 R34, [UR9+0x20] ;  /* 0x00002009ff227983 */ /* 0x000ea60008100a00 */
[----:B------:R-:W-:Y:S02]  /*7c50*/  LEA.HI.X R37, R26, UR15, R27, 0x3, P0 ;  /* 0x0000000f1a257c11 */ /* 0x000fe400080f1c1b */
[----:B------:R-:W-:Y:S01]  /*7c60*/  IADD3 R25, PT, PT, R25, R29, RZ ;  /* 0x0000001d19197210 */ /* 0x000fe20007ffe0ff */
[----:B------:R-:W3:Y:S01]  /*7c70*/  LDL.64 R26, [UR9+0x18] ;  /* 0x00001809ff1a7983 */ /* 0x000ee20008100a00 */
[----:B------:R-:W-:-:S03]  /*7c80*/  IADD3 R28, P0, PT, R36, R24, RZ ;  /* 0x00000018241c7210 */ /* 0x000fc60007f1e0ff */
[----:B------:R-:W3:Y:S01]  /*7c90*/  LDG.E.64 R30, desc[UR10][R36.64] ;  /* 0x0000000a241e7981 */ /* 0x000ee2000c1e1b00 */
[----:B------:R-:W-:-:S05]  /*7ca0*/  IADD3.X R29, PT, PT, R37, R25, RZ, P0, !PT ;  /* 0x00000019251d7210 */ /* 0x000fca00007fe4ff */
[----:B------:R-:W2:Y:S01]  /*7cb0*/  LDG.E.64 R32, desc[UR10][R28.64] ;  /* 0x0000000a1c207981 */ /* 0x000ea2000c1e1b00 */
[----:B---3--:R-:W-:Y:S02]  /*7cc0*/  IMAD R31, R31, R26, RZ ;  /* 0x0000001a1f1f7224 */ /* 0x008fe400078e02ff */
[----:B------:R-:W-:Y:S01]  /*7cd0*/  IMAD.WIDE.U32 R16, R26, R30, R16 ;  /* 0x0000001e1a107225 */ /* 0x000fe200078e0010 */
[----:B------:R-:W-:-:S03]  /*7ce0*/  IADD3 R26, P0, PT, R28, R24, RZ ;  /* 0x000000181c1a7210 */ /* 0x000fc60007f1e0ff */
[----:B------:R-:W-:Y:S01]  /*7cf0*/  IMAD R31, R27, R30, R31 ;  /* 0x0000001e1b1f7224 */ /* 0x000fe200078e021f */
[----:B------:R-:W-:-:S03]  /*7d00*/  IADD3.X R27, PT, PT, R29, R25, RZ, P0, !PT ;  /* 0x000000191d1b7210 */ /* 0x000fc600007fe4ff */
[----:B------:R-:W-:Y:S02]  /*7d10*/  IMAD.IADD R17, R17, 0x1, R31 ;  /* 0x0000000111117824 */ /* 0x000fe400078e021f */
[----:B--2---:R-:W-:Y:S01]  /*7d20*/  IMAD R31, R33, R34, RZ ;  /* 0x00000022211f7224 */ /* 0x004fe200078e02ff */
[----:B------:R-:W2:Y:S03]  /*7d30*/  LDG.E.64 R28, desc[UR10][R26.64] ;  /* 0x0000000a1a1c7981 */ /* 0x000ea6000c1e1b00 */
[-C--:B------:R-:W-:Y:S02]  /*7d40*/  IMAD R0, R35, R32.reuse, R31 ;  /* 0x0000002023007224 */ /* 0x080fe400078e021f */
[----:B------:R-:W-:Y:S01]  /*7d50*/  IMAD.WIDE.U32 R32, R34, R32, R16 ;  /* 0x0000002022207225 */ /* 0x000fe200078e0010 */
[----:B------:R-:W-:Y:S01]  /*7d60*/  IADD3 R24, P1, PT, R26, R24, RZ ;  /* 0x000000181a187210 */ /* 0x000fe20007f3e0ff */
[----:B------:R-:W2:Y:S03]  /*7d70*/  LDL.64 R16, [UR9+0x28] ;  /* 0x00002809ff107983 */ /* 0x000ea60008100a00 */
[----:B------:R-:W-:Y:S01]  /*7d80*/  IADD3.X R25, PT, PT, R27, R25, RZ, P1, !PT ;  /* 0x000000191b197210 */ /* 0x000fe20000ffe4ff */
[----:B------:R-:W3:Y:S05]  /*7d90*/  LDL.64 R30, [UR9+0x30] ;  /* 0x00003009ff1e7983 */ /* 0x000eea0008100a00 */
[----:B------:R-:W3:Y:S01]  /*7da0*/  LDG.E.64 R24, desc[UR10][R24.64] ;  /* 0x0000000a18187981 */ /* 0x000ee2000c1e1b00 */
[----:B------:R-:W-:Y:S01]  /*7db0*/  IADD3 R33, PT, PT, R33, R0, RZ ;  /* 0x0000000021217210 */ /* 0x000fe20007ffe0ff */
[----:B------:R-:W-:-:S04]  /*7dc0*/  UIADD3 UR4, UP3, UPT, UR4, 0x4, URZ ;  /* 0x0000000404047890 */ /* 0x000fc8000ff7e0ff */
[----:B------:R-:W-:Y:S01]  /*7dd0*/  UIADD3.X UR5, UPT, UPT, URZ, UR5, URZ, UP3, !UPT ;  /* 0x00000005ff057290 */ /* 0x000fe20009ffe4ff */
[----:B--2---:R-:W-:-:S04]  /*7de0*/  IMAD R29, R29, R16, RZ ;  /* 0x000000101d1d7224 */ /* 0x004fc800078e02ff */
[-C--:B------:R-:W-:Y:S02]  /*7df0*/  IMAD R29, R17, R28.reuse, R29 ;  /* 0x0000001c111d7224 */ /* 0x080fe400078e021d */
[----:B------:R-:W-:-:S04]  /*7e00*/  IMAD.WIDE.U32 R16, R16, R28, R32 ;  /* 0x0000001c10107225 */ /* 0x000fc800078e0020 */
[----:B---3--:R-:W-:Y:S01]  /*7e10*/  IMAD R33, R25, R30, RZ ;  /* 0x0000001e19217224 */ /* 0x008fe200078e02ff */
[----:B------:R-:W-:-:S03]  /*7e20*/  IADD3 R17, PT, PT, R17, R29, RZ ;  /* 0x0000001d11117210 */ /* 0x000fc60007ffe0ff */
[-C--:B------:R-:W-:Y:S02]  /*7e30*/  IMAD R33, R31, R24.reuse, R33 ;  /* 0x000000181f217224 */ /* 0x080fe400078e0221 */
[----:B------:R-:W-:-:S05]  /*7e40*/  IMAD.WIDE.U32 R16, R30, R24, R16 ;  /* 0x000000181e107225 */ /* 0x000fca00078e0010 */
[----:B------:R-:W-:-:S07]  /*7e50*/  IADD3 R17, PT, PT, R17, R33, RZ ;  /* 0x0000002111117210 */ /* 0x000fce0007ffe0ff */
.L_x_9015:
        /* <DEDUP_REMOVED lines=10> */
[----:B0-----:R-:W-:Y:S02]  /*7f00*/  IMAD R0, R18, UR5, RZ ;  /* 0x0000000512007c24 */ /* 0x001fe4000f8e02ff */
[----:B------:R-:W-:Y:S02]  /*7f10*/  IMAD.MOV.U32 R25, RZ, RZ, R3 ;  /* 0x000000ffff197224 */ /* 0x000fe400078e0003 */
[----:B------:R-:W-:Y:S02]  /*7f20*/  IMAD R27, R19, UR4, R0 ;  /* 0x00000004131b7c24 */ /* 0x000fe4000f8e0200 */
[----:B-1----:R-:W-:Y:S01]  /*7f30*/  IMAD R24, R8, UR8, RZ ;  /* 0x0000000808187c24 */ /* 0x002fe2000f8e02ff */
[----:B------:R-:W-:-:S03]  /*7f40*/  ULEA UR8, UR4, UR17, 0x3 ;  /* 0x0000001104087291 */ /* 0x000fc6000f8e18ff */
[----:B------:R-:W-:-:S05]  /*7f50*/  IMAD.WIDE.U32 R24, R18, UR4, R24 ;  /* 0x0000000412187c25 */ /* 0x000fca000f8e0018 */
[----:B------:R-:W-:Y:S01]  /*7f60*/  IADD3 R27, PT, PT, R25, R27, RZ ;  /* 0x0000001b191b7210 */ /* 0x000fe20007ffe0ff */
[----:B------:R-:W2:Y:S01]  /*7f70*/  LDL.64 R28, [UR8+0x20] ;  /* 0x00002008ff1c7983 */ /* 0x000ea20008100a00 */
[----:B------:R-:W-:-:S04]  /*7f80*/  LEA R32, P0, R24, UR14, 0x3 ;  /* 0x0000000e18207c11 */ /* 0x000fc8000f8018ff */
[----:B------:R-:W-:Y:S02]  /*7f90*/  LEA.HI.X R33, R24, UR15, R27, 0x3, P0 ;  /* 0x0000000f18217c11 */ /* 0x000fe400080f1c1b */
[----:B------:R-:W3:Y:S01]  /*7fa0*/  LDL.64 R24, [UR8+0x18] ;  /* 0x00001808ff187983 */ /* 0x000ee20008100a00 */
[----:B------:R-:W-:-:S03]  /*7fb0*/  LEA R30, P0, R18, R32, 0x3 ;  /* 0x00000020121e7211 */ /* 0x000fc600078018ff */
        /* <DEDUP_REMOVED lines=13> */
.L_x_9016:
[----:B------:R-:W-:Y:S05]  /*8090*/  BRA.U UP2, `(.L_x_9012) ;  /* 0x0000000102407547 */ /* 0x000fea000b800000 */
[----:B------:R-:W1:Y:S01]  /*80a0*/  LDCU UR8, c[0x0][0x390] ;  /* 0x00007200ff0877ac */ /* 0x000e620008000800 */
[----:B0-----:R-:W-:-:S04]  /*80b0*/  IMAD R0, R18, UR5, RZ ;  /* 0x0000000512007c24 */ /* 0x001fc8000f8e02ff */
[----:B------:R-:W-:Y:S01]  /*80c0*/  IMAD R9, R19, UR4, R0 ;  /* 0x0000000413097c24 */ /* 0x000fe2000f8e0200 */
[----:B------:R-:W-:-:S05]  /*80d0*/  MOV R0, UR4 ;  /* 0x0000000400007c02 */ /* 0x000fca0008000f00 */
[----:B------:R-:W-:Y:S02]  /*80e0*/  IMAD.U32 R0, R0, 0x8, R1 ;  /* 0x0000000800007824 */ /* 0x000fe400078e0001 */
[----:B-1----:R-:W-:-:S04]  /*80f0*/  IMAD R2, R8, UR8, RZ ;  /* 0x0000000808027c24 */ /* 0x002fc8000f8e02ff */
[----:B------:R-:W-:-:S05]  /*8100*/  IMAD.WIDE.U32 R18, R18, UR4, R2 ;  /* 0x0000000412127c25 */ /* 0x000fca000f8e0002 */
[----:B------:R-:W-:Y:S02]  /*8110*/  IADD3 R3, PT, PT, R19, R9, RZ ;  /* 0x0000000913037210 */ /* 0x000fe40007ffe0ff */
        /* <DEDUP_REMOVED lines=8> */
.L_x_9012:
[----:B------:R-:W-:Y:S01]  /*81a0*/  CS2R R26, SRZ ;  /* 0x00000000001a7805 */ /* 0x000fe2000001ff00 */
[----:B------:R-:W-:Y:S06]  /*81b0*/  BRA.U !UP1, `(.L_x_9011) ;  /* 0x0000000d09247547 */ /* 0x000fec000b800000 */
[----:B------:R-:W1:Y:S01]  /*81c0*/  LDCU UR9, c[0x0][0x398] ;  /* 0x00007300ff0977ac */ /* 0x000e620008000800 */
[----:B------:R-:W-:Y:S01]  /*81d0*/  CS2R R26, SRZ ;  /* 0x00000000001a7805 */ /* 0x000fe2000001ff00 */
[----:B------:R-:W2:Y:S01]  /*81e0*/  LDCU UR8, c[0x0][0x39c] ;  /* 0x00007380ff0877ac */ /* 0x000ea20008000800 */
[----:B------:R-:W3:Y:S01]  /*81f0*/  LDCU.64 UR12, c[0x0][0x390] ;  /* 0x00007200ff0c77ac */ /* 0x000ee20008000a00 */
[----:B------:R-:W4:Y:S01]  /*8200*/  LDCU UR16, c[0x0][0x398] ;  /* 0x00007300ff1077ac */ /* 0x000f220008000800 */
[----:B------:R-:W-:Y:S01]  /*8210*/  UMOV UR4, URZ ;  /* 0x000000ff00047c82 */ /* 0x000fe20008000000 */
[----:B------:R-:W-:Y:S01]  /*8220*/  UMOV UR5, URZ ;  /* 0x000000ff00057c82 */ /* 0x000fe20008000000 */
[----:B-1----:R-:W-:-:S04]  /*8230*/  UISETP.GE.U32.AND UP2, UPT, UR9, 0x8, UPT ;  /* 0x000000080900788c */ /* 0x002fc8000bf46070 */
[----:B--2---:R-:W-:Y:S01]  /*8240*/  UISETP.GE.U32.AND.EX UP2, UPT, UR8, URZ, UPT, UP2 ;  /* 0x000000ff0800728c */ /* 0x004fe2000bf46120 */
[----:B---3--:R-:W-:-:S04]  /*8250*/  IMAD R3, R11, UR12, RZ ;  /* 0x0000000c0b037c24 */ /* 0x008fc8000f8e02ff */
[C---:B------:R-:W-:Y:S01]  /*8260*/  IMAD R3, R10.reuse, UR13, R3 ;  /* 0x0000000d0a037c24 */ /* 0x040fe2000f8e0203 */
[----:B----4-:R-:W-:Y:S01]  /*8270*/  ULOP3.LUT UR21, UR16, 0x7, URZ, 0xc0, !UPT ;  /* 0x0000000710157892 */ /* 0x010fe2000f8ec0ff */
[----:B------:R-:W-:-:S03]  /*8280*/  IMAD.WIDE.U32 R10, R10, UR12, RZ ;  /* 0x0000000c0a0a7c25 */ /* 0x000fc6000f8e00ff */
[----:B------:R-:W-:Y:S02]  /*8290*/  UISETP.NE.U32.AND UP1, UPT, UR21, URZ, UPT ;  /* 0x000000ff1500728c */ /* 0x000fe4000bf25070 */
[----:B------:R-:W-:Y:S02]  /*82a0*/  IADD3 R9, PT, PT, R11, R3, RZ ;  /* 0x000000030b097210 */ /* 0x000fe40007ffe0ff */
[----:B------:R-:W-:Y:S01]  /*82b0*/  UISETP.NE.AND.EX UP1, UPT, URZ, URZ, UPT, UP1 ;  /* 0x000000ffff00728c */ /* 0x000fe2000bf25310 */
[----:B------:R-:W-:Y:S10]  /*82c0*/  BRA.U !UP2, `(.L_x_9017) ;  /* 0x000000050a4c7547 */ /* 0x000ff4000b800000 */
[----:B------:R-:W1:Y:S01]  /*82d0*/  LDCU.64 UR18, c[0x0][0x3e0] ;  /* 0x00007c00ff1277ac */ /* 0x000e620008000a00 */
        /* <DEDUP_REMOVED lines=8> */
[----:B-1----:R-:W-:Y:S02]  /*8360*/  USHF.L.U64.HI UR20, UR18, 0x3, UR19 ;  /* 0x0000000312147899 */ /* 0x002fe40008010213 */
[----:B------:R-:W-:-:S12]  /*8370*/  USHF.L.U64.HI UR13, UR18, 0x6, UR19 ;  /* 0x00000006120d7899 */ /* 0x000fd80008010213 */
.L_x_9018:
[----:B0-----:R-:W2:Y:S04]  /*8380*/  LDL.64 R18, [UR12+-0x10] ;  /* 0xfffff00cff127983 */ /* 0x001ea80008100a00 */
[----:B------:R-:W2:Y:S01]  /*8390*/  LDG.E.64 R30, desc[UR10][R2.64] ;  /* 0x0000000a021e7981 */ /* 0x000ea2000c1e1b00 */
[----:B------:R-:W-:-:S03]  /*83a0*/  USHF.L.U32 UR19, UR18, 0x3, URZ ;  /* 0x0000000312137899 */ /* 0x000fc600080006ff */
[----:B------:R-:W3:Y:S03]  /*83b0*/  LDL.64 R24, [UR12+-0x8] ;  /* 0xfffff80cff187983 */ /* 0x000ee60008100a00 */
[----:B------:R-:W-:-:S04]  /*83c0*/  IADD3 R34, P0, PT, R2, UR19, RZ ;  /* 0x0000001302227c10 */ /* 0x000fc8000ff1e0ff */
[----:B------:R-:W-:Y:S02]  /*83d0*/  IADD3.X R35, PT, PT, R3, UR20, RZ, P0, !PT ;  /* 0x0000001403237c10 */ /* 0x000fe400087fe4ff */
[----:B------:R-:W-:-:S03]  /*83e0*/  IADD3 R32, P0, PT, R34, UR19, RZ ;  /* 0x0000001322207c10 */ /* 0x000fc6000ff1e0ff */
[----:B------:R-:W3:Y:S01]  /*83f0*/  LDG.E.64 R28, desc[UR10][R34.64] ;  /* 0x0000000a221c7981 */ /* 0x000ee2000c1e1b00 */
[----:B------:R-:W-:Y:S01]  /*8400*/  IADD3.X R33, PT, PT, R35, UR20, RZ, P0, !PT ;  /* 0x0000001423217c10 */ /* 0x000fe200087fe4ff */
[----:B--2---:R-:W-:Y:S02]  /*8410*/  IMAD R31, R31, R18, RZ ;  /* 0x000000121f1f7224 */ /* 0x004fe400078e02ff */
[----:B------:R-:W2:Y:S01]  /*8420*/  LDL.64 R34, [UR12+0x8] ;  /* 0x0000080cff227983 */ /* 0x000ea20008100a00 */
[----:B------:R-:W-:-:S04]  /*8430*/  IMAD.WIDE.U32 R26, R18, R30, R26 ;  /* 0x0000001e121a7225 */ /* 0x000fc800078e001a */
[----:B------:R-:W-:Y:S02]  /*8440*/  IMAD R37, R19, R30, R31 ;  /* 0x0000001e13257224 */ /* 0x000fe400078e021f */
[----:B------:R-:W4:Y:S04]  /*8450*/  LDG.E.64 R18, desc[UR10][R32.64] ;  /* 0x0000000a20127981 */ /* 0x000f28000c1e1b00 */
[----:B------:R-:W4:Y:S01]  /*8460*/  LDL.64 R30, [UR12] ;  /* 0x0000000cff1e7983 */ /* 0x000f220008100a00 */
[----:B------:R-:W-:Y:S02]  /*8470*/  IADD3 R36, P0, PT, R32, UR19, RZ ;  /* 0x0000001320247c10 */ /* 0x000fe4000ff1e0ff */
[----:B------:R-:W-:Y:S01]  /*8480*/  IADD3 R27, PT, PT, R27, R37, RZ ;  /* 0x000000251b1b7210 */ /* 0x000fe20007ffe0ff */
[----:B---3--:R-:W-:Y:S01]  /*8490*/  IMAD R29, R29, R24, RZ ;  /* 0x000000181d1d7224 */ /* 0x008fe200078e02ff */
[----:B------:R-:W-:Y:S01]  /*84a0*/  IADD3.X R37, PT, PT, R33, UR20, RZ, P0, !PT ;  /* 0x0000001421257c10 */ /* 0x000fe200087fe4ff */
[----:B------:R-:W-:Y:S01]  /*84b0*/  IMAD.WIDE.U32 R26, R24, R28, R26 ;  /* 0x0000001c181a7225 */ /* 0x000fe200078e001a */
[----:B------:R-:W-:-:S03]  /*84c0*/  IADD3 R24, P0, PT, R36, UR19, RZ ;  /* 0x0000001324187c10 */ /* 0x000fc6000ff1e0ff */
[----:B------:R-:W-:Y:S02]  /*84d0*/  IMAD R25, R25, R28, R29 ;  /* 0x0000001c19197224 */ /* 0x000fe400078e021d */
[----:B------:R-:W2:Y:S03]  /*84e0*/  LDG.E.64 R28, desc[UR10][R36.64] ;  /* 0x0000000a241c7981 */ /* 0x000ea6000c1e1b00 */
[----:B------:R-:W-:Y:S02]  /*84f0*/  IADD3 R27, PT, PT, R27, R25, RZ ;  /* 0x000000191b1b7210 */ /* 0x000fe40007ffe0ff */
[----:B------:R-:W-:Y:S01]  /*8500*/  IADD3.X R25, PT, PT, R37, UR20, RZ, P0, !PT ;  /* 0x0000001425197c10 */ /* 0x000fe200087fe4ff */
[----:B----4-:R-:W-:-:S04]  /*8510*/  IMAD R33, R19, R30, RZ ;  /* 0x0000001e13217224 */ /* 0x010fc800078e02ff */
[-C--:B------:R-:W-:Y:S02]  /*8520*/  IMAD R33, R31, R18.reuse, R33 ;  /* 0x000000121f217224 */ /* 0x080fe400078e0221 */
[----:B------:R-:W-:Y:S02]  /*8530*/  IMAD.WIDE.U32 R18, R30, R18, R26 ;  /* 0x000000121e127225 */ /* 0x000fe400078e001a */
[----:B------:R-:W3:Y:S04]  /*8540*/  LDG.E.64 R26, desc[UR10][R24.64] ;  /* 0x0000000a181a7981 */ /* 0x000ee8000c1e1b00 */
[----:B------:R-:W3:Y:S01]  /*8550*/  LDL.64 R30, [UR12+0x10] ;  /* 0x0000100cff1e7983 */ /* 0x000ee20008100a00 */
[----:B------:R-:W-:Y:S01]  /*8560*/  IADD3 R32, P0, PT, R24, UR19, RZ ;  /* 0x0000001318207c10 */ /* 0x000fe2000ff1e0ff */
[----:B--2---:R-:W-:Y:S01]  /*8570*/  IMAD R29, R29, R34, RZ ;  /* 0x000000221d1d7224 */ /* 0x004fe200078e02ff */
[----:B------:R-:W-:-:S02]  /*8580*/  IADD3 R19, PT, PT, R19, R33, RZ ;  /* 0x0000002113137210 */ /* 0x000fc40007ffe0ff */
[----:B------:R-:W-:Y:S01]  /*8590*/  IADD3.X R33, PT, PT, R25, UR20, RZ, P0, !PT ;  /* 0x0000001419217c10 */ /* 0x000fe200087fe4ff */
[-C--:B------:R-:W-:Y:S01]  /*85a0*/  IMAD R35, R35, R28.reuse, R29 ;  /* 0x0000001c23237224 */ /* 0x080fe200078e021d */
[----:B------:R-:W2:Y:S01]  /*85b0*/  LDL.64 R24, [UR12+0x18] ;  /* 0x0000180cff187983 */ /* 0x000ea20008100a00 */
[----:B------:R-:W-:Y:S01]  /*85c0*/  IMAD.WIDE.U32 R28, R34, R28, R18 ;  /* 0x0000001c221c7225 */ /* 0x000fe200078e0012 */
[----:B------:R-:W-:Y:S02]  /*85d0*/  IADD3 R34, P0, PT, R32, UR19, RZ ;  /* 0x0000001320227c10 */ /* 0x000fe4000ff1e0ff */
[----:B------:R0:W2:Y:S01]  /*85e0*/  LDG.E.64 R18, desc[UR10][R32.64] ;  /* 0x0000000a20127981 */ /* 0x0000a2000c1e1b00 */
[----:B------:R-:W-:Y:S01]  /*85f0*/  IMAD.IADD R29, R29, 0x1, R35 ;  /* 0x000000011d1d7824 */ /* 0x000fe200078e0223 */
[----:B------:R-:W-:Y:S02]  /*8600*/  IADD3.X R35, PT, PT, R33, UR20, RZ, P0, !PT ;  /* 0x0000001421237c10 */ /* 0x000fe400087fe4ff */
[----:B0-----:R-:W-:-:S04]  /*8610*/  IADD3 R32, P0, PT, R34, UR19, RZ ;  /* 0x0000001322207c10 */ /* 0x001fc8000ff1e0ff */
[----:B------:R-:W-:-:S06]  /*8620*/  IADD3.X R33, PT, PT, R35, UR20, RZ, P0, !PT ;  /* 0x0000001423217c10 */ /* 0x000fcc00087fe4ff */
[----:B------:R-:W4:Y:S01]  /*8630*/  LDG.E.64 R32, desc[UR10][R32.64] ;  /* 0x0000000a20207981 */ /* 0x000f22000c1e1b00 */
[----:B---3--:R-:W-:-:S04]  /*8640*/  IMAD R37, R27, R30, RZ ;  /* 0x0000001e1b257224 */ /* 0x008fc800078e02ff */
[-C--:B------:R-:W-:Y:S02]  /*8650*/  IMAD R37, R31, R26.reuse, R37 ;  /* 0x0000001a1f257224 */ /* 0x080fe400078e0225 */
[----:B------:R-:W-:Y:S02]  /*8660*/  IMAD.WIDE.U32 R26, R30, R26, R28 ;  /* 0x0000001a1e1a7225 */ /* 0x000fe400078e001c */
[----:B------:R-:W3:Y:S04]  /*8670*/  LDG.E.64 R28, desc[UR10][R34.64] ;  /* 0x0000000a221c7981 */ /* 0x000ee8000c1e1b00 */
[----:B------:R-:W3:Y:S04]  /*8680*/  LDL.64 R30, [UR12+0x20] ;  /* 0x0000200cff1e7983 */ /* 0x000ee80008100a00 */
[----:B------:R-:W4:Y:S01]  /*8690*/  LDL.64 R34, [UR12+0x28] ;  /* 0x0000280cff227983 */ /* 0x000f220008100a00 */
[----:B------:R-:W-:Y:S01]  /*86a0*/  IADD3 R27, PT, PT, R27, R37, RZ ;  /* 0x000000251b1b7210 */ /* 0x000fe20007ffe0ff */
[----:B--2---:R-:W-:-:S04]  /*86b0*/  IMAD R19, R19, R24, RZ ;  /* 0x0000001813137224 */ /* 0x004fc800078e02ff */
        /* <DEDUP_REMOVED lines=10> */
[----:B------:R-:W-:Y:S01]  /*8760*/  IMAD R25, R31, R28, R25 ;  /* 0x0000001c1f197224 */ /* 0x000fe200078e0219 */
[----:B------:R-:W-:-:S04]  /*8770*/  MOV R29, UR18 ;  /* 0x00000012001d7c02 */ /* 0x000fc80008000f00 */
[----:B------:R-:W-:Y:S01]  /*8780*/  IADD3 R19, PT, PT, R19, R25, RZ ;  /* 0x0000001913137210 */ /* 0x000fe20007ffe0ff */
[----:B----4-:R-:W-:Y:S01]  /*8790*/  IMAD R25, R33, R34, RZ ;  /* 0x0000002221197224 */ /* 0x010fe200078e02ff */
[----:B------:R-:W-:-:S03]  /*87a0*/  LEA R2, P0, R29, R2, 0x6 ;  /* 0x000000021d027211 */ /* 0x000fc600078030ff */
[-C--:B------:R-:W-:Y:S02]  /*87b0*/  IMAD R25, R35, R32.reuse, R25 ;  /* 0x0000002023197224 */ /* 0x080fe400078e0219 */
[----:B------:R-:W-:Y:S01]  /*87c0*/  IMAD.WIDE.U32 R26, R34, R32, R18 ;  /* 0x00000020221a7225 */ /* 0x000fe200078e0012 */
[----:B------:R-:W-:-:S04]  /*87d0*/  IADD3.X R3, PT, PT, R3, UR13, RZ, P0, !PT ;  /* 0x0000000d03037c10 */ /* 0x000fc800087fe4ff */
[----:B------:R-:W-:Y:S01]  /*87e0*/  IADD3 R27, PT, PT, R27, R25, RZ ;  /* 0x000000191b1b7210 */ /* 0x000fe20007ffe0ff */
[----:B------:R-:W-:Y:S06]  /*87f0*/  BRA.U UP2, `(.L_x_9018) ;  /* 0xfffffff902e07547 */ /* 0x000fec000b83ffff */
.L_x_9017:
        /* <DEDUP_REMOVED lines=8> */
[C---:B-1----:R-:W-:Y:S01]  /*8880*/  IMAD R0, R2.reuse, UR5, RZ ;  /* 0x0000000502007c24 */ /* 0x042fe2000f8e02ff */
[----:B------:R-:W-:Y:S01]  /*8890*/  ULEA UR9, UR4, UR17, 0x3 ;  /* 0x0000001104097291 */ /* 0x000fe2000f8e18ff */
[----:B------:R-:W-:Y:S02]  /*88a0*/  IMAD.MOV.U32 R8, RZ, RZ, R10 ;  /* 0x000000ffff087224 */ /* 0x000fe400078e000a */
[----:B0-----:R-:W-:Y:S02]  /*88b0*/  IMAD R19, R3, UR4, R0 ;  /* 0x0000000403137c24 */ /* 0x001fe4000f8e0200 */
[----:B------:R-:W-:-:S04]  /*88c0*/  IMAD.WIDE.U32 R24, R2, UR4, R8 ;  /* 0x0000000402187c25 */ /* 0x000fc8000f8e0008 */
[----:B------:R-:W2:Y:S01]  /*88d0*/  LDL.64 R30, [UR9+0x18] ;  /* 0x00001809ff1e7983 */ /* 0x000ea20008100a00 */
[----:B------:R-:W-:Y:S02]  /*88e0*/  IADD3 R19, PT, PT, R25, R19, RZ ;  /* 0x0000001319137210 */ /* 0x000fe40007ffe0ff */
[----:B------:R-:W-:-:S04]  /*88f0*/  LEA R18, P0, R24, UR14, 0x3 ;  /* 0x0000000e18127c11 */ /* 0x000fc8000f8018ff */
[----:B------:R-:W-:-:S05]  /*8900*/  LEA.HI.X R19, R24, UR15, R19, 0x3, P0 ;  /* 0x0000000f18137c11 */ /* 0x000fca00080f1c13 */
[----:B------:R-:W2:Y:S01]  /*8910*/  LDG.E.64 R24, desc[UR10][R18.64] ;  /* 0x0000000a12187981 */ /* 0x000ea2000c1e1b00 */
[C---:B------:R-:W-:Y:S01]  /*8920*/  IMAD.HI.U32 R33, R2.reuse, 0x8, RZ ;  /* 0x0000000802217827 */ /* 0x040fe200078e00ff */
[----:B------:R-:W-:Y:S02]  /*8930*/  SHF.L.U32 R0, R3, 0x3, RZ ;  /* 0x0000000303007819 */ /* 0x000fe400000006ff */
[----:B------:R-:W-:Y:S02]  /*8940*/  SHF.L.U32 R35, R2, 0x3, RZ ;  /* 0x0000000302237819 */ /* 0x000fe400000006ff */
[----:B------:R-:W-:Y:S02]  /*8950*/  IADD3 R33, PT, PT, R33, R0, RZ ;  /* 0x0000000021217210 */ /* 0x000fe40007ffe0ff */
[----:B------:R-:W-:-:S04]  /*8960*/  IADD3 R28, P0, PT, R18, R35, RZ ;  /* 0x00000023121c7210 */ /* 0x000fc80007f1e0ff */
[----:B------:R-:W-:Y:S01]  /*8970*/  IADD3.X R29, PT, PT, R19, R33, RZ, P0, !PT ;  /* 0x00000021131d7210 */ /* 0x000fe200007fe4ff */
[----:B--2---:R-:W-:Y:S02]  /*8980*/  IMAD R37, R25, R30, RZ ;  /* 0x0000001e19257224 */ /* 0x004fe400078e02ff */
[-C--:B------:R-:W-:Y:S01]  /*8990*/  IMAD.WIDE.U32 R18, R30, R24.reuse, R26 ;  /* 0x000000181e127225 */ /* 0x080fe200078e001a */
[-C--:B------:R-:W-:Y:S01]  /*89a0*/  IADD3 R30, P0, PT, R28, R35.reuse, RZ ;  /* 0x000000231c1e7210 */ /* 0x080fe20007f1e0ff */
[----:B------:R-:W2:Y:S02]  /*89b0*/  LDG.E.64 R26, desc[UR10][R28.64] ;  /* 0x0000000a1c1a7981 */ /* 0x000ea4000c1e1b00 */
[----:B------:R-:W-:Y:S02]  /*89c0*/  IMAD R37, R31, R24, R37 ;  /* 0x000000181f257224 */ /* 0x000fe400078e0225 */
[----:B------:R-:W2:Y:S01]  /*89d0*/  LDL.64 R24, [UR9+0x20] ;  /* 0x00002009ff187983 */ /* 0x000ea20008100a00 */
[----:B------:R-:W-:Y:S01]  /*89e0*/  IMAD.X R31, R29, 0x1, R33, P0 ;  /* 0x000000011d1f7824 */ /* 0x000fe200000e0621 */
[----:B------:R-:W-:-:S02]  /*89f0*/  IADD3 R32, P0, PT, R30, R35, RZ ;  /* 0x000000231e207210 */ /* 0x000fc40007f1e0ff */
[----:B------:R-:W3:Y:S02]  /*8a00*/  LDL.64 R34, [UR9+0x30] ;  /* 0x00003009ff227983 */ /* 0x000ee40008100a00 */
[----:B------:R-:W-:Y:S02]  /*8a10*/  IADD3.X R33, PT, PT, R31, R33, RZ, P0, !PT ;  /* 0x000000211f217210 */ /* 0x000fe400007fe4ff */
[----:B------:R-:W4:Y:S04]  /*8a20*/  LDG.E.64 R28, desc[UR10][R30.64] ;  /* 0x0000000a1e1c7981 */ /* 0x000f28000c1e1b00 */
[----:B------:R-:W3:Y:S04]  /*8a30*/  LDG.E.64 R32, desc[UR10][R32.64] ;  /* 0x0000000a20207981 */ /* 0x000ee8000c1e1b00 */
[----:B------:R-:W4:Y:S01]  /*8a40*/  LDL.64 R30, [UR9+0x28] ;  /* 0x00002809ff1e7983 */ /* 0x000f220008100a00 */
[----:B------:R-:W-:Y:S01]  /*8a50*/  IADD3 R19, PT, PT, R19, R37, RZ ;  /* 0x0000002513137210 */ /* 0x000fe20007ffe0ff */
        /* <DEDUP_REMOVED lines=9> */
[----:B---3--:R-:W-:Y:S01]  /*8af0*/  IMAD R19, R33, R34, RZ ;  /* 0x0000002221137224 */ /* 0x008fe200078e02ff */
[----:B------:R-:W-:-:S03]  /*8b00*/  IADD3 R29, PT, PT, R29, R25, RZ ;  /* 0x000000191d1d7210 */ /* 0x000fc60007ffe0ff */
[-C--:B------:R-:W-:Y:S02]  /*8b10*/  IMAD R19, R35, R32.reuse, R19 ;  /* 0x0000002023137224 */ /* 0x080fe400078e0213 */
[----:B------:R-:W-:-:S05]  /*8b20*/  IMAD.WIDE.U32 R26, R34, R32, R28 ;  /* 0x00000020221a7225 */ /* 0x000fca00078e001c */
[----:B------:R-:W-:-:S07]  /*8b30*/  IADD3 R27, PT, PT, R27, R19, RZ ;  /* 0x000000131b1b7210 */ /* 0x000fce0007ffe0ff */
.L_x_9019:
        /* <DEDUP_REMOVED lines=9> */
[----:B0-----:R-:W-:Y:S01]  /*8bd0*/  MOV R19, R9 ;  /* 0x0000000900137202 */ /* 0x001fe20000000f00 */
[C---:B-1----:R-:W-:Y:S01]  /*8be0*/  IMAD R0, R2.reuse, UR5, RZ ;  /* 0x0000000502007c24 */ /* 0x042fe2000f8e02ff */
        /* <DEDUP_REMOVED lines=23> */
.L_x_9020:
[----:B------:R-:W-:Y:S05]  /*8d60*/  BRA.U UP1, `(.L_x_9011) ;  /* 0x0000000101387547 */ /* 0x000fea000b800000 */
[----:B------:R-:W-:Y:S01]  /*8d70*/  MOV R8, R10 ;  /* 0x0000000a00087202 */ /* 0x000fe20000000f00 */
[----:B-1----:R-:W-:-:S04]  /*8d80*/  IMAD R0, R2, UR5, RZ ;  /* 0x0000000502007c24 */ /* 0x002fc8000f8e02ff */
[----:B------:R-:W-:-:S04]  /*8d90*/  IMAD.WIDE.U32 R8, R2, UR4, R8 ;  /* 0x0000000402087c25 */ /* 0x000fc8000f8e0008 */
[----:B------:R-:W-:Y:S01]  /*8da0*/  IMAD R3, R3, UR4, R0 ;  /* 0x0000000403037c24 */ /* 0x000fe2000f8e0200 */
[----:B------:R-:W-:Y:S01]  /*8db0*/  ULEA UR4, UR4, UR17, 0x3 ;  /* 0x0000001104047291 */ /* 0x000fe2000f8e18ff */
[----:B------:R-:W-:Y:S02]  /*8dc0*/  LEA R10, P0, R8, UR14, 0x3 ;  /* 0x0000000e080a7c11 */ /* 0x000fe4000f8018ff */
[----:B------:R-:W-:-:S05]  /*8dd0*/  IMAD.IADD R3, R9, 0x1, R3 ;  /* 0x0000000109037824 */ /* 0x000fca00078e0203 */
[----:B------:R-:W-:Y:S02]  /*8de0*/  LEA.HI.X R11, R8, UR15, R3, 0x3, P0 ;  /* 0x0000000f080b7c11 */ /* 0x000fe400080f1c03 */
[----:B------:R-:W2:Y:S04]  /*8df0*/  LDL.64 R2, [UR4+0x18] ;  /* 0x00001804ff027983 */ /* 0x000ea80008100a00 */
[----:B------:R-:W2:Y:S02]  /*8e00*/  LDG.E.64 R8, desc[UR10][R10.64] ;  /* 0x0000000a0a087981 */ /* 0x000ea4000c1e1b00 */
[----:B--2---:R-:W-:Y:S02]  /*8e10*/  IMAD R9, R9, R2, RZ ;  /* 0x0000000209097224 */ /* 0x004fe400078e02ff */
[----:B------:R-:W-:-:S04]  /*8e20*/  IMAD.WIDE.U32 R26, R2, R8, R26 ;  /* 0x00000008021a7225 */ /* 0x000fc800078e001a */
[----:B------:R-:W-:-:S05]  /*8e30*/  IMAD R9, R3, R8, R9 ;  /* 0x0000000803097224 */ /* 0x000fca00078e0209 */
[----:B------:R-:W-:-:S07]  /*8e40*/  IADD3 R27, PT, PT, R27, R9, RZ ;  /* 0x000000091b1b7210 */ /* 0x000fce0007ffe0ff */
.L_x_9011:
[----:B------:R-:W2:Y:S01]  /*8e50*/  LDCU UR8, c[0x0][0x398] ;  /* 0x00007300ff0877ac */ /* 0x000ea20008000800 */
[----:B------:R-:W-:Y:S01]  /*8e60*/  HFMA2 R0, -RZ, RZ, 0, 0 ;  /* 0x00000000ff007431 */ /* 0x000fe200000001ff */
[----:B------:R-:W-:Y:S01]  /*8e70*/  MOV R25, RZ ;  /* 0x000000ff00197202 */ /* 0x000fe20000000f00 */
[----:B------:R-:W3:Y:S01]  /*8e80*/  LDCU UR9, c[0x0][0x39c] ;  /* 0x00007380ff0977ac */ /* 0x000ee20008000800 */
[----:B0-----:R-:W-:Y:S02]  /*8e90*/  MOV R18, R26 ;  /* 0x0000001a00127202 */ /* 0x001fe40000000f00 */
[----:B------:R-:W-:Y:S01]  /*8ea0*/  MOV R19, R27 ;  /* 0x0000001b00137202 */ /* 0x000fe20000000f00 */
[----:B--2---:R-:W-:-:S04]  /*8eb0*/  UISETP.GE.U32.AND UP1, UPT, UR8, 0x1, UPT ;  /* 0x000000010800788c */ /* 0x004fc8000bf26070 */
[----:B---3--:R-:W-:-:S04]  /*8ec0*/  UISETP.GE.AND.EX UP1, UPT, UR9, URZ, UPT, UP1 ;  /* 0x000000ff0900728c */ /* 0x008fc8000bf26310 */
[----:B------:R-:W-:-:S09]  /*8ed0*/  UPLOP3.LUT UP0, UPT, UP0, UP1, UPT, 0x2f, 0xf2 ;  /* 0x0000000000f2789c */ /* 0x000fd20000702577 */
[----:B------:R-:W-:Y:S05]  /*8ee0*/  BRA.U UP0, `(.L_x_9021) ;  /* 0x0000000d00447547 */ /* 0x000fea000b800000 */
[----:B------:R-:W1:Y:S01]  /*8ef0*/  LDCU.64 UR12, c[0x0][0x390] ;  /* 0x00007200ff0c77ac */ /* 0x000e620008000a00 */
[----:B------:R-:W-:Y:S01]  /*8f00*/  IMAD.MOV.U32 R0, RZ, RZ, RZ ;  /* 0x000000ffff007224 */ /* 0x000fe200078e00ff */
[----:B------:R-:W-:Y:S01]  /*8f10*/  MOV R25, RZ ;  /* 0x000000ff00197202 */ /* 0x000fe20000000f00 */
[----:B------:R-:W-:Y:S02]  /*8f20*/  UISETP.GE.U32.AND UP2, UPT, UR8, 0x8, UPT ;  /* 0x000000080800788c */ /* 0x000fe4000bf46070 */
[----:B------:R-:W-:Y:S02]  /*8f30*/  ULOP3.LUT UR22, UR8, 0x7, URZ, 0xc0, !UPT ;  /* 0x0000000708167892 */ /* 0x000fe4000f8ec0ff */
[----:B------:R-:W-:Y:S02]  /*8f40*/  UISETP.GE.U32.AND.EX UP2, UPT, UR9, URZ, UPT, UP2 ;  /* 0x000000ff0900728c */ /* 0x000fe4000bf46120 */
[----:B------:R-:W-:Y:S01]  /*8f50*/  UISETP.NE.U32.AND UP1, UPT, UR22, URZ, UPT ;  /* 0x000000ff1600728c */ /* 0x000fe2000bf25070 */
[----:B------:R-:W-:Y:S01]  /*8f60*/  UMOV UR4, URZ ;  /* 0x000000ff00047c82 */ /* 0x000fe20008000000 */
[----:B------:R-:W-:-:S02]  /*8f70*/  UMOV UR5, URZ ;  /* 0x000000ff00057c82 */ /* 0x000fc40008000000 */
[----:B------:R-:W-:Y:S01]  /*8f80*/  UISETP.NE.AND.EX UP1, UPT, URZ, URZ, UPT, UP1 ;  /* 0x000000ffff00728c */ /* 0x000fe2000bf25310 */
[----:B-1---5:R-:W-:-:S04]  /*8f90*/  IMAD R3, R13, UR12, RZ ;  /* 0x0000000c0d037c24 */ /* 0x022fc8000f8e02ff */
[C---:B------:R-:W-:Y:S02]  /*8fa0*/  IMAD R3, R12.reuse, UR13, R3 ;  /* 0x0000000d0c037c24 */ /* 0x040fe4000f8e0203 */
[----:B------:R-:W-:-:S05]  /*8fb0*/  IMAD.WIDE.U32 R12, R12, UR12, RZ ;  /* 0x0000000c0c0c7c25 */ /* 0x000fca000f8e00ff */
[----:B------:R-:W-:Y:S01]  /*8fc0*/  IADD3 R9, PT, PT, R13, R3, RZ ;  /* 0x000000030d097210 */ /* 0x000fe20007ffe0ff */
[----:B------:R-:W-:Y:S06]  /*8fd0*/  BRA.U !UP2, `(.L_x_9022) ;  /* 0x000000050a587547 */ /* 0x000fec000b800000 */
[----:B------:R-:W0:Y:S01]  /*8fe0*/  LDCU.64 UR18, c[0x0][0x3e0] ;  /* 0x00007c00ff1277ac */ /* 0x000e220008000a00 */
[C---:B------:R-:W-:Y:S01]  /*8ff0*/  LEA R2, P0, R12.reuse, UR14, 0x3 ;  /* 0x0000000e0c027c11 */ /* 0x040fe2000f8018ff */
[----:B------:R-:W-:Y:S01]  /*9000*/  HFMA2 R0, -RZ, RZ, 0, 0 ;  /* 0x00000000ff007431 */ /* 0x000fe200000001ff */
[----:B------:R-:W-:Y:S01]  /*9010*/  MOV R25, RZ ;  /* 0x000000ff00197202 */ /* 0x000fe20000000f00 */
        /* <DEDUP_REMOVED lines=9> */
.L_x_9023:
[----:B------:R-:W2:Y:S04]  /*90b0*/  LDL.64 R34, [UR13+-0x10] ;  /* 0xfffff00dff227983 */ /* 0x000ea80008100a00 */
[----:B------:R-:W2:Y:S01]  /*90c0*/  LDG.E.64 R26, desc[UR10][R2.64] ;  /* 0x0000000a021a7981 */ /* 0x000ea2000c1e1b00 */
[----:B------:R-:W-:-:S03]  /*90d0*/  IADD3 R36, P0, PT, R2, UR21, RZ ;  /* 0x0000001502247c10 */ /* 0x000fc6000ff1e0ff */
[----:B------:R-:W3:Y:S01]  /*90e0*/  LDL.64 R28, [UR13+-0x8] ;  /* 0xfffff80dff1c7983 */ /* 0x000ee20008100a00 */
[----:B------:R-:W-:-:S05]  /*90f0*/  IADD3.X R37, PT, PT, R3, UR20, RZ, P0, !PT ;  /* 0x0000001403257c10 */ /* 0x000fca00087fe4ff */
[----:B------:R-:W3:Y:S01]  /*9100*/  LDG.E.64 R10, desc[UR10][R36.64] ;  /* 0x0000000a240a7981 */ /* 0x000ee2000c1e1b00 */
[----:B------:R-:W-:Y:S02]  /*9110*/  IADD3 R32, P0, PT, R36, UR21, RZ ;  /* 0x0000001524207c10 */ /* 0x000fe4000ff1e0ff */
[----:B------:R-:W-:Y:S02]  /*9120*/  MOV R24, R0 ;  /* 0x0000000000187202 */ /* 0x000fe40000000f00 */
[----:B------:R-:W-:Y:S01]  /*9130*/  IADD3.X R33, PT, PT, R37, UR20, RZ, P0, !PT ;  /* 0x0000001425217c10 */ /* 0x000fe200087fe4ff */
[----:B--2---:R-:W-:Y:S02]  /*9140*/  IMAD R27, R27, R34, RZ ;  /* 0x000000221b1b7224 */ /* 0x004fe400078e02ff */
[-C--:B------:R-:W-:Y:S02]  /*9150*/  IMAD.WIDE.U32 R30, R34, R26.reuse, R24 ;  /* 0x0000001a221e7225 */ /* 0x080fe400078e0018 */
[----:B------:R-:W2:Y:S02]  /*9160*/  LDL.64 R24, [UR13] ;  /* 0x0000000dff187983 */ /* 0x000ea40008100a00 */
[----:B------:R-:W-:-:S02]  /*9170*/  IMAD R35, R35, R26, R27 ;  /* 0x0000001a23237224 */ /* 0x000fc400078e021b */
[----:B------:R0:W2:Y:S01]  /*9180*/  LDG.E.64 R26, desc[UR10][R32.64] ;  /* 0x0000000a201a7981 */ /* 0x0000a2000c1e1b00 */
[----:B------:R-:W-:Y:S01]  /*9190*/  IADD3 R34, P0, PT, R32, UR21, RZ ;  /* 0x0000001520227c10 */ /* 0x000fe2000ff1e0ff */
[----:B------:R-:W-:Y:S02]  /*91a0*/  IMAD.IADD R31, R31, 0x1, R35 ;  /* 0x000000011f1f7824 */ /* 0x000fe400078e0223 */
[----:B---3--:R-:W-:Y:S01]  /*91b0*/  IMAD R11, R11, R28, RZ ;  /* 0x0000001c0b0b7224 */ /* 0x008fe200078e02ff */
[----:B------:R-:W-:-:S03]  /*91c0*/  IADD3.X R35, PT, PT, R33, UR20, RZ, P0, !PT ;  /* 0x0000001421237c10 */ /* 0x000fc600087fe4ff */
[-C--:B------:R-:W-:Y:S02]  /*91d0*/  IMAD R0, R29, R10.reuse, R11 ;  /* 0x0000000a1d007224 */ /* 0x080fe400078e020b */
[----:B------:R-:W-:Y:S02]  /*91e0*/  IMAD.WIDE.U32 R28, R28, R10, R30 ;  /* 0x0000000a1c1c7225 */ /* 0x000fe400078e001e */
[----:B------:R-:W3:Y:S04]  /*91f0*/  LDG.E.64 R30, desc[UR10][R34.64] ;  /* 0x0000000a221e7981 */ /* 0x000ee8000c1e1b00 */
[----:B------:R-:W3:Y:S01]  /*9200*/  LDL.64 R10, [UR13+0x8] ;  /* 0x0000080dff0a7983 */ /* 0x000ee20008100a00 */
[----:B0-----:R-:W-:Y:S02]  /*9210*/  IADD3 R32, P0, PT, R34, UR21, RZ ;  /* 0x0000001522207c10 */ /* 0x001fe4000ff1e0ff */
[----:B------:R-:W-:-:S02]  /*9220*/  IADD3 R29, PT, PT, R29, R0, RZ ;  /* 0x000000001d1d7210 */ /* 0x000fc40007ffe0ff */
[----:B------:R-:W-:Y:S01]  /*9230*/  IADD3.X R33, PT, PT, R35, UR20, RZ, P0, !PT ;  /* 0x0000001423217c10 */ /* 0x000fe200087fe4ff */
[----:B--2---:R-:W-:-:S04]  /*9240*/  IMAD R27, R27, R24, RZ ;  /* 0x000000181b1b7224 */ /* 0x004fc800078e02ff */
[-C--:B------:R-:W-:Y:S02]  /*9250*/  IMAD R0, R25, R26.reuse, R27 ;  /* 0x0000001a19007224 */ /* 0x080fe400078e021b */
[----:B------:R-:W-:Y:S02]  /*9260*/  IMAD.WIDE.U32 R24, R24, R26, R28 ;  /* 0x0000001a18187225 */ /* 0x000fe400078e001c */
[----:B------:R0:W2:Y:S04]  /*9270*/  LDG.E.64 R26, desc[UR10][R32.64] ;  /* 0x0000000a201a7981 */ /* 0x0000a8000c1e1b00 */
[----:B------:R-:W2:Y:S01]  /*9280*/  LDL.64 R28, [UR13+0x10] ;  /* 0x0000100dff1c7983 */ /* 0x000ea20008100a00 */
[----:B------:R-:W-:Y:S01]  /*9290*/  IADD3 R25, PT, PT, R25, R0, RZ ;  /* 0x0000000019197210 */ /* 0x000fe20007ffe0ff */
[----:B---3--:R-:W-:Y:S01]  /*92a0*/  IMAD R31, R31, R10, RZ ;  /* 0x0000000a1f1f7224 */ /* 0x008fe200078e02ff */
[----:B------:R-:W-:-:S03]  /*92b0*/  IADD3 R34, P0, PT, R32, UR21, RZ ;  /* 0x0000001520227c10 */ /* 0x000fc6000ff1e0ff */
[-C--:B------:R-:W-:Y:S01]  /*92c0*/  IMAD R11, R11, R30.reuse, R31 ;  /* 0x0000001e0b0b7224 */ /* 0x080fe200078e021f */
[----:B------:R-:W-:Y:S01]  /*92d0*/  IADD3.X R35, PT, PT, R33, UR20, RZ, P0, !PT ;  /* 0x0000001421237c10 */ /* 0x000fe200087fe4ff */
[----:B------:R-:W-:Y:S01]  /*92e0*/  IMAD.WIDE.U32 R30, R10, R30, R24 ;  /* 0x0000001e0a1e7225 */ /* 0x000fe200078e0018 */
[----:B0-----:R-:W-:-:S03]  /*92f0*/  IADD3 R32, P0, PT, R34, UR21, RZ ;  /* 0x0000001522207c10 */ /* 0x001fc6000ff1e0ff */
[----:B------:R-:W3:Y:S01]  /*9300*/  LDG.E.64 R24, desc[UR10][R34.64] ;  /* 0x0000000a22187981 */ /* 0x000ee2000c1e1b00 */
[----:B------:R-:W-:-:S03]  /*9310*/  IADD3 R31, PT, PT, R31, R11, RZ ;  /* 0x0000000b1f1f7210 */ /* 0x000fc60007ffe0ff */
[----:B------:R-:W3:Y:S01]  /*9320*/  LDL.64 R10, [UR13+0x18] ;  /* 0x0000180dff0a7983 */ /* 0x000ee20008100a00 */
[----:B------:R-:W-:-:S03]  /*9330*/  IADD3.X R33, PT, PT, R35, UR20, RZ, P0, !PT ;  /* 0x0000001423217c10 */ /* 0x000fc600087fe4ff */
[----:B------:R-:W4:Y:S01]  /*9340*/  LDL.64 R34, [UR13+0x28] ;  /* 0x0000280dff227983 */ /* 0x000f220008100a00 */
[----:B--2---:R-:W-:-:S04]  /*9350*/  IMAD R37, R27, R28, RZ ;  /* 0x0000001c1b257224 */ /* 0x004fc800078e02ff */
[-C--:B------:R-:W-:Y:S02]  /*9360*/  IMAD R37, R29, R26.reuse, R37 ;  /* 0x0000001a1d257224 */ /* 0x080fe400078e0225 */
[----:B------:R-:W-:Y:S02]  /*9370*/  IMAD.WIDE.U32 R26, R28, R26, R30 ;  /* 0x0000001a1c1a7225 */ /* 0x000fe400078e001e */
[----:B------:R0:W2:Y:S04]  /*9380*/  LDG.E.64 R28, desc[UR10][R32.64] ;  /* 0x0000000a201c7981 */ /* 0x0000a8000c1e1b00 */
[----:B------:R-:W2:Y:S01]  /*9390*/  LDL.64 R30, [UR13+0x20] ;  /* 0x0000200dff1e7983 */ /* 0x000ea20008100a00 */
[----:B0-----:R-:W-:-:S04]  /*93a0*/  IADD3 R32, P0, PT, R32, UR21, RZ ;  /* 0x0000001520207c10 */ /* 0x001fc8000ff1e0ff */
[----:B------:R-:W-:-:S06]  /*93b0*/  IADD3.X R33, PT, PT, R33, UR20, RZ, P0, !PT ;  /* 0x0000001421217c10 */ /* 0x000fcc00087fe4ff */
[----:B------:R-:W4:Y:S01]  /*93c0*/  LDG.E.64 R32, desc[UR10][R32.64] ;  /* 0x0000000a20207981 */ /* 0x000f22000c1e1b00 */
        /* <DEDUP_REMOVED lines=13> */
[----:B------:R-:W-:Y:S01]  /*94a0*/  IMAD.IADD R29, R29, 0x1, R25 ;  /* 0x000000011d1d7824 */ /* 0x000fe200078e0219 */
[----:B------:R-:W-:Y:S01]  /*94b0*/  MOV R25, UR18 ;  /* 0x0000001200197c02 */ /* 0x000fe20008000f00 */
[----:B----4-:R-:W-:-:S03]  /*94c0*/  IMAD R11, R33, R34, RZ ;  /* 0x00000022210b7224 */ /* 0x010fc600078e02ff */
[----:B------:R-:W-:Y:S01]  /*94d0*/  LEA R2, P0, R25, R2, 0x6 ;  /* 0x0000000219027211 */ /* 0x000fe200078030ff */
[-C--:B------:R-:W-:Y:S02]  /*94e0*/  IMAD R11, R35, R32.reuse, R11 ;  /* 0x00000020230b7224 */ /* 0x080fe400078e020b */
[----:B------:R-:W-:Y:S01]  /*94f0*/  IMAD.WIDE.U32 R32, R34, R32, R28 ;  /* 0x0000002022207225 */ /* 0x000fe200078e001c */
[----:B------:R-:W-:-:S04]  /*9500*/  IADD3.X R3, PT, PT, R3, UR16, RZ, P0, !PT ;  /* 0x0000001003037c10 */ /* 0x000fc800087fe4ff */
[----:B------:R-:W-:Y:S02]  /*9510*/  IADD3 R25, PT, PT, R33, R11, RZ ;  /* 0x0000000b21197210 */ /* 0x000fe40007ffe0ff */
[----:B------:R-:W-:Y:S01]  /*9520*/  MOV R0, R32 ;  /* 0x0000002000007202 */ /* 0x000fe20000000f00 */
[----:B------:R-:W-:Y:S06]  /*9530*/  BRA.U UP2, `(.L_x_9023) ;  /* 0xfffffff902dc7547 */ /* 0x000fec000b83ffff */
.L_x_9022:
        /* <DEDUP_REMOVED lines=14> */
[----:B------:R-:W-:Y:S02]  /*9620*/  IADD3 R11, PT, PT, R11, R27, RZ ;  /* 0x0000001b0b0b7210 */ /* 0x000fe40007ffe0ff */
[----:B------:R-:W2:Y:S02]  /*9630*/  LDL.64 R26, [UR12+0x18] ;  /* 0x0000180cff1a7983 */ /* 0x000ea40008100a00 */
[----:B------:R-:W-:-:S05]  /*9640*/  LEA.HI.X R31, R10, UR15, R11, 0x3, P0 ;  /* 0x0000000f0a1f7c11 */ /* 0x000fca00080f1c0b */
[----:B------:R-:W2:Y:S01]  /*9650*/  LDG.E.64 R28, desc[UR10][R30.64] ;  /* 0x0000000a1e1c7981 */ /* 0x000ea2000c1e1b00 */
[C---:B------:R-:W-:Y:S01]  /*9660*/  IMAD.HI.U32 R35, R2.reuse, 0x8, RZ ;  /* 0x0000000802237827 */ /* 0x040fe200078e00ff */
[----:B------:R-:W-:-:S03]  /*9670*/  SHF.L.U32 R37, R2, 0x3, RZ ;  /* 0x0000000302257819 */ /* 0x000fc600000006ff */
[----:B------:R-:W-:Y:S01]  /*9680*/  IMAD.SHL.U32 R10, R3, 0x8, RZ ;  /* 0x00000008030a7824 */ /* 0x000fe200078e00ff */
[----:B------:R-:W-:-:S04]  /*9690*/  MOV R24, R0 ;  /* 0x0000000000187202 */ /* 0x000fc80000000f00 */
[----:B------:R-:W-:Y:S02]  /*96a0*/  IADD3 R35, PT, PT, R35, R10, RZ ;  /* 0x0000000a23237210 */ /* 0x000fe40007ffe0ff */
[----:B------:R-:W-:-:S04]  /*96b0*/  IADD3 R10, P0, PT, R30, R37, RZ ;  /* 0x000000251e0a7210 */ /* 0x000fc80007f1e0ff */
[----:B------:R-:W-:-:S05]  /*96c0*/  IADD3.X R11, PT, PT, R31, R35, RZ, P0, !PT ;  /* 0x000000231f0b7210 */ /* 0x000fca00007fe4ff */
[----:B------:R-:W3:Y:S01]  /*96d0*/  LDG.E.64 R30, desc[UR10][R10.64] ;  /* 0x0000000a0a1e7981 */ /* 0x000ee2000c1e1b00 */
[----:B--2---:R-:W-:Y:S02]  /*96e0*/  IMAD R33, R29, R26, RZ ;  /* 0x0000001a1d217224 */ /* 0x004fe400078e02ff */
[----:B------:R-:W-:-:S04]  /*96f0*/  IMAD.WIDE.U32 R24, R26, R28, R24 ;  /* 0x0000001c1a187225 */ /* 0x000fc800078e0018 */
[----:B------:R-:W-:Y:S01]  /*9700*/  IMAD R33, R27, R28, R33 ;  /* 0x0000001c1b217224 */ /* 0x000fe200078e0221 */
[----:B------:R-:W-:Y:S01]  /*9710*/  IADD3 R28, P0, PT, R10, R37, RZ ;  /* 0x000000250a1c7210 */ /* 0x000fe20007f1e0ff */
[----:B------:R-:W3:Y:S03]  /*9720*/  LDL.64 R26, [UR12+0x20] ;  /* 0x0000200cff1a7983 */ /* 0x000ee60008100a00 */
[----:B------:R-:W-:Y:S02]  /*9730*/  IADD3.X R29, PT, PT, R11, R35, RZ, P0, !PT ;  /* 0x000000230b1d7210 */ /* 0x000fe400007fe4ff */
[----:B------:R-:W-:Y:S01]  /*9740*/  IADD3 R34, P0, PT, R28, R37, RZ ;  /* 0x000000251c227210 */ /* 0x000fe20007f1e0ff */
[----:B------:R-:W2:Y:S04]  /*9750*/  LDL.64 R10, [UR12+0x30] ;  /* 0x0000300cff0a7983 */ /* 0x000ea80008100a00 */
[----:B------:R-:W-:Y:S01]  /*9760*/  IMAD.X R35, R29, 0x1, R35, P0 ;  /* 0x000000011d237824 */ /* 0x000fe200000e0623 */
[----:B------:R-:W4:Y:S04]  /*9770*/  LDL.64 R36, [UR12+0x28] ;  /* 0x0000280cff247983 */ /* 0x000f280008100a00 */
[----:B------:R-:W4:Y:S04]  /*9780*/  LDG.E.64 R28, desc[UR10][R28.64] ;  /* 0x0000000a1c1c7981 */ /* 0x000f28000c1e1b00 */
[----:B------:R-:W2:Y:S01]  /*9790*/  LDG.E.64 R34, desc[UR10][R34.64] ;  /* 0x0000000a22227981 */ /* 0x000ea2000c1e1b00 */
[----:B------:R-:W-:Y:S01]  /*97a0*/  IADD3 R25, PT, PT, R25, R33, RZ ;  /* 0x0000002119197210 */ /* 0x000fe20007ffe0ff */
[----:B------:R-:W-:-:S04]  /*97b0*/  UIADD3 UR4, UP2, UPT, UR4, 0x4, URZ ;  /* 0x0000000404047890 */ /* 0x000fc8000ff5e0ff */
[----:B------:R-:W-:Y:S01]  /*97c0*/  UIADD3.X UR5, UPT, UPT, URZ, UR5, URZ, UP2, !UPT ;  /* 0x00000005ff057290 */ /* 0x000fe200097fe4ff */
[----:B---3--:R-:W-:Y:S02]  /*97d0*/  IMAD R31, R31, R26, RZ ;  /* 0x0000001a1f1f7224 */ /* 0x008fe400078e02ff */
[----:B------:R-:W-:-:S04]  /*97e0*/  IMAD.WIDE.U32 R24, R26, R30, R24 ;  /* 0x0000001e1a187225 */ /* 0x000fc800078e0018 */
[----:B------:R-:W-:-:S05]  /*97f0*/  IMAD R31, R27, R30, R31 ;  /* 0x0000001e1b1f7224 */ /* 0x000fca00078e021f */
[----:B------:R-:W-:Y:S01]  /*9800*/  IADD3 R25, PT, PT, R25, R31, RZ ;  /* 0x0000001f19197210 */ /* 0x000fe20007ffe0ff */
[----:B----4-:R-:W-:-:S04]  /*9810*/  IMAD R27, R29, R36, RZ ;  /* 0x000000241d1b7224 */ /* 0x010fc800078e02ff */
[-C--:B------:R-:W-:Y:S02]  /*9820*/  IMAD R27, R37, R28.reuse, R27 ;  /* 0x0000001c251b7224 */ /* 0x080fe400078e021b */
[----:B------:R-:W-:-:S04]  /*9830*/  IMAD.WIDE.U32 R28, R36, R28, R24 ;  /* 0x0000001c241c7225 */ /* 0x000fc800078e0018 */
[----:B--2---:R-:W-:Y:S01]  /*9840*/  IMAD R25, R35, R10, RZ ;  /* 0x0000000a23197224 */ /* 0x004fe200078e02ff */
[----:B------:R-:W-:-:S03]  /*9850*/  IADD3 R29, PT, PT, R29, R27, RZ ;  /* 0x0000001b1d1d7210 */ /* 0x000fc60007ffe0ff */
[-C--:B------:R-:W-:Y:S02]  /*9860*/  IMAD R25, R11, R34.reuse, R25 ;  /* 0x000000220b197224 */ /* 0x080fe400078e0219 */
[----:B------:R-:W-:-:S05]  /*9870*/  IMAD.WIDE.U32 R10, R10, R34, R28 ;  /* 0x000000220a0a7225 */ /* 0x000fca00078e001c */
[----:B------:R-:W-:Y:S02]  /*9880*/  IADD3 R25, PT, PT, R11, R25, RZ ;  /* 0x000000190b197210 */ /* 0x000fe40007ffe0ff */
[----:B------:R-:W-:-:S07]  /*9890*/  MOV R0, R10 ;  /* 0x0000000a00007202 */ /* 0x000fce0000000f00 */
.L_x_9024:
        /* <DEDUP_REMOVED lines=34> */
[----:B------:R-:W-:Y:S01]  /*9ac0*/  IMAD.MOV.U32 R0, RZ, RZ, R28 ;  /* 0x000000ffff007224 */ /* 0x000fe200078e001c */
[----:B------:R-:W-:-:S07]  /*9ad0*/  IADD3 R25, PT, PT, R29, R11, RZ ;  /* 0x0000000b1d197210 */ /* 0x000fce0007ffe0ff */
.L_x_9025:
[----:B------:R-:W-:Y:S05]  /*9ae0*/  BRA.U UP1, `(.L_x_9021) ;  /* 0x0000000101447547 */ /* 0x000fea000b800000 */
[----:B------:R-:W-:Y:S01]  /*9af0*/  MOV R8, R12 ;  /* 0x0000000c00087202 */ /* 0x000fe20000000f00 */
[----:B0-----:R-:W-:-:S04]  /*9b00*/  IMAD R10, R2, UR5, RZ ;  /* 0x00000005020a7c24 */ /* 0x001fc8000f8e02ff */
[----:B------:R-:W-:Y:S01]  /*9b10*/  IMAD.WIDE.U32 R8, R2, UR4, R8 ;  /* 0x0000000402087c25 */ /* 0x000fe2000f8e0008 */
[----:B------:R-:W-:-:S03]  /*9b20*/  MOV R2, UR4 ;  /* 0x0000000400027c02 */ /* 0x000fc60008000f00 */
[----:B------:R-:W-:Y:S01]  /*9b30*/  IMAD R3, R3, UR4, R10 ;  /* 0x0000000403037c24 */ /* 0x000fe2000f8e020a */
[----:B------:R-:W-:Y:S02]  /*9b40*/  LEA R10, P0, R8, UR14, 0x3 ;  /* 0x0000000e080a7c11 */ /* 0x000fe4000f8018ff */
[----:B------:R-:W-:Y:S02]  /*9b50*/  LEA R2, R2, R1, 0x3 ;  /* 0x0000000102027211 */ /* 0x000fe400078e18ff */
[----:B------:R-:W-:-:S04]  /*9b60*/  IADD3 R3, PT, PT, R9, R3, RZ ;  /* 0x0000000309037210 */ /* 0x000fc80007ffe0ff */
[----:B------:R-:W-:Y:S02]  /*9b70*/  LEA.HI.X R11, R8, UR15, R3, 0x3, P0 ;  /* 0x0000000f080b7c11 */ /* 0x000fe400080f1c03 */
[----:B------:R-:W2:Y:S04]  /*9b80*/  LDL.64 R2, [R2+0x18] ;  /* 0x0000180002027983 */ /* 0x000ea80000100a00 */
[----:B------:R-:W2:Y:S01]  /*9b90*/  LDG.E.64 R8, desc[UR10][R10.64] ;  /* 0x0000000a0a087981 */ /* 0x000ea2000c1e1b00 */
[----:B------:R-:W-:Y:S01]  /*9ba0*/  MOV R24, R0 ;  /* 0x0000000000187202 */ /* 0x000fe20000000f00 */
[----:B--2---:R-:W-:-:S04]  /*9bb0*/  IMAD R9, R9, R2, RZ ;  /* 0x0000000209097224 */ /* 0x004fc800078e02ff */
[----:B------:R-:W-:-:S04]  /*9bc0*/  IMAD.WIDE.U32 R12, R2, R8, R24 ;  /* 0x00000008020c7225 */ /* 0x000fc800078e0018 */
[----:B------:R-:W-:Y:S02]  /*9bd0*/  IMAD R9, R3, R8, R9 ;  /* 0x0000000803097224 */ /* 0x000fe400078e0209 */
[----:B------:R-:W-:-:S03]  /*9be0*/  IMAD.MOV.U32 R0, RZ, RZ, R12 ;  /* 0x000000ffff007224 */ /* 0x000fc600078e000c */
[----:B------:R-:W-:-:S07]  /*9bf0*/  IADD3 R25, PT, PT, R13, R9, RZ ;  /* 0x000000090d197210 */ /* 0x000fce0007ffe0ff */
.L_x_9021:
[----:B------:R-:W-:Y:S02]  /*9c00*/  CS2R R10, SRZ ;  /* 0x00000000000a7805 */ /* 0x000fe4000001ff00 */
[----:B-----5:R-:W-:Y:S02]  /*9c10*/  MOV R12, R0 ;  /* 0x00000000000c7202 */ /* 0x020fe40000000f00 */
[----:B------:R-:W-:Y:S01]  /*9c20*/  MOV R13, R25 ;  /* 0x00000019000d7202 */ /* 0x000fe20000000f00 */
[----:B------:R-:W-:Y:S06]  /*9c30*/  BRA.U UP0, `(.L_x_9026) ;  /* 0x0000000d00207547 */ /* 0x000fec000b800000 */
[----:B------:R-:W2:Y:S01]  /*9c40*/  LDCU UR9, c[0x0][0x39c] ;  /* 0x00007380ff0977ac */ /* 0x000ea20008000800 */
[----:B------:R-:W-:Y:S01]  /*9c50*/  CS2R R10, SRZ ;  /* 0x00000000000a7805 */ /* 0x000fe2000001ff00 */
[----:B------:R-:W0:Y:S01]  /*9c60*/  LDCU.64 UR12, c[0x0][0x390] ;  /* 0x00007200ff0c77ac */ /* 0x000e220008000a00 */
[----:B------:R-:W-:Y:S02]  /*9c70*/  UISETP.GE.U32.AND UP2, UPT, UR8, 0x8, UPT ;  /* 0x000000080800788c */ /* 0x000fe4000bf46070 */
[----:B------:R-:W-:Y:S01]  /*9c80*/  ULOP3.LUT UR21, UR8, 0x7, URZ, 0xc0, !UPT ;  /* 0x0000000708157892 */ /* 0x000fe2000f8ec0ff */
[----:B------:R-:W-:Y:S01]  /*9c90*/  UMOV UR4, URZ ;  /* 0x000000ff00047c82 */ /* 0x000fe20008000000 */
[----:B------:R-:W-:Y:S02]  /*9ca0*/  UMOV UR5, URZ ;  /* 0x000000ff00057c82 */ /* 0x000fe40008000000 */
[----:B------:R-:W-:Y:S02]  /*9cb0*/  UISETP.NE.U32.AND UP1, UPT, UR21, URZ, UPT ;  /* 0x000000ff1500728c */ /* 0x000fe4000bf25070 */
[----:B--2---:R-:W-:-:S02]  /*9cc0*/  UISETP.GE.U32.AND.EX UP2, UPT, UR9, URZ, UPT, UP2 ;  /* 0x000000ff0900728c */ /* 0x004fc4000bf46120 */
[----:B------:R-:W-:Y:S01]  /*9cd0*/  UISETP.NE.AND.EX UP1, UPT, URZ, URZ, UPT, UP1 ;  /* 0x000000ffff00728c */ /* 0x000fe2000bf25310 */
[----:B01----:R-:W-:-:S04]  /*9ce0*/  IMAD R3, R15, UR12, RZ ;  /* 0x0000000c0f037c24 */ /* 0x003fc8000f8e02ff */
        /* <DEDUP_REMOVED lines=14> */
[----:B------:R-:W-:-:S12]  /*9dd0*/  USHF.L.U64.HI UR16, UR18, 0x6, UR19 ;  /* 0x0000000612107899 */ /* 0x000fd80008010213 */
.L_x_9028:
[----:B------:R-:W2:Y:S04]  /*9de0*/  LDL.64 R24, [UR13+-0x10] ;  /* 0xfffff00dff187983 */ /* 0x000ea80008100a00 */
[----:B------:R-:W2:Y:S01]  /*9df0*/  LDG.E.64 R26, desc[UR10][R2.64] ;  /* 0x0000000a021a7981 */ /* 0x000ea2000c1e1b00 */
[----:B------:R-:W-:-:S03]  /*9e00*/  USHF.L.U32 UR19, UR18, 0x3, URZ ;  /* 0x0000000312137899 */ /* 0x000fc600080006ff */
[----:B------:R-:W3:Y:S03]  /*9e10*/  LDL.64 R30, [UR13+-0x8] ;  /* 0xfffff80dff1e7983 */ /* 0x000ee60008100a00 */
[----:B------:R-:W-:-:S04]  /*9e20*/  IADD3 R28, P0, PT, R2, UR19, RZ ;  /* 0x00000013021c7c10 */ /* 0x000fc8000ff1e0ff */
[----:B------:R-:W-:-:S05]  /*9e30*/  IADD3.X R29, PT, PT, R3, UR20, RZ, P0, !PT ;  /* 0x00000014031d7c10 */ /* 0x000fca00087fe4ff */
[----:B------:R-:W3:Y:S01]  /*9e40*/  LDG.E.64 R32, desc[UR10][R28.64] ;  /* 0x0000000a1c207981 */ /* 0x000ee2000c1e1b00 */
[----:B------:R-:W-:-:S04]  /*9e50*/  IADD3 R36, P0, PT, R28, UR19, RZ ;  /* 0x000000131c247c10 */ /* 0x000fc8000ff1e0ff */
[----:B------:R-:W-:Y:S01]  /*9e60*/  IADD3.X R37, PT, PT, R29, UR20, RZ, P0, !PT ;  /* 0x000000141d257c10 */ /* 0x000fe200087fe4ff */
[----:B--2---:R-:W-:Y:S02]  /*9e70*/  IMAD R27, R27, R24, RZ ;  /* 0x000000181b1b7224 */ /* 0x004fe400078e02ff */
[----:B------:R-:W-:-:S04]  /*9e80*/  IMAD.WIDE.U32 R10, R24, R26, R10 ;  /* 0x0000001a180a7225 */ /* 0x000fc800078e000a */
[----:B------:R-:W-:Y:S02]  /*9e90*/  IMAD R35, R25, R26, R27 ;  /* 0x0000001a19237224 */ /* 0x000fe400078e021b */
[----:B------:R-:W2:Y:S04]  /*9ea0*/  LDG.E.64 R24, desc[UR10][R36.64] ;  /* 0x0000000a24187981 */ /* 0x000ea8000c1e1b00 */
[----:B------:R-:W2:Y:S01]  /*9eb0*/  LDL.64 R26, [UR13] ;  /* 0x0000000dff1a7983 */ /* 0x000ea20008100a00 */
[----:B------:R-:W-:Y:S02]  /*9ec0*/  IADD3 R34, P0, PT, R36, UR19, RZ ;  /* 0x0000001324227c10 */ /* 0x000fe4000ff1e0ff */
[----:B------:R-:W-:Y:S01]  /*9ed0*/  IADD3 R11, PT, PT, R11, R35, RZ ;  /* 0x000000230b0b7210 */ /* 0x000fe20007ffe0ff */
[----:B---3--:R-:W-:Y:S01]  /*9ee0*/  IMAD R33, R33, R30, RZ ;  /* 0x0000001e21217224 */ /* 0x008fe200078e02ff */
[----:B------:R-:W-:Y:S01]  /*9ef0*/  IADD3.X R35, PT, PT, R37, UR20, RZ, P0, !PT ;  /* 0x0000001425237c10 */ /* 0x000fe200087fe4ff */
[----:B------:R-:W-:-:S03]  /*9f00*/  IMAD.WIDE.U32 R28, R30, R32, R10 ;  /* 0x000000201e1c7225 */ /* 0x000fc600078e000a */
[----:B------:R-:W3:Y:S01]  /*9f10*/  LDL.64 R10, [UR13+0x8] ;  /* 0x0000080dff0a7983 */ /* 0x000ee20008100a00 */
[----:B------:R-:W-:-:S03]  /*9f20*/  IMAD R33, R31, R32, R33 ;  /* 0x000000201f217224 */ /* 0x000fc600078e0221 */
[----:B------:R-:W3:Y:S01]  /*9f30*/  LDG.E.64 R30, desc[UR10][R34.64] ;  /* 0x0000000a221e7981 */ /* 0x000ee2000c1e1b00 */
[----:B------:R-:W-:Y:S01]  /*9f40*/  IADD3 R32, P0, PT, R34, UR19, RZ ;  /* 0x0000001322207c10 */ /* 0x000fe2000ff1e0ff */
[----:B------:R-:W-:-:S03]  /*9f50*/  IMAD.IADD R29, R29, 0x1, R33 ;  /* 0x000000011d1d7824 */ /* 0x000fc600078e0221 */
        /* <DEDUP_REMOVED lines=33> */
[----:B------:R-:W-:Y:S01]  /*a170*/  UISETP.NE.U32.AND UP2, UPT, UR9, URZ, UPT ;  /* 0x000000ff0900728c */ /* 0x000fe2000bf45070 */
[----:B------:R-:W-:-:S03]  /*a180*/  IMAD.U32 R27, RZ, RZ, UR18 ;  /* 0x00000012ff1b7e24 */ /* 0x000fc6000f8e00ff */
[----:B------:R-:W-:Y:S02]  /*a190*/  UISETP.NE.AND.EX UP2, UPT, UR12, URZ, UPT, UP2 ;  /* 0x000000ff0c00728c */ /* 0x000fe4000bf45320 */
[----:B------:R-:W-:Y:S01]  /*a1a0*/  LEA R2, P0, R27, R2, 0x6 ;  /* 0x000000021b027211 */ /* 0x000fe200078030ff */
[----:B------:R-:W-:-:S03]  /*a1b0*/  UIADD3 UR13, UPT, UPT, UR13, 0x40, URZ ;  /* 0x000000400d0d7890 */ /* 0x000fc6000fffe0ff */
[----:B------:R-:W-:Y:S01]  /*a1c0*/  IADD3.X R3, PT, PT, R3, UR16, RZ, P0, !PT ;  /* 0x0000001003037c10 */ /* 0x000fe200087fe4ff */
[----:B--2---:R-:W-:-:S04]  /*a1d0*/  IMAD R25, R29, R30, RZ ;  /* 0x0000001e1d197224 */ /* 0x004fc800078e02ff */
[-C--:B------:R-:W-:Y:S02]  /*a1e0*/  IMAD R25, R31, R28.reuse, R25 ;  /* 0x0000001c1f197224 */ /* 0x080fe400078e0219 */
[----:B------:R-:W-:-:S05]  /*a1f0*/  IMAD.WIDE.U32 R28, R30, R28, R10 ;  /* 0x0000001c1e1c7225 */ /* 0x000fca00078e000a */
[----:B------:R-:W-:Y:S01]  /*a200*/  IADD3 R29, PT, PT, R29, R25, RZ ;  /* 0x000000191d1d7210 */ /* 0x000fe20007ffe0ff */
[----:B----4-:R-:W-:-:S04]  /*a210*/  IMAD R11, R33, R34, RZ ;  /* 0x00000022210b7224 */ /* 0x010fc800078e02ff */
[-C--:B------:R-:W-:Y:S02]  /*a220*/  IMAD R25, R35, R32.reuse, R11 ;  /* 0x0000002023197224 */ /* 0x080fe400078e020b */
[----:B------:R-:W-:-:S05]  /*a230*/  IMAD.WIDE.U32 R10, R34, R32, R28 ;  /* 0x00000020220a7225 */ /* 0x000fca00078e001c */
[----:B------:R-:W-:Y:S01]  /*a240*/  IADD3 R11, PT, PT, R11, R25, RZ ;  /* 0x000000190b0b7210 */ /* 0x000fe20007ffe0ff */
[----:B------:R-:W-:Y:S06]  /*a250*/  BRA.U UP2, `(.L_x_9028) ;  /* 0xfffffff902e07547 */ /* 0x000fec000b83ffff */
.L_x_9027:
        /* <DEDUP_REMOVED lines=18> */
[----:B------:R-:W-:Y:S01]  /*a380*/  SHF.L.U32 R0, R3, 0x3, RZ ;  /* 0x0000000303007819 */ /* 0x000fe200000006ff */
[C---:B------:R-:W-:Y:S01]  /*a390*/  IMAD.HI.U32 R35, R2.reuse, 0x8, RZ ;  /* 0x0000000802237827 */ /* 0x040fe200078e00ff */
[----:B------:R-:W-:-:S03]  /*a3a0*/  SHF.L.U32 R37, R2, 0x3, RZ ;  /* 0x0000000302257819 */ /* 0x000fc600000006ff */
[----:B------:R-:W-:Y:S01]  /*a3b0*/  IMAD.IADD R35, R35, 0x1, R0 ;  /* 0x0000000123237824 */ /* 0x000fe200078e0200 */
        /* <DEDUP_REMOVED lines=10> */
[----:B------:R-:W2:Y:S03]  /*a460*/  LDL.64 R24, [UR12+0x30] ;  /* 0x0000300cff187983 */ /* 0x000ea60008100a00 */
[----:B------:R-:W-:Y:S01]  /*a470*/  IADD3.X R35, PT, PT, R29, R35, RZ, P0, !PT ;  /* 0x000000231d237210 */ /* 0x000fe200007fe4ff */
        /* <DEDUP_REMOVED lines=13> */
[----:B--2---:R-:W-:Y:S02]  /*a550*/  IMAD R11, R35, R24, RZ ;  /* 0x00000018230b7224 */ /* 0x004fe400078e02ff */
[----:B------:R-:W-:Y:S02]  /*a560*/  IMAD.IADD R29, R29, 0x1, R27 ;  /* 0x000000011d1d7824 */ /* 0x000fe400078e021b */
[-C--:B------:R-:W-:Y:S02]  /*a570*/  IMAD R25, R25, R34.reuse, R11 ;  /* 0x0000002219197224 */ /* 0x080fe400078e020b */
[----:B------:R-:W-:-:S05]  /*a580*/  IMAD.WIDE.U32 R10, R24, R34, R28 ;  /* 0x00000022180a7225 */ /* 0x000fca00078e001c */
[----:B------:R-:W-:-:S07]  /*a590*/  IADD3 R11, PT, PT, R11, R25, RZ ;  /* 0x000000190b0b7210 */ /* 0x000fce0007ffe0ff */
.L_x_9029:
        /* <DEDUP_REMOVED lines=34> */
.L_x_9030:
[----:B------:R-:W-:Y:S05]  /*a7c0*/  BRA.U UP1, `(.L_x_9026) ;  /* 0x00000001013c7547 */ /* 0x000fea000b800000 */
[----:B------:R-:W-:Y:S01]  /*a7d0*/  MOV R8, R14 ;  /* 0x0000000e00087202 */ /* 0x000fe20000000f00 */
[----:B0-----:R-:W-:-:S04]  /*a7e0*/  IMAD R0, R2, UR5, RZ ;  /* 0x0000000502007c24 */ /* 0x001fc8000f8e02ff */
[----:B------:R-:W-:-:S04]  /*a7f0*/  IMAD.WIDE.U32 R8, R2, UR4, R8 ;  /* 0x0000000402087c25 */ /* 0x000fc8000f8e0008 */
[----:B------:R-:W-:Y:S01]  /*a800*/  IMAD R3, R3, UR4, R0 ;  /* 0x0000000403037c24 */ /* 0x000fe2000f8e0200 */
[----:B------:R-:W-:Y:S02]  /*a810*/  MOV R0, UR4 ;  /* 0x0000000400007c02 */ /* 0x000fe40008000f00 */
[----:B------:R-:W-:Y:S02]  /*a820*/  LEA R14, P0, R8, UR14, 0x3 ;  /* 0x0000000e080e7c11 */ /* 0x000fe4000f8018ff */
        /* <DEDUP_REMOVED lines=9> */
.L_x_9026:
[----:B------:R-:W-:Y:S02]  /*a8c0*/  HFMA2 R31, -RZ, RZ, 0, 0 ;  /* 0x00000000ff1f7431 */ /* 0x000fe400000001ff */
[----:B------:R-:W-:Y:S01]  /*a8d0*/  IMAD.MOV.U32 R0, RZ, RZ, RZ ;  /* 0x000000ffff007224 */ /* 0x000fe200078e00ff */
[----:B------:R-:W-:Y:S02]  /*a8e0*/  MOV R14, R10 ;  /* 0x0000000a000e7202 */ /* 0x000fe40000000f00 */
[----:B------:R-:W-:Y:S01]  /*a8f0*/  MOV R15, R11 ;  /* 0x0000000b000f7202 */ /* 0x000fe20000000f00 */
[----:B------:R-:W-:Y:S06]  /*a900*/  BRA.U UP0, `(.L_x_9031) ;  /* 0x0000000d00487547 */ /* 0x000fec000b800000 */
[----:B------:R-:W2:Y:S01]  /*a910*/  LDCU UR9, c[0x0][0x39c] ;  /* 0x00007380ff0977ac */ /* 0x000ea20008000800 */
[----:B------:R-:W-:Y:S02]  /*a920*/  MOV R0, RZ ;  /* 0x000000ff00007202 */ /* 0x000fe40000000f00 */
[----:B------:R-:W-:Y:S01]  /*a930*/  MOV R31, RZ ;  /* 0x000000ff001f7202 */ /* 0x000fe20000000f00 */
[----:B------:R-:W0:Y:S01]  /*a940*/  LDCU.64 UR12, c[0x0][0x390] ;  /* 0x00007200ff0c77ac */ /* 0x000e220008000a00 */
[----:B------:R-:W-:Y:S02]  /*a950*/  UISETP.GE.U32.AND UP2, UPT, UR8, 0x8, UPT ;  /* 0x000000080800788c */ /* 0x000fe4000bf46070 */
[----:B------:R-:W-:Y:S01]  /*a960*/  ULOP3.LUT UR22, UR8, 0x7, URZ, 0xc0, !UPT ;  /* 0x0000000708167892 */ /* 0x000fe2000f8ec0ff */
[----:B------:R-:W-:Y:S01]  /*a970*/  UMOV UR4, URZ ;  /* 0x000000ff00047c82 */ /* 0x000fe20008000000 */
[----:B------:R-:W-:Y:S02]  /*a980*/  UMOV UR5, URZ ;  /* 0x000000ff00057c82 */ /* 0x000fe40008000000 */
[----:B------:R-:W-:-:S02]  /*a990*/  UISETP.NE.U32.AND UP1, UPT, UR22, URZ, UPT ;  /* 0x000000ff1600728c */ /* 0x000fc4000bf25070 */
[----:B--2---:R-:W-:Y:S02]  /*a9a0*/  UISETP.GE.U32.AND.EX UP2, UPT, UR9, URZ, UPT, UP2 ;  /* 0x000000ff0900728c */ /* 0x004fe4000bf46120 */
[----:B------:R-:W-:Y:S01]  /*a9b0*/  UISETP.NE.AND.EX UP1, UPT, URZ, URZ, UPT, UP1 ;  /* 0x000000ffff00728c */ /* 0x000fe2000bf25310 */
[----:B01----:R-:W-:-:S04]  /*a9c0*/  IMAD R3, R5, UR12, RZ ;  /* 0x0000000c05037c24 */ /* 0x003fc8000f8e02ff */
[C---:B------:R-:W-:Y:S02]  /*a9d0*/  IMAD R3, R4.reuse, UR13, R3 ;  /* 0x0000000d04037c24 */ /* 0x040fe4000f8e0203 */
[----:B------:R-:W-:-:S04]  /*a9e0*/  IMAD.WIDE.U32 R4, R4, UR12, RZ ;  /* 0x0000000c04047c25 */ /* 0x000fc8000f8e00ff */
[----:B------:R-:W-:Y:S01]  /*a9f0*/  IMAD.IADD R9, R5, 0x1, R3 ;  /* 0x0000000105097824 */ /* 0x000fe200078e0203 */
        /* <DEDUP_REMOVED lines=14> */
.L_x_9033:
        /* <DEDUP_REMOVED lines=10> */
[----:B------:R-:W-:-:S04]  /*ab80*/  IMAD.WIDE.U32 R30, R24, R26, R30 ;  /* 0x0000001a181e7225 */ /* 0x000fc800078e001e */
[----:B------:R-:W-:Y:S02]  /*ab90*/  IMAD R35, R25, R26, R27 ;  /* 0x0000001a19237224 */ /* 0x000fe400078e021b */
[----:B------:R0:W2:Y:S04]  /*aba0*/  LDG.E.64 R26, desc[UR10][R32.64] ;  /* 0x0000000a201a7981 */ /* 0x0000a8000c1e1b00 */
[----:B------:R-:W2:Y:S01]  /*abb0*/  LDL.64 R24, [UR13] ;  /* 0x0000000dff187983 */ /* 0x000ea20008100a00 */
[----:B------:R-:W-:Y:S01]  /*abc0*/  IADD3 R34, P0, PT, R32, UR21, RZ ;  /* 0x0000001520227c10 */ /* 0x000fe2000ff1e0ff */
[----:B---3--:R-:W-:Y:S01]  /*abd0*/  IMAD R11, R11, R28, RZ ;  /* 0x0000001c0b0b7224 */ /* 0x008fe200078e02ff */
[----:B------:R-:W-:Y:S02]  /*abe0*/  IADD3 R31, PT, PT, R31, R35, RZ ;  /* 0x000000231f1f7210 */ /* 0x000fe40007ffe0ff */
[----:B------:R-:W-:Y:S01]  /*abf0*/  IADD3.X R35, PT, PT, R33, UR20, RZ, P0, !PT ;  /* 0x0000001421237c10 */ /* 0x000fe200087fe4ff */
[----:B------:R-:W-:-:S02]  /*ac00*/  IMAD R0, R29, R10, R11 ;  /* 0x0000000a1d007224 */ /* 0x000fc400078e020b */
[----:B------:R-:W-:Y:S02]  /*ac10*/  IMAD.WIDE.U32 R28, R28, R10, R30 ;  /* 0x0000000a1c1c7225 */ /* 0x000fe400078e001e */
[----:B------:R-:W3:Y:S04]  /*ac20*/  LDG.E.64 R30, desc[UR10][R34.64] ;  /* 0x0000000a221e7981 */ /* 0x000ee8000c1e1b00 */
[----:B------:R-:W3:Y:S01]  /*ac30*/  LDL.64 R10, [UR13+0x8] ;  /* 0x0000080dff0a7983 */ /* 0x000ee20008100a00 */
[----:B0-----:R-:W-:Y:S02]  /*ac40*/  IADD3 R32, P0, PT, R34, UR21, RZ ;  /* 0x0000001522207c10 */ /* 0x001fe4000ff1e0ff */
[----:B------:R-:W-:Y:S02]  /*ac50*/  IADD3 R29, PT, PT, R29, R0, RZ ;  /* 0x000000001d1d7210 */ /* 0x000fe40007ffe0ff */
[----:B------:R-:W-:Y:S01]  /*ac60*/  IADD3.X R33, PT, PT, R35, UR20, RZ, P0, !PT ;  /* 0x0000001423217c10 */ /* 0x000fe200087fe4ff */
[----:B--2---:R-:W-:-:S04]  /*ac70*/  IMAD R27, R27, R24, RZ ;  /* 0x000000181b1b7224 */ /* 0x004fc800078e02ff */
[-C--:B------:R-:W-:Y:S02]  /*ac80*/  IMAD R0, R25, R26.reuse, R27 ;  /* 0x0000001a19007224 */ /* 0x080fe400078e021b */
[----:B------:R-:W-:Y:S02]  /*ac90*/  IMAD.WIDE.U32 R24, R24, R26, R28 ;  /* 0x0000001a18187225 */ /* 0x000fe400078e001c */
[----:B------:R0:W2:Y:S04]  /*aca0*/  LDG.E.64 R26, desc[UR10][R32.64] ;  /* 0x0000000a201a7981 */ /* 0x0000a8000c1e1b00 */
[----:B------:R-:W2:Y:S01]  /*acb0*/  LDL.64 R28, [UR13+0x10] ;  /* 0x0000100dff1c7983 */ /* 0x000ea20008100a00 */
[----:B------:R-:W-:Y:S02]  /*acc0*/  IMAD.IADD R25, R25, 0x1, R0 ;  /* 0x0000000119197824 */ /* 0x000fe400078e0200 */
        /* <DEDUP_REMOVED lines=31> */
[----:B------:R-:W-:-:S05]  /*aec0*/  IMAD.WIDE.U32 R28, R30, R28, R10 ;  /* 0x0000001c1e1c7225 */ /* 0x000fca00078e000a */
[----:B------:R-:W-:Y:S02]  /*aed0*/  IADD3 R29, PT, PT, R29, R25, RZ ;  /* 0x000000191d1d7210 */ /* 0x000fe40007ffe0ff */
[----:B------:R-:W-:Y:S01]  /*aee0*/  MOV R25, UR18 ;  /* 0x0000001200197c02 */ /* 0x000fe20008000f00 */
[----:B----4-:R-:W-:-:S03]  /*aef0*/  IMAD R11, R33, R34, RZ ;  /* 0x00000022210b7224 */ /* 0x010fc600078e02ff */
[----:B------:R-:W-:Y:S01]  /*af00*/  LEA R2, P0, R25, R2, 0x6 ;  /* 0x0000000219027211 */ /* 0x000fe200078030ff */
[-C--:B------:R-:W-:Y:S02]  /*af10*/  IMAD R11, R35, R32.reuse, R11 ;  /* 0x00000020230b7224 */ /* 0x080fe400078e020b */
[----:B------:R-:W-:Y:S01]  /*af20*/  IMAD.WIDE.U32 R32, R34, R32, R28 ;  /* 0x0000002022207225 */ /* 0x000fe200078e001c */
[----:B------:R-:W-:-:S03]  /*af30*/  IADD3.X R3, PT, PT, R3, UR16, RZ, P0, !PT ;  /* 0x0000001003037c10 */ /* 0x000fc600087fe4ff */
[----:B------:R-:W-:Y:S01]  /*af40*/  IMAD.IADD R31, R33, 0x1, R11 ;  /* 0x00000001211f7824 */ /* 0x000fe200078e020b */
[----:B------:R-:W-:Y:S01]  /*af50*/  MOV R0, R32 ;  /* 0x0000002000007202 */ /* 0x000fe20000000f00 */
[----:B------:R-:W-:Y:S06]  /*af60*/  BRA.U UP2, `(.L_x_9033) ;  /* 0xfffffff902dc7547 */ /* 0x000fec000b83ffff */
.L_x_9032:
        /* <DEDUP_REMOVED lines=13> */
[----:B------:R-:W-:Y:S01]  /*b040*/  LEA R24, P0, R10, UR14, 0x3 ;  /* 0x0000000e0a187c11 */ /* 0x000fe2000f8018ff */
[----:B------:R-:W2:Y:S03]  /*b050*/  LDL.64 R26, [UR12+0x18] ;  /* 0x0000180cff1a7983 */ /* 0x000ea60008100a00 */
[----:B------:R-:W-:-:S04]  /*b060*/  IADD3 R11, PT, PT, R11, R25, RZ ;  /* 0x000000190b0b7210 */ /* 0x000fc80007ffe0ff */
[----:B------:R-:W-:-:S05]  /*b070*/  LEA.HI.X R25, R10, UR15, R11, 0x3, P0 ;  /* 0x0000000f0a197c11 */ /* 0x000fca00080f1c0b */
[----:B------:R-:W2:Y:S01]  /*b080*/  LDG.E.64 R28, desc[UR10][R24.64] ;  /* 0x0000000a181c7981 */ /* 0x000ea2000c1e1b00 */
[----:B------:R-:W-:Y:S01]  /*b090*/  SHF.L.U32 R10, R3, 0x3, RZ ;  /* 0x00000003030a7819 */ /* 0x000fe200000006ff */
[C---:B------:R-:W-:Y:S01]  /*b0a0*/  IMAD.HI.U32 R35, R2.reuse, 0x8, RZ ;  /* 0x0000000802237827 */ /* 0x040fe200078e00ff */
[----:B------:R-:W-:Y:S02]  /*b0b0*/  SHF.L.U32 R37, R2, 0x3, RZ ;  /* 0x0000000302257819 */ /* 0x000fe400000006ff */
[----:B------:R-:W-:Y:S01]  /*b0c0*/  MOV R30, R0 ;  /* 0x00000000001e7202 */ /* 0x000fe20000000f00 */
[----:B------:R-:W-:Y:S01]  /*b0d0*/  IMAD.IADD R35, R35, 0x1, R10 ;  /* 0x0000000123237824 */ /* 0x000fe200078e020a */
[----:B------:R-:W-:-:S04]  /*b0e0*/  IADD3 R10, P0, PT, R24, R37, RZ ;  /* 0x00000025180a7210 */ /* 0x000fc80007f1e0ff */
[----:B------:R-:W-:Y:S01]  /*b0f0*/  IADD3.X R11, PT, PT, R25, R35, RZ, P0, !PT ;  /* 0x00000023190b7210 */ /* 0x000fe200007fe4ff */
[----:B--2---:R-:W-:Y:S02]  /*b100*/  IMAD R33, R29, R26, RZ ;  /* 0x0000001a1d217224 */ /* 0x004fe400078e02ff */
[-C--:B------:R-:W-:Y:S02]  /*b110*/  IMAD.WIDE.U32 R24, R26, R28.reuse, R30 ;  /* 0x0000001c1a187225 */ /* 0x080fe400078e001e */
[----:B------:R-:W2:Y:S02]  /*b120*/  LDG.E.64 R30, desc[UR10][R10.64] ;  /* 0x0000000a0a1e7981 */ /* 0x000ea4000c1e1b00 */
[----:B------:R-:W-:Y:S01]  /*b130*/  IMAD R33, R27, R28, R33 ;  /* 0x0000001c1b217224 */ /* 0x000fe200078e0221 */
[----:B------:R-:W-:Y:S01]  /*b140*/  IADD3 R28, P0, PT, R10, R37, RZ ;  /* 0x000000250a1c7210 */ /* 0x000fe20007f1e0ff */
[----:B------:R-:W2:Y:S03]  /*b150*/  LDL.64 R26, [UR12+0x20] ;  /* 0x0000200cff1a7983 */ /* 0x000ea60008100a00 */
[----:B------:R-:W-:-:S02]  /*b160*/  IADD3.X R29, PT, PT, R11, R35, RZ, P0, !PT ;  /* 0x000000230b1d7210 */ /* 0x000fc400007fe4ff */
[----:B------:R-:W-:Y:S01]  /*b170*/  IADD3 R34, P0, PT, R28, R37, RZ ;  /* 0x000000251c227210 */ /* 0x000fe20007f1e0ff */
[----:B------:R-:W3:Y:S03]  /*b180*/  LDL.64 R10, [UR12+0x30] ;  /* 0x0000300cff0a7983 */ /* 0x000ee60008100a00 */
[----:B------:R-:W-:Y:S01]  /*b190*/  IADD3.X R35, PT, PT, R29, R35, RZ, P0, !PT ;  /* 0x000000231d237210 */ /* 0x000fe200007fe4ff */
[----:B------:R-:W4:Y:S04]  /*b1a0*/  LDL.64 R36, [UR12+0x28] ;  /* 0x0000280cff247983 */ /* 0x000f280008100a00 */
[----:B------:R-:W4:Y:S04]  /*b1b0*/  LDG.E.64 R28, desc[UR10][R28.64] ;  /* 0x0000000a1c1c7981 */ /* 0x000f28000c1e1b00 */
[----:B------:R-:W3:Y:S01]  /*b1c0*/  LDG.E.64 R34, desc[UR10][R34.64] ;  /* 0x0000000a22227981 */ /* 0x000ee2000c1e1b00 */
[----:B------:R-:W-:Y:S01]  /*b1d0*/  IADD3 R25, PT, PT, R25, R33, RZ ;  /* 0x0000002119197210 */ /* 0x000fe20007ffe0ff */
[----:B------:R-:W-:-:S04]  /*b1e0*/  UIADD3 UR4, UP2, UPT, UR4, 0x4, URZ ;  /* 0x0000000404047890 */ /* 0x000fc8000ff5e0ff */
[----:B------:R-:W-:Y:S01]  /*b1f0*/  UIADD3.X UR5, UPT, UPT, URZ, UR5, URZ, UP2, !UPT ;  /* 0x00000005ff057290 */ /* 0x000fe200097fe4ff */
[----:B--2---:R-:W-:Y:S02]  /*b200*/  IMAD R31, R31, R26, RZ ;  /* 0x0000001a1f1f7224 */ /* 0x004fe400078e02ff */
[----:B------:R-:W-:-:S04]  /*b210*/  IMAD.WIDE.U32 R24, R26, R30, R24 ;  /* 0x0000001e1a187225 */ /* 0x000fc800078e0018 */
[----:B------:R-:W-:-:S04]  /*b220*/  IMAD R31, R27, R30, R31 ;  /* 0x0000001e1b1f7224 */ /* 0x000fc800078e021f */
[----:B------:R-:W-:Y:S02]  /*b230*/  IMAD.IADD R25, R25, 0x1, R31 ;  /* 0x0000000119197824 */ /* 0x000fe400078e021f */
[----:B----4-:R-:W-:-:S04]  /*b240*/  IMAD R27, R29, R36, RZ ;  /* 0x000000241d1b7224 */ /* 0x010fc800078e02ff */
[-C--:B------:R-:W-:Y:S02]  /*b250*/  IMAD R27, R37, R28.reuse, R27 ;  /* 0x0000001c251b7224 */ /* 0x080fe400078e021b */
[----:B------:R-:W-:-:S04]  /*b260*/  IMAD.WIDE.U32 R28, R36, R28, R24 ;  /* 0x0000001c241c7225 */ /* 0x000fc800078e0018 */
[----:B---3--:R-:W-:Y:S01]  /*b270*/  IMAD R25, R35, R10, RZ ;  /* 0x0000000a23197224 */ /* 0x008fe200078e02ff */
[----:B------:R-:W-:-:S03]  /*b280*/  IADD3 R29, PT, PT, R29, R27, RZ ;  /* 0x0000001b1d1d7210 */ /* 0x000fc60007ffe0ff */
[-C--:B------:R-:W-:Y:S02]  /*b290*/  IMAD R25, R11, R34.reuse, R25 ;  /* 0x000000220b197224 */ /* 0x080fe400078e0219 */
[----:B------:R-:W-:-:S05]  /*b2a0*/  IMAD.WIDE.U32 R10, R10, R34, R28 ;  /* 0x000000220a0a7225 */ /* 0x000fca00078e001c */
[----:B------:R-:W-:Y:S02]  /*b2b0*/  IADD3 R31, PT, PT, R11, R25, RZ ;  /* 0x000000190b1f7210 */ /* 0x000fe40007ffe0ff */
[----:B------:R-:W-:-:S07]  /*b2c0*/  MOV R0, R10 ;  /* 0x0000000a00007202 */ /* 0x000fce0000000f00 */
.L_x_9034:
        /* <DEDUP_REMOVED lines=34> */
[----:B------:R-:W-:Y:S02]  /*b4f0*/  IADD3 R31, PT, PT, R27, R11, RZ ;  /* 0x0000000b1b1f7210 */ /* 0x000fe40007ffe0ff */
[----:B------:R-:W-:-:S07]  /*b500*/  MOV R0, R26 ;  /* 0x0000001a00007202 */ /* 0x000fce0000000f00 */
.L_x_9035:
[----:B------:R-:W-:Y:S05]  /*b510*/  BRA.U UP1, `(.L_x_9031) ;  /* 0x0000000101447547 */ /* 0x000fea000b800000 */
[----:B------:R-:W-:Y:S01]  /*b520*/  MOV R5, R9 ;  /* 0x0000000900057202 */ /* 0x000fe20000000f00 */
[C---:B0-----:R-:W-:Y:S02]  /*b530*/  IMAD R8, R2.reuse, UR5, RZ ;  /* 0x0000000502087c24 */ /* 0x041fe4000f8e02ff */
[----:B------:R-:W-:-:S04]  /*b540*/  IMAD.WIDE.U32 R4, R2, UR4, R4 ;  /* 0x0000000402047c25 */ /* 0x000fc8000f8e0004 */
[----:B------:R-:W-:Y:S01]  /*b550*/  IMAD R3, R3, UR4, R8 ;  /* 0x0000000403037c24 */ /* 0x000fe2000f8e0208 */
[----:B------:R-:W-:Y:S01]  /*b560*/  LEA R8, P0, R4, UR14, 0x3 ;  /* 0x0000000e04087c11 */ /* 0x000fe2000f8018ff */
[----:B------:R-:W-:-:S03]  /*b570*/  IMAD.U32 R2, RZ, RZ, UR4 ;  /* 0x00000004ff027e24 */ /* 0x000fc6000f8e00ff */
[----:B------:R-:W-:Y:S02]  /*b580*/  IADD3 R3, PT, PT, R5, R3, RZ ;  /* 0x0000000305037210 */ /* 0x000fe40007ffe0ff */
[----:B------:R-:W-:Y:S02]  /*b590*/  LEA R2, R2, R1, 0x3 ;  /* 0x0000000102027211 */ /* 0x000fe400078e18ff */
[----:B------:R-:W-:-:S04]  /*b5a0*/  LEA.HI.X R9, R4, UR15, R3, 0x3, P0 ;  /* 0x0000000f04097c11 */ /* 0x000fc800080f1c03 */
[----:B------:R-:W2:Y:S04]  /*b5b0*/  LDL.64 R2, [R2+0x18] ;  /* 0x0000180002027983 */ /* 0x000ea80000100a00 */
[----:B------:R-:W2:Y:S01]  /*b5c0*/  LDG.E.64 R4, desc[UR10][R8.64] ;  /* 0x0000000a08047981 */ /* 0x000ea2000c1e1b00 */
[----:B------:R-:W-:Y:S01]  /*b5d0*/  MOV R30, R0 ;  /* 0x00000000001e7202 */ /* 0x000fe20000000f00 */
[----:B--2---:R-:W-:-:S04]  /*b5e0*/  IMAD R5, R5, R2, RZ ;  /* 0x0000000205057224 */ /* 0x004fc800078e02ff */
[----:B------:R-:W-:-:S04]  /*b5f0*/  IMAD.WIDE.U32 R10, R2, R4, R30 ;  /* 0x00000004020a7225 */ /* 0x000fc800078e001e */
[----:B------:R-:W-:Y:S01]  /*b600*/  IMAD R5, R3, R4, R5 ;  /* 0x0000000403057224 */ /* 0x000fe200078e0205 */
[----:B------:R-:W-:-:S04]  /*b610*/  MOV R0, R10 ;  /* 0x0000000a00007202 */ /* 0x000fc80000000f00 */
[----:B------:R-:W-:-:S07]  /*b620*/  IADD3 R31, PT, PT, R11, R5, RZ ;  /* 0x000000050b1f7210 */ /* 0x000fce0007ffe0ff */
.L_x_9031:
[----:B------:R-:W-:Y:S01]  /*b630*/  CS2R R10, SRZ ;  /* 0x00000000000a7805 */ /* 0x000fe2000001ff00 */
[----:B------:R-:W-:Y:S01]  /*b640*/  IMAD.MOV.U32 R8, RZ, RZ, R0 ;  /* 0x000000ffff087224 */ /* 0x000fe200078e0000 */
        /* <DEDUP_REMOVED lines=29> */
.L_x_9038:
        /* <DEDUP_REMOVED lines=30> */
[----:B-1----:R-:W-:Y:S01]  /*ba00*/  IADD3 R35, PT, PT, R33, R0, RZ ;  /* 0x0000000021237210 */ /* 0x002fe20007ffe0ff */
[----:B---3--:R-:W-:-:S02]  /*ba10*/  IMAD R27, R27, R24, RZ ;  /* 0x000000181b1b7224 */ /* 0x008fc400078e02ff */
[----:B------:R-:W-:Y:S01]  /*ba20*/  IMAD.MOV.U32 R34, RZ, RZ, R32 ;  /* 0x000000ffff227224 */ /* 0x000fe200078e0020 */
[----:B------:R-:W-:Y:S01]  /*ba30*/  IADD3 R32, P0, PT, R28, UR21, RZ ;  /* 0x000000151c207c10 */ /* 0x000fe2000ff1e0ff */
[-C--:B------:R-:W-:Y:S02]  /*ba40*/  IMAD R27, R25, R26.reuse, R27 ;  /* 0x0000001a191b7224 */ /* 0x080fe400078e021b */
[----:B------:R-:W-:Y:S01]  /*ba50*/  IMAD.WIDE.U32 R24, R24, R26, R34 ;  /* 0x0000001a18187225 */ /* 0x000fe200078e0022 */
[----:B------:R-:W-:Y:S02]  /*ba60*/  IADD3.X R33, PT, PT, R29, UR20, RZ, P0, !PT ;  /* 0x000000141d217c10 */ /* 0x000fe400087fe4ff */
[----:B------:R-:W3:Y:S02]  /*ba70*/  LDL.64 R28, [UR13+0x18] ;  /* 0x0000180dff1c7983 */ /* 0x000ee40008100a00 */
[----:B------:R-:W-:Y:S02]  /*ba80*/  IADD3 R25, PT, PT, R25, R27, RZ ;  /* 0x0000001b19197210 */ /* 0x000fe40007ffe0ff */
[----:B------:R0:W3:Y:S01]  /*ba90*/  LDG.E.64 R26, desc[UR10][R32.64] ;  /* 0x0000000a201a7981 */ /* 0x0000e2000c1e1b00 */
[----:B------:R-:W-:-:S04]  /*baa0*/  IADD3 R34, P0, PT, R32, UR21, RZ ;  /* 0x0000001520227c10 */ /* 0x000fc8000ff1e0ff */
        /* <DEDUP_REMOVED lines=21> */
[----:B------:R-:W-:Y:S01]  /*bc00*/  IMAD.WIDE.U32 R10, R10, R24, R26 ;  /* 0x000000180a0a7225 */ /* 0x000fe200078e001a */
[----:B------:R-:W-:-:S04]  /*bc10*/  MOV R27, UR18 ;  /* 0x00000012001b7c02 */ /* 0x000fc80008000f00 */
        /* <DEDUP_REMOVED lines=8> */
.L_x_9037:
        /* <DEDUP_REMOVED lines=16> */
[----:B------:R-:W-:Y:S01]  /*bda0*/  IADD3 R27, PT, PT, R27, R25, RZ ;  /* 0x000000191b1b7210 */ /* 0x000fe20007ffe0ff */
[----:B------:R-:W-:-:S03]  /*bdb0*/  IMAD.WIDE.U32 R24, R6, 0x8, RZ ;  /* 0x0000000806187825 */ /* 0x000fc600078e00ff */
        /* <DEDUP_REMOVED lines=33> */
.L_x_9039:
        /* <DEDUP_REMOVED lines=34> */
.L_x_9040:
        /* <DEDUP_REMOVED lines=16> */
.L_x_9036:
[----:B------:R-:W-:Y:S01]  /*c2f0*/  HFMA2 R0, -RZ, RZ, 0, 0 ;  /* 0x00000000ff007431 */ /* 0x000fe200000001ff */
[----:B01----:R-:W-:Y:S01]  /*c300*/  MOV R3, RZ ;  /* 0x000000ff00037202 */ /* 0x003fe20000000f00 */
[----:B------:R-:W-:Y:S06]  /*c310*/  BRA.U UP0, `(.L_x_9041) ;  /* 0x0000000d00487547 */ /* 0x000fec000b800000 */
[----:B------:R-:W0:Y:S01]  /*c320*/  LDCU UR9, c[0x0][0x39c] ;  /* 0x00007380ff0977ac */ /* 0x000e220008000800 */
[----:B------:R-:W-:Y:S01]  /*c330*/  IMAD.MOV.U32 R0, RZ, RZ, RZ ;  /* 0x000000ffff007224 */ /* 0x000fe200078e00ff */
[----:B------:R-:W1:Y:S01]  /*c340*/  LDCU.64 UR12, c[0x0][0x390] ;  /* 0x00007200ff0c77ac */ /* 0x000e620008000a00 */
[----:B------:R-:W-:Y:S02]  /*c350*/  UISETP.GE.U32.AND UP2, UPT, UR8, 0x8, UPT ;  /* 0x000000080800788c */ /* 0x000fe4000bf46070 */
[----:B------:R-:W-:Y:S01]  /*c360*/  ULOP3.LUT UR22, UR8, 0x7, URZ, 0xc0, !UPT ;  /* 0x0000000708167892 */ /* 0x000fe2000f8ec0ff */
[----:B------:R-:W-:Y:S01]  /*c370*/  UMOV UR4, URZ ;  /* 0x000000ff00047c82 */ /* 0x000fe20008000000 */
[----:B------:R-:W-:Y:S02]  /*c380*/  UMOV UR5, URZ ;  /* 0x000000ff00057c82 */ /* 0x000fe40008000000 */
[----:B------:R-:W-:Y:S02]  /*c390*/  UISETP.NE.U32.AND UP1, UPT, UR22, URZ, UPT ;  /* 0x000000ff1600728c */ /* 0x000fe4000bf25070 */
[----:B0-----:R-:W-:-:S02]  /*c3a0*/  UISETP.GE.U32.AND.EX UP2, UPT, UR9, URZ, UPT, UP2 ;  /* 0x000000ff0900728c */ /* 0x001fc4000bf46120 */
[----:B------:R-:W-:Y:S01]  /*c3b0*/  UISETP.NE.AND.EX UP1, UPT, URZ, URZ, UPT, UP1 ;  /* 0x000000ffff00728c */ /* 0x000fe2000bf25310 */
[----:B-1----:R-:W-:Y:S02]  /*c3c0*/  IMAD R3, R21, UR12, RZ ;  /* 0x0000000c15037c24 */ /* 0x002fe4000f8e02ff */
[----:B------:R-:W-:-:S04]  /*c3d0*/  IMAD.WIDE.U32 R4, R20, UR12, RZ ;  /* 0x0000000c14047c25 */ /* 0x000fc8000f8e00ff */
[----:B------:R-:W-:Y:S01]  /*c3e0*/  IMAD R7, R20, UR13, R3 ;  /* 0x0000000d14077c24 */ /* 0x000fe2000f8e0203 */
[----:B------:R-:W-:-:S04]  /*c3f0*/  MOV R3, RZ ;  /* 0x000000ff00037202 */ /* 0x000fc80000000f00 */
        /* <DEDUP_REMOVED lines=15> */
.L_x_9043:
        /* <DEDUP_REMOVED lines=8> */
[----:B------:R-:W-:Y:S02]  /*c570*/  IADD3.X R29, PT, PT, R37, UR20, RZ, P0, !PT ;  /* 0x00000014251d7c10 */ /* 0x000fe400087fe4ff */
[----:B------:R-:W4:Y:S01]  /*c580*/  LDL.64 R36, [UR13+0x28] ;  /* 0x0000280dff247983 */ /* 0x000f220008100a00 */
[----:B--2---:R-:W-:Y:S02]  /*c590*/  IMAD R33, R33, R34, RZ ;  /* 0x0000002221217224 */ /* 0x004fe400078e02ff */
[----:B------:R-:W-:-:S02]  /*c5a0*/  IMAD.WIDE.U32 R30, R34, R32, R2 ;  /* 0x00000020221e7225 */ /* 0x000fc400078e0002 */
[----:B------:R-:W2:Y:S02]  /*c5b0*/  LDL.64 R2, [UR13] ;  /* 0x0000000dff027983 */ /* 0x000ea40008100a00 */
[----:B------:R-:W-:Y:S02]  /*c5c0*/  IMAD R35, R35, R32, R33 ;  /* 0x0000002023237224 */ /* 0x000fe400078e0221 */
[----:B------:R0:W2:Y:S01]  /*c5d0*/  LDG.E.64 R32, desc[UR10][R28.64] ;  /* 0x0000000a1c207981 */ /* 0x0000a2000c1e1b00 */
[----:B------:R-:W-:Y:S01]  /*c5e0*/  IADD3 R34, P0, PT, R28, UR21, RZ ;  /* 0x000000151c227c10 */ /* 0x000fe2000ff1e0ff */
[----:B------:R-:W-:Y:S02]  /*c5f0*/  IMAD.IADD R31, R31, 0x1, R35 ;  /* 0x000000011f1f7824 */ /* 0x000fe400078e0223 */
[----:B---3--:R-:W-:Y:S01]  /*c600*/  IMAD R27, R27, R24, RZ ;  /* 0x000000181b1b7224 */ /* 0x008fe200078e02ff */
[----:B------:R-:W-:Y:S01]  /*c610*/  IADD3.X R35, PT, PT, R29, UR20, RZ, P0, !PT ;  /* 0x000000141d237c10 */ /* 0x000fe200087fe4ff */
[----:B------:R-:W-:-:S04]  /*c620*/  IMAD.WIDE.U32 R30, R24, R26, R30 ;  /* 0x0000001a181e7225 */ /* 0x000fc800078e001e */
[----:B------:R-:W-:Y:S02]  /*c630*/  IMAD R0, R25, R26, R27 ;  /* 0x0000001a19007224 */ /* 0x000fe400078e021b */
[----:B------:R1:W3:Y:S04]  /*c640*/  LDG.E.64 R26, desc[UR10][R34.64] ;  /* 0x0000000a221a7981 */ /* 0x0002e8000c1e1b00 */
[----:B------:R-:W3:Y:S01]  /*c650*/  LDL.64 R24, [UR13+0x8] ;  /* 0x0000080dff187983 */ /* 0x000ee20008100a00 */
[----:B0-----:R-:W-:Y:S02]  /*c660*/  IADD3 R28, P0, PT, R34, UR21, RZ ;  /* 0x00000015221c7c10 */ /* 0x001fe4000ff1e0ff */
[----:B------:R-:W-:Y:S02]  /*c670*/  IADD3 R31, PT, PT, R31, R0, RZ ;  /* 0x000000001f1f7210 */ /* 0x000fe40007ffe0ff */
[----:B------:R-:W-:Y:S01]  /*c680*/  IADD3.X R29, PT, PT, R35, UR20, RZ, P0, !PT ;  /* 0x00000014231d7c10 */ /* 0x000fe200087fe4ff */
[----:B--2---:R-:W-:-:S04]  /*c690*/  IMAD R33, R33, R2, RZ ;  /* 0x0000000221217224 */ /* 0x004fc800078e02ff */
[-C--:B------:R-:W-:Y:S02]  /*c6a0*/  IMAD R0, R3, R32.reuse, R33 ;  /* 0x0000002003007224 */ /* 0x080fe400078e0221 */
[----:B------:R-:W-:Y:S02]  /*c6b0*/  IMAD.WIDE.U32 R32, R2, R32, R30 ;  /* 0x0000002002207225 */ /* 0x000fe400078e001e */
[----:B------:R-:W2:Y:S04]  /*c6c0*/  LDG.E.64 R30, desc[UR10][R28.64] ;  /* 0x0000000a1c1e7981 */ /* 0x000ea8000c1e1b00 */
[----:B------:R-:W2:Y:S01]  /*c6d0*/  LDL.64 R2, [UR13+0x10] ;  /* 0x0000100dff027983 */ /* 0x000ea20008100a00 */
[----:B-1----:R-:W-:Y:S02]  /*c6e0*/  IADD3 R35, PT, PT, R33, R0, RZ ;  /* 0x0000000021237210 */ /* 0x002fe40007ffe0ff */
[----:B------:R-:W-:Y:S01]  /*c6f0*/  MOV R34, R32 ;  /* 0x0000002000227202 */ /* 0x000fe20000000f00 */
[----:B---3--:R-:W-:Y:S01]  /*c700*/  IMAD R27, R27, R24, RZ ;  /* 0x000000181b1b7224 */ /* 0x008fe200078e02ff */
[----:B------:R-:W-:-:S03]  /*c710*/  IADD3 R32, P0, PT, R28, UR21, RZ ;  /* 0x000000151c207c10 */ /* 0x000fc6000ff1e0ff */
[-C--:B------:R-:W-:Y:S01]  /*c720*/  IMAD R27, R25, R26.reuse, R27 ;  /* 0x0000001a191b7224 */ /* 0x080fe200078e021b */
[----:B------:R-:W-:Y:S01]  /*c730*/  IADD3.X R33, PT, PT, R29, UR20, RZ, P0, !PT ;  /* 0x000000141d217c10 */ /* 0x000fe200087fe4ff */
[----:B------:R-:W-:Y:S01]  /*c740*/  IMAD.WIDE.U32 R24, R24, R26, R34 ;  /* 0x0000001a18187225 */ /* 0x000fe200078e0022 */
[----:B------:R-:W-:Y:S01]  /*c750*/  IADD3 R34, P0, PT, R32, UR21, RZ ;  /* 0x0000001520227c10 */ /* 0x000fe2000ff1e0ff */
[----:B------:R-:W3:Y:S03]  /*c760*/  LDL.64 R28, [UR13+0x18] ;  /* 0x0000180dff1c7983 */ /* 0x000ee60008100a00 */
[----:B------:R-:W-:Y:S02]  /*c770*/  IADD3 R25, PT, PT, R25, R27, RZ ;  /* 0x0000001b19197210 */ /* 0x000fe40007ffe0ff */
[----:B------:R0:W3:Y:S01]  /*c780*/  LDG.E.64 R26, desc[UR10][R32.64] ;  /* 0x0000000a201a7981 */ /* 0x0000e2000c1e1b00 */
[----:B------:R-:W-:-:S02]  /*c790*/  IADD3.X R35, PT, PT, R33, UR20, RZ, P0, !PT ;  /* 0x0000001421237c10 */ /* 0x000fc400087fe4ff */
        /* <DEDUP_REMOVED lines=12> */
[----:B------:R-:W-:-:S03]  /*c860*/  UIADD3 UR9, UP2, UPT, UR9, -0x8, URZ ;  /* 0xfffffff809097890 */ /* 0x000fc6000ff5e0ff */
[----:B------:R-:W-:Y:S01]  /*c870*/  IMAD.IADD R27, R27, 0x1, R29 ;  /* 0x000000011b1b7824 */ /* 0x000fe200078e021d */
        /* <DEDUP_REMOVED lines=13> */
[----:B------:R-:W-:-:S04]  /*c950*/  IADD3.X R21, PT, PT, R21, UR16, RZ, P0, !PT ;  /* 0x0000001015157c10 */ /* 0x000fc800087fe4ff */
[----:B------:R-:W-:Y:S02]  /*c960*/  IADD3 R3, PT, PT, R33, R25, RZ ;  /* 0x0000001921037210 */ /* 0x000fe40007ffe0ff */
[----:B------:R-:W-:Y:S01]  /*c970*/  MOV R0, R32 ;  /* 0x0000002000007202 */ /* 0x000fe20000000f00 */
[----:B------:R-:W-:Y:S06]  /*c980*/  BRA.U UP2, `(.L_x_9043) ;  /* 0xfffffff902d87547 */ /* 0x000fec000b83ffff */
.L_x_9042:
        /* <DEDUP_REMOVED lines=15> */
[----:B------:R-:W2:Y:S02]  /*ca80*/  LDL.64 R34, [UR12+0x20] ;  /* 0x0000200cff227983 */ /* 0x000ea40008100a00 */
[----:B------:R-:W-:Y:S02]  /*ca90*/  IMAD.IADD R27, R27, 0x1, R25 ;  /* 0x000000011b1b7824 */ /* 0x000fe400078e0219 */
[----:B------:R-:W-:-:S03]  /*caa0*/  IMAD.WIDE.U32 R24, R20, 0x8, RZ ;  /* 0x0000000814187825 */ /* 0x000fc600078e00ff */
[----:B------:R-:W-:Y:S02]  /*cab0*/  LEA.HI.X R37, R26, UR15, R27, 0x3, P0 ;  /* 0x0000000f1a257c11 */ /* 0x000fe400080f1c1b */
[----:B------:R-:W3:Y:S01]  /*cac0*/  LDL.64 R26, [UR12+0x18] ;  /* 0x0000180cff1a7983 */ /* 0x000ee20008100a00 */
[----:B------:R-:W-:Y:S02]  /*cad0*/  IADD3 R25, PT, PT, R25, R29, RZ ;  /* 0x0000001d19197210 */ /* 0x000fe40007ffe0ff */
[----:B------:R-:W-:Y:S01]  /*cae0*/  IADD3 R28, P0, PT, R36, R24, RZ ;  /* 0x00000018241c7210 */ /* 0x000fe20007f1e0ff */
[----:B------:R-:W3:Y:S03]  /*caf0*/  LDG.E.64 R30, desc[UR10][R36.64] ;  /* 0x0000000a241e7981 */ /* 0x000ee6000c1e1b00 */
[----:B------:R-:W-:-:S05]  /*cb00*/  IADD3.X R29, PT, PT, R37, R25, RZ, P0, !PT ;  /* 0x00000019251d7210 */ /* 0x000fca00007fe4ff */
[----:B------:R-:W2:Y:S01]  /*cb10*/  LDG.E.64 R32, desc[UR10][R28.64] ;  /* 0x0000000a1c207981 */ /* 0x000ea2000c1e1b00 */
[----:B------:R-:W-:Y:S01]  /*cb20*/  MOV R2, R0 ;  /* 0x0000000000027202 */ /* 0x000fe20000000f00 */
[----:B---3--:R-:W-:-:S04]  /*cb30*/  IMAD R31, R31, R26, RZ ;  /* 0x0000001a1f1f7224 */ /* 0x008fc800078e02ff */
[----:B------:R-:W-:Y:S01]  /*cb40*/  IMAD.WIDE.U32 R2, R26, R30, R2 ;  /* 0x0000001e1a027225 */ /* 0x000fe200078e0002 */
[----:B------:R-:W-:-:S03]  /*cb50*/  IADD3 R26, P0, PT, R28, R24, RZ ;  /* 0x000000181c1a7210 */ /* 0x000fc60007f1e0ff */
[----:B------:R-:W-:Y:S02]  /*cb60*/  IMAD R31, R27, R30, R31 ;  /* 0x0000001e1b1f7224 */ /* 0x000fe400078e021f */
[----:B------:R-:W-:-:S03]  /*cb70*/  IMAD.X R27, R29, 0x1, R25, P0 ;  /* 0x000000011d1b7824 */ /* 0x000fc600000e0619 */
[----:B------:R-:W-:Y:S01]  /*cb80*/  IADD3 R3, PT, PT, R3, R31, RZ ;  /* 0x0000001f03037210 */ /* 0x000fe20007ffe0ff */
[----:B--2---:R-:W-:Y:S01]  /*cb90*/  IMAD R31, R33, R34, RZ ;  /* 0x00000022211f7224 */ /* 0x004fe200078e02ff */
[----:B------:R-:W-:Y:S01]  /*cba0*/  IADD3 R24, P1, PT, R26, R24, RZ ;  /* 0x000000181a187210 */ /* 0x000fe20007f3e0ff */
[----:B------:R-:W2:Y:S02]  /*cbb0*/  LDG.E.64 R28, desc[UR10][R26.64] ;  /* 0x0000000a1a1c7981 */ /* 0x000ea4000c1e1b00 */
[-C--:B------:R-:W-:Y:S02]  /*cbc0*/  IMAD R0, R35, R32.reuse, R31 ;  /* 0x0000002023007224 */ /* 0x080fe400078e021f */
[----:B------:R-:W-:Y:S01]  /*cbd0*/  IMAD.WIDE.U32 R32, R34, R32, R2 ;  /* 0x0000002022207225 */ /* 0x000fe200078e0002 */
[----:B------:R-:W-:Y:S01]  /*cbe0*/  IADD3.X R25, PT, PT, R27, R25, RZ, P1, !PT ;  /* 0x000000191b197210 */ /* 0x000fe20000ffe4ff */
[----:B------:R-:W2:Y:S04]  /*cbf0*/  LDL.64 R2, [UR12+0x28] ;  /* 0x0000280cff027983 */ /* 0x000ea80008100a00 */
[----:B------:R-:W3:Y:S04]  /*cc00*/  LDL.64 R30, [UR12+0x30] ;  /* 0x0000300cff1e7983 */ /* 0x000ee80008100a00 */
        /* <DEDUP_REMOVED lines=13> */
.L_x_9044:
        /* <DEDUP_REMOVED lines=36> */
.L_x_9045:
[----:B------:R-:W-:Y:S05]  /*cf20*/  BRA.U UP1, `(.L_x_9041) ;  /* 0x0000000101447547 */ /* 0x000fea000b800000 */
[----:B------:R-:W-:Y:S01]  /*cf30*/  MOV R5, R7 ;  /* 0x0000000700057202 */ /* 0x000fe20000000f00 */
[C---:B0-----:R-:W-:Y:S02]  /*cf40*/  IMAD R2, R20.reuse, UR5, RZ ;  /* 0x0000000514027c24 */ /* 0x041fe4000f8e02ff */
[----:B------:R-:W-:-:S04]  /*cf50*/  IMAD.WIDE.U32 R4, R20, UR4, R4 ;  /* 0x0000000414047c25 */ /* 0x000fc8000f8e0004 */
[----:B------:R-:W-:Y:S01]  /*cf60*/  IMAD R21, R21, UR4, R2 ;  /* 0x0000000415157c24 */ /* 0x000fe2000f8e0202 */
[----:B------:R-:W-:Y:S02]  /*cf70*/  LEA R6, P0, R4, UR14, 0x3 ;  /* 0x0000000e04067c11 */ /* 0x000fe4000f8018ff */
[----:B------:R-:W-:Y:S02]  /*cf80*/  MOV R2, UR4 ;  /* 0x0000000400027c02 */ /* 0x000fe40008000f00 */
[----:B------:R-:W-:Y:S02]  /*cf90*/  IADD3 R5, PT, PT, R5, R21, RZ ;  /* 0x0000001505057210 */ /* 0x000fe40007ffe0ff */
[----:B------:R-:W-:Y:S02]  /*cfa0*/  LEA R20, R2, R1, 0x3 ;  /* 0x0000000102147211 */ /* 0x000fe400078e18ff */
[----:B------:R-:W-:-:S03]  /*cfb0*/  LEA.HI.X R7, R4, UR15, R5, 0x3, P0 ;  /* 0x0000000f04077c11 */ /* 0x000fc600080f1c05 */
        /* <DEDUP_REMOVED lines=8> */
.L_x_9041:
[----:B------:R-:W-:Y:S02]  /*d040*/  CS2R R28, SRZ ;  /* 0x00000000001c7805 */ /* 0x000fe4000001ff00 */
[----:B------:R-:W-:Y:S02]  /*d050*/  MOV R4, R0 ;  /* 0x0000000000047202 */ /* 0x000fe40000000f00 */
[----:B------:R-:W-:Y:S01]  /*d060*/  MOV R5, R3 ;  /* 0x0000000300057202 */ /* 0x000fe20000000f00 */
[----:B------:R-:W-:Y:S06]  /*d070*/  BRA.U UP0, `(.L_x_9046) ;  /* 0x0000000d00307547 */ /* 0x000fec000b800000 */
[----:B------:R-:W1:Y:S01]  /*d080*/  LDCU UR12, c[0x0][0x39c] ;  /* 0x00007380ff0c77ac */ /* 0x000e620008000800 */
[----:B------:R-:W-:Y:S01]  /*d090*/  CS2R R28, SRZ ;  /* 0x00000000001c7805 */ /* 0x000fe2000001ff00 */
[----:B------:R-:W2:Y:S01]  /*d0a0*/  LDCU.64 UR18, c[0x0][0x390] ;  /* 0x00007200ff1277ac */ /* 0x000ea20008000a00 */
[----:B------:R-:W-:Y:S02]  /*d0b0*/  UISETP.GE.U32.AND UP0, UPT, UR8, 0x8, UPT ;  /* 0x000000080800788c */ /* 0x000fe4000bf06070 */
[----:B------:R-:W-:Y:S01]  /*d0c0*/  ULOP3.LUT UR22, UR8, 0x7, URZ, 0xc0, !UPT ;  /* 0x0000000708167892 */ /* 0x000fe2000f8ec0ff */
[----:B------:R-:W-:Y:S01]  /*d0d0*/  UMOV UR4, URZ ;  /* 0x000000ff00047c82 */ /* 0x000fe20008000000 */
[----:B------:R-:W-:Y:S02]  /*d0e0*/  UMOV UR5, URZ ;  /* 0x000000ff00057c82 */ /* 0x000fe40008000000 */
[----:B------:R-:W-:Y:S02]  /*d0f0*/  UISETP.NE.U32.AND UP2, UPT, UR22, URZ, UPT ;  /* 0x000000ff1600728c */ /* 0x000fe4000bf45070 */
[----:B-1----:R-:W-:-:S02]  /*d100*/  UISETP.GE.U32.AND.EX UP1, UPT, UR12, URZ, UPT, UP0 ;  /* 0x000000ff0c00728c */ /* 0x002fc4000bf26100 */
[----:B------:R-:W-:Y:S01]  /*d110*/  UISETP.NE.AND.EX UP0, UPT, URZ, URZ, UPT, UP2 ;  /* 0x000000ffff00728c */ /* 0x000fe2000bf05320 */
[----:B--2---:R-:W-:-:S04]  /*d120*/  IMAD R3, R23, UR18, RZ ;  /* 0x0000001217037c24 */ /* 0x004fc8000f8e02ff */
[C---:B------:R-:W-:Y:S02]  /*d130*/  IMAD R3, R22.reuse, UR19, R3 ;  /* 0x0000001316037c24 */ /* 0x040fe4000f8e0203 */
[----:B------:R-:W-:Y:S01]  /*d140*/  IMAD.WIDE.U32 R22, R22, UR18, RZ ;  /* 0x0000001216167c25 */ /* 0x000fe2000f8e00ff */
[----:B------:R-:W1:Y:S04]  /*d150*/  LDCU.64 UR18, c[0x0][0x3e0] ;  /* 0x00007c00ff1277ac */ /* 0x000e680008000a00 */
[----:B------:R-:W-:Y:S01]  /*d160*/  IADD3 R3, PT, PT, R23, R3, RZ ;  /* 0x0000000317037210 */ /* 0x000fe20007ffe0ff */
[----:B------:R-:W-:Y:S06]  /*d170*/  BRA.U !UP1, `(.L_x_9047) ;  /* 0x0000000509487547 */ /* 0x000fec000b800000 */
[----:B-1----:R-:W-:Y:S01]  /*d180*/  USHF.L.U32 UR9, UR19, 0x3, URZ ;  /* 0x0000000313097899 */ /* 0x002fe200080006ff */
[C---:B------:R-:W-:Y:S01]  /*d190*/  LEA R34, P0, R22.reuse, UR14, 0x3 ;  /* 0x0000000e16227c11 */ /* 0x040fe2000f8018ff */
[----:B------:R-:W-:Y:S01]  /*d1a0*/  ULOP3.LUT UR4, UR8, 0xfffffff8, URZ, 0xc0, !UPT ;  /* 0xfffffff808047892 */ /* 0x000fe2000f8ec0ff */
[----:B------:R-:W-:Y:S01]  /*d1b0*/  CS2R R28, SRZ ;  /* 0x00000000001c7805 */ /* 0x000fe2000001ff00 */
[----:B------:R-:W-:Y:S01]  /*d1c0*/  ULOP3.LUT UR5, UR12, 0x7fffffff, URZ, 0xc0, !UPT ;  /* 0x7fffffff0c057892 */ /* 0x000fe2000f8ec0ff */
[----:B------:R-:W-:Y:S01]  /*d1d0*/  LEA.HI.X R35, R22, UR15, R3, 0x3, P0 ;  /* 0x0000000f16237c11 */ /* 0x000fe200080f1c03 */
[----:B------:R-:W-:Y:S02]  /*d1e0*/  UIMAD.WIDE.U32 UR20, UR18, 0x8, URZ ;  /* 0x00000008121478a5 */ /* 0x000fe4000f8e00ff */
[----:B------:R-:W-:Y:S02]  /*d1f0*/  USHF.L.U64.HI UR16, UR18, 0x6, UR19 ;  /* 0x0000000612107899 */ /* 0x000fe40008010213 */
[----:B------:R-:W-:Y:S01]  /*d200*/  UIADD3 UR13, UPT, UPT, UR21, UR9, URZ ;  /* 0x00000009150d7290 */ /* 0x000fe2000fffe0ff */
[----:B------:R-:W-:-:S02]  /*d210*/  UMOV UR12, UR5 ;  /* 0x00000005000c7c82 */ /* 0x000fc40008000000 */
[----:B------:R-:W-:-:S09]  /*d220*/  UMOV UR9, UR4 ;  /* 0x0000000400097c82 */ /* 0x000fd20008000000 */
.L_x_9048:
[----:B0-----:R-:W2:Y:S04]  /*d230*/  LDL.64 R20, [UR7+-0x10] ;  /* 0xfffff007ff147983 */ /* 0x001ea80008100a00 */
[----:B------:R-:W2:Y:S01]  /*d240*/  LDG.E.64 R24, desc[UR10][R34.64] ;  /* 0x0000000a22187981 */ /* 0x000ea2000c1e1b00 */
[----:B------:R-:W-:-:S03]  /*d250*/  IADD3 R32, P0, PT, R34, UR20, RZ ;  /* 0x0000001422207c10 */ /* 0x000fc6000ff1e0ff */
[----:B------:R-:W3:Y:S01]  /*d260*/  LDL.64 R26, [UR7+-0x8] ;  /* 0xfffff807ff1a7983 */ /* 0x000ee20008100a00 */
        /* <DEDUP_REMOVED lines=17> */
[----:B------:R-:W-:Y:S01]  /*d380*/  IADD3 R32, P0, PT, R30, UR20, RZ ;  /* 0x000000141e207c10 */ /* 0x000fe2000ff1e0ff */
[----:B------:R-:W-:-:S03]  /*d390*/  IMAD.IADD R27, R27, 0x1, R33 ;  /* 0x000000011b1b7824 */ /* 0x000fc600078e0221 */
[----:B------:R-:W-:Y:S01]  /*d3a0*/  IADD3.X R33, PT, PT, R31, UR13, RZ, P0, !PT ;  /* 0x0000000d1f217c10 */ /* 0x000fe200087fe4ff */
[----:B--2---:R-:W-:-:S04]  /*d3b0*/  IMAD R25, R25, R20, RZ ;  /* 0x0000001419197224 */ /* 0x004fc800078e02ff */
[-C--:B------:R-:W-:Y:S02]  /*d3c0*/  IMAD R0, R21, R24.reuse, R25 ;  /* 0x0000001815007224 */ /* 0x080fe400078e0219 */
[----:B------:R-:W-:Y:S02]  /*d3d0*/  IMAD.WIDE.U32 R20, R20, R24, R26 ;  /* 0x0000001814147225 */ /* 0x000fe400078e001a */
[----:B------:R-:W2:Y:S04]  /*d3e0*/  LDG.E.64 R24, desc[UR10][R32.64] ;  /* 0x0000000a20187981 */ /* 0x000ea8000c1e1b00 */
[----:B------:R-:W2:Y:S01]  /*d3f0*/  LDL.64 R26, [UR7+0x10] ;  /* 0x00001007ff1a7983 */ /* 0x000ea20008100a00 */
[----:B------:R-:W-:Y:S01]  /*d400*/  IADD3 R21, PT, PT, R21, R0, RZ ;  /* 0x0000000015157210 */ /* 0x000fe20007ffe0ff */
[----:B---3--:R-:W-:Y:S01]  /*d410*/  IMAD R29, R29, R6, RZ ;  /* 0x000000061d1d7224 */ /* 0x008fe200078e02ff */
[----:B------:R-:W-:-:S03]  /*d420*/  IADD3 R30, P0, PT, R32, UR20, RZ ;  /* 0x00000014201e7c10 */ /* 0x000fc6000ff1e0ff */
[-C--:B------:R-:W-:Y:S01]  /*d430*/  IMAD R7, R7, R28.reuse, R29 ;  /* 0x0000001c07077224 */ /* 0x080fe200078e021d */
[----:B------:R-:W-:Y:S01]  /*d440*/  IADD3.X R31, PT, PT, R33, UR13, RZ, P0, !PT ;  /* 0x0000000d211f7c10 */ /* 0x000fe200087fe4ff */
[----:B------:R-:W-:Y:S01]  /*d450*/  IMAD.WIDE.U32 R28, R6, R28, R20 ;  /* 0x0000001c061c7225 */ /* 0x000fe200078e0014 */
[----:B------:R-:W-:Y:S01]  /*d460*/  IADD3 R36, P0, PT, R30, UR20, RZ ;  /* 0x000000141e247c10 */ /* 0x000fe2000ff1e0ff */
[----:B------:R-:W3:Y:S03]  /*d470*/  LDL.64 R32, [UR7+0x28] ;  /* 0x00002807ff207983 */ /* 0x000ee60008100a00 */
[----:B------:R-:W-:Y:S01]  /*d480*/  IADD3 R29, PT, PT, R29, R7, RZ ;  /* 0x000000071d1d7210 */ /* 0x000fe20007ffe0ff */
[----:B------:R0:W4:Y:S04]  /*d490*/  LDG.E.64 R20, desc[UR10][R30.64] ;  /* 0x0000000a1e147981 */ /* 0x000128000c1e1b00 */
[----:B------:R-:W4:Y:S01]  /*d4a0*/  LDL.64 R6, [UR7+0x18] ;  /* 0x00001807ff067983 */ /* 0x000f220008100a00 */
[----:B------:R-:W-:-:S02]  /*d4b0*/  IADD3.X R37, PT, PT, R31, UR13, RZ, P0, !PT ;  /* 0x0000000d1f257c10 */ /* 0x000fc400087fe4ff */
[----:B0-----:R-:W-:-:S04]  /*d4c0*/  IADD3 R30, P0, PT, R36, UR20, RZ ;  /* 0x00000014241e7c10 */ /* 0x001fc8000ff1e0ff */
[----:B------:R-:W-:-:S06]  /*d4d0*/  IADD3.X R31, PT, PT, R37, UR13, RZ, P0, !PT ;  /* 0x0000000d251f7c10 */ /* 0x000fcc00087fe4ff */
[----:B------:R-:W3:Y:S01]  /*d4e0*/  LDG.E.64 R30, desc[UR10][R30.64] ;  /* 0x0000000a1e1e7981 */ /* 0x000ee2000c1e1b00 */
[----:B--2---:R-:W-:-:S04]  /*d4f0*/  IMAD R25, R25, R26, RZ ;  /* 0x0000001a19197224 */ /* 0x004fc800078e02ff */
[-C--:B------:R-:W-:Y:S02]  /*d500*/  IMAD R0, R27, R24.reuse, R25 ;  /* 0x000000181b007224 */ /* 0x080fe400078e0219 */
[----:B------:R-:W-:Y:S02]  /*d510*/  IMAD.WIDE.U32 R24, R26, R24, R28 ;  /* 0x000000181a187225 */ /* 0x000fe400078e001c */
[----:B------:R-:W2:Y:S04]  /*d520*/  LDG.E.64 R26, desc[UR10][R36.64] ;  /* 0x0000000a241a7981 */ /* 0x000ea8000c1e1b00 */
[----:B------:R-:W2:Y:S01]  /*d530*/  LDL.64 R28, [UR7+0x20] ;  /* 0x00002007ff1c7983 */ /* 0x000ea20008100a00 */
[----:B------:R-:W-:Y:S01]  /*d540*/  IADD3 R25, PT, PT, R25, R0, RZ ;  /* 0x0000000019197210 */ /* 0x000fe20007ffe0ff */
[----:B----4-:R-:W-:-:S04]  /*d550*/  IMAD R21, R21, R6, RZ ;  /* 0x0000000615157224 */ /* 0x010fc800078e02ff */
        /* <DEDUP_REMOVED lines=11> */
[----:B---3--:R-:W-:Y:S01]  /*d610*/  IMAD R7, R31, R32, RZ ;  /* 0x000000201f077224 */ /* 0x008fe200078e02ff */
[----:B------:R-:W-:Y:S01]  /*d620*/  IADD3 R27, PT, PT, R27, R21, RZ ;  /* 0x000000151b1b7210 */ /* 0x000fe20007ffe0ff */
[----:B------:R-:W-:Y:S02]  /*d630*/  IMAD.U32 R21, RZ, RZ, UR18 ;  /* 0x00000012ff157e24 */ /* 0x000fe4000f8e00ff */
[-C--:B------:R-:W-:Y:S02]  /*d640*/  IMAD R7, R33, R30.reuse, R7 ;  /* 0x0000001e21077224 */ /* 0x080fe400078e0207 */
[----:B------:R-:W-:Y:S01]  /*d650*/  IMAD.WIDE.U32 R28, R32, R30, R26 ;  /* 0x0000001e201c7225 */ /* 0x000fe200078e001a */
[----:B------:R-:W-:-:S04]  /*d660*/  LEA R34, P0, R21, R34, 0x6 ;  /* 0x0000002215227211 */ /* 0x000fc800078030ff */
[----:B------:R-:W-:Y:S02]  /*d670*/  IADD3 R29, PT, PT, R29, R7, RZ ;  /* 0x000000071d1d7210 */ /* 0x000fe40007ffe0ff */
[----:B------:R-:W-:Y:S01]  /*d680*/  IADD3.X R35, PT, PT, R35, UR16, RZ, P0, !PT ;  /* 0x0000001023237c10 */ /* 0x000fe200087fe4ff */
[----:B------:R-:W-:Y:S06]  /*d690*/  BRA.U UP1, `(.L_x_9048) ;  /* 0xfffffff901e47547 */ /* 0x000fec000b83ffff */
.L_x_9047:
[----:B------:R-:W-:Y:S05]  /*d6a0*/  BRA.U !UP0, `(.L_x_9046) ;  /* 0x0000000508a47547 */ /* 0x000fea000b800000 */
[----:B------:R-:W-:Y:S02]  /*d6b0*/  UISETP.GE.U32.AND UP0, UPT, UR22, 0x4, UPT ;  /* 0x000000041600788c */ /* 0x000fe4000bf06070 */
[----:B------:R-:W-:Y:S02]  /*d6c0*/  ULOP3.LUT UR9, UR8, 0x3, URZ, 0xc0, !UPT ;  /* 0x0000000308097892 */ /* 0x000fe4000f8ec0ff */
[----:B------:R-:W-:Y:S02]  /*d6d0*/  UISETP.GE.U32.AND.EX UP0, UPT, URZ, URZ, UPT, UP0 ;  /* 0x000000ffff00728c */ /* 0x000fe4000bf06100 */
[----:B------:R-:W-:-:S04]  /*d6e0*/  UISETP.NE.U32.AND UP1, UPT, UR9, URZ, UPT ;  /* 0x000000ff0900728c */ /* 0x000fc8000bf25070 */
[----:B------:R-:W-:-:S03]  /*d6f0*/  UISETP.NE.AND.EX UP1, UPT, URZ, URZ, UPT, UP1 ;  /* 0x000000ffff00728c */ /* 0x000fc6000bf25310 */
[----:B------:R-:W-:Y:S08]  /*d700*/  BRA.U !UP0, `(.L_x_9049) ;  /* 0x0000000108ac7547 */ /* 0x000ff0000b800000 */
[----:B-1----:R-:W-:Y:S01]  /*d710*/  UIMAD UR7, UR5, UR18, URZ ;  /* 0x00000012050772a4 */ /* 0x002fe2000f8e02ff */
[----:B------:R-:W-:Y:S01]  /*d720*/  MOV R7, UR4 ;  /* 0x0000000400077c02 */ /* 0x000fe20008000f00 */
[----:B------:R-:W-:Y:S01]  /*d730*/  ULEA UR12, UR4, UR17, 0x3 ;  /* 0x00000011040c7291 */ /* 0x000fe2000f8e18ff */
[----:B------:R-:W-:Y:S01]  /*d740*/  MOV R2, R22 ;  /* 0x0000001600027202 */ /* 0x000fe20000000f00 */
[----:B------:R-:W-:-:S04]  /*d750*/  UIMAD UR7, UR4, UR19, UR7 ;  /* 0x00000013040772a4 */ /* 0x000fc8000f8e0207 */
[----:B------:R-:W-:-:S03]  /*d760*/  IMAD.WIDE.U32 R6, R7, UR18, R2 ;  /* 0x0000001207067c25 */ /* 0x000fc6000f8e0002 */
[----:B------:R-:W2:Y:S02]  /*d770*/  LDL.64 R30, [UR12+0x18] ;  /* 0x0000180cff1e7983 */ /* 0x000ea40008100a00 */
[----:B------:R-:W-:Y:S02]  /*d780*/  IADD3 R7, PT, PT, R7, UR7, RZ ;  /* 0x0000000707077c10 */ /* 0x000fe4000fffe0ff */
[C---:B------:R-:W-:Y:S01]  /*d790*/  LEA R26, P0, R6.reuse, UR14, 0x3 ;  /* 0x0000000e061a7c11 */ /* 0x040fe2000f8018ff */
[----:B------:R-:W-:Y:S01]  /*d7a0*/  USHF.L.U32 UR13, UR18, 0x3, URZ ;  /* 0x00000003120d7899 */ /* 0x000fe200080006ff */
[----:B0-----:R-:W3:Y:S02]  /*d7b0*/  LDL.64 R20, [UR12+0x20] ;  /* 0x0000200cff147983 */ /* 0x001ee40008100a00 */
[----:B------:R-:W-:-:S05]  /*d7c0*/  LEA.HI.X R27, R6, UR15, R7, 0x3, P0 ;  /* 0x0000000f061b7c11 */ /* 0x000fca00080f1c07 */
[----:B------:R-:W2:Y:S01]  /*d7d0*/  LDG.E.64 R32, desc[UR10][R26.64] ;  /* 0x0000000a1a207981 */ /* 0x000ea2000c1e1b00 */
[----:B------:R-:W-:Y:S01]  /*d7e0*/  USHF.L.U64.HI UR7, UR18, 0x3, UR19 ;  /* 0x0000000312077899 */ /* 0x000fe20008010213 */
[----:B------:R-:W-:-:S05]  /*d7f0*/  IADD3 R34, P0, PT, R26, UR13, RZ ;  /* 0x0000000d1a227c10 */ /* 0x000fca000ff1e0ff */
[----:B------:R-:W-:Y:S02]  /*d800*/  IADD3.X R35, PT, PT, R27, UR7, RZ, P0, !PT ;  /* 0x000000071b237c10 */ /* 0x000fe400087fe4ff */
[----:B------:R-:W-:-:S03]  /*d810*/  IADD3 R24, P0, PT, R34, UR13, RZ ;  /* 0x0000000d22187c10 */ /* 0x000fc6000ff1e0ff */
[----:B------:R-:W3:Y:S01]  /*d820*/  LDG.E.64 R6, desc[UR10][R34.64] ;  /* 0x0000000a22067981 */ /* 0x000ee2000c1e1b00 */
[----:B------:R-:W-:Y:S02]  /*d830*/  IADD3.X R25, PT, PT, R35, UR7, RZ, P0, !PT ;  /* 0x0000000723197c10 */ /* 0x000fe400087fe4ff */
[----:B------:R-:W-:-:S04]  /*d840*/  IADD3 R36, P0, PT, R24, UR13, RZ ;  /* 0x0000000d18247c10 */ /* 0x000fc8000ff1e0ff */
[----:B------:R-:W-:-:S05]  /*d850*/  IADD3.X R37, PT, PT, R25, UR7, RZ, P0, !PT ;  /* 0x0000000719257c10 */ /* 0x000fca00087fe4ff */
[----:B------:R-:W4:Y:S01]  /*d860*/  LDG.E.64 R34, desc[UR10][R36.64] ;  /* 0x0000000a24227981 */ /* 0x000f22000c1e1b00 */
[----:B--2---:R-:W-:Y:S02]  /*d870*/  IMAD R33, R33, R30, RZ ;  /* 0x0000001e21217224 */ /* 0x004fe400078e02ff */
[-C--:B------:R-:W-:Y:S02]  /*d880*/  IMAD.WIDE.U32 R26, R30, R32.reuse, R28 ;  /* 0x000000201e1a7225 */ /* 0x080fe400078e001c */
[----:B------:R-:W2:Y:S02]  /*d890*/  LDL.64 R28, [UR12+0x28] ;  /* 0x0000280cff1c7983 */ /* 0x000ea40008100a00 */
[----:B------:R-:W-:Y:S02]  /*d8a0*/  IMAD R0, R31, R32, R33 ;  /* 0x000000201f007224 */ /* 0x000fe400078e0221 */
[----:B------:R-:W2:Y:S04]  /*d8b0*/  LDG.E.64 R30, desc[UR10][R24.64] ;  /* 0x0000000a181e7981 */ /* 0x000ea8000c1e1b00 */
[----:B------:R-:W4:Y:S01]  /*d8c0*/  LDL.64 R32, [UR12+0x30] ;  /* 0x0000300cff207983 */ /* 0x000f220008100a00 */
[----:B------:R-:W-:Y:S01]  /*d8d0*/  IADD3 R27, PT, PT, R27, R0, RZ ;  /* 0x000000001b1b7210 */ /* 0x000fe20007ffe0ff */
[----:B---3--:R-:W-:-:S04]  /*d8e0*/  IMAD R7, R7, R20, RZ ;  /* 0x0000001407077224 */ /* 0x008fc800078e02ff */
        /* <DEDUP_REMOVED lines=11> */
[----:B------:R-:W-:-:S05]  /*d9a0*/  IMAD.WIDE.U32 R28, R32, R34, R28 ;  /* 0x00000022201c7225 */ /* 0x000fca00078e001c */
[----:B------:R-:W-:-:S07]  /*d9b0*/  IADD3 R29, PT, PT, R29, R7, RZ ;  /* 0x000000071d1d7210 */ /* 0x000fce0007ffe0ff */
.L_x_9049:
        /* <DEDUP_REMOVED lines=9> */
[----:B-1----:R-:W-:Y:S01]  /*da50*/  UIMAD UR7, UR5, UR18, URZ ;  /* 0x00000012050772a4 */ /* 0x002fe2000f8e02ff */
[----:B0-----:R-:W-:Y:S01]  /*da60*/  MOV R21, UR4 ;  /* 0x0000000400157c02 */ /* 0x001fe20008000f00 */
[----:B------:R-:W-:Y:S01]  /*da70*/  IMAD.U32 R0, RZ, RZ, UR4 ;  /* 0x00000004ff007e24 */ /* 0x000fe2000f8e00ff */
[----:B------:R-:W-:Y:S01]  /*da80*/  MOV R6, R22 ;  /* 0x0000001600067202 */ /* 0x000fe20000000f00 */
[----:B------:R-:W-:Y:S01]  /*da90*/  UIMAD UR7, UR4, UR19, UR7 ;  /* 0x00000013040772a4 */ /* 0x000fe2000f8e0207 */
[----:B------:R-:W-:Y:S02]  /*daa0*/  MOV R7, R3 ;  /* 0x0000000300077202 */ /* 0x000fe40000000f00 */
[----:B------:R-:W-:Y:S02]  /*dab0*/  MOV R27, UR18 ;  /* 0x00000012001b7c02 */ /* 0x000fe40008000f00 */
[----:B------:R-:W-:Y:S01]  /*dac0*/  LEA R0, R0, R1, 0x3 ;  /* 0x0000000100007211 */ /* 0x000fe200078e18ff */
[----:B------:R-:W-:Y:S01]  /*dad0*/  IMAD.WIDE.U32 R6, R21, UR18, R6 ;  /* 0x0000001215067c25 */ /* 0x000fe2000f8e0006 */
[----:B------:R-:W-:-:S02]  /*dae0*/  MOV R25, UR18 ;  /* 0x0000001200197c02 */ /* 0x000fc40008000f00 */
[----:B------:R-:W-:Y:S02]  /*daf0*/  MOV R24, UR19 ;  /* 0x0000001300187c02 */ /* 0x000fe40008000f00 */
[----:B------:R-:W-:Y:S02]  /*db00*/  IADD3 R7, PT, PT, R7, UR7, RZ ;  /* 0x0000000707077c10 */ /* 0x000fe4000fffe0ff */
[----:B------:R-:W-:-:S04]  /*db10*/  LEA R30, P0, R6, UR14, 0x3 ;  /* 0x0000000e061e7c11 */ /* 0x000fc8000f8018ff */
[----:B------:R-:W-:Y:S02]  /*db20*/  LEA.HI.X R31, R6, UR15, R7, 0x3, P0 ;  /* 0x0000000f061f7c11 */ /* 0x000fe400080f1c07 */
[----:B------:R-:W-:Y:S01]  /*db30*/  LEA R26, P0, R27, R30, 0x3 ;  /* 0x0000001e1b1a7211 */ /* 0x000fe200078018ff */
[----:B------:R-:W2:Y:S04]  /*db40*/  LDL.64 R6, [R0+0x18] ;  /* 0x0000180000067983 */ /* 0x000ea80000100a00 */
[----:B------:R-:W2:Y:S01]  /*db50*/  LDG.E.64 R20, desc[UR10][R30.64] ;  /* 0x0000000a1e147981 */ /* 0x000ea2000c1e1b00 */
[----:B------:R-:W-:-:S03]  /*db60*/  LEA.HI.X R27, R25, R31, R24, 0x3, P0 ;  /* 0x0000001f191b7211 */ /* 0x000fc600000f1c18 */
[----:B------:R-:W3:Y:S04]  /*db70*/  LDL.64 R24, [R0+0x20] ;  /* 0x0000200000187983 */ /* 0x000ee80000100a00 */
        /* <DEDUP_REMOVED lines=11> */
.L_x_9050:
[----:B------:R-:W-:Y:S05]  /*dc30*/  BRA.U UP1, `(.L_x_9046) ;  /* 0x0000000101407547 */ /* 0x000fea000b800000 */
[----:B-1----:R-:W-:Y:S01]  /*dc40*/  UIMAD UR5, UR5, UR18, URZ ;  /* 0x00000012050572a4 */ /* 0x002fe2000f8e02ff */
[----:B------:R-:W-:Y:S02]  /*dc50*/  MOV R7, UR4 ;  /* 0x0000000400077c02 */ /* 0x000fe40008000f00 */
[----:B------:R-:W-:Y:S01]  /*dc60*/  MOV R2, R22 ;  /* 0x0000001600027202 */ /* 0x000fe20000000f00 */
[----:B------:R-:W-:Y:S02]  /*dc70*/  UIMAD UR5, UR4, UR19, UR5 ;  /* 0x00000013040572a4 */ /* 0x000fe4000f8e0205 */
[----:B------:R-:W-:Y:S02]  /*dc80*/  MOV R0, UR4 ;  /* 0x0000000400007c02 */ /* 0x000fe40008000f00 */
[----:B------:R-:W-:-:S04]  /*dc90*/  IMAD.WIDE.U32 R2, R7, UR18, R2 ;  /* 0x0000001207027c25 */ /* 0x000fc8000f8e0002 */
[----:B------:R-:W-:Y:S01]  /*dca0*/  IMAD.U32 R0, R0, 0x8, R1 ;  /* 0x0000000800007824 */ /* 0x000fe200078e0001 */
[----:B------:R-:W-:Y:S02]  /*dcb0*/  IADD3 R3, PT, PT, R3, UR5, RZ ;  /* 0x0000000503037c10 */ /* 0x000fe4000fffe0ff */
[----:B------:R-:W-:-:S04]  /*dcc0*/  LEA R6, P0, R2, UR14, 0x3 ;  /* 0x0000000e02067c11 */ /* 0x000fc8000f8018ff */
[----:B------:R-:W-:Y:S02]  /*dcd0*/  LEA.HI.X R7, R2, UR15, R3, 0x3, P0 ;  /* 0x0000000f02077c11 */ /* 0x000fe400080f1c03 */
[----:B------:R-:W0:Y:S04]  /*dce0*/  LDL.64 R2, [R0+0x18] ;  /* 0x0000180000027983 */ /* 0x000e280000100a00 */
[----:B------:R-:W0:Y:S02]  /*dcf0*/  LDG.E.64 R6, desc[UR10][R6.64] ;  /* 0x0000000a06067981 */ /* 0x000e24000c1e1b00 */
[----:B0-----:R-:W-:Y:S02]  /*dd00*/  IMAD R21, R7, R2, RZ ;  /* 0x0000000207157224 */ /* 0x001fe400078e02ff */
[----:B------:R-:W-:-:S04]  /*dd10*/  IMAD.WIDE.U32 R28, R2, R6, R28 ;  /* 0x00000006021c7225 */ /* 0x000fc800078e001c */
[----:B------:R-:W-:-:S05]  /*dd20*/  IMAD R21, R3, R6, R21 ;  /* 0x0000000603157224 */ /* 0x000fca00078e0215 */
[----:B------:R-:W-:-:S07]  /*dd30*/  IADD3 R29, PT, PT, R29, R21, RZ ;  /* 0x000000151d1d7210 */ /* 0x000fce0007ffe0ff */
.L_x_9046:
[----:B------:R-:W2:Y:S01]  /*dd40*/  S2R R7, SR_TID.X ;  /* 0x0000000000077919 */ /* 0x000ea20000002100 */
[----:B------:R-:W3:Y:S01]  /*dd50*/  LDCU.64 UR4, c[0x0][0x3f0] ;  /* 0x00007e00ff0477ac */ /* 0x000ee20008000a00 */
[----:B------:R-:W-:Y:S01]  /*dd60*/  MOV R6, R28 ;  /* 0x0000001c00067202 */ /* 0x000fe20000000f00 */
[----:B---3--:R-:W-:-:S06]  /*dd70*/  UIMAD.WIDE.U32 UR4, UR6, 0x8, UR4 ;  /* 0x00000008060478a5 */ /* 0x008fcc000f8e0004 */
[----:B------:R-:W-:Y:S02]  /*dd80*/  MOV R2, UR4 ;  /* 0x0000000400027c02 */ /* 0x000fe40008000f00 */
[----:B------:R-:W-:-:S03]  /*dd90*/  MOV R3, UR5 ;  /* 0x0000000500037c02 */ /* 0x000fc60008000f00 */
[----:B--2---:R-:W-:Y:S01]  /*dda0*/  IMAD.WIDE.U32 R2, R7, 0x10, R2 ;  /* 0x0000001007027825 */ /* 0x004fe200078e0002 */
[----:B------:R-:W-:-:S04]  /*ddb0*/  MOV R7, R29 ;  /* 0x0000001d00077202 */ /* 0x000fc80000000f00 */
[----:B------:R-:W-:Y:S04]  /*ddc0*/  STG.E.128 desc[UR10][R2.64], R16 ;  /* 0x0000001002007986 */ /* 0x000fe8000c101d0a */
[----:B------:R-:W-:Y:S04]  /*ddd0*/  STG.E.128 desc[UR10][R2.64+0x800], R12 ;  /* 0x0008000c02007986 */ /* 0x000fe8000c101d0a */
[----:B------:R-:W-:Y:S04]  /*dde0*/  STG.E.128 desc[UR10][R2.64+0x1000], R8 ;  /* 0x0010000802007986 */ /* 0x000fe8000c101d0a */
[----:B------:R-:W-:Y:S01]  /*ddf0*/  STG.E.128 desc[UR10][R2.64+0x1800], R4 ;  /* 0x0018000402007986 */ /* 0x000fe2000c101d0a */
[----:B-1----:R-:W-:Y:S05]  /*de00*/  EXIT ;  /* 0x000000000000794d */ /* 0x002fea0003800000 */
.L_x_9051:
        /* <DEDUP_REMOVED lines=15> */
.L_x_17281:


//--------------------- .text._ZN2at6native29vectorized_elementwise_kernelILi4EZZNS0_73_GLOBAL__N__c8866d80_35_SparseBinaryOpIntersectionKernel_cu_7dd49032_323742_sparse_binary_op_intersection_kernel_implINS2_18CUDAKernelLauncherENS2_36CUDAValueSelectionIntersectionKernelINS2_9LhsProjOpEEElLl8EEEvRNS_6TensorERKS8_SB_RKSt6vectorIlSaIlEERKSt8optionalIS8_ESK_bbENKUlvE1_clEvEUllE_St5arrayIPcLm2EEEEviT0_T1_ --------------------------
	.section	.text._ZN2at6native29vectorized_elementwise_kernelILi4EZZNS0_73_GLOBAL__N__c8866d80_35_SparseBinaryOpIntersectionKernel_cu_7dd49032_323742_sparse_binary_op_intersection_kernel_implINS2_18CUDAKernelLauncherENS2_36CUDAValueSelectionIntersectionKernelINS2_9LhsProjOpEEElLl8EEEvRNS_6TensorERKS8_SB_RKSt6vectorIlSaIlEERKSt8optionalIS8_ESK_bbENKUlvE1_clEvEUllE_St5arrayIPcLm2EEEEviT0_T1_,"ax",@progbits
	.align	128
        .global         _ZN2at6native29vectorized_elementwise_kernelILi4EZZNS0_73_GLOBAL__N__c8866d80_35_SparseBinaryOpIntersectionKernel_cu_7dd49032_323742_sparse_binary_op_intersection_kernel_implINS2_18CUDAKernelLauncherENS2_36CUDAValueSelectionIntersectionKernelINS2_9LhsProjOpEEElLl8EEEvRNS_6TensorERKS8_SB_RKSt6vectorIlSaIlEERKSt8optionalIS8_ESK_bbENKUlvE1_clEvEUllE_St5arrayIPcLm2EEEEviT0_T1_
        .type           _ZN2at6native29vectorized_elementwise_kernelILi4EZZNS0_73_GLOBAL__N__c8866d80_35_SparseBinaryOpIntersectionKernel_cu_7dd49032_323742_sparse_binary_op_intersection_kernel_implINS2_18CUDAKernelLauncherENS2_36CUDAValueSelectionIntersectionKernelINS2_9LhsProjOpEEElLl8EEEvRNS_6TensorERKS8_SB_RKSt6vectorIlSaIlEERKSt8optionalIS8_ESK_bbENKUlvE1_clEvEUllE_St5arrayIPcLm2EEEEviT0_T1_,@function
        .size           _ZN2at6native29vectorized_elementwise_kernelILi4EZZNS0_73_GLOBAL__N__c8866d80_35_SparseBinaryOpIntersectionKernel_cu_7dd49032_323742_sparse_binary_op_intersection_kernel_implINS2_18CUDAKernelLauncherENS2_36CUDAValueSelectionIntersectionKernelINS2_9LhsProjOpEEElLl8EEEvRNS_6TensorERKS8_SB_RKSt6vectorIlSaIlEERKSt8optionalIS8_ESK_bbENKUlvE1_clEvEUllE_St5arrayIPcLm2EEEEviT0_T1_,(.L_x_17282 - _ZN2at6native29vectorized_elementwise_kernelILi4EZZNS0_73_GLOBAL__N__c8866d80_35_SparseBinaryOpIntersectionKernel_cu_7dd49032_323742_sparse_binary_op_intersection_kernel_implINS2_18CUDAKernelLauncherENS2_36CUDAValueSelectionIntersectionKernelINS2_9LhsProjOpEEElLl8EEEvRNS_6TensorERKS8_SB_RKSt6vectorIlSaIlEERKSt8optionalIS8_ESK_bbENKUlvE1_clEvEUllE_St5arrayIPcLm2EEEEviT0_T1_)
        .other          _ZN2at6native29vectorized_elementwise_kernelILi4EZZNS0_73_GLOBAL__N__c8866d80_35_SparseBinaryOpIntersectionKernel_cu_7dd49032_323742_sparse_binary_op_intersection_kernel_implINS2_18CUDAKernelLauncherENS2_36CUDAValueSelectionIntersectionKernelINS2_9LhsProjOpEEElLl8EEEvRNS_6TensorERKS8_SB_RKSt6vectorIlSaIlEERKSt8optionalIS8_ESK_bbENKUlvE1_clEvEUllE_St5arrayIPcLm2EEEEviT0_T1_,@"STO_CUDA_ENTRY STV_DEFAULT"
_ZN2at6native29vectorized_elementwise_kernelILi4EZZNS0_73_GLOBAL__N__c8866d80_35_SparseBinaryOpIntersectionKernel_cu_7dd49032_323742_sparse_binary_op_intersection_kernel_implINS2_18CUDAKernelLauncherENS2_36CUDAValueSelectionIntersectionKernelINS2_9LhsProjOpEEElLl8EEEvRNS_6TensorERKS8_SB_RKSt6vectorIlSaIlEERKSt8optionalIS8_ESK_bbENKUlvE1_clEvEUllE_St5arrayIPcLm2EEEEviT0_T1_:
.text._ZN2at6native29vectorized_elementwise_kernelILi4EZZNS0_73_GLOBAL__N__c8866d80_35_SparseBinaryOpIntersectionKernel_cu_7dd49032_323742_sparse_binary_op_intersection_kernel_implINS2_18CUDAKernelLauncherENS2_36CUDAValueSelectionIntersectionKernelINS2_9LhsProjOpEEElLl8EEEvRNS_6TensorERKS8_SB_RKSt6vectorIlSaIlEERKSt8optionalIS8_ESK_bbENKUlvE1_clEvEUllE_St5arrayIPcLm2EEEEviT0_T1_:
        /* <DEDUP_REMOVED lines=134> */
.L_x_9056:
        /* <DEDUP_REMOVED lines=72> */
.L_x_9055:
        /* <DEDUP_REMOVED lines=52> */
.L_x_9057:
        /* <DEDUP_REMOVED lines=32> */
.L_x_9058:
        /* <DEDUP_REMOVED lines=15> */
.L_x_9054:
[----:B------:R-:W-:Y:S05]  /*1310*/  BSYNC.RECONVERGENT B0 ;  /* 0x0000000000007941 */ /* 0x000fea0003800200 */
.L_x_9053:
        /* <DEDUP_REMOVED lines=38> */
.L_x_9062:
        /* <DEDUP_REMOVED lines=72> */
.L_x_9061:
        /* <DEDUP_REMOVED lines=52> */
.L_x_9063:
        /* <DEDUP_REMOVED lines=32> */
.L_x_9064:
        /* <DEDUP_REMOVED lines=15> */
.L_x_9060:
[----:B------:R-:W-:Y:S05]  /*2030*/  BSYNC.RECONVERGENT B0 ;  /* 0x0000000000007941 */ /* 0x000fea0003800200 */
.L_x_9059:
        /* <DEDUP_REMOVED lines=37> */
.L_x_9068:
        /* <DEDUP_REMOVED lines=72> */
.L_x_9067:
        /* <DEDUP_REMOVED lines=52> */
.L_x_9069:
        /* <DEDUP_REMOVED lines=32> */
.L_x_9070:
        /* <DEDUP_REMOVED lines=16> */
.L_x_9066:
[----:B------:R-:W-:Y:S05]  /*2d50*/  BSYNC.RECONVERGENT B0 ;  /* 0x0000000000007941 */ /* 0x000fea0003800200 */
.L_x_9065:
        /* <DEDUP_REMOVED lines=37> */
.L_x_9074:
        /* <DEDUP_REMOVED lines=72> */
.L_x_9073:
        /* <DEDUP_REMOVED lines=51> */
.L_x_9075:
        /* <DEDUP_REMOVED lines=32> */
.L_x_9076:
        /* <DEDUP_REMOVED lines=16> */
.L_x_9072:
[----:B------:R-:W-:Y:S05]  /*3a60*/  BSYNC.RECONVERGENT B0 ;  /* 0x0000000000007941 */ /* 0x000fea0003800200 */
.L_x_9071:
        /* <DEDUP_REMOVED lines=37> */
.L_x_9080:
        /* <DEDUP_REMOVED lines=71> */
.L_x_9079:
        /* <DEDUP_REMOVED lines=51> */
.L_x_9081:
        /* <DEDUP_REMOVED lines=32> */
.L_x_9082:
        /* <DEDUP_REMOVED lines=16> */
.L_x_9078:
[----:B------:R-:W-:Y:S05]  /*4760*/  BSYNC.RECONVERGENT B0 ;  /* 0x0000000000007941 */ /* 0x000fea0003800200 */
.L_x_9077:
        /* <DEDUP_REMOVED lines=37> */
.L_x_9086:
        /* <DEDUP_REMOVED lines=71> */
.L_x_9085:
        /* <DEDUP_REMOVED lines=51> */
.L_x_9087:
        /* <DEDUP_REMOVED lines=32> */
.L_x_9088:
        /* <DEDUP_REMOVED lines=16> */
.L_x_9084:
[----:B------:R-:W-:Y:S05]  /*5460*/  BSYNC.RECONVERGENT B0 ;  /* 0x0000000000007941 */ /* 0x000fea0003800200 */
.L_x_9083:
        /* <DEDUP_REMOVED lines=37> */
.L_x_9092:
        /* <DEDUP_REMOVED lines=71> */
.L_x_9091:
        /* <DEDUP_REMOVED lines=50> */
.L_x_9093:
        /* <DEDUP_REMOVED lines=32> */
.L_x_9094:
        /* <DEDUP_REMOVED lines=16> */
.L_x_9090:
[----:B------:R-:W-:Y:S05]  /*6150*/  BSYNC.RECONVERGENT B0 ;  /* 0x0000000000007941 */ /* 0x000fea0003800200 */
.L_x_9089:
        /* <DEDUP_REMOVED lines=33> */
.L_x_9098:
        /* <DEDUP_REMOVED lines=71> */
.L_x_9097:
        /* <DEDUP_REMOVED lines=50> */
.L_x_9099:
        /* <DEDUP_REMOVED lines=32> */
.L_x_9100:
        /* <DEDUP_REMOVED lines=16> */
.L_x_9096:
[----:B------:R-:W-:Y:S05]  /*6e00*/  BSYNC.RECONVERGENT B0 ;  /* 0x0000000000007941 */ /* 0x000fea0003800200 */
.L_x_9095:
        /* <DEDUP_REMOVED lines=16> */
.L_x_9103:
[----:B------:R-:W-:-:S13]  /*6f10*/  ISETP.GE.U32.AND P0, PT, R2, UR14, PT ;  /* 0x0000000e02007c0c */ /* 0x000fda000bf06070 */
[----:B------:R-:W-:Y:S05]  /*6f20*/  @P0 BRA `(.L_x_9105) ;  /* 0x0000000000300947 */ /* 0x000fea0003800000 */
[----:B--2---:R-:W2:Y:S01]  /*6f30*/  LDC.64 R6, c[0x0][0x3f0] ;  /* 0x0000fc00ff067b82 */ /* 0x004ea20000000a00 */
[C---:B------:R-:W-:Y:S02]  /*6f40*/  IADD3 R3, PT, PT, R2.reuse, UR6, RZ ;  /* 0x0000000602037c10 */ /* 0x040fe4000fffe0ff */
[----:B------:R-:W-:-:S03]  /*6f50*/  IADD3 R2, PT, PT, R2, 0x80, RZ ;  /* 0x0000008002027810 */ /* 0x000fc60007ffe0ff */
[----:B--2---:R-:W-:-:S05]  /*6f60*/  IMAD.WIDE.U32 R6, R3, 0x8, R6 ;  /* 0x0000000803067825 */ /* 0x004fca00078e0006 */
[----:B------:R3:W-:Y:S02]  /*6f70*/  STG.E.64 desc[UR10][R6.64], R14 ;  /* 0x0000000e06007986 */ /* 0x0007e4000c101b0a */
.L_x_9104:
[----:B------:R-:W-:-:S13]  /*6f80*/  ISETP.GE.U32.AND P0, PT, R2, UR14, PT ;  /* 0x0000000e02007c0c */ /* 0x000fda000bf06070 */
[----:B------:R-:W-:Y:S05]  /*6f90*/  @P0 BRA `(.L_x_9106) ;  /* 0x0000000000300947 */ /* 0x000fea0003800000 */
[----:B--23--:R-:W2:Y:S01]  /*6fa0*/  LDC.64 R6, c[0x0][0x3f0] ;  /* 0x0000fc00ff067b82 */ /* 0x00cea20000000a00 */
[C---:B------:R-:W-:Y:S02]  /*6fb0*/  IADD3 R3, PT, PT, R2.reuse, UR6, RZ ;  /* 0x0000000602037c10 */ /* 0x040fe4000fffe0ff */
[----:B------:R-:W-:-:S03]  /*6fc0*/  IADD3 R2, PT, PT, R2, 0x80, RZ ;  /* 0x0000008002027810 */ /* 0x000fc60007ffe0ff */
[----:B--2---:R-:W-:-:S05]  /*6fd0*/  IMAD.WIDE.U32 R6, R3, 0x8, R6 ;  /* 0x0000000803067825 */ /* 0x004fca00078e0006 */
[----:B------:R3:W-:Y:S02]  /*6fe0*/  STG.E.64 desc[UR10][R6.64], R12 ;  /* 0x0000000c06007986 */ /* 0x0007e4000c101b0a */
.L_x_9105:
[----:B------:R-:W-:-:S13]  /*6ff0*/  ISETP.GE.U32.AND P0, PT, R2, UR14, PT ;  /* 0x0000000e02007c0c */ /* 0x000fda000bf06070 */
[----:B------:R-:W-:Y:S05]  /*7000*/  @P0 BRA `(.L_x_9107) ;  /* 0x0000000000340947 */ /* 0x000fea0003800000 */
[----:B--23--:R-:W2:Y:S01]  /*7010*/  LDC.64 R6, c[0x0][0x3f0] ;  /* 0x0000fc00ff067b82 */ /* 0x00cea20000000a00 */
[C---:B------:R-:W-:Y:S01]  /*7020*/  VIADD R3, R2.reuse, UR6 ;  /* 0x0000000602037c36 */ /* 0x040fe20008000000 */
[----:B------:R-:W-:-:S03]  /*7030*/  IADD3 R2, PT, PT, R2, 0x80, RZ ;  /* 0x0000008002027810 */ /* 0x000fc60007ffe0ff */
[----:B--2---:R-:W-:-:S05]  /*7040*/  IMAD.WIDE.U32 R6, R3, 0x8, R6 ;  /* 0x0000000803067825 */ /* 0x004fca00078e0006 */
[----:B------:R4:W-:Y:S02]  /*7050*/  STG.E.64 desc[UR10][R6.64], R10 ;  /* 0x0000000a06007986 */ /* 0x0009e4000c101b0a */
.L_x_9106:
        /* <DEDUP_REMOVED lines=8> */
.L_x_9107:
[----:B------:R-:W-:Y:S05]  /*70e0*/  BSYNC.RELIABLE B1 ;  /* 0x0000000000017941 */ /* 0x000fea0003800100 */
.L_x_9102:
[----:B------:R-:W-:-:S13]  /*70f0*/  ISETP.GE.U32.AND P0, PT, R2, UR14, PT ;  /* 0x0000000e02007c0c */ /* 0x000fda000bf06070 */
[----:B--234-:R-:W2:Y:S01]  /*7100*/  @!P0 LDC.64 R6, c[0x0][0x3f0] ;  /* 0x0000fc00ff068b82 */ /* 0x01cea20000000a00 */
[C---:B------:R-:W-:Y:S02]  /*7110*/  @!P0 IADD3 R3, PT, PT, R2.reuse, UR6, RZ ;  /* 0x0000000602038c10 */ /* 0x040fe4000fffe0ff */
[----:B------:R-:W-:-:S03]  /*7120*/  @!P0 IADD3 R2, PT, PT, R2, 0x80, RZ ;  /* 0x0000008002028810 */ /* 0x000fc60007ffe0ff */
[----:B--2---:R-:W-:-:S05]  /*7130*/  @!P0 IMAD.WIDE.U32 R6, R3, 0x8, R6 ;  /* 0x0000000803068825 */ /* 0x004fca00078e0006 */
[----:B------:R2:W-:Y:S02]  /*7140*/  @!P0 STG.E.64 desc[UR10][R6.64], R32 ;  /* 0x0000002006008986 */ /* 0x0005e4000c101b0a */
.L_x_9108:
[----:B------:R-:W-:Y:S05]  /*7150*/  BSYNC.RECONVERGENT B0 ;  /* 0x0000000000007941 */ /* 0x000fea0003800200 */
.L_x_9101:
        /* <DEDUP_REMOVED lines=8> */
.L_x_9052:
        /* <DEDUP_REMOVED lines=14> */
[----:B------:R0:W5:Y:S03]  /*72c0*/  LDG.E.ENL2.256 R20, R4, desc[UR10][R28.64+0x1000] ;  /* 0xfe00800a1c04797e */ /* 0x0001660008121914 */
[----:B------:R-:W0:Y:S01]  /*72d0*/  LDC.64 R30, c[0x0][0x3c0] ;  /* 0x0000f000ff1e7b82 */ /* 0x000e220000000a00 */
[----:B---3--:R-:W-:Y:S01]  /*72e0*/  UISETP.NE.U32.AND UP0, UPT, UR14, URZ, UPT ;  /* 0x000000ff0e00728c */ /* 0x008fe2000bf05070 */
[----:B--2---:R-:W-:Y:S01]  /*72f0*/  STL.64 [R1+0x8], R8 ;  /* 0x0000080801007387 */ /* 0x004fe20000100a00 */
[----:B------:R-:W-:-:S02]  /*7300*/  UIADD3 UR7, UPT, UPT, UR7, 0x28, URZ ;  /* 0x0000002807077890 */ /* 0x000fc4000fffe0ff */
[----:B------:R-:W-:Y:S01]  /*7310*/  UISETP.NE.AND.EX UP0, UPT, UR15, URZ, UPT, UP0 ;  /* 0x000000ff0f00728c */ /* 0x000fe2000bf05300 */
[----:B----4-:R-:W-:Y:S02]  /*7320*/  STL.64 [R1+0x10], R10 ;  /* 0x0000100a01007387 */ /* 0x010fe40000100a00 */
[----:B------:R-:W2:Y:S02]  /*7330*/  LDC.64 R32, c[0x0][0x3c8] ;  /* 0x0000f200ff207b82 */ /* 0x000ea40000000a00 */
[----:B------:R-:W-:Y:S04]  /*7340*/  STL.64 [R1+0x20], R18 ;  /* 0x0000201201007387 */ /* 0x000fe80000100a00 */
[----:B-1----:R-:W-:Y:S02]  /*7350*/  STL.64 [R1+0x28], R24 ;  /* 0x0000281801007387 */ /* 0x002fe40000100a00 */
[----:B------:R-:W1:Y:S02]  /*7360*/  LDC.64 R34, c[0x0][0x3d0] ;  /* 0x0000f400ff227b82 */ /* 0x000e640000000a00 */
[----:B0-----:R0:W-:Y:S06]  /*7370*/  STL.64 [R1], R2 ;  /* 0x0000000201007387 */ /* 0x0011ec0000100a00 */
[----:B------:R-:W3:Y:S01]  /*7380*/  LDC.64 R36, c[0x0][0x3d8] ;  /* 0x0000f600ff247b82 */ /* 0x000ee20000000a00 */
[----:B------:R-:W-:Y:S07]  /*7390*/  STL.64 [R1+0x38], R30 ;  /* 0x0000381e01007387 */ /* 0x000fee0000100a00 */
[----:B0-----:R-:W0:Y:S01]  /*73a0*/  LDC.64 R2, c[0x0][0x3e0] ;  /* 0x0000f800ff027b82 */ /* 0x001e220000000a00 */
[----:B--2---:R-:W-:Y:S07]  /*73b0*/  STL.64 [R1+0x40], R32 ;  /* 0x0000402001007387 */ /* 0x004fee0000100a00 */
[----:B------:R-:W2:Y:S01]  /*73c0*/  LDC.64 R8, c[0x0][0x3e8] ;  /* 0x0000fa00ff087b82 */ /* 0x000ea20000000a00 */
[----:B-1----:R-:W-:Y:S07]  /*73d0*/  STL.64 [R1+0x48], R34 ;  /* 0x0000482201007387 */ /* 0x002fee0000100a00 */
[----:B------:R-:W1:Y:S01]  /*73e0*/  LDC.64 R16, c[0x0][0x3a0] ;  /* 0x0000e800ff107b82 */ /* 0x000e620000000a00 */
[----:B---3--:R-:W-:Y:S07]  /*73f0*/  STL.64 [R1+0x50], R36 ;  /* 0x0000502401007387 */ /* 0x008fee0000100a00 */
[----:B------:R-:W3:Y:S01]  /*7400*/  LDC.64 R26, c[0x0][0x3b8] ;  /* 0x0000ee00ff1a7b82 */ /* 0x000ee20000000a00 */
[----:B0-----:R-:W-:Y:S04]  /*7410*/  STL.64 [R1+0x58], R2 ;  /* 0x0000580201007387 */ /* 0x001fe80000100a00 */
[----:B--2---:R-:W-:Y:S04]  /*7420*/  STL.64 [R1+0x60], R8 ;  /* 0x0000600801007387 */ /* 0x004fe80000100a00 */
[----:B-1----:R0:W-:Y:S04]  /*7430*/  STL.64 [R1+0x18], R16 ;  /* 0x0000181001007387 */ /* 0x0021e80000100a00 */
[----:B---3--:R1:W-:Y:S01]  /*7440*/  STL.64 [R1+0x30], R26 ;  /* 0x0000301a01007387 */ /* 0x0083e20000100a00 */
        /* <DEDUP_REMOVED lines=36> */
.L_x_9112:
        /* <DEDUP_REMOVED lines=72> */
.L_x_9111:
        /* <DEDUP_REMOVED lines=52> */
.L_x_9113:
        /* <DEDUP_REMOVED lines=35> */
.L_x_9114:
        /* <DEDUP_REMOVED lines=17> */
.L_x_9110:
        /* <DEDUP_REMOVED lines=30> */
.L_x_9116:
        /* <DEDUP_REMOVED lines=72> */
.L_x_9115:
        /* <DEDUP_REMOVED lines=52> */
.L_x_9117:
        /* <DEDUP_REMOVED lines=34> */
.L_x_9118:
        /* <DEDUP_REMOVED lines=15> */
.L_x_9109:
        /* <DEDUP_REMOVED lines=38> */
.L_x_9121:
        /* <DEDUP_REMOVED lines=73> */
.L_x_9120:
        /* <DEDUP_REMOVED lines=54> */
.L_x_9122:
        /* <DEDUP_REMOVED lines=36> */
.L_x_9123:
        /* <DEDUP_REMOVED lines=18> */
.L_x_9119:
        /* <DEDUP_REMOVED lines=30> */
.L_x_9126:
        /* <DEDUP_REMOVED lines=72> */
.L_x_9125:
        /* <DEDUP_REMOVED lines=52> */
.L_x_9127:
        /* <DEDUP_REMOVED lines=34> */
.L_x_9128:
        /* <DEDUP_REMOVED lines=16> */
.L_x_9124:
        /* <DEDUP_REMOVED lines=34> */
.L_x_9131:
        /* <DEDUP_REMOVED lines=73> */
.L_x_9130:
        /* <DEDUP_REMOVED lines=54> */
.L_x_9132:
        /* <DEDUP_REMOVED lines=36> */
.L_x_9133:
        /* <DEDUP_REMOVED lines=18> */
.L_x_9129:
        /* <DEDUP_REMOVED lines=31> */
.L_x_9136:
        /* <DEDUP_REMOVED lines=72> */
.L_x_9135:
        /* <DEDUP_REMOVED lines=51> */
.L_x_9137:
        /* <DEDUP_REMOVED lines=34> */
.L_x_9138:
        /* <DEDUP_REMOVED lines=16> */
.L_x_9134:
        /* <DEDUP_REMOVED lines=32> */
.L_x_9141:
        /* <DEDUP_REMOVED lines=74> */
.L_x_9140:
        /* <DEDUP_REMOVED lines=53> */
.L_x_9142:
        /* <DEDUP_REMOVED lines=36> */
.L_x_9143:
        /* <DEDUP_REMOVED lines=18> */
.L_x_9139:
        /* <DEDUP_REMOVED lines=31> */
.L_x_9146:
        /* <DEDUP_REMOVED lines=71> */
.L_x_9145:
        /* <DEDUP_REMOVED lines=50> */
.L_x_9147:
        /* <DEDUP_REMOVED lines=39> */
.L_x_9148:
        /* <DEDUP_REMOVED lines=17> */
.L_x_9144:
        /* <DEDUP_REMOVED lines=8> */
[----:B------:R-:W-:Y:S04]  /*ddb0*/  STG.E.ENL2.256 desc[UR10][R2.64], R16, R12 ;  /* 0xf8000010020c797f */ /* 0x000fe8000f12180a */
[----:B------:R-:W-:Y:S01]  /*ddc0*/  STG.E.ENL2.256 desc[UR10][R2.64+0x1000], R8, R4 ;  /* 0xf80080080204797f */ /* 0x000fe2000f12180a */
[----:B-1----:R-:W-:Y:S05]  /*ddd0*/  EXIT ;  /* 0x000000000000794d */ /* 0x002fea0003800000 */
.L_x_9149:
        /* <DEDUP_REMOVED lines=10> */
.L_x_17282:


//--------------------- .text._ZN2at6native29vectorized_elementwise_kernelILi8EZZNS0_73_GLOBAL__N__c8866d80_35_SparseBinaryOpIntersectionKernel_cu_7dd49032_323742_sparse_binary_op_intersection_kernel_implINS2_18CUDAKernelLauncherENS2_36CUDAValueSelectionIntersectionKernelINS2_9LhsProjOpEEElLl8EEEvRNS_6TensorERKS8_SB_RKSt6vectorIlSaIlEERKSt8optionalIS8_ESK_bbENKUlvE1_clEvEUllE_St5arrayIPcLm2EEEEviT0_T1_ --------------------------
	.section	.text._ZN2at6native29vectorized_elementwise_kernelILi8EZZNS0_73_GLOBAL__N__c8866d80_35_SparseBinaryOpIntersectionKernel_cu_7dd49032_323742_sparse_binary_op_intersection_kernel_implINS2_18CUDAKernelLauncherENS2_36CUDAValueSelectionIntersectionKernelINS2_9LhsProjOpEEElLl8EEEvRNS_6TensorERKS8_SB_RKSt6vectorIlSaIlEERKSt8optionalIS8_ESK_bbENKUlvE1_clEvEUllE_St5arrayIPcLm2EEEEviT0_T1_,"ax",@progbits
	.align	128
        .global         _ZN2at6native29vectorized_elementwise_kernelILi8EZZNS0_73_GLOBAL__N__c8866d80_35_SparseBinaryOpIntersectionKernel_cu_7dd49032_323742_sparse_binary_op_intersection_kernel_implINS2_18CUDAKernelLauncherENS2_36CUDAValueSelectionIntersectionKernelINS2_9LhsProjOpEEElLl8EEEvRNS_6TensorERKS8_SB_RKSt6vectorIlSaIlEERKSt8optionalIS8_ESK_bbENKUlvE1_clEvEUllE_St5arrayIPcLm2EEEEviT0_T1_
        .type           _ZN2at6native29vectorized_elementwise_kernelILi8EZZNS0_73_GLOBAL__N__c8866d80_35_SparseBinaryOpIntersectionKernel_cu_7dd49032_323742_sparse_binary_op_intersection_kernel_implINS2_18CUDAKernelLauncherENS2_36CUDAValueSelectionIntersectionKernelINS2_9LhsProjOpEEElLl8EEEvRNS_6TensorERKS8_SB_RKSt6vectorIlSaIlEERKSt8optionalIS8_ESK_bbENKUlvE1_clEvEUllE_St5arrayIPcLm2EEEEviT0_T1_,@function
        .size           _ZN2at6native29vectorized_elementwise_kernelILi8EZZNS0_73_GLOBAL__N__c8866d80_35_SparseBinaryOpIntersectionKernel_cu_7dd49032_323742_sparse_binary_op_intersection_kernel_implINS2_18CUDAKernelLauncherENS2_36CUDAValueSelectionIntersectionKernelINS2_9LhsProjOpEEElLl8EEEvRNS_6TensorERKS8_SB_RKSt6vectorIlSaIlEERKSt8optionalIS8_ESK_bbENKUlvE1_clEvEUllE_St5arrayIPcLm2EEEEviT0_T1_,(.L_x_17283 - _ZN2at6native29vectorized_elementwise_kernelILi8EZZNS0_73_GLOBAL__N__c8866d80_35_SparseBinaryOpIntersectionKernel_cu_7dd49032_323742_sparse_binary_op_intersection_kernel_implINS2_18CUDAKernelLauncherENS2_36CUDAValueSelectionIntersectionKernelINS2_9LhsProjOpEEElLl8EEEvRNS_6TensorERKS8_SB_RKSt6vectorIlSaIlEERKSt8optionalIS8_ESK_bbENKUlvE1_clEvEUllE_St5arrayIPcLm2EEEEviT0_T1_)
        .other          _ZN2at6native29vectorized_elementwise_kernelILi8EZZNS0_73_GLOBAL__N__c8866d80_35_SparseBinaryOpIntersectionKernel_cu_7dd49032_323742_sparse_binary_op_intersection_kernel_implINS2_18CUDAKernelLauncherENS2_36CUDAValueSelectionIntersectionKernelINS2_9LhsProjOpEEElLl8EEEvRNS_6TensorERKS8_SB_RKSt6vectorIlSaIlEERKSt8optionalIS8_ESK_bbENKUlvE1_clEvEUllE_St5arrayIPcLm2EEEEviT0_T1_,@"STO_CUDA_ENTRY STV_DEFAULT"
_ZN2at6native29vectorized_elementwise_kernelILi8EZZNS0_73_GLOBAL__N__c8866d80_35_SparseBinaryOpIntersectionKernel_cu_7dd49032_323742_sparse_binary_op_intersection_kernel_implINS2_18CUDAKernelLauncherENS2_36CUDAValueSelectionIntersectionKernelINS2_9LhsProjOpEEElLl8EEEvRNS_6TensorERKS8_SB_RKSt6vectorIlSaIlEERKSt8optionalIS8_ESK_bbENKUlvE1_clEvEUllE_St5arrayIPcLm2EEEEviT0_T1_:
.text._ZN2at6native29vectorized_elementwise_kernelILi8EZZNS0_73_GLOBAL__N__c8866d80_35_SparseBinaryOpIntersectionKernel_cu_7dd49032_323742_sparse_binary_op_intersection_kernel_implINS2_18CUDAKernelLauncherENS2_36CUDAValueSelectionIntersectionKernelINS2_9LhsProjOpEEElLl8EEEvRNS_6TensorERKS8_SB_RKSt6vectorIlSaIlEERKSt8optionalIS8_ESK_bbENKUlvE1_clEvEUllE_St5arrayIPcLm2EEEEviT0_T1_:
[----:B------:R-:W-:Y:S01]  /*0000*/  LDC R1, c[0x0][0x37c] ;  /* 0x0000df00ff017b82 */ /* 0x000fe20000000800 */
[----:B------:R-:W-:Y:S05]  /*0010*/  EXIT ;  /* 0x000000000000794d */ /* 0x000fea0003800000 */
.L_x_9150:
        /* <DEDUP_REMOVED lines=14> */
.L_x_17283:


//--------------------- .text._ZN2at6native18elementwise_kernelILi128ELi4EZNS0_15gpu_kernel_implIZZNS0_73_GLOBAL__N__c8866d80_35_SparseBinaryOpIntersectionKernel_cu_7dd49032_323742_sparse_binary_op_intersection_kernel_implINS3_18CUDAKernelLauncherENS3_36CUDAValueSelectionIntersectionKernelINS3_9RhsProjOpEEElLl0EEEvRNS_6TensorERKS9_SC_RKSt6vectorIlSaIlEERKSt8optionalIS9_ESL_bbENKUlvE3_clEvEUllE_EEvRNS_18TensorIteratorBaseERKT_EUliE_EEviT1_ --------------------------
	.section	.text._ZN2at6native18elementwise_kernelILi128ELi4EZNS0_15gpu_kernel_implIZZNS0_73_GLOBAL__N__c8866d80_35_SparseBinaryOpIntersectionKernel_cu_7dd49032_323742_sparse_binary_op_intersection_kernel_implINS3_18CUDAKernelLauncherENS3_36CUDAValueSelectionIntersectionKernelINS3_9RhsProjOpEEElLl0EEEvRNS_6TensorERKS9_SC_RKSt6vectorIlSaIlEERKSt8optionalIS9_ESL_bbENKUlvE3_clEvEUllE_EEvRNS_18TensorIteratorBaseERKT_EUliE_EEviT1_,"ax",@progbits
	.align	128
        .global         _ZN2at6native18elementwise_kernelILi128ELi4EZNS0_15gpu_kernel_implIZZNS0_73_GLOBAL__N__c8866d80_35_SparseBinaryOpIntersectionKernel_cu_7dd49032_323742_sparse_binary_op_intersection_kernel_implINS3_18CUDAKernelLauncherENS3_36CUDAValueSelectionIntersectionKernelINS3_9RhsProjOpEEElLl0EEEvRNS_6TensorERKS9_SC_RKSt6vectorIlSaIlEERKSt8optionalIS9_ESL_bbENKUlvE3_clEvEUllE_EEvRNS_18TensorIteratorBaseERKT_EUliE_EEviT1_
        .type           _ZN2at6native18elementwise_kernelILi128ELi4EZNS0_15gpu_kernel_implIZZNS0_73_GLOBAL__N__c8866d80_35_SparseBinaryOpIntersectionKernel_cu_7dd49032_323742_sparse_binary_op_intersection_kernel_implINS3_18CUDAKernelLauncherENS3_36CUDAValueSelectionIntersectionKernelINS3_9RhsProjOpEEElLl0EEEvRNS_6TensorERKS9_SC_RKSt6vectorIlSaIlEERKSt8optionalIS9_ESL_bbENKUlvE3_clEvEUllE_EEvRNS_18TensorIteratorBaseERKT_EUliE_EEviT1_,@function
        .size           _ZN2at6native18elementwise_kernelILi128ELi4EZNS0_15gpu_kernel_implIZZNS0_73_GLOBAL__N__c8866d80_35_SparseBinaryOpIntersectionKernel_cu_7dd49032_323742_sparse_binary_op_intersection_kernel_implINS3_18CUDAKernelLauncherENS3_36CUDAValueSelectionIntersectionKernelINS3_9RhsProjOpEEElLl0EEEvRNS_6TensorERKS9_SC_RKSt6vectorIlSaIlEERKSt8optionalIS9_ESL_bbENKUlvE3_clEvEUllE_EEvRNS_18TensorIteratorBaseERKT_EUliE_EEviT1_,(.L_x_17284 - _ZN2at6native18elementwise_kernelILi128ELi4EZNS0_15gpu_kernel_implIZZNS0_73_GLOBAL__N__c8866d80_35_SparseBinaryOpIntersectionKernel_cu_7dd49032_323742_sparse_binary_op_intersection_kernel_implINS3_18CUDAKernelLauncherENS3_36CUDAValueSelectionIntersectionKernelINS3_9RhsProjOpEEElLl0EEEvRNS_6TensorERKS9_SC_RKSt6vectorIlSaIlEERKSt8optionalIS9_ESL_bbENKUlvE3_clEvEUllE_EEvRNS_18TensorIteratorBaseERKT_EUliE_EEviT1_)
        .other          _ZN2at6native18elementwise_kernelILi128ELi4EZNS0_15gpu_kernel_implIZZNS0_73_GLOBAL__N__c8866d80_35_SparseBinaryOpIntersectionKernel_cu_7dd49032_323742_sparse_binary_op_intersection_kernel_implINS3_18CUDAKernelLauncherENS3_36CUDAValueSelectionIntersectionKernelINS3_9RhsProjOpEEElLl0EEEvRNS_6TensorERKS9_SC_RKSt6vectorIlSaIlEERKSt8optionalIS9_ESL_bbENKUlvE3_clEvEUllE_EEvRNS_18TensorIteratorBaseERKT_EUliE_EEviT1_,@"STO_CUDA_ENTRY STV_DEFAULT"
_ZN2at6native18elementwise_kernelILi128ELi4EZNS0_15gpu_kernel_implIZZNS0_73_GLOBAL__N__c8866d80_35_SparseBinaryOpIntersectionKernel_cu_7dd49032_323742_sparse_binary_op_intersection_kernel_implINS3_18CUDAKernelLauncherENS3_36CUDAValueSelectionIntersectionKernelINS3_9RhsProjOpEEElLl0EEEvRNS_6TensorERKS9_SC_RKSt6vectorIlSaIlEERKSt8optionalIS9_ESL_bbENKUlvE3_clEvEUllE_EEvRNS_18TensorIteratorBaseERKT_EUliE_EEviT1_:
.text._ZN2at6native18elementwise_kernelILi128ELi4EZNS0_15gpu_kernel_implIZZNS0_73_GLOBAL__N__c8866d80_35_SparseBinaryOpIntersectionKernel_cu_7dd49032_323742_sparse_binary_op_intersection_kernel_implINS3_18CUDAKernelLauncherENS3_36CUDAValueSelectionIntersectionKernelINS3_9RhsProjOpEEElLl0EEEvRNS_6TensorERKS9_SC_RKSt6vectorIlSaIlEERKSt8optionalIS9_ESL_bbENKUlvE3_clEvEUllE_EEvRNS_18TensorIteratorBaseERKT_EUliE_EEviT1_:
        /* <DEDUP_REMOVED lines=335> */
.L_x_9153:
        /* <DEDUP_REMOVED lines=17> */
.L_x_9157:
[----:B------:R1:W5:Y:S01]  /*1600*/  LDG.E.U8 R60, desc[UR36][R4.64] ;  /* 0x00000024043c7981 */ /* 0x000362000c1e1100 */
[----:B------:R-:W-:Y:S01]  /*1610*/  IMAD.MOV.U32 R61, RZ, RZ, RZ ;  /* 0x000000ffff3d7224 */ /* 0x000fe200078e00ff */
[----:B------:R-:W-:Y:S06]  /*1620*/  BRA `(.L_x_9159) ;  /* 0x0000000c00447947 */ /* 0x000fec0003800000 */
.L_x_9156:
        /* <DEDUP_REMOVED lines=8> */
.L_x_9161:
[----:B------:R-:W2:Y:S02]  /*16b0*/  LDG.E R60, desc[UR36][R4.64] ;  /* 0x00000024043c7981 */ /* 0x000ea4000c1e1900 */
[----:B--2---:R-:W-:Y:S01]  /*16c0*/  SHF.R.S32.HI R61, RZ, 0x1f, R60 ;  /* 0x0000001fff3d7819 */ /* 0x004fe2000001143c */
[----:B------:R-:W-:Y:S06]  /*16d0*/  BRA `(.L_x_9159) ;  /* 0x0000000c00187947 */ /* 0x000fec0003800000 */
.L_x_9160:
[----:B------:R-:W2:Y:S02]  /*16e0*/  LDG.E.S16 R60, desc[UR36][R4.64] ;  /* 0x00000024043c7981 */ /* 0x000ea4000c1e1700 */
[----:B--2---:R-:W-:Y:S01]  /*16f0*/  SHF.R.S32.HI R61, RZ, 0x1f, R60 ;  /* 0x0000001fff3d7819 */ /* 0x004fe2000001143c */
[----:B------:R-:W-:Y:S06]  /*1700*/  BRA `(.L_x_9159) ;  /* 0x0000000c000c7947 */ /* 0x000fec0003800000 */
.L_x_9155:
        /* <DEDUP_REMOVED lines=9> */
.L_x_9163:
[----:B------:R-:W2:Y:S02]  /*17a0*/  LDG.E.U16 R4, desc[UR36][R4.64] ;  /* 0x0000002404047981 */ /* 0x000ea4000c1e1500 */
[----:B--2---:R-:W-:-:S06]  /*17b0*/  HADD2.F32 R60, -RZ, R4.H0_H0 ;  /* 0x20000004ff3c7230 */ /* 0x004fcc0000004100 */
[----:B------:R-:W4:Y:S02]  /*17c0*/  F2I.S64.TRUNC R60, R60 ;  /* 0x0000003c003c7311 */ /* 0x000f24000020d900 */
[----:B----4-:R-:W-:Y:S05]  /*17d0*/  BRA `(.L_x_9159) ;  /* 0x0000000800d87947 */ /* 0x010fea0003800000 */
.L_x_9162:
        /* <DEDUP_REMOVED lines=9> */
.L_x_9165:
[----:B------:R-:W2:Y:S02]  /*1870*/  LDG.E.U16 R4, desc[UR36][R4.64] ;  /* 0x0000002404047981 */ /* 0x000ea4000c1e1500 */
[----:B--2---:R-:W-:-:S06]  /*1880*/  HADD2.F32 R60, -RZ, R4.H0_H0 ;  /* 0x20000004ff3c7230 */ /* 0x004fcc0000004100 */
[----:B------:R-:W4:Y:S02]  /*1890*/  F2I.S64.TRUNC R60, R60 ;  /* 0x0000003c003c7311 */ /* 0x000f24000020d900 */
[----:B----4-:R-:W-:Y:S05]  /*18a0*/  BRA `(.L_x_9159) ;  /* 0x0000000800a47947 */ /* 0x010fea0003800000 */
.L_x_9164:
[----:B------:R-:W2:Y:S02]  /*18b0*/  LDG.E.64 R4, desc[UR36][R4.64] ;  /* 0x0000002404047981 */ /* 0x000ea4000c1e1b00 */
[----:B--2---:R4:W1:Y:S02]  /*18c0*/  F2I.S64.F64.TRUNC R60, R4 ;  /* 0x00000004003c7311 */ /* 0x004864000030d900 */
[----:B-1--4-:R-:W-:Y:S05]  /*18d0*/  BRA `(.L_x_9159) ;  /* 0x0000000800987947 */ /* 0x012fea0003800000 */
.L_x_9154:
        /* <DEDUP_REMOVED lines=13> */
.L_x_9168:
[----:B------:R-:W2:Y:S02]  /*19b0*/  LDG.E.64 R4, desc[UR36][R4.64] ;  /* 0x0000002404047981 */ /* 0x000ea4000c1e1b00 */
[----:B--2---:R4:W1:Y:S02]  /*19c0*/  F2I.S64.F64.TRUNC R60, R4 ;  /* 0x00000004003c7311 */ /* 0x004864000030d900 */
[----:B-1--4-:R-:W-:Y:S05]  /*19d0*/  BRA `(.L_x_9159) ;  /* 0x0000000800587947 */ /* 0x012fea0003800000 */
.L_x_9167:
        /* <DEDUP_REMOVED lines=26> */
.L_x_9170:
        /* <DEDUP_REMOVED lines=14> */
.L_x_9169:
[----:B------:R-:W2:Y:S02]  /*1c60*/  LDG.E.U16 R60, desc[UR36][R4.64] ;  /* 0x00000024043c7981 */ /* 0x000ea4000c1e1500 */
[----:B--2---:R-:W-:-:S06]  /*1c70*/  IMAD.U32 R60, R60, 0x10000, RZ ;  /* 0x000100003c3c7824 */ /* 0x004fcc00078e00ff */
[----:B------:R-:W4:Y:S02]  /*1c80*/  F2I.S64.TRUNC R60, R60 ;  /* 0x0000003c003c7311 */ /* 0x000f24000020d900 */
[----:B----4-:R-:W-:Y:S05]  /*1c90*/  BRA `(.L_x_9159) ;  /* 0x0000000400a87947 */ /* 0x010fea0003800000 */
.L_x_9166:
        /* <DEDUP_REMOVED lines=11> */
.L_x_9173:
        /* <DEDUP_REMOVED lines=21> */
.L_x_9177:
[----:B------:R-:W-:Y:S05]  /*1ea0*/  BSYNC.RECONVERGENT B1 ;  /* 0x0000000000017941 */ /* 0x000fea0003800200 */
.L_x_9176:
[----:B------:R-:W-:Y:S01]  /*1eb0*/  IMAD.SHL.U32 R0, R0, 0x100000, RZ ;  /* 0x0010000000007824 */ /* 0x000fe200078e00ff */
[----:B------:R-:W-:-:S04]  /*1ec0*/  LEA R3, R3, 0x3b800000, 0x17 ;  /* 0x3b80000003037811 */ /* 0x000fc800078eb8ff */
[----:B------:R-:W-:-:S07]  /*1ed0*/  LOP3.LUT R60, R3, R0, R7, 0xfe, !PT ;  /* 0x00000000033c7212 */ /* 0x000fce00078efe07 */
.L_x_9175:
[----:B------:R-:W-:Y:S05]  /*1ee0*/  BSYNC.RECONVERGENT B0 ;  /* 0x0000000000007941 */ /* 0x000fea0003800200 */
.L_x_9174:
[----:B------:R-:W2:Y:S02]  /*1ef0*/  F2I.S64.TRUNC R60, R60 ;  /* 0x0000003c003c7311 */ /* 0x000ea4000020d900 */
[----:B--2---:R-:W-:Y:S05]  /*1f00*/  BRA `(.L_x_9159) ;  /* 0x00000004000c7947 */ /* 0x004fea0003800000 */
.L_x_9172:
        /* <DEDUP_REMOVED lines=21> */
.L_x_9181:
[----:B------:R-:W-:Y:S05]  /*2060*/  BSYNC.RECONVERGENT B1 ;  /* 0x0000000000017941 */ /* 0x000fea0003800200 */
.L_x_9180:
[----:B------:R-:W-:Y:S01]  /*2070*/  IMAD.SHL.U32 R0, R0, 0x200000, RZ ;  /* 0x0020000000007824 */ /* 0x000fe200078e00ff */
[----:B------:R-:W-:-:S04]  /*2080*/  LEA R3, R3, 0x37800000, 0x17 ;  /* 0x3780000003037811 */ /* 0x000fc800078eb8ff */
[----:B------:R-:W-:-:S07]  /*2090*/  LOP3.LUT R60, R3, R0, R7, 0xfe, !PT ;  /* 0x00000000033c7212 */ /* 0x000fce00078efe07 */
.L_x_9179:
[----:B------:R-:W-:Y:S05]  /*20a0*/  BSYNC.RECONVERGENT B0 ;  /* 0x0000000000007941 */ /* 0x000fea0003800200 */
.L_x_9178:
[----:B------:R-:W2:Y:S02]  /*20b0*/  F2I.S64.TRUNC R60, R60 ;  /* 0x0000003c003c7311 */ /* 0x000ea4000020d900 */
[----:B--2---:R-:W-:Y:S05]  /*20c0*/  BRA `(.L_x_9159) ;  /* 0x00000000009c7947 */ /* 0x004fea0003800000 */
.L_x_9171:
[----:B------:R-:W-:-:S09]  /*20d0*/  UISETP.NE.AND UP0, UPT, UR4, 0x1c, UPT ;  /* 0x0000001c0400788c */ /* 0x000fd2000bf05270 */
[----:B------:R-:W-:Y:S05]  /*20e0*/  BRA.U !UP0, `(.L_x_9182) ;  /* 0x00000001088c7547 */ /* 0x000fea000b800000 */
[----:B------:R-:W-:-:S09]  /*20f0*/  UISETP.NE.AND UP0, UPT, UR4, 0x1d, UPT ;  /* 0x0000001d0400788c */ /* 0x000fd2000bf05270 */
[----:B------:R-:W-:Y:S05]  /*2100*/  BRA.U !UP0, `(.L_x_9183) ;  /* 0x00000001087c7547 */ /* 0x000fea000b800000 */
[----:B------:R-:W-:-:S09]  /*2110*/  UISETP.NE.AND UP0, UPT, UR4, 0x2c, UPT ;  /* 0x0000002c0400788c */ /* 0x000fd2000bf05270 */
[----:B------:R-:W-:Y:S05]  /*2120*/  BRA.U !UP0, `(.L_x_9184) ;  /* 0x0000000108487547 */ /* 0x000fea000b800000 */
.L_x_9158:
        /* <DEDUP_REMOVED lines=16> */
.L_x_9185:
[----:B------:R-:W-:Y:S01]  /*2230*/  CS2R R60, SRZ ;  /* 0x00000000003c7805 */ /* 0x000fe2000001ff00 */
[----:B------:R-:W-:Y:S06]  /*2240*/  BRA `(.L_x_9159) ;  /* 0x00000000003c7947 */ /* 0x000fec0003800000 */
.L_x_9184:
        /* <DEDUP_REMOVED lines=8> */
.L_x_9187:
[----:B------:R-:W-:Y:S05]  /*22d0*/  BSYNC.RECONVERGENT B0 ;  /* 0x0000000000007941 */ /* 0x000fea0003800200 */
.L_x_9186:
[----:B------:R-:W3:Y:S02]  /*22e0*/  F2I.S64.TRUNC R60, R60 ;  /* 0x0000003c003c7311 */ /* 0x000ee4000020d900 */
[----:B---3--:R-:W-:Y:S05]  /*22f0*/  BRA `(.L_x_9159) ;  /* 0x0000000000107947 */ /* 0x008fea0003800000 */
.L_x_9183:
[----:B------:R3:W5:Y:S01]  /*2300*/  LDG.E.64 R60, desc[UR36][R4.64] ;  /* 0x00000024043c7981 */ /* 0x000762000c1e1b00 */
[----:B------:R-:W-:Y:S05]  /*2310*/  BRA `(.L_x_9159) ;  /* 0x0000000000087947 */ /* 0x000fea0003800000 */
.L_x_9182:
[----:B------:R2:W5:Y:S01]  /*2320*/  LDG.E R60, desc[UR36][R4.64] ;  /* 0x00000024043c7981 */ /* 0x000562000c1e1900 */
[----:B------:R-:W-:-:S07]  /*2330*/  IMAD.MOV.U32 R61, RZ, RZ, RZ ;  /* 0x000000ffff3d7224 */ /* 0x000fce00078e00ff */
.L_x_9159:
        /* <DEDUP_REMOVED lines=8> */
.L_x_9188:
        /* <DEDUP_REMOVED lines=40> */
.L_x_9191:
        /* <DEDUP_REMOVED lines=74> */
.L_x_9190:
        /* <DEDUP_REMOVED lines=53> */
.L_x_9192:
        /* <DEDUP_REMOVED lines=35> */
.L_x_9193:
        /* <DEDUP_REMOVED lines=18> */
.L_x_9189:
        /* <DEDUP_REMOVED lines=15> */
.L_x_9195:
        /* <DEDUP_REMOVED lines=27> */
.L_x_9194:
[----:B------:R-:W-:Y:S05]  /*3420*/  @!P0 BRA `(.L_x_9196) ;  /* 0x0000000000808947 */ /* 0x000fea0003800000 */
[----:B------:R-:W-:Y:S01]  /*3430*/  BSSY.RECONVERGENT B0, `(.L_x_9196) ;  /* 0x000001f000007945 */ /* 0x000fe20003800200 */
[----:B----4-:R-:W-:Y:S01]  /*3440*/  MOV R25, R26 ;  /* 0x0000001a00197202 */ /* 0x010fe20000000f00 */
[----:B-1----:R-:W-:Y:S01]  /*3450*/  IMAD.MOV.U32 R26, RZ, RZ, R28 ;  /* 0x000000ffff1a7224 */ /* 0x002fe200078e001c */
[----:B------:R-:W-:Y:S01]  /*3460*/  MOV R24, R3 ;  /* 0x0000000300187202 */ /* 0x000fe20000000f00 */
[----:B------:R-:W-:-:S07]  /*3470*/  IMAD.MOV.U32 R15, RZ, RZ, R21 ;  /* 0x000000ffff0f7224 */ /* 0x000fce00078e0015 */
.L_x_9197:
        /* <DEDUP_REMOVED lines=27> */
.L_x_9196:
        /* <DEDUP_REMOVED lines=34> */
.L_x_9201:
[----:B------:R0:W-:Y:S01]  /*3850*/  STG.E.U8 desc[UR36][R12.64], RZ ;  /* 0x000000ff0c007986 */ /* 0x0001e2000c101124 */
[----:B------:R-:W-:Y:S05]  /*3860*/  BRA `(.L_x_9203) ;  /* 0x0000000400907947 */ /* 0x000fea0003800000 */
.L_x_9200:
        /* <DEDUP_REMOVED lines=8> */
.L_x_9205:
[----:B------:R2:W-:Y:S01]  /*38f0*/  STG.E desc[UR36][R12.64], RZ ;  /* 0x000000ff0c007986 */ /* 0x0005e2000c101924 */
[----:B------:R-:W-:Y:S05]  /*3900*/  BRA `(.L_x_9203) ;  /* 0x0000000400687947 */ /* 0x000fea0003800000 */
.L_x_9204:
[----:B------:R3:W-:Y:S01]  /*3910*/  STG.E.U16 desc[UR36][R12.64], RZ ;  /* 0x000000ff0c007986 */ /* 0x0007e2000c101524 */
[----:B------:R-:W-:Y:S05]  /*3920*/  BRA `(.L_x_9203) ;  /* 0x0000000400607947 */ /* 0x000fea0003800000 */
.L_x_9199:
        /* <DEDUP_REMOVED lines=8> */
.L_x_9207:
[----:B------:R0:W-:Y:S01]  /*39b0*/  STG.E.U16 desc[UR36][R12.64], RZ ;  /* 0x000000ff0c007986 */ /* 0x0001e2000c101524 */
[----:B------:R-:W-:Y:S05]  /*39c0*/  BRA `(.L_x_9203) ;  /* 0x0000000400387947 */ /* 0x000fea0003800000 */
.L_x_9206:
        /* <DEDUP_REMOVED lines=8> */
.L_x_9209:
[----:B------:R0:W-:Y:S01]  /*3a50*/  STG.E desc[UR36][R12.64], RZ ;  /* 0x000000ff0c007986 */ /* 0x0001e2000c101924 */
[----:B------:R-:W-:Y:S05]  /*3a60*/  BRA `(.L_x_9203) ;  /* 0x0000000400107947 */ /* 0x000fea0003800000 */
.L_x_9208:
[----:B------:R0:W-:Y:S01]  /*3a70*/  STG.E.64 desc[UR36][R12.64], RZ ;  /* 0x000000ff0c007986 */ /* 0x0001e2000c101b24 */
[----:B------:R-:W-:Y:S05]  /*3a80*/  BRA `(.L_x_9203) ;  /* 0x0000000400087947 */ /* 0x000fea0003800000 */
.L_x_9198:
        /* <DEDUP_REMOVED lines=10> */
.L_x_9212:
[----:B------:R0:W-:Y:S01]  /*3b30*/  STG.E.128 desc[UR36][R12.64], RZ ;  /* 0x000000ff0c007986 */ /* 0x0001e2000c101d24 */
[----:B------:R-:W-:Y:S05]  /*3b40*/  BRA `(.L_x_9203) ;  /* 0x0000000000d87947 */ /* 0x000fea0003800000 */
.L_x_9211:
        /* <DEDUP_REMOVED lines=8> */
.L_x_9214:
[----:B------:R0:W-:Y:S01]  /*3bd0*/  STG.E.U8 desc[UR36][R12.64], RZ ;  /* 0x000000ff0c007986 */ /* 0x0001e2000c101124 */
[----:B------:R-:W-:Y:S05]  /*3be0*/  BRA `(.L_x_9203) ;  /* 0x0000000000b07947 */ /* 0x000fea0003800000 */
.L_x_9213:
[----:B------:R0:W-:Y:S01]  /*3bf0*/  STG.E.U16 desc[UR36][R12.64], RZ ;  /* 0x000000ff0c007986 */ /* 0x0001e2000c101524 */
[----:B------:R-:W-:Y:S05]  /*3c00*/  BRA `(.L_x_9203) ;  /* 0x0000000000a87947 */ /* 0x000fea0003800000 */
.L_x_9210:
        /* <DEDUP_REMOVED lines=10> */
.L_x_9217:
[----:B------:R0:W-:Y:S01]  /*3cb0*/  STG.E.U8 desc[UR36][R12.64], RZ ;  /* 0x000000ff0c007986 */ /* 0x0001e2000c101124 */
[----:B------:R-:W-:Y:S05]  /*3cc0*/  BRA `(.L_x_9203) ;  /* 0x0000000000787947 */ /* 0x000fea0003800000 */
.L_x_9216:
[----:B------:R0:W-:Y:S01]  /*3cd0*/  STG.E.U8 desc[UR36][R12.64], RZ ;  /* 0x000000ff0c007986 */ /* 0x0001e2000c101124 */
[----:B------:R-:W-:Y:S05]  /*3ce0*/  BRA `(.L_x_9203) ;  /* 0x0000000000707947 */ /* 0x000fea0003800000 */
.L_x_9215:
[----:B------:R-:W-:-:S13]  /*3cf0*/  ISETP.NE.AND P0, PT, R0, 0x1c, PT ;  /* 0x0000001c0000780c */ /* 0x000fda0003f05270 */
[----:B------:R-:W-:Y:S05]  /*3d00*/  @!P0 BRA `(.L_x_9218) ;  /* 0x0000000000648947 */ /* 0x000fea0003800000 */
[----:B------:R-:W-:-:S13]  /*3d10*/  ISETP.NE.AND P0, PT, R0, 0x1d, PT ;  /* 0x0000001d0000780c */ /* 0x000fda0003f05270 */
[----:B------:R-:W-:Y:S05]  /*3d20*/  @!P0 BRA `(.L_x_9219) ;  /* 0x0000000000548947 */ /* 0x000fea0003800000 */
[----:B------:R-:W-:-:S13]  /*3d30*/  ISETP.NE.AND P0, PT, R0, 0x2c, PT ;  /* 0x0000002c0000780c */ /* 0x000fda0003f05270 */
[----:B------:R-:W-:Y:S05]  /*3d40*/  @!P0 BRA `(.L_x_9220) ;  /* 0x0000000000448947 */ /* 0x000fea0003800000 */
.L_x_9202:
        /* <DEDUP_REMOVED lines=16> */
.L_x_9221:
[----:B------:R-:W-:Y:S05]  /*3e50*/  BRA `(.L_x_9203) ;  /* 0x0000000000147947 */ /* 0x000fea0003800000 */
.L_x_9220:
[----:B------:R0:W-:Y:S01]  /*3e60*/  STG.E.U8 desc[UR36][R12.64], RZ ;  /* 0x000000ff0c007986 */ /* 0x0001e2000c101124 */
[----:B------:R-:W-:Y:S05]  /*3e70*/  BRA `(.L_x_9203) ;  /* 0x00000000000c7947 */ /* 0x000fea0003800000 */
.L_x_9219:
[----:B------:R0:W-:Y:S01]  /*3e80*/  STG.E.64 desc[UR36][R12.64], RZ ;  /* 0x000000ff0c007986 */ /* 0x0001e2000c101b24 */
[----:B------:R-:W-:Y:S05]  /*3e90*/  BRA `(.L_x_9203) ;  /* 0x0000000000047947 */ /* 0x000fea0003800000 */
.L_x_9218:
[----:B------:R0:W-:Y:S02]  /*3ea0*/  STG.E desc[UR36][R12.64], RZ ;  /* 0x000000ff0c007986 */ /* 0x0001e4000c101924 */
.L_x_9203:
[----:B------:R-:W-:-:S07]  /*3eb0*/  VIADD R17, R17, 0x80 ;  /* 0x0000008011117836 */ /* 0x000fce0000000000 */
.L_x_9152:
[----:B-1----:R-:W-:Y:S05]  /*3ec0*/  BSYNC.RECONVERGENT B6 ;  /* 0x0000000000067941 */ /* 0x002fea0003800200 */
.L_x_9151:
        /* <DEDUP_REMOVED lines=308> */
.L_x_9224:
        /* <DEDUP_REMOVED lines=17> */
.L_x_9228:
[----:B------:R1:W5:Y:S01]  /*5320*/  LDG.E.U8 R60, desc[UR36][R4.64] ;  /* 0x00000024043c7981 */ /* 0x000362000c1e1100 */
[----:B------:R-:W-:Y:S01]  /*5330*/  HFMA2 R61, -RZ, RZ, 0, 0 ;  /* 0x00000000ff3d7431 */ /* 0x000fe200000001ff */
[----:B------:R-:W-:Y:S06]  /*5340*/  BRA `(.L_x_9230) ;  /* 0x0000000c00447947 */ /* 0x000fec0003800000 */
.L_x_9227:
        /* <DEDUP_REMOVED lines=8> */
.L_x_9232:
[----:B------:R-:W5:Y:S02]  /*53d0*/  LDG.E R60, desc[UR36][R4.64] ;  /* 0x00000024043c7981 */ /* 0x000f64000c1e1900 */
[----:B-----5:R-:W-:Y:S01]  /*53e0*/  SHF.R.S32.HI R61, RZ, 0x1f, R60 ;  /* 0x0000001fff3d7819 */ /* 0x020fe2000001143c */
[----:B------:R-:W-:Y:S06]  /*53f0*/  BRA `(.L_x_9230) ;  /* 0x0000000c00187947 */ /* 0x000fec0003800000 */
.L_x_9231:
[----:B------:R-:W5:Y:S02]  /*5400*/  LDG.E.S16 R60, desc[UR36][R4.64] ;  /* 0x00000024043c7981 */ /* 0x000f64000c1e1700 */
[----:B-----5:R-:W-:Y:S01]  /*5410*/  SHF.R.S32.HI R61, RZ, 0x1f, R60 ;  /* 0x0000001fff3d7819 */ /* 0x020fe2000001143c */
[----:B------:R-:W-:Y:S06]  /*5420*/  BRA `(.L_x_9230) ;  /* 0x0000000c000c7947 */ /* 0x000fec0003800000 */
.L_x_9226:
        /* <DEDUP_REMOVED lines=9> */
.L_x_9234:
[----:B------:R-:W5:Y:S02]  /*54c0*/  LDG.E.U16 R4, desc[UR36][R4.64] ;  /* 0x0000002404047981 */ /* 0x000f64000c1e1500 */
[----:B-----5:R-:W-:-:S06]  /*54d0*/  HADD2.F32 R60, -RZ, R4.H0_H0 ;  /* 0x20000004ff3c7230 */ /* 0x020fcc0000004100 */
[----:B------:R-:W1:Y:S02]  /*54e0*/  F2I.S64.TRUNC R60, R60 ;  /* 0x0000003c003c7311 */ /* 0x000e64000020d900 */
[----:B-1----:R-:W-:Y:S05]  /*54f0*/  BRA `(.L_x_9230) ;  /* 0x0000000800d87947 */ /* 0x002fea0003800000 */
.L_x_9233:
        /* <DEDUP_REMOVED lines=9> */
.L_x_9236:
[----:B------:R-:W5:Y:S02]  /*5590*/  LDG.E.U16 R4, desc[UR36][R4.64] ;  /* 0x0000002404047981 */ /* 0x000f64000c1e1500 */
[----:B-----5:R-:W-:-:S06]  /*55a0*/  HADD2.F32 R60, -RZ, R4.H0_H0 ;  /* 0x20000004ff3c7230 */ /* 0x020fcc0000004100 */
[----:B------:R-:W1:Y:S02]  /*55b0*/  F2I.S64.TRUNC R60, R60 ;  /* 0x0000003c003c7311 */ /* 0x000e64000020d900 */
[----:B-1----:R-:W-:Y:S05]  /*55c0*/  BRA `(.L_x_9230) ;  /* 0x0000000800a47947 */ /* 0x002fea0003800000 */
.L_x_9235:
[----:B------:R-:W5:Y:S02]  /*55d0*/  LDG.E.64 R4, desc[UR36][R4.64] ;  /* 0x0000002404047981 */ /* 0x000f64000c1e1b00 */
[----:B-----5:R1:W0:Y:S02]  /*55e0*/  F2I.S64.F64.TRUNC R60, R4 ;  /* 0x00000004003c7311 */ /* 0x020224000030d900 */
[----:B01----:R-:W-:Y:S05]  /*55f0*/  BRA `(.L_x_9230) ;  /* 0x0000000800987947 */ /* 0x003fea0003800000 */
.L_x_9225:
        /* <DEDUP_REMOVED lines=13> */
.L_x_9239:
[----:B------:R-:W5:Y:S02]  /*56d0*/  LDG.E.64 R4, desc[UR36][R4.64] ;  /* 0x0000002404047981 */ /* 0x000f64000c1e1b00 */
[----:B-----5:R1:W0:Y:S02]  /*56e0*/  F2I.S64.F64.TRUNC R60, R4 ;  /* 0x00000004003c7311 */ /* 0x020224000030d900 */
[----:B01----:R-:W-:Y:S05]  /*56f0*/  BRA `(.L_x_9230) ;  /* 0x0000000800587947 */ /* 0x003fea0003800000 */
.L_x_9238:
        /* <DEDUP_REMOVED lines=26> */
.L_x_9241:
        /* <DEDUP_REMOVED lines=14> */
.L_x_9240:
[----:B------:R-:W5:Y:S02]  /*5980*/  LDG.E.U16 R60, desc[UR36][R4.64] ;  /* 0x00000024043c7981 */ /* 0x000f64000c1e1500 */
[----:B-----5:R-:W-:-:S06]  /*5990*/  SHF.L.U32 R60, R60, 0x10, RZ ;  /* 0x000000103c3c7819 */ /* 0x020fcc00000006ff */
[----:B------:R-:W1:Y:S02]  /*59a0*/  F2I.S64.TRUNC R60, R60 ;  /* 0x0000003c003c7311 */ /* 0x000e64000020d900 */
[----:B-1----:R-:W-:Y:S05]  /*59b0*/  BRA `(.L_x_9230) ;  /* 0x0000000400a87947 */ /* 0x002fea0003800000 */
.L_x_9237:
        /* <DEDUP_REMOVED lines=11> */
.L_x_9244:
        /* <DEDUP_REMOVED lines=21> */
.L_x_9248:
[----:B------:R-:W-:Y:S05]  /*5bc0*/  BSYNC.RECONVERGENT B1 ;  /* 0x0000000000017941 */ /* 0x000fea0003800200 */
.L_x_9247:
[----:B------:R-:W-:Y:S02]  /*5bd0*/  SHF.L.U32 R0, R0, 0x14, RZ ;  /* 0x0000001400007819 */ /* 0x000fe400000006ff */
[----:B------:R-:W-:-:S04]  /*5be0*/  LEA R3, R3, 0x3b800000, 0x17 ;  /* 0x3b80000003037811 */ /* 0x000fc800078eb8ff */
[----:B------:R-:W-:-:S07]  /*5bf0*/  LOP3.LUT R60, R3, R0, R7, 0xfe, !PT ;  /* 0x00000000033c7212 */ /* 0x000fce00078efe07 */
.L_x_9246:
[----:B------:R-:W-:Y:S05]  /*5c00*/  BSYNC.RECONVERGENT B0 ;  /* 0x0000000000007941 */ /* 0x000fea0003800200 */
.L_x_9245:
[----:B------:R-:W1:Y:S02]  /*5c10*/  F2I.S64.TRUNC R60, R60 ;  /* 0x0000003c003c7311 */ /* 0x000e64000020d900 */
[----:B-1----:R-:W-:Y:S05]  /*5c20*/  BRA `(.L_x_9230) ;  /* 0x00000004000c7947 */ /* 0x002fea0003800000 */
.L_x_9243:
        /* <DEDUP_REMOVED lines=21> */
.L_x_9252:
[----:B------:R-:W-:Y:S05]  /*5d80*/  BSYNC.RECONVERGENT B1 ;  /* 0x0000000000017941 */ /* 0x000fea0003800200 */
.L_x_9251:
[----:B------:R-:W-:Y:S01]  /*5d90*/  IMAD.SHL.U32 R0, R0, 0x200000, RZ ;  /* 0x0020000000007824 */ /* 0x000fe200078e00ff */
[----:B------:R-:W-:-:S04]  /*5da0*/  LEA R3, R3, 0x37800000, 0x17 ;  /* 0x3780000003037811 */ /* 0x000fc800078eb8ff */
[----:B------:R-:W-:-:S07]  /*5db0*/  LOP3.LUT R60, R3, R0, R7, 0xfe, !PT ;  /* 0x00000000033c7212 */ /* 0x000fce00078efe07 */
.L_x_9250:
[----:B------:R-:W-:Y:S05]  /*5dc0*/  BSYNC.RECONVERGENT B0 ;  /* 0x0000000000007941 */ /* 0x000fea0003800200 */
.L_x_9249:
[----:B------:R-:W1:Y:S02]  /*5dd0*/  F2I.S64.TRUNC R60, R60 ;  /* 0x0000003c003c7311 */ /* 0x000e64000020d900 */
[----:B-1----:R-:W-:Y:S05]  /*5de0*/  BRA `(.L_x_9230) ;  /* 0x00000000009c7947 */ /* 0x002fea0003800000 */
.L_x_9242:
        /* <DEDUP_REMOVED lines=14> */
.L_x_9256:
[----:B------:R-:W-:Y:S05]  /*5ed0*/  BSYNC.RECONVERGENT B0 ;  /* 0x0000000000007941 */ /* 0x000fea0003800200 */
.L_x_9255:
[----:B------:R-:W1:Y:S02]  /*5ee0*/  F2I.S64.TRUNC R60, R60 ;  /* 0x0000003c003c7311 */ /* 0x000e64000020d900 */
[----:B-1----:R-:W-:Y:S05]  /*5ef0*/  BRA `(.L_x_9230) ;  /* 0x0000000000587947 */ /* 0x002fea0003800000 */
.L_x_9229:
        /* <DEDUP_REMOVED lines=16> */
.L_x_9257:
[----:B------:R-:W-:Y:S01]  /*6000*/  CS2R R60, SRZ ;  /* 0x00000000003c7805 */ /* 0x000fe2000001ff00 */
[----:B------:R-:W-:Y:S06]  /*6010*/  BRA `(.L_x_9230) ;  /* 0x0000000000107947 */ /* 0x000fec0003800000 */
.L_x_9254:
[----:B------:R1:W5:Y:S01]  /*6020*/  LDG.E.64 R60, desc[UR36][R4.64] ;  /* 0x00000024043c7981 */ /* 0x000362000c1e1b00 */
[----:B------:R-:W-:Y:S05]  /*6030*/  BRA `(.L_x_9230) ;  /* 0x0000000000087947 */ /* 0x000fea0003800000 */
.L_x_9253:
[----:B------:R1:W5:Y:S01]  /*6040*/  LDG.E R60, desc[UR36][R4.64] ;  /* 0x00000024043c7981 */ /* 0x000362000c1e1900 */
[----:B------:R-:W-:-:S07]  /*6050*/  MOV R61, RZ ;  /* 0x000000ff003d7202 */ /* 0x000fce0000000f00 */
.L_x_9230:
        /* <DEDUP_REMOVED lines=8> */
.L_x_9258:
        /* <DEDUP_REMOVED lines=40> */
.L_x_9261:
        /* <DEDUP_REMOVED lines=74> */
.L_x_9260:
        /* <DEDUP_REMOVED lines=53> */
.L_x_9262:
        /* <DEDUP_REMOVED lines=35> */
.L_x_9263:
        /* <DEDUP_REMOVED lines=18> */
.L_x_9259:
        /* <DEDUP_REMOVED lines=16> */
.L_x_9265:
        /* <DEDUP_REMOVED lines=27> */
.L_x_9264:
[----:B------:R-:W-:Y:S05]  /*7150*/  @!P0 BRA `(.L_x_9266) ;  /* 0x0000000000848947 */ /* 0x000fea0003800000 */
[----:B------:R-:W1:Y:S01]  /*7160*/  LDCU.64 UR4, c[0x0][0x5c8] ;  /* 0x0000b900ff0477ac */ /* 0x000e620008000a00 */
[----:B------:R-:W-:Y:S01]  /*7170*/  BSSY.RECONVERGENT B0, `(.L_x_9266) ;  /* 0x000001f000007945 */ /* 0x000fe20003800200 */
[----:B------:R-:W-:Y:S02]  /*7180*/  MOV R15, R27 ;  /* 0x0000001b000f7202 */ /* 0x000fe40000000f00 */
[----:B------:R-:W-:Y:S01]  /*7190*/  MOV R21, R3 ;  /* 0x0000000300157202 */ /* 0x000fe20000000f00 */
[----:B-1----:R-:W-:Y:S02]  /*71a0*/  IMAD.U32 R25, RZ, RZ, UR4 ;  /* 0x00000004ff197e24 */ /* 0x002fe4000f8e00ff */
[----:B------:R-:W-:-:S07]  /*71b0*/  IMAD.U32 R24, RZ, RZ, UR5 ;  /* 0x00000005ff187e24 */ /* 0x000fce000f8e00ff */
.L_x_9267:
        /* <DEDUP_REMOVED lines=27> */
.L_x_9266:
        /* <DEDUP_REMOVED lines=34> */
.L_x_9271:
[----:B------:R0:W-:Y:S01]  /*7590*/  STG.E.U8 desc[UR36][R12.64], RZ ;  /* 0x000000ff0c007986 */ /* 0x0001e2000c101124 */
[----:B------:R-:W-:Y:S05]  /*75a0*/  BRA `(.L_x_9273) ;  /* 0x00000004008c7947 */ /* 0x000fea0003800000 */
.L_x_9270:
        /* <DEDUP_REMOVED lines=8> */
.L_x_9275:
[----:B------:R0:W-:Y:S01]  /*7630*/  STG.E desc[UR36][R12.64], RZ ;  /* 0x000000ff0c007986 */ /* 0x0001e2000c101924 */
[----:B------:R-:W-:Y:S05]  /*7640*/  BRA `(.L_x_9273) ;  /* 0x0000000400647947 */ /* 0x000fea0003800000 */
.L_x_9274:
[----:B------:R0:W-:Y:S01]  /*7650*/  STG.E.U16 desc[UR36][R12.64], RZ ;  /* 0x000000ff0c007986 */ /* 0x0001e2000c101524 */
[----:B------:R-:W-:Y:S05]  /*7660*/  BRA `(.L_x_9273) ;  /* 0x00000004005c7947 */ /* 0x000fea0003800000 */
.L_x_9269:
        /* <DEDUP_REMOVED lines=8> */
.L_x_9277:
[----:B------:R0:W-:Y:S01]  /*76f0*/  STG.E.U16 desc[UR36][R12.64], RZ ;  /* 0x000000ff0c007986 */ /* 0x0001e2000c101524 */
[----:B------:R-:W-:Y:S05]  /*7700*/  BRA `(.L_x_9273) ;  /* 0x0000000400347947 */ /* 0x000fea0003800000 */
.L_x_9276:
        /* <DEDUP_REMOVED lines=8> */
.L_x_9279:
[----:B------:R0:W-:Y:S01]  /*7790*/  STG.E desc[UR36][R12.64], RZ ;  /* 0x000000ff0c007986 */ /* 0x0001e2000c101924 */
[----:B------:R-:W-:Y:S05]  /*77a0*/  BRA `(.L_x_9273) ;  /* 0x00000004000c7947 */ /* 0x000fea0003800000 */
.L_x_9278:
[----:B------:R0:W-:Y:S01]  /*77b0*/  STG.E.64 desc[UR36][R12.64], RZ ;  /* 0x000000ff0c007986 */ /* 0x0001e2000c101b24 */
[----:B------:R-:W-:Y:S05]  /*77c0*/  BRA `(.L_x_9273) ;  /* 0x0000000400047947 */ /* 0x000fea0003800000 */
.L_x_9268:
        /* <DEDUP_REMOVED lines=10> */
.L_x_9282:
[----:B------:R0:W-:Y:S01]  /*7870*/  STG.E.128 desc[UR36][R12.64], RZ ;  /* 0x000000ff0c007986 */ /* 0x0001e2000c101d24 */
[----:B------:R-:W-:Y:S05]  /*7880*/  BRA `(.L_x_9273) ;  /* 0x0000000000d47947 */ /* 0x000fea0003800000 */
.L_x_9281:
        /* <DEDUP_REMOVED lines=8> */
.L_x_9284:
[----:B------:R2:W-:Y:S01]  /*7910*/  STG.E.U8 desc[UR36][R12.64], RZ ;  /* 0x000000ff0c007986 */ /* 0x0005e2000c101124 */
[----:B------:R-:W-:Y:S05]  /*7920*/  BRA `(.L_x_9273) ;  /* 0x0000000000ac7947 */ /* 0x000fea0003800000 */
.L_x_9283:
[----:B------:R0:W-:Y:S01]  /*7930*/  STG.E.U16 desc[UR36][R12.64], RZ ;  /* 0x000000ff0c007986 */ /* 0x0001e2000c101524 */
[----:B------:R-:W-:Y:S05]  /*7940*/  BRA `(.L_x_9273) ;  /* 0x0000000000a47947 */ /* 0x000fea0003800000 */
.L_x_9280:
        /* <DEDUP_REMOVED lines=10> */
.L_x_9287:
[----:B------:R0:W-:Y:S01]  /*79f0*/  STG.E.U8 desc[UR36][R12.64], RZ ;  /* 0x000000ff0c007986 */ /* 0x0001e2000c101124 */
[----:B------:R-:W-:Y:S05]  /*7a00*/  BRA `(.L_x_9273) ;  /* 0x0000000000747947 */ /* 0x000fea0003800000 */
.L_x_9286:
[----:B------:R0:W-:Y:S01]  /*7a10*/  STG.E.U8 desc[UR36][R12.64], RZ ;  /* 0x000000ff0c007986 */ /* 0x0001e2000c101124 */
[----:B------:R-:W-:Y:S05]  /*7a20*/  BRA `(.L_x_9273) ;  /* 0x00000000006c7947 */ /* 0x000fea0003800000 */
.L_x_9285:
[----:B------:R-:W-:-:S13]  /*7a30*/  ISETP.NE.AND P0, PT, R0, 0x1c, PT ;  /* 0x0000001c0000780c */ /* 0x000fda0003f05270 */
[----:B------:R-:W-:Y:S05]  /*7a40*/  @!P0 BRA `(.L_x_9288) ;  /* 0x0000000000608947 */ /* 0x000fea0003800000 */
[----:B------:R-:W-:-:S13]  /*7a50*/  ISETP.NE.AND P0, PT, R0, 0x1d, PT ;  /* 0x0000001d0000780c */ /* 0x000fda0003f05270 */
[----:B------:R-:W-:Y:S05]  /*7a60*/  @!P0 BRA `(.L_x_9289) ;  /* 0x0000000000508947 */ /* 0x000fea0003800000 */
[----:B------:R-:W-:-:S13]  /*7a70*/  ISETP.NE.AND P0, PT, R0, 0x2c, PT ;  /* 0x0000002c0000780c */ /* 0x000fda0003f05270 */
[----:B------:R0:W-:Y:S01]  /*7a80*/  @!P0 STG.E.U8 desc[UR36][R12.64], RZ ;  /* 0x000000ff0c008986 */ /* 0x0001e2000c101124 */
[----:B------:R-:W-:Y:S05]  /*7a90*/  @!P0 BRA `(.L_x_9273) ;  /* 0x0000000000508947 */ /* 0x000fea0003800000 */
.L_x_9272:
        /* <DEDUP_REMOVED lines=16> */
.L_x_9290:
[----:B------:R-:W-:Y:S05]  /*7ba0*/  BRA `(.L_x_9273) ;  /* 0x00000000000c7947 */ /* 0x000fea0003800000 */
.L_x_9289:
[----:B------:R0:W-:Y:S01]  /*7bb0*/  STG.E.64 desc[UR36][R12.64], RZ ;  /* 0x000000ff0c007986 */ /* 0x0001e2000c101b24 */
[----:B------:R-:W-:Y:S05]  /*7bc0*/  BRA `(.L_x_9273) ;  /* 0x0000000000047947 */ /* 0x000fea0003800000 */
.L_x_9288:
[----:B------:R0:W-:Y:S02]  /*7bd0*/  STG.E desc[UR36][R12.64], RZ ;  /* 0x000000ff0c007986 */ /* 0x0001e4000c101924 */
.L_x_9273:
[----:B------:R-:W-:-:S07]  /*7be0*/  VIADD R17, R17, 0x80 ;  /* 0x0000008011117836 */ /* 0x000fce0000000000 */
.L_x_9223:
[----:B------:R-:W-:Y:S05]  /*7bf0*/  BSYNC.RECONVERGENT B6 ;  /* 0x0000000000067941 */ /* 0x000fea0003800200 */
.L_x_9222:
        /* <DEDUP_REMOVED lines=308> */
.L_x_9293:
        /* <DEDUP_REMOVED lines=17> */
.L_x_9297:
[----:B------:R0:W5:Y:S01]  /*9050*/  LDG.E.U8 R60, desc[UR36][R4.64] ;  /* 0x00000024043c7981 */ /* 0x000162000c1e1100 */
[----:B------:R-:W-:Y:S01]  /*9060*/  HFMA2 R61, -RZ, RZ, 0, 0 ;  /* 0x00000000ff3d7431 */ /* 0x000fe200000001ff */
[----:B------:R-:W-:Y:S06]  /*9070*/  BRA `(.L_x_9299) ;  /* 0x0000000c00447947 */ /* 0x000fec0003800000 */
.L_x_9296:
        /* <DEDUP_REMOVED lines=8> */
.L_x_9301:
[----:B------:R-:W5:Y:S02]  /*9100*/  LDG.E R60, desc[UR36][R4.64] ;  /* 0x00000024043c7981 */ /* 0x000f64000c1e1900 */
[----:B-----5:R-:W-:Y:S01]  /*9110*/  SHF.R.S32.HI R61, RZ, 0x1f, R60 ;  /* 0x0000001fff3d7819 */ /* 0x020fe2000001143c */
[----:B------:R-:W-:Y:S06]  /*9120*/  BRA `(.L_x_9299) ;  /* 0x0000000c00187947 */ /* 0x000fec0003800000 */
.L_x_9300:
[----:B------:R-:W5:Y:S02]  /*9130*/  LDG.E.S16 R60, desc[UR36][R4.64] ;  /* 0x00000024043c7981 */ /* 0x000f64000c1e1700 */
[----:B-----5:R-:W-:Y:S01]  /*9140*/  SHF.R.S32.HI R61, RZ, 0x1f, R60 ;  /* 0x0000001fff3d7819 */ /* 0x020fe2000001143c */
[----:B------:R-:W-:Y:S06]  /*9150*/  BRA `(.L_x_9299) ;  /* 0x0000000c000c7947 */ /* 0x000fec0003800000 */
.L_x_9295:
        /* <DEDUP_REMOVED lines=9> */
.L_x_9303:
[----:B------:R-:W5:Y:S02]  /*91f0*/  LDG.E.U16 R4, desc[UR36][R4.64] ;  /* 0x0000002404047981 */ /* 0x000f64000c1e1500 */
[----:B-----5:R-:W-:-:S06]  /*9200*/  HADD2.F32 R60, -RZ, R4.H0_H0 ;  /* 0x20000004ff3c7230 */ /* 0x020fcc0000004100 */
[----:B------:R-:W0:Y:S02]  /*9210*/  F2I.S64.TRUNC R60, R60 ;  /* 0x0000003c003c7311 */ /* 0x000e24000020d900 */
[----:B0-----:R-:W-:Y:S05]  /*9220*/  BRA `(.L_x_9299) ;  /* 0x0000000800d87947 */ /* 0x001fea0003800000 */
.L_x_9302:
        /* <DEDUP_REMOVED lines=9> */
.L_x_9305:
[----:B------:R-:W5:Y:S02]  /*92c0*/  LDG.E.U16 R4, desc[UR36][R4.64] ;  /* 0x0000002404047981 */ /* 0x000f64000c1e1500 */
[----:B-----5:R-:W-:-:S06]  /*92d0*/  HADD2.F32 R60, -RZ, R4.H0_H0 ;  /* 0x20000004ff3c7230 */ /* 0x020fcc0000004100 */
[----:B------:R-:W0:Y:S02]  /*92e0*/  F2I.S64.TRUNC R60, R60 ;  /* 0x0000003c003c7311 */ /* 0x000e24000020d900 */
[----:B0-----:R-:W-:Y:S05]  /*92f0*/  BRA `(.L_x_9299) ;  /* 0x0000000800a47947 */ /* 0x001fea0003800000 */
.L_x_9304:
[----:B------:R-:W5:Y:S02]  /*9300*/  LDG.E.64 R4, desc[UR36][R4.64] ;  /* 0x0000002404047981 */ /* 0x000f64000c1e1b00 */
[----:B-----5:R0:W0:Y:S02]  /*9310*/  F2I.S64.F64.TRUNC R60, R4 ;  /* 0x00000004003c7311 */ /* 0x020024000030d900 */
[----:B0-----:R-:W-:Y:S05]  /*9320*/  BRA `(.L_x_9299) ;  /* 0x0000000800987947 */ /* 0x001fea0003800000 */
.L_x_9294:
        /* <DEDUP_REMOVED lines=13> */
.L_x_9308:
[----:B------:R-:W5:Y:S02]  /*9400*/  LDG.E.64 R4, desc[UR36][R4.64] ;  /* 0x0000002404047981 */ /* 0x000f64000c1e1b00 */
[----:B-----5:R0:W0:Y:S02]  /*9410*/  F2I.S64.F64.TRUNC R60, R4 ;  /* 0x00000004003c7311 */ /* 0x020024000030d900 */
[----:B0-----:R-:W-:Y:S05]  /*9420*/  BRA `(.L_x_9299) ;  /* 0x0000000800587947 */ /* 0x001fea0003800000 */
.L_x_9307:
        /* <DEDUP_REMOVED lines=26> */
.L_x_9310:
        /* <DEDUP_REMOVED lines=14> */
.L_x_9309:
[----:B------:R-:W5:Y:S02]  /*96b0*/  LDG.E.U16 R60, desc[UR36][R4.64] ;  /* 0x00000024043c7981 */ /* 0x000f64000c1e1500 */
[----:B-----5:R-:W-:-:S06]  /*96c0*/  SHF.L.U32 R60, R60, 0x10, RZ ;  /* 0x000000103c3c7819 */ /* 0x020fcc00000006ff */
[----:B------:R-:W0:Y:S02]  /*96d0*/  F2I.S64.TRUNC R60, R60 ;  /* 0x0000003c003c7311 */ /* 0x000e24000020d900 */
[----:B0-----:R-:W-:Y:S05]  /*96e0*/  BRA `(.L_x_9299) ;  /* 0x0000000400a87947 */ /* 0x001fea0003800000 */
.L_x_9306:
        /* <DEDUP_REMOVED lines=11> */
.L_x_9313:
        /* <DEDUP_REMOVED lines=21> */
.L_x_9317:
[----:B------:R-:W-:Y:S05]  /*98f0*/  BSYNC.RECONVERGENT B1 ;  /* 0x0000000000017941 */ /* 0x000fea0003800200 */
.L_x_9316:
[----:B------:R-:W-:Y:S02]  /*9900*/  SHF.L.U32 R0, R0, 0x14, RZ ;  /* 0x0000001400007819 */ /* 0x000fe400000006ff */
[----:B------:R-:W-:-:S04]  /*9910*/  LEA R3, R3, 0x3b800000, 0x17 ;  /* 0x3b80000003037811 */ /* 0x000fc800078eb8ff */
[----:B------:R-:W-:-:S07]  /*9920*/  LOP3.LUT R60, R3, R0, R7, 0xfe, !PT ;  /* 0x00000000033c7212 */ /* 0x000fce00078efe07 */
.L_x_9315:
[----:B------:R-:W-:Y:S05]  /*9930*/  BSYNC.RECONVERGENT B0 ;  /* 0x0000000000007941 */ /* 0x000fea0003800200 */
.L_x_9314:
[----:B------:R-:W0:Y:S02]  /*9940*/  F2I.S64.TRUNC R60, R60 ;  /* 0x0000003c003c7311 */ /* 0x000e24000020d900 */
[----:B0-----:R-:W-:Y:S05]  /*9950*/  BRA `(.L_x_9299) ;  /* 0x00000004000c7947 */ /* 0x001fea0003800000 */
.L_x_9312:
        /* <DEDUP_REMOVED lines=21> */
.L_x_9321:
[----:B------:R-:W-:Y:S05]  /*9ab0*/  BSYNC.RECONVERGENT B1 ;  /* 0x0000000000017941 */ /* 0x000fea0003800200 */
.L_x_9320:
[----:B------:R-:W-:Y:S01]  /*9ac0*/  IMAD.SHL.U32 R0, R0, 0x200000, RZ ;  /* 0x0020000000007824 */ /* 0x000fe200078e00ff */
[----:B------:R-:W-:-:S04]  /*9ad0*/  LEA R3, R3, 0x37800000, 0x17 ;  /* 0x3780000003037811 */ /* 0x000fc800078eb8ff */
[----:B------:R-:W-:-:S07]  /*9ae0*/  LOP3.LUT R60, R3, R0, R7, 0xfe, !PT ;  /* 0x00000000033c7212 */ /* 0x000fce00078efe07 */
.L_x_9319:
[----:B------:R-:W-:Y:S05]  /*9af0*/  BSYNC.RECONVERGENT B0 ;  /* 0x0000000000007941 */ /* 0x000fea0003800200 */
.L_x_9318:
[----:B------:R-:W0:Y:S02]  /*9b00*/  F2I.S64.TRUNC R60, R60 ;  /* 0x0000003c003c7311 */ /* 0x000e24000020d900 */
[----:B0-----:R-:W-:Y:S05]  /*9b10*/  BRA `(.L_x_9299) ;  /* 0x00000000009c7947 */ /* 0x001fea0003800000 */
.L_x_9311:
        /* <DEDUP_REMOVED lines=14> */
.L_x_9325:
[----:B------:R-:W-:Y:S05]  /*9c00*/  BSYNC.RECONVERGENT B0 ;  /* 0x0000000000007941 */ /* 0x000fea0003800200 */
.L_x_9324:
[----:B------:R-:W0:Y:S02]  /*9c10*/  F2I.S64.TRUNC R60, R60 ;  /* 0x0000003c003c7311 */ /* 0x000e24000020d900 */
[----:B0-----:R-:W-:Y:S05]  /*9c20*/  BRA `(.L_x_9299) ;  /* 0x0000000000587947 */ /* 0x001fea0003800000 */
.L_x_9298:
        /* <DEDUP_REMOVED lines=16> */
.L_x_9326:
[----:B------:R-:W-:Y:S01]  /*9d30*/  CS2R R60, SRZ ;  /* 0x00000000003c7805 */ /* 0x000fe2000001ff00 */
[----:B------:R-:W-:Y:S06]  /*9d40*/  BRA `(.L_x_9299) ;  /* 0x0000000000107947 */ /* 0x000fec0003800000 */
.L_x_9323:
[----:B------:R0:W5:Y:S01]  /*9d50*/  LDG.E.64 R60, desc[UR36][R4.64] ;  /* 0x00000024043c7981 */ /* 0x000162000c1e1b00 */
[----:B------:R-:W-:Y:S05]  /*9d60*/  BRA `(.L_x_9299) ;  /* 0x0000000000087947 */ /* 0x000fea0003800000 */
.L_x_9322:
[----:B------:R0:W5:Y:S01]  /*9d70*/  LDG.E R60, desc[UR36][R4.64] ;  /* 0x00000024043c7981 */ /* 0x000162000c1e1900 */
[----:B------:R-:W-:-:S07]  /*9d80*/  MOV R61, RZ ;  /* 0x000000ff003d7202 */ /* 0x000fce0000000f00 */
.L_x_9299:
        /* <DEDUP_REMOVED lines=8> */
.L_x_9327:
        /* <DEDUP_REMOVED lines=40> */
.L_x_9330:
        /* <DEDUP_REMOVED lines=74> */
.L_x_9329:
        /* <DEDUP_REMOVED lines=53> */
.L_x_9331:
        /* <DEDUP_REMOVED lines=35> */
.L_x_9332:
        /* <DEDUP_REMOVED lines=18> */
.L_x_9328:
        /* <DEDUP_REMOVED lines=16> */
.L_x_9334:
        /* <DEDUP_REMOVED lines=27> */
.L_x_9333:
[----:B------:R-:W-:Y:S05]  /*ae80*/  @!P0 BRA `(.L_x_9335) ;  /* 0x0000000000848947 */ /* 0x000fea0003800000 */
[----:B------:R-:W0:Y:S01]  /*ae90*/  LDCU.64 UR4, c[0x0][0x5c8] ;  /* 0x0000b900ff0477ac */ /* 0x000e220008000a00 */
[----:B------:R-:W-:Y:S01]  /*aea0*/  BSSY.RECONVERGENT B0, `(.L_x_9335) ;  /* 0x000001f000007945 */ /* 0x000fe20003800200 */
[----:B------:R-:W-:Y:S01]  /*aeb0*/  IMAD.MOV.U32 R15, RZ, RZ, R27 ;  /* 0x000000ffff0f7224 */ /* 0x000fe200078e001b */
[----:B------:R-:W-:Y:S02]  /*aec0*/  MOV R21, R3 ;  /* 0x0000000300157202 */ /* 0x000fe40000000f00 */
[----:B0-----:R-:W-:Y:S01]  /*aed0*/  MOV R25, UR4 ;  /* 0x0000000400197c02 */ /* 0x001fe20008000f00 */
[----:B------:R-:W-:-:S07]  /*aee0*/  IMAD.U32 R24, RZ, RZ, UR5 ;  /* 0x00000005ff187e24 */ /* 0x000fce000f8e00ff */
.L_x_9336:
        /* <DEDUP_REMOVED lines=27> */
.L_x_9335:
        /* <DEDUP_REMOVED lines=34> */
.L_x_9340:
[----:B------:R0:W-:Y:S01]  /*b2c0*/  STG.E.U8 desc[UR36][R12.64], RZ ;  /* 0x000000ff0c007986 */ /* 0x0001e2000c101124 */
[----:B------:R-:W-:Y:S05]  /*b2d0*/  BRA `(.L_x_9342) ;  /* 0x00000004008c7947 */ /* 0x000fea0003800000 */
.L_x_9339:
        /* <DEDUP_REMOVED lines=8> */
.L_x_9344:
[----:B------:R2:W-:Y:S01]  /*b360*/  STG.E desc[UR36][R12.64], RZ ;  /* 0x000000ff0c007986 */ /* 0x0005e2000c101924 */
[----:B------:R-:W-:Y:S05]  /*b370*/  BRA `(.L_x_9342) ;  /* 0x0000000400647947 */ /* 0x000fea0003800000 */
.L_x_9343:
[----:B------:R0:W-:Y:S01]  /*b380*/  STG.E.U16 desc[UR36][R12.64], RZ ;  /* 0x000000ff0c007986 */ /* 0x0001e2000c101524 */
[----:B------:R-:W-:Y:S05]  /*b390*/  BRA `(.L_x_9342) ;  /* 0x00000004005c7947 */ /* 0x000fea0003800000 */
.L_x_9338:
        /* <DEDUP_REMOVED lines=8> */
.L_x_9346:
[----:B------:R0:W-:Y:S01]  /*b420*/  STG.E.U16 desc[UR36][R12.64], RZ ;  /* 0x000000ff0c007986 */ /* 0x0001e2000c101524 */
[----:B------:R-:W-:Y:S05]  /*b430*/  BRA `(.L_x_9342) ;  /* 0x0000000400347947 */ /* 0x000fea0003800000 */
.L_x_9345:
        /* <DEDUP_REMOVED lines=8> */
.L_x_9348:
[----:B------:R0:W-:Y:S01]  /*b4c0*/  STG.E desc[UR36][R12.64], RZ ;  /* 0x000000ff0c007986 */ /* 0x0001e2000c101924 */
[----:B------:R-:W-:Y:S05]  /*b4d0*/  BRA `(.L_x_9342) ;  /* 0x00000004000c7947 */ /* 0x000fea0003800000 */
.L_x_9347:
[----:B------:R0:W-:Y:S01]  /*b4e0*/  STG.E.64 desc[UR36][R12.64], RZ ;  /* 0x000000ff0c007986 */ /* 0x0001e2000c101b24 */
[----:B------:R-:W-:Y:S05]  /*b4f0*/  BRA `(.L_x_9342) ;  /* 0x0000000400047947 */ /* 0x000fea0003800000 */
.L_x_9337:
        /* <DEDUP_REMOVED lines=10> */
.L_x_9351:
[----:B------:R0:W-:Y:S01]  /*b5a0*/  STG.E.128 desc[UR36][R12.64], RZ ;  /* 0x000000ff0c007986 */ /* 0x0001e2000c101d24 */
[----:B------:R-:W-:Y:S05]  /*b5b0*/  BRA `(.L_x_9342) ;  /* 0x0000000000d47947 */ /* 0x000fea0003800000 */
.L_x_9350:
        /* <DEDUP_REMOVED lines=8> */
.L_x_9353:
[----:B------:R0:W-:Y:S01]  /*b640*/  STG.E.U8 desc[UR36][R12.64], RZ ;  /* 0x000000ff0c007986 */ /* 0x0001e2000c101124 */
[----:B------:R-:W-:Y:S05]  /*b650*/  BRA `(.L_x_9342) ;  /* 0x0000000000ac7947 */ /* 0x000fea0003800000 */
.L_x_9352:
[----:B------:R0:W-:Y:S01]  /*b660*/  STG.E.U16 desc[UR36][R12.64], RZ ;  /* 0x000000ff0c007986 */ /* 0x0001e2000c101524 */
[----:B------:R-:W-:Y:S05]  /*b670*/  BRA `(.L_x_9342) ;  /* 0x0000000000a47947 */ /* 0x000fea0003800000 */
.L_x_9349:
        /* <DEDUP_REMOVED lines=10> */
.L_x_9356:
[----:B------:R0:W-:Y:S01]  /*b720*/  STG.E.U8 desc[UR36][R12.64], RZ ;  /* 0x000000ff0c007986 */ /* 0x0001e2000c101124 */
[----:B------:R-:W-:Y:S05]  /*b730*/  BRA `(.L_x_9342) ;  /* 0x0000000000747947 */ /* 0x000fea0003800000 */
.L_x_9355:
[----:B------:R0:W-:Y:S01]  /*b740*/  STG.E.U8 desc[UR36][R12.64], RZ ;  /* 0x000000ff0c007986 */ /* 0x0001e2000c101124 */
[----:B------:R-:W-:Y:S05]  /*b750*/  BRA `(.L_x_9342) ;  /* 0x00000000006c7947 */ /* 0x000fea0003800000 */
.L_x_9354:
[----:B------:R-:W-:-:S13]  /*b760*/  ISETP.NE.AND P0, PT, R0, 0x1c, PT ;  /* 0x0000001c0000780c */ /* 0x000fda0003f05270 */
[----:B------:R-:W-:Y:S05]  /*b770*/  @!P0 BRA `(.L_x_9357) ;  /* 0x0000000000608947 */ /* 0x000fea0003800000 */
[----:B------:R-:W-:-:S13]  /*b780*/  ISETP.NE.AND P0, PT, R0, 0x1d, PT ;  /* 0x0000001d0000780c */ /* 0x000fda0003f05270 */
[----:B------:R-:W-:Y:S05]  /*b790*/  @!P0 BRA `(.L_x_9358) ;  /* 0x0000000000508947 */ /* 0x000fea0003800000 */
[----:B------:R-:W-:-:S13]  /*b7a0*/  ISETP.NE.AND P0, PT, R0, 0x2c, PT ;  /* 0x0000002c0000780c */ /* 0x000fda0003f05270 */
[----:B------:R0:W-:Y:S01]  /*b7b0*/  @!P0 STG.E.U8 desc[UR36][R12.64], RZ ;  /* 0x000000ff0c008986 */ /* 0x0001e2000c101124 */
[----:B------:R-:W-:Y:S05]  /*b7c0*/  @!P0 BRA `(.L_x_9342) ;  /* 0x0000000000508947 */ /* 0x000fea0003800000 */
.L_x_9341:
        /* <DEDUP_REMOVED lines=16> */
.L_x_9359:
[----:B------:R-:W-:Y:S05]  /*b8d0*/  BRA `(.L_x_9342) ;  /* 0x00000000000c7947 */ /* 0x000fea0003800000 */
.L_x_9358:
[----:B------:R0:W-:Y:S01]  /*b8e0*/  STG.E.64 desc[UR36][R12.64], RZ ;  /* 0x000000ff0c007986 */ /* 0x0001e2000c101b24 */
[----:B------:R-:W-:Y:S05]  /*b8f0*/  BRA `(.L_x_9342) ;  /* 0x0000000000047947 */ /* 0x000fea0003800000 */
.L_x_9357:
[----:B------:R0:W-:Y:S02]  /*b900*/  STG.E desc[UR36][R12.64], RZ ;  /* 0x000000ff0c007986 */ /* 0x0001e4000c101924 */
.L_x_9342:
[----:B------:R-:W-:-:S07]  /*b910*/  VIADD R17, R17, 0x80 ;  /* 0x0000008011117836 */ /* 0x000fce0000000000 */
.L_x_9292:
[----:B------:R-:W-:Y:S05]  /*b920*/  BSYNC.RECONVERGENT B6 ;  /* 0x0000000000067941 */ /* 0x000fea0003800200 */
.L_x_9291:
        /* <DEDUP_REMOVED lines=307> */
.L_x_9360:
        /* <DEDUP_REMOVED lines=19> */
.L_x_9364:
[----:B------:R0:W5:Y:S01]  /*cd90*/  LDG.E.U8 R60, desc[UR36][R4.64] ;  /* 0x00000024043c7981 */ /* 0x000162000c1e1100 */
[----:B------:R-:W-:Y:S01]  /*cda0*/  IMAD.MOV.U32 R61, RZ, RZ, RZ ;  /* 0x000000ffff3d7224 */ /* 0x000fe200078e00ff */
[----:B------:R-:W-:Y:S06]  /*cdb0*/  BRA `(.L_x_9366) ;  /* 0x0000000c00447947 */ /* 0x000fec0003800000 */
.L_x_9363:
        /* <DEDUP_REMOVED lines=8> */
.L_x_9368:
[----:B------:R-:W5:Y:S02]  /*ce40*/  LDG.E R60, desc[UR36][R4.64] ;  /* 0x00000024043c7981 */ /* 0x000f64000c1e1900 */
[----:B-----5:R-:W-:Y:S01]  /*ce50*/  SHF.R.S32.HI R61, RZ, 0x1f, R60 ;  /* 0x0000001fff3d7819 */ /* 0x020fe2000001143c */
[----:B------:R-:W-:Y:S06]  /*ce60*/  BRA `(.L_x_9366) ;  /* 0x0000000c00187947 */ /* 0x000fec0003800000 */
.L_x_9367:
[----:B------:R-:W5:Y:S02]  /*ce70*/  LDG.E.S16 R60, desc[UR36][R4.64] ;  /* 0x00000024043c7981 */ /* 0x000f64000c1e1700 */
[----:B-----5:R-:W-:Y:S01]  /*ce80*/  SHF.R.S32.HI R61, RZ, 0x1f, R60 ;  /* 0x0000001fff3d7819 */ /* 0x020fe2000001143c */
[----:B------:R-:W-:Y:S06]  /*ce90*/  BRA `(.L_x_9366) ;  /* 0x0000000c000c7947 */ /* 0x000fec0003800000 */
.L_x_9362:
        /* <DEDUP_REMOVED lines=9> */
.L_x_9370:
[----:B------:R-:W5:Y:S02]  /*cf30*/  LDG.E.U16 R4, desc[UR36][R4.64] ;  /* 0x0000002404047981 */ /* 0x000f64000c1e1500 */
[----:B-----5:R-:W-:-:S06]  /*cf40*/  HADD2.F32 R60, -RZ, R4.H0_H0 ;  /* 0x20000004ff3c7230 */ /* 0x020fcc0000004100 */
[----:B------:R-:W0:Y:S02]  /*cf50*/  F2I.S64.TRUNC R60, R60 ;  /* 0x0000003c003c7311 */ /* 0x000e24000020d900 */
[----:B0-----:R-:W-:Y:S05]  /*cf60*/  BRA `(.L_x_9366) ;  /* 0x0000000800d87947 */ /* 0x001fea0003800000 */
.L_x_9369:
        /* <DEDUP_REMOVED lines=9> */
.L_x_9372:
[----:B------:R-:W5:Y:S02]  /*d000*/  LDG.E.U16 R4, desc[UR36][R4.64] ;  /* 0x0000002404047981 */ /* 0x000f64000c1e1500 */
[----:B-----5:R-:W-:-:S06]  /*d010*/  HADD2.F32 R60, -RZ, R4.H0_H0 ;  /* 0x20000004ff3c7230 */ /* 0x020fcc0000004100 */
[----:B------:R-:W0:Y:S02]  /*d020*/  F2I.S64.TRUNC R60, R60 ;  /* 0x0000003c003c7311 */ /* 0x000e24000020d900 */
[----:B0-----:R-:W-:Y:S05]  /*d030*/  BRA `(.L_x_9366) ;  /* 0x0000000800a47947 */ /* 0x001fea0003800000 */
.L_x_9371:
[----:B------:R-:W5:Y:S02]  /*d040*/  LDG.E.64 R4, desc[UR36][R4.64] ;  /* 0x0000002404047981 */ /* 0x000f64000c1e1b00 */
[----:B-----5:R0:W0:Y:S02]  /*d050*/  F2I.S64.F64.TRUNC R60, R4 ;  /* 0x00000004003c7311 */ /* 0x020024000030d900 */
[----:B0-----:R-:W-:Y:S05]  /*d060*/  BRA `(.L_x_9366) ;  /* 0x0000000800987947 */ /* 0x001fea0003800000 */
.L_x_9361:
        /* <DEDUP_REMOVED lines=13> */
.L_x_9375:
[----:B------:R-:W5:Y:S02]  /*d140*/  LDG.E.64 R4, desc[UR36][R4.64] ;  /* 0x0000002404047981 */ /* 0x000f64000c1e1b00 */
[----:B-----5:R0:W0:Y:S02]  /*d150*/  F2I.S64.F64.TRUNC R60, R4 ;  /* 0x00000004003c7311 */ /* 0x020024000030d900 */
[----:B0-----:R-:W-:Y:S05]  /*d160*/  BRA `(.L_x_9366) ;  /* 0x0000000800587947 */ /* 0x001fea0003800000 */
.L_x_9374:
        /* <DEDUP_REMOVED lines=26> */
.L_x_9377:
        /* <DEDUP_REMOVED lines=14> */
.L_x_9376:
[----:B------:R-:W5:Y:S02]  /*d3f0*/  LDG.E.U16 R60, desc[UR36][R4.64] ;  /* 0x00000024043c7981 */ /* 0x000f64000c1e1500 */
[----:B-----5:R-:W-:-:S06]  /*d400*/  IMAD.U32 R60, R60, 0x10000, RZ ;  /* 0x000100003c3c7824 */ /* 0x020fcc00078e00ff */
[----:B------:R-:W0:Y:S02]  /*d410*/  F2I.S64.TRUNC R60, R60 ;  /* 0x0000003c003c7311 */ /* 0x000e24000020d900 */
[----:B0-----:R-:W-:Y:S05]  /*d420*/  BRA `(.L_x_9366) ;  /* 0x0000000400a87947 */ /* 0x001fea0003800000 */
.L_x_9373:
        /* <DEDUP_REMOVED lines=11> */
.L_x_9380:
        /* <DEDUP_REMOVED lines=21> */
.L_x_9384:
[----:B------:R-:W-:Y:S05]  /*d630*/  BSYNC.RECONVERGENT B1 ;  /* 0x0000000000017941 */ /* 0x000fea0003800200 */
.L_x_9383:
[----:B------:R-:W-:Y:S01]  /*d640*/  IMAD.SHL.U32 R0, R0, 0x100000, RZ ;  /* 0x0010000000007824 */ /* 0x000fe200078e00ff */
[----:B------:R-:W-:-:S04]  /*d650*/  LEA R3, R3, 0x3b800000, 0x17 ;  /* 0x3b80000003037811 */ /* 0x000fc800078eb8ff */
[----:B------:R-:W-:-:S07]  /*d660*/  LOP3.LUT R60, R3, R0, R7, 0xfe, !PT ;  /* 0x00000000033c7212 */ /* 0x000fce00078efe07 */
.L_x_9382:
[----:B------:R-:W-:Y:S05]  /*d670*/  BSYNC.RECONVERGENT B0 ;  /* 0x0000000000007941 */ /* 0x000fea0003800200 */
.L_x_9381:
[----:B------:R-:W0:Y:S02]  /*d680*/  F2I.S64.TRUNC R60, R60 ;  /* 0x0000003c003c7311 */ /* 0x000e24000020d900 */
[----:B0-----:R-:W-:Y:S05]  /*d690*/  BRA `(.L_x_9366) ;  /* 0x00000004000c7947 */ /* 0x001fea0003800000 */
.L_x_9379:
        /* <DEDUP_REMOVED lines=21> */
.L_x_9388:
[----:B------:R-:W-:Y:S05]  /*d7f0*/  BSYNC.RECONVERGENT B1 ;  /* 0x0000000000017941 */ /* 0x000fea0003800200 */
.L_x_9387:
[----:B------:R-:W-:Y:S02]  /*d800*/  SHF.L.U32 R0, R0, 0x15, RZ ;  /* 0x0000001500007819 */ /* 0x000fe400000006ff */
[----:B------:R-:W-:-:S04]  /*d810*/  LEA R3, R3, 0x37800000, 0x17 ;  /* 0x3780000003037811 */ /* 0x000fc800078eb8ff */
[----:B------:R-:W-:-:S07]  /*d820*/  LOP3.LUT R60, R3, R0, R7, 0xfe, !PT ;  /* 0x00000000033c7212 */ /* 0x000fce00078efe07 */
.L_x_9386:
[----:B------:R-:W-:Y:S05]  /*d830*/  BSYNC.RECONVERGENT B0 ;  /* 0x0000000000007941 */ /* 0x000fea0003800200 */
.L_x_9385:
[----:B------:R-:W0:Y:S02]  /*d840*/  F2I.S64.TRUNC R60, R60 ;  /* 0x0000003c003c7311 */ /* 0x000e24000020d900 */
[----:B0-----:R-:W-:Y:S05]  /*d850*/  BRA `(.L_x_9366) ;  /* 0x00000000009c7947 */ /* 0x001fea0003800000 */
.L_x_9378:
        /* <DEDUP_REMOVED lines=14> */
.L_x_9392:
[----:B------:R-:W-:Y:S05]  /*d940*/  BSYNC.RECONVERGENT B0 ;  /* 0x0000000000007941 */ /* 0x000fea0003800200 */
.L_x_9391:
[----:B------:R-:W0:Y:S02]  /*d950*/  F2I.S64.TRUNC R60, R60 ;  /* 0x0000003c003c7311 */ /* 0x000e24000020d900 */
[----:B0-----:R-:W-:Y:S05]  /*d960*/  BRA `(.L_x_9366) ;  /* 0x0000000000587947 */ /* 0x001fea0003800000 */
.L_x_9365:
        /* <DEDUP_REMOVED lines=16> */
.L_x_9393:
[----:B------:R-:W-:Y:S01]  /*da70*/  CS2R R60, SRZ ;  /* 0x00000000003c7805 */ /* 0x000fe2000001ff00 */
[----:B------:R-:W-:Y:S06]  /*da80*/  BRA `(.L_x_9366) ;  /* 0x0000000000107947 */ /* 0x000fec0003800000 */
.L_x_9390:
[----:B------:R0:W5:Y:S01]  /*da90*/  LDG.E.64 R60, desc[UR36][R4.64] ;  /* 0x00000024043c7981 */ /* 0x000162000c1e1b00 */
[----:B------:R-:W-:Y:S05]  /*daa0*/  BRA `(.L_x_9366) ;  /* 0x0000000000087947 */ /* 0x000fea0003800000 */
.L_x_9389:
[----:B------:R0:W5:Y:S01]  /*dab0*/  LDG.E R60, desc[UR36][R4.64] ;  /* 0x00000024043c7981 */ /* 0x000162000c1e1900 */
[----:B------:R-:W-:-:S07]  /*dac0*/  IMAD.MOV.U32 R61, RZ, RZ, RZ ;  /* 0x000000ffff3d7224 */ /* 0x000fce00078e00ff */
.L_x_9366:
        /* <DEDUP_REMOVED lines=8> */
.L_x_9394:
        /* <DEDUP_REMOVED lines=40> */
.L_x_9397:
        /* <DEDUP_REMOVED lines=74> */
.L_x_9396:
        /* <DEDUP_REMOVED lines=53> */
.L_x_9398:
        /* <DEDUP_REMOVED lines=35> */
.L_x_9399:
        /* <DEDUP_REMOVED lines=18> */
.L_x_9395:
        /* <DEDUP_REMOVED lines=16> */
.L_x_9401:
        /* <DEDUP_REMOVED lines=27> */
.L_x_9400:
[----:B------:R-:W-:Y:S05]  /*ebc0*/  @!P0 BRA `(.L_x_9402) ;  /* 0x0000000000708947 */ /* 0x000fea0003800000 */
[----:B------:R-:W-:Y:S01]  /*ebd0*/  BSSY.RECONVERGENT B0, `(.L_x_9402) ;  /* 0x000001b000007945 */ /* 0x000fe20003800200 */
.L_x_9403:
        /* <DEDUP_REMOVED lines=27> */
.L_x_9402:
        /* <DEDUP_REMOVED lines=31> */
.L_x_9407:
[----:B------:R-:W-:Y:S01]  /*ef80*/  STG.E.U8 desc[UR36][R24.64], RZ ;  /* 0x000000ff18007986 */ /* 0x000fe2000c101124 */
[----:B------:R-:W-:Y:S05]  /*ef90*/  EXIT ;  /* 0x000000000000794d */ /* 0x000fea0003800000 */
.L_x_9406:
        /* <DEDUP_REMOVED lines=8> */
.L_x_9410:
[----:B------:R-:W-:Y:S01]  /*f020*/  STG.E desc[UR36][R24.64], RZ ;  /* 0x000000ff18007986 */ /* 0x000fe2000c101924 */
[----:B------:R-:W-:Y:S05]  /*f030*/  EXIT ;  /* 0x000000000000794d */ /* 0x000fea0003800000 */
.L_x_9409:
[----:B------:R-:W-:Y:S01]  /*f040*/  STG.E.U16 desc[UR36][R24.64], RZ ;  /* 0x000000ff18007986 */ /* 0x000fe2000c101524 */
[----:B------:R-:W-:Y:S05]  /*f050*/  EXIT ;  /* 0x000000000000794d */ /* 0x000fea0003800000 */
.L_x_9405:
        /* <DEDUP_REMOVED lines=8> */
.L_x_9412:
[----:B------:R-:W-:Y:S01]  /*f0e0*/  STG.E.U16 desc[UR36][R24.64], RZ ;  /* 0x000000ff18007986 */ /* 0x000fe2000c101524 */
[----:B------:R-:W-:Y:S05]  /*f0f0*/  EXIT ;  /* 0x000000000000794d */ /* 0x000fea0003800000 */
.L_x_9411:
        /* <DEDUP_REMOVED lines=8> */
.L_x_9414:
[----:B------:R-:W-:Y:S01]  /*f180*/  STG.E desc[UR36][R24.64], RZ ;  /* 0x000000ff18007986 */ /* 0x000fe2000c101924 */
[----:B------:R-:W-:Y:S05]  /*f190*/  EXIT ;  /* 0x000000000000794d */ /* 0x000fea0003800000 */
.L_x_9413:
[----:B------:R-:W-:Y:S01]  /*f1a0*/  STG.E.64 desc[UR36][R24.64], RZ ;  /* 0x000000ff18007986 */ /* 0x000fe2000c101b24 */
[----:B------:R-:W-:Y:S05]  /*f1b0*/  EXIT ;  /* 0x000000000000794d */ /* 0x000fea0003800000 */
.L_x_9404:
        /* <DEDUP_REMOVED lines=10> */
.L_x_9417:
[----:B------:R-:W-:Y:S01]  /*f260*/  STG.E.128 desc[UR36][R24.64], RZ ;  /* 0x000000ff18007986 */ /* 0x000fe2000c101d24 */
[----:B------:R-:W-:Y:S05]  /*f270*/  EXIT ;  /* 0x000000000000794d */ /* 0x000fea0003800000 */
.L_x_9416:
        /* <DEDUP_REMOVED lines=8> */
.L_x_9419:
[----:B------:R-:W-:Y:S01]  /*f300*/  STG.E.U8 desc[UR36][R24.64], RZ ;  /* 0x000000ff18007986 */ /* 0x000fe2000c101124 */
[----:B------:R-:W-:Y:S05]  /*f310*/  EXIT ;  /* 0x000000000000794d */ /* 0x000fea0003800000 */
.L_x_9418:
[----:B------:R-:W-:Y:S01]  /*f320*/  STG.E.U16 desc[UR36][R24.64], RZ ;  /* 0x000000ff18007986 */ /* 0x000fe2000c101524 */
[----:B------:R-:W-:Y:S05]  /*f330*/  EXIT ;  /* 0x000000000000794d */ /* 0x000fea0003800000 */
.L_x_9415:
        /* <DEDUP_REMOVED lines=10> */
.L_x_9422:
[----:B------:R-:W-:Y:S01]  /*f3e0*/  STG.E.U8 desc[UR36][R24.64], RZ ;  /* 0x000000ff18007986 */ /* 0x000fe2000c101124 */
[----:B------:R-:W-:Y:S05]  /*f3f0*/  EXIT ;  /* 0x000000000000794d */ /* 0x000fea0003800000 */
.L_x_9421:
[----:B------:R-:W-:Y:S01]  /*f400*/  STG.E.U8 desc[UR36][R24.64], RZ ;  /* 0x000000ff18007986 */ /* 0x000fe2000c101124 */
[----:B------:R-:W-:Y:S05]  /*f410*/  EXIT ;  /* 0x000000000000794d */ /* 0x000fea0003800000 */
.L_x_9420:
[----:B------:R-:W-:-:S13]  /*f420*/  ISETP.NE.AND P0, PT, R0, 0x1c, PT ;  /* 0x0000001c0000780c */ /* 0x000fda0003f05270 */
[----:B------:R-:W-:Y:S05]  /*f430*/  @!P0 BRA `(.L_x_9423) ;  /* 0x0000000000608947 */ /* 0x000fea0003800000 */
[----:B------:R-:W-:-:S13]  /*f440*/  ISETP.NE.AND P0, PT, R0, 0x1d, PT ;  /* 0x0000001d0000780c */ /* 0x000fda0003f05270 */
[----:B------:R-:W-:Y:S05]  /*f450*/  @!P0 BRA `(.L_x_9424) ;  /* 0x0000000000508947 */ /* 0x000fea0003800000 */
[----:B------:R-:W-:-:S13]  /*f460*/  ISETP.NE.AND P0, PT, R0, 0x2c, PT ;  /* 0x0000002c0000780c */ /* 0x000fda0003f05270 */
[----:B------:R1:W-:Y:S01]  /*f470*/  @!P0 STG.E.U8 desc[UR36][R24.64], RZ ;  /* 0x000000ff18008986 */ /* 0x0003e2000c101124 */
[----:B------:R-:W-:Y:S05]  /*f480*/  @!P0 EXIT ;  /* 0x000000000000894d */ /* 0x000fea0003800000 */
.L_x_9408:
        /* <DEDUP_REMOVED lines=16> */
.L_x_9425:
[----:B------:R-:W-:Y:S05]  /*f590*/  EXIT ;  /* 0x000000000000794d */ /* 0x000fea0003800000 */
.L_x_9424:
[----:B------:R-:W-:Y:S01]  /*f5a0*/  STG.E.64 desc[UR36][R24.64], RZ ;  /* 0x000000ff18007986 */ /* 0x000fe2000c101b24 */
[----:B------:R-:W-:Y:S05]  /*f5b0*/  EXIT ;  /* 0x000000000000794d */ /* 0x000fea0003800000 */
.L_x_9423:
[----:B------:R-:W-:Y:S01]  /*f5c0*/  STG.E desc[UR36][R24.64], RZ ;  /* 0x000000ff18007986 */ /* 0x000fe2000c101924 */
[----:B------:R-:W-:Y:S05]  /*f5d0*/  EXIT ;  /* 0x000000000000794d */ /* 0x000fea0003800000 */
.L_x_9426:
        /* <DEDUP_REMOVED lines=10> */
.L_x_17284:


//--------------------- .text._ZN2at6native27unrolled_elementwise_kernelIZZNS0_73_GLOBAL__N__c8866d80_35_SparseBinaryOpIntersectionKernel_cu_7dd49032_323742_sparse_binary_op_intersection_kernel_implINS2_18CUDAKernelLauncherENS2_36CUDAValueSelectionIntersectionKernelINS2_9RhsProjOpEEElLl0EEEvRNS_6TensorERKS8_SB_RKSt6vectorIlSaIlEERKSt8optionalIS8_ESK_bbENKUlvE3_clEvEUllE_St5arrayIPcLm2EELi4E23TrivialOffsetCalculatorILi1EjESR_NS0_6memory12LoadWithCastILi1EEENSS_13StoreWithCastILi1EEEEEviT_T0_T2_T3_T4_T5_ --------------------------
	.section	.text._ZN2at6native27unrolled_elementwise_kernelIZZNS0_73_GLOBAL__N__c8866d80_35_SparseBinaryOpIntersectionKernel_cu_7dd49032_323742_sparse_binary_op_intersection_kernel_implINS2_18CUDAKernelLauncherENS2_36CUDAValueSelectionIntersectionKernelINS2_9RhsProjOpEEElLl0EEEvRNS_6TensorERKS8_SB_RKSt6vectorIlSaIlEERKSt8optionalIS8_ESK_bbENKUlvE3_clEvEUllE_St5arrayIPcLm2EELi4E23TrivialOffsetCalculatorILi1EjESR_NS0_6memory12LoadWithCastILi1EEENSS_13StoreWithCastILi1EEEEEviT_T0_T2_T3_T4_T5_,"ax",@progbits
	.align	128
        .global         _ZN2at6native27unrolled_elementwise_kernelIZZNS0_73_GLOBAL__N__c8866d80_35_SparseBinaryOpIntersectionKernel_cu_7dd49032_323742_sparse_binary_op_intersection_kernel_implINS2_18CUDAKernelLauncherENS2_36CUDAValueSelectionIntersectionKernelINS2_9RhsProjOpEEElLl0EEEvRNS_6TensorERKS8_SB_RKSt6vectorIlSaIlEERKSt8optionalIS8_ESK_bbENKUlvE3_clEvEUllE_St5arrayIPcLm2EELi4E23TrivialOffsetCalculatorILi1EjESR_NS0_6memory12LoadWithCastILi1EEENSS_13StoreWithCastILi1EEEEEviT_T0_T2_T3_T4_T5_
        .type           _ZN2at6native27unrolled_elementwise_kernelIZZNS0_73_GLOBAL__N__c8866d80_35_SparseBinaryOpIntersectionKernel_cu_7dd49032_323742_sparse_binary_op_intersection_kernel_implINS2_18CUDAKernelLauncherENS2_36CUDAValueSelectionIntersectionKernelINS2_9RhsProjOpEEElLl0EEEvRNS_6TensorERKS8_SB_RKSt6vectorIlSaIlEERKSt8optionalIS8_ESK_bbENKUlvE3_clEvEUllE_St5arrayIPcLm2EELi4E23TrivialOffsetCalculatorILi1EjESR_NS0_6memory12LoadWithCastILi1EEENSS_13StoreWithCastILi1EEEEEviT_T0_T2_T3_T4_T5_,@function
        .size           _ZN2at6native27unrolled_elementwise_kernelIZZNS0_73_GLOBAL__N__c8866d80_35_SparseBinaryOpIntersectionKernel_cu_7dd49032_323742_sparse_binary_op_intersection_kernel_implINS2_18CUDAKernelLauncherENS2_36CUDAValueSelectionIntersectionKernelINS2_9RhsProjOpEEElLl0EEEvRNS_6TensorERKS8_SB_RKSt6vectorIlSaIlEERKSt8optionalIS8_ESK_bbENKUlvE3_clEvEUllE_St5arrayIPcLm2EELi4E23TrivialOffsetCalculatorILi1EjESR_NS0_6memory12LoadWithCastILi1EEENSS_13StoreWithCastILi1EEEEEviT_T0_T2_T3_T4_T5_,(.L_x_17285 - _ZN2at6native27unrolled_elementwise_kernelIZZNS0_73_GLOBAL__N__c8866d80_35_SparseBinaryOpIntersectionKernel_cu_7dd49032_323742_sparse_binary_op_intersection_kernel_implINS2_18CUDAKernelLauncherENS2_36CUDAValueSelectionIntersectionKernelINS2_9RhsProjOpEEElLl0EEEvRNS_6TensorERKS8_SB_RKSt6vectorIlSaIlEERKSt8optionalIS8_ESK_bbENKUlvE3_clEvEUllE_St5arrayIPcLm2EELi4E23TrivialOffsetCalculatorILi1EjESR_NS0_6memory12LoadWithCastILi1EEENSS_13StoreWithCastILi1EEEEEviT_T0_T2_T3_T4_T5_)
        .other          _ZN2at6native27unrolled_elementwise_kernelIZZNS0_73_GLOBAL__N__c8866d80_35_SparseBinaryOpIntersectionKernel_cu_7dd49032_323742_sparse_binary_op_intersection_kernel_implINS2_18CUDAKernelLauncherENS2_36CUDAValueSelectionIntersectionKernelINS2_9RhsProjOpEEElLl0EEEvRNS_6TensorERKS8_SB_RKSt6vectorIlSaIlEERKSt8optionalIS8_ESK_bbENKUlvE3_clEvEUllE_St5arrayIPcLm2EELi4E23TrivialOffsetCalculatorILi1EjESR_NS0_6memory12LoadWithCastILi1EEENSS_13StoreWithCastILi1EEEEEviT_T0_T2_T3_T4_T5_,@"STO_CUDA_ENTRY STV_DEFAULT"
_ZN2at6native27unrolled_elementwise_kernelIZZNS0_73_GLOBAL__N__c8866d80_35_SparseBinaryOpIntersectionKernel_cu_7dd49032_323742_sparse_binary_op_intersection_kernel_implINS2_18CUDAKernelLauncherENS2_36CUDAValueSelectionIntersectionKernelINS2_9RhsProjOpEEElLl0EEEvRNS_6TensorERKS8_SB_RKSt6vectorIlSaIlEERKSt8optionalIS8_ESK_bbENKUlvE3_clEvEUllE_St5arrayIPcLm2EELi4E23TrivialOffsetCalculatorILi1EjESR_NS0_6memory12LoadWithCastILi1EEENSS_13StoreWithCastILi1EEEEEviT_T0_T2_T3_T4_T5_:
.text._ZN2at6native27unrolled_elementwise_kernelIZZNS0_73_GLOBAL__N__c8866d80_35_SparseBinaryOpIntersectionKernel_cu_7dd49032_323742_sparse_binary_op_intersection_kernel_implINS2_18CUDAKernelLauncherENS2_36CUDAValueSelectionIntersectionKernelINS2_9RhsProjOpEEElLl0EEEvRNS_6TensorERKS8_SB_RKSt6vectorIlSaIlEERKSt8optionalIS8_ESK_bbENKUlvE3_clEvEUllE_St5arrayIPcLm2EELi4E23TrivialOffsetCalculatorILi1EjESR_NS0_6memory12LoadWithCastILi1EEENSS_13StoreWithCastILi1EEEEEviT_T0_T2_T3_T4_T5_:
        /* <DEDUP_REMOVED lines=38> */
.L_x_9432:
[----:B------:R1:W5:Y:S01]  /*0260*/  LDG.E.U8 R16, desc[UR36][R4.64] ;  /* 0x0000002404107981 */ /* 0x000362000c1e1100 */
[----:B------:R-:W-:Y:S01]  /*0270*/  IMAD.MOV.U32 R17, RZ, RZ, RZ ;  /* 0x000000ffff117224 */ /* 0x000fe200078e00ff */
[----:B------:R-:W-:Y:S06]  /*0280*/  BRA `(.L_x_9434) ;  /* 0x0000000c00447947 */ /* 0x000fec0003800000 */
.L_x_9431:
        /* <DEDUP_REMOVED lines=8> */
.L_x_9436:
[----:B------:R-:W2:Y:S02]  /*0310*/  LDG.E R16, desc[UR36][R4.64] ;  /* 0x0000002404107981 */ /* 0x000ea4000c1e1900 */
[----:B--2---:R-:W-:Y:S01]  /*0320*/  SHF.R.S32.HI R17, RZ, 0x1f, R16 ;  /* 0x0000001fff117819 */ /* 0x004fe20000011410 */
[----:B------:R-:W-:Y:S06]  /*0330*/  BRA `(.L_x_9434) ;  /* 0x0000000c00187947 */ /* 0x000fec0003800000 */
.L_x_9435:
[----:B------:R-:W2:Y:S02]  /*0340*/  LDG.E.S16 R16, desc[UR36][R4.64] ;  /* 0x0000002404107981 */ /* 0x000ea4000c1e1700 */
[----:B--2---:R-:W-:Y:S01]  /*0350*/  SHF.R.S32.HI R17, RZ, 0x1f, R16 ;  /* 0x0000001fff117819 */ /* 0x004fe20000011410 */
[----:B------:R-:W-:Y:S06]  /*0360*/  BRA `(.L_x_9434) ;  /* 0x0000000c000c7947 */ /* 0x000fec0003800000 */
.L_x_9430:
        /* <DEDUP_REMOVED lines=9> */
.L_x_9438:
[----:B------:R-:W2:Y:S02]  /*0400*/  LDG.E.U16 R4, desc[UR36][R4.64] ;  /* 0x0000002404047981 */ /* 0x000ea4000c1e1500 */
[----:B--2---:R-:W-:-:S06]  /*0410*/  HADD2.F32 R16, -RZ, R4.H0_H0 ;  /* 0x20000004ff107230 */ /* 0x004fcc0000004100 */
[----:B------:R-:W2:Y:S02]  /*0420*/  F2I.S64.TRUNC R16, R16 ;  /* 0x0000001000107311 */ /* 0x000ea4000020d900 */
[----:B--2---:R-:W-:Y:S05]  /*0430*/  BRA `(.L_x_9434) ;  /* 0x0000000800d87947 */ /* 0x004fea0003800000 */
.L_x_9437:
        /* <DEDUP_REMOVED lines=9> */
.L_x_9440:
[----:B------:R-:W2:Y:S02]  /*04d0*/  LDG.E.U16 R4, desc[UR36][R4.64] ;  /* 0x0000002404047981 */ /* 0x000ea4000c1e1500 */
[----:B--2---:R-:W-:-:S06]  /*04e0*/  HADD2.F32 R16, -RZ, R4.H0_H0 ;  /* 0x20000004ff107230 */ /* 0x004fcc0000004100 */
[----:B------:R-:W2:Y:S02]  /*04f0*/  F2I.S64.TRUNC R16, R16 ;  /* 0x0000001000107311 */ /* 0x000ea4000020d900 */
[----:B--2---:R-:W-:Y:S05]  /*0500*/  BRA `(.L_x_9434) ;  /* 0x0000000800a47947 */ /* 0x004fea0003800000 */
.L_x_9439:
[----:B------:R-:W2:Y:S02]  /*0510*/  LDG.E.64 R4, desc[UR36][R4.64] ;  /* 0x0000002404047981 */ /* 0x000ea4000c1e1b00 */
[----:B--2---:R2:W3:Y:S02]  /*0520*/  F2I.S64.F64.TRUNC R16, R4 ;  /* 0x0000000400107311 */ /* 0x0044e4000030d900 */
[----:B--23--:R-:W-:Y:S05]  /*0530*/  BRA `(.L_x_9434) ;  /* 0x0000000800987947 */ /* 0x00cfea0003800000 */
.L_x_9429:
        /* <DEDUP_REMOVED lines=13> */
.L_x_9443:
[----:B------:R-:W2:Y:S02]  /*0610*/  LDG.E.64 R4, desc[UR36][R4.64] ;  /* 0x0000002404047981 */ /* 0x000ea4000c1e1b00 */
[----:B--2---:R2:W3:Y:S02]  /*0620*/  F2I.S64.F64.TRUNC R16, R4 ;  /* 0x0000000400107311 */ /* 0x0044e4000030d900 */
[----:B--23--:R-:W-:Y:S05]  /*0630*/  BRA `(.L_x_9434) ;  /* 0x0000000800587947 */ /* 0x00cfea0003800000 */
.L_x_9442:
        /* <DEDUP_REMOVED lines=26> */
.L_x_9445:
        /* <DEDUP_REMOVED lines=14> */
.L_x_9444:
[----:B------:R-:W2:Y:S02]  /*08c0*/  LDG.E.U16 R16, desc[UR36][R4.64] ;  /* 0x0000002404107981 */ /* 0x000ea4000c1e1500 */
[----:B--2---:R-:W-:-:S06]  /*08d0*/  IMAD.U32 R16, R16, 0x10000, RZ ;  /* 0x0001000010107824 */ /* 0x004fcc00078e00ff */
[----:B------:R-:W2:Y:S02]  /*08e0*/  F2I.S64.TRUNC R16, R16 ;  /* 0x0000001000107311 */ /* 0x000ea4000020d900 */
[----:B--2---:R-:W-:Y:S05]  /*08f0*/  BRA `(.L_x_9434) ;  /* 0x0000000400a87947 */ /* 0x004fea0003800000 */
.L_x_9441:
        /* <DEDUP_REMOVED lines=11> */
.L_x_9448:
        /* <DEDUP_REMOVED lines=21> */
.L_x_9452:
[----:B------:R-:W-:Y:S05]  /*0b00*/  BSYNC.RECONVERGENT B1 ;  /* 0x0000000000017941 */ /* 0x000fea0003800200 */
.L_x_9451:
[----:B------:R-:W-:Y:S01]  /*0b10*/  IMAD.SHL.U32 R0, R0, 0x100000, RZ ;  /* 0x0010000000007824 */ /* 0x000fe200078e00ff */
[----:B------:R-:W-:-:S04]  /*0b20*/  LEA R3, R3, 0x3b800000, 0x17 ;  /* 0x3b80000003037811 */ /* 0x000fc800078eb8ff */
[----:B------:R-:W-:-:S07]  /*0b30*/  LOP3.LUT R16, R3, R0, R7, 0xfe, !PT ;  /* 0x0000000003107212 */ /* 0x000fce00078efe07 */
.L_x_9450:
[----:B------:R-:W-:Y:S05]  /*0b40*/  BSYNC.RECONVERGENT B0 ;  /* 0x0000000000007941 */ /* 0x000fea0003800200 */
.L_x_9449:
[----:B------:R-:W4:Y:S02]  /*0b50*/  F2I.S64.TRUNC R16, R16 ;  /* 0x0000001000107311 */ /* 0x000f24000020d900 */
[----:B----4-:R-:W-:Y:S05]  /*0b60*/  BRA `(.L_x_9434) ;  /* 0x00000004000c7947 */ /* 0x010fea0003800000 */
.L_x_9447:
        /* <DEDUP_REMOVED lines=21> */
.L_x_9456:
[----:B------:R-:W-:Y:S05]  /*0cc0*/  BSYNC.RECONVERGENT B1 ;  /* 0x0000000000017941 */ /* 0x000fea0003800200 */
.L_x_9455:
[----:B------:R-:W-:Y:S01]  /*0cd0*/  IMAD.SHL.U32 R0, R0, 0x200000, RZ ;  /* 0x0020000000007824 */ /* 0x000fe200078e00ff */
[----:B------:R-:W-:-:S04]  /*0ce0*/  LEA R3, R3, 0x37800000, 0x17 ;  /* 0x3780000003037811 */ /* 0x000fc800078eb8ff */
[----:B------:R-:W-:-:S07]  /*0cf0*/  LOP3.LUT R16, R3, R0, R7, 0xfe, !PT ;  /* 0x0000000003107212 */ /* 0x000fce00078efe07 */
.L_x_9454:
[----:B------:R-:W-:Y:S05]  /*0d00*/  BSYNC.RECONVERGENT B0 ;  /* 0x0000000000007941 */ /* 0x000fea0003800200 */
.L_x_9453:
[----:B------:R-:W4:Y:S02]  /*0d10*/  F2I.S64.TRUNC R16, R16 ;  /* 0x0000001000107311 */ /* 0x000f24000020d900 */
[----:B----4-:R-:W-:Y:S05]  /*0d20*/  BRA `(.L_x_9434) ;  /* 0x00000000009c7947 */ /* 0x010fea0003800000 */
.L_x_9446:
[----:B------:R-:W-:-:S09]  /*0d30*/  UISETP.NE.AND UP0, UPT, UR4, 0x1c, UPT ;  /* 0x0000001c0400788c */ /* 0x000fd2000bf05270 */
[----:B------:R-:W-:Y:S05]  /*0d40*/  BRA.U !UP0, `(.L_x_9457) ;  /* 0x00000001088c7547 */ /* 0x000fea000b800000 */
[----:B------:R-:W-:-:S09]  /*0d50*/  UISETP.NE.AND UP0, UPT, UR4, 0x1d, UPT ;  /* 0x0000001d0400788c */ /* 0x000fd2000bf05270 */
[----:B------:R-:W-:Y:S05]  /*0d60*/  BRA.U !UP0, `(.L_x_9458) ;  /* 0x00000001087c7547 */ /* 0x000fea000b800000 */
[----:B------:R-:W-:-:S09]  /*0d70*/  UISETP.NE.AND UP0, UPT, UR4, 0x2c, UPT ;  /* 0x0000002c0400788c */ /* 0x000fd2000bf05270 */
[----:B------:R-:W-:Y:S05]  /*0d80*/  BRA.U !UP0, `(.L_x_9459) ;  /* 0x0000000108487547 */ /* 0x000fea000b800000 */
.L_x_9433:
        /* <DEDUP_REMOVED lines=16> */
.L_x_9460:
[----:B------:R-:W-:Y:S01]  /*0e90*/  CS2R R16, SRZ ;  /* 0x0000000000107805 */ /* 0x000fe2000001ff00 */
[----:B------:R-:W-:Y:S06]  /*0ea0*/  BRA `(.L_x_9434) ;  /* 0x00000000003c7947 */ /* 0x000fec0003800000 */
.L_x_9459:
        /* <DEDUP_REMOVED lines=8> */
.L_x_9462:
[----:B------:R-:W-:Y:S05]  /*0f30*/  BSYNC.RECONVERGENT B0 ;  /* 0x0000000000007941 */ /* 0x000fea0003800200 */
.L_x_9461:
[----:B------:R-:W2:Y:S02]  /*0f40*/  F2I.S64.TRUNC R16, R16 ;  /* 0x0000001000107311 */ /* 0x000ea4000020d900 */
[----:B--2---:R-:W-:Y:S05]  /*0f50*/  BRA `(.L_x_9434) ;  /* 0x0000000000107947 */ /* 0x004fea0003800000 */
.L_x_9458:
[----:B------:R2:W5:Y:S01]  /*0f60*/  LDG.E.64 R16, desc[UR36][R4.64] ;  /* 0x0000002404107981 */ /* 0x000562000c1e1b00 */
[----:B------:R-:W-:Y:S05]  /*0f70*/  BRA `(.L_x_9434) ;  /* 0x0000000000087947 */ /* 0x000fea0003800000 */
.L_x_9457:
[----:B------:R3:W5:Y:S01]  /*0f80*/  LDG.E R16, desc[UR36][R4.64] ;  /* 0x0000002404107981 */ /* 0x000762000c1e1900 */
[----:B------:R-:W-:-:S07]  /*0f90*/  IMAD.MOV.U32 R17, RZ, RZ, RZ ;  /* 0x000000ffff117224 */ /* 0x000fce00078e00ff */
.L_x_9434:
[----:B------:R-:W-:-:S07]  /*0fa0*/  VIADD R33, R31, 0x80 ;  /* 0x000000801f217836 */ /* 0x000fce0000000000 */
.L_x_9428:
[----:B------:R-:W-:Y:S05]  /*0fb0*/  BSYNC.RECONVERGENT B6 ;  /* 0x0000000000067941 */ /* 0x000fea0003800200 */
.L_x_9427:
        /* <DEDUP_REMOVED lines=24> */
.L_x_9468:
[----:B------:R4:W5:Y:S01]  /*1140*/  LDG.E.U8 R18, desc[UR36][R4.64] ;  /* 0x0000002404127981 */ /* 0x000962000c1e1100 */
[----:B------:R-:W-:Y:S01]  /*1150*/  IMAD.MOV.U32 R19, RZ, RZ, RZ ;  /* 0x000000ffff137224 */ /* 0x000fe200078e00ff */
[----:B------:R-:W-:Y:S06]  /*1160*/  BRA `(.L_x_9470) ;  /* 0x0000000c00447947 */ /* 0x000fec0003800000 */
.L_x_9467:
        /* <DEDUP_REMOVED lines=8> */
.L_x_9472:
[----:B------:R-:W2:Y:S02]  /*11f0*/  LDG.E R18, desc[UR36][R4.64] ;  /* 0x0000002404127981 */ /* 0x000ea4000c1e1900 */
[----:B--2---:R-:W-:Y:S01]  /*1200*/  SHF.R.S32.HI R19, RZ, 0x1f, R18 ;  /* 0x0000001fff137819 */ /* 0x004fe20000011412 */
[----:B------:R-:W-:Y:S06]  /*1210*/  BRA `(.L_x_9470) ;  /* 0x0000000c00187947 */ /* 0x000fec0003800000 */
.L_x_9471:
[----:B------:R-:W2:Y:S02]  /*1220*/  LDG.E.S16 R18, desc[UR36][R4.64] ;  /* 0x0000002404127981 */ /* 0x000ea4000c1e1700 */
[----:B--2---:R-:W-:Y:S01]  /*1230*/  SHF.R.S32.HI R19, RZ, 0x1f, R18 ;  /* 0x0000001fff137819 */ /* 0x004fe20000011412 */
[----:B------:R-:W-:Y:S06]  /*1240*/  BRA `(.L_x_9470) ;  /* 0x0000000c000c7947 */ /* 0x000fec0003800000 */
.L_x_9466:
        /* <DEDUP_REMOVED lines=9> */
.L_x_9474:
[----:B------:R-:W2:Y:S02]  /*12e0*/  LDG.E.U16 R4, desc[UR36][R4.64] ;  /* 0x0000002404047981 */ /* 0x000ea4000c1e1500 */
[----:B--2---:R-:W-:-:S06]  /*12f0*/  HADD2.F32 R18, -RZ, R4.H0_H0 ;  /* 0x20000004ff127230 */ /* 0x004fcc0000004100 */
[----:B------:R-:W3:Y:S02]  /*1300*/  F2I.S64.TRUNC R18, R18 ;  /* 0x0000001200127311 */ /* 0x000ee4000020d900 */
[----:B---3--:R-:W-:Y:S05]  /*1310*/  BRA `(.L_x_9470) ;  /* 0x0000000800d87947 */ /* 0x008fea0003800000 */
.L_x_9473:
        /* <DEDUP_REMOVED lines=9> */
.L_x_9476:
[----:B------:R-:W2:Y:S02]  /*13b0*/  LDG.E.U16 R4, desc[UR36][R4.64] ;  /* 0x0000002404047981 */ /* 0x000ea4000c1e1500 */
[----:B--2---:R-:W-:-:S06]  /*13c0*/  HADD2.F32 R18, -RZ, R4.H0_H0 ;  /* 0x20000004ff127230 */ /* 0x004fcc0000004100 */
[----:B------:R-:W3:Y:S02]  /*13d0*/  F2I.S64.TRUNC R18, R18 ;  /* 0x0000001200127311 */ /* 0x000ee4000020d900 */
[----:B---3--:R-:W-:Y:S05]  /*13e0*/  BRA `(.L_x_9470) ;  /* 0x0000000800a47947 */ /* 0x008fea0003800000 */
.L_x_9475:
[----:B------:R-:W2:Y:S02]  /*13f0*/  LDG.E.64 R4, desc[UR36][R4.64] ;  /* 0x0000002404047981 */ /* 0x000ea4000c1e1b00 */
[----:B--2---:R3:W4:Y:S02]  /*1400*/  F2I.S64.F64.TRUNC R18, R4 ;  /* 0x0000000400127311 */ /* 0x004724000030d900 */
[----:B---34-:R-:W-:Y:S05]  /*1410*/  BRA `(.L_x_9470) ;  /* 0x0000000800987947 */ /* 0x018fea0003800000 */
.L_x_9465:
        /* <DEDUP_REMOVED lines=13> */
.L_x_9479:
[----:B------:R-:W2:Y:S02]  /*14f0*/  LDG.E.64 R4, desc[UR36][R4.64] ;  /* 0x0000002404047981 */ /* 0x000ea4000c1e1b00 */
[----:B--2---:R0:W1:Y:S02]  /*1500*/  F2I.S64.F64.TRUNC R18, R4 ;  /* 0x0000000400127311 */ /* 0x004064000030d900 */
[----:B01----:R-:W-:Y:S05]  /*1510*/  BRA `(.L_x_9470) ;  /* 0x0000000800587947 */ /* 0x003fea0003800000 */
.L_x_9478:
        /* <DEDUP_REMOVED lines=26> */
.L_x_9481:
        /* <DEDUP_REMOVED lines=14> */
.L_x_9480:
[----:B------:R-:W2:Y:S02]  /*17a0*/  LDG.E.U16 R18, desc[UR36][R4.64] ;  /* 0x0000002404127981 */ /* 0x000ea4000c1e1500 */
[----:B--2---:R-:W-:-:S06]  /*17b0*/  IMAD.U32 R18, R18, 0x10000, RZ ;  /* 0x0001000012127824 */ /* 0x004fcc00078e00ff */
[----:B------:R-:W0:Y:S02]  /*17c0*/  F2I.S64.TRUNC R18, R18 ;  /* 0x0000001200127311 */ /* 0x000e24000020d900 */
[----:B0-----:R-:W-:Y:S05]  /*17d0*/  BRA `(.L_x_9470) ;  /* 0x0000000400a87947 */ /* 0x001fea0003800000 */
.L_x_9477:
        /* <DEDUP_REMOVED lines=11> */
.L_x_9484:
        /* <DEDUP_REMOVED lines=21> */
.L_x_9488:
[----:B------:R-:W-:Y:S05]  /*19e0*/  BSYNC.RECONVERGENT B1 ;  /* 0x0000000000017941 */ /* 0x000fea0003800200 */
.L_x_9487:
[----:B------:R-:W-:Y:S01]  /*19f0*/  IMAD.SHL.U32 R0, R0, 0x100000, RZ ;  /* 0x0010000000007824 */ /* 0x000fe200078e00ff */
[----:B------:R-:W-:-:S04]  /*1a00*/  LEA R3, R3, 0x3b800000, 0x17 ;  /* 0x3b80000003037811 */ /* 0x000fc800078eb8ff */
[----:B------:R-:W-:-:S07]  /*1a10*/  LOP3.LUT R18, R3, R0, R7, 0xfe, !PT ;  /* 0x0000000003127212 */ /* 0x000fce00078efe07 */
.L_x_9486:
[----:B------:R-:W-:Y:S05]  /*1a20*/  BSYNC.RECONVERGENT B0 ;  /* 0x0000000000007941 */ /* 0x000fea0003800200 */
.L_x_9485:
[----:B------:R-:W2:Y:S02]  /*1a30*/  F2I.S64.TRUNC R18, R18 ;  /* 0x0000001200127311 */ /* 0x000ea4000020d900 */
[----:B--2---:R-:W-:Y:S05]  /*1a40*/  BRA `(.L_x_9470) ;  /* 0x00000004000c7947 */ /* 0x004fea0003800000 */
.L_x_9483:
        /* <DEDUP_REMOVED lines=21> */
.L_x_9492:
[----:B------:R-:W-:Y:S05]  /*1ba0*/  BSYNC.RECONVERGENT B1 ;  /* 0x0000000000017941 */ /* 0x000fea0003800200 */
.L_x_9491:
[----:B------:R-:W-:Y:S01]  /*1bb0*/  IMAD.SHL.U32 R0, R0, 0x200000, RZ ;  /* 0x0020000000007824 */ /* 0x000fe200078e00ff */
[----:B------:R-:W-:-:S04]  /*1bc0*/  LEA R3, R3, 0x37800000, 0x17 ;  /* 0x3780000003037811 */ /* 0x000fc800078eb8ff */
[----:B------:R-:W-:-:S07]  /*1bd0*/  LOP3.LUT R18, R3, R0, R7, 0xfe, !PT ;  /* 0x0000000003127212 */ /* 0x000fce00078efe07 */
.L_x_9490:
[----:B------:R-:W-:Y:S05]  /*1be0*/  BSYNC.RECONVERGENT B0 ;  /* 0x0000000000007941 */ /* 0x000fea0003800200 */
.L_x_9489:
[----:B------:R-:W2:Y:S02]  /*1bf0*/  F2I.S64.TRUNC R18, R18 ;  /* 0x0000001200127311 */ /* 0x000ea4000020d900 */
[----:B--2---:R-:W-:Y:S05]  /*1c00*/  BRA `(.L_x_9470) ;  /* 0x00000000009c7947 */ /* 0x004fea0003800000 */
.L_x_9482:
        /* <DEDUP_REMOVED lines=14> */
.L_x_9496:
[----:B------:R-:W-:Y:S05]  /*1cf0*/  BSYNC.RECONVERGENT B0 ;  /* 0x0000000000007941 */ /* 0x000fea0003800200 */
.L_x_9495:
[----:B------:R-:W2:Y:S02]  /*1d00*/  F2I.S64.TRUNC R18, R18 ;  /* 0x0000001200127311 */ /* 0x000ea4000020d900 */
[----:B--2---:R-:W-:Y:S05]  /*1d10*/  BRA `(.L_x_9470) ;  /* 0x0000000000587947 */ /* 0x004fea0003800000 */
.L_x_9469:
        /* <DEDUP_REMOVED lines=16> */
.L_x_9497:
[----:B------:R-:W-:Y:S01]  /*1e20*/  CS2R R18, SRZ ;  /* 0x0000000000127805 */ /* 0x000fe2000001ff00 */
[----:B------:R-:W-:Y:S06]  /*1e30*/  BRA `(.L_x_9470) ;  /* 0x0000000000107947 */ /* 0x000fec0003800000 */
.L_x_9494:
[----:B------:R1:W5:Y:S01]  /*1e40*/  LDG.E.64 R18, desc[UR36][R4.64] ;  /* 0x0000002404127981 */ /* 0x000362000c1e1b00 */
[----:B------:R-:W-:Y:S05]  /*1e50*/  BRA `(.L_x_9470) ;  /* 0x0000000000087947 */ /* 0x000fea0003800000 */
.L_x_9493:
[----:B------:R0:W5:Y:S01]  /*1e60*/  LDG.E R18, desc[UR36][R4.64] ;  /* 0x0000002404127981 */ /* 0x000162000c1e1900 */
[----:B------:R-:W-:-:S07]  /*1e70*/  IMAD.MOV.U32 R19, RZ, RZ, RZ ;  /* 0x000000ffff137224 */ /* 0x000fce00078e00ff */
.L_x_9470:
[----:B------:R-:W-:-:S07]  /*1e80*/  VIADD R33, R33, 0x80 ;  /* 0x0000008021217836 */ /* 0x000fce0000000000 */
.L_x_9464:
[----:B------:R-:W-:Y:S05]  /*1e90*/  BSYNC.RECONVERGENT B6 ;  /* 0x0000000000067941 */ /* 0x000fea0003800200 */
.L_x_9463:
        /* <DEDUP_REMOVED lines=24> */
.L_x_9503:
[----:B------:R4:W5:Y:S01]  /*2020*/  LDG.E.U8 R22, desc[UR36][R4.64] ;  /* 0x0000002404167981 */ /* 0x000962000c1e1100 */
[----:B------:R-:W-:Y:S01]  /*2030*/  IMAD.MOV.U32 R23, RZ, RZ, RZ ;  /* 0x000000ffff177224 */ /* 0x000fe200078e00ff */
[----:B------:R-:W-:Y:S06]  /*2040*/  BRA `(.L_x_9505) ;  /* 0x0000000c00447947 */ /* 0x000fec0003800000 */
.L_x_9502:
        /* <DEDUP_REMOVED lines=8> */
.L_x_9507:
[----:B------:R-:W2:Y:S02]  /*20d0*/  LDG.E R22, desc[UR36][R4.64] ;  /* 0x0000002404167981 */ /* 0x000ea4000c1e1900 */
[----:B--2---:R-:W-:Y:S01]  /*20e0*/  SHF.R.S32.HI R23, RZ, 0x1f, R22 ;  /* 0x0000001fff177819 */ /* 0x004fe20000011416 */
[----:B------:R-:W-:Y:S06]  /*20f0*/  BRA `(.L_x_9505) ;  /* 0x0000000c00187947 */ /* 0x000fec0003800000 */
.L_x_9506:
[----:B------:R-:W2:Y:S02]  /*2100*/  LDG.E.S16 R22, desc[UR36][R4.64] ;  /* 0x0000002404167981 */ /* 0x000ea4000c1e1700 */
[----:B--2---:R-:W-:Y:S01]  /*2110*/  SHF.R.S32.HI R23, RZ, 0x1f, R22 ;  /* 0x0000001fff177819 */ /* 0x004fe20000011416 */
[----:B------:R-:W-:Y:S06]  /*2120*/  BRA `(.L_x_9505) ;  /* 0x0000000c000c7947 */ /* 0x000fec0003800000 */
.L_x_9501:
        /* <DEDUP_REMOVED lines=9> */
.L_x_9509:
[----:B------:R-:W2:Y:S02]  /*21c0*/  LDG.E.U16 R4, desc[UR36][R4.64] ;  /* 0x0000002404047981 */ /* 0x000ea4000c1e1500 */
[----:B--2---:R-:W-:-:S06]  /*21d0*/  HADD2.F32 R22, -RZ, R4.H0_H0 ;  /* 0x20000004ff167230 */ /* 0x004fcc0000004100 */
[----:B------:R-:W3:Y:S02]  /*21e0*/  F2I.S64.TRUNC R22, R22 ;  /* 0x0000001600167311 */ /* 0x000ee4000020d900 */
[----:B---3--:R-:W-:Y:S05]  /*21f0*/  BRA `(.L_x_9505) ;  /* 0x0000000800d87947 */ /* 0x008fea0003800000 */
.L_x_9508:
        /* <DEDUP_REMOVED lines=9> */
.L_x_9511:
[----:B------:R-:W2:Y:S02]  /*2290*/  LDG.E.U16 R4, desc[UR36][R4.64] ;  /* 0x0000002404047981 */ /* 0x000ea4000c1e1500 */
[----:B--2---:R-:W-:-:S06]  /*22a0*/  HADD2.F32 R22, -RZ, R4.H0_H0 ;  /* 0x20000004ff167230 */ /* 0x004fcc0000004100 */
[----:B------:R-:W3:Y:S02]  /*22b0*/  F2I.S64.TRUNC R22, R22 ;  /* 0x0000001600167311 */ /* 0x000ee4000020d900 */
[----:B---3--:R-:W-:Y:S05]  /*22c0*/  BRA `(.L_x_9505) ;  /* 0x0000000800a47947 */ /* 0x008fea0003800000 */
.L_x_9510:
[----:B------:R-:W2:Y:S02]  /*22d0*/  LDG.E.64 R4, desc[UR36][R4.64] ;  /* 0x0000002404047981 */ /* 0x000ea4000c1e1b00 */
[----:B--2---:R3:W4:Y:S02]  /*22e0*/  F2I.S64.F64.TRUNC R22, R4 ;  /* 0x0000000400167311 */ /* 0x004724000030d900 */
[----:B---34-:R-:W-:Y:S05]  /*22f0*/  BRA `(.L_x_9505) ;  /* 0x0000000800987947 */ /* 0x018fea0003800000 */
.L_x_9500:
        /* <DEDUP_REMOVED lines=13> */
.L_x_9514:
[----:B------:R-:W2:Y:S02]  /*23d0*/  LDG.E.64 R4, desc[UR36][R4.64] ;  /* 0x0000002404047981 */ /* 0x000ea4000c1e1b00 */
[----:B--2---:R3:W4:Y:S02]  /*23e0*/  F2I.S64.F64.TRUNC R22, R4 ;  /* 0x0000000400167311 */ /* 0x004724000030d900 */
[----:B---34-:R-:W-:Y:S05]  /*23f0*/  BRA `(.L_x_9505) ;  /* 0x0000000800587947 */ /* 0x018fea0003800000 */
.L_x_9513:
        /* <DEDUP_REMOVED lines=26> */
.L_x_9516:
        /* <DEDUP_REMOVED lines=14> */
.L_x_9515:
[----:B------:R-:W2:Y:S02]  /*2680*/  LDG.E.U16 R22, desc[UR36][R4.64] ;  /* 0x0000002404167981 */ /* 0x000ea4000c1e1500 */
[----:B--2---:R-:W-:-:S06]  /*2690*/  IMAD.U32 R22, R22, 0x10000, RZ ;  /* 0x0001000016167824 */ /* 0x004fcc00078e00ff */
[----:B------:R-:W3:Y:S02]  /*26a0*/  F2I.S64.TRUNC R22, R22 ;  /* 0x0000001600167311 */ /* 0x000ee4000020d900 */
[----:B---3--:R-:W-:Y:S05]  /*26b0*/  BRA `(.L_x_9505) ;  /* 0x0000000400a87947 */ /* 0x008fea0003800000 */
.L_x_9512:
        /* <DEDUP_REMOVED lines=11> */
.L_x_9519:
        /* <DEDUP_REMOVED lines=21> */
.L_x_9523:
[----:B------:R-:W-:Y:S05]  /*28c0*/  BSYNC.RECONVERGENT B1 ;  /* 0x0000000000017941 */ /* 0x000fea0003800200 */
.L_x_9522:
[----:B------:R-:W-:Y:S01]  /*28d0*/  IMAD.SHL.U32 R0, R0, 0x100000, RZ ;  /* 0x0010000000007824 */ /* 0x000fe200078e00ff */
[----:B------:R-:W-:-:S04]  /*28e0*/  LEA R3, R3, 0x3b800000, 0x17 ;  /* 0x3b80000003037811 */ /* 0x000fc800078eb8ff */
[----:B------:R-:W-:-:S07]  /*28f0*/  LOP3.LUT R22, R3, R0, R7, 0xfe, !PT ;  /* 0x0000000003167212 */ /* 0x000fce00078efe07 */
.L_x_9521:
[----:B------:R-:W-:Y:S05]  /*2900*/  BSYNC.RECONVERGENT B0 ;  /* 0x0000000000007941 */ /* 0x000fea0003800200 */
.L_x_9520:
[----:B------:R-:W1:Y:S02]  /*2910*/  F2I.S64.TRUNC R22, R22 ;  /* 0x0000001600167311 */ /* 0x000e64000020d900 */
[----:B-1----:R-:W-:Y:S05]  /*2920*/  BRA `(.L_x_9505) ;  /* 0x00000004000c7947 */ /* 0x002fea0003800000 */
.L_x_9518:
        /* <DEDUP_REMOVED lines=21> */
.L_x_9527:
[----:B------:R-:W-:Y:S05]  /*2a80*/  BSYNC.RECONVERGENT B1 ;  /* 0x0000000000017941 */ /* 0x000fea0003800200 */
.L_x_9526:
[----:B------:R-:W-:Y:S01]  /*2a90*/  IMAD.SHL.U32 R0, R0, 0x200000, RZ ;  /* 0x0020000000007824 */ /* 0x000fe200078e00ff */
[----:B------:R-:W-:-:S04]  /*2aa0*/  LEA R3, R3, 0x37800000, 0x17 ;  /* 0x3780000003037811 */ /* 0x000fc800078eb8ff */
[----:B------:R-:W-:-:S07]  /*2ab0*/  LOP3.LUT R22, R3, R0, R7, 0xfe, !PT ;  /* 0x0000000003167212 */ /* 0x000fce00078efe07 */
.L_x_9525:
[----:B------:R-:W-:Y:S05]  /*2ac0*/  BSYNC.RECONVERGENT B0 ;  /* 0x0000000000007941 */ /* 0x000fea0003800200 */
.L_x_9524:
[----:B------:R-:W1:Y:S02]  /*2ad0*/  F2I.S64.TRUNC R22, R22 ;  /* 0x0000001600167311 */ /* 0x000e64000020d900 */
[----:B-1----:R-:W-:Y:S05]  /*2ae0*/  BRA `(.L_x_9505) ;  /* 0x00000000009c7947 */ /* 0x002fea0003800000 */
.L_x_9517:
        /* <DEDUP_REMOVED lines=14> */
.L_x_9531:
[----:B------:R-:W-:Y:S05]  /*2bd0*/  BSYNC.RECONVERGENT B0 ;  /* 0x0000000000007941 */ /* 0x000fea0003800200 */
.L_x_9530:
[----:B------:R-:W2:Y:S02]  /*2be0*/  F2I.S64.TRUNC R22, R22 ;  /* 0x0000001600167311 */ /* 0x000ea4000020d900 */
[----:B--2---:R-:W-:Y:S05]  /*2bf0*/  BRA `(.L_x_9505) ;  /* 0x0000000000587947 */ /* 0x004fea0003800000 */
.L_x_9504:
        /* <DEDUP_REMOVED lines=16> */
.L_x_9532:
[----:B------:R-:W-:Y:S01]  /*2d00*/  CS2R R22, SRZ ;  /* 0x0000000000167805 */ /* 0x000fe2000001ff00 */
[----:B------:R-:W-:Y:S06]  /*2d10*/  BRA `(.L_x_9505) ;  /* 0x0000000000107947 */ /* 0x000fec0003800000 */
.L_x_9529:
[----:B------:R2:W5:Y:S01]  /*2d20*/  LDG.E.64 R22, desc[UR36][R4.64] ;  /* 0x0000002404167981 */ /* 0x000562000c1e1b00 */
[----:B------:R-:W-:Y:S05]  /*2d30*/  BRA `(.L_x_9505) ;  /* 0x0000000000087947 */ /* 0x000fea0003800000 */
.L_x_9528:
[----:B------:R1:W5:Y:S01]  /*2d40*/  LDG.E R22, desc[UR36][R4.64] ;  /* 0x0000002404167981 */ /* 0x000362000c1e1900 */
[----:B------:R-:W-:-:S07]  /*2d50*/  IMAD.MOV.U32 R23, RZ, RZ, RZ ;  /* 0x000000ffff177224 */ /* 0x000fce00078e00ff */
.L_x_9505:
[----:B------:R-:W-:-:S07]  /*2d60*/  VIADD R33, R33, 0x80 ;  /* 0x0000008021217836 */ /* 0x000fce0000000000 */
.L_x_9499:
[----:B------:R-:W-:Y:S05]  /*2d70*/  BSYNC.RECONVERGENT B6 ;  /* 0x0000000000067941 */ /* 0x000fea0003800200 */
.L_x_9498:
        /* <DEDUP_REMOVED lines=24> */
.L_x_9538:
[----:B------:R0:W5:Y:S01]  /*2f00*/  LDG.E.U8 R24, desc[UR36][R4.64] ;  /* 0x0000002404187981 */ /* 0x000162000c1e1100 */
[----:B------:R-:W-:Y:S01]  /*2f10*/  IMAD.MOV.U32 R25, RZ, RZ, RZ ;  /* 0x000000ffff197224 */ /* 0x000fe200078e00ff */
[----:B------:R-:W-:Y:S06]  /*2f20*/  BRA `(.L_x_9534) ;  /* 0x0000000c00407947 */ /* 0x000fec0003800000 */
.L_x_9537:
        /* <DEDUP_REMOVED lines=8> */
.L_x_9541:
[----:B------:R-:W2:Y:S02]  /*2fb0*/  LDG.E R24, desc[UR36][R4.64] ;  /* 0x0000002404187981 */ /* 0x000ea4000c1e1900 */
[----:B--2---:R-:W-:Y:S01]  /*2fc0*/  SHF.R.S32.HI R25, RZ, 0x1f, R24 ;  /* 0x0000001fff197819 */ /* 0x004fe20000011418 */
[----:B------:R-:W-:Y:S06]  /*2fd0*/  BRA `(.L_x_9534) ;  /* 0x0000000c00147947 */ /* 0x000fec0003800000 */
.L_x_9540:
[----:B------:R-:W2:Y:S02]  /*2fe0*/  LDG.E.S16 R24, desc[UR36][R4.64] ;  /* 0x0000002404187981 */ /* 0x000ea4000c1e1700 */
[----:B--2---:R-:W-:Y:S01]  /*2ff0*/  SHF.R.S32.HI R25, RZ, 0x1f, R24 ;  /* 0x0000001fff197819 */ /* 0x004fe20000011418 */
[----:B------:R-:W-:Y:S06]  /*3000*/  BRA `(.L_x_9534) ;  /* 0x0000000c00087947 */ /* 0x000fec0003800000 */
.L_x_9536:
        /* <DEDUP_REMOVED lines=9> */
.L_x_9543:
[----:B------:R-:W2:Y:S02]  /*30a0*/  LDG.E.U16 R4, desc[UR36][R4.64] ;  /* 0x0000002404047981 */ /* 0x000ea4000c1e1500 */
[----:B--2---:R-:W-:-:S06]  /*30b0*/  HADD2.F32 R24, -RZ, R4.H0_H0 ;  /* 0x20000004ff187230 */ /* 0x004fcc0000004100 */
[----:B------:R-:W0:Y:S02]  /*30c0*/  F2I.S64.TRUNC R24, R24 ;  /* 0x0000001800187311 */ /* 0x000e24000020d900 */
[----:B0-----:R-:W-:Y:S05]  /*30d0*/  BRA `(.L_x_9534) ;  /* 0x0000000800d47947 */ /* 0x001fea0003800000 */
.L_x_9542:
        /* <DEDUP_REMOVED lines=9> */
.L_x_9545:
[----:B------:R-:W2:Y:S02]  /*3170*/  LDG.E.U16 R4, desc[UR36][R4.64] ;  /* 0x0000002404047981 */ /* 0x000ea4000c1e1500 */
[----:B--2---:R-:W-:-:S06]  /*3180*/  HADD2.F32 R24, -RZ, R4.H0_H0 ;  /* 0x20000004ff187230 */ /* 0x004fcc0000004100 */
[----:B------:R-:W0:Y:S02]  /*3190*/  F2I.S64.TRUNC R24, R24 ;  /* 0x0000001800187311 */ /* 0x000e24000020d900 */
[----:B0-----:R-:W-:Y:S05]  /*31a0*/  BRA `(.L_x_9534) ;  /* 0x0000000800a07947 */ /* 0x001fea0003800000 */
.L_x_9544:
[----:B------:R-:W2:Y:S02]  /*31b0*/  LDG.E.64 R4, desc[UR36][R4.64] ;  /* 0x0000002404047981 */ /* 0x000ea4000c1e1b00 */
[----:B--2---:R0:W1:Y:S02]  /*31c0*/  F2I.S64.F64.TRUNC R24, R4 ;  /* 0x0000000400187311 */ /* 0x004064000030d900 */
[----:B01----:R-:W-:Y:S05]  /*31d0*/  BRA `(.L_x_9534) ;  /* 0x0000000800947947 */ /* 0x003fea0003800000 */
.L_x_9535:
        /* <DEDUP_REMOVED lines=13> */
.L_x_9548:
[----:B------:R-:W2:Y:S02]  /*32b0*/  LDG.E.64 R4, desc[UR36][R4.64] ;  /* 0x0000002404047981 */ /* 0x000ea4000c1e1b00 */
[----:B--2---:R0:W1:Y:S02]  /*32c0*/  F2I.S64.F64.TRUNC R24, R4 ;  /* 0x0000000400187311 */ /* 0x004064000030d900 */
[----:B01----:R-:W-:Y:S05]  /*32d0*/  BRA `(.L_x_9534) ;  /* 0x0000000800547947 */ /* 0x003fea0003800000 */
.L_x_9547:
        /* <DEDUP_REMOVED lines=26> */
.L_x_9550:
        /* <DEDUP_REMOVED lines=14> */
.L_x_9549:
[----:B------:R-:W2:Y:S02]  /*3560*/  LDG.E.U16 R24, desc[UR36][R4.64] ;  /* 0x0000002404187981 */ /* 0x000ea4000c1e1500 */
[----:B--2---:R-:W-:-:S06]  /*3570*/  IMAD.U32 R24, R24, 0x10000, RZ ;  /* 0x0001000018187824 */ /* 0x004fcc00078e00ff */
[----:B------:R-:W0:Y:S02]  /*3580*/  F2I.S64.TRUNC R24, R24 ;  /* 0x0000001800187311 */ /* 0x000e24000020d900 */
[----:B0-----:R-:W-:Y:S05]  /*3590*/  BRA `(.L_x_9534) ;  /* 0x0000000400a47947 */ /* 0x001fea0003800000 */
.L_x_9546:
        /* <DEDUP_REMOVED lines=11> */
.L_x_9553:
        /* <DEDUP_REMOVED lines=21> */
.L_x_9557:
[----:B------:R-:W-:Y:S05]  /*37a0*/  BSYNC.RECONVERGENT B1 ;  /* 0x0000000000017941 */ /* 0x000fea0003800200 */
.L_x_9556:
[----:B------:R-:W-:Y:S01]  /*37b0*/  IMAD.SHL.U32 R0, R0, 0x100000, RZ ;  /* 0x0010000000007824 */ /* 0x000fe200078e00ff */
[----:B------:R-:W-:-:S04]  /*37c0*/  LEA R3, R3, 0x3b800000, 0x17 ;  /* 0x3b80000003037811 */ /* 0x000fc800078eb8ff */
[----:B------:R-:W-:-:S07]  /*37d0*/  LOP3.LUT R24, R3, R0, R7, 0xfe, !PT ;  /* 0x0000000003187212 */ /* 0x000fce00078efe07 */
.L_x_9555:
[----:B------:R-:W-:Y:S05]  /*37e0*/  BSYNC.RECONVERGENT B0 ;  /* 0x0000000000007941 */ /* 0x000fea0003800200 */
.L_x_9554:
[----:B------:R-:W0:Y:S02]  /*37f0*/  F2I.S64.TRUNC R24, R24 ;  /* 0x0000001800187311 */ /* 0x000e24000020d900 */
[----:B0-----:R-:W-:Y:S05]  /*3800*/  BRA `(.L_x_9534) ;  /* 0x0000000400087947 */ /* 0x001fea0003800000 */
.L_x_9552:
        /* <DEDUP_REMOVED lines=21> */
.L_x_9561:
[----:B------:R-:W-:Y:S05]  /*3960*/  BSYNC.RECONVERGENT B1 ;  /* 0x0000000000017941 */ /* 0x000fea0003800200 */
.L_x_9560:
[----:B------:R-:W-:Y:S01]  /*3970*/  IMAD.SHL.U32 R0, R0, 0x200000, RZ ;  /* 0x0020000000007824 */ /* 0x000fe200078e00ff */
[----:B------:R-:W-:-:S04]  /*3980*/  LEA R3, R3, 0x37800000, 0x17 ;  /* 0x3780000003037811 */ /* 0x000fc800078eb8ff */
[----:B------:R-:W-:-:S07]  /*3990*/  LOP3.LUT R24, R3, R0, R7, 0xfe, !PT ;  /* 0x0000000003187212 */ /* 0x000fce00078efe07 */
.L_x_9559:
[----:B------:R-:W-:Y:S05]  /*39a0*/  BSYNC.RECONVERGENT B0 ;  /* 0x0000000000007941 */ /* 0x000fea0003800200 */
.L_x_9558:
[----:B------:R-:W0:Y:S02]  /*39b0*/  F2I.S64.TRUNC R24, R24 ;  /* 0x0000001800187311 */ /* 0x000e24000020d900 */
[----:B0-----:R-:W-:Y:S05]  /*39c0*/  BRA `(.L_x_9534) ;  /* 0x0000000000987947 */ /* 0x001fea0003800000 */
.L_x_9551:
        /* <DEDUP_REMOVED lines=14> */
.L_x_9565:
[----:B------:R-:W-:Y:S05]  /*3ab0*/  BSYNC.RECONVERGENT B0 ;  /* 0x0000000000007941 */ /* 0x000fea0003800200 */
.L_x_9564:
[----:B------:R-:W0:Y:S02]  /*3ac0*/  F2I.S64.TRUNC R24, R24 ;  /* 0x0000001800187311 */ /* 0x000e24000020d900 */
[----:B0-----:R-:W-:Y:S05]  /*3ad0*/  BRA `(.L_x_9534) ;  /* 0x0000000000547947 */ /* 0x001fea0003800000 */
.L_x_9539:
        /* <DEDUP_REMOVED lines=16> */
.L_x_9566:
[----:B------:R-:W-:Y:S05]  /*3be0*/  BRA `(.L_x_9534) ;  /* 0x0000000000107947 */ /* 0x000fea0003800000 */
.L_x_9563:
[----:B------:R0:W5:Y:S01]  /*3bf0*/  LDG.E.64 R24, desc[UR36][R4.64] ;  /* 0x0000002404187981 */ /* 0x000162000c1e1b00 */
[----:B------:R-:W-:Y:S05]  /*3c00*/  BRA `(.L_x_9534) ;  /* 0x0000000000087947 */ /* 0x000fea0003800000 */
.L_x_9562:
[----:B------:R0:W5:Y:S01]  /*3c10*/  LDG.E R24, desc[UR36][R4.64] ;  /* 0x0000002404187981 */ /* 0x000162000c1e1900 */
[----:B------:R-:W-:-:S07]  /*3c20*/  IMAD.MOV.U32 R25, RZ, RZ, RZ ;  /* 0x000000ffff197224 */ /* 0x000fce00078e00ff */
.L_x_9534:
[----:B------:R-:W-:Y:S05]  /*3c30*/  BSYNC.RECONVERGENT B6 ;  /* 0x0000000000067941 */ /* 0x000fea0003800200 */
.L_x_9533:
        /* <DEDUP_REMOVED lines=29> */
.L_x_9574:
        /* <DEDUP_REMOVED lines=26> */
.L_x_9573:
[----:B------:R-:W-:Y:S01]  /*3fb0*/  BSSY.RECONVERGENT B2, `(.L_x_9575) ;  /* 0x000001d000027945 */ /* 0x000fe20003800200 */
[----:B------:R-:W-:Y:S02]  /*3fc0*/  IMAD.MOV.U32 R13, RZ, RZ, R30 ;  /* 0x000000ffff0d7224 */ /* 0x000fe400078e001e */
[----:B------:R-:W-:-:S07]  /*3fd0*/  IMAD.MOV.U32 R20, RZ, RZ, R21 ;  /* 0x000000ffff147224 */ /* 0x000fce00078e0015 */
.L_x_9576:
        /* <DEDUP_REMOVED lines=27> */
.L_x_9575:
        /* <DEDUP_REMOVED lines=19> */
.L_x_9572:
[----:B------:R-:W-:Y:S05]  /*42c0*/  BSYNC.RECONVERGENT B1 ;  /* 0x0000000000017941 */ /* 0x000fea0003800200 */
.L_x_9571:
        /* <DEDUP_REMOVED lines=15> */
.L_x_9580:
        /* <DEDUP_REMOVED lines=26> */
.L_x_9579:
[----:B------:R-:W-:Y:S01]  /*4560*/  BSSY.RECONVERGENT B2, `(.L_x_9581) ;  /* 0x000001d000027945 */ /* 0x000fe20003800200 */
[----:B------:R-:W-:Y:S02]  /*4570*/  IMAD.MOV.U32 R13, RZ, RZ, R20 ;  /* 0x000000ffff0d7224 */ /* 0x000fe400078e0014 */
[----:B------:R-:W-:-:S07]  /*4580*/  IMAD.MOV.U32 R16, RZ, RZ, R17 ;  /* 0x000000ffff107224 */ /* 0x000fce00078e0011 */
.L_x_9582:
        /* <DEDUP_REMOVED lines=27> */
.L_x_9581:
        /* <DEDUP_REMOVED lines=19> */
.L_x_9578:
[----:B------:R-:W-:Y:S05]  /*4870*/  BSYNC.RECONVERGENT B1 ;  /* 0x0000000000017941 */ /* 0x000fea0003800200 */
.L_x_9577:
        /* <DEDUP_REMOVED lines=15> */
.L_x_9586:
        /* <DEDUP_REMOVED lines=26> */
.L_x_9585:
[----:B------:R-:W-:Y:S01]  /*4b10*/  BSSY.RECONVERGENT B2, `(.L_x_9587) ;  /* 0x000001e000027945 */ /* 0x000fe20003800200 */
[----:B------:R-:W-:Y:S02]  /*4b20*/  IMAD.MOV.U32 R13, RZ, RZ, R18 ;  /* 0x000000ffff0d7224 */ /* 0x000fe400078e0012 */
[--C-:B------:R-:W-:Y:S02]  /*4b30*/  IMAD.MOV.U32 R15, RZ, RZ, R17.reuse ;  /* 0x000000ffff0f7224 */ /* 0x100fe400078e0011 */
[----:B------:R-:W-:-:S07]  /*4b40*/  IMAD.MOV.U32 R14, RZ, RZ, R17 ;  /* 0x000000ffff0e7224 */ /* 0x000fce00078e0011 */
.L_x_9588:
        /* <DEDUP_REMOVED lines=27> */
.L_x_9587:
        /* <DEDUP_REMOVED lines=19> */
.L_x_9584:
[----:B------:R-:W-:Y:S05]  /*4e30*/  BSYNC.RECONVERGENT B1 ;  /* 0x0000000000017941 */ /* 0x000fea0003800200 */
.L_x_9583:
        /* <DEDUP_REMOVED lines=13> */
.L_x_9591:
        /* <DEDUP_REMOVED lines=26> */
.L_x_9590:
[----:B------:R-:W-:Y:S01]  /*50b0*/  BSSY.RECONVERGENT B1, `(.L_x_9592) ;  /* 0x000001d000017945 */ /* 0x000fe20003800200 */
[----:B------:R-:W-:Y:S02]  /*50c0*/  IMAD.MOV.U32 R12, RZ, RZ, R16 ;  /* 0x000000ffff0c7224 */ /* 0x000fe400078e0010 */
[----:B------:R-:W-:-:S07]  /*50d0*/  IMAD.MOV.U32 R13, RZ, RZ, R17 ;  /* 0x000000ffff0d7224 */ /* 0x000fce00078e0011 */
.L_x_9593:
        /* <DEDUP_REMOVED lines=27> */
.L_x_9592:
        /* <DEDUP_REMOVED lines=20> */
.L_x_9570:
        /* <DEDUP_REMOVED lines=19> */
.L_x_9595:
[----:B------:R-:W-:Y:S05]  /*5500*/  BSYNC.RECONVERGENT B1 ;  /* 0x0000000000017941 */ /* 0x000fea0003800200 */
.L_x_9594:
        /* <DEDUP_REMOVED lines=12> */
.L_x_9597:
[----:B------:R-:W-:Y:S05]  /*55d0*/  BSYNC.RECONVERGENT B1 ;  /* 0x0000000000017941 */ /* 0x000fea0003800200 */
.L_x_9596:
        /* <DEDUP_REMOVED lines=12> */
.L_x_9599:
[----:B------:R-:W-:Y:S05]  /*56a0*/  BSYNC.RECONVERGENT B1 ;  /* 0x0000000000017941 */ /* 0x000fea0003800200 */
.L_x_9598:
        /* <DEDUP_REMOVED lines=12> */
.L_x_9569:
        /* <DEDUP_REMOVED lines=35> */
.L_x_9604:
        /* <DEDUP_REMOVED lines=73> */
.L_x_9603:
        /* <DEDUP_REMOVED lines=58> */
.L_x_9605:
        /* <DEDUP_REMOVED lines=40> */
.L_x_9606:
        /* <DEDUP_REMOVED lines=21> */
.L_x_9602:
        /* <DEDUP_REMOVED lines=16> */
.L_x_9608:
        /* <DEDUP_REMOVED lines=27> */
.L_x_9607:
        /* <DEDUP_REMOVED lines=10> */
.L_x_9610:
        /* <DEDUP_REMOVED lines=27> */
.L_x_9609:
        /* <DEDUP_REMOVED lines=19> */
.L_x_9601:
[----:B------:R-:W-:Y:S05]  /*6bd0*/  BSYNC.RECONVERGENT B1 ;  /* 0x0000000000017941 */ /* 0x000fea0003800200 */
.L_x_9600:
        /* <DEDUP_REMOVED lines=38> */
.L_x_9615:
        /* <DEDUP_REMOVED lines=74> */
.L_x_9614:
        /* <DEDUP_REMOVED lines=57> */
.L_x_9616:
        /* <DEDUP_REMOVED lines=40> */
.L_x_9617:
        /* <DEDUP_REMOVED lines=21> */
.L_x_9613:
        /* <DEDUP_REMOVED lines=16> */
.L_x_9619:
        /* <DEDUP_REMOVED lines=27> */
.L_x_9618:
[----:B------:R-:W-:Y:S05]  /*7cf0*/  @!P0 BRA `(.L_x_9620) ;  /* 0x0000000000848947 */ /* 0x000fea0003800000 */
[----:B------:R-:W0:Y:S01]  /*7d00*/  LDCU.64 UR4, c[0x0][0x3c0] ;  /* 0x00007800ff0477ac */ /* 0x000e220008000a00 */
[----:B------:R-:W-:Y:S01]  /*7d10*/  BSSY.RECONVERGENT B2, `(.L_x_9620) ;  /* 0x000001f000027945 */ /* 0x000fe20003800200 */
[----:B------:R-:W-:Y:S02]  /*7d20*/  IMAD.MOV.U32 R32, RZ, RZ, R12 ;  /* 0x000000ffff207224 */ /* 0x000fe400078e000c */
[----:B------:R-:W-:Y:S02]  /*7d30*/  IMAD.MOV.U32 R33, RZ, RZ, R3 ;  /* 0x000000ffff217224 */ /* 0x000fe400078e0003 */
[----:B0-----:R-:W-:Y:S02]  /*7d40*/  IMAD.U32 R34, RZ, RZ, UR4 ;  /* 0x00000004ff227e24 */ /* 0x001fe4000f8e00ff */
[----:B------:R-:W-:-:S07]  /*7d50*/  IMAD.U32 R35, RZ, RZ, UR5 ;  /* 0x00000005ff237e24 */ /* 0x000fce000f8e00ff */
.L_x_9621:
        /* <DEDUP_REMOVED lines=27> */
.L_x_9620:
        /* <DEDUP_REMOVED lines=19> */
.L_x_9612:
[----:B------:R-:W-:Y:S05]  /*8040*/  BSYNC.RECONVERGENT B1 ;  /* 0x0000000000017941 */ /* 0x000fea0003800200 */
.L_x_9611:
        /* <DEDUP_REMOVED lines=40> */
.L_x_9626:
        /* <DEDUP_REMOVED lines=74> */
.L_x_9625:
        /* <DEDUP_REMOVED lines=56> */
.L_x_9627:
        /* <DEDUP_REMOVED lines=38> */
.L_x_9628:
        /* <DEDUP_REMOVED lines=18> */
.L_x_9624:
        /* <DEDUP_REMOVED lines=16> */
.L_x_9630:
        /* <DEDUP_REMOVED lines=27> */
.L_x_9629:
[----:B------:R-:W-:Y:S05]  /*9120*/  @!P0 BRA `(.L_x_9631) ;  /* 0x0000000000848947 */ /* 0x000fea0003800000 */
[----:B------:R-:W0:Y:S01]  /*9130*/  LDCU.64 UR4, c[0x0][0x3c0] ;  /* 0x00007800ff0477ac */ /* 0x000e220008000a00 */
[----:B------:R-:W-:Y:S01]  /*9140*/  BSSY.RECONVERGENT B2, `(.L_x_9631) ;  /* 0x000001f000027945 */ /* 0x000fe20003800200 */
[----:B------:R-:W-:Y:S02]  /*9150*/  IMAD.MOV.U32 R30, RZ, RZ, R16 ;  /* 0x000000ffff1e7224 */ /* 0x000fe400078e0010 */
[----:B------:R-:W-:Y:S02]  /*9160*/  IMAD.MOV.U32 R32, RZ, RZ, R12 ;  /* 0x000000ffff207224 */ /* 0x000fe400078e000c */
[----:B0-----:R-:W-:Y:S02]  /*9170*/  IMAD.U32 R34, RZ, RZ, UR4 ;  /* 0x00000004ff227e24 */ /* 0x001fe4000f8e00ff */
[----:B------:R-:W-:-:S07]  /*9180*/  IMAD.U32 R35, RZ, RZ, UR5 ;  /* 0x00000005ff237e24 */ /* 0x000fce000f8e00ff */
.L_x_9632:
        /* <DEDUP_REMOVED lines=27> */
.L_x_9631:
        /* <DEDUP_REMOVED lines=19> */
.L_x_9623:
[----:B------:R-:W-:Y:S05]  /*9470*/  BSYNC.RECONVERGENT B1 ;  /* 0x0000000000017941 */ /* 0x000fea0003800200 */
.L_x_9622:
        /* <DEDUP_REMOVED lines=38> */
.L_x_9635:
        /* <DEDUP_REMOVED lines=72> */
.L_x_9634:
        /* <DEDUP_REMOVED lines=53> */
.L_x_9636:
        /* <DEDUP_REMOVED lines=35> */
.L_x_9637:
        /* <DEDUP_REMOVED lines=18> */
.L_x_9633:
        /* <DEDUP_REMOVED lines=16> */
.L_x_9639:
        /* <DEDUP_REMOVED lines=27> */
.L_x_9638:
[----:B------:R-:W-:Y:S05]  /*a4b0*/  @!P0 BRA `(.L_x_9640) ;  /* 0x0000000000708947 */ /* 0x000fea0003800000 */
[----:B------:R-:W-:Y:S01]  /*a4c0*/  BSSY.RECONVERGENT B1, `(.L_x_9640) ;  /* 0x000001b000017945 */ /* 0x000fe20003800200 */
.L_x_9641:
        /* <DEDUP_REMOVED lines=27> */
.L_x_9640:
        /* <DEDUP_REMOVED lines=20> */
.L_x_9568:
        /* <DEDUP_REMOVED lines=25> */
.L_x_9646:
        /* <DEDUP_REMOVED lines=27> */
.L_x_9645:
[----:B------:R-:W-:Y:S01]  /*ab00*/  BSSY.RECONVERGENT B2, `(.L_x_9647) ;  /* 0x0000021000027945 */ /* 0x000fe20003800200 */
[----:B------:R-:W-:Y:S02]  /*ab10*/  IMAD.MOV.U32 R37, RZ, RZ, R38 ;  /* 0x000000ffff257224 */ /* 0x000fe400078e0026 */
[----:B------:R-:W-:Y:S02]  /*ab20*/  IMAD.MOV.U32 R36, RZ, RZ, R17 ;  /* 0x000000ffff247224 */ /* 0x000fe400078e0011 */
[--C-:B------:R-:W-:Y:S02]  /*ab30*/  IMAD.MOV.U32 R34, RZ, RZ, R15.reuse ;  /* 0x000000ffff227224 */ /* 0x100fe400078e000f */
[----:B------:R-:W-:Y:S02]  /*ab40*/  IMAD.MOV.U32 R32, RZ, RZ, R15 ;  /* 0x000000ffff207224 */ /* 0x000fe400078e000f */
[--C-:B------:R-:W-:Y:S02]  /*ab50*/  IMAD.MOV.U32 R35, RZ, RZ, R14.reuse ;  /* 0x000000ffff237224 */ /* 0x100fe400078e000e */
[----:B------:R-:W-:-:S07]  /*ab60*/  IMAD.MOV.U32 R33, RZ, RZ, R14 ;  /* 0x000000ffff217224 */ /* 0x000fce00078e000e */
.L_x_9648:
        /* <DEDUP_REMOVED lines=27> */
.L_x_9647:
        /* <DEDUP_REMOVED lines=17> */
.L_x_9644:
[----:B------:R-:W-:Y:S05]  /*ae30*/  BSYNC.RECONVERGENT B1 ;  /* 0x0000000000017941 */ /* 0x000fea0003800200 */
.L_x_9643:
        /* <DEDUP_REMOVED lines=20> */
.L_x_9652:
        /* <DEDUP_REMOVED lines=27> */
.L_x_9651:
[----:B------:R-:W-:Y:S01]  /*b130*/  BSSY.RECONVERGENT B2, `(.L_x_9653) ;  /* 0x0000020000027945 */ /* 0x000fe20003800200 */
[----:B------:R-:W-:Y:S02]  /*b140*/  IMAD.MOV.U32 R32, RZ, RZ, R35 ;  /* 0x000000ffff207224 */ /* 0x000fe400078e0023 */
[--C-:B------:R-:W-:Y:S02]  /*b150*/  IMAD.MOV.U32 R33, RZ, RZ, R36.reuse ;  /* 0x000000ffff217224 */ /* 0x100fe400078e0024 */
[----:B------:R-:W-:Y:S02]  /*b160*/  IMAD.MOV.U32 R21, RZ, RZ, R36 ;  /* 0x000000ffff157224 */ /* 0x000fe400078e0024 */
[--C-:B------:R-:W-:Y:S02]  /*b170*/  IMAD.MOV.U32 R35, RZ, RZ, R14.reuse ;  /* 0x000000ffff237224 */ /* 0x100fe400078e000e */
[----:B------:R-:W-:-:S07]  /*b180*/  IMAD.MOV.U32 R30, RZ, RZ, R14 ;  /* 0x000000ffff1e7224 */ /* 0x000fce00078e000e */
.L_x_9654:
        /* <DEDUP_REMOVED lines=27> */
.L_x_9653:
        /* <DEDUP_REMOVED lines=17> */
.L_x_9650:
[----:B------:R-:W-:Y:S05]  /*b450*/  BSYNC.RECONVERGENT B1 ;  /* 0x0000000000017941 */ /* 0x000fea0003800200 */
.L_x_9649:
        /* <DEDUP_REMOVED lines=20> */
.L_x_9658:
        /* <DEDUP_REMOVED lines=27> */
.L_x_9657:
[----:B------:R-:W-:Y:S01]  /*b750*/  BSSY.RECONVERGENT B2, `(.L_x_9659) ;  /* 0x000001f000027945 */ /* 0x000fe20003800200 */
[--C-:B------:R-:W-:Y:S02]  /*b760*/  IMAD.MOV.U32 R21, RZ, RZ, R34.reuse ;  /* 0x000000ffff157224 */ /* 0x100fe400078e0022 */
[----:B------:R-:W-:Y:S02]  /*b770*/  IMAD.MOV.U32 R20, RZ, RZ, R34 ;  /* 0x000000ffff147224 */ /* 0x000fe400078e0022 */
[--C-:B------:R-:W-:Y:S02]  /*b780*/  IMAD.MOV.U32 R23, RZ, RZ, R35.reuse ;  /* 0x000000ffff177224 */ /* 0x100fe400078e0023 */
[----:B------:R-:W-:-:S07]  /*b790*/  IMAD.MOV.U32 R30, RZ, RZ, R35 ;  /* 0x000000ffff1e7224 */ /* 0x000fce00078e0023 */
.L_x_9660:
        /* <DEDUP_REMOVED lines=27> */
.L_x_9659:
        /* <DEDUP_REMOVED lines=17> */
.L_x_9656:
[----:B------:R-:W-:Y:S05]  /*ba60*/  BSYNC.RECONVERGENT B1 ;  /* 0x0000000000017941 */ /* 0x000fea0003800200 */
.L_x_9655:
        /* <DEDUP_REMOVED lines=18> */
.L_x_9662:
        /* <DEDUP_REMOVED lines=27> */
.L_x_9661:
[----:B------:R-:W-:Y:S01]  /*bd40*/  BSSY.RECONVERGENT B1, `(.L_x_9663) ;  /* 0x000001d000017945 */ /* 0x000fe20003800200 */
[----:B------:R-:W-:Y:S02]  /*bd50*/  IMAD.MOV.U32 R11, RZ, RZ, R21 ;  /* 0x000000ffff0b7224 */ /* 0x000fe400078e0015 */
[----:B------:R-:W-:-:S07]  /*bd60*/  IMAD.MOV.U32 R13, RZ, RZ, R22 ;  /* 0x000000ffff0d7224 */ /* 0x000fce00078e0016 */
.L_x_9664:
        /* <DEDUP_REMOVED lines=27> */
.L_x_9663:
        /* <DEDUP_REMOVED lines=18> */
.L_x_9642:
        /* <DEDUP_REMOVED lines=19> */
.L_x_9666:
[----:B------:R-:W-:Y:S05]  /*c170*/  BSYNC.RECONVERGENT B1 ;  /* 0x0000000000017941 */ /* 0x000fea0003800200 */
.L_x_9665:
        /* <DEDUP_REMOVED lines=12> */
.L_x_9668:
[----:B------:R-:W-:Y:S05]  /*c240*/  BSYNC.RECONVERGENT B1 ;  /* 0x0000000000017941 */ /* 0x000fea0003800200 */
.L_x_9667:
        /* <DEDUP_REMOVED lines=12> */
.L_x_9670:
[----:B------:R-:W-:Y:S05]  /*c310*/  BSYNC.RECONVERGENT B1 ;  /* 0x0000000000017941 */ /* 0x000fea0003800200 */
.L_x_9669:
        /* <DEDUP_REMOVED lines=11> */
.L_x_9589:
[----:B------:R-:W-:Y:S05]  /*c3d0*/  BSYNC.RECONVERGENT B0 ;  /* 0x0000000000007941 */ /* 0x000fea0003800200 */
.L_x_9567:
        /* <DEDUP_REMOVED lines=27> */
.L_x_9677:
[----:B------:R0:W-:Y:S01]  /*c590*/  STG.E.U8 desc[UR36][R4.64], RZ ;  /* 0x000000ff04007986 */ /* 0x0001e2000c101124 */
[----:B------:R-:W-:Y:S05]  /*c5a0*/  BRA `(.L_x_9679) ;  /* 0x0000000400907947 */ /* 0x000fea0003800000 */
.L_x_9676:
        /* <DEDUP_REMOVED lines=8> */
.L_x_9681:
[----:B------:R0:W-:Y:S01]  /*c630*/  STG.E desc[UR36][R4.64], RZ ;  /* 0x000000ff04007986 */ /* 0x0001e2000c101924 */
[----:B------:R-:W-:Y:S05]  /*c640*/  BRA `(.L_x_9679) ;  /* 0x0000000400687947 */ /* 0x000fea0003800000 */
.L_x_9680:
[----:B------:R0:W-:Y:S01]  /*c650*/  STG.E.U16 desc[UR36][R4.64], RZ ;  /* 0x000000ff04007986 */ /* 0x0001e2000c101524 */
[----:B------:R-:W-:Y:S05]  /*c660*/  BRA `(.L_x_9679) ;  /* 0x0000000400607947 */ /* 0x000fea0003800000 */
.L_x_9675:
        /* <DEDUP_REMOVED lines=8> */
.L_x_9683:
[----:B------:R0:W-:Y:S01]  /*c6f0*/  STG.E.U16 desc[UR36][R4.64], RZ ;  /* 0x000000ff04007986 */ /* 0x0001e2000c101524 */
[----:B------:R-:W-:Y:S05]  /*c700*/  BRA `(.L_x_9679) ;  /* 0x0000000400387947 */ /* 0x000fea0003800000 */
.L_x_9682:
        /* <DEDUP_REMOVED lines=8> */
.L_x_9685:
[----:B------:R0:W-:Y:S01]  /*c790*/  STG.E desc[UR36][R4.64], RZ ;  /* 0x000000ff04007986 */ /* 0x0001e2000c101924 */
[----:B------:R-:W-:Y:S05]  /*c7a0*/  BRA `(.L_x_9679) ;  /* 0x0000000400107947 */ /* 0x000fea0003800000 */
.L_x_9684:
[----:B------:R0:W-:Y:S01]  /*c7b0*/  STG.E.64 desc[UR36][R4.64], RZ ;  /* 0x000000ff04007986 */ /* 0x0001e2000c101b24 */
[----:B------:R-:W-:Y:S05]  /*c7c0*/  BRA `(.L_x_9679) ;  /* 0x0000000400087947 */ /* 0x000fea0003800000 */
.L_x_9674:
        /* <DEDUP_REMOVED lines=10> */
.L_x_9688:
[----:B------:R0:W-:Y:S01]  /*c870*/  STG.E.128 desc[UR36][R4.64], RZ ;  /* 0x000000ff04007986 */ /* 0x0001e2000c101d24 */
[----:B------:R-:W-:Y:S05]  /*c880*/  BRA `(.L_x_9679) ;  /* 0x0000000000d87947 */ /* 0x000fea0003800000 */
.L_x_9687:
        /* <DEDUP_REMOVED lines=8> */
.L_x_9690:
[----:B------:R0:W-:Y:S01]  /*c910*/  STG.E.U8 desc[UR36][R4.64], RZ ;  /* 0x000000ff04007986 */ /* 0x0001e2000c101124 */
[----:B------:R-:W-:Y:S05]  /*c920*/  BRA `(.L_x_9679) ;  /* 0x0000000000b07947 */ /* 0x000fea0003800000 */
.L_x_9689:
[----:B------:R0:W-:Y:S01]  /*c930*/  STG.E.U16 desc[UR36][R4.64], RZ ;  /* 0x000000ff04007986 */ /* 0x0001e2000c101524 */
[----:B------:R-:W-:Y:S05]  /*c940*/  BRA `(.L_x_9679) ;  /* 0x0000000000a87947 */ /* 0x000fea0003800000 */
.L_x_9686:
        /* <DEDUP_REMOVED lines=10> */
.L_x_9693:
[----:B------:R3:W-:Y:S01]  /*c9f0*/  STG.E.U8 desc[UR36][R4.64], RZ ;  /* 0x000000ff04007986 */ /* 0x0007e2000c101124 */
[----:B------:R-:W-:Y:S05]  /*ca00*/  BRA `(.L_x_9679) ;  /* 0x0000000000787947 */ /* 0x000fea0003800000 */
.L_x_9692:
[----:B------:R0:W-:Y:S01]  /*ca10*/  STG.E.U8 desc[UR36][R4.64], RZ ;  /* 0x000000ff04007986 */ /* 0x0001e2000c101124 */
[----:B------:R-:W-:Y:S05]  /*ca20*/  BRA `(.L_x_9679) ;  /* 0x0000000000707947 */ /* 0x000fea0003800000 */
.L_x_9691:
[----:B------:R-:W-:-:S13]  /*ca30*/  ISETP.NE.AND P0, PT, R0, 0x1c, PT ;  /* 0x0000001c0000780c */ /* 0x000fda0003f05270 */
[----:B------:R-:W-:Y:S05]  /*ca40*/  @!P0 BRA `(.L_x_9694) ;  /* 0x0000000000648947 */ /* 0x000fea0003800000 */
[----:B------:R-:W-:-:S13]  /*ca50*/  ISETP.NE.AND P0, PT, R0, 0x1d, PT ;  /* 0x0000001d0000780c */ /* 0x000fda0003f05270 */
[----:B------:R-:W-:Y:S05]  /*ca60*/  @!P0 BRA `(.L_x_9695) ;  /* 0x0000000000548947 */ /* 0x000fea0003800000 */
[----:B------:R-:W-:-:S13]  /*ca70*/  ISETP.NE.AND P0, PT, R0, 0x2c, PT ;  /* 0x0000002c0000780c */ /* 0x000fda0003f05270 */
[----:B------:R-:W-:Y:S05]  /*ca80*/  @!P0 BRA `(.L_x_9696) ;  /* 0x0000000000448947 */ /* 0x000fea0003800000 */
.L_x_9678:
        /* <DEDUP_REMOVED lines=16> */
.L_x_9697:
[----:B------:R-:W-:Y:S05]  /*cb90*/  BRA `(.L_x_9679) ;  /* 0x0000000000147947 */ /* 0x000fea0003800000 */
.L_x_9696:
[----:B------:R2:W-:Y:S01]  /*cba0*/  STG.E.U8 desc[UR36][R4.64], RZ ;  /* 0x000000ff04007986 */ /* 0x0005e2000c101124 */
[----:B------:R-:W-:Y:S05]  /*cbb0*/  BRA `(.L_x_9679) ;  /* 0x00000000000c7947 */ /* 0x000fea0003800000 */
.L_x_9695:
[----:B------:R1:W-:Y:S01]  /*cbc0*/  STG.E.64 desc[UR36][R4.64], RZ ;  /* 0x000000ff04007986 */ /* 0x0003e2000c101b24 */
[----:B------:R-:W-:Y:S05]  /*cbd0*/  BRA `(.L_x_9679) ;  /* 0x0000000000047947 */ /* 0x000fea0003800000 */
.L_x_9694:
[----:B------:R0:W-:Y:S02]  /*cbe0*/  STG.E desc[UR36][R4.64], RZ ;  /* 0x000000ff04007986 */ /* 0x0001e4000c101924 */
.L_x_9679:
        /* <DEDUP_REMOVED lines=24> */
.L_x_9702:
[----:B------:R0:W-:Y:S01]  /*cd70*/  STG.E.U8 desc[UR36][R4.64], RZ ;  /* 0x000000ff04007986 */ /* 0x0001e2000c101124 */
[----:B------:R-:W-:Y:S05]  /*cd80*/  BRA `(.L_x_9704) ;  /* 0x00000004008c7947 */ /* 0x000fea0003800000 */
.L_x_9701:
        /* <DEDUP_REMOVED lines=8> */
.L_x_9706:
[----:B------:R0:W-:Y:S01]  /*ce10*/  STG.E desc[UR36][R4.64], RZ ;  /* 0x000000ff04007986 */ /* 0x0001e2000c101924 */
[----:B------:R-:W-:Y:S05]  /*ce20*/  BRA `(.L_x_9704) ;  /* 0x0000000400647947 */ /* 0x000fea0003800000 */
.L_x_9705:
[----:B------:R0:W-:Y:S01]  /*ce30*/  STG.E.U16 desc[UR36][R4.64], RZ ;  /* 0x000000ff04007986 */ /* 0x0001e2000c101524 */
[----:B------:R-:W-:Y:S05]  /*ce40*/  BRA `(.L_x_9704) ;  /* 0x00000004005c7947 */ /* 0x000fea0003800000 */
.L_x_9700:
        /* <DEDUP_REMOVED lines=8> */
.L_x_9708:
[----:B------:R0:W-:Y:S01]  /*ced0*/  STG.E.U16 desc[UR36][R4.64], RZ ;  /* 0x000000ff04007986 */ /* 0x0001e2000c101524 */
[----:B------:R-:W-:Y:S05]  /*cee0*/  BRA `(.L_x_9704) ;  /* 0x0000000400347947 */ /* 0x000fea0003800000 */
.L_x_9707:
        /* <DEDUP_REMOVED lines=8> */
.L_x_9710:
[----:B------:R0:W-:Y:S01]  /*cf70*/  STG.E desc[UR36][R4.64], RZ ;  /* 0x000000ff04007986 */ /* 0x0001e2000c101924 */
[----:B------:R-:W-:Y:S05]  /*cf80*/  BRA `(.L_x_9704) ;  /* 0x00000004000c7947 */ /* 0x000fea0003800000 */
.L_x_9709:
[----:B------:R0:W-:Y:S01]  /*cf90*/  STG.E.64 desc[UR36][R4.64], RZ ;  /* 0x000000ff04007986 */ /* 0x0001e2000c101b24 */
[----:B------:R-:W-:Y:S05]  /*cfa0*/  BRA `(.L_x_9704) ;  /* 0x0000000400047947 */ /* 0x000fea0003800000 */
.L_x_9699:
        /* <DEDUP_REMOVED lines=10> */
.L_x_9713:
[----:B------:R0:W-:Y:S01]  /*d050*/  STG.E.128 desc[UR36][R4.64], RZ ;  /* 0x000000ff04007986 */ /* 0x0001e2000c101d24 */
[----:B------:R-:W-:Y:S05]  /*d060*/  BRA `(.L_x_9704) ;  /* 0x0000000000d47947 */ /* 0x000fea0003800000 */
.L_x_9712:
        /* <DEDUP_REMOVED lines=8> */
.L_x_9715:
[----:B------:R0:W-:Y:S01]  /*d0f0*/  STG.E.U8 desc[UR36][R4.64], RZ ;  /* 0x000000ff04007986 */ /* 0x0001e2000c101124 */
[----:B------:R-:W-:Y:S05]  /*d100*/  BRA `(.L_x_9704) ;  /* 0x0000000000ac7947 */ /* 0x000fea0003800000 */
.L_x_9714:
[----:B------:R0:W-:Y:S01]  /*d110*/  STG.E.U16 desc[UR36][R4.64], RZ ;  /* 0x000000ff04007986 */ /* 0x0001e2000c101524 */
[----:B------:R-:W-:Y:S05]  /*d120*/  BRA `(.L_x_9704) ;  /* 0x0000000000a47947 */ /* 0x000fea0003800000 */
.L_x_9711:
        /* <DEDUP_REMOVED lines=10> */
.L_x_9718:
[----:B------:R4:W-:Y:S01]  /*d1d0*/  STG.E.U8 desc[UR36][R4.64], RZ ;  /* 0x000000ff04007986 */ /* 0x0009e2000c101124 */
[----:B------:R-:W-:Y:S05]  /*d1e0*/  BRA `(.L_x_9704) ;  /* 0x0000000000747947 */ /* 0x000fea0003800000 */
.L_x_9717:
[----:B------:R0:W-:Y:S01]  /*d1f0*/  STG.E.U8 desc[UR36][R4.64], RZ ;  /* 0x000000ff04007986 */ /* 0x0001e2000c101124 */
[----:B------:R-:W-:Y:S05]  /*d200*/  BRA `(.L_x_9704) ;  /* 0x00000000006c7947 */ /* 0x000fea0003800000 */
.L_x_9716:
[----:B------:R-:W-:-:S13]  /*d210*/  ISETP.NE.AND P0, PT, R0, 0x1c, PT ;  /* 0x0000001c0000780c */ /* 0x000fda0003f05270 */
[----:B------:R-:W-:Y:S05]  /*d220*/  @!P0 BRA `(.L_x_9719) ;  /* 0x0000000000608947 */ /* 0x000fea0003800000 */
[----:B------:R-:W-:-:S13]  /*d230*/  ISETP.NE.AND P0, PT, R0, 0x1d, PT ;  /* 0x0000001d0000780c */ /* 0x000fda0003f05270 */
[----:B------:R-:W-:Y:S05]  /*d240*/  @!P0 BRA `(.L_x_9720) ;  /* 0x0000000000508947 */ /* 0x000fea0003800000 */
[----:B------:R-:W-:-:S13]  /*d250*/  ISETP.NE.AND P0, PT, R0, 0x2c, PT ;  /* 0x0000002c0000780c */ /* 0x000fda0003f05270 */
[----:B------:R1:W-:Y:S01]  /*d260*/  @!P0 STG.E.U8 desc[UR36][R4.64], RZ ;  /* 0x000000ff04008986 */ /* 0x0003e2000c101124 */
[----:B------:R-:W-:Y:S05]  /*d270*/  @!P0 BRA `(.L_x_9704) ;  /* 0x0000000000508947 */ /* 0x000fea0003800000 */
.L_x_9703:
        /* <DEDUP_REMOVED lines=16> */
.L_x_9721:
[----:B------:R-:W-:Y:S05]  /*d380*/  BRA `(.L_x_9704) ;  /* 0x00000000000c7947 */ /* 0x000fea0003800000 */
.L_x_9720:
[----:B------:R2:W-:Y:S01]  /*d390*/  STG.E.64 desc[UR36][R4.64], RZ ;  /* 0x000000ff04007986 */ /* 0x0005e2000c101b24 */
[----:B------:R-:W-:Y:S05]  /*d3a0*/  BRA `(.L_x_9704) ;  /* 0x0000000000047947 */ /* 0x000fea0003800000 */
.L_x_9719:
[----:B------:R0:W-:Y:S02]  /*d3b0*/  STG.E desc[UR36][R4.64], RZ ;  /* 0x000000ff04007986 */ /* 0x0001e4000c101924 */
.L_x_9704:
[----:B------:R-:W-:-:S07]  /*d3c0*/  VIADD R31, R31, 0x80 ;  /* 0x000000801f1f7836 */ /* 0x000fce0000000000 */
.L_x_9673:
[----:B------:R-:W-:-:S13]  /*d3d0*/  ISETP.GE.AND P0, PT, R31, R16, PT ;  /* 0x000000101f00720c */ /* 0x000fda0003f06270 */
[----:B------:R-:W-:Y:S05]  /*d3e0*/  @P0 BREAK.RELIABLE B6 ;  /* 0x0000000000060942 */ /* 0x000fea0003800100 */
[----:B------:R-:W-:Y:S05]  /*d3f0*/  @P0 BRA `(.L_x_9698) ;  /* 0x0000000400ec0947 */ /* 0x000fea0003800000 */
[----:B------:R-:W-:Y:S05]  /*d400*/  BSYNC.RELIABLE B6 ;  /* 0x0000000000067941 */ /* 0x000fea0003800100 */
.L_x_9672:
        /* <DEDUP_REMOVED lines=20> */
.L_x_9725:
[----:B------:R0:W-:Y:S01]  /*d550*/  STG.E.U8 desc[UR36][R4.64], RZ ;  /* 0x000000ff04007986 */ /* 0x0001e2000c101124 */
[----:B------:R-:W-:Y:S05]  /*d560*/  BRA `(.L_x_9727) ;  /* 0x00000004008c7947 */ /* 0x000fea0003800000 */
.L_x_9724:
        /* <DEDUP_REMOVED lines=8> */
.L_x_9729:
[----:B------:R0:W-:Y:S01]  /*d5f0*/  STG.E desc[UR36][R4.64], RZ ;  /* 0x000000ff04007986 */ /* 0x0001e2000c101924 */
[----:B------:R-:W-:Y:S05]  /*d600*/  BRA `(.L_x_9727) ;  /* 0x0000000400647947 */ /* 0x000fea0003800000 */
.L_x_9728:
[----:B------:R0:W-:Y:S01]  /*d610*/  STG.E.U16 desc[UR36][R4.64], RZ ;  /* 0x000000ff04007986 */ /* 0x0001e2000c101524 */
[----:B------:R-:W-:Y:S05]  /*d620*/  BRA `(.L_x_9727) ;  /* 0x00000004005c7947 */ /* 0x000fea0003800000 */
.L_x_9723:
        /* <DEDUP_REMOVED lines=8> */
.L_x_9731:
[----:B------:R1:W-:Y:S01]  /*d6b0*/  STG.E.U16 desc[UR36][R4.64], RZ ;  /* 0x000000ff04007986 */ /* 0x0003e2000c101524 */
[----:B------:R-:W-:Y:S05]  /*d6c0*/  BRA `(.L_x_9727) ;  /* 0x0000000400347947 */ /* 0x000fea0003800000 */
.L_x_9730:
        /* <DEDUP_REMOVED lines=8> */
.L_x_9733:
[----:B------:R4:W-:Y:S01]  /*d750*/  STG.E desc[UR36][R4.64], RZ ;  /* 0x000000ff04007986 */ /* 0x0009e2000c101924 */
[----:B------:R-:W-:Y:S05]  /*d760*/  BRA `(.L_x_9727) ;  /* 0x00000004000c7947 */ /* 0x000fea0003800000 */
.L_x_9732:
[----:B------:R2:W-:Y:S01]  /*d770*/  STG.E.64 desc[UR36][R4.64], RZ ;  /* 0x000000ff04007986 */ /* 0x0005e2000c101b24 */
[----:B------:R-:W-:Y:S05]  /*d780*/  BRA `(.L_x_9727) ;  /* 0x0000000400047947 */ /* 0x000fea0003800000 */
.L_x_9722:
        /* <DEDUP_REMOVED lines=10> */
.L_x_9736:
[----:B------:R0:W-:Y:S01]  /*d830*/  STG.E.128 desc[UR36][R4.64], RZ ;  /* 0x000000ff04007986 */ /* 0x0001e2000c101d24 */
[----:B------:R-:W-:Y:S05]  /*d840*/  BRA `(.L_x_9727) ;  /* 0x0000000000d47947 */ /* 0x000fea0003800000 */
.L_x_9735:
        /* <DEDUP_REMOVED lines=8> */
.L_x_9738:
[----:B------:R0:W-:Y:S01]  /*d8d0*/  STG.E.U8 desc[UR36][R4.64], RZ ;  /* 0x000000ff04007986 */ /* 0x0001e2000c101124 */
[----:B------:R-:W-:Y:S05]  /*d8e0*/  BRA `(.L_x_9727) ;  /* 0x0000000000ac7947 */ /* 0x000fea0003800000 */
.L_x_9737:
[----:B------:R0:W-:Y:S01]  /*d8f0*/  STG.E.U16 desc[UR36][R4.64], RZ ;  /* 0x000000ff04007986 */ /* 0x0001e2000c101524 */
[----:B------:R-:W-:Y:S05]  /*d900*/  BRA `(.L_x_9727) ;  /* 0x0000000000a47947 */ /* 0x000fea0003800000 */
.L_x_9734:
        /* <DEDUP_REMOVED lines=10> */
.L_x_9741:
[----:B------:R0:W-:Y:S01]  /*d9b0*/  STG.E.U8 desc[UR36][R4.64], RZ ;  /* 0x000000ff04007986 */ /* 0x0001e2000c101124 */
[----:B------:R-:W-:Y:S05]  /*d9c0*/  BRA `(.L_x_9727) ;  /* 0x0000000000747947 */ /* 0x000fea0003800000 */
.L_x_9740:
[----:B------:R0:W-:Y:S01]  /*d9d0*/  STG.E.U8 desc[UR36][R4.64], RZ ;  /* 0x000000ff04007986 */ /* 0x0001e2000c101124 */
[----:B------:R-:W-:Y:S05]  /*d9e0*/  BRA `(.L_x_9727) ;  /* 0x00000000006c7947 */ /* 0x000fea0003800000 */
.L_x_9739:
[----:B------:R-:W-:-:S13]  /*d9f0*/  ISETP.NE.AND P0, PT, R0, 0x1c, PT ;  /* 0x0000001c0000780c */ /* 0x000fda0003f05270 */
[----:B------:R-:W-:Y:S05]  /*da00*/  @!P0 BRA `(.L_x_9742) ;  /* 0x0000000000608947 */ /* 0x000fea0003800000 */
[----:B------:R-:W-:-:S13]  /*da10*/  ISETP.NE.AND P0, PT, R0, 0x1d, PT ;  /* 0x0000001d0000780c */ /* 0x000fda0003f05270 */
[----:B------:R-:W-:Y:S05]  /*da20*/  @!P0 BRA `(.L_x_9743) ;  /* 0x0000000000508947 */ /* 0x000fea0003800000 */
[----:B------:R-:W-:-:S13]  /*da30*/  ISETP.NE.AND P0, PT, R0, 0x2c, PT ;  /* 0x0000002c0000780c */ /* 0x000fda0003f05270 */
[----:B------:R0:W-:Y:S01]  /*da40*/  @!P0 STG.E.U8 desc[UR36][R4.64], RZ ;  /* 0x000000ff04008986 */ /* 0x0001e2000c101124 */
[----:B------:R-:W-:Y:S05]  /*da50*/  @!P0 BRA `(.L_x_9727) ;  /* 0x0000000000508947 */ /* 0x000fea0003800000 */
.L_x_9726:
        /* <DEDUP_REMOVED lines=16> */
.L_x_9744:
[----:B------:R-:W-:Y:S05]  /*db60*/  BRA `(.L_x_9727) ;  /* 0x00000000000c7947 */ /* 0x000fea0003800000 */
.L_x_9743:
[----:B------:R0:W-:Y:S01]  /*db70*/  STG.E.64 desc[UR36][R4.64], RZ ;  /* 0x000000ff04007986 */ /* 0x0001e2000c101b24 */
[----:B------:R-:W-:Y:S05]  /*db80*/  BRA `(.L_x_9727) ;  /* 0x0000000000047947 */ /* 0x000fea0003800000 */
.L_x_9742:
[----:B------:R0:W-:Y:S02]  /*db90*/  STG.E desc[UR36][R4.64], RZ ;  /* 0x000000ff04007986 */ /* 0x0001e4000c101924 */
.L_x_9727:
[----:B------:R-:W-:-:S07]  /*dba0*/  VIADD R31, R31, 0x80 ;  /* 0x000000801f1f7836 */ /* 0x000fce0000000000 */
.L_x_9698:
[----:B------:R-:W-:Y:S05]  /*dbb0*/  BSYNC.RECONVERGENT B7 ;  /* 0x0000000000077941 */ /* 0x000fea0003800200 */
.L_x_9671:
        /* <DEDUP_REMOVED lines=21> */
.L_x_9748:
[----:B------:R-:W-:Y:S01]  /*dd10*/  STG.E.U8 desc[UR36][R2.64], RZ ;  /* 0x000000ff02007986 */ /* 0x000fe2000c101124 */
[----:B------:R-:W-:Y:S05]  /*dd20*/  EXIT ;  /* 0x000000000000794d */ /* 0x000fea0003800000 */
.L_x_9747:
        /* <DEDUP_REMOVED lines=8> */
.L_x_9751:
[----:B------:R-:W-:Y:S01]  /*ddb0*/  STG.E desc[UR36][R2.64], RZ ;  /* 0x000000ff02007986 */ /* 0x000fe2000c101924 */
[----:B------:R-:W-:Y:S05]  /*ddc0*/  EXIT ;  /* 0x000000000000794d */ /* 0x000fea0003800000 */
.L_x_9750:
[----:B------:R-:W-:Y:S01]  /*ddd0*/  STG.E.U16 desc[UR36][R2.64], RZ ;  /* 0x000000ff02007986 */ /* 0x000fe2000c101524 */
[----:B------:R-:W-:Y:S05]  /*dde0*/  EXIT ;  /* 0x000000000000794d */ /* 0x000fea0003800000 */
.L_x_9746:
        /* <DEDUP_REMOVED lines=8> */
.L_x_9753:
[----:B------:R-:W-:Y:S01]  /*de70*/  STG.E.U16 desc[UR36][R2.64], RZ ;  /* 0x000000ff02007986 */ /* 0x000fe2000c101524 */
[----:B------:R-:W-:Y:S05]  /*de80*/  EXIT ;  /* 0x000000000000794d */ /* 0x000fea0003800000 */
.L_x_9752:
        /* <DEDUP_REMOVED lines=8> */
.L_x_9755:
[----:B------:R-:W-:Y:S01]  /*df10*/  STG.E desc[UR36][R2.64], RZ ;  /* 0x000000ff02007986 */ /* 0x000fe2000c101924 */
[----:B------:R-:W-:Y:S05]  /*df20*/  EXIT ;  /* 0x000000000000794d */ /* 0x000fea0003800000 */
.L_x_9754:
[----:B------:R-:W-:Y:S01]  /*df30*/  STG.E.64 desc[UR36][R2.64], RZ ;  /* 0x000000ff02007986 */ /* 0x000fe2000c101b24 */
[----:B------:R-:W-:Y:S05]  /*df40*/  EXIT ;  /* 0x000000000000794d */ /* 0x000fea0003800000 */
.L_x_9745:
        /* <DEDUP_REMOVED lines=10> */
.L_x_9758:
[----:B------:R-:W-:Y:S01]  /*dff0*/  STG.E.128 desc[UR36][R2.64], RZ ;  /* 0x000000ff02007986 */ /* 0x000fe2000c101d24 */
[----:B------:R-:W-:Y:S05]  /*e000*/  EXIT ;  /* 0x000000000000794d */ /* 0x000fea0003800000 */
.L_x_9757:
        /* <DEDUP_REMOVED lines=8> */
.L_x_9760:
[----:B------:R-:W-:Y:S01]  /*e090*/  STG.E.U8 desc[UR36][R2.64], RZ ;  /* 0x000000ff02007986 */ /* 0x000fe2000c101124 */
[----:B------:R-:W-:Y:S05]  /*e0a0*/  EXIT ;  /* 0x000000000000794d */ /* 0x000fea0003800000 */
.L_x_9759:
[----:B------:R-:W-:Y:S01]  /*e0b0*/  STG.E.U16 desc[UR36][R2.64], RZ ;  /* 0x000000ff02007986 */ /* 0x000fe2000c101524 */
[----:B------:R-:W-:Y:S05]  /*e0c0*/  EXIT ;  /* 0x000000000000794d */ /* 0x000fea0003800000 */
.L_x_9756:
        /* <DEDUP_REMOVED lines=10> */
.L_x_9763:
[----:B------:R-:W-:Y:S01]  /*e170*/  STG.E.U8 desc[UR36][R2.64], RZ ;  /* 0x000000ff02007986 */ /* 0x000fe2000c101124 */
[----:B------:R-:W-:Y:S05]  /*e180*/  EXIT ;  /* 0x000000000000794d */ /* 0x000fea0003800000 */
.L_x_9762:
[----:B------:R-:W-:Y:S01]  /*e190*/  STG.E.U8 desc[UR36][R2.64], RZ ;  /* 0x000000ff02007986 */ /* 0x000fe2000c101124 */
[----:B------:R-:W-:Y:S05]  /*e1a0*/  EXIT ;  /* 0x000000000000794d */ /* 0x000fea0003800000 */
.L_x_9761:
[----:B------:R-:W-:-:S13]  /*e1b0*/  ISETP.NE.AND P0, PT, R0, 0x1c, PT ;  /* 0x0000001c0000780c */ /* 0x000fda0003f05270 */
[----:B------:R-:W-:Y:S05]  /*e1c0*/  @!P0 BRA `(.L_x_9764) ;  /* 0x0000000000608947 */ /* 0x000fea0003800000 */
[----:B------:R-:W-:-:S13]  /*e1d0*/  ISETP.NE.AND P0, PT, R0, 0x1d, PT ;  /* 0x0000001d0000780c */ /* 0x000fda0003f05270 */
[----:B------:R-:W-:Y:S05]  /*e1e0*/  @!P0 BRA `(.L_x_9765) ;  /* 0x0000000000508947 */ /* 0x000fea0003800000 */
[----:B------:R-:W-:-:S13]  /*e1f0*/  ISETP.NE.AND P0, PT, R0, 0x2c, PT ;  /* 0x0000002c0000780c */ /* 0x000fda0003f05270 */
[----:B------:R0:W-:Y:S01]  /*e200*/  @!P0 STG.E.U8 desc[UR36][R2.64], RZ ;  /* 0x000000ff02008986 */ /* 0x0001e2000c101124 */
[----:B------:R-:W-:Y:S05]  /*e210*/  @!P0 EXIT ;  /* 0x000000000000894d */ /* 0x000fea0003800000 */
.L_x_9749:
        /* <DEDUP_REMOVED lines=16> */
.L_x_9766:
[----:B------:R-:W-:Y:S05]  /*e320*/  EXIT ;  /* 0x000000000000794d */ /* 0x000fea0003800000 */
.L_x_9765:
[----:B------:R-:W-:Y:S01]  /*e330*/  STG.E.64 desc[UR36][R2.64], RZ ;  /* 0x000000ff02007986 */ /* 0x000fe2000c101b24 */
[----:B------:R-:W-:Y:S05]  /*e340*/  EXIT ;  /* 0x000000000000794d */ /* 0x000fea0003800000 */
.L_x_9764:
[----:B------:R-:W-:Y:S01]  /*e350*/  STG.E desc[UR36][R2.64], RZ ;  /* 0x000000ff02007986 */ /* 0x000fe2000c101924 */
[----:B------:R-:W-:Y:S05]  /*e360*/  EXIT ;  /* 0x000000000000794d */ /* 0x000fea0003800000 */
.L_x_9767:
        /* <DEDUP_REMOVED lines=9> */
.L_x_17285:


//--------------------- .text._ZN2at6native18elementwise_kernelILi128ELi2EZNS0_22gpu_kernel_impl_nocastIZZNS0_73_GLOBAL__N__c8866d80_35_SparseBinaryOpIntersectionKernel_cu_7dd49032_323742_sparse_binary_op_intersection_kernel_implINS3_18CUDAKernelLauncherENS3_36CUDAValueSelectionIntersectionKernelINS3_9RhsProjOpEEElLl0EEEvRNS_6TensorERKS9_SC_RKSt6vectorIlSaIlEERKSt8optionalIS9_ESL_bbENKUlvE3_clEvEUllE_EEvRNS_18TensorIteratorBaseERKT_EUliE_EEviT1_ --------------------------
	.section	.text._ZN2at6native18elementwise_kernelILi128ELi2EZNS0_22gpu_kernel_impl_nocastIZZNS0_73_GLOBAL__N__c8866d80_35_SparseBinaryOpIntersectionKernel_cu_7dd49032_323742_sparse_binary_op_intersection_kernel_implINS3_18CUDAKernelLauncherENS3_36CUDAValueSelectionIntersectionKernelINS3_9RhsProjOpEEElLl0EEEvRNS_6TensorERKS9_SC_RKSt6vectorIlSaIlEERKSt8optionalIS9_ESL_bbENKUlvE3_clEvEUllE_EEvRNS_18TensorIteratorBaseERKT_EUliE_EEviT1_,"ax",@progbits
	.align	128
        .global         _ZN2at6native18elementwise_kernelILi128ELi2EZNS0_22gpu_kernel_impl_nocastIZZNS0_73_GLOBAL__N__c8866d80_35_SparseBinaryOpIntersectionKernel_cu_7dd49032_323742_sparse_binary_op_intersection_kernel_implINS3_18CUDAKernelLauncherENS3_36CUDAValueSelectionIntersectionKernelINS3_9RhsProjOpEEElLl0EEEvRNS_6TensorERKS9_SC_RKSt6vectorIlSaIlEERKSt8optionalIS9_ESL_bbENKUlvE3_clEvEUllE_EEvRNS_18TensorIteratorBaseERKT_EUliE_EEviT1_
        .type           _ZN2at6native18elementwise_kernelILi128ELi2EZNS0_22gpu_kernel_impl_nocastIZZNS0_73_GLOBAL__N__c8866d80_35_SparseBinaryOpIntersectionKernel_cu_7dd49032_323742_sparse_binary_op_intersection_kernel_implINS3_18CUDAKernelLauncherENS3_36CUDAValueSelectionIntersectionKernelINS3_9RhsProjOpEEElLl0EEEvRNS_6TensorERKS9_SC_RKSt6vectorIlSaIlEERKSt8optionalIS9_ESL_bbENKUlvE3_clEvEUllE_EEvRNS_18TensorIteratorBaseERKT_EUliE_EEviT1_,@function
        .size           _ZN2at6native18elementwise_kernelILi128ELi2EZNS0_22gpu_kernel_impl_nocastIZZNS0_73_GLOBAL__N__c8866d80_35_SparseBinaryOpIntersectionKernel_cu_7dd49032_323742_sparse_binary_op_intersection_kernel_implINS3_18CUDAKernelLauncherENS3_36CUDAValueSelectionIntersectionKernelINS3_9RhsProjOpEEElLl0EEEvRNS_6TensorERKS9_SC_RKSt6vectorIlSaIlEERKSt8optionalIS9_ESL_bbENKUlvE3_clEvEUllE_EEvRNS_18TensorIteratorBaseERKT_EUliE_EEviT1_,(.L_x_17286 - _ZN2at6native18elementwise_kernelILi128ELi2EZNS0_22gpu_kernel_impl_nocastIZZNS0_73_GLOBAL__N__c8866d80_35_SparseBinaryOpIntersectionKernel_cu_7dd49032_323742_sparse_binary_op_intersection_kernel_implINS3_18CUDAKernelLauncherENS3_36CUDAValueSelectionIntersectionKernelINS3_9RhsProjOpEEElLl0EEEvRNS_6TensorERKS9_SC_RKSt6vectorIlSaIlEERKSt8optionalIS9_ESL_bbENKUlvE3_clEvEUllE_EEvRNS_18TensorIteratorBaseERKT_EUliE_EEviT1_)
        .other          _ZN2at6native18elementwise_kernelILi128ELi2EZNS0_22gpu_kernel_impl_nocastIZZNS0_73_GLOBAL__N__c8866d80_35_SparseBinaryOpIntersectionKernel_cu_7dd49032_323742_sparse_binary_op_intersection_kernel_implINS3_18CUDAKernelLauncherENS3_36CUDAValueSelectionIntersectionKernelINS3_9RhsProjOpEEElLl0EEEvRNS_6TensorERKS9_SC_RKSt6vectorIlSaIlEERKSt8optionalIS9_ESL_bbENKUlvE3_clEvEUllE_EEvRNS_18TensorIteratorBaseERKT_EUliE_EEviT1_,@"STO_CUDA_ENTRY STV_DEFAULT"
_ZN2at6native18elementwise_kernelILi128ELi2EZNS0_22gpu_kernel_impl_nocastIZZNS0_73_GLOBAL__N__c8866d80_35_SparseBinaryOpIntersectionKernel_cu_7dd49032_323742_sparse_binary_op_intersection_kernel_implINS3_18CUDAKernelLauncherENS3_36CUDAValueSelectionIntersectionKernelINS3_9RhsProjOpEEElLl0EEEvRNS_6TensorERKS9_SC_RKSt6vectorIlSaIlEERKSt8optionalIS9_ESL_bbENKUlvE3_clEvEUllE_EEvRNS_18TensorIteratorBaseERKT_EUliE_EEviT1_:
.text._ZN2at6native18elementwise_kernelILi128ELi2EZNS0_22gpu_kernel_impl_nocastIZZNS0_73_GLOBAL__N__c8866d80_35_SparseBinaryOpIntersectionKernel_cu_7dd49032_323742_sparse_binary_op_intersection_kernel_implINS3_18CUDAKernelLauncherENS3_36CUDAValueSelectionIntersectionKernelINS3_9RhsProjOpEEElLl0EEEvRNS_6TensorERKS9_SC_RKSt6vectorIlSaIlEERKSt8optionalIS9_ESL_bbENKUlvE3_clEvEUllE_EEvRNS_18TensorIteratorBaseERKT_EUliE_EEviT1_:
        /* <DEDUP_REMOVED lines=72> */
.L_x_9774:
        /* <DEDUP_REMOVED lines=73> */
.L_x_9773:
        /* <DEDUP_REMOVED lines=53> */
.L_x_9775:
        /* <DEDUP_REMOVED lines=37> */
.L_x_9776:
        /* <DEDUP_REMOVED lines=20> */
.L_x_9772:
        /* <DEDUP_REMOVED lines=17> */
.L_x_9778:
        /* <DEDUP_REMOVED lines=26> */
.L_x_9777:
[----:B------:R-:W-:Y:S05]  /*12a0*/  BRA.U !UP0, `(.L_x_9779) ;  /* 0x0000000108807547 */ /* 0x000fea000b800000 */
[----:B------:R-:W-:Y:S01]  /*12b0*/  IMAD.U32 R22, RZ, RZ, UR12 ;  /* 0x0000000cff167e24 */ /* 0x000fe2000f8e00ff */
[----:B------:R-:W-:Y:S01]  /*12c0*/  MOV R20, UR10 ;  /* 0x0000000a00147c02 */ /* 0x000fe20008000f00 */
[----:B------:R-:W-:Y:S01]  /*12d0*/  IMAD.U32 R23, RZ, RZ, UR13 ;  /* 0x0000000dff177e24 */ /* 0x000fe2000f8e00ff */
[----:B------:R-:W-:Y:S01]  /*12e0*/  MOV R25, UR11 ;  /* 0x0000000b00197c02 */ /* 0x000fe20008000f00 */
[----:B------:R-:W-:Y:S02]  /*12f0*/  IMAD.U32 R21, RZ, RZ, UR11 ;  /* 0x0000000bff157e24 */ /* 0x000fe4000f8e00ff */
[----:B------:R-:W-:-:S07]  /*1300*/  IMAD.U32 R24, RZ, RZ, UR10 ;  /* 0x0000000aff187e24 */ /* 0x000fce000f8e00ff */
.L_x_9780:
        /* <DEDUP_REMOVED lines=26> */
.L_x_9779:
        /* <DEDUP_REMOVED lines=18> */
.L_x_9771:
[----:B------:R-:W-:Y:S05]  /*15d0*/  BSYNC.RECONVERGENT B0 ;  /* 0x0000000000007941 */ /* 0x000fea0003800200 */
.L_x_9770:
        /* <DEDUP_REMOVED lines=42> */
.L_x_9783:
        /* <DEDUP_REMOVED lines=73> */
.L_x_9782:
        /* <DEDUP_REMOVED lines=53> */
.L_x_9784:
        /* <DEDUP_REMOVED lines=37> */
.L_x_9785:
        /* <DEDUP_REMOVED lines=20> */
.L_x_9781:
        /* <DEDUP_REMOVED lines=14> */
.L_x_9787:
        /* <DEDUP_REMOVED lines=26> */
.L_x_9786:
[----:B------:R-:W-:Y:S05]  /*2670*/  BRA.U !UP0, `(.L_x_9788) ;  /* 0x0000000108707547 */ /* 0x000fea000b800000 */
[----:B------:R-:W-:Y:S01]  /*2680*/  IMAD.U32 R16, RZ, RZ, UR10 ;  /* 0x0000000aff107e24 */ /* 0x000fe2000f8e00ff */
[----:B------:R-:W-:-:S07]  /*2690*/  MOV R18, UR11 ;  /* 0x0000000b00127c02 */ /* 0x000fce0008000f00 */
.L_x_9789:
        /* <DEDUP_REMOVED lines=26> */
.L_x_9788:
        /* <DEDUP_REMOVED lines=21> */
.L_x_9769:
        /* <DEDUP_REMOVED lines=21> */
.L_x_9793:
        /* <DEDUP_REMOVED lines=32> */
.L_x_9794:
        /* <DEDUP_REMOVED lines=45> */
.L_x_9792:
[----:B------:R-:W-:Y:S05]  /*2fb0*/  BSYNC.RECONVERGENT B0 ;  /* 0x0000000000007941 */ /* 0x000fea0003800200 */
.L_x_9791:
        /* <DEDUP_REMOVED lines=15> */
.L_x_9795:
        /* <DEDUP_REMOVED lines=28> */
.L_x_9796:
        /* <DEDUP_REMOVED lines=45> */
.L_x_9790:
        /* <DEDUP_REMOVED lines=18> */
.L_x_9798:
[----:B------:R-:W-:Y:S05]  /*3660*/  BSYNC.RECONVERGENT B0 ;  /* 0x0000000000007941 */ /* 0x000fea0003800200 */
.L_x_9797:
        /* <DEDUP_REMOVED lines=16> */
.L_x_9768:
        /* <DEDUP_REMOVED lines=318> */
.L_x_9802:
        /* <DEDUP_REMOVED lines=45> */
.L_x_9805:
        /* <DEDUP_REMOVED lines=72> */
.L_x_9804:
        /* <DEDUP_REMOVED lines=54> */
.L_x_9806:
        /* <DEDUP_REMOVED lines=38> */
.L_x_9807:
        /* <DEDUP_REMOVED lines=21> */
.L_x_9803:
        /* <DEDUP_REMOVED lines=15> */
.L_x_9809:
        /* <DEDUP_REMOVED lines=27> */
.L_x_9808:
        /* <DEDUP_REMOVED lines=8> */
.L_x_9811:
        /* <DEDUP_REMOVED lines=27> */
.L_x_9810:
        /* <DEDUP_REMOVED lines=23> */
.L_x_9801:
[----:B------:R-:W-:Y:S05]  /*5ff0*/  BSYNC.RECONVERGENT B0 ;  /* 0x0000000000007941 */ /* 0x000fea0003800200 */
.L_x_9800:
        /* <DEDUP_REMOVED lines=300> */
.L_x_9812:
        /* <DEDUP_REMOVED lines=44> */
.L_x_9815:
        /* <DEDUP_REMOVED lines=72> */
.L_x_9814:
        /* <DEDUP_REMOVED lines=53> */
.L_x_9816:
        /* <DEDUP_REMOVED lines=37> */
.L_x_9817:
        /* <DEDUP_REMOVED lines=20> */
.L_x_9813:
        /* <DEDUP_REMOVED lines=15> */
.L_x_9819:
        /* <DEDUP_REMOVED lines=27> */
.L_x_9818:
[----:B------:R-:W-:Y:S05]  /*8380*/  BRA.U !UP0, `(.L_x_9820) ;  /* 0x0000000108787547 */ /* 0x000fea000b800000 */
[----:B------:R-:W-:Y:S01]  /*8390*/  BSSY.RECONVERGENT B0, `(.L_x_9820) ;  /* 0x000001d000007945 */ /* 0x000fe20003800200 */
[----:B------:R-:W-:Y:S01]  /*83a0*/  IMAD.U32 R14, RZ, RZ, UR10 ;  /* 0x0000000aff0e7e24 */ /* 0x000fe2000f8e00ff */
[----:B------:R-:W-:-:S07]  /*83b0*/  MOV R15, UR11 ;  /* 0x0000000b000f7c02 */ /* 0x000fce0008000f00 */
.L_x_9821:
        /* <DEDUP_REMOVED lines=27> */
.L_x_9820:
        /* <DEDUP_REMOVED lines=20> */
.L_x_9799:
        /* <DEDUP_REMOVED lines=308> */
.L_x_9825:
        /* <DEDUP_REMOVED lines=16> */
.L_x_9827:
        /* <DEDUP_REMOVED lines=27> */
.L_x_9826:
[----:B------:R-:W-:Y:S01]  /*9ca0*/  BSSY.RECONVERGENT B1, `(.L_x_9828) ;  /* 0x0000021000017945 */ /* 0x000fe20003800200 */
[----:B------:R-:W-:Y:S01]  /*9cb0*/  IMAD.U32 R26, RZ, RZ, UR12 ;  /* 0x0000000cff1a7e24 */ /* 0x000fe2000f8e00ff */
[----:B------:R-:W-:Y:S01]  /*9cc0*/  MOV R31, UR13 ;  /* 0x0000000d001f7c02 */ /* 0x000fe20008000f00 */
[----:B------:R-:W-:Y:S01]  /*9cd0*/  IMAD.U32 R29, RZ, RZ, UR10 ;  /* 0x0000000aff1d7e24 */ /* 0x000fe2000f8e00ff */
[----:B------:R-:W-:Y:S01]  /*9ce0*/  MOV R24, UR11 ;  /* 0x0000000b00187c02 */ /* 0x000fe20008000f00 */
[----:B------:R-:W-:Y:S01]  /*9cf0*/  IMAD.U32 R25, RZ, RZ, UR10 ;  /* 0x0000000aff197e24 */ /* 0x000fe2000f8e00ff */
[----:B------:R-:W-:-:S07]  /*9d00*/  MOV R27, UR11 ;  /* 0x0000000b001b7c02 */ /* 0x000fce0008000f00 */
.L_x_9829:
        /* <DEDUP_REMOVED lines=27> */
.L_x_9828:
        /* <DEDUP_REMOVED lines=21> */
.L_x_9824:
[----:B------:R-:W-:Y:S05]  /*a010*/  BSYNC.RECONVERGENT B0 ;  /* 0x0000000000007941 */ /* 0x000fea0003800200 */
.L_x_9823:
        /* <DEDUP_REMOVED lines=300> */
.L_x_9830:
        /* <DEDUP_REMOVED lines=18> */
.L_x_9832:
        /* <DEDUP_REMOVED lines=27> */
.L_x_9831:
[----:B------:R-:W-:Y:S01]  /*b5b0*/  BSSY.RECONVERGENT B0, `(.L_x_9833) ;  /* 0x000001d000007945 */ /* 0x000fe20003800200 */
[----:B------:R-:W-:Y:S01]  /*b5c0*/  MOV R16, UR10 ;  /* 0x0000000a00107c02 */ /* 0x000fe20008000f00 */
[----:B------:R-:W-:-:S07]  /*b5d0*/  IMAD.U32 R18, RZ, RZ, UR11 ;  /* 0x0000000bff127e24 */ /* 0x000fce000f8e00ff */
.L_x_9834:
        /* <DEDUP_REMOVED lines=27> */
.L_x_9833:
        /* <DEDUP_REMOVED lines=18> */
.L_x_9822:
        /* <DEDUP_REMOVED lines=303> */
.L_x_9837:
        /* <DEDUP_REMOVED lines=17> */
.L_x_9836:
[----:B------:R-:W-:Y:S05]  /*ccb0*/  BSYNC.RECONVERGENT B0 ;  /* 0x0000000000007941 */ /* 0x000fea0003800200 */
.L_x_9835:
        /* <DEDUP_REMOVED lines=299> */
.L_x_9838:
        /* <DEDUP_REMOVED lines=17> */
.L_x_9839:
        /* <DEDUP_REMOVED lines=16> */
.L_x_17286:


//--------------------- .text._ZN2at6native27unrolled_elementwise_kernelIZZNS0_73_GLOBAL__N__c8866d80_35_SparseBinaryOpIntersectionKernel_cu_7dd49032_323742_sparse_binary_op_intersection_kernel_implINS2_18CUDAKernelLauncherENS2_36CUDAValueSelectionIntersectionKernelINS2_9RhsProjOpEEElLl0EEEvRNS_6TensorERKS8_SB_RKSt6vectorIlSaIlEERKSt8optionalIS8_ESK_bbENKUlvE3_clEvEUllE_St5arrayIPcLm2EELi4E23TrivialOffsetCalculatorILi1EjESR_NS0_6memory15LoadWithoutCastENSS_16StoreWithoutCastEEEviT_T0_T2_T3_T4_T5_ --------------------------
	.section	.text._ZN2at6native27unrolled_elementwise_kernelIZZNS0_73_GLOBAL__N__c8866d80_35_SparseBinaryOpIntersectionKernel_cu_7dd49032_323742_sparse_binary_op_intersection_kernel_implINS2_18CUDAKernelLauncherENS2_36CUDAValueSelectionIntersectionKernelINS2_9RhsProjOpEEElLl0EEEvRNS_6TensorERKS8_SB_RKSt6vectorIlSaIlEERKSt8optionalIS8_ESK_bbENKUlvE3_clEvEUllE_St5arrayIPcLm2EELi4E23TrivialOffsetCalculatorILi1EjESR_NS0_6memory15LoadWithoutCastENSS_16StoreWithoutCastEEEviT_T0_T2_T3_T4_T5_,"ax",@progbits
	.align	128
        .global         _ZN2at6native27unrolled_elementwise_kernelIZZNS0_73_GLOBAL__N__c8866d80_35_SparseBinaryOpIntersectionKernel_cu_7dd49032_323742_sparse_binary_op_intersection_kernel_implINS2_18CUDAKernelLauncherENS2_36CUDAValueSelectionIntersectionKernelINS2_9RhsProjOpEEElLl0EEEvRNS_6TensorERKS8_SB_RKSt6vectorIlSaIlEERKSt8optionalIS8_ESK_bbENKUlvE3_clEvEUllE_St5arrayIPcLm2EELi4E23TrivialOffsetCalculatorILi1EjESR_NS0_6memory15LoadWithoutCastENSS_16StoreWithoutCastEEEviT_T0_T2_T3_T4_T5_
        .type           _ZN2at6native27unrolled_elementwise_kernelIZZNS0_73_GLOBAL__N__c8866d80_35_SparseBinaryOpIntersectionKernel_cu_7dd49032_323742_sparse_binary_op_intersection_kernel_implINS2_18CUDAKernelLauncherENS2_36CUDAValueSelectionIntersectionKernelINS2_9RhsProjOpEEElLl0EEEvRNS_6TensorERKS8_SB_RKSt6vectorIlSaIlEERKSt8optionalIS8_ESK_bbENKUlvE3_clEvEUllE_St5arrayIPcLm2EELi4E23TrivialOffsetCalculatorILi1EjESR_NS0_6memory15LoadWithoutCastENSS_16StoreWithoutCastEEEviT_T0_T2_T3_T4_T5_,@function
        .size           _ZN2at6native27unrolled_elementwise_kernelIZZNS0_73_GLOBAL__N__c8866d80_35_SparseBinaryOpIntersectionKernel_cu_7dd49032_323742_sparse_binary_op_intersection_kernel_implINS2_18CUDAKernelLauncherENS2_36CUDAValueSelectionIntersectionKernelINS2_9RhsProjOpEEElLl0EEEvRNS_6TensorERKS8_SB_RKSt6vectorIlSaIlEERKSt8optionalIS8_ESK_bbENKUlvE3_clEvEUllE_St5arrayIPcLm2EELi4E23TrivialOffsetCalculatorILi1EjESR_NS0_6memory15LoadWithoutCastENSS_16StoreWithoutCastEEEviT_T0_T2_T3_T4_T5_,(.L_x_17287 - _ZN2at6native27unrolled_elementwise_kernelIZZNS0_73_GLOBAL__N__c8866d80_35_SparseBinaryOpIntersectionKernel_cu_7dd49032_323742_sparse_binary_op_intersection_kernel_implINS2_18CUDAKernelLauncherENS2_36CUDAValueSelectionIntersectionKernelINS2_9RhsProjOpEEElLl0EEEvRNS_6TensorERKS8_SB_RKSt6vectorIlSaIlEERKSt8optionalIS8_ESK_bbENKUlvE3_clEvEUllE_St5arrayIPcLm2EELi4E23TrivialOffsetCalculatorILi1EjESR_NS0_6memory15LoadWithoutCastENSS_16StoreWithoutCastEEEviT_T0_T2_T3_T4_T5_)
        .other          _ZN2at6native27unrolled_elementwise_kernelIZZNS0_73_GLOBAL__N__c8866d80_35_SparseBinaryOpIntersectionKernel_cu_7dd49032_323742_sparse_binary_op_intersection_kernel_implINS2_18CUDAKernelLauncherENS2_36CUDAValueSelectionIntersectionKernelINS2_9RhsProjOpEEElLl0EEEvRNS_6TensorERKS8_SB_RKSt6vectorIlSaIlEERKSt8optionalIS8_ESK_bbENKUlvE3_clEvEUllE_St5arrayIPcLm2EELi4E23TrivialOffsetCalculatorILi1EjESR_NS0_6memory15LoadWithoutCastENSS_16StoreWithoutCastEEEviT_T0_T2_T3_T4_T5_,@"STO_CUDA_ENTRY STV_DEFAULT"
_ZN2at6native27unrolled_elementwise_kernelIZZNS0_73_GLOBAL__N__c8866d80_35_SparseBinaryOpIntersectionKernel_cu_7dd49032_323742_sparse_binary_op_intersection_kernel_implINS2_18CUDAKernelLauncherENS2_36CUDAValueSelectionIntersectionKernelINS2_9RhsProjOpEEElLl0EEEvRNS_6TensorERKS8_SB_RKSt6vectorIlSaIlEERKSt8optionalIS8_ESK_bbENKUlvE3_clEvEUllE_St5arrayIPcLm2EELi4E23TrivialOffsetCalculatorILi1EjESR_NS0_6memory15LoadWithoutCastENSS_16StoreWithoutCastEEEviT_T0_T2_T3_T4_T5_:
.text._ZN2at6native27unrolled_elementwise_kernelIZZNS0_73_GLOBAL__N__c8866d80_35_SparseBinaryOpIntersectionKernel_cu_7dd49032_323742_sparse_binary_op_intersection_kernel_implINS2_18CUDAKernelLauncherENS2_36CUDAValueSelectionIntersectionKernelINS2_9RhsProjOpEEElLl0EEEvRNS_6TensorERKS8_SB_RKSt6vectorIlSaIlEERKSt8optionalIS8_ESK_bbENKUlvE3_clEvEUllE_St5arrayIPcLm2EELi4E23TrivialOffsetCalculatorILi1EjESR_NS0_6memory15LoadWithoutCastENSS_16StoreWithoutCastEEEviT_T0_T2_T3_T4_T5_:
        /* <DEDUP_REMOVED lines=62> */
.L_x_9846:
        /* <DEDUP_REMOVED lines=31> */
.L_x_9847:
        /* <DEDUP_REMOVED lines=45> */
.L_x_9845:
[----:B------:R-:W-:Y:S05]  /*08a0*/  BSYNC.RECONVERGENT B1 ;  /* 0x0000000000017941 */ /* 0x000fea0003800200 */
.L_x_9844:
        /* <DEDUP_REMOVED lines=10> */
.L_x_9850:
        /* <DEDUP_REMOVED lines=31> */
.L_x_9851:
        /* <DEDUP_REMOVED lines=45> */
.L_x_9849:
[----:B------:R-:W-:Y:S05]  /*0e10*/  BSYNC.RECONVERGENT B1 ;  /* 0x0000000000017941 */ /* 0x000fea0003800200 */
.L_x_9848:
        /* <DEDUP_REMOVED lines=10> */
.L_x_9854:
        /* <DEDUP_REMOVED lines=31> */
.L_x_9855:
        /* <DEDUP_REMOVED lines=45> */
.L_x_9853:
[----:B------:R-:W-:Y:S05]  /*1380*/  BSYNC.RECONVERGENT B1 ;  /* 0x0000000000017941 */ /* 0x000fea0003800200 */
.L_x_9852:
        /* <DEDUP_REMOVED lines=9> */
.L_x_9857:
        /* <DEDUP_REMOVED lines=28> */
.L_x_9859:
        /* <DEDUP_REMOVED lines=27> */
.L_x_9858:
        /* <DEDUP_REMOVED lines=20> */
.L_x_9843:
        /* <DEDUP_REMOVED lines=19> */
.L_x_9861:
[----:B------:R-:W-:Y:S05]  /*1a00*/  BSYNC.RECONVERGENT B1 ;  /* 0x0000000000017941 */ /* 0x000fea0003800200 */
.L_x_9860:
        /* <DEDUP_REMOVED lines=12> */
.L_x_9863:
[----:B------:R-:W-:Y:S05]  /*1ad0*/  BSYNC.RECONVERGENT B1 ;  /* 0x0000000000017941 */ /* 0x000fea0003800200 */
.L_x_9862:
        /* <DEDUP_REMOVED lines=12> */
.L_x_9865:
[----:B------:R-:W-:Y:S05]  /*1ba0*/  BSYNC.RECONVERGENT B1 ;  /* 0x0000000000017941 */ /* 0x000fea0003800200 */
.L_x_9864:
        /* <DEDUP_REMOVED lines=12> */
.L_x_9842:
        /* <DEDUP_REMOVED lines=38> */
.L_x_9870:
        /* <DEDUP_REMOVED lines=74> */
.L_x_9869:
        /* <DEDUP_REMOVED lines=60> */
.L_x_9871:
        /* <DEDUP_REMOVED lines=42> */
.L_x_9872:
        /* <DEDUP_REMOVED lines=23> */
.L_x_9868:
        /* <DEDUP_REMOVED lines=16> */
.L_x_9874:
        /* <DEDUP_REMOVED lines=27> */
.L_x_9873:
[----:B------:R-:W-:Y:S05]  /*2df0*/  @!P0 BRA `(.L_x_9875) ;  /* 0x0000000000848947 */ /* 0x000fea0003800000 */
[----:B------:R-:W1:Y:S01]  /*2e00*/  LDCU.64 UR4, c[0x0][0x3c0] ;  /* 0x00007800ff0477ac */ /* 0x000e620008000a00 */
[----:B------:R-:W-:Y:S01]  /*2e10*/  BSSY.RECONVERGENT B2, `(.L_x_9875) ;  /* 0x000001f000027945 */ /* 0x000fe20003800200 */
[----:B------:R-:W-:Y:S02]  /*2e20*/  IMAD.MOV.U32 R23, RZ, RZ, R20 ;  /* 0x000000ffff177224 */ /* 0x000fe400078e0014 */
[----:B------:R-:W-:Y:S02]  /*2e30*/  IMAD.MOV.U32 R26, RZ, RZ, R21 ;  /* 0x000000ffff1a7224 */ /* 0x000fe400078e0015 */
[----:B-1----:R-:W-:Y:S02]  /*2e40*/  IMAD.U32 R27, RZ, RZ, UR4 ;  /* 0x00000004ff1b7e24 */ /* 0x002fe4000f8e00ff */
[----:B------:R-:W-:-:S07]  /*2e50*/  IMAD.U32 R22, RZ, RZ, UR5 ;  /* 0x00000005ff167e24 */ /* 0x000fce000f8e00ff */
.L_x_9876:
        /* <DEDUP_REMOVED lines=27> */
.L_x_9875:
        /* <DEDUP_REMOVED lines=19> */
.L_x_9867:
[----:B------:R-:W-:Y:S05]  /*3140*/  BSYNC.RECONVERGENT B1 ;  /* 0x0000000000017941 */ /* 0x000fea0003800200 */
.L_x_9866:
        /* <DEDUP_REMOVED lines=40> */
.L_x_9881:
        /* <DEDUP_REMOVED lines=73> */
.L_x_9880:
        /* <DEDUP_REMOVED lines=56> */
.L_x_9882:
        /* <DEDUP_REMOVED lines=39> */
.L_x_9883:
        /* <DEDUP_REMOVED lines=20> */
.L_x_9879:
        /* <DEDUP_REMOVED lines=16> */
.L_x_9885:
        /* <DEDUP_REMOVED lines=27> */
.L_x_9884:
[----:B------:R-:W-:Y:S05]  /*4240*/  @!P0 BRA `(.L_x_9886) ;  /* 0x0000000000848947 */ /* 0x000fea0003800000 */
[----:B------:R-:W0:Y:S01]  /*4250*/  LDCU.64 UR4, c[0x0][0x3c0] ;  /* 0x00007800ff0477ac */ /* 0x000e220008000a00 */
[----:B------:R-:W-:Y:S01]  /*4260*/  BSSY.RECONVERGENT B2, `(.L_x_9886) ;  /* 0x000001f000027945 */ /* 0x000fe20003800200 */
[----:B------:R-:W-:Y:S02]  /*4270*/  IMAD.MOV.U32 R22, RZ, RZ, R18 ;  /* 0x000000ffff167224 */ /* 0x000fe400078e0012 */
[----:B------:R-:W-:Y:S02]  /*4280*/  IMAD.MOV.U32 R23, RZ, RZ, R19 ;  /* 0x000000ffff177224 */ /* 0x000fe400078e0013 */
[----:B0-----:R-:W-:Y:S02]  /*4290*/  IMAD.U32 R21, RZ, RZ, UR4 ;  /* 0x00000004ff157e24 */ /* 0x001fe4000f8e00ff */
[----:B------:R-:W-:-:S07]  /*42a0*/  IMAD.U32 R20, RZ, RZ, UR5 ;  /* 0x00000005ff147e24 */ /* 0x000fce000f8e00ff */
.L_x_9887:
        /* <DEDUP_REMOVED lines=27> */
.L_x_9886:
        /* <DEDUP_REMOVED lines=19> */
.L_x_9878:
[----:B------:R-:W-:Y:S05]  /*4590*/  BSYNC.RECONVERGENT B1 ;  /* 0x0000000000017941 */ /* 0x000fea0003800200 */
.L_x_9877:
        /* <DEDUP_REMOVED lines=40> */
.L_x_9892:
        /* <DEDUP_REMOVED lines=71> */
.L_x_9891:
        /* <DEDUP_REMOVED lines=56> */
.L_x_9893:
        /* <DEDUP_REMOVED lines=39> */
.L_x_9894:
        /* <DEDUP_REMOVED lines=20> */
.L_x_9890:
        /* <DEDUP_REMOVED lines=16> */
.L_x_9896:
        /* <DEDUP_REMOVED lines=27> */
.L_x_9895:
[----:B------:R-:W-:Y:S05]  /*5670*/  @!P0 BRA `(.L_x_9897) ;  /* 0x0000000000848947 */ /* 0x000fea0003800000 */
[----:B------:R-:W0:Y:S01]  /*5680*/  LDCU.64 UR4, c[0x0][0x3c0] ;  /* 0x00007800ff0477ac */ /* 0x000e220008000a00 */
[----:B------:R-:W-:Y:S01]  /*5690*/  BSSY.RECONVERGENT B2, `(.L_x_9897) ;  /* 0x000001f000027945 */ /* 0x000fe20003800200 */
[----:B------:R-:W-:Y:S02]  /*56a0*/  IMAD.MOV.U32 R20, RZ, RZ, R18 ;  /* 0x000000ffff147224 */ /* 0x000fe400078e0012 */
[----:B------:R-:W-:Y:S02]  /*56b0*/  IMAD.MOV.U32 R28, RZ, RZ, R19 ;  /* 0x000000ffff1c7224 */ /* 0x000fe400078e0013 */
[----:B0-----:R-:W-:Y:S02]  /*56c0*/  IMAD.U32 R22, RZ, RZ, UR4 ;  /* 0x00000004ff167e24 */ /* 0x001fe4000f8e00ff */
[----:B------:R-:W-:-:S07]  /*56d0*/  IMAD.U32 R21, RZ, RZ, UR5 ;  /* 0x00000005ff157e24 */ /* 0x000fce000f8e00ff */
.L_x_9898:
        /* <DEDUP_REMOVED lines=27> */
.L_x_9897:
        /* <DEDUP_REMOVED lines=19> */
.L_x_9889:
[----:B------:R-:W-:Y:S05]  /*59c0*/  BSYNC.RECONVERGENT B1 ;  /* 0x0000000000017941 */ /* 0x000fea0003800200 */
.L_x_9888:
        /* <DEDUP_REMOVED lines=40> */
.L_x_9901:
        /* <DEDUP_REMOVED lines=72> */
.L_x_9900:
        /* <DEDUP_REMOVED lines=54> */
.L_x_9902:
        /* <DEDUP_REMOVED lines=39> */
.L_x_9903:
        /* <DEDUP_REMOVED lines=20> */
.L_x_9899:
        /* <DEDUP_REMOVED lines=16> */
.L_x_9905:
        /* <DEDUP_REMOVED lines=27> */
.L_x_9904:
[----:B------:R-:W-:Y:S05]  /*6a90*/  @!P0 BRA `(.L_x_9906) ;  /* 0x0000000000708947 */ /* 0x000fea0003800000 */
[----:B------:R-:W-:Y:S01]  /*6aa0*/  BSSY.RECONVERGENT B1, `(.L_x_9906) ;  /* 0x000001b000017945 */ /* 0x000fe20003800200 */
.L_x_9907:
        /* <DEDUP_REMOVED lines=27> */
.L_x_9906:
        /* <DEDUP_REMOVED lines=20> */
.L_x_9841:
        /* <DEDUP_REMOVED lines=24> */
.L_x_9912:
        /* <DEDUP_REMOVED lines=27> */
.L_x_9911:
[----:B------:R-:W-:Y:S01]  /*70d0*/  BSSY.RECONVERGENT B2, `(.L_x_9913) ;  /* 0x000001d000027945 */ /* 0x000fe20003800200 */
[----:B------:R-:W-:Y:S02]  /*70e0*/  IMAD.MOV.U32 R25, RZ, RZ, R24 ;  /* 0x000000ffff197224 */ /* 0x000fe400078e0018 */
[----:B------:R-:W-:-:S07]  /*70f0*/  IMAD.MOV.U32 R27, RZ, RZ, R22 ;  /* 0x000000ffff1b7224 */ /* 0x000fce00078e0016 */
.L_x_9914:
        /* <DEDUP_REMOVED lines=27> */
.L_x_9913:
        /* <DEDUP_REMOVED lines=17> */
.L_x_9910:
[----:B------:R-:W-:Y:S05]  /*73c0*/  BSYNC.RECONVERGENT B1 ;  /* 0x0000000000017941 */ /* 0x000fea0003800200 */
.L_x_9909:
        /* <DEDUP_REMOVED lines=19> */
.L_x_9918:
        /* <DEDUP_REMOVED lines=27> */
.L_x_9917:
[----:B------:R-:W-:Y:S01]  /*76b0*/  BSSY.RECONVERGENT B2, `(.L_x_9919) ;  /* 0x0000021000027945 */ /* 0x000fe20003800200 */
[----:B------:R-:W-:Y:S02]  /*76c0*/  IMAD.U32 R25, RZ, RZ, UR16 ;  /* 0x00000010ff197e24 */ /* 0x000fe4000f8e00ff */
[----:B------:R-:W-:Y:S02]  /*76d0*/  IMAD.U32 R26, RZ, RZ, UR17 ;  /* 0x00000011ff1a7e24 */ /* 0x000fe4000f8e00ff */
[----:B------:R-:W-:Y:S02]  /*76e0*/  IMAD.U32 R21, RZ, RZ, UR14 ;  /* 0x0000000eff157e24 */ /* 0x000fe4000f8e00ff */
[----:B------:R-:W-:Y:S02]  /*76f0*/  IMAD.U32 R22, RZ, RZ, UR15 ;  /* 0x0000000fff167e24 */ /* 0x000fe4000f8e00ff */
[----:B------:R-:W-:Y:S02]  /*7700*/  IMAD.U32 R24, RZ, RZ, UR14 ;  /* 0x0000000eff187e24 */ /* 0x000fe4000f8e00ff */
[----:B------:R-:W-:-:S07]  /*7710*/  IMAD.U32 R23, RZ, RZ, UR15 ;  /* 0x0000000fff177e24 */ /* 0x000fce000f8e00ff */
.L_x_9920:
        /* <DEDUP_REMOVED lines=27> */
.L_x_9919:
        /* <DEDUP_REMOVED lines=17> */
.L_x_9916:
[----:B-123--:R-:W-:Y:S05]  /*79e0*/  BSYNC.RECONVERGENT B1 ;  /* 0x0000000000017941 */ /* 0x00efea0003800200 */
.L_x_9915:
        /* <DEDUP_REMOVED lines=16> */
.L_x_9924:
        /* <DEDUP_REMOVED lines=27> */
.L_x_9923:
[----:B------:R-:W-:Y:S01]  /*7ca0*/  BSSY.RECONVERGENT B2, `(.L_x_9925) ;  /* 0x0000021000027945 */ /* 0x000fe20003800200 */
[----:B------:R-:W-:Y:S02]  /*7cb0*/  IMAD.U32 R29, RZ, RZ, UR16 ;  /* 0x00000010ff1d7e24 */ /* 0x000fe4000f8e00ff */
[----:B------:R-:W-:Y:S02]  /*7cc0*/  IMAD.U32 R31, RZ, RZ, UR17 ;  /* 0x00000011ff1f7e24 */ /* 0x000fe4000f8e00ff */
[----:B------:R-:W-:Y:S02]  /*7cd0*/  IMAD.U32 R30, RZ, RZ, UR14 ;  /* 0x0000000eff1e7e24 */ /* 0x000fe4000f8e00ff */
[----:B------:R-:W-:Y:S02]  /*7ce0*/  IMAD.U32 R21, RZ, RZ, UR15 ;  /* 0x0000000fff157e24 */ /* 0x000fe4000f8e00ff */
[----:B------:R-:W-:Y:S02]  /*7cf0*/  IMAD.U32 R28, RZ, RZ, UR14 ;  /* 0x0000000eff1c7e24 */ /* 0x000fe4000f8e00ff */
[----:B------:R-:W-:-:S07]  /*7d00*/  IMAD.U32 R27, RZ, RZ, UR15 ;  /* 0x0000000fff1b7e24 */ /* 0x000fce000f8e00ff */
.L_x_9926:
        /* <DEDUP_REMOVED lines=27> */
.L_x_9925:
        /* <DEDUP_REMOVED lines=17> */
.L_x_9922:
[----:B------:R-:W-:Y:S05]  /*7fd0*/  BSYNC.RECONVERGENT B1 ;  /* 0x0000000000017941 */ /* 0x000fea0003800200 */
.L_x_9921:
        /* <DEDUP_REMOVED lines=15> */
.L_x_9928:
        /* <DEDUP_REMOVED lines=27> */
.L_x_9927:
[----:B------:R-:W-:Y:S01]  /*8280*/  BSSY.RECONVERGENT B1, `(.L_x_9929) ;  /* 0x000001d000017945 */ /* 0x000fe20003800200 */
[----:B------:R-:W-:Y:S02]  /*8290*/  IMAD.U32 R18, RZ, RZ, UR14 ;  /* 0x0000000eff127e24 */ /* 0x000fe4000f8e00ff */
[----:B------:R-:W-:-:S07]  /*82a0*/  IMAD.U32 R19, RZ, RZ, UR15 ;  /* 0x0000000fff137e24 */ /* 0x000fce000f8e00ff */
.L_x_9930:
        /* <DEDUP_REMOVED lines=27> */
.L_x_9929:
        /* <DEDUP_REMOVED lines=18> */
.L_x_9908:
        /* <DEDUP_REMOVED lines=19> */
.L_x_9932:
[----:B------:R-:W-:Y:S05]  /*86b0*/  BSYNC.RECONVERGENT B1 ;  /* 0x0000000000017941 */ /* 0x000fea0003800200 */
.L_x_9931:
        /* <DEDUP_REMOVED lines=12> */
.L_x_9934:
[----:B------:R-:W-:Y:S05]  /*8780*/  BSYNC.RECONVERGENT B1 ;  /* 0x0000000000017941 */ /* 0x000fea0003800200 */
.L_x_9933:
        /* <DEDUP_REMOVED lines=12> */
.L_x_9936:
[----:B------:R-:W-:Y:S05]  /*8850*/  BSYNC.RECONVERGENT B1 ;  /* 0x0000000000017941 */ /* 0x000fea0003800200 */
.L_x_9935:
        /* <DEDUP_REMOVED lines=11> */
.L_x_9856:
[----:B------:R-:W-:Y:S05]  /*8910*/  BSYNC.RECONVERGENT B0 ;  /* 0x0000000000007941 */ /* 0x000fea0003800200 */
.L_x_9840:
        /* <DEDUP_REMOVED lines=17> */
.L_x_9939:
[----:B------:R-:W-:Y:S05]  /*8a30*/  BSYNC.RELIABLE B1 ;  /* 0x0000000000017941 */ /* 0x000fea0003800100 */
.L_x_9938:
[----:B------:R-:W-:-:S13]  /*8a40*/  ISETP.GE.AND P0, PT, R3, R2, PT ;  /* 0x000000020300720c */ /* 0x000fda0003f06270 */
[----:B01234-:R-:W0:Y:S01]  /*8a50*/  @!P0 LDC.64 R4, c[0x0][0x3e0] ;  /* 0x0000f800ff048b82 */ /* 0x01fe220000000a00 */
[----:B------:R-:W-:Y:S02]  /*8a60*/  @!P0 IMAD R7, R0, 0x200, R3 ;  /* 0x0000020000078824 */ /* 0x000fe400078e0203 */
[----:B------:R-:W-:Y:S02]  /*8a70*/  @!P0 VIADD R3, R3, 0x80 ;  /* 0x0000008003038836 */ /* 0x000fe40000000000 */
[----:B0-----:R-:W-:-:S05]  /*8a80*/  @!P0 IMAD.WIDE.U32 R4, R7, 0x8, R4 ;  /* 0x0000000807048825 */ /* 0x001fca00078e0004 */
[----:B------:R1:W-:Y:S02]  /*8a90*/  @!P0 STG.E.64 desc[UR8][R4.64], RZ ;  /* 0x000000ff04008986 */ /* 0x0003e4000c101b08 */
.L_x_9940:
[----:B------:R-:W-:Y:S05]  /*8aa0*/  BSYNC.RECONVERGENT B0 ;  /* 0x0000000000007941 */ /* 0x000fea0003800200 */
.L_x_9937:
        /* <DEDUP_REMOVED lines=8> */
.L_x_9941:
        /* <DEDUP_REMOVED lines=13> */
.L_x_17287:


//--------------------- .text._ZN2at6native29vectorized_elementwise_kernelILi2EZZNS0_73_GLOBAL__N__c8866d80_35_SparseBinaryOpIntersectionKernel_cu_7dd49032_323742_sparse_binary_op_intersection_kernel_implINS2_18CUDAKernelLauncherENS2_36CUDAValueSelectionIntersectionKernelINS2_9RhsProjOpEEElLl0EEEvRNS_6TensorERKS8_SB_RKSt6vectorIlSaIlEERKSt8optionalIS8_ESK_bbENKUlvE3_clEvEUllE_St5arrayIPcLm2EEEEviT0_T1_ --------------------------
	.section	.text._ZN2at6native29vectorized_elementwise_kernelILi2EZZNS0_73_GLOBAL__N__c8866d80_35_SparseBinaryOpIntersectionKernel_cu_7dd49032_323742_sparse_binary_op_intersection_kernel_implINS2_18CUDAKernelLauncherENS2_36CUDAValueSelectionIntersectionKernelINS2_9RhsProjOpEEElLl0EEEvRNS_6TensorERKS8_SB_RKSt6vectorIlSaIlEERKSt8optionalIS8_ESK_bbENKUlvE3_clEvEUllE_St5arrayIPcLm2EEEEviT0_T1_,"ax",@progbits
	.align	128
        .global         _ZN2at6native29vectorized_elementwise_kernelILi2EZZNS0_73_GLOBAL__N__c8866d80_35_SparseBinaryOpIntersectionKernel_cu_7dd49032_323742_sparse_binary_op_intersection_kernel_implINS2_18CUDAKernelLauncherENS2_36CUDAValueSelectionIntersectionKernelINS2_9RhsProjOpEEElLl0EEEvRNS_6TensorERKS8_SB_RKSt6vectorIlSaIlEERKSt8optionalIS8_ESK_bbENKUlvE3_clEvEUllE_St5arrayIPcLm2EEEEviT0_T1_
        .type           _ZN2at6native29vectorized_elementwise_kernelILi2EZZNS0_73_GLOBAL__N__c8866d80_35_SparseBinaryOpIntersectionKernel_cu_7dd49032_323742_sparse_binary_op_intersection_kernel_implINS2_18CUDAKernelLauncherENS2_36CUDAValueSelectionIntersectionKernelINS2_9RhsProjOpEEElLl0EEEvRNS_6TensorERKS8_SB_RKSt6vectorIlSaIlEERKSt8optionalIS8_ESK_bbENKUlvE3_clEvEUllE_St5arrayIPcLm2EEEEviT0_T1_,@function
        .size           _ZN2at6native29vectorized_elementwise_kernelILi2EZZNS0_73_GLOBAL__N__c8866d80_35_SparseBinaryOpIntersectionKernel_cu_7dd49032_323742_sparse_binary_op_intersection_kernel_implINS2_18CUDAKernelLauncherENS2_36CUDAValueSelectionIntersectionKernelINS2_9RhsProjOpEEElLl0EEEvRNS_6TensorERKS8_SB_RKSt6vectorIlSaIlEERKSt8optionalIS8_ESK_bbENKUlvE3_clEvEUllE_St5arrayIPcLm2EEEEviT0_T1_,(.L_x_17288 - _ZN2at6native29vectorized_elementwise_kernelILi2EZZNS0_73_GLOBAL__N__c8866d80_35_SparseBinaryOpIntersectionKernel_cu_7dd49032_323742_sparse_binary_op_intersection_kernel_implINS2_18CUDAKernelLauncherENS2_36CUDAValueSelectionIntersectionKernelINS2_9RhsProjOpEEElLl0EEEvRNS_6TensorERKS8_SB_RKSt6vectorIlSaIlEERKSt8optionalIS8_ESK_bbENKUlvE3_clEvEUllE_St5arrayIPcLm2EEEEviT0_T1_)
        .other          _ZN2at6native29vectorized_elementwise_kernelILi2EZZNS0_73_GLOBAL__N__c8866d80_35_SparseBinaryOpIntersectionKernel_cu_7dd49032_323742_sparse_binary_op_intersection_kernel_implINS2_18CUDAKernelLauncherENS2_36CUDAValueSelectionIntersectionKernelINS2_9RhsProjOpEEElLl0EEEvRNS_6TensorERKS8_SB_RKSt6vectorIlSaIlEERKSt8optionalIS8_ESK_bbENKUlvE3_clEvEUllE_St5arrayIPcLm2EEEEviT0_T1_,@"STO_CUDA_ENTRY STV_DEFAULT"
_ZN2at6native29vectorized_elementwise_kernelILi2EZZNS0_73_GLOBAL__N__c8866d80_35_SparseBinaryOpIntersectionKernel_cu_7dd49032_323742_sparse_binary_op_intersection_kernel_implINS2_18CUDAKernelLauncherENS2_36CUDAValueSelectionIntersectionKernelINS2_9RhsProjOpEEElLl0EEEvRNS_6TensorERKS8_SB_RKSt6vectorIlSaIlEERKSt8optionalIS8_ESK_bbENKUlvE3_clEvEUllE_St5arrayIPcLm2EEEEviT0_T1_:
.text._ZN2at6native29vectorized_elementwise_kernelILi2EZZNS0_73_GLOBAL__N__c8866d80_35_SparseBinaryOpIntersectionKernel_cu_7dd49032_323742_sparse_binary_op_intersection_kernel_implINS2_18CUDAKernelLauncherENS2_36CUDAValueSelectionIntersectionKernelINS2_9RhsProjOpEEElLl0EEEvRNS_6TensorERKS8_SB_RKSt6vectorIlSaIlEERKSt8optionalIS8_ESK_bbENKUlvE3_clEvEUllE_St5arrayIPcLm2EEEEviT0_T1_:
        /* <DEDUP_REMOVED lines=86> */
.L_x_9945:
        /* <DEDUP_REMOVED lines=39> */
.L_x_9948:
        /* <DEDUP_REMOVED lines=72> */
.L_x_9947:
        /* <DEDUP_REMOVED lines=57> */
.L_x_9949:
        /* <DEDUP_REMOVED lines=37> */
.L_x_9950:
        /* <DEDUP_REMOVED lines=20> */
.L_x_9946:
        /* <DEDUP_REMOVED lines=13> */
.L_x_9952:
        /* <DEDUP_REMOVED lines=27> */
.L_x_9951:
[----:B------:R-:W-:Y:S05]  /*15f0*/  @!P0 BRA `(.L_x_9953) ;  /* 0x0000000000808947 */ /* 0x000fea0003800000 */
[----:B------:R-:W-:Y:S01]  /*1600*/  BSSY.RECONVERGENT B1, `(.L_x_9953) ;  /* 0x000001f000017945 */ /* 0x000fe20003800200 */
[----:B------:R-:W-:Y:S01]  /*1610*/  IMAD.MOV.U32 R24, RZ, RZ, R23 ;  /* 0x000000ffff187224 */ /* 0x000fe200078e0017 */
[----:B------:R-:W-:Y:S01]  /*1620*/  MOV R26, UR14 ;  /* 0x0000000e001a7c02 */ /* 0x000fe20008000f00 */
[----:B------:R-:W-:Y:S02]  /*1630*/  IMAD.MOV.U32 R25, RZ, RZ, R22 ;  /* 0x000000ffff197224 */ /* 0x000fe400078e0016 */
[----:B------:R-:W-:-:S07]  /*1640*/  IMAD.U32 R27, RZ, RZ, UR15 ;  /* 0x0000000fff1b7e24 */ /* 0x000fce000f8e00ff */
.L_x_9954:
        /* <DEDUP_REMOVED lines=27> */
.L_x_9953:
        /* <DEDUP_REMOVED lines=19> */
.L_x_9944:
[----:B------:R-:W-:Y:S05]  /*1930*/  BSYNC.RECONVERGENT B0 ;  /* 0x0000000000007941 */ /* 0x000fea0003800200 */
.L_x_9943:
        /* <DEDUP_REMOVED lines=15> */
.L_x_9957:
        /* <DEDUP_REMOVED lines=38> */
.L_x_9960:
        /* <DEDUP_REMOVED lines=72> */
.L_x_9959:
        /* <DEDUP_REMOVED lines=56> */
.L_x_9961:
        /* <DEDUP_REMOVED lines=37> */
.L_x_9962:
        /* <DEDUP_REMOVED lines=20> */
.L_x_9958:
        /* <DEDUP_REMOVED lines=15> */
.L_x_9964:
        /* <DEDUP_REMOVED lines=27> */
.L_x_9963:
[----:B------:R-:W-:Y:S05]  /*2ac0*/  @!P0 BRA `(.L_x_9965) ;  /* 0x0000000000808947 */ /* 0x000fea0003800000 */
[----:B------:R-:W-:Y:S01]  /*2ad0*/  BSSY.RECONVERGENT B1, `(.L_x_9965) ;  /* 0x000001f000017945 */ /* 0x000fe20003800200 */
[----:B------:R-:W-:Y:S01]  /*2ae0*/  IMAD.MOV.U32 R24, RZ, RZ, R23 ;  /* 0x000000ffff187224 */ /* 0x000fe200078e0017 */
[----:B------:R-:W-:Y:S01]  /*2af0*/  MOV R25, R21 ;  /* 0x0000001500197202 */ /* 0x000fe20000000f00 */
[----:B------:R-:W-:Y:S02]  /*2b00*/  IMAD.U32 R31, RZ, RZ, UR14 ;  /* 0x0000000eff1f7e24 */ /* 0x000fe4000f8e00ff */
[----:B------:R-:W-:-:S07]  /*2b10*/  IMAD.U32 R32, RZ, RZ, UR15 ;  /* 0x0000000fff207e24 */ /* 0x000fce000f8e00ff */
.L_x_9966:
        /* <DEDUP_REMOVED lines=27> */
.L_x_9965:
        /* <DEDUP_REMOVED lines=19> */
.L_x_9956:
[----:B------:R-:W-:Y:S05]  /*2e00*/  BSYNC.RECONVERGENT B0 ;  /* 0x0000000000007941 */ /* 0x000fea0003800200 */
.L_x_9955:
        /* <DEDUP_REMOVED lines=12> */
.L_x_9969:
        /* <DEDUP_REMOVED lines=40> */
.L_x_9972:
        /* <DEDUP_REMOVED lines=73> */
.L_x_9971:
        /* <DEDUP_REMOVED lines=56> */
.L_x_9973:
        /* <DEDUP_REMOVED lines=37> */
.L_x_9974:
        /* <DEDUP_REMOVED lines=20> */
.L_x_9970:
        /* <DEDUP_REMOVED lines=15> */
.L_x_9976:
        /* <DEDUP_REMOVED lines=27> */
.L_x_9975:
[----:B------:R-:W-:Y:S05]  /*3f90*/  @!P0 BRA `(.L_x_9977) ;  /* 0x0000000000808947 */ /* 0x000fea0003800000 */
[----:B------:R-:W-:Y:S01]  /*3fa0*/  BSSY.RECONVERGENT B1, `(.L_x_9977) ;  /* 0x000001f000017945 */ /* 0x000fe20003800200 */
[----:B------:R-:W-:Y:S02]  /*3fb0*/  IMAD.MOV.U32 R29, RZ, RZ, R23 ;  /* 0x000000ffff1d7224 */ /* 0x000fe400078e0017 */
[----:B------:R-:W-:Y:S02]  /*3fc0*/  IMAD.MOV.U32 R31, RZ, RZ, R19 ;  /* 0x000000ffff1f7224 */ /* 0x000fe400078e0013 */
[----:B------:R-:W-:Y:S02]  /*3fd0*/  IMAD.U32 R33, RZ, RZ, UR14 ;  /* 0x0000000eff217e24 */ /* 0x000fe4000f8e00ff */
[----:B------:R-:W-:-:S07]  /*3fe0*/  IMAD.U32 R32, RZ, RZ, UR15 ;  /* 0x0000000fff207e24 */ /* 0x000fce000f8e00ff */
.L_x_9978:
        /* <DEDUP_REMOVED lines=27> */
.L_x_9977:
        /* <DEDUP_REMOVED lines=19> */
.L_x_9968:
[----:B------:R-:W-:Y:S05]  /*42d0*/  BSYNC.RECONVERGENT B0 ;  /* 0x0000000000007941 */ /* 0x000fea0003800200 */
.L_x_9967:
        /* <DEDUP_REMOVED lines=12> */
.L_x_9981:
        /* <DEDUP_REMOVED lines=41> */
.L_x_9984:
        /* <DEDUP_REMOVED lines=73> */
.L_x_9983:
        /* <DEDUP_REMOVED lines=55> */
.L_x_9985:
        /* <DEDUP_REMOVED lines=41> */
.L_x_9986:
        /* <DEDUP_REMOVED lines=21> */
.L_x_9982:
        /* <DEDUP_REMOVED lines=15> */
.L_x_9988:
        /* <DEDUP_REMOVED lines=27> */
.L_x_9987:
[----:B------:R-:W-:Y:S05]  /*54b0*/  @!P0 BRA `(.L_x_9989) ;  /* 0x0000000000808947 */ /* 0x000fea0003800000 */
[----:B------:R-:W-:Y:S01]  /*54c0*/  BSSY.RECONVERGENT B1, `(.L_x_9989) ;  /* 0x000001f000017945 */ /* 0x000fe20003800200 */
[----:B------:R-:W-:Y:S02]  /*54d0*/  IMAD.MOV.U32 R29, RZ, RZ, R21 ;  /* 0x000000ffff1d7224 */ /* 0x000fe400078e0015 */
[----:B------:R-:W-:Y:S02]  /*54e0*/  IMAD.MOV.U32 R31, RZ, RZ, R17 ;  /* 0x000000ffff1f7224 */ /* 0x000fe400078e0011 */
[----:B------:R-:W-:Y:S02]  /*54f0*/  IMAD.U32 R33, RZ, RZ, UR14 ;  /* 0x0000000eff217e24 */ /* 0x000fe4000f8e00ff */
[----:B------:R-:W-:-:S07]  /*5500*/  IMAD.U32 R32, RZ, RZ, UR15 ;  /* 0x0000000fff207e24 */ /* 0x000fce000f8e00ff */
.L_x_9990:
        /* <DEDUP_REMOVED lines=27> */
.L_x_9989:
        /* <DEDUP_REMOVED lines=19> */
.L_x_9980:
[----:B0-----:R-:W-:Y:S05]  /*57f0*/  BSYNC.RECONVERGENT B0 ;  /* 0x0000000000007941 */ /* 0x001fea0003800200 */
.L_x_9979:
        /* <DEDUP_REMOVED lines=12> */
.L_x_9993:
        /* <DEDUP_REMOVED lines=41> */
.L_x_9996:
        /* <DEDUP_REMOVED lines=73> */
.L_x_9995:
        /* <DEDUP_REMOVED lines=55> */
.L_x_9997:
        /* <DEDUP_REMOVED lines=41> */
.L_x_9998:
        /* <DEDUP_REMOVED lines=21> */
.L_x_9994:
        /* <DEDUP_REMOVED lines=15> */
.L_x_10000:
        /* <DEDUP_REMOVED lines=27> */
.L_x_9999:
[----:B------:R-:W-:Y:S05]  /*69d0*/  @!P0 BRA `(.L_x_10001) ;  /* 0x0000000000808947 */ /* 0x000fea0003800000 */
[----:B------:R-:W-:Y:S01]  /*69e0*/  BSSY.RECONVERGENT B1, `(.L_x_10001) ;  /* 0x000001f000017945 */ /* 0x000fe20003800200 */
[----:B------:R-:W-:Y:S01]  /*69f0*/  IMAD.MOV.U32 R27, RZ, RZ, R21 ;  /* 0x000000ffff1b7224 */ /* 0x000fe200078e0015 */
[----:B------:R-:W-:Y:S01]  /*6a00*/  MOV R31, UR14 ;  /* 0x0000000e001f7c02 */ /* 0x000fe20008000f00 */
[----:B------:R-:W-:Y:S02]  /*6a10*/  IMAD.MOV.U32 R29, RZ, RZ, R19 ;  /* 0x000000ffff1d7224 */ /* 0x000fe400078e0013 */
[----:B------:R-:W-:-:S07]  /*6a20*/  IMAD.U32 R30, RZ, RZ, UR15 ;  /* 0x0000000fff1e7e24 */ /* 0x000fce000f8e00ff */
.L_x_10002:
        /* <DEDUP_REMOVED lines=27> */
.L_x_10001:
        /* <DEDUP_REMOVED lines=19> */
.L_x_9992:
[----:B0-----:R-:W-:Y:S05]  /*6d10*/  BSYNC.RECONVERGENT B0 ;  /* 0x0000000000007941 */ /* 0x001fea0003800200 */
.L_x_9991:
        /* <DEDUP_REMOVED lines=12> */
.L_x_10005:
        /* <DEDUP_REMOVED lines=41> */
.L_x_10008:
        /* <DEDUP_REMOVED lines=73> */
.L_x_10007:
        /* <DEDUP_REMOVED lines=55> */
.L_x_10009:
        /* <DEDUP_REMOVED lines=41> */
.L_x_10010:
        /* <DEDUP_REMOVED lines=21> */
.L_x_10006:
        /* <DEDUP_REMOVED lines=15> */
.L_x_10012:
        /* <DEDUP_REMOVED lines=27> */
.L_x_10011:
[----:B------:R-:W-:Y:S05]  /*7ef0*/  @!P0 BRA `(.L_x_10013) ;  /* 0x0000000000808947 */ /* 0x000fea0003800000 */
[----:B------:R-:W-:Y:S01]  /*7f00*/  BSSY.RECONVERGENT B1, `(.L_x_10013) ;  /* 0x000001f000017945 */ /* 0x000fe20003800200 */
[----:B------:R-:W-:Y:S02]  /*7f10*/  IMAD.MOV.U32 R27, RZ, RZ, R19 ;  /* 0x000000ffff1b7224 */ /* 0x000fe400078e0013 */
[----:B------:R-:W-:Y:S02]  /*7f20*/  IMAD.MOV.U32 R29, RZ, RZ, R17 ;  /* 0x000000ffff1d7224 */ /* 0x000fe400078e0011 */
[----:B------:R-:W-:Y:S02]  /*7f30*/  IMAD.U32 R31, RZ, RZ, UR14 ;  /* 0x0000000eff1f7e24 */ /* 0x000fe4000f8e00ff */
[----:B------:R-:W-:-:S07]  /*7f40*/  IMAD.U32 R30, RZ, RZ, UR15 ;  /* 0x0000000fff1e7e24 */ /* 0x000fce000f8e00ff */
.L_x_10014:
        /* <DEDUP_REMOVED lines=27> */
.L_x_10013:
        /* <DEDUP_REMOVED lines=19> */
.L_x_10004:
[----:B0-----:R-:W-:Y:S05]  /*8230*/  BSYNC.RECONVERGENT B0 ;  /* 0x0000000000007941 */ /* 0x001fea0003800200 */
.L_x_10003:
        /* <DEDUP_REMOVED lines=12> */
.L_x_10017:
        /* <DEDUP_REMOVED lines=41> */
.L_x_10020:
        /* <DEDUP_REMOVED lines=72> */
.L_x_10019:
        /* <DEDUP_REMOVED lines=55> */
.L_x_10021:
        /* <DEDUP_REMOVED lines=41> */
.L_x_10022:
        /* <DEDUP_REMOVED lines=21> */
.L_x_10018:
        /* <DEDUP_REMOVED lines=15> */
.L_x_10024:
        /* <DEDUP_REMOVED lines=27> */
.L_x_10023:
[----:B------:R-:W-:Y:S05]  /*9400*/  @!P0 BRA `(.L_x_10025) ;  /* 0x0000000000808947 */ /* 0x000fea0003800000 */
[----:B------:R-:W-:Y:S01]  /*9410*/  BSSY.RECONVERGENT B1, `(.L_x_10025) ;  /* 0x000001f000017945 */ /* 0x000fe20003800200 */
[----:B------:R-:W-:Y:S02]  /*9420*/  IMAD.MOV.U32 R25, RZ, RZ, R17 ;  /* 0x000000ffff197224 */ /* 0x000fe400078e0011 */
[----:B------:R-:W-:Y:S02]  /*9430*/  IMAD.MOV.U32 R27, RZ, RZ, R15 ;  /* 0x000000ffff1b7224 */ /* 0x000fe400078e000f */
[----:B------:R-:W-:Y:S02]  /*9440*/  IMAD.U32 R29, RZ, RZ, UR14 ;  /* 0x0000000eff1d7e24 */ /* 0x000fe4000f8e00ff */
[----:B------:R-:W-:-:S07]  /*9450*/  IMAD.U32 R28, RZ, RZ, UR15 ;  /* 0x0000000fff1c7e24 */ /* 0x000fce000f8e00ff */
.L_x_10026:
        /* <DEDUP_REMOVED lines=27> */
.L_x_10025:
        /* <DEDUP_REMOVED lines=19> */
.L_x_10016:
[----:B0-----:R-:W-:Y:S05]  /*9740*/  BSYNC.RECONVERGENT B0 ;  /* 0x0000000000007941 */ /* 0x001fea0003800200 */
.L_x_10015:
        /* <DEDUP_REMOVED lines=12> */
.L_x_10029:
        /* <DEDUP_REMOVED lines=41> */
.L_x_10032:
        /* <DEDUP_REMOVED lines=73> */
.L_x_10031:
        /* <DEDUP_REMOVED lines=55> */
.L_x_10033:
        /* <DEDUP_REMOVED lines=41> */
.L_x_10034:
        /* <DEDUP_REMOVED lines=21> */
.L_x_10030:
        /* <DEDUP_REMOVED lines=15> */
.L_x_10036:
        /* <DEDUP_REMOVED lines=27> */
.L_x_10035:
[----:B------:R-:W-:Y:S05]  /*a920*/  @!P0 BRA `(.L_x_10037) ;  /* 0x0000000000708947 */ /* 0x000fea0003800000 */
[----:B------:R-:W-:Y:S01]  /*a930*/  BSSY.RECONVERGENT B1, `(.L_x_10037) ;  /* 0x000001b000017945 */ /* 0x000fe20003800200 */
.L_x_10038:
        /* <DEDUP_REMOVED lines=27> */
.L_x_10037:
        /* <DEDUP_REMOVED lines=19> */
.L_x_10028:
[----:B0-----:R-:W-:Y:S05]  /*ac20*/  BSYNC.RECONVERGENT B0 ;  /* 0x0000000000007941 */ /* 0x001fea0003800200 */
.L_x_10027:
        /* <DEDUP_REMOVED lines=16> */
.L_x_10041:
[----:B------:R-:W-:-:S13]  /*ad30*/  ISETP.GE.U32.AND P0, PT, R0, UR7, PT ;  /* 0x0000000700007c0c */ /* 0x000fda000bf06070 */
[----:B------:R-:W-:Y:S05]  /*ad40*/  @P0 BRA `(.L_x_10043) ;  /* 0x0000000000300947 */ /* 0x000fea0003800000 */
[----:B01----:R-:W0:Y:S01]  /*ad50*/  LDC.64 R2, c[0x0][0x3e0] ;  /* 0x0000f800ff027b82 */ /* 0x003e220000000a00 */
[C---:B------:R-:W-:Y:S02]  /*ad60*/  VIADD R5, R0.reuse, UR6 ;  /* 0x0000000600057c36 */ /* 0x040fe40008000000 */
[----:B------:R-:W-:Y:S02]  /*ad70*/  VIADD R0, R0, 0x80 ;  /* 0x0000008000007836 */ /* 0x000fe40000000000 */
[----:B0-----:R-:W-:-:S05]  /*ad80*/  IMAD.WIDE.U32 R2, R5, 0x8, R2 ;  /* 0x0000000805027825 */ /* 0x001fca00078e0002 */
[----:B------:R1:W-:Y:S02]  /*ad90*/  STG.E.64 desc[UR10][R2.64], RZ ;  /* 0x000000ff02007986 */ /* 0x0003e4000c101b0a */
.L_x_10042:
[----:B------:R-:W-:-:S13]  /*ada0*/  ISETP.GE.U32.AND P0, PT, R0, UR7, PT ;  /* 0x0000000700007c0c */ /* 0x000fda000bf06070 */
[----:B------:R-:W-:Y:S05]  /*adb0*/  @P0 BRA `(.L_x_10044) ;  /* 0x0000000000300947 */ /* 0x000fea0003800000 */
[----:B01----:R-:W0:Y:S01]  /*adc0*/  LDC.64 R2, c[0x0][0x3e0] ;  /* 0x0000f800ff027b82 */ /* 0x003e220000000a00 */
[C---:B------:R-:W-:Y:S01]  /*add0*/  IADD3 R5, PT, PT, R0.reuse, UR6, RZ ;  /* 0x0000000600057c10 */ /* 0x040fe2000fffe0ff */
[----:B------:R-:W-:-:S04]  /*ade0*/  VIADD R0, R0, 0x80 ;  /* 0x0000008000007836 */ /* 0x000fc80000000000 */
[----:B0-----:R-:W-:-:S05]  /*adf0*/  IMAD.WIDE.U32 R2, R5, 0x8, R2 ;  /* 0x0000000805027825 */ /* 0x001fca00078e0002 */
[----:B------:R2:W-:Y:S02]  /*ae00*/  STG.E.64 desc[UR10][R2.64], RZ ;  /* 0x000000ff02007986 */ /* 0x0005e4000c101b0a */
.L_x_10043:
[----:B------:R-:W-:-:S13]  /*ae10*/  ISETP.GE.U32.AND P0, PT, R0, UR7, PT ;  /* 0x0000000700007c0c */ /* 0x000fda000bf06070 */
[----:B------:R-:W-:Y:S05]  /*ae20*/  @P0 BRA `(.L_x_10045) ;  /* 0x0000000000340947 */ /* 0x000fea0003800000 */
[----:B012---:R-:W0:Y:S01]  /*ae30*/  LDC.64 R2, c[0x0][0x3e0] ;  /* 0x0000f800ff027b82 */ /* 0x007e220000000a00 */
[C---:B------:R-:W-:Y:S02]  /*ae40*/  VIADD R5, R0.reuse, UR6 ;  /* 0x0000000600057c36 */ /* 0x040fe40008000000 */
[----:B------:R-:W-:Y:S02]  /*ae50*/  VIADD R0, R0, 0x80 ;  /* 0x0000008000007836 */ /* 0x000fe40000000000 */
[----:B0-----:R-:W-:-:S05]  /*ae60*/  IMAD.WIDE.U32 R2, R5, 0x8, R2 ;  /* 0x0000000805027825 */ /* 0x001fca00078e0002 */
[----:B------:R2:W-:Y:S02]  /*ae70*/  STG.E.64 desc[UR10][R2.64], RZ ;  /* 0x000000ff02007986 */ /* 0x0005e4000c101b0a */
.L_x_10044:
        /* <DEDUP_REMOVED lines=8> */
.L_x_10045:
[----:B------:R-:W-:Y:S05]  /*af00*/  BSYNC.RELIABLE B1 ;  /* 0x0000000000017941 */ /* 0x000fea0003800100 */
.L_x_10040:
[----:B------:R-:W-:-:S13]  /*af10*/  ISETP.GE.U32.AND P0, PT, R0, UR7, PT ;  /* 0x0000000700007c0c */ /* 0x000fda000bf06070 */
[----:B0123--:R-:W0:Y:S01]  /*af20*/  @!P0 LDC.64 R2, c[0x0][0x3e0] ;  /* 0x0000f800ff028b82 */ /* 0x00fe220000000a00 */
[C---:B------:R-:W-:Y:S02]  /*af30*/  @!P0 VIADD R5, R0.reuse, UR6 ;  /* 0x0000000600058c36 */ /* 0x040fe40008000000 */
[----:B------:R-:W-:Y:S02]  /*af40*/  @!P0 VIADD R0, R0, 0x80 ;  /* 0x0000008000008836 */ /* 0x000fe40000000000 */
[----:B0-----:R-:W-:-:S05]  /*af50*/  @!P0 IMAD.WIDE.U32 R2, R5, 0x8, R2 ;  /* 0x0000000805028825 */ /* 0x001fca00078e0002 */
[----:B------:R3:W-:Y:S02]  /*af60*/  @!P0 STG.E.64 desc[UR10][R2.64], RZ ;  /* 0x000000ff02008986 */ /* 0x0007e4000c101b0a */
.L_x_10046:
[----:B------:R-:W-:Y:S05]  /*af70*/  BSYNC.RECONVERGENT B0 ;  /* 0x0000000000007941 */ /* 0x000fea0003800200 */
.L_x_10039:
        /* <DEDUP_REMOVED lines=8> */
.L_x_9942:
        /* <DEDUP_REMOVED lines=61> */
.L_x_10050:
        /* <DEDUP_REMOVED lines=73> */
.L_x_10049:
        /* <DEDUP_REMOVED lines=54> */
.L_x_10051:
        /* <DEDUP_REMOVED lines=39> */
.L_x_10052:
        /* <DEDUP_REMOVED lines=21> */
.L_x_10048:
        /* <DEDUP_REMOVED lines=17> */
.L_x_10054:
        /* <DEDUP_REMOVED lines=27> */
.L_x_10053:
        /* <DEDUP_REMOVED lines=9> */
.L_x_10056:
        /* <DEDUP_REMOVED lines=27> */
.L_x_10055:
        /* <DEDUP_REMOVED lines=55> */
.L_x_10059:
        /* <DEDUP_REMOVED lines=72> */
.L_x_10058:
        /* <DEDUP_REMOVED lines=54> */
.L_x_10060:
        /* <DEDUP_REMOVED lines=42> */
.L_x_10061:
        /* <DEDUP_REMOVED lines=21> */
.L_x_10057:
        /* <DEDUP_REMOVED lines=14> */
.L_x_10063:
        /* <DEDUP_REMOVED lines=27> */
.L_x_10062:
        /* <DEDUP_REMOVED lines=9> */
.L_x_10065:
        /* <DEDUP_REMOVED lines=27> */
.L_x_10064:
        /* <DEDUP_REMOVED lines=55> */
.L_x_10068:
        /* <DEDUP_REMOVED lines=72> */
.L_x_10067:
        /* <DEDUP_REMOVED lines=54> */
.L_x_10069:
        /* <DEDUP_REMOVED lines=41> */
.L_x_10070:
        /* <DEDUP_REMOVED lines=21> */
.L_x_10066:
        /* <DEDUP_REMOVED lines=16> */
.L_x_10072:
        /* <DEDUP_REMOVED lines=27> */
.L_x_10071:
        /* <DEDUP_REMOVED lines=9> */
.L_x_10074:
        /* <DEDUP_REMOVED lines=27> */
.L_x_10073:
        /* <DEDUP_REMOVED lines=54> */
.L_x_10077:
        /* <DEDUP_REMOVED lines=73> */
.L_x_10076:
        /* <DEDUP_REMOVED lines=54> */
.L_x_10078:
        /* <DEDUP_REMOVED lines=38> */
.L_x_10079:
        /* <DEDUP_REMOVED lines=21> */
.L_x_10075:
        /* <DEDUP_REMOVED lines=16> */
.L_x_10081:
        /* <DEDUP_REMOVED lines=27> */
.L_x_10080:
        /* <DEDUP_REMOVED lines=9> */
.L_x_10083:
        /* <DEDUP_REMOVED lines=27> */
.L_x_10082:
        /* <DEDUP_REMOVED lines=50> */
.L_x_10086:
        /* <DEDUP_REMOVED lines=72> */
.L_x_10085:
        /* <DEDUP_REMOVED lines=54> */
.L_x_10087:
        /* <DEDUP_REMOVED lines=41> */
.L_x_10088:
        /* <DEDUP_REMOVED lines=21> */
.L_x_10084:
        /* <DEDUP_REMOVED lines=15> */
.L_x_10090:
        /* <DEDUP_REMOVED lines=27> */
.L_x_10089:
        /* <DEDUP_REMOVED lines=9> */
.L_x_10092:
        /* <DEDUP_REMOVED lines=27> */
.L_x_10091:
        /* <DEDUP_REMOVED lines=50> */
.L_x_10095:
        /* <DEDUP_REMOVED lines=72> */
.L_x_10094:
        /* <DEDUP_REMOVED lines=54> */
.L_x_10096:
        /* <DEDUP_REMOVED lines=41> */
.L_x_10097:
        /* <DEDUP_REMOVED lines=21> */
.L_x_10093:
        /* <DEDUP_REMOVED lines=15> */
.L_x_10099:
        /* <DEDUP_REMOVED lines=27> */
.L_x_10098:
        /* <DEDUP_REMOVED lines=9> */
.L_x_10101:
        /* <DEDUP_REMOVED lines=27> */
.L_x_10100:
        /* <DEDUP_REMOVED lines=50> */
.L_x_10104:
        /* <DEDUP_REMOVED lines=72> */
.L_x_10103:
        /* <DEDUP_REMOVED lines=54> */
.L_x_10105:
        /* <DEDUP_REMOVED lines=41> */
.L_x_10106:
        /* <DEDUP_REMOVED lines=21> */
.L_x_10102:
        /* <DEDUP_REMOVED lines=15> */
.L_x_10108:
        /* <DEDUP_REMOVED lines=27> */
.L_x_10107:
        /* <DEDUP_REMOVED lines=9> */
.L_x_10110:
        /* <DEDUP_REMOVED lines=27> */
.L_x_10109:
        /* <DEDUP_REMOVED lines=50> */
.L_x_10113:
        /* <DEDUP_REMOVED lines=71> */
.L_x_10112:
        /* <DEDUP_REMOVED lines=53> */
.L_x_10114:
        /* <DEDUP_REMOVED lines=37> */
.L_x_10115:
        /* <DEDUP_REMOVED lines=20> */
.L_x_10111:
        /* <DEDUP_REMOVED lines=15> */
.L_x_10117:
        /* <DEDUP_REMOVED lines=27> */
.L_x_10116:
[----:B------:R-:W-:Y:S05]  /*14cf0*/  BRA.U !UP1, `(.L_x_10118) ;  /* 0x0000000109787547 */ /* 0x000fea000b800000 */
[----:B------:R-:W-:Y:S01]  /*14d00*/  BSSY.RECONVERGENT B0, `(.L_x_10118) ;  /* 0x000001d000007945 */ /* 0x000fe20003800200 */
[----:B------:R-:W-:Y:S02]  /*14d10*/  IMAD.U32 R13, RZ, RZ, UR12 ;  /* 0x0000000cff0d7e24 */ /* 0x000fe4000f8e00ff */
[----:B------:R-:W-:-:S07]  /*14d20*/  IMAD.U32 R11, RZ, RZ, UR13 ;  /* 0x0000000dff0b7e24 */ /* 0x000fce000f8e00ff */
.L_x_10119:
        /* <DEDUP_REMOVED lines=27> */
.L_x_10118:
        /* <DEDUP_REMOVED lines=15> */
.L_x_10047:
        /* <DEDUP_REMOVED lines=19> */
.L_x_10123:
        /* <DEDUP_REMOVED lines=27> */
.L_x_10122:
[----:B------:R-:W-:Y:S01]  /*152b0*/  BSSY.RECONVERGENT B0, `(.L_x_10124) ;  /* 0x0000021000007945 */ /* 0x000fe20003800200 */
[----:B------:R-:W-:Y:S02]  /*152c0*/  IMAD.U32 R38, RZ, RZ, UR16 ;  /* 0x00000010ff267e24 */ /* 0x000fe4000f8e00ff */
[----:B------:R-:W-:Y:S02]  /*152d0*/  IMAD.U32 R39, RZ, RZ, UR17 ;  /* 0x00000011ff277e24 */ /* 0x000fe4000f8e00ff */
[----:B------:R-:W-:Y:S02]  /*152e0*/  IMAD.U32 R30, RZ, RZ, UR18 ;  /* 0x00000012ff1e7e24 */ /* 0x000fe4000f8e00ff */
[----:B------:R-:W-:Y:S02]  /*152f0*/  IMAD.U32 R25, RZ, RZ, UR19 ;  /* 0x00000013ff197e24 */ /* 0x000fe4000f8e00ff */
[----:B------:R-:W-:Y:S02]  /*15300*/  IMAD.U32 R31, RZ, RZ, UR18 ;  /* 0x00000012ff1f7e24 */ /* 0x000fe4000f8e00ff */
[----:B------:R-:W-:-:S07]  /*15310*/  IMAD.U32 R32, RZ, RZ, UR19 ;  /* 0x00000013ff207e24 */ /* 0x000fce000f8e00ff */
.L_x_10125:
        /* <DEDUP_REMOVED lines=27> */
.L_x_10124:
        /* <DEDUP_REMOVED lines=29> */
.L_x_10127:
        /* <DEDUP_REMOVED lines=27> */
.L_x_10126:
[----:B------:R-:W-:Y:S01]  /*15850*/  BSSY.RECONVERGENT B0, `(.L_x_10128) ;  /* 0x0000021000007945 */ /* 0x000fe20003800200 */
[----:B------:R-:W-:Y:S02]  /*15860*/  IMAD.U32 R38, RZ, RZ, UR16 ;  /* 0x00000010ff267e24 */ /* 0x000fe4000f8e00ff */
[----:B------:R-:W-:Y:S02]  /*15870*/  IMAD.U32 R37, RZ, RZ, UR17 ;  /* 0x00000011ff257e24 */ /* 0x000fe4000f8e00ff */
[----:B------:R-:W-:Y:S02]  /*15880*/  IMAD.U32 R27, RZ, RZ, UR18 ;  /* 0x00000012ff1b7e24 */ /* 0x000fe4000f8e00ff */
[----:B------:R-:W-:Y:S02]  /*15890*/  IMAD.U32 R25, RZ, RZ, UR19 ;  /* 0x00000013ff197e24 */ /* 0x000fe4000f8e00ff */
[----:B------:R-:W-:Y:S02]  /*158a0*/  IMAD.U32 R33, RZ, RZ, UR18 ;  /* 0x00000012ff217e24 */ /* 0x000fe4000f8e00ff */
[----:B------:R-:W-:-:S07]  /*158b0*/  IMAD.U32 R35, RZ, RZ, UR19 ;  /* 0x00000013ff237e24 */ /* 0x000fce000f8e00ff */
.L_x_10129:
        /* <DEDUP_REMOVED lines=27> */
.L_x_10128:
        /* <DEDUP_REMOVED lines=26> */
.L_x_10131:
        /* <DEDUP_REMOVED lines=27> */
.L_x_10130:
[----:B------:R-:W-:Y:S01]  /*15dc0*/  BSSY.RECONVERGENT B0, `(.L_x_10132) ;  /* 0x0000021000007945 */ /* 0x000fe20003800200 */
[----:B------:R-:W-:Y:S02]  /*15dd0*/  IMAD.U32 R34, RZ, RZ, UR16 ;  /* 0x00000010ff227e24 */ /* 0x000fe4000f8e00ff */
[----:B------:R-:W-:Y:S02]  /*15de0*/  IMAD.U32 R37, RZ, RZ, UR17 ;  /* 0x00000011ff257e24 */ /* 0x000fe4000f8e00ff */
[----:B------:R-:W-:Y:S02]  /*15df0*/  IMAD.U32 R35, RZ, RZ, UR18 ;  /* 0x00000012ff237e24 */ /* 0x000fe4000f8e00ff */
[----:B------:R-:W-:Y:S02]  /*15e00*/  IMAD.U32 R21, RZ, RZ, UR19 ;  /* 0x00000013ff157e24 */ /* 0x000fe4000f8e00ff */
[----:B------:R-:W-:Y:S02]  /*15e10*/  IMAD.U32 R32, RZ, RZ, UR18 ;  /* 0x00000012ff207e24 */ /* 0x000fe4000f8e00ff */
[----:B------:R-:W-:-:S07]  /*15e20*/  IMAD.U32 R33, RZ, RZ, UR19 ;  /* 0x00000013ff217e24 */ /* 0x000fce000f8e00ff */
.L_x_10133:
        /* <DEDUP_REMOVED lines=27> */
.L_x_10132:
        /* <DEDUP_REMOVED lines=26> */
.L_x_10135:
        /* <DEDUP_REMOVED lines=27> */
.L_x_10134:
[----:B------:R-:W-:Y:S01]  /*16330*/  BSSY.RECONVERGENT B0, `(.L_x_10136) ;  /* 0x0000021000007945 */ /* 0x000fe20003800200 */
[----:B------:R-:W-:Y:S02]  /*16340*/  IMAD.U32 R35, RZ, RZ, UR16 ;  /* 0x00000010ff237e24 */ /* 0x000fe4000f8e00ff */
[----:B------:R-:W-:Y:S02]  /*16350*/  IMAD.U32 R32, RZ, RZ, UR17 ;  /* 0x00000011ff207e24 */ /* 0x000fe4000f8e00ff */
[----:B------:R-:W-:Y:S02]  /*16360*/  IMAD.U32 R33, RZ, RZ, UR18 ;  /* 0x00000012ff217e24 */ /* 0x000fe4000f8e00ff */
[----:B------:R-:W-:Y:S02]  /*16370*/  IMAD.U32 R21, RZ, RZ, UR19 ;  /* 0x00000013ff157e24 */ /* 0x000fe4000f8e00ff */
[----:B------:R-:W-:Y:S02]  /*16380*/  IMAD.U32 R29, RZ, RZ, UR18 ;  /* 0x00000012ff1d7e24 */ /* 0x000fe4000f8e00ff */
[----:B------:R-:W-:-:S07]  /*16390*/  IMAD.U32 R31, RZ, RZ, UR19 ;  /* 0x00000013ff1f7e24 */ /* 0x000fce000f8e00ff */
.L_x_10137:
        /* <DEDUP_REMOVED lines=27> */
.L_x_10136:
        /* <DEDUP_REMOVED lines=26> */
.L_x_10139:
        /* <DEDUP_REMOVED lines=27> */
.L_x_10138:
[----:B------:R-:W-:Y:S01]  /*168a0*/  BSSY.RECONVERGENT B0, `(.L_x_10140) ;  /* 0x0000021000007945 */ /* 0x000fe20003800200 */
[----:B------:R-:W-:Y:S02]  /*168b0*/  IMAD.U32 R32, RZ, RZ, UR16 ;  /* 0x00000010ff207e24 */ /* 0x000fe4000f8e00ff */
[----:B------:R-:W-:Y:S02]  /*168c0*/  IMAD.U32 R31, RZ, RZ, UR17 ;  /* 0x00000011ff1f7e24 */ /* 0x000fe4000f8e00ff */
[----:B------:R-:W-:Y:S02]  /*168d0*/  IMAD.U32 R29, RZ, RZ, UR18 ;  /* 0x00000012ff1d7e24 */ /* 0x000fe4000f8e00ff */
[----:B------:R-:W-:Y:S02]  /*168e0*/  IMAD.U32 R17, RZ, RZ, UR19 ;  /* 0x00000013ff117e24 */ /* 0x000fe4000f8e00ff */
[----:B------:R-:W-:Y:S02]  /*168f0*/  IMAD.U32 R30, RZ, RZ, UR18 ;  /* 0x00000012ff1e7e24 */ /* 0x000fe4000f8e00ff */
[----:B------:R-:W-:-:S07]  /*16900*/  IMAD.U32 R27, RZ, RZ, UR19 ;  /* 0x00000013ff1b7e24 */ /* 0x000fce000f8e00ff */
.L_x_10141:
        /* <DEDUP_REMOVED lines=27> */
.L_x_10140:
        /* <DEDUP_REMOVED lines=26> */
.L_x_10143:
        /* <DEDUP_REMOVED lines=27> */
.L_x_10142:
[----:B------:R-:W-:Y:S01]  /*16e10*/  BSSY.RECONVERGENT B0, `(.L_x_10144) ;  /* 0x0000021000007945 */ /* 0x000fe20003800200 */
[----:B------:R-:W-:Y:S02]  /*16e20*/  IMAD.U32 R28, RZ, RZ, UR16 ;  /* 0x00000010ff1c7e24 */ /* 0x000fe4000f8e00ff */
[----:B------:R-:W-:Y:S02]  /*16e30*/  IMAD.U32 R31, RZ, RZ, UR17 ;  /* 0x00000011ff1f7e24 */ /* 0x000fe4000f8e00ff */
[----:B------:R-:W-:Y:S02]  /*16e40*/  IMAD.U32 R27, RZ, RZ, UR18 ;  /* 0x00000012ff1b7e24 */ /* 0x000fe4000f8e00ff */
[----:B------:R-:W-:Y:S02]  /*16e50*/  IMAD.U32 R29, RZ, RZ, UR19 ;  /* 0x00000013ff1d7e24 */ /* 0x000fe4000f8e00ff */
[----:B------:R-:W-:Y:S02]  /*16e60*/  IMAD.U32 R26, RZ, RZ, UR18 ;  /* 0x00000012ff1a7e24 */ /* 0x000fe4000f8e00ff */
[----:B------:R-:W-:-:S07]  /*16e70*/  IMAD.U32 R25, RZ, RZ, UR19 ;  /* 0x00000013ff197e24 */ /* 0x000fce000f8e00ff */
.L_x_10145:
        /* <DEDUP_REMOVED lines=27> */
.L_x_10144:
        /* <DEDUP_REMOVED lines=26> */
.L_x_10147:
        /* <DEDUP_REMOVED lines=27> */
.L_x_10146:
[----:B------:R-:W-:Y:S01]  /*17380*/  BSSY.RECONVERGENT B0, `(.L_x_10148) ;  /* 0x0000021000007945 */ /* 0x000fe20003800200 */
[----:B------:R-:W-:Y:S02]  /*17390*/  IMAD.U32 R29, RZ, RZ, UR16 ;  /* 0x00000010ff1d7e24 */ /* 0x000fe4000f8e00ff */
[----:B------:R-:W-:Y:S02]  /*173a0*/  IMAD.U32 R24, RZ, RZ, UR17 ;  /* 0x00000011ff187e24 */ /* 0x000fe4000f8e00ff */
[----:B------:R-:W-:Y:S02]  /*173b0*/  IMAD.U32 R25, RZ, RZ, UR18 ;  /* 0x00000012ff197e24 */ /* 0x000fe4000f8e00ff */
[----:B------:R-:W-:Y:S02]  /*173c0*/  IMAD.U32 R27, RZ, RZ, UR19 ;  /* 0x00000013ff1b7e24 */ /* 0x000fe4000f8e00ff */
[----:B------:R-:W-:Y:S02]  /*173d0*/  IMAD.U32 R23, RZ, RZ, UR18 ;  /* 0x00000012ff177e24 */ /* 0x000fe4000f8e00ff */
[----:B------:R-:W-:-:S07]  /*173e0*/  IMAD.U32 R22, RZ, RZ, UR19 ;  /* 0x00000013ff167e24 */ /* 0x000fce000f8e00ff */
.L_x_10149:
        /* <DEDUP_REMOVED lines=27> */
.L_x_10148:
        /* <DEDUP_REMOVED lines=26> */
.L_x_10151:
        /* <DEDUP_REMOVED lines=27> */
.L_x_10150:
[----:B------:R-:W-:Y:S01]  /*178f0*/  BSSY.RECONVERGENT B0, `(.L_x_10152) ;  /* 0x000001d000007945 */ /* 0x000fe20003800200 */
[----:B------:R-:W-:Y:S02]  /*17900*/  IMAD.U32 R15, RZ, RZ, UR18 ;  /* 0x00000012ff0f7e24 */ /* 0x000fe4000f8e00ff */
[----:B------:R-:W-:-:S07]  /*17910*/  IMAD.U32 R17, RZ, RZ, UR19 ;  /* 0x00000013ff117e24 */ /* 0x000fce000f8e00ff */
.L_x_10153:
        /* <DEDUP_REMOVED lines=27> */
.L_x_10152:
        /* <DEDUP_REMOVED lines=15> */
.L_x_10121:
        /* <DEDUP_REMOVED lines=66> */
.L_x_10120:
        /* <DEDUP_REMOVED lines=11> */
.L_x_10154:
        /* <DEDUP_REMOVED lines=15> */
.L_x_17288:


//--------------------- .text._ZN2at6native29vectorized_elementwise_kernelILi4EZZNS0_73_GLOBAL__N__c8866d80_35_SparseBinaryOpIntersectionKernel_cu_7dd49032_323742_sparse_binary_op_intersection_kernel_implINS2_18CUDAKernelLauncherENS2_36CUDAValueSelectionIntersectionKernelINS2_9RhsProjOpEEElLl0EEEvRNS_6TensorERKS8_SB_RKSt6vectorIlSaIlEERKSt8optionalIS8_ESK_bbENKUlvE3_clEvEUllE_St5arrayIPcLm2EEEEviT0_T1_ --------------------------
	.section	.text._ZN2at6native29vectorized_elementwise_kernelILi4EZZNS0_73_GLOBAL__N__c8866d80_35_SparseBinaryOpIntersectionKernel_cu_7dd49032_323742_sparse_binary_op_intersection_kernel_implINS2_18CUDAKernelLauncherENS2_36CUDAValueSelectionIntersectionKernelINS2_9RhsProjOpEEElLl0EEEvRNS_6TensorERKS8_SB_RKSt6vectorIlSaIlEERKSt8optionalIS8_ESK_bbENKUlvE3_clEvEUllE_St5arrayIPcLm2EEEEviT0_T1_,"ax",@progbits
	.align	128
        .global         _ZN2at6native29vectorized_elementwise_kernelILi4EZZNS0_73_GLOBAL__N__c8866d80_35_SparseBinaryOpIntersectionKernel_cu_7dd49032_323742_sparse_binary_op_intersection_kernel_implINS2_18CUDAKernelLauncherENS2_36CUDAValueSelectionIntersectionKernelINS2_9RhsProjOpEEElLl0EEEvRNS_6TensorERKS8_SB_RKSt6vectorIlSaIlEERKSt8optionalIS8_ESK_bbENKUlvE3_clEvEUllE_St5arrayIPcLm2EEEEviT0_T1_
        .type           _ZN2at6native29vectorized_elementwise_kernelILi4EZZNS0_73_GLOBAL__N__c8866d80_35_SparseBinaryOpIntersectionKernel_cu_7dd49032_323742_sparse_binary_op_intersection_kernel_implINS2_18CUDAKernelLauncherENS2_36CUDAValueSelectionIntersectionKernelINS2_9RhsProjOpEEElLl0EEEvRNS_6TensorERKS8_SB_RKSt6vectorIlSaIlEERKSt8optionalIS8_ESK_bbENKUlvE3_clEvEUllE_St5arrayIPcLm2EEEEviT0_T1_,@function
        .size           _ZN2at6native29vectorized_elementwise_kernelILi4EZZNS0_73_GLOBAL__N__c8866d80_35_SparseBinaryOpIntersectionKernel_cu_7dd49032_323742_sparse_binary_op_intersection_kernel_implINS2_18CUDAKernelLauncherENS2_36CUDAValueSelectionIntersectionKernelINS2_9RhsProjOpEEElLl0EEEvRNS_6TensorERKS8_SB_RKSt6vectorIlSaIlEERKSt8optionalIS8_ESK_bbENKUlvE3_clEvEUllE_St5arrayIPcLm2EEEEviT0_T1_,(.L_x_17289 - _ZN2at6native29vectorized_elementwise_kernelILi4EZZNS0_73_GLOBAL__N__c8866d80_35_SparseBinaryOpIntersectionKernel_cu_7dd49032_323742_sparse_binary_op_intersection_kernel_implINS2_18CUDAKernelLauncherENS2_36CUDAValueSelectionIntersectionKernelINS2_9RhsProjOpEEElLl0EEEvRNS_6TensorERKS8_SB_RKSt6vectorIlSaIlEERKSt8optionalIS8_ESK_bbENKUlvE3_clEvEUllE_St5arrayIPcLm2EEEEviT0_T1_)
        .other          _ZN2at6native29vectorized_elementwise_kernelILi4EZZNS0_73_GLOBAL__N__c8866d80_35_SparseBinaryOpIntersectionKernel_cu_7dd49032_323742_sparse_binary_op_intersection_kernel_implINS2_18CUDAKernelLauncherENS2_36CUDAValueSelectionIntersectionKernelINS2_9RhsProjOpEEElLl0EEEvRNS_6TensorERKS8_SB_RKSt6vectorIlSaIlEERKSt8optionalIS8_ESK_bbENKUlvE3_clEvEUllE_St5arrayIPcLm2EEEEviT0_T1_,@"STO_CUDA_ENTRY STV_DEFAULT"
_ZN2at6native29vectorized_elementwise_kernelILi4EZZNS0_73_GLOBAL__N__c8866d80_35_SparseBinaryOpIntersectionKernel_cu_7dd49032_323742_sparse_binary_op_intersection_kernel_implINS2_18CUDAKernelLauncherENS2_36CUDAValueSelectionIntersectionKernelINS2_9RhsProjOpEEElLl0EEEvRNS_6TensorERKS8_SB_RKSt6vectorIlSaIlEERKSt8optionalIS8_ESK_bbENKUlvE3_clEvEUllE_St5arrayIPcLm2EEEEviT0_T1_:
.text._ZN2at6native29vectorized_elementwise_kernelILi4EZZNS0_73_GLOBAL__N__c8866d80_35_SparseBinaryOpIntersectionKernel_cu_7dd49032_323742_sparse_binary_op_intersection_kernel_implINS2_18CUDAKernelLauncherENS2_36CUDAValueSelectionIntersectionKernelINS2_9RhsProjOpEEElLl0EEEvRNS_6TensorERKS8_SB_RKSt6vectorIlSaIlEERKSt8optionalIS8_ESK_bbENKUlvE3_clEvEUllE_St5arrayIPcLm2EEEEviT0_T1_:
        /* <DEDUP_REMOVED lines=86> */
.L_x_10158:
        /* <DEDUP_REMOVED lines=39> */
.L_x_10161:
        /* <DEDUP_REMOVED lines=72> */
.L_x_10160:
        /* <DEDUP_REMOVED lines=57> */
.L_x_10162:
        /* <DEDUP_REMOVED lines=37> */
.L_x_10163:
        /* <DEDUP_REMOVED lines=20> */
.L_x_10159:
        /* <DEDUP_REMOVED lines=13> */
.L_x_10165:
        /* <DEDUP_REMOVED lines=27> */
.L_x_10164:
[----:B------:R-:W-:Y:S05]  /*15f0*/  @!P0 BRA `(.L_x_10166) ;  /* 0x0000000000808947 */ /* 0x000fea0003800000 */
[----:B------:R-:W-:Y:S01]  /*1600*/  BSSY.RECONVERGENT B1, `(.L_x_10166) ;  /* 0x000001f000017945 */ /* 0x000fe20003800200 */
[----:B------:R-:W-:Y:S01]  /*1610*/  IMAD.MOV.U32 R24, RZ, RZ, R23 ;  /* 0x000000ffff187224 */ /* 0x000fe200078e0017 */
[----:B------:R-:W-:Y:S01]  /*1620*/  MOV R26, UR14 ;  /* 0x0000000e001a7c02 */ /* 0x000fe20008000f00 */
[----:B------:R-:W-:Y:S02]  /*1630*/  IMAD.MOV.U32 R25, RZ, RZ, R22 ;  /* 0x000000ffff197224 */ /* 0x000fe400078e0016 */
[----:B------:R-:W-:-:S07]  /*1640*/  IMAD.U32 R27, RZ, RZ, UR15 ;  /* 0x0000000fff1b7e24 */ /* 0x000fce000f8e00ff */
.L_x_10167:
        /* <DEDUP_REMOVED lines=27> */
.L_x_10166:
        /* <DEDUP_REMOVED lines=19> */
.L_x_10157:
[----:B------:R-:W-:Y:S05]  /*1930*/  BSYNC.RECONVERGENT B0 ;  /* 0x0000000000007941 */ /* 0x000fea0003800200 */
.L_x_10156:
        /* <DEDUP_REMOVED lines=15> */
.L_x_10170:
        /* <DEDUP_REMOVED lines=38> */
.L_x_10173:
        /* <DEDUP_REMOVED lines=72> */
.L_x_10172:
        /* <DEDUP_REMOVED lines=56> */
.L_x_10174:
        /* <DEDUP_REMOVED lines=37> */
.L_x_10175:
        /* <DEDUP_REMOVED lines=20> */
.L_x_10171:
        /* <DEDUP_REMOVED lines=15> */
.L_x_10177:
        /* <DEDUP_REMOVED lines=27> */
.L_x_10176:
[----:B------:R-:W-:Y:S05]  /*2ac0*/  @!P0 BRA `(.L_x_10178) ;  /* 0x0000000000808947 */ /* 0x000fea0003800000 */
[----:B------:R-:W-:Y:S01]  /*2ad0*/  BSSY.RECONVERGENT B1, `(.L_x_10178) ;  /* 0x000001f000017945 */ /* 0x000fe20003800200 */
[----:B------:R-:W-:Y:S01]  /*2ae0*/  IMAD.MOV.U32 R24, RZ, RZ, R23 ;  /* 0x000000ffff187224 */ /* 0x000fe200078e0017 */
[----:B------:R-:W-:Y:S01]  /*2af0*/  MOV R25, R21 ;  /* 0x0000001500197202 */ /* 0x000fe20000000f00 */
[----:B------:R-:W-:Y:S02]  /*2b00*/  IMAD.U32 R31, RZ, RZ, UR14 ;  /* 0x0000000eff1f7e24 */ /* 0x000fe4000f8e00ff */
[----:B------:R-:W-:-:S07]  /*2b10*/  IMAD.U32 R32, RZ, RZ, UR15 ;  /* 0x0000000fff207e24 */ /* 0x000fce000f8e00ff */
.L_x_10179:
        /* <DEDUP_REMOVED lines=27> */
.L_x_10178:
        /* <DEDUP_REMOVED lines=19> */
.L_x_10169:
[----:B------:R-:W-:Y:S05]  /*2e00*/  BSYNC.RECONVERGENT B0 ;  /* 0x0000000000007941 */ /* 0x000fea0003800200 */
.L_x_10168:
        /* <DEDUP_REMOVED lines=12> */
.L_x_10182:
        /* <DEDUP_REMOVED lines=40> */
.L_x_10185:
        /* <DEDUP_REMOVED lines=73> */
.L_x_10184:
        /* <DEDUP_REMOVED lines=56> */
.L_x_10186:
        /* <DEDUP_REMOVED lines=37> */
.L_x_10187:
        /* <DEDUP_REMOVED lines=20> */
.L_x_10183:
        /* <DEDUP_REMOVED lines=15> */
.L_x_10189:
        /* <DEDUP_REMOVED lines=27> */
.L_x_10188:
[----:B------:R-:W-:Y:S05]  /*3f90*/  @!P0 BRA `(.L_x_10190) ;  /* 0x0000000000808947 */ /* 0x000fea0003800000 */
[----:B------:R-:W-:Y:S01]  /*3fa0*/  BSSY.RECONVERGENT B1, `(.L_x_10190) ;  /* 0x000001f000017945 */ /* 0x000fe20003800200 */
[----:B------:R-:W-:Y:S02]  /*3fb0*/  IMAD.MOV.U32 R29, RZ, RZ, R23 ;  /* 0x000000ffff1d7224 */ /* 0x000fe400078e0017 */
[----:B------:R-:W-:Y:S02]  /*3fc0*/  IMAD.MOV.U32 R31, RZ, RZ, R19 ;  /* 0x000000ffff1f7224 */ /* 0x000fe400078e0013 */
[----:B------:R-:W-:Y:S02]  /*3fd0*/  IMAD.U32 R33, RZ, RZ, UR14 ;  /* 0x0000000eff217e24 */ /* 0x000fe4000f8e00ff */
[----:B------:R-:W-:-:S07]  /*3fe0*/  IMAD.U32 R32, RZ, RZ, UR15 ;  /* 0x0000000fff207e24 */ /* 0x000fce000f8e00ff */
.L_x_10191:
        /* <DEDUP_REMOVED lines=27> */
.L_x_10190:
        /* <DEDUP_REMOVED lines=19> */
.L_x_10181:
[----:B------:R-:W-:Y:S05]  /*42d0*/  BSYNC.RECONVERGENT B0 ;  /* 0x0000000000007941 */ /* 0x000fea0003800200 */
.L_x_10180:
        /* <DEDUP_REMOVED lines=12> */
.L_x_10194:
        /* <DEDUP_REMOVED lines=41> */
.L_x_10197:
        /* <DEDUP_REMOVED lines=73> */
.L_x_10196:
        /* <DEDUP_REMOVED lines=55> */
.L_x_10198:
        /* <DEDUP_REMOVED lines=41> */
.L_x_10199:
        /* <DEDUP_REMOVED lines=21> */
.L_x_10195:
        /* <DEDUP_REMOVED lines=15> */
.L_x_10201:
        /* <DEDUP_REMOVED lines=27> */
.L_x_10200:
[----:B------:R-:W-:Y:S05]  /*54b0*/  @!P0 BRA `(.L_x_10202) ;  /* 0x0000000000808947 */ /* 0x000fea0003800000 */
[----:B------:R-:W-:Y:S01]  /*54c0*/  BSSY.RECONVERGENT B1, `(.L_x_10202) ;  /* 0x000001f000017945 */ /* 0x000fe20003800200 */
[----:B------:R-:W-:Y:S02]  /*54d0*/  IMAD.MOV.U32 R29, RZ, RZ, R21 ;  /* 0x000000ffff1d7224 */ /* 0x000fe400078e0015 */
[----:B------:R-:W-:Y:S02]  /*54e0*/  IMAD.MOV.U32 R31, RZ, RZ, R17 ;  /* 0x000000ffff1f7224 */ /* 0x000fe400078e0011 */
[----:B------:R-:W-:Y:S02]  /*54f0*/  IMAD.U32 R33, RZ, RZ, UR14 ;  /* 0x0000000eff217e24 */ /* 0x000fe4000f8e00ff */
[----:B------:R-:W-:-:S07]  /*5500*/  IMAD.U32 R32, RZ, RZ, UR15 ;  /* 0x0000000fff207e24 */ /* 0x000fce000f8e00ff */
.L_x_10203:
        /* <DEDUP_REMOVED lines=27> */
.L_x_10202:
        /* <DEDUP_REMOVED lines=19> */
.L_x_10193:
[----:B0-----:R-:W-:Y:S05]  /*57f0*/  BSYNC.RECONVERGENT B0 ;  /* 0x0000000000007941 */ /* 0x001fea0003800200 */
.L_x_10192:
        /* <DEDUP_REMOVED lines=12> */
.L_x_10206:
        /* <DEDUP_REMOVED lines=41> */
.L_x_10209:
        /* <DEDUP_REMOVED lines=73> */
.L_x_10208:
        /* <DEDUP_REMOVED lines=55> */
.L_x_10210:
        /* <DEDUP_REMOVED lines=41> */
.L_x_10211:
        /* <DEDUP_REMOVED lines=21> */
.L_x_10207:
        /* <DEDUP_REMOVED lines=15> */
.L_x_10213:
        /* <DEDUP_REMOVED lines=27> */
.L_x_10212:
[----:B------:R-:W-:Y:S05]  /*69d0*/  @!P0 BRA `(.L_x_10214) ;  /* 0x0000000000808947 */ /* 0x000fea0003800000 */
[----:B------:R-:W-:Y:S01]  /*69e0*/  BSSY.RECONVERGENT B1, `(.L_x_10214) ;  /* 0x000001f000017945 */ /* 0x000fe20003800200 */
[----:B------:R-:W-:Y:S01]  /*69f0*/  IMAD.MOV.U32 R27, RZ, RZ, R21 ;  /* 0x000000ffff1b7224 */ /* 0x000fe200078e0015 */
[----:B------:R-:W-:Y:S01]  /*6a00*/  MOV R31, UR14 ;  /* 0x0000000e001f7c02 */ /* 0x000fe20008000f00 */
[----:B------:R-:W-:Y:S02]  /*6a10*/  IMAD.MOV.U32 R29, RZ, RZ, R19 ;  /* 0x000000ffff1d7224 */ /* 0x000fe400078e0013 */
[----:B------:R-:W-:-:S07]  /*6a20*/  IMAD.U32 R30, RZ, RZ, UR15 ;  /* 0x0000000fff1e7e24 */ /* 0x000fce000f8e00ff */
.L_x_10215:
        /* <DEDUP_REMOVED lines=27> */
.L_x_10214:
        /* <DEDUP_REMOVED lines=19> */
.L_x_10205:
[----:B0-----:R-:W-:Y:S05]  /*6d10*/  BSYNC.RECONVERGENT B0 ;  /* 0x0000000000007941 */ /* 0x001fea0003800200 */
.L_x_10204:
        /* <DEDUP_REMOVED lines=12> */
.L_x_10218:
        /* <DEDUP_REMOVED lines=41> */
.L_x_10221:
        /* <DEDUP_REMOVED lines=73> */
.L_x_10220:
        /* <DEDUP_REMOVED lines=55> */
.L_x_10222:
        /* <DEDUP_REMOVED lines=41> */
.L_x_10223:
        /* <DEDUP_REMOVED lines=21> */
.L_x_10219:
        /* <DEDUP_REMOVED lines=15> */
.L_x_10225:
        /* <DEDUP_REMOVED lines=27> */
.L_x_10224:
[----:B------:R-:W-:Y:S05]  /*7ef0*/  @!P0 BRA `(.L_x_10226) ;  /* 0x0000000000808947 */ /* 0x000fea0003800000 */
[----:B------:R-:W-:Y:S01]  /*7f00*/  BSSY.RECONVERGENT B1, `(.L_x_10226) ;  /* 0x000001f000017945 */ /* 0x000fe20003800200 */
[----:B------:R-:W-:Y:S02]  /*7f10*/  IMAD.MOV.U32 R27, RZ, RZ, R19 ;  /* 0x000000ffff1b7224 */ /* 0x000fe400078e0013 */
[----:B------:R-:W-:Y:S02]  /*7f20*/  IMAD.MOV.U32 R29, RZ, RZ, R17 ;  /* 0x000000ffff1d7224 */ /* 0x000fe400078e0011 */
[----:B------:R-:W-:Y:S02]  /*7f30*/  IMAD.U32 R31, RZ, RZ, UR14 ;  /* 0x0000000eff1f7e24 */ /* 0x000fe4000f8e00ff */
[----:B------:R-:W-:-:S07]  /*7f40*/  IMAD.U32 R30, RZ, RZ, UR15 ;  /* 0x0000000fff1e7e24 */ /* 0x000fce000f8e00ff */
.L_x_10227:
        /* <DEDUP_REMOVED lines=27> */
.L_x_10226:
        /* <DEDUP_REMOVED lines=19> */
.L_x_10217:
[----:B0-----:R-:W-:Y:S05]  /*8230*/  BSYNC.RECONVERGENT B0 ;  /* 0x0000000000007941 */ /* 0x001fea0003800200 */
.L_x_10216:
        /* <DEDUP_REMOVED lines=12> */
.L_x_10230:
        /* <DEDUP_REMOVED lines=41> */
.L_x_10233:
        /* <DEDUP_REMOVED lines=72> */
.L_x_10232:
        /* <DEDUP_REMOVED lines=55> */
.L_x_10234:
        /* <DEDUP_REMOVED lines=41> */
.L_x_10235:
        /* <DEDUP_REMOVED lines=21> */
.L_x_10231:
        /* <DEDUP_REMOVED lines=15> */
.L_x_10237:
        /* <DEDUP_REMOVED lines=27> */
.L_x_10236:
[----:B------:R-:W-:Y:S05]  /*9400*/  @!P0 BRA `(.L_x_10238) ;  /* 0x0000000000808947 */ /* 0x000fea0003800000 */
[----:B------:R-:W-:Y:S01]  /*9410*/  BSSY.RECONVERGENT B1, `(.L_x_10238) ;  /* 0x000001f000017945 */ /* 0x000fe20003800200 */
[----:B------:R-:W-:Y:S02]  /*9420*/  IMAD.MOV.U32 R25, RZ, RZ, R17 ;  /* 0x000000ffff197224 */ /* 0x000fe400078e0011 */
[----:B------:R-:W-:Y:S02]  /*9430*/  IMAD.MOV.U32 R27, RZ, RZ, R15 ;  /* 0x000000ffff1b7224 */ /* 0x000fe400078e000f */
[----:B------:R-:W-:Y:S02]  /*9440*/  IMAD.U32 R29, RZ, RZ, UR14 ;  /* 0x0000000eff1d7e24 */ /* 0x000fe4000f8e00ff */
[----:B------:R-:W-:-:S07]  /*9450*/  IMAD.U32 R28, RZ, RZ, UR15 ;  /* 0x0000000fff1c7e24 */ /* 0x000fce000f8e00ff */
.L_x_10239:
        /* <DEDUP_REMOVED lines=27> */
.L_x_10238:
        /* <DEDUP_REMOVED lines=19> */
.L_x_10229:
[----:B0-----:R-:W-:Y:S05]  /*9740*/  BSYNC.RECONVERGENT B0 ;  /* 0x0000000000007941 */ /* 0x001fea0003800200 */
.L_x_10228:
        /* <DEDUP_REMOVED lines=12> */
.L_x_10242:
        /* <DEDUP_REMOVED lines=41> */
.L_x_10245:
        /* <DEDUP_REMOVED lines=73> */
.L_x_10244:
        /* <DEDUP_REMOVED lines=55> */
.L_x_10246:
        /* <DEDUP_REMOVED lines=41> */
.L_x_10247:
        /* <DEDUP_REMOVED lines=21> */
.L_x_10243:
        /* <DEDUP_REMOVED lines=15> */
.L_x_10249:
        /* <DEDUP_REMOVED lines=27> */
.L_x_10248:
[----:B------:R-:W-:Y:S05]  /*a920*/  @!P0 BRA `(.L_x_10250) ;  /* 0x0000000000708947 */ /* 0x000fea0003800000 */
[----:B------:R-:W-:Y:S01]  /*a930*/  BSSY.RECONVERGENT B1, `(.L_x_10250) ;  /* 0x000001b000017945 */ /* 0x000fe20003800200 */
.L_x_10251:
        /* <DEDUP_REMOVED lines=27> */
.L_x_10250:
        /* <DEDUP_REMOVED lines=19> */
.L_x_10241:
[----:B0-----:R-:W-:Y:S05]  /*ac20*/  BSYNC.RECONVERGENT B0 ;  /* 0x0000000000007941 */ /* 0x001fea0003800200 */
.L_x_10240:
        /* <DEDUP_REMOVED lines=16> */
.L_x_10254:
[----:B------:R-:W-:-:S13]  /*ad30*/  ISETP.GE.U32.AND P0, PT, R0, UR7, PT ;  /* 0x0000000700007c0c */ /* 0x000fda000bf06070 */
[----:B------:R-:W-:Y:S05]  /*ad40*/  @P0 BRA `(.L_x_10256) ;  /* 0x0000000000300947 */ /* 0x000fea0003800000 */
[----:B01----:R-:W0:Y:S01]  /*ad50*/  LDC.64 R2, c[0x0][0x3e0] ;  /* 0x0000f800ff027b82 */ /* 0x003e220000000a00 */
[C---:B------:R-:W-:Y:S02]  /*ad60*/  VIADD R5, R0.reuse, UR6 ;  /* 0x0000000600057c36 */ /* 0x040fe40008000000 */
[----:B------:R-:W-:Y:S02]  /*ad70*/  VIADD R0, R0, 0x80 ;  /* 0x0000008000007836 */ /* 0x000fe40000000000 */
[----:B0-----:R-:W-:-:S05]  /*ad80*/  IMAD.WIDE.U32 R2, R5, 0x8, R2 ;  /* 0x0000000805027825 */ /* 0x001fca00078e0002 */
[----:B------:R1:W-:Y:S02]  /*ad90*/  STG.E.64 desc[UR10][R2.64], RZ ;  /* 0x000000ff02007986 */ /* 0x0003e4000c101b0a */
.L_x_10255:
[----:B------:R-:W-:-:S13]  /*ada0*/  ISETP.GE.U32.AND P0, PT, R0, UR7, PT ;  /* 0x0000000700007c0c */ /* 0x000fda000bf06070 */
[----:B------:R-:W-:Y:S05]  /*adb0*/  @P0 BRA `(.L_x_10257) ;  /* 0x0000000000300947 */ /* 0x000fea0003800000 */
[----:B01----:R-:W0:Y:S01]  /*adc0*/  LDC.64 R2, c[0x0][0x3e0] ;  /* 0x0000f800ff027b82 */ /* 0x003e220000000a00 */
[C---:B------:R-:W-:Y:S01]  /*add0*/  IADD3 R5, PT, PT, R0.reuse, UR6, RZ ;  /* 0x0000000600057c10 */ /* 0x040fe2000fffe0ff */
[----:B------:R-:W-:-:S04]  /*ade0*/  VIADD R0, R0, 0x80 ;  /* 0x0000008000007836 */ /* 0x000fc80000000000 */
[----:B0-----:R-:W-:-:S05]  /*adf0*/  IMAD.WIDE.U32 R2, R5, 0x8, R2 ;  /* 0x0000000805027825 */ /* 0x001fca00078e0002 */
[----:B------:R2:W-:Y:S02]  /*ae00*/  STG.E.64 desc[UR10][R2.64], RZ ;  /* 0x000000ff02007986 */ /* 0x0005e4000c101b0a */
.L_x_10256:
[----:B------:R-:W-:-:S13]  /*ae10*/  ISETP.GE.U32.AND P0, PT, R0, UR7, PT ;  /* 0x0000000700007c0c */ /* 0x000fda000bf06070 */
[----:B------:R-:W-:Y:S05]  /*ae20*/  @P0 BRA `(.L_x_10258) ;  /* 0x0000000000340947 */ /* 0x000fea0003800000 */
[----:B012---:R-:W0:Y:S01]  /*ae30*/  LDC.64 R2, c[0x0][0x3e0] ;  /* 0x0000f800ff027b82 */ /* 0x007e220000000a00 */
[C---:B------:R-:W-:Y:S02]  /*ae40*/  VIADD R5, R0.reuse, UR6 ;  /* 0x0000000600057c36 */ /* 0x040fe40008000000 */
[----:B------:R-:W-:Y:S02]  /*ae50*/  VIADD R0, R0, 0x80 ;  /* 0x0000008000007836 */ /* 0x000fe40000000000 */
[----:B0-----:R-:W-:-:S05]  /*ae60*/  IMAD.WIDE.U32 R2, R5, 0x8, R2 ;  /* 0x0000000805027825 */ /* 0x001fca00078e0002 */
[----:B------:R2:W-:Y:S02]  /*ae70*/  STG.E.64 desc[UR10][R2.64], RZ ;  /* 0x000000ff02007986 */ /* 0x0005e4000c101b0a */
.L_x_10257:
        /* <DEDUP_REMOVED lines=8> */
.L_x_10258:
[----:B------:R-:W-:Y:S05]  /*af00*/  BSYNC.RELIABLE B1 ;  /* 0x0000000000017941 */ /* 0x000fea0003800100 */
.L_x_10253:
[----:B------:R-:W-:-:S13]  /*af10*/  ISETP.GE.U32.AND P0, PT, R0, UR7, PT ;  /* 0x0000000700007c0c */ /* 0x000fda000bf06070 */
[----:B0123--:R-:W0:Y:S01]  /*af20*/  @!P0 LDC.64 R2, c[0x0][0x3e0] ;  /* 0x0000f800ff028b82 */ /* 0x00fe220000000a00 */
[C---:B------:R-:W-:Y:S02]  /*af30*/  @!P0 VIADD R5, R0.reuse, UR6 ;  /* 0x0000000600058c36 */ /* 0x040fe40008000000 */
[----:B------:R-:W-:Y:S02]  /*af40*/  @!P0 VIADD R0, R0, 0x80 ;  /* 0x0000008000008836 */ /* 0x000fe40000000000 */
[----:B0-----:R-:W-:-:S05]  /*af50*/  @!P0 IMAD.WIDE.U32 R2, R5, 0x8, R2 ;  /* 0x0000000805028825 */ /* 0x001fca00078e0002 */
[----:B------:R3:W-:Y:S02]  /*af60*/  @!P0 STG.E.64 desc[UR10][R2.64], RZ ;  /* 0x000000ff02008986 */ /* 0x0007e4000c101b0a */
.L_x_10259:
[----:B------:R-:W-:Y:S05]  /*af70*/  BSYNC.RECONVERGENT B0 ;  /* 0x0000000000007941 */ /* 0x000fea0003800200 */
.L_x_10252:
        /* <DEDUP_REMOVED lines=8> */
.L_x_10155:
        /* <DEDUP_REMOVED lines=59> */
.L_x_10263:
        /* <DEDUP_REMOVED lines=73> */
.L_x_10262:
        /* <DEDUP_REMOVED lines=54> */
.L_x_10264:
        /* <DEDUP_REMOVED lines=39> */
.L_x_10265:
        /* <DEDUP_REMOVED lines=21> */
.L_x_10261:
        /* <DEDUP_REMOVED lines=17> */
.L_x_10267:
        /* <DEDUP_REMOVED lines=27> */
.L_x_10266:
        /* <DEDUP_REMOVED lines=9> */
.L_x_10269:
        /* <DEDUP_REMOVED lines=27> */
.L_x_10268:
        /* <DEDUP_REMOVED lines=55> */
.L_x_10272:
        /* <DEDUP_REMOVED lines=72> */
.L_x_10271:
        /* <DEDUP_REMOVED lines=54> */
.L_x_10273:
        /* <DEDUP_REMOVED lines=42> */
.L_x_10274:
        /* <DEDUP_REMOVED lines=21> */
.L_x_10270:
        /* <DEDUP_REMOVED lines=14> */
.L_x_10276:
        /* <DEDUP_REMOVED lines=27> */
.L_x_10275:
        /* <DEDUP_REMOVED lines=9> */
.L_x_10278:
        /* <DEDUP_REMOVED lines=27> */
.L_x_10277:
        /* <DEDUP_REMOVED lines=55> */
.L_x_10281:
        /* <DEDUP_REMOVED lines=72> */
.L_x_10280:
        /* <DEDUP_REMOVED lines=54> */
.L_x_10282:
        /* <DEDUP_REMOVED lines=41> */
.L_x_10283:
        /* <DEDUP_REMOVED lines=21> */
.L_x_10279:
        /* <DEDUP_REMOVED lines=14> */
.L_x_10285:
        /* <DEDUP_REMOVED lines=27> */
.L_x_10284:
        /* <DEDUP_REMOVED lines=9> */
.L_x_10287:
        /* <DEDUP_REMOVED lines=27> */
.L_x_10286:
        /* <DEDUP_REMOVED lines=56> */
.L_x_10290:
        /* <DEDUP_REMOVED lines=73> */
.L_x_10289:
        /* <DEDUP_REMOVED lines=54> */
.L_x_10291:
        /* <DEDUP_REMOVED lines=38> */
.L_x_10292:
        /* <DEDUP_REMOVED lines=21> */
.L_x_10288:
        /* <DEDUP_REMOVED lines=16> */
.L_x_10294:
        /* <DEDUP_REMOVED lines=27> */
.L_x_10293:
        /* <DEDUP_REMOVED lines=9> */
.L_x_10296:
        /* <DEDUP_REMOVED lines=27> */
.L_x_10295:
        /* <DEDUP_REMOVED lines=50> */
.L_x_10299:
        /* <DEDUP_REMOVED lines=72> */
.L_x_10298:
        /* <DEDUP_REMOVED lines=54> */
.L_x_10300:
        /* <DEDUP_REMOVED lines=41> */
.L_x_10301:
        /* <DEDUP_REMOVED lines=21> */
.L_x_10297:
        /* <DEDUP_REMOVED lines=15> */
.L_x_10303:
        /* <DEDUP_REMOVED lines=27> */
.L_x_10302:
        /* <DEDUP_REMOVED lines=9> */
.L_x_10305:
        /* <DEDUP_REMOVED lines=27> */
.L_x_10304:
        /* <DEDUP_REMOVED lines=50> */
.L_x_10308:
        /* <DEDUP_REMOVED lines=72> */
.L_x_10307:
        /* <DEDUP_REMOVED lines=54> */
.L_x_10309:
        /* <DEDUP_REMOVED lines=41> */
.L_x_10310:
        /* <DEDUP_REMOVED lines=21> */
.L_x_10306:
        /* <DEDUP_REMOVED lines=15> */
.L_x_10312:
        /* <DEDUP_REMOVED lines=27> */
.L_x_10311:
        /* <DEDUP_REMOVED lines=9> */
.L_x_10314:
        /* <DEDUP_REMOVED lines=27> */
.L_x_10313:
        /* <DEDUP_REMOVED lines=50> */
.L_x_10317:
        /* <DEDUP_REMOVED lines=72> */
.L_x_10316:
        /* <DEDUP_REMOVED lines=54> */
.L_x_10318:
        /* <DEDUP_REMOVED lines=41> */
.L_x_10319:
        /* <DEDUP_REMOVED lines=21> */
.L_x_10315:
        /* <DEDUP_REMOVED lines=15> */
.L_x_10321:
        /* <DEDUP_REMOVED lines=27> */
.L_x_10320:
        /* <DEDUP_REMOVED lines=9> */
.L_x_10323:
        /* <DEDUP_REMOVED lines=27> */
.L_x_10322:
        /* <DEDUP_REMOVED lines=50> */
.L_x_10326:
        /* <DEDUP_REMOVED lines=71> */
.L_x_10325:
        /* <DEDUP_REMOVED lines=53> */
.L_x_10327:
        /* <DEDUP_REMOVED lines=37> */
.L_x_10328:
        /* <DEDUP_REMOVED lines=20> */
.L_x_10324:
        /* <DEDUP_REMOVED lines=15> */
.L_x_10330:
        /* <DEDUP_REMOVED lines=27> */
.L_x_10329:
[----:B------:R-:W-:Y:S05]  /*14cd0*/  BRA.U !UP1, `(.L_x_10331) ;  /* 0x0000000109787547 */ /* 0x000fea000b800000 */
[----:B------:R-:W-:Y:S01]  /*14ce0*/  BSSY.RECONVERGENT B0, `(.L_x_10331) ;  /* 0x000001d000007945 */ /* 0x000fe20003800200 */
[----:B------:R-:W-:Y:S02]  /*14cf0*/  IMAD.U32 R13, RZ, RZ, UR12 ;  /* 0x0000000cff0d7e24 */ /* 0x000fe4000f8e00ff */
[----:B------:R-:W-:-:S07]  /*14d00*/  IMAD.U32 R11, RZ, RZ, UR13 ;  /* 0x0000000dff0b7e24 */ /* 0x000fce000f8e00ff */
.L_x_10332:
        /* <DEDUP_REMOVED lines=27> */
.L_x_10331:
        /* <DEDUP_REMOVED lines=15> */
.L_x_10260:
        /* <DEDUP_REMOVED lines=19> */
.L_x_10336:
        /* <DEDUP_REMOVED lines=27> */
.L_x_10335:
[----:B------:R-:W-:Y:S01]  /*15290*/  BSSY.RECONVERGENT B0, `(.L_x_10337) ;  /* 0x0000021000007945 */ /* 0x000fe20003800200 */
[----:B------:R-:W-:Y:S02]  /*152a0*/  IMAD.U32 R38, RZ, RZ, UR16 ;  /* 0x00000010ff267e24 */ /* 0x000fe4000f8e00ff */
[----:B------:R-:W-:Y:S02]  /*152b0*/  IMAD.U32 R39, RZ, RZ, UR17 ;  /* 0x00000011ff277e24 */ /* 0x000fe4000f8e00ff */
[----:B------:R-:W-:Y:S02]  /*152c0*/  IMAD.U32 R30, RZ, RZ, UR14 ;  /* 0x0000000eff1e7e24 */ /* 0x000fe4000f8e00ff */
[----:B------:R-:W-:Y:S02]  /*152d0*/  IMAD.U32 R25, RZ, RZ, UR15 ;  /* 0x0000000fff197e24 */ /* 0x000fe4000f8e00ff */
[----:B------:R-:W-:Y:S02]  /*152e0*/  IMAD.U32 R31, RZ, RZ, UR14 ;  /* 0x0000000eff1f7e24 */ /* 0x000fe4000f8e00ff */
[----:B------:R-:W-:-:S07]  /*152f0*/  IMAD.U32 R32, RZ, RZ, UR15 ;  /* 0x0000000fff207e24 */ /* 0x000fce000f8e00ff */
.L_x_10338:
        /* <DEDUP_REMOVED lines=27> */
.L_x_10337:
        /* <DEDUP_REMOVED lines=29> */
.L_x_10340:
        /* <DEDUP_REMOVED lines=27> */
.L_x_10339:
[----:B------:R-:W-:Y:S01]  /*15830*/  BSSY.RECONVERGENT B0, `(.L_x_10341) ;  /* 0x0000021000007945 */ /* 0x000fe20003800200 */
[----:B------:R-:W-:Y:S02]  /*15840*/  IMAD.U32 R38, RZ, RZ, UR16 ;  /* 0x00000010ff267e24 */ /* 0x000fe4000f8e00ff */
[----:B------:R-:W-:Y:S02]  /*15850*/  IMAD.U32 R37, RZ, RZ, UR17 ;  /* 0x00000011ff257e24 */ /* 0x000fe4000f8e00ff */
[----:B------:R-:W-:Y:S02]  /*15860*/  IMAD.U32 R27, RZ, RZ, UR14 ;  /* 0x0000000eff1b7e24 */ /* 0x000fe4000f8e00ff */
[----:B------:R-:W-:Y:S02]  /*15870*/  IMAD.U32 R25, RZ, RZ, UR15 ;  /* 0x0000000fff197e24 */ /* 0x000fe4000f8e00ff */
[----:B------:R-:W-:Y:S02]  /*15880*/  IMAD.U32 R33, RZ, RZ, UR14 ;  /* 0x0000000eff217e24 */ /* 0x000fe4000f8e00ff */
[----:B------:R-:W-:-:S07]  /*15890*/  IMAD.U32 R35, RZ, RZ, UR15 ;  /* 0x0000000fff237e24 */ /* 0x000fce000f8e00ff */
.L_x_10342:
        /* <DEDUP_REMOVED lines=27> */
.L_x_10341:
        /* <DEDUP_REMOVED lines=26> */
.L_x_10344:
        /* <DEDUP_REMOVED lines=27> */
.L_x_10343:
[----:B------:R-:W-:Y:S01]  /*15da0*/  BSSY.RECONVERGENT B0, `(.L_x_10345) ;  /* 0x0000021000007945 */ /* 0x000fe20003800200 */
[----:B------:R-:W-:Y:S02]  /*15db0*/  IMAD.U32 R34, RZ, RZ, UR16 ;  /* 0x00000010ff227e24 */ /* 0x000fe4000f8e00ff */
[----:B------:R-:W-:Y:S02]  /*15dc0*/  IMAD.U32 R37, RZ, RZ, UR17 ;  /* 0x00000011ff257e24 */ /* 0x000fe4000f8e00ff */
[----:B------:R-:W-:Y:S02]  /*15dd0*/  IMAD.U32 R35, RZ, RZ, UR14 ;  /* 0x0000000eff237e24 */ /* 0x000fe4000f8e00ff */
[----:B------:R-:W-:Y:S02]  /*15de0*/  IMAD.U32 R21, RZ, RZ, UR15 ;  /* 0x0000000fff157e24 */ /* 0x000fe4000f8e00ff */
[----:B------:R-:W-:Y:S02]  /*15df0*/  IMAD.U32 R32, RZ, RZ, UR14 ;  /* 0x0000000eff207e24 */ /* 0x000fe4000f8e00ff */
[----:B------:R-:W-:-:S07]  /*15e00*/  IMAD.U32 R33, RZ, RZ, UR15 ;  /* 0x0000000fff217e24 */ /* 0x000fce000f8e00ff */
.L_x_10346:
        /* <DEDUP_REMOVED lines=27> */
.L_x_10345:
        /* <DEDUP_REMOVED lines=26> */
.L_x_10348:
        /* <DEDUP_REMOVED lines=27> */
.L_x_10347:
[----:B------:R-:W-:Y:S01]  /*16310*/  BSSY.RECONVERGENT B0, `(.L_x_10349) ;  /* 0x0000021000007945 */ /* 0x000fe20003800200 */
[----:B------:R-:W-:Y:S02]  /*16320*/  IMAD.U32 R35, RZ, RZ, UR16 ;  /* 0x00000010ff237e24 */ /* 0x000fe4000f8e00ff */
[----:B------:R-:W-:Y:S02]  /*16330*/  IMAD.U32 R32, RZ, RZ, UR17 ;  /* 0x00000011ff207e24 */ /* 0x000fe4000f8e00ff */
[----:B------:R-:W-:Y:S02]  /*16340*/  IMAD.U32 R33, RZ, RZ, UR14 ;  /* 0x0000000eff217e24 */ /* 0x000fe4000f8e00ff */
[----:B------:R-:W-:Y:S02]  /*16350*/  IMAD.U32 R21, RZ, RZ, UR15 ;  /* 0x0000000fff157e24 */ /* 0x000fe4000f8e00ff */
[----:B------:R-:W-:Y:S02]  /*16360*/  IMAD.U32 R29, RZ, RZ, UR14 ;  /* 0x0000000eff1d7e24 */ /* 0x000fe4000f8e00ff */
[----:B------:R-:W-:-:S07]  /*16370*/  IMAD.U32 R31, RZ, RZ, UR15 ;  /* 0x0000000fff1f7e24 */ /* 0x000fce000f8e00ff */
.L_x_10350:
        /* <DEDUP_REMOVED lines=27> */
.L_x_10349:
        /* <DEDUP_REMOVED lines=26> */
.L_x_10352:
        /* <DEDUP_REMOVED lines=27> */
.L_x_10351:
[----:B------:R-:W-:Y:S01]  /*16880*/  BSSY.RECONVERGENT B0, `(.L_x_10353) ;  /* 0x0000021000007945 */ /* 0x000fe20003800200 */
[----:B------:R-:W-:Y:S02]  /*16890*/  IMAD.U32 R32, RZ, RZ, UR16 ;  /* 0x00000010ff207e24 */ /* 0x000fe4000f8e00ff */
[----:B------:R-:W-:Y:S02]  /*168a0*/  IMAD.U32 R31, RZ, RZ, UR17 ;  /* 0x00000011ff1f7e24 */ /* 0x000fe4000f8e00ff */
[----:B------:R-:W-:Y:S02]  /*168b0*/  IMAD.U32 R29, RZ, RZ, UR14 ;  /* 0x0000000eff1d7e24 */ /* 0x000fe4000f8e00ff */
[----:B------:R-:W-:Y:S02]  /*168c0*/  IMAD.U32 R17, RZ, RZ, UR15 ;  /* 0x0000000fff117e24 */ /* 0x000fe4000f8e00ff */
[----:B------:R-:W-:Y:S02]  /*168d0*/  IMAD.U32 R30, RZ, RZ, UR14 ;  /* 0x0000000eff1e7e24 */ /* 0x000fe4000f8e00ff */
[----:B------:R-:W-:-:S07]  /*168e0*/  IMAD.U32 R27, RZ, RZ, UR15 ;  /* 0x0000000fff1b7e24 */ /* 0x000fce000f8e00ff */
.L_x_10354:
        /* <DEDUP_REMOVED lines=27> */
.L_x_10353:
        /* <DEDUP_REMOVED lines=26> */
.L_x_10356:
        /* <DEDUP_REMOVED lines=27> */
.L_x_10355:
[----:B------:R-:W-:Y:S01]  /*16df0*/  BSSY.RECONVERGENT B0, `(.L_x_10357) ;  /* 0x0000021000007945 */ /* 0x000fe20003800200 */
[----:B------:R-:W-:Y:S02]  /*16e00*/  IMAD.U32 R28, RZ, RZ, UR16 ;  /* 0x00000010ff1c7e24 */ /* 0x000fe4000f8e00ff */
[----:B------:R-:W-:Y:S02]  /*16e10*/  IMAD.U32 R31, RZ, RZ, UR17 ;  /* 0x00000011ff1f7e24 */ /* 0x000fe4000f8e00ff */
[----:B------:R-:W-:Y:S02]  /*16e20*/  IMAD.U32 R27, RZ, RZ, UR14 ;  /* 0x0000000eff1b7e24 */ /* 0x000fe4000f8e00ff */
[----:B------:R-:W-:Y:S02]  /*16e30*/  IMAD.U32 R29, RZ, RZ, UR15 ;  /* 0x0000000fff1d7e24 */ /* 0x000fe4000f8e00ff */
[----:B------:R-:W-:Y:S02]  /*16e40*/  IMAD.U32 R26, RZ, RZ, UR14 ;  /* 0x0000000eff1a7e24 */ /* 0x000fe4000f8e00ff */
[----:B------:R-:W-:-:S07]  /*16e50*/  IMAD.U32 R25, RZ, RZ, UR15 ;  /* 0x0000000fff197e24 */ /* 0x000fce000f8e00ff */
.L_x_10358:
        /* <DEDUP_REMOVED lines=27> */
.L_x_10357:
        /* <DEDUP_REMOVED lines=26> */
.L_x_10360:
        /* <DEDUP_REMOVED lines=27> */
.L_x_10359:
[----:B------:R-:W-:Y:S01]  /*17360*/  BSSY.RECONVERGENT B0, `(.L_x_10361) ;  /* 0x0000021000007945 */ /* 0x000fe20003800200 */
[----:B------:R-:W-:Y:S02]  /*17370*/  IMAD.U32 R29, RZ, RZ, UR16 ;  /* 0x00000010ff1d7e24 */ /* 0x000fe4000f8e00ff */
[----:B------:R-:W-:Y:S02]  /*17380*/  IMAD.U32 R24, RZ, RZ, UR17 ;  /* 0x00000011ff187e24 */ /* 0x000fe4000f8e00ff */
[----:B------:R-:W-:Y:S02]  /*17390*/  IMAD.U32 R25, RZ, RZ, UR14 ;  /* 0x0000000eff197e24 */ /* 0x000fe4000f8e00ff */
[----:B------:R-:W-:Y:S02]  /*173a0*/  IMAD.U32 R27, RZ, RZ, UR15 ;  /* 0x0000000fff1b7e24 */ /* 0x000fe4000f8e00ff */
[----:B------:R-:W-:Y:S02]  /*173b0*/  IMAD.U32 R23, RZ, RZ, UR14 ;  /* 0x0000000eff177e24 */ /* 0x000fe4000f8e00ff */
[----:B------:R-:W-:-:S07]  /*173c0*/  IMAD.U32 R22, RZ, RZ, UR15 ;  /* 0x0000000fff167e24 */ /* 0x000fce000f8e00ff */
.L_x_10362:
        /* <DEDUP_REMOVED lines=27> */
.L_x_10361:
        /* <DEDUP_REMOVED lines=26> */
.L_x_10364:
        /* <DEDUP_REMOVED lines=27> */
.L_x_10363:
[----:B------:R-:W-:Y:S01]  /*178d0*/  BSSY.RECONVERGENT B0, `(.L_x_10365) ;  /* 0x000001d000007945 */ /* 0x000fe20003800200 */
[----:B------:R-:W-:Y:S02]  /*178e0*/  IMAD.U32 R15, RZ, RZ, UR14 ;  /* 0x0000000eff0f7e24 */ /* 0x000fe4000f8e00ff */
[----:B------:R-:W-:-:S07]  /*178f0*/  IMAD.U32 R17, RZ, RZ, UR15 ;  /* 0x0000000fff117e24 */ /* 0x000fce000f8e00ff */
.L_x_10366:
        /* <DEDUP_REMOVED lines=27> */
.L_x_10365:
        /* <DEDUP_REMOVED lines=15> */
.L_x_10334:
        /* <DEDUP_REMOVED lines=66> */
.L_x_10333:
        /* <DEDUP_REMOVED lines=9> */
.L_x_10367:
        /* <DEDUP_REMOVED lines=11> */
.L_x_17289:


//--------------------- .text._ZN2at6native29vectorized_elementwise_kernelILi8EZZNS0_73_GLOBAL__N__c8866d80_35_SparseBinaryOpIntersectionKernel_cu_7dd49032_323742_sparse_binary_op_intersection_kernel_implINS2_18CUDAKernelLauncherENS2_36CUDAValueSelectionIntersectionKernelINS2_9RhsProjOpEEElLl0EEEvRNS_6TensorERKS8_SB_RKSt6vectorIlSaIlEERKSt8optionalIS8_ESK_bbENKUlvE3_clEvEUllE_St5arrayIPcLm2EEEEviT0_T1_ --------------------------
	.section	.text._ZN2at6native29vectorized_elementwise_kernelILi8EZZNS0_73_GLOBAL__N__c8866d80_35_SparseBinaryOpIntersectionKernel_cu_7dd49032_323742_sparse_binary_op_intersection_kernel_implINS2_18CUDAKernelLauncherENS2_36CUDAValueSelectionIntersectionKernelINS2_9RhsProjOpEEElLl0EEEvRNS_6TensorERKS8_SB_RKSt6vectorIlSaIlEERKSt8optionalIS8_ESK_bbENKUlvE3_clEvEUllE_St5arrayIPcLm2EEEEviT0_T1_,"ax",@progbits
	.align	128
        .global         _ZN2at6native29vectorized_elementwise_kernelILi8EZZNS0_73_GLOBAL__N__c8866d80_35_SparseBinaryOpIntersectionKernel_cu_7dd49032_323742_sparse_binary_op_intersection_kernel_implINS2_18CUDAKernelLauncherENS2_36CUDAValueSelectionIntersectionKernelINS2_9RhsProjOpEEElLl0EEEvRNS_6TensorERKS8_SB_RKSt6vectorIlSaIlEERKSt8optionalIS8_ESK_bbENKUlvE3_clEvEUllE_St5arrayIPcLm2EEEEviT0_T1_
        .type           _ZN2at6native29vectorized_elementwise_kernelILi8EZZNS0_73_GLOBAL__N__c8866d80_35_SparseBinaryOpIntersectionKernel_cu_7dd49032_323742_sparse_binary_op_intersection_kernel_implINS2_18CUDAKernelLauncherENS2_36CUDAValueSelectionIntersectionKernelINS2_9RhsProjOpEEElLl0EEEvRNS_6TensorERKS8_SB_RKSt6vectorIlSaIlEERKSt8optionalIS8_ESK_bbENKUlvE3_clEvEUllE_St5arrayIPcLm2EEEEviT0_T1_,@function
        .size           _ZN2at6native29vectorized_elementwise_kernelILi8EZZNS0_73_GLOBAL__N__c8866d80_35_SparseBinaryOpIntersectionKernel_cu_7dd49032_323742_sparse_binary_op_intersection_kernel_implINS2_18CUDAKernelLauncherENS2_36CUDAValueSelectionIntersectionKernelINS2_9RhsProjOpEEElLl0EEEvRNS_6TensorERKS8_SB_RKSt6vectorIlSaIlEERKSt8optionalIS8_ESK_bbENKUlvE3_clEvEUllE_St5arrayIPcLm2EEEEviT0_T1_,(.L_x_17290 - _ZN2at6native29vectorized_elementwise_kernelILi8EZZNS0_73_GLOBAL__N__c8866d80_35_SparseBinaryOpIntersectionKernel_cu_7dd49032_323742_sparse_binary_op_intersection_kernel_implINS2_18CUDAKernelLauncherENS2_36CUDAValueSelectionIntersectionKernelINS2_9RhsProjOpEEElLl0EEEvRNS_6TensorERKS8_SB_RKSt6vectorIlSaIlEERKSt8optionalIS8_ESK_bbENKUlvE3_clEvEUllE_St5arrayIPcLm2EEEEviT0_T1_)
        .other          _ZN2at6native29vectorized_elementwise_kernelILi8EZZNS0_73_GLOBAL__N__c8866d80_35_SparseBinaryOpIntersectionKernel_cu_7dd49032_323742_sparse_binary_op_intersection_kernel_implINS2_18CUDAKernelLauncherENS2_36CUDAValueSelectionIntersectionKernelINS2_9RhsProjOpEEElLl0EEEvRNS_6TensorERKS8_SB_RKSt6vectorIlSaIlEERKSt8optionalIS8_ESK_bbENKUlvE3_clEvEUllE_St5arrayIPcLm2EEEEviT0_T1_,@"STO_CUDA_ENTRY STV_DEFAULT"
_ZN2at6native29vectorized_elementwise_kernelILi8EZZNS0_73_GLOBAL__N__c8866d80_35_SparseBinaryOpIntersectionKernel_cu_7dd49032_323742_sparse_binary_op_intersection_kernel_implINS2_18CUDAKernelLauncherENS2_36CUDAValueSelectionIntersectionKernelINS2_9RhsProjOpEEElLl0EEEvRNS_6TensorERKS8_SB_RKSt6vectorIlSaIlEERKSt8optionalIS8_ESK_bbENKUlvE3_clEvEUllE_St5arrayIPcLm2EEEEviT0_T1_:
.text._ZN2at6native29vectorized_elementwise_kernelILi8EZZNS0_73_GLOBAL__N__c8866d80_35_SparseBinaryOpIntersectionKernel_cu_7dd49032_323742_sparse_binary_op_intersection_kernel_implINS2_18CUDAKernelLauncherENS2_36CUDAValueSelectionIntersectionKernelINS2_9RhsProjOpEEElLl0EEEvRNS_6TensorERKS8_SB_RKSt6vectorIlSaIlEERKSt8optionalIS8_ESK_bbENKUlvE3_clEvEUllE_St5arrayIPcLm2EEEEviT0_T1_:
[----:B------:R-:W-:Y:S01]  /*0000*/  LDC R1, c[0x0][0x37c] ;  /* 0x0000df00ff017b82 */ /* 0x000fe20000000800 */
[----:B------:R-:W-:Y:S05]  /*0010*/  EXIT ;  /* 0x000000000000794d */ /* 0x000fea0003800000 */
.L_x_10368:
        /* <DEDUP_REMOVED lines=14> */
.L_x_17290:


//--------------------- .text._ZN2at6native18elementwise_kernelILi128ELi4EZNS0_15gpu_kernel_implIZZNS0_73_GLOBAL__N__c8866d80_35_SparseBinaryOpIntersectionKernel_cu_7dd49032_323742_sparse_binary_op_intersection_kernel_implINS3_18CUDAKernelLauncherENS3_36CUDAValueSelectionIntersectionKernelINS3_9RhsProjOpEEElLl0EEEvRNS_6TensorERKS9_SC_RKSt6vectorIlSaIlEERKSt8optionalIS9_ESL_bbENKUlvE1_clEvEUllE_EEvRNS_18TensorIteratorBaseERKT_EUliE_EEviT1_ --------------------------
	.section	.text._ZN2at6native18elementwise_kernelILi128ELi4EZNS0_15gpu_kernel_implIZZNS0_73_GLOBAL__N__c8866d80_35_SparseBinaryOpIntersectionKernel_cu_7dd49032_323742_sparse_binary_op_intersection_kernel_implINS3_18CUDAKernelLauncherENS3_36CUDAValueSelectionIntersectionKernelINS3_9RhsProjOpEEElLl0EEEvRNS_6TensorERKS9_SC_RKSt6vectorIlSaIlEERKSt8optionalIS9_ESL_bbENKUlvE1_clEvEUllE_EEvRNS_18TensorIteratorBaseERKT_EUliE_EEviT1_,"ax",@progbits
	.align	128
        .global         _ZN2at6native18elementwise_kernelILi128ELi4EZNS0_15gpu_kernel_implIZZNS0_73_GLOBAL__N__c8866d80_35_SparseBinaryOpIntersectionKernel_cu_7dd49032_323742_sparse_binary_op_intersection_kernel_implINS3_18CUDAKernelLauncherENS3_36CUDAValueSelectionIntersectionKernelINS3_9RhsProjOpEEElLl0EEEvRNS_6TensorERKS9_SC_RKSt6vectorIlSaIlEERKSt8optionalIS9_ESL_bbENKUlvE1_clEvEUllE_EEvRNS_18TensorIteratorBaseERKT_EUliE_EEviT1_
        .type           _ZN2at6native18elementwise_kernelILi128ELi4EZNS0_15gpu_kernel_implIZZNS0_73_GLOBAL__N__c8866d80_35_SparseBinaryOpIntersectionKernel_cu_7dd49032_323742_sparse_binary_op_intersection_kernel_implINS3_18CUDAKernelLauncherENS3_36CUDAValueSelectionIntersectionKernelINS3_9RhsProjOpEEElLl0EEEvRNS_6TensorERKS9_SC_RKSt6vectorIlSaIlEERKSt8optionalIS9_ESL_bbENKUlvE1_clEvEUllE_EEvRNS_18TensorIteratorBaseERKT_EUliE_EEviT1_,@function
        .size           _ZN2at6native18elementwise_kernelILi128ELi4EZNS0_15gpu_kernel_implIZZNS0_73_GLOBAL__N__c8866d80_35_SparseBinaryOpIntersectionKernel_cu_7dd49032_323742_sparse_binary_op_intersection_kernel_implINS3_18CUDAKernelLauncherENS3_36CUDAValueSelectionIntersectionKernelINS3_9RhsProjOpEEElLl0EEEvRNS_6TensorERKS9_SC_RKSt6vectorIlSaIlEERKSt8optionalIS9_ESL_bbENKUlvE1_clEvEUllE_EEvRNS_18TensorIteratorBaseERKT_EUliE_EEviT1_,(.L_x_17291 - _ZN2at6native18elementwise_kernelILi128ELi4EZNS0_15gpu_kernel_implIZZNS0_73_GLOBAL__N__c8866d80_35_SparseBinaryOpIntersectionKernel_cu_7dd49032_323742_sparse_binary_op_intersection_kernel_implINS3_18CUDAKernelLauncherENS3_36CUDAValueSelectionIntersectionKernelINS3_9RhsProjOpEEElLl0EEEvRNS_6TensorERKS9_SC_RKSt6vectorIlSaIlEERKSt8optionalIS9_ESL_bbENKUlvE1_clEvEUllE_EEvRNS_18TensorIteratorBaseERKT_EUliE_EEviT1_)
        .other          _ZN2at6native18elementwise_kernelILi128ELi4EZNS0_15gpu_kernel_implIZZNS0_73_GLOBAL__N__c8866d80_35_SparseBinaryOpIntersectionKernel_cu_7dd49032_323742_sparse_binary_op_intersection_kernel_implINS3_18CUDAKernelLauncherENS3_36CUDAValueSelectionIntersectionKernelINS3_9RhsProjOpEEElLl0EEEvRNS_6TensorERKS9_SC_RKSt6vectorIlSaIlEERKSt8optionalIS9_ESL_bbENKUlvE1_clEvEUllE_EEvRNS_18TensorIteratorBaseERKT_EUliE_EEviT1_,@"STO_CUDA_ENTRY STV_DEFAULT"
_ZN2at6native18elementwise_kernelILi128ELi4EZNS0_15gpu_kernel_implIZZNS0_73_GLOBAL__N__c8866d80_35_SparseBinaryOpIntersectionKernel_cu_7dd49032_323742_sparse_binary_op_intersection_kernel_implINS3_18CUDAKernelLauncherENS3_36CUDAValueSelectionIntersectionKernelINS3_9RhsProjOpEEElLl0EEEvRNS_6TensorERKS9_SC_RKSt6vectorIlSaIlEERKSt8optionalIS9_ESL_bbENKUlvE1_clEvEUllE_EEvRNS_18TensorIteratorBaseERKT_EUliE_EEviT1_:
.text._ZN2at6native18elementwise_kernelILi128ELi4EZNS0_15gpu_kernel_implIZZNS0_73_GLOBAL__N__c8866d80_35_SparseBinaryOpIntersectionKernel_cu_7dd49032_323742_sparse_binary_op_intersection_kernel_implINS3_18CUDAKernelLauncherENS3_36CUDAValueSelectionIntersectionKernelINS3_9RhsProjOpEEElLl0EEEvRNS_6TensorERKS9_SC_RKSt6vectorIlSaIlEERKSt8optionalIS9_ESL_bbENKUlvE1_clEvEUllE_EEvRNS_18TensorIteratorBaseERKT_EUliE_EEviT1_:
        /* <DEDUP_REMOVED lines=324> */
.L_x_10371:
        /* <DEDUP_REMOVED lines=17> */
.L_x_10375:
[----:B------:R4:W5:Y:S01]  /*1550*/  LDG.E.U8 R4, desc[UR36][R6.64] ;  /* 0x0000002406047981 */ /* 0x000962000c1e1100 */
[----:B------:R-:W-:Y:S01]  /*1560*/  MOV R5, RZ ;  /* 0x000000ff00057202 */ /* 0x000fe20000000f00 */
[----:B------:R-:W-:Y:S06]  /*1570*/  BRA `(.L_x_10377) ;  /* 0x0000000c00447947 */ /* 0x000fec0003800000 */
.L_x_10374:
        /* <DEDUP_REMOVED lines=8> */
.L_x_10379:
[----:B------:R-:W2:Y:S02]  /*1600*/  LDG.E R4, desc[UR36][R6.64] ;  /* 0x0000002406047981 */ /* 0x000ea4000c1e1900 */
[----:B--2---:R-:W-:Y:S01]  /*1610*/  SHF.R.S32.HI R5, RZ, 0x1f, R4 ;  /* 0x0000001fff057819 */ /* 0x004fe20000011404 */
[----:B------:R-:W-:Y:S06]  /*1620*/  BRA `(.L_x_10377) ;  /* 0x0000000c00187947 */ /* 0x000fec0003800000 */
.L_x_10378:
[----:B------:R-:W2:Y:S02]  /*1630*/  LDG.E.S16 R4, desc[UR36][R6.64] ;  /* 0x0000002406047981 */ /* 0x000ea4000c1e1700 */
[----:B--2---:R-:W-:Y:S01]  /*1640*/  SHF.R.S32.HI R5, RZ, 0x1f, R4 ;  /* 0x0000001fff057819 */ /* 0x004fe20000011404 */
[----:B------:R-:W-:Y:S06]  /*1650*/  BRA `(.L_x_10377) ;  /* 0x0000000c000c7947 */ /* 0x000fec0003800000 */
.L_x_10373:
        /* <DEDUP_REMOVED lines=9> */
.L_x_10381:
[----:B------:R-:W2:Y:S02]  /*16f0*/  LDG.E.U16 R6, desc[UR36][R6.64] ;  /* 0x0000002406067981 */ /* 0x000ea4000c1e1500 */
[----:B--2---:R-:W-:-:S06]  /*1700*/  HADD2.F32 R4, -RZ, R6.H0_H0 ;  /* 0x20000006ff047230 */ /* 0x004fcc0000004100 */
[----:B------:R-:W3:Y:S02]  /*1710*/  F2I.S64.TRUNC R4, R4 ;  /* 0x0000000400047311 */ /* 0x000ee4000020d900 */
[----:B---3--:R-:W-:Y:S05]  /*1720*/  BRA `(.L_x_10377) ;  /* 0x0000000800d87947 */ /* 0x008fea0003800000 */
.L_x_10380:
        /* <DEDUP_REMOVED lines=9> */
.L_x_10383:
[----:B------:R-:W2:Y:S02]  /*17c0*/  LDG.E.U16 R6, desc[UR36][R6.64] ;  /* 0x0000002406067981 */ /* 0x000ea4000c1e1500 */
[----:B--2---:R-:W-:-:S06]  /*17d0*/  HADD2.F32 R4, -RZ, R6.H0_H0 ;  /* 0x20000006ff047230 */ /* 0x004fcc0000004100 */
[----:B------:R-:W3:Y:S02]  /*17e0*/  F2I.S64.TRUNC R4, R4 ;  /* 0x0000000400047311 */ /* 0x000ee4000020d900 */
[----:B---3--:R-:W-:Y:S05]  /*17f0*/  BRA `(.L_x_10377) ;  /* 0x0000000800a47947 */ /* 0x008fea0003800000 */
.L_x_10382:
[----:B------:R-:W2:Y:S02]  /*1800*/  LDG.E.64 R4, desc[UR36][R6.64] ;  /* 0x0000002406047981 */ /* 0x000ea4000c1e1b00 */
[----:B--2---:R-:W3:Y:S02]  /*1810*/  F2I.S64.F64.TRUNC R4, R4 ;  /* 0x0000000400047311 */ /* 0x004ee4000030d900 */
[----:B---3--:R-:W-:Y:S05]  /*1820*/  BRA `(.L_x_10377) ;  /* 0x0000000800987947 */ /* 0x008fea0003800000 */
.L_x_10372:
        /* <DEDUP_REMOVED lines=13> */
.L_x_10386:
[----:B------:R-:W2:Y:S02]  /*1900*/  LDG.E.64 R4, desc[UR36][R6.64] ;  /* 0x0000002406047981 */ /* 0x000ea4000c1e1b00 */
[----:B--2---:R-:W3:Y:S02]  /*1910*/  F2I.S64.F64.TRUNC R4, R4 ;  /* 0x0000000400047311 */ /* 0x004ee4000030d900 */
[----:B---3--:R-:W-:Y:S05]  /*1920*/  BRA `(.L_x_10377) ;  /* 0x0000000800587947 */ /* 0x008fea0003800000 */
.L_x_10385:
        /* <DEDUP_REMOVED lines=26> */
.L_x_10388:
        /* <DEDUP_REMOVED lines=14> */
.L_x_10387:
[----:B------:R-:W2:Y:S02]  /*1bb0*/  LDG.E.U16 R4, desc[UR36][R6.64] ;  /* 0x0000002406047981 */ /* 0x000ea4000c1e1500 */
[----:B--2---:R-:W-:-:S06]  /*1bc0*/  SHF.L.U32 R4, R4, 0x10, RZ ;  /* 0x0000001004047819 */ /* 0x004fcc00000006ff */
[----:B------:R-:W3:Y:S02]  /*1bd0*/  F2I.S64.TRUNC R4, R4 ;  /* 0x0000000400047311 */ /* 0x000ee4000020d900 */
[----:B---3--:R-:W-:Y:S05]  /*1be0*/  BRA `(.L_x_10377) ;  /* 0x0000000400a87947 */ /* 0x008fea0003800000 */
.L_x_10384:
        /* <DEDUP_REMOVED lines=11> */
.L_x_10391:
        /* <DEDUP_REMOVED lines=21> */
.L_x_10395:
[----:B------:R-:W-:Y:S05]  /*1df0*/  BSYNC.RECONVERGENT B1 ;  /* 0x0000000000017941 */ /* 0x000fea0003800200 */
.L_x_10394:
[----:B------:R-:W-:Y:S02]  /*1e00*/  SHF.L.U32 R0, R0, 0x14, RZ ;  /* 0x0000001400007819 */ /* 0x000fe400000006ff */
[----:B------:R-:W-:-:S04]  /*1e10*/  LEA R3, R3, 0x3b800000, 0x17 ;  /* 0x3b80000003037811 */ /* 0x000fc800078eb8ff */
[----:B------:R-:W-:-:S07]  /*1e20*/  LOP3.LUT R4, R3, R0, R7, 0xfe, !PT ;  /* 0x0000000003047212 */ /* 0x000fce00078efe07 */
.L_x_10393:
[----:B------:R-:W-:Y:S05]  /*1e30*/  BSYNC.RECONVERGENT B0 ;  /* 0x0000000000007941 */ /* 0x000fea0003800200 */
.L_x_10392:
[----:B------:R-:W1:Y:S02]  /*1e40*/  F2I.S64.TRUNC R4, R4 ;  /* 0x0000000400047311 */ /* 0x000e64000020d900 */
[----:B-1----:R-:W-:Y:S05]  /*1e50*/  BRA `(.L_x_10377) ;  /* 0x00000004000c7947 */ /* 0x002fea0003800000 */
.L_x_10390:
        /* <DEDUP_REMOVED lines=21> */
.L_x_10399:
[----:B------:R-:W-:Y:S05]  /*1fb0*/  BSYNC.RECONVERGENT B1 ;  /* 0x0000000000017941 */ /* 0x000fea0003800200 */
.L_x_10398:
[----:B------:R-:W-:Y:S01]  /*1fc0*/  IMAD.SHL.U32 R0, R0, 0x200000, RZ ;  /* 0x0020000000007824 */ /* 0x000fe200078e00ff */
[----:B------:R-:W-:-:S04]  /*1fd0*/  LEA R3, R3, 0x37800000, 0x17 ;  /* 0x3780000003037811 */ /* 0x000fc800078eb8ff */
[----:B------:R-:W-:-:S07]  /*1fe0*/  LOP3.LUT R4, R3, R0, R7, 0xfe, !PT ;  /* 0x0000000003047212 */ /* 0x000fce00078efe07 */
.L_x_10397:
[----:B------:R-:W-:Y:S05]  /*1ff0*/  BSYNC.RECONVERGENT B0 ;  /* 0x0000000000007941 */ /* 0x000fea0003800200 */
.L_x_10396:
[----:B------:R-:W1:Y:S02]  /*2000*/  F2I.S64.TRUNC R4, R4 ;  /* 0x0000000400047311 */ /* 0x000e64000020d900 */
[----:B-1----:R-:W-:Y:S05]  /*2010*/  BRA `(.L_x_10377) ;  /* 0x00000000009c7947 */ /* 0x002fea0003800000 */
.L_x_10389:
[----:B------:R-:W-:-:S09]  /*2020*/  UISETP.NE.AND UP0, UPT, UR4, 0x1c, UPT ;  /* 0x0000001c0400788c */ /* 0x000fd2000bf05270 */
[----:B------:R-:W-:Y:S05]  /*2030*/  BRA.U !UP0, `(.L_x_10400) ;  /* 0x00000001088c7547 */ /* 0x000fea000b800000 */
[----:B------:R-:W-:-:S09]  /*2040*/  UISETP.NE.AND UP0, UPT, UR4, 0x1d, UPT ;  /* 0x0000001d0400788c */ /* 0x000fd2000bf05270 */
[----:B------:R-:W-:Y:S05]  /*2050*/  BRA.U !UP0, `(.L_x_10401) ;  /* 0x00000001087c7547 */ /* 0x000fea000b800000 */
[----:B------:R-:W-:-:S09]  /*2060*/  UISETP.NE.AND UP0, UPT, UR4, 0x2c, UPT ;  /* 0x0000002c0400788c */ /* 0x000fd2000bf05270 */
[----:B------:R-:W-:Y:S05]  /*2070*/  BRA.U !UP0, `(.L_x_10402) ;  /* 0x0000000108487547 */ /* 0x000fea000b800000 */
.L_x_10376:
        /* <DEDUP_REMOVED lines=16> */
.L_x_10403:
[----:B------:R-:W-:Y:S01]  /*2180*/  CS2R R4, SRZ ;  /* 0x0000000000047805 */ /* 0x000fe2000001ff00 */
[----:B------:R-:W-:Y:S06]  /*2190*/  BRA `(.L_x_10377) ;  /* 0x00000000003c7947 */ /* 0x000fec0003800000 */
.L_x_10402:
        /* <DEDUP_REMOVED lines=8> */
.L_x_10405:
[----:B------:R-:W-:Y:S05]  /*2220*/  BSYNC.RECONVERGENT B0 ;  /* 0x0000000000007941 */ /* 0x000fea0003800200 */
.L_x_10404:
[----:B------:R-:W2:Y:S02]  /*2230*/  F2I.S64.TRUNC R4, R4 ;  /* 0x0000000400047311 */ /* 0x000ea4000020d900 */
[----:B--2---:R-:W-:Y:S05]  /*2240*/  BRA `(.L_x_10377) ;  /* 0x0000000000107947 */ /* 0x004fea0003800000 */
.L_x_10401:
[----:B------:R2:W5:Y:S01]  /*2250*/  LDG.E.64 R4, desc[UR36][R6.64] ;  /* 0x0000002406047981 */ /* 0x000562000c1e1b00 */
[----:B------:R-:W-:Y:S05]  /*2260*/  BRA `(.L_x_10377) ;  /* 0x0000000000087947 */ /* 0x000fea0003800000 */
.L_x_10400:
[----:B------:R1:W5:Y:S01]  /*2270*/  LDG.E R4, desc[UR36][R6.64] ;  /* 0x0000002406047981 */ /* 0x000362000c1e1900 */
[----:B------:R-:W-:-:S07]  /*2280*/  HFMA2 R5, -RZ, RZ, 0, 0 ;  /* 0x00000000ff057431 */ /* 0x000fce00000001ff */
.L_x_10377:
        /* <DEDUP_REMOVED lines=38> */
.L_x_10408:
        /* <DEDUP_REMOVED lines=72> */
.L_x_10407:
        /* <DEDUP_REMOVED lines=52> */
.L_x_10409:
        /* <DEDUP_REMOVED lines=34> */
.L_x_10410:
        /* <DEDUP_REMOVED lines=18> */
.L_x_10406:
        /* <DEDUP_REMOVED lines=16> */
.L_x_10414:
[----:B------:R2:W-:Y:S01]  /*30f0*/  STG.E.U8 desc[UR36][R2.64], R54 ;  /* 0x0000003602007986 */ /* 0x0005e2000c101124 */
[----:B------:R-:W-:Y:S05]  /*3100*/  BRA `(.L_x_10416) ;  /* 0x0000000c00387947 */ /* 0x000fea0003800000 */
.L_x_10413:
        /* <DEDUP_REMOVED lines=8> */
.L_x_10418:
[----:B------:R4:W-:Y:S01]  /*3190*/  STG.E desc[UR36][R2.64], R54 ;  /* 0x0000003602007986 */ /* 0x0009e2000c101924 */
[----:B------:R-:W-:Y:S05]  /*31a0*/  BRA `(.L_x_10416) ;  /* 0x0000000c00107947 */ /* 0x000fea0003800000 */
.L_x_10417:
[----:B------:R3:W-:Y:S01]  /*31b0*/  STG.E.U16 desc[UR36][R2.64], R54 ;  /* 0x0000003602007986 */ /* 0x0007e2000c101524 */
[----:B------:R-:W-:Y:S05]  /*31c0*/  BRA `(.L_x_10416) ;  /* 0x0000000c00087947 */ /* 0x000fea0003800000 */
.L_x_10412:
        /* <DEDUP_REMOVED lines=9> */
.L_x_10420:
[----:B------:R-:W0:Y:S02]  /*3260*/  I2F.S64 R0, R54 ;  /* 0x0000003600007312 */ /* 0x000e240000301400 */
[----:B0-----:R-:W-:-:S05]  /*3270*/  F2FP.F16.F32.PACK_AB R0, RZ, R0 ;  /* 0x00000000ff00723e */ /* 0x001fca00000000ff */
[----:B------:R0:W-:Y:S01]  /*3280*/  STG.E.U16 desc[UR36][R2.64], R0 ;  /* 0x0000000002007986 */ /* 0x0001e2000c101524 */
[----:B------:R-:W-:Y:S05]  /*3290*/  BRA `(.L_x_10416) ;  /* 0x0000000800d47947 */ /* 0x000fea0003800000 */
.L_x_10419:
        /* <DEDUP_REMOVED lines=10> */
.L_x_10422:
[----:B------:R-:W0:Y:S02]  /*3340*/  I2F.S64 R54, R54 ;  /* 0x0000003600367312 */ /* 0x000e240000301400 */
[----:B0----5:R-:W-:-:S04]  /*3350*/  F2FP.F16.F32.PACK_AB R5, RZ, R54 ;  /* 0x00000036ff05723e */ /* 0x021fc800000000ff */
[----:B------:R-:W-:-:S05]  /*3360*/  PRMT R5, R5, 0x5410, RZ ;  /* 0x0000541005057816 */ /* 0x000fca00000000ff */
[----:B------:R0:W-:Y:S01]  /*3370*/  STG.E desc[UR36][R2.64], R5 ;  /* 0x0000000502007986 */ /* 0x0001e2000c101924 */
[----:B------:R-:W-:Y:S05]  /*3380*/  BRA `(.L_x_10416) ;  /* 0x0000000800987947 */ /* 0x000fea0003800000 */
.L_x_10421:
[----:B-----5:R-:W0:Y:S02]  /*3390*/  I2F.F64.S64 R4, R54 ;  /* 0x0000003600047312 */ /* 0x020e240000301c00 */
[----:B0-----:R0:W-:Y:S01]  /*33a0*/  STG.E.64 desc[UR36][R2.64], R4 ;  /* 0x0000000402007986 */ /* 0x0011e2000c101b24 */
[----:B------:R-:W-:Y:S05]  /*33b0*/  BRA `(.L_x_10416) ;  /* 0x00000008008c7947 */ /* 0x000fea0003800000 */
.L_x_10411:
        /* <DEDUP_REMOVED lines=13> */
.L_x_10425:
[----:B------:R-:W-:Y:S01]  /*3490*/  CS2R R6, SRZ ;  /* 0x0000000000067805 */ /* 0x000fe2000001ff00 */
[----:B-----5:R-:W0:Y:S04]  /*34a0*/  I2F.F64.S64 R4, R54 ;  /* 0x0000003600047312 */ /* 0x020e280000301c00 */
[----:B0-----:R0:W-:Y:S01]  /*34b0*/  STG.E.128 desc[UR36][R2.64], R4 ;  /* 0x0000000402007986 */ /* 0x0011e2000c101d24 */
[----:B------:R-:W-:Y:S05]  /*34c0*/  BRA `(.L_x_10416) ;  /* 0x0000000800487947 */ /* 0x000fea0003800000 */
.L_x_10424:
        /* <DEDUP_REMOVED lines=19> */
.L_x_10429:
[----:B------:R-:W-:Y:S05]  /*3600*/  BSYNC.RECONVERGENT B0 ;  /* 0x0000000000007941 */ /* 0x000fea0003800200 */
.L_x_10428:
[----:B------:R-:W-:-:S05]  /*3610*/  LOP3.LUT R5, R0, 0x80, R5, 0xf8, !PT ;  /* 0x0000008000057812 */ /* 0x000fca00078ef805 */
[----:B------:R0:W-:Y:S01]  /*3620*/  STG.E.U8 desc[UR36][R2.64], R5 ;  /* 0x0000000502007986 */ /* 0x0001e2000c101124 */
[----:B------:R-:W-:Y:S05]  /*3630*/  BRA `(.L_x_10416) ;  /* 0x0000000400ec7947 */ /* 0x000fea0003800000 */
.L_x_10427:
        /* <DEDUP_REMOVED lines=15> */
.L_x_10431:
[----:B------:R-:W-:Y:S05]  /*3730*/  BSYNC.RECONVERGENT B0 ;  /* 0x0000000000007941 */ /* 0x000fea0003800200 */
.L_x_10430:
[----:B------:R-:W-:-:S05]  /*3740*/  LOP3.LUT R5, R0, 0x80, R5, 0xf8, !PT ;  /* 0x0000008000057812 */ /* 0x000fca00078ef805 */
[----:B------:R0:W-:Y:S01]  /*3750*/  STG.E.U8 desc[UR36][R2.64], R5 ;  /* 0x0000000502007986 */ /* 0x0001e2000c101124 */
[----:B------:R-:W-:Y:S05]  /*3760*/  BRA `(.L_x_10416) ;  /* 0x0000000400a07947 */ /* 0x000fea0003800000 */
.L_x_10426:
[----:B------:R-:W0:Y:S02]  /*3770*/  I2F.S64 R0, R54 ;  /* 0x0000003600007312 */ /* 0x000e240000301400 */
[----:B0-----:R-:W-:-:S05]  /*3780*/  F2FP.BF16.F32.PACK_AB R0, RZ, R0 ;  /* 0x00000000ff00723e */ /* 0x001fca00000010ff */
[----:B------:R0:W-:Y:S01]  /*3790*/  STG.E.U16 desc[UR36][R2.64], R0 ;  /* 0x0000000002007986 */ /* 0x0001e2000c101524 */
[----:B------:R-:W-:Y:S05]  /*37a0*/  BRA `(.L_x_10416) ;  /* 0x0000000400907947 */ /* 0x000fea0003800000 */
.L_x_10423:
        /* <DEDUP_REMOVED lines=10> */
.L_x_10434:
        /* <DEDUP_REMOVED lines=13> */
.L_x_10437:
[----:B------:R-:W-:-:S04]  /*3920*/  SHF.R.U32.HI R0, RZ, 0x14, R5 ;  /* 0x00000014ff007819 */ /* 0x000fc80000011605 */
[----:B------:R-:W-:-:S04]  /*3930*/  LOP3.LUT R0, R0, 0x1, RZ, 0xc0, !PT ;  /* 0x0000000100007812 */ /* 0x000fc800078ec0ff */
[----:B------:R-:W-:-:S04]  /*3940*/  IADD3 R0, PT, PT, R5, 0x487ffff, R0 ;  /* 0x0487ffff05007810 */ /* 0x000fc80007ffe000 */
[----:B------:R-:W-:-:S04]  /*3950*/  SHF.R.U32.HI R0, RZ, 0x14, R0 ;  /* 0x00000014ff007819 */ /* 0x000fc80000011600 */
[----:B------:R-:W-:-:S07]  /*3960*/  LOP3.LUT R4, R0, 0xff, RZ, 0xc0, !PT ;  /* 0x000000ff00047812 */ /* 0x000fce00078ec0ff */
.L_x_10438:
[----:B------:R-:W-:-:S04]  /*3970*/  SHF.R.U32.HI R5, RZ, 0x18, R5 ;  /* 0x00000018ff057819 */ /* 0x000fc80000011605 */
[----:B------:R-:W-:-:S04]  /*3980*/  LOP3.LUT R4, R4, 0x80, R5, 0xf8, !PT ;  /* 0x0000008004047812 */ /* 0x000fc800078ef805 */
[----:B------:R-:W-:-:S07]  /*3990*/  PRMT R0, R4, 0x7610, R0 ;  /* 0x0000761004007816 */ /* 0x000fce0000000000 */
.L_x_10436:
[----:B------:R-:W-:Y:S05]  /*39a0*/  BSYNC.RECONVERGENT B0 ;  /* 0x0000000000007941 */ /* 0x000fea0003800200 */
.L_x_10435:
[----:B------:R0:W-:Y:S01]  /*39b0*/  STG.E.U8 desc[UR36][R2.64], R0 ;  /* 0x0000000002007986 */ /* 0x0001e2000c101124 */
[----:B------:R-:W-:Y:S05]  /*39c0*/  BRA `(.L_x_10416) ;  /* 0x0000000400087947 */ /* 0x000fea0003800000 */
.L_x_10433:
        /* <DEDUP_REMOVED lines=13> */
.L_x_10441:
[----:B------:R-:W-:-:S04]  /*3aa0*/  SHF.R.U32.HI R0, RZ, 0x15, R5 ;  /* 0x00000015ff007819 */ /* 0x000fc80000011605 */
[----:B------:R-:W-:-:S04]  /*3ab0*/  LOP3.LUT R0, R0, 0x1, RZ, 0xc0, !PT ;  /* 0x0000000100007812 */ /* 0x000fc800078ec0ff */
[----:B------:R-:W-:-:S04]  /*3ac0*/  IADD3 R0, PT, PT, R5, 0x88fffff, R0 ;  /* 0x088fffff05007810 */ /* 0x000fc80007ffe000 */
[----:B------:R-:W-:-:S04]  /*3ad0*/  SHF.R.U32.HI R0, RZ, 0x15, R0 ;  /* 0x00000015ff007819 */ /* 0x000fc80000011600 */
[----:B------:R-:W-:-:S07]  /*3ae0*/  LOP3.LUT R4, R0, 0xff, RZ, 0xc0, !PT ;  /* 0x000000ff00047812 */ /* 0x000fce00078ec0ff */
.L_x_10442:
[----:B------:R-:W-:-:S04]  /*3af0*/  SHF.R.U32.HI R5, RZ, 0x18, R5 ;  /* 0x00000018ff057819 */ /* 0x000fc80000011605 */
[----:B------:R-:W-:-:S04]  /*3b00*/  LOP3.LUT R4, R4, 0x80, R5, 0xf8, !PT ;  /* 0x0000008004047812 */ /* 0x000fc800078ef805 */
[----:B------:R-:W-:-:S07]  /*3b10*/  PRMT R0, R4, 0x7610, R0 ;  /* 0x0000761004007816 */ /* 0x000fce0000000000 */
.L_x_10440:
[----:B------:R-:W-:Y:S05]  /*3b20*/  BSYNC.RECONVERGENT B0 ;  /* 0x0000000000007941 */ /* 0x000fea0003800200 */
.L_x_10439:
[----:B------:R0:W-:Y:S01]  /*3b30*/  STG.E.U8 desc[UR36][R2.64], R0 ;  /* 0x0000000002007986 */ /* 0x0001e2000c101124 */
[----:B------:R-:W-:Y:S05]  /*3b40*/  BRA `(.L_x_10416) ;  /* 0x0000000000a87947 */ /* 0x000fea0003800000 */
.L_x_10432:
[----:B------:R-:W-:-:S09]  /*3b50*/  UISETP.NE.AND UP0, UPT, UR4, 0x1c, UPT ;  /* 0x0000001c0400788c */ /* 0x000fd2000bf05270 */
[----:B------:R-:W-:Y:S05]  /*3b60*/  BRA.U !UP0, `(.L_x_10443) ;  /* 0x00000001089c7547 */ /* 0x000fea000b800000 */
[----:B------:R-:W-:-:S09]  /*3b70*/  UISETP.NE.AND UP0, UPT, UR4, 0x1d, UPT ;  /* 0x0000001d0400788c */ /* 0x000fd2000bf05270 */
[----:B------:R-:W-:Y:S05]  /*3b80*/  BRA.U !UP0, `(.L_x_10444) ;  /* 0x00000001088c7547 */ /* 0x000fea000b800000 */
[----:B------:R-:W-:-:S09]  /*3b90*/  UISETP.NE.AND UP0, UPT, UR4, 0x2c, UPT ;  /* 0x0000002c0400788c */ /* 0x000fd2000bf05270 */
[----:B------:R-:W-:Y:S05]  /*3ba0*/  BRA.U !UP0, `(.L_x_10445) ;  /* 0x0000000108447547 */ /* 0x000fea000b800000 */
.L_x_10415:
        /* <DEDUP_REMOVED lines=16> */
.L_x_10446:
[----:B------:R-:W-:Y:S05]  /*3cb0*/  BRA `(.L_x_10416) ;  /* 0x00000000004c7947 */ /* 0x000fea0003800000 */
.L_x_10445:
        /* <DEDUP_REMOVED lines=16> */
.L_x_10444:
[----:B------:R0:W-:Y:S01]  /*3dc0*/  STG.E.64 desc[UR36][R2.64], R54 ;  /* 0x0000003602007986 */ /* 0x0001e2000c101b24 */
[----:B------:R-:W-:Y:S05]  /*3dd0*/  BRA `(.L_x_10416) ;  /* 0x0000000000047947 */ /* 0x000fea0003800000 */
.L_x_10443:
[----:B------:R0:W-:Y:S02]  /*3de0*/  STG.E desc[UR36][R2.64], R54 ;  /* 0x0000003602007986 */ /* 0x0001e4000c101924 */
.L_x_10416:
[----:B------:R-:W-:-:S07]  /*3df0*/  VIADD R17, R17, 0x80 ;  /* 0x0000008011117836 */ /* 0x000fce0000000000 */
.L_x_10370:
[----:B------:R-:W-:Y:S05]  /*3e00*/  BSYNC.RECONVERGENT B6 ;  /* 0x0000000000067941 */ /* 0x000fea0003800200 */
.L_x_10369:
        /* <DEDUP_REMOVED lines=307> */
.L_x_10449:
        /* <DEDUP_REMOVED lines=17> */
.L_x_10453:
[----:B-----5:R0:W5:Y:S01]  /*5250*/  LDG.E.U8 R4, desc[UR36][R6.64] ;  /* 0x0000002406047981 */ /* 0x020162000c1e1100 */
[----:B------:R-:W-:Y:S01]  /*5260*/  IMAD.MOV.U32 R5, RZ, RZ, RZ ;  /* 0x000000ffff057224 */ /* 0x000fe200078e00ff */
[----:B------:R-:W-:Y:S06]  /*5270*/  BRA `(.L_x_10455) ;  /* 0x0000000c00447947 */ /* 0x000fec0003800000 */
.L_x_10452:
        /* <DEDUP_REMOVED lines=8> */
.L_x_10457:
[----:B-----5:R-:W2:Y:S02]  /*5300*/  LDG.E R4, desc[UR36][R6.64] ;  /* 0x0000002406047981 */ /* 0x020ea4000c1e1900 */
[----:B--2---:R-:W-:Y:S01]  /*5310*/  SHF.R.S32.HI R5, RZ, 0x1f, R4 ;  /* 0x0000001fff057819 */ /* 0x004fe20000011404 */
[----:B------:R-:W-:Y:S06]  /*5320*/  BRA `(.L_x_10455) ;  /* 0x0000000c00187947 */ /* 0x000fec0003800000 */
.L_x_10456:
[----:B-----5:R-:W2:Y:S02]  /*5330*/  LDG.E.S16 R4, desc[UR36][R6.64] ;  /* 0x0000002406047981 */ /* 0x020ea4000c1e1700 */
[----:B--2---:R-:W-:Y:S01]  /*5340*/  SHF.R.S32.HI R5, RZ, 0x1f, R4 ;  /* 0x0000001fff057819 */ /* 0x004fe20000011404 */
[----:B------:R-:W-:Y:S06]  /*5350*/  BRA `(.L_x_10455) ;  /* 0x0000000c000c7947 */ /* 0x000fec0003800000 */
.L_x_10451:
        /* <DEDUP_REMOVED lines=9> */
.L_x_10459:
[----:B------:R-:W2:Y:S02]  /*53f0*/  LDG.E.U16 R6, desc[UR36][R6.64] ;  /* 0x0000002406067981 */ /* 0x000ea4000c1e1500 */
[----:B--2--5:R-:W-:-:S06]  /*5400*/  HADD2.F32 R4, -RZ, R6.H0_H0 ;  /* 0x20000006ff047230 */ /* 0x024fcc0000004100 */
[----:B------:R-:W0:Y:S02]  /*5410*/  F2I.S64.TRUNC R4, R4 ;  /* 0x0000000400047311 */ /* 0x000e24000020d900 */
[----:B0-----:R-:W-:Y:S05]  /*5420*/  BRA `(.L_x_10455) ;  /* 0x0000000800d87947 */ /* 0x001fea0003800000 */
.L_x_10458:
        /* <DEDUP_REMOVED lines=9> */
.L_x_10461:
[----:B------:R-:W2:Y:S02]  /*54c0*/  LDG.E.U16 R6, desc[UR36][R6.64] ;  /* 0x0000002406067981 */ /* 0x000ea4000c1e1500 */
[----:B--2--5:R-:W-:-:S06]  /*54d0*/  HADD2.F32 R4, -RZ, R6.H0_H0 ;  /* 0x20000006ff047230 */ /* 0x024fcc0000004100 */
[----:B------:R-:W0:Y:S02]  /*54e0*/  F2I.S64.TRUNC R4, R4 ;  /* 0x0000000400047311 */ /* 0x000e24000020d900 */
[----:B0-----:R-:W-:Y:S05]  /*54f0*/  BRA `(.L_x_10455) ;  /* 0x0000000800a47947 */ /* 0x001fea0003800000 */
.L_x_10460:
[----:B-----5:R-:W2:Y:S02]  /*5500*/  LDG.E.64 R4, desc[UR36][R6.64] ;  /* 0x0000002406047981 */ /* 0x020ea4000c1e1b00 */
[----:B--2---:R-:W0:Y:S02]  /*5510*/  F2I.S64.F64.TRUNC R4, R4 ;  /* 0x0000000400047311 */ /* 0x004e24000030d900 */
[----:B0-----:R-:W-:Y:S05]  /*5520*/  BRA `(.L_x_10455) ;  /* 0x0000000800987947 */ /* 0x001fea0003800000 */
.L_x_10450:
        /* <DEDUP_REMOVED lines=13> */
.L_x_10464:
[----:B-----5:R-:W2:Y:S02]  /*5600*/  LDG.E.64 R4, desc[UR36][R6.64] ;  /* 0x0000002406047981 */ /* 0x020ea4000c1e1b00 */
[----:B--2---:R-:W0:Y:S02]  /*5610*/  F2I.S64.F64.TRUNC R4, R4 ;  /* 0x0000000400047311 */ /* 0x004e24000030d900 */
[----:B0-----:R-:W-:Y:S05]  /*5620*/  BRA `(.L_x_10455) ;  /* 0x0000000800587947 */ /* 0x001fea0003800000 */
.L_x_10463:
        /* <DEDUP_REMOVED lines=26> */
.L_x_10466:
        /* <DEDUP_REMOVED lines=14> */
.L_x_10465:
[----:B-----5:R-:W2:Y:S02]  /*58b0*/  LDG.E.U16 R4, desc[UR36][R6.64] ;  /* 0x0000002406047981 */ /* 0x020ea4000c1e1500 */
[----:B--2---:R-:W-:-:S06]  /*58c0*/  IMAD.U32 R4, R4, 0x10000, RZ ;  /* 0x0001000004047824 */ /* 0x004fcc00078e00ff */
[----:B------:R-:W0:Y:S02]  /*58d0*/  F2I.S64.TRUNC R4, R4 ;  /* 0x0000000400047311 */ /* 0x000e24000020d900 */
[----:B0-----:R-:W-:Y:S05]  /*58e0*/  BRA `(.L_x_10455) ;  /* 0x0000000400a87947 */ /* 0x001fea0003800000 */
.L_x_10462:
        /* <DEDUP_REMOVED lines=11> */
.L_x_10469:
        /* <DEDUP_REMOVED lines=21> */
.L_x_10473:
[----:B------:R-:W-:Y:S05]  /*5af0*/  BSYNC.RECONVERGENT B1 ;  /* 0x0000000000017941 */ /* 0x000fea0003800200 */
.L_x_10472:
[----:B------:R-:W-:Y:S01]  /*5b00*/  IMAD.SHL.U32 R0, R0, 0x100000, RZ ;  /* 0x0010000000007824 */ /* 0x000fe200078e00ff */
[----:B------:R-:W-:-:S04]  /*5b10*/  LEA R3, R3, 0x3b800000, 0x17 ;  /* 0x3b80000003037811 */ /* 0x000fc800078eb8ff */
[----:B------:R-:W-:-:S07]  /*5b20*/  LOP3.LUT R4, R3, R0, R7, 0xfe, !PT ;  /* 0x0000000003047212 */ /* 0x000fce00078efe07 */
.L_x_10471:
[----:B------:R-:W-:Y:S05]  /*5b30*/  BSYNC.RECONVERGENT B0 ;  /* 0x0000000000007941 */ /* 0x000fea0003800200 */
.L_x_10470:
[----:B------:R-:W3:Y:S02]  /*5b40*/  F2I.S64.TRUNC R4, R4 ;  /* 0x0000000400047311 */ /* 0x000ee4000020d900 */
[----:B---3--:R-:W-:Y:S05]  /*5b50*/  BRA `(.L_x_10455) ;  /* 0x00000004000c7947 */ /* 0x008fea0003800000 */
.L_x_10468:
        /* <DEDUP_REMOVED lines=21> */
.L_x_10477:
[----:B------:R-:W-:Y:S05]  /*5cb0*/  BSYNC.RECONVERGENT B1 ;  /* 0x0000000000017941 */ /* 0x000fea0003800200 */
.L_x_10476:
[----:B------:R-:W-:Y:S02]  /*5cc0*/  SHF.L.U32 R0, R0, 0x15, RZ ;  /* 0x0000001500007819 */ /* 0x000fe400000006ff */
[----:B------:R-:W-:-:S04]  /*5cd0*/  LEA R3, R3, 0x37800000, 0x17 ;  /* 0x3780000003037811 */ /* 0x000fc800078eb8ff */
[----:B------:R-:W-:-:S07]  /*5ce0*/  LOP3.LUT R4, R3, R0, R7, 0xfe, !PT ;  /* 0x0000000003047212 */ /* 0x000fce00078efe07 */
.L_x_10475:
[----:B------:R-:W-:Y:S05]  /*5cf0*/  BSYNC.RECONVERGENT B0 ;  /* 0x0000000000007941 */ /* 0x000fea0003800200 */
.L_x_10474:
[----:B------:R-:W4:Y:S02]  /*5d00*/  F2I.S64.TRUNC R4, R4 ;  /* 0x0000000400047311 */ /* 0x000f24000020d900 */
[----:B----4-:R-:W-:Y:S05]  /*5d10*/  BRA `(.L_x_10455) ;  /* 0x00000000009c7947 */ /* 0x010fea0003800000 */
.L_x_10467:
        /* <DEDUP_REMOVED lines=14> */
.L_x_10481:
[----:B------:R-:W-:Y:S05]  /*5e00*/  BSYNC.RECONVERGENT B0 ;  /* 0x0000000000007941 */ /* 0x000fea0003800200 */
.L_x_10480:
[----:B------:R-:W0:Y:S02]  /*5e10*/  F2I.S64.TRUNC R4, R4 ;  /* 0x0000000400047311 */ /* 0x000e24000020d900 */
[----:B0-----:R-:W-:Y:S05]  /*5e20*/  BRA `(.L_x_10455) ;  /* 0x0000000000587947 */ /* 0x001fea0003800000 */
.L_x_10454:
        /* <DEDUP_REMOVED lines=16> */
.L_x_10482:
[----:B------:R-:W-:Y:S01]  /*5f30*/  CS2R R4, SRZ ;  /* 0x0000000000047805 */ /* 0x000fe2000001ff00 */
[----:B------:R-:W-:Y:S06]  /*5f40*/  BRA `(.L_x_10455) ;  /* 0x0000000000107947 */ /* 0x000fec0003800000 */
.L_x_10479:
[----:B-----5:R4:W5:Y:S01]  /*5f50*/  LDG.E.64 R4, desc[UR36][R6.64] ;  /* 0x0000002406047981 */ /* 0x020962000c1e1b00 */
[----:B------:R-:W-:Y:S05]  /*5f60*/  BRA `(.L_x_10455) ;  /* 0x0000000000087947 */ /* 0x000fea0003800000 */
.L_x_10478:
[----:B-----5:R0:W5:Y:S01]  /*5f70*/  LDG.E R4, desc[UR36][R6.64] ;  /* 0x0000002406047981 */ /* 0x020162000c1e1900 */
[----:B------:R-:W-:-:S07]  /*5f80*/  IMAD.MOV.U32 R5, RZ, RZ, RZ ;  /* 0x000000ffff057224 */ /* 0x000fce00078e00ff */
.L_x_10455:
        /* <DEDUP_REMOVED lines=38> */
.L_x_10485:
        /* <DEDUP_REMOVED lines=72> */
.L_x_10484:
        /* <DEDUP_REMOVED lines=52> */
.L_x_10486:
        /* <DEDUP_REMOVED lines=34> */
.L_x_10487:
        /* <DEDUP_REMOVED lines=18> */
.L_x_10483:
        /* <DEDUP_REMOVED lines=16> */
.L_x_10491:
[----:B------:R0:W-:Y:S01]  /*6df0*/  STG.E.U8 desc[UR36][R2.64], R54 ;  /* 0x0000003602007986 */ /* 0x0001e2000c101124 */
[----:B------:R-:W-:Y:S05]  /*6e00*/  BRA `(.L_x_10493) ;  /* 0x0000000c00347947 */ /* 0x000fea0003800000 */
.L_x_10490:
        /* <DEDUP_REMOVED lines=8> */
.L_x_10495:
[----:B------:R0:W-:Y:S01]  /*6e90*/  STG.E desc[UR36][R2.64], R54 ;  /* 0x0000003602007986 */ /* 0x0001e2000c101924 */
[----:B------:R-:W-:Y:S05]  /*6ea0*/  BRA `(.L_x_10493) ;  /* 0x0000000c000c7947 */ /* 0x000fea0003800000 */
.L_x_10494:
[----:B------:R0:W-:Y:S01]  /*6eb0*/  STG.E.U16 desc[UR36][R2.64], R54 ;  /* 0x0000003602007986 */ /* 0x0001e2000c101524 */
[----:B------:R-:W-:Y:S05]  /*6ec0*/  BRA `(.L_x_10493) ;  /* 0x0000000c00047947 */ /* 0x000fea0003800000 */
.L_x_10489:
        /* <DEDUP_REMOVED lines=9> */
.L_x_10497:
[----:B------:R-:W0:Y:S02]  /*6f60*/  I2F.S64 R0, R54 ;  /* 0x0000003600007312 */ /* 0x000e240000301400 */
[----:B0-----:R-:W-:-:S05]  /*6f70*/  F2FP.F16.F32.PACK_AB R0, RZ, R0 ;  /* 0x00000000ff00723e */ /* 0x001fca00000000ff */
[----:B------:R0:W-:Y:S01]  /*6f80*/  STG.E.U16 desc[UR36][R2.64], R0 ;  /* 0x0000000002007986 */ /* 0x0001e2000c101524 */
[----:B------:R-:W-:Y:S05]  /*6f90*/  BRA `(.L_x_10493) ;  /* 0x0000000800d07947 */ /* 0x000fea0003800000 */
.L_x_10496:
        /* <DEDUP_REMOVED lines=10> */
.L_x_10499:
[----:B------:R-:W0:Y:S02]  /*7040*/  I2F.S64 R54, R54 ;  /* 0x0000003600367312 */ /* 0x000e240000301400 */
[----:B0----5:R-:W-:-:S04]  /*7050*/  F2FP.F16.F32.PACK_AB R5, RZ, R54 ;  /* 0x00000036ff05723e */ /* 0x021fc800000000ff */
[----:B------:R-:W-:-:S05]  /*7060*/  PRMT R5, R5, 0x5410, RZ ;  /* 0x0000541005057816 */ /* 0x000fca00000000ff */
[----:B------:R0:W-:Y:S01]  /*7070*/  STG.E desc[UR36][R2.64], R5 ;  /* 0x0000000502007986 */ /* 0x0001e2000c101924 */
[----:B------:R-:W-:Y:S05]  /*7080*/  BRA `(.L_x_10493) ;  /* 0x0000000800947947 */ /* 0x000fea0003800000 */
.L_x_10498:
[----:B-----5:R-:W0:Y:S02]  /*7090*/  I2F.F64.S64 R4, R54 ;  /* 0x0000003600047312 */ /* 0x020e240000301c00 */
[----:B0-----:R0:W-:Y:S01]  /*70a0*/  STG.E.64 desc[UR36][R2.64], R4 ;  /* 0x0000000402007986 */ /* 0x0011e2000c101b24 */
[----:B------:R-:W-:Y:S05]  /*70b0*/  BRA `(.L_x_10493) ;  /* 0x0000000800887947 */ /* 0x000fea0003800000 */
.L_x_10488:
        /* <DEDUP_REMOVED lines=12> */
.L_x_10503:
        /* <DEDUP_REMOVED lines=18> */
.L_x_10506:
[----:B------:R-:W-:-:S04]  /*72a0*/  SHF.R.U32.HI R5, RZ, 0x18, R5 ;  /* 0x00000018ff057819 */ /* 0x000fc80000011605 */
[----:B------:R-:W-:-:S07]  /*72b0*/  LOP3.LUT R0, R0, 0x80, R5, 0xf8, !PT ;  /* 0x0000008000007812 */ /* 0x000fce00078ef805 */
.L_x_10505:
[----:B------:R-:W-:Y:S05]  /*72c0*/  BSYNC.RECONVERGENT B0 ;  /* 0x0000000000007941 */ /* 0x000fea0003800200 */
.L_x_10504:
[----:B------:R4:W-:Y:S01]  /*72d0*/  STG.E.U8 desc[UR36][R2.64], R0 ;  /* 0x0000000002007986 */ /* 0x0009e2000c101124 */
[----:B------:R-:W-:Y:S05]  /*72e0*/  BRA `(.L_x_10493) ;  /* 0x0000000400fc7947 */ /* 0x000fea0003800000 */
.L_x_10502:
        /* <DEDUP_REMOVED lines=18> */
.L_x_10509:
[----:B------:R-:W-:-:S04]  /*7410*/  SHF.R.U32.HI R5, RZ, 0x18, R5 ;  /* 0x00000018ff057819 */ /* 0x000fc80000011605 */
[----:B------:R-:W-:-:S07]  /*7420*/  LOP3.LUT R0, R0, 0x80, R5, 0xf8, !PT ;  /* 0x0000008000007812 */ /* 0x000fce00078ef805 */
.L_x_10508:
[----:B------:R-:W-:Y:S05]  /*7430*/  BSYNC.RECONVERGENT B0 ;  /* 0x0000000000007941 */ /* 0x000fea0003800200 */
.L_x_10507:
[----:B------:R0:W-:Y:S01]  /*7440*/  STG.E.U8 desc[UR36][R2.64], R0 ;  /* 0x0000000002007986 */ /* 0x0001e2000c101124 */
[----:B------:R-:W-:Y:S05]  /*7450*/  BRA `(.L_x_10493) ;  /* 0x0000000400a07947 */ /* 0x000fea0003800000 */
.L_x_10501:
        /* <DEDUP_REMOVED lines=22> */
.L_x_10511:
[----:B------:R2:W-:Y:S01]  /*75c0*/  STG.E.64 desc[UR36][R2.64], R54 ;  /* 0x0000003602007986 */ /* 0x0005e2000c101b24 */
[----:B------:R-:W-:Y:S05]  /*75d0*/  BRA `(.L_x_10493) ;  /* 0x0000000400407947 */ /* 0x000fea0003800000 */
.L_x_10510:
[----:B------:R0:W-:Y:S01]  /*75e0*/  STG.E desc[UR36][R2.64], R54 ;  /* 0x0000003602007986 */ /* 0x0001e2000c101924 */
[----:B------:R-:W-:Y:S05]  /*75f0*/  BRA `(.L_x_10493) ;  /* 0x0000000400387947 */ /* 0x000fea0003800000 */
.L_x_10500:
        /* <DEDUP_REMOVED lines=11> */
.L_x_10513:
[----:B------:R-:W-:Y:S01]  /*76b0*/  CS2R R6, SRZ ;  /* 0x0000000000067805 */ /* 0x000fe2000001ff00 */
[----:B-----5:R-:W0:Y:S04]  /*76c0*/  I2F.F64.S64 R4, R54 ;  /* 0x0000003600047312 */ /* 0x020e280000301c00 */
[----:B0-----:R0:W-:Y:S01]  /*76d0*/  STG.E.128 desc[UR36][R2.64], R4 ;  /* 0x0000000402007986 */ /* 0x0011e2000c101d24 */
[----:B------:R-:W-:Y:S05]  /*76e0*/  BRA `(.L_x_10493) ;  /* 0x0000000000fc7947 */ /* 0x000fea0003800000 */
.L_x_10512:
[----:B------:R-:W-:-:S09]  /*76f0*/  UISETP.NE.AND UP0, UPT, UR4, 0xf, UPT ;  /* 0x0000000f0400788c */ /* 0x000fd2000bf05270 */
[----:B------:R-:W-:Y:S05]  /*7700*/  BRA.U !UP0, `(.L_x_10514) ;  /* 0x0000000108e87547 */ /* 0x000fea000b800000 */
[----:B------:R-:W-:-:S09]  /*7710*/  UISETP.NE.AND UP0, UPT, UR4, 0x17, UPT ;  /* 0x000000170400788c */ /* 0x000fd2000bf05270 */
[----:B------:R-:W-:Y:S05]  /*7720*/  BRA.U !UP0, `(.L_x_10515) ;  /* 0x0000000108907547 */ /* 0x000fea000b800000 */
[----:B------:R-:W-:-:S09]  /*7730*/  UISETP.NE.AND UP0, UPT, UR4, 0x18, UPT ;  /* 0x000000180400788c */ /* 0x000fd2000bf05270 */
[----:B------:R-:W-:Y:S05]  /*7740*/  BRA.U !UP0, `(.L_x_10516) ;  /* 0x0000000108447547 */ /* 0x000fea000b800000 */
.L_x_10492:
        /* <DEDUP_REMOVED lines=16> */
.L_x_10517:
[----:B------:R-:W-:Y:S05]  /*7850*/  BRA `(.L_x_10493) ;  /* 0x0000000000a07947 */ /* 0x000fea0003800000 */
.L_x_10516:
        /* <DEDUP_REMOVED lines=13> */
.L_x_10519:
[----:B------:R-:W-:Y:S05]  /*7930*/  BSYNC.RECONVERGENT B0 ;  /* 0x0000000000007941 */ /* 0x000fea0003800200 */
.L_x_10518:
[----:B------:R-:W-:-:S05]  /*7940*/  LOP3.LUT R5, R0, 0x80, R5, 0xf8, !PT ;  /* 0x0000008000057812 */ /* 0x000fca00078ef805 */
[----:B------:R0:W-:Y:S01]  /*7950*/  STG.E.U8 desc[UR36][R2.64], R5 ;  /* 0x0000000502007986 */ /* 0x0001e2000c101124 */
[----:B------:R-:W-:Y:S05]  /*7960*/  BRA `(.L_x_10493) ;  /* 0x00000000005c7947 */ /* 0x000fea0003800000 */
.L_x_10515:
        /* <DEDUP_REMOVED lines=12> */
.L_x_10521:
[----:B------:R-:W-:Y:S01]  /*7a30*/  IMAD.MOV.U32 R0, RZ, RZ, 0x7f ;  /* 0x0000007fff007424 */ /* 0x000fe200078e00ff */
[----:B------:R-:W-:-:S04]  /*7a40*/  ISETP.GT.U32.AND P0, PT, R4, 0x7f800000, PT ;  /* 0x7f8000000400780c */ /* 0x000fc80003f04070 */
[----:B------:R-:W-:-:S09]  /*7a50*/  SEL R0, R0, 0x7c, P0 ;  /* 0x0000007c00007807 */ /* 0x000fd20000000000 */
.L_x_10522:
[----:B------:R-:W-:Y:S05]  /*7a60*/  BSYNC.RECONVERGENT B0 ;  /* 0x0000000000007941 */ /* 0x000fea0003800200 */
.L_x_10520:
[----:B------:R-:W-:-:S04]  /*7a70*/  SHF.R.U32.HI R5, RZ, 0x18, R5 ;  /* 0x00000018ff057819 */ /* 0x000fc80000011605 */
[----:B------:R-:W-:-:S05]  /*7a80*/  LOP3.LUT R5, R0, 0x80, R5, 0xf8, !PT ;  /* 0x0000008000057812 */ /* 0x000fca00078ef805 */
[----:B------:R0:W-:Y:S01]  /*7a90*/  STG.E.U8 desc[UR36][R2.64], R5 ;  /* 0x0000000502007986 */ /* 0x0001e2000c101124 */
[----:B------:R-:W-:Y:S05]  /*7aa0*/  BRA `(.L_x_10493) ;  /* 0x00000000000c7947 */ /* 0x000fea0003800000 */
.L_x_10514:
[----:B------:R-:W0:Y:S02]  /*7ab0*/  I2F.S64 R0, R54 ;  /* 0x0000003600007312 */ /* 0x000e240000301400 */
[----:B0-----:R-:W-:-:S05]  /*7ac0*/  F2FP.BF16.F32.PACK_AB R0, RZ, R0 ;  /* 0x00000000ff00723e */ /* 0x001fca00000010ff */
[----:B------:R0:W-:Y:S02]  /*7ad0*/  STG.E.U16 desc[UR36][R2.64], R0 ;  /* 0x0000000002007986 */ /* 0x0001e4000c101524 */
.L_x_10493:
[----:B------:R-:W-:-:S07]  /*7ae0*/  IADD3 R17, PT, PT, R17, 0x80, RZ ;  /* 0x0000008011117810 */ /* 0x000fce0007ffe0ff */
.L_x_10448:
[----:B------:R-:W-:Y:S05]  /*7af0*/  BSYNC.RECONVERGENT B6 ;  /* 0x0000000000067941 */ /* 0x000fea0003800200 */
.L_x_10447:
        /* <DEDUP_REMOVED lines=307> */
.L_x_10525:
        /* <DEDUP_REMOVED lines=17> */
.L_x_10529:
[----:B-----5:R0:W5:Y:S01]  /*8f40*/  LDG.E.U8 R4, desc[UR36][R6.64] ;  /* 0x0000002406047981 */ /* 0x020162000c1e1100 */
[----:B------:R-:W-:Y:S01]  /*8f50*/  MOV R5, RZ ;  /* 0x000000ff00057202 */ /* 0x000fe20000000f00 */
[----:B------:R-:W-:Y:S06]  /*8f60*/  BRA `(.L_x_10531) ;  /* 0x0000000c00447947 */ /* 0x000fec0003800000 */
.L_x_10528:
        /* <DEDUP_REMOVED lines=8> */
.L_x_10533:
[----:B-----5:R-:W2:Y:S02]  /*8ff0*/  LDG.E R4, desc[UR36][R6.64] ;  /* 0x0000002406047981 */ /* 0x020ea4000c1e1900 */
[----:B--2---:R-:W-:Y:S01]  /*9000*/  SHF.R.S32.HI R5, RZ, 0x1f, R4 ;  /* 0x0000001fff057819 */ /* 0x004fe20000011404 */
[----:B------:R-:W-:Y:S06]  /*9010*/  BRA `(.L_x_10531) ;  /* 0x0000000c00187947 */ /* 0x000fec0003800000 */
.L_x_10532:
[----:B-----5:R-:W2:Y:S02]  /*9020*/  LDG.E.S16 R4, desc[UR36][R6.64] ;  /* 0x0000002406047981 */ /* 0x020ea4000c1e1700 */
[----:B--2---:R-:W-:Y:S01]  /*9030*/  SHF.R.S32.HI R5, RZ, 0x1f, R4 ;  /* 0x0000001fff057819 */ /* 0x004fe20000011404 */
[----:B------:R-:W-:Y:S06]  /*9040*/  BRA `(.L_x_10531) ;  /* 0x0000000c000c7947 */ /* 0x000fec0003800000 */
.L_x_10527:
        /* <DEDUP_REMOVED lines=9> */
.L_x_10535:
[----:B------:R-:W2:Y:S02]  /*90e0*/  LDG.E.U16 R6, desc[UR36][R6.64] ;  /* 0x0000002406067981 */ /* 0x000ea4000c1e1500 */
[----:B--2--5:R-:W-:-:S06]  /*90f0*/  HADD2.F32 R4, -RZ, R6.H0_H0 ;  /* 0x20000006ff047230 */ /* 0x024fcc0000004100 */
[----:B------:R-:W3:Y:S02]  /*9100*/  F2I.S64.TRUNC R4, R4 ;  /* 0x0000000400047311 */ /* 0x000ee4000020d900 */
[----:B---3--:R-:W-:Y:S05]  /*9110*/  BRA `(.L_x_10531) ;  /* 0x0000000800d87947 */ /* 0x008fea0003800000 */
.L_x_10534:
        /* <DEDUP_REMOVED lines=9> */
.L_x_10537:
[----:B------:R-:W2:Y:S02]  /*91b0*/  LDG.E.U16 R6, desc[UR36][R6.64] ;  /* 0x0000002406067981 */ /* 0x000ea4000c1e1500 */
[----:B--2--5:R-:W-:-:S06]  /*91c0*/  HADD2.F32 R4, -RZ, R6.H0_H0 ;  /* 0x20000006ff047230 */ /* 0x024fcc0000004100 */
[----:B------:R-:W3:Y:S02]  /*91d0*/  F2I.S64.TRUNC R4, R4 ;  /* 0x0000000400047311 */ /* 0x000ee4000020d900 */
[----:B---3--:R-:W-:Y:S05]  /*91e0*/  BRA `(.L_x_10531) ;  /* 0x0000000800a47947 */ /* 0x008fea0003800000 */
.L_x_10536:
[----:B-----5:R-:W2:Y:S02]  /*91f0*/  LDG.E.64 R4, desc[UR36][R6.64] ;  /* 0x0000002406047981 */ /* 0x020ea4000c1e1b00 */
[----:B--2---:R-:W3:Y:S02]  /*9200*/  F2I.S64.F64.TRUNC R4, R4 ;  /* 0x0000000400047311 */ /* 0x004ee4000030d900 */
[----:B---3--:R-:W-:Y:S05]  /*9210*/  BRA `(.L_x_10531) ;  /* 0x0000000800987947 */ /* 0x008fea0003800000 */
.L_x_10526:
        /* <DEDUP_REMOVED lines=13> */
.L_x_10540:
[----:B-----5:R-:W2:Y:S02]  /*92f0*/  LDG.E.64 R4, desc[UR36][R6.64] ;  /* 0x0000002406047981 */ /* 0x020ea4000c1e1b00 */
[----:B--2---:R-:W3:Y:S02]  /*9300*/  F2I.S64.F64.TRUNC R4, R4 ;  /* 0x0000000400047311 */ /* 0x004ee4000030d900 */
[----:B---3--:R-:W-:Y:S05]  /*9310*/  BRA `(.L_x_10531) ;  /* 0x0000000800587947 */ /* 0x008fea0003800000 */
.L_x_10539:
        /* <DEDUP_REMOVED lines=26> */
.L_x_10542:
        /* <DEDUP_REMOVED lines=14> */
.L_x_10541:
[----:B-----5:R-:W2:Y:S02]  /*95a0*/  LDG.E.U16 R4, desc[UR36][R6.64] ;  /* 0x0000002406047981 */ /* 0x020ea4000c1e1500 */
[----:B--2---:R-:W-:-:S06]  /*95b0*/  SHF.L.U32 R4, R4, 0x10, RZ ;  /* 0x0000001004047819 */ /* 0x004fcc00000006ff */
[----:B------:R-:W3:Y:S02]  /*95c0*/  F2I.S64.TRUNC R4, R4 ;  /* 0x0000000400047311 */ /* 0x000ee4000020d900 */
[----:B---3--:R-:W-:Y:S05]  /*95d0*/  BRA `(.L_x_10531) ;  /* 0x0000000400a87947 */ /* 0x008fea0003800000 */
.L_x_10538:
        /* <DEDUP_REMOVED lines=11> */
.L_x_10545:
        /* <DEDUP_REMOVED lines=21> */
.L_x_10549:
[----:B------:R-:W-:Y:S05]  /*97e0*/  BSYNC.RECONVERGENT B1 ;  /* 0x0000000000017941 */ /* 0x000fea0003800200 */
.L_x_10548:
[----:B------:R-:W-:Y:S02]  /*97f0*/  SHF.L.U32 R0, R0, 0x14, RZ ;  /* 0x0000001400007819 */ /* 0x000fe400000006ff */
[----:B------:R-:W-:-:S04]  /*9800*/  LEA R3, R3, 0x3b800000, 0x17 ;  /* 0x3b80000003037811 */ /* 0x000fc800078eb8ff */
[----:B------:R-:W-:-:S07]  /*9810*/  LOP3.LUT R4, R3, R0, R7, 0xfe, !PT ;  /* 0x0000000003047212 */ /* 0x000fce00078efe07 */
.L_x_10547:
[----:B------:R-:W-:Y:S05]  /*9820*/  BSYNC.RECONVERGENT B0 ;  /* 0x0000000000007941 */ /* 0x000fea0003800200 */
.L_x_10546:
[----:B------:R-:W0:Y:S02]  /*9830*/  F2I.S64.TRUNC R4, R4 ;  /* 0x0000000400047311 */ /* 0x000e24000020d900 */
[----:B0-----:R-:W-:Y:S05]  /*9840*/  BRA `(.L_x_10531) ;  /* 0x00000004000c7947 */ /* 0x001fea0003800000 */
.L_x_10544:
        /* <DEDUP_REMOVED lines=21> */
.L_x_10553:
[----:B------:R-:W-:Y:S05]  /*99a0*/  BSYNC.RECONVERGENT B1 ;  /* 0x0000000000017941 */ /* 0x000fea0003800200 */
.L_x_10552:
[----:B------:R-:W-:Y:S01]  /*99b0*/  IMAD.SHL.U32 R0, R0, 0x200000, RZ ;  /* 0x0020000000007824 */ /* 0x000fe200078e00ff */
[----:B------:R-:W-:-:S04]  /*99c0*/  LEA R3, R3, 0x37800000, 0x17 ;  /* 0x3780000003037811 */ /* 0x000fc800078eb8ff */
[----:B------:R-:W-:-:S07]  /*99d0*/  LOP3.LUT R4, R3, R0, R7, 0xfe, !PT ;  /* 0x0000000003047212 */ /* 0x000fce00078efe07 */
.L_x_10551:
[----:B------:R-:W-:Y:S05]  /*99e0*/  BSYNC.RECONVERGENT B0 ;  /* 0x0000000000007941 */ /* 0x000fea0003800200 */
.L_x_10550:
[----:B------:R-:W0:Y:S02]  /*99f0*/  F2I.S64.TRUNC R4, R4 ;  /* 0x0000000400047311 */ /* 0x000e24000020d900 */
[----:B0-----:R-:W-:Y:S05]  /*9a00*/  BRA `(.L_x_10531) ;  /* 0x00000000009c7947 */ /* 0x001fea0003800000 */
.L_x_10543:
        /* <DEDUP_REMOVED lines=14> */
.L_x_10557:
[----:B------:R-:W-:Y:S05]  /*9af0*/  BSYNC.RECONVERGENT B0 ;  /* 0x0000000000007941 */ /* 0x000fea0003800200 */
.L_x_10556:
[----:B------:R-:W3:Y:S02]  /*9b00*/  F2I.S64.TRUNC R4, R4 ;  /* 0x0000000400047311 */ /* 0x000ee4000020d900 */
[----:B---3--:R-:W-:Y:S05]  /*9b10*/  BRA `(.L_x_10531) ;  /* 0x0000000000587947 */ /* 0x008fea0003800000 */
.L_x_10530:
        /* <DEDUP_REMOVED lines=16> */
.L_x_10558:
[----:B------:R-:W-:Y:S01]  /*9c20*/  CS2R R4, SRZ ;  /* 0x0000000000047805 */ /* 0x000fe2000001ff00 */
[----:B------:R-:W-:Y:S06]  /*9c30*/  BRA `(.L_x_10531) ;  /* 0x0000000000107947 */ /* 0x000fec0003800000 */
.L_x_10555:
[----:B-----5:R3:W5:Y:S01]  /*9c40*/  LDG.E.64 R4, desc[UR36][R6.64] ;  /* 0x0000002406047981 */ /* 0x020762000c1e1b00 */
[----:B------:R-:W-:Y:S05]  /*9c50*/  BRA `(.L_x_10531) ;  /* 0x0000000000087947 */ /* 0x000fea0003800000 */
.L_x_10554:
[----:B-----5:R4:W5:Y:S01]  /*9c60*/  LDG.E R4, desc[UR36][R6.64] ;  /* 0x0000002406047981 */ /* 0x020962000c1e1900 */
[----:B------:R-:W-:-:S07]  /*9c70*/  MOV R5, RZ ;  /* 0x000000ff00057202 */ /* 0x000fce0000000f00 */
.L_x_10531:
        /* <DEDUP_REMOVED lines=38> */
.L_x_10561:
        /* <DEDUP_REMOVED lines=72> */
.L_x_10560:
        /* <DEDUP_REMOVED lines=52> */
.L_x_10562:
        /* <DEDUP_REMOVED lines=34> */
.L_x_10563:
        /* <DEDUP_REMOVED lines=18> */
.L_x_10559:
        /* <DEDUP_REMOVED lines=16> */
.L_x_10567:
[----:B------:R0:W-:Y:S01]  /*aae0*/  STG.E.U8 desc[UR36][R2.64], R54 ;  /* 0x0000003602007986 */ /* 0x0001e2000c101124 */
[----:B------:R-:W-:Y:S05]  /*aaf0*/  BRA `(.L_x_10569) ;  /* 0x0000000c00347947 */ /* 0x000fea0003800000 */
.L_x_10566:
        /* <DEDUP_REMOVED lines=8> */
.L_x_10571:
[----:B------:R0:W-:Y:S01]  /*ab80*/  STG.E desc[UR36][R2.64], R54 ;  /* 0x0000003602007986 */ /* 0x0001e2000c101924 */
[----:B------:R-:W-:Y:S05]  /*ab90*/  BRA `(.L_x_10569) ;  /* 0x0000000c000c7947 */ /* 0x000fea0003800000 */
.L_x_10570:
[----:B------:R0:W-:Y:S01]  /*aba0*/  STG.E.U16 desc[UR36][R2.64], R54 ;  /* 0x0000003602007986 */ /* 0x0001e2000c101524 */
[----:B------:R-:W-:Y:S05]  /*abb0*/  BRA `(.L_x_10569) ;  /* 0x0000000c00047947 */ /* 0x000fea0003800000 */
.L_x_10565:
        /* <DEDUP_REMOVED lines=9> */
.L_x_10573:
[----:B------:R-:W0:Y:S02]  /*ac50*/  I2F.S64 R0, R54 ;  /* 0x0000003600007312 */ /* 0x000e240000301400 */
[----:B0-----:R-:W-:-:S05]  /*ac60*/  F2FP.F16.F32.PACK_AB R0, RZ, R0 ;  /* 0x00000000ff00723e */ /* 0x001fca00000000ff */
[----:B------:R0:W-:Y:S01]  /*ac70*/  STG.E.U16 desc[UR36][R2.64], R0 ;  /* 0x0000000002007986 */ /* 0x0001e2000c101524 */
[----:B------:R-:W-:Y:S05]  /*ac80*/  BRA `(.L_x_10569) ;  /* 0x0000000800d07947 */ /* 0x000fea0003800000 */
.L_x_10572:
        /* <DEDUP_REMOVED lines=10> */
.L_x_10575:
[----:B------:R-:W0:Y:S02]  /*ad30*/  I2F.S64 R54, R54 ;  /* 0x0000003600367312 */ /* 0x000e240000301400 */
[----:B0----5:R-:W-:-:S04]  /*ad40*/  F2FP.F16.F32.PACK_AB R5, RZ, R54 ;  /* 0x00000036ff05723e */ /* 0x021fc800000000ff */
[----:B------:R-:W-:-:S05]  /*ad50*/  PRMT R5, R5, 0x5410, RZ ;  /* 0x0000541005057816 */ /* 0x000fca00000000ff */
[----:B------:R0:W-:Y:S01]  /*ad60*/  STG.E desc[UR36][R2.64], R5 ;  /* 0x0000000502007986 */ /* 0x0001e2000c101924 */
[----:B------:R-:W-:Y:S05]  /*ad70*/  BRA `(.L_x_10569) ;  /* 0x0000000800947947 */ /* 0x000fea0003800000 */
.L_x_10574:
[----:B-----5:R-:W0:Y:S02]  /*ad80*/  I2F.F64.S64 R4, R54 ;  /* 0x0000003600047312 */ /* 0x020e240000301c00 */
[----:B0-----:R0:W-:Y:S01]  /*ad90*/  STG.E.64 desc[UR36][R2.64], R4 ;  /* 0x0000000402007986 */ /* 0x0011e2000c101b24 */
[----:B------:R-:W-:Y:S05]  /*ada0*/  BRA `(.L_x_10569) ;  /* 0x0000000800887947 */ /* 0x000fea0003800000 */
.L_x_10564:
        /* <DEDUP_REMOVED lines=12> */
.L_x_10579:
        /* <DEDUP_REMOVED lines=18> */
.L_x_10582:
[----:B------:R-:W-:-:S04]  /*af90*/  SHF.R.U32.HI R5, RZ, 0x18, R5 ;  /* 0x00000018ff057819 */ /* 0x000fc80000011605 */
[----:B------:R-:W-:-:S07]  /*afa0*/  LOP3.LUT R0, R0, 0x80, R5, 0xf8, !PT ;  /* 0x0000008000007812 */ /* 0x000fce00078ef805 */
.L_x_10581:
[----:B------:R-:W-:Y:S05]  /*afb0*/  BSYNC.RECONVERGENT B0 ;  /* 0x0000000000007941 */ /* 0x000fea0003800200 */
.L_x_10580:
[----:B------:R0:W-:Y:S01]  /*afc0*/  STG.E.U8 desc[UR36][R2.64], R0 ;  /* 0x0000000002007986 */ /* 0x0001e2000c101124 */
[----:B------:R-:W-:Y:S05]  /*afd0*/  BRA `(.L_x_10569) ;  /* 0x0000000400fc7947 */ /* 0x000fea0003800000 */
.L_x_10578:
        /* <DEDUP_REMOVED lines=18> */
.L_x_10585:
[----:B------:R-:W-:-:S04]  /*b100*/  SHF.R.U32.HI R5, RZ, 0x18, R5 ;  /* 0x00000018ff057819 */ /* 0x000fc80000011605 */
[----:B------:R-:W-:-:S07]  /*b110*/  LOP3.LUT R0, R0, 0x80, R5, 0xf8, !PT ;  /* 0x0000008000007812 */ /* 0x000fce00078ef805 */
.L_x_10584:
[----:B------:R-:W-:Y:S05]  /*b120*/  BSYNC.RECONVERGENT B0 ;  /* 0x0000000000007941 */ /* 0x000fea0003800200 */
.L_x_10583:
[----:B------:R0:W-:Y:S01]  /*b130*/  STG.E.U8 desc[UR36][R2.64], R0 ;  /* 0x0000000002007986 */ /* 0x0001e2000c101124 */
[----:B------:R-:W-:Y:S05]  /*b140*/  BRA `(.L_x_10569) ;  /* 0x0000000400a07947 */ /* 0x000fea0003800000 */
.L_x_10577:
        /* <DEDUP_REMOVED lines=22> */
.L_x_10587:
[----:B------:R0:W-:Y:S01]  /*b2b0*/  STG.E.64 desc[UR36][R2.64], R54 ;  /* 0x0000003602007986 */ /* 0x0001e2000c101b24 */
[----:B------:R-:W-:Y:S05]  /*b2c0*/  BRA `(.L_x_10569) ;  /* 0x0000000400407947 */ /* 0x000fea0003800000 */
.L_x_10586:
[----:B------:R0:W-:Y:S01]  /*b2d0*/  STG.E desc[UR36][R2.64], R54 ;  /* 0x0000003602007986 */ /* 0x0001e2000c101924 */
[----:B------:R-:W-:Y:S05]  /*b2e0*/  BRA `(.L_x_10569) ;  /* 0x0000000400387947 */ /* 0x000fea0003800000 */
.L_x_10576:
        /* <DEDUP_REMOVED lines=11> */
.L_x_10589:
[----:B------:R-:W-:Y:S01]  /*b3a0*/  CS2R R6, SRZ ;  /* 0x0000000000067805 */ /* 0x000fe2000001ff00 */
[----:B-----5:R-:W0:Y:S04]  /*b3b0*/  I2F.F64.S64 R4, R54 ;  /* 0x0000003600047312 */ /* 0x020e280000301c00 */
[----:B0-----:R0:W-:Y:S01]  /*b3c0*/  STG.E.128 desc[UR36][R2.64], R4 ;  /* 0x0000000402007986 */ /* 0x0011e2000c101d24 */
[----:B------:R-:W-:Y:S05]  /*b3d0*/  BRA `(.L_x_10569) ;  /* 0x0000000000fc7947 */ /* 0x000fea0003800000 */
.L_x_10588:
[----:B------:R-:W-:-:S09]  /*b3e0*/  UISETP.NE.AND UP0, UPT, UR4, 0xf, UPT ;  /* 0x0000000f0400788c */ /* 0x000fd2000bf05270 */
[----:B------:R-:W-:Y:S05]  /*b3f0*/  BRA.U !UP0, `(.L_x_10590) ;  /* 0x0000000108e87547 */ /* 0x000fea000b800000 */
[----:B------:R-:W-:-:S09]  /*b400*/  UISETP.NE.AND UP0, UPT, UR4, 0x17, UPT ;  /* 0x000000170400788c */ /* 0x000fd2000bf05270 */
[----:B------:R-:W-:Y:S05]  /*b410*/  BRA.U !UP0, `(.L_x_10591) ;  /* 0x0000000108907547 */ /* 0x000fea000b800000 */
[----:B------:R-:W-:-:S09]  /*b420*/  UISETP.NE.AND UP0, UPT, UR4, 0x18, UPT ;  /* 0x000000180400788c */ /* 0x000fd2000bf05270 */
[----:B------:R-:W-:Y:S05]  /*b430*/  BRA.U !UP0, `(.L_x_10592) ;  /* 0x0000000108447547 */ /* 0x000fea000b800000 */
.L_x_10568:
        /* <DEDUP_REMOVED lines=16> */
.L_x_10593:
[----:B------:R-:W-:Y:S05]  /*b540*/  BRA `(.L_x_10569) ;  /* 0x0000000000a07947 */ /* 0x000fea0003800000 */
.L_x_10592:
        /* <DEDUP_REMOVED lines=13> */
.L_x_10595:
[----:B------:R-:W-:Y:S05]  /*b620*/  BSYNC.RECONVERGENT B0 ;  /* 0x0000000000007941 */ /* 0x000fea0003800200 */
.L_x_10594:
[----:B------:R-:W-:-:S05]  /*b630*/  LOP3.LUT R5, R0, 0x80, R5, 0xf8, !PT ;  /* 0x0000008000057812 */ /* 0x000fca00078ef805 */
[----:B------:R4:W-:Y:S01]  /*b640*/  STG.E.U8 desc[UR36][R2.64], R5 ;  /* 0x0000000502007986 */ /* 0x0009e2000c101124 */
[----:B------:R-:W-:Y:S05]  /*b650*/  BRA `(.L_x_10569) ;  /* 0x00000000005c7947 */ /* 0x000fea0003800000 */
.L_x_10591:
        /* <DEDUP_REMOVED lines=12> */
.L_x_10597:
[----:B------:R-:W-:Y:S01]  /*b720*/  HFMA2 R0, -RZ, RZ, 0, 7.569789886474609375e-06 ;  /* 0x0000007fff007431 */ /* 0x000fe200000001ff */
[----:B------:R-:W-:-:S04]  /*b730*/  ISETP.GT.U32.AND P0, PT, R4, 0x7f800000, PT ;  /* 0x7f8000000400780c */ /* 0x000fc80003f04070 */
[----:B------:R-:W-:-:S09]  /*b740*/  SEL R0, R0, 0x7c, P0 ;  /* 0x0000007c00007807 */ /* 0x000fd20000000000 */
.L_x_10598:
[----:B------:R-:W-:Y:S05]  /*b750*/  BSYNC.RECONVERGENT B0 ;  /* 0x0000000000007941 */ /* 0x000fea0003800200 */
.L_x_10596:
[----:B------:R-:W-:-:S04]  /*b760*/  SHF.R.U32.HI R5, RZ, 0x18, R5 ;  /* 0x00000018ff057819 */ /* 0x000fc80000011605 */
[----:B------:R-:W-:-:S05]  /*b770*/  LOP3.LUT R5, R0, 0x80, R5, 0xf8, !PT ;  /* 0x0000008000057812 */ /* 0x000fca00078ef805 */
[----:B------:R3:W-:Y:S01]  /*b780*/  STG.E.U8 desc[UR36][R2.64], R5 ;  /* 0x0000000502007986 */ /* 0x0007e2000c101124 */
[----:B------:R-:W-:Y:S05]  /*b790*/  BRA `(.L_x_10569) ;  /* 0x00000000000c7947 */ /* 0x000fea0003800000 */
.L_x_10590:
[----:B------:R-:W0:Y:S02]  /*b7a0*/  I2F.S64 R0, R54 ;  /* 0x0000003600007312 */ /* 0x000e240000301400 */
[----:B0-----:R-:W-:-:S05]  /*b7b0*/  F2FP.BF16.F32.PACK_AB R0, RZ, R0 ;  /* 0x00000000ff00723e */ /* 0x001fca00000010ff */
[----:B------:R0:W-:Y:S02]  /*b7c0*/  STG.E.U16 desc[UR36][R2.64], R0 ;  /* 0x0000000002007986 */ /* 0x0001e4000c101524 */
.L_x_10569:
[----:B------:R-:W-:-:S07]  /*b7d0*/  VIADD R17, R17, 0x80 ;  /* 0x0000008011117836 */ /* 0x000fce0000000000 */
.L_x_10524:
[----:B------:R-:W-:Y:S05]  /*b7e0*/  BSYNC.RECONVERGENT B6 ;  /* 0x0000000000067941 */ /* 0x000fea0003800200 */
.L_x_10523:
        /* <DEDUP_REMOVED lines=306> */
.L_x_10599:
        /* <DEDUP_REMOVED lines=19> */
.L_x_10603:
[----:B------:R0:W5:Y:S01]  /*cc40*/  LDG.E.U8 R2, desc[UR36][R4.64] ;  /* 0x0000002404027981 */ /* 0x000162000c1e1100 */
[----:B------:R-:W-:Y:S01]  /*cc50*/  MOV R3, RZ ;  /* 0x000000ff00037202 */ /* 0x000fe20000000f00 */
[----:B------:R-:W-:Y:S06]  /*cc60*/  BRA `(.L_x_10605) ;  /* 0x0000000c00407947 */ /* 0x000fec0003800000 */
.L_x_10602:
        /* <DEDUP_REMOVED lines=8> */
.L_x_10607:
[----:B------:R-:W2:Y:S02]  /*ccf0*/  LDG.E R2, desc[UR36][R4.64] ;  /* 0x0000002404027981 */ /* 0x000ea4000c1e1900 */
[----:B--2---:R-:W-:Y:S01]  /*cd00*/  SHF.R.S32.HI R3, RZ, 0x1f, R2 ;  /* 0x0000001fff037819 */ /* 0x004fe20000011402 */
[----:B------:R-:W-:Y:S06]  /*cd10*/  BRA `(.L_x_10605) ;  /* 0x0000000c00147947 */ /* 0x000fec0003800000 */
.L_x_10606:
[----:B------:R-:W2:Y:S02]  /*cd20*/  LDG.E.S16 R2, desc[UR36][R4.64] ;  /* 0x0000002404027981 */ /* 0x000ea4000c1e1700 */
[----:B--2---:R-:W-:Y:S01]  /*cd30*/  SHF.R.S32.HI R3, RZ, 0x1f, R2 ;  /* 0x0000001fff037819 */ /* 0x004fe20000011402 */
[----:B------:R-:W-:Y:S06]  /*cd40*/  BRA `(.L_x_10605) ;  /* 0x0000000c00087947 */ /* 0x000fec0003800000 */
.L_x_10601:
        /* <DEDUP_REMOVED lines=9> */
.L_x_10609:
[----:B------:R-:W2:Y:S02]  /*cde0*/  LDG.E.U16 R4, desc[UR36][R4.64] ;  /* 0x0000002404047981 */ /* 0x000ea4000c1e1500 */
[----:B--2---:R-:W-:-:S06]  /*cdf0*/  HADD2.F32 R2, -RZ, R4.H0_H0 ;  /* 0x20000004ff027230 */ /* 0x004fcc0000004100 */
[----:B------:R-:W0:Y:S02]  /*ce00*/  F2I.S64.TRUNC R2, R2 ;  /* 0x0000000200027311 */ /* 0x000e24000020d900 */
[----:B0-----:R-:W-:Y:S05]  /*ce10*/  BRA `(.L_x_10605) ;  /* 0x0000000800d47947 */ /* 0x001fea0003800000 */
.L_x_10608:
        /* <DEDUP_REMOVED lines=9> */
.L_x_10611:
[----:B------:R-:W2:Y:S02]  /*ceb0*/  LDG.E.U16 R4, desc[UR36][R4.64] ;  /* 0x0000002404047981 */ /* 0x000ea4000c1e1500 */
[----:B--2---:R-:W-:-:S06]  /*cec0*/  HADD2.F32 R2, -RZ, R4.H0_H0 ;  /* 0x20000004ff027230 */ /* 0x004fcc0000004100 */
[----:B------:R-:W0:Y:S02]  /*ced0*/  F2I.S64.TRUNC R2, R2 ;  /* 0x0000000200027311 */ /* 0x000e24000020d900 */
[----:B0-----:R-:W-:Y:S05]  /*cee0*/  BRA `(.L_x_10605) ;  /* 0x0000000800a07947 */ /* 0x001fea0003800000 */
.L_x_10610:
[----:B------:R-:W2:Y:S02]  /*cef0*/  LDG.E.64 R2, desc[UR36][R4.64] ;  /* 0x0000002404027981 */ /* 0x000ea4000c1e1b00 */
[----:B--2---:R-:W0:Y:S02]  /*cf00*/  F2I.S64.F64.TRUNC R2, R2 ;  /* 0x0000000200027311 */ /* 0x004e24000030d900 */
[----:B0-----:R-:W-:Y:S05]  /*cf10*/  BRA `(.L_x_10605) ;  /* 0x0000000800947947 */ /* 0x001fea0003800000 */
.L_x_10600:
        /* <DEDUP_REMOVED lines=13> */
.L_x_10614:
[----:B------:R-:W2:Y:S02]  /*cff0*/  LDG.E.64 R2, desc[UR36][R4.64] ;  /* 0x0000002404027981 */ /* 0x000ea4000c1e1b00 */
[----:B--2---:R-:W3:Y:S02]  /*d000*/  F2I.S64.F64.TRUNC R2, R2 ;  /* 0x0000000200027311 */ /* 0x004ee4000030d900 */
[----:B---3--:R-:W-:Y:S05]  /*d010*/  BRA `(.L_x_10605) ;  /* 0x0000000800547947 */ /* 0x008fea0003800000 */
.L_x_10613:
        /* <DEDUP_REMOVED lines=26> */
.L_x_10616:
        /* <DEDUP_REMOVED lines=13> */
.L_x_10615:
[----:B------:R-:W2:Y:S02]  /*d290*/  LDG.E.U16 R2, desc[UR36][R4.64] ;  /* 0x0000002404027981 */ /* 0x000ea4000c1e1500 */
[----:B--2---:R-:W-:-:S06]  /*d2a0*/  IMAD.U32 R2, R2, 0x10000, RZ ;  /* 0x0001000002027824 */ /* 0x004fcc00078e00ff */
[----:B------:R-:W3:Y:S02]  /*d2b0*/  F2I.S64.TRUNC R2, R2 ;  /* 0x0000000200027311 */ /* 0x000ee4000020d900 */
[----:B---3--:R-:W-:Y:S05]  /*d2c0*/  BRA `(.L_x_10605) ;  /* 0x0000000400a87947 */ /* 0x008fea0003800000 */
.L_x_10612:
        /* <DEDUP_REMOVED lines=11> */
.L_x_10619:
        /* <DEDUP_REMOVED lines=21> */
.L_x_10623:
[----:B------:R-:W-:Y:S05]  /*d4d0*/  BSYNC.RECONVERGENT B1 ;  /* 0x0000000000017941 */ /* 0x000fea0003800200 */
.L_x_10622:
[----:B------:R-:W-:Y:S01]  /*d4e0*/  IMAD.SHL.U32 R0, R0, 0x100000, RZ ;  /* 0x0010000000007824 */ /* 0x000fe200078e00ff */
[----:B------:R-:W-:-:S04]  /*d4f0*/  LEA R2, R2, 0x3b800000, 0x17 ;  /* 0x3b80000002027811 */ /* 0x000fc800078eb8ff */
[----:B------:R-:W-:-:S07]  /*d500*/  LOP3.LUT R2, R2, R0, R7, 0xfe, !PT ;  /* 0x0000000002027212 */ /* 0x000fce00078efe07 */
.L_x_10621:
[----:B------:R-:W-:Y:S05]  /*d510*/  BSYNC.RECONVERGENT B0 ;  /* 0x0000000000007941 */ /* 0x000fea0003800200 */
.L_x_10620:
[----:B------:R-:W0:Y:S02]  /*d520*/  F2I.S64.TRUNC R2, R2 ;  /* 0x0000000200027311 */ /* 0x000e24000020d900 */
[----:B0-----:R-:W-:Y:S05]  /*d530*/  BRA `(.L_x_10605) ;  /* 0x00000004000c7947 */ /* 0x001fea0003800000 */
.L_x_10618:
        /* <DEDUP_REMOVED lines=21> */
.L_x_10627:
[----:B------:R-:W-:Y:S05]  /*d690*/  BSYNC.RECONVERGENT B1 ;  /* 0x0000000000017941 */ /* 0x000fea0003800200 */
.L_x_10626:
[----:B------:R-:W-:Y:S02]  /*d6a0*/  SHF.L.U32 R0, R0, 0x15, RZ ;  /* 0x0000001500007819 */ /* 0x000fe400000006ff */
[----:B------:R-:W-:-:S04]  /*d6b0*/  LEA R2, R2, 0x37800000, 0x17 ;  /* 0x3780000002027811 */ /* 0x000fc800078eb8ff */
[----:B------:R-:W-:-:S07]  /*d6c0*/  LOP3.LUT R2, R2, R0, R7, 0xfe, !PT ;  /* 0x0000000002027212 */ /* 0x000fce00078efe07 */
.L_x_10625:
[----:B------:R-:W-:Y:S05]  /*d6d0*/  BSYNC.RECONVERGENT B0 ;  /* 0x0000000000007941 */ /* 0x000fea0003800200 */
.L_x_10624:
[----:B------:R-:W0:Y:S02]  /*d6e0*/  F2I.S64.TRUNC R2, R2 ;  /* 0x0000000200027311 */ /* 0x000e24000020d900 */
[----:B0-----:R-:W-:Y:S05]  /*d6f0*/  BRA `(.L_x_10605) ;  /* 0x00000000009c7947 */ /* 0x001fea0003800000 */
.L_x_10617:
        /* <DEDUP_REMOVED lines=14> */
.L_x_10631:
[----:B------:R-:W-:Y:S05]  /*d7e0*/  BSYNC.RECONVERGENT B0 ;  /* 0x0000000000007941 */ /* 0x000fea0003800200 */
.L_x_10630:
[----:B------:R-:W4:Y:S02]  /*d7f0*/  F2I.S64.TRUNC R2, R2 ;  /* 0x0000000200027311 */ /* 0x000f24000020d900 */
[----:B----4-:R-:W-:Y:S05]  /*d800*/  BRA `(.L_x_10605) ;  /* 0x0000000000587947 */ /* 0x010fea0003800000 */
.L_x_10604:
        /* <DEDUP_REMOVED lines=16> */
.L_x_10632:
[----:B------:R-:W-:Y:S01]  /*d910*/  CS2R R2, SRZ ;  /* 0x0000000000027805 */ /* 0x000fe2000001ff00 */
[----:B------:R-:W-:Y:S06]  /*d920*/  BRA `(.L_x_10605) ;  /* 0x0000000000107947 */ /* 0x000fec0003800000 */
.L_x_10629:
[----:B------:R4:W5:Y:S01]  /*d930*/  LDG.E.64 R2, desc[UR36][R4.64] ;  /* 0x0000002404027981 */ /* 0x000962000c1e1b00 */
[----:B------:R-:W-:Y:S05]  /*d940*/  BRA `(.L_x_10605) ;  /* 0x0000000000087947 */ /* 0x000fea0003800000 */
.L_x_10628:
[----:B------:R3:W5:Y:S01]  /*d950*/  LDG.E R2, desc[UR36][R4.64] ;  /* 0x0000002404027981 */ /* 0x000762000c1e1900 */
[----:B------:R-:W-:-:S07]  /*d960*/  IMAD.MOV.U32 R3, RZ, RZ, RZ ;  /* 0x000000ffff037224 */ /* 0x000fce00078e00ff */
.L_x_10605:
        /* <DEDUP_REMOVED lines=38> */
.L_x_10635:
        /* <DEDUP_REMOVED lines=72> */
.L_x_10634:
        /* <DEDUP_REMOVED lines=52> */
.L_x_10636:
        /* <DEDUP_REMOVED lines=34> */
.L_x_10637:
        /* <DEDUP_REMOVED lines=18> */
.L_x_10633:
        /* <DEDUP_REMOVED lines=13> */
.L_x_10641:
[----:B------:R-:W-:Y:S01]  /*e7a0*/  STG.E.U8 desc[UR36][R16.64], R54 ;  /* 0x0000003610007986 */ /* 0x000fe2000c101124 */
[----:B------:R-:W-:Y:S05]  /*e7b0*/  EXIT ;  /* 0x000000000000794d */ /* 0x000fea0003800000 */
.L_x_10640:
        /* <DEDUP_REMOVED lines=8> */
.L_x_10644:
[----:B------:R-:W-:Y:S01]  /*e840*/  STG.E desc[UR36][R16.64], R54 ;  /* 0x0000003610007986 */ /* 0x000fe2000c101924 */
[----:B------:R-:W-:Y:S05]  /*e850*/  EXIT ;  /* 0x000000000000794d */ /* 0x000fea0003800000 */
.L_x_10643:
[----:B------:R-:W-:Y:S01]  /*e860*/  STG.E.U16 desc[UR36][R16.64], R54 ;  /* 0x0000003610007986 */ /* 0x000fe2000c101524 */
[----:B------:R-:W-:Y:S05]  /*e870*/  EXIT ;  /* 0x000000000000794d */ /* 0x000fea0003800000 */
.L_x_10639:
        /* <DEDUP_REMOVED lines=9> */
.L_x_10646:
[----:B------:R-:W1:Y:S02]  /*e910*/  I2F.S64 R0, R54 ;  /* 0x0000003600007312 */ /* 0x000e640000301400 */
[----:B-1----:R-:W-:-:S05]  /*e920*/  F2FP.F16.F32.PACK_AB R0, RZ, R0 ;  /* 0x00000000ff00723e */ /* 0x002fca00000000ff */
[----:B------:R-:W-:Y:S01]  /*e930*/  STG.E.U16 desc[UR36][R16.64], R0 ;  /* 0x0000000010007986 */ /* 0x000fe2000c101524 */
[----:B------:R-:W-:Y:S05]  /*e940*/  EXIT ;  /* 0x000000000000794d */ /* 0x000fea0003800000 */
.L_x_10645:
        /* <DEDUP_REMOVED lines=10> */
.L_x_10648:
[----:B------:R-:W1:Y:S02]  /*e9f0*/  I2F.S64 R54, R54 ;  /* 0x0000003600367312 */ /* 0x000e640000301400 */
[----:B-1---5:R-:W-:-:S04]  /*ea00*/  F2FP.F16.F32.PACK_AB R3, RZ, R54 ;  /* 0x00000036ff03723e */ /* 0x022fc800000000ff */
[----:B------:R-:W-:-:S05]  /*ea10*/  PRMT R3, R3, 0x5410, RZ ;  /* 0x0000541003037816 */ /* 0x000fca00000000ff */
[----:B------:R-:W-:Y:S01]  /*ea20*/  STG.E desc[UR36][R16.64], R3 ;  /* 0x0000000310007986 */ /* 0x000fe2000c101924 */
[----:B------:R-:W-:Y:S05]  /*ea30*/  EXIT ;  /* 0x000000000000794d */ /* 0x000fea0003800000 */
.L_x_10647:
[----:B-----5:R-:W1:Y:S02]  /*ea40*/  I2F.F64.S64 R2, R54 ;  /* 0x0000003600027312 */ /* 0x020e640000301c00 */
[----:B-1----:R-:W-:Y:S01]  /*ea50*/  STG.E.64 desc[UR36][R16.64], R2 ;  /* 0x0000000210007986 */ /* 0x002fe2000c101b24 */
[----:B------:R-:W-:Y:S05]  /*ea60*/  EXIT ;  /* 0x000000000000794d */ /* 0x000fea0003800000 */
.L_x_10638:
        /* <DEDUP_REMOVED lines=12> */
.L_x_10652:
        /* <DEDUP_REMOVED lines=17> */
.L_x_10655:
[----:B------:R-:W-:-:S04]  /*ec40*/  SHF.R.U32.HI R3, RZ, 0x18, R3 ;  /* 0x00000018ff037819 */ /* 0x000fc80000011603 */
[----:B------:R-:W-:-:S04]  /*ec50*/  LOP3.LUT R0, R0, 0x80, R3, 0xf8, !PT ;  /* 0x0000008000007812 */ /* 0x000fc800078ef803 */
[----:B------:R-:W-:-:S07]  /*ec60*/  PRMT R8, R0, 0x7610, R8 ;  /* 0x0000761000087816 */ /* 0x000fce0000000008 */
.L_x_10654:
[----:B------:R-:W-:Y:S05]  /*ec70*/  BSYNC.RECONVERGENT B0 ;  /* 0x0000000000007941 */ /* 0x000fea0003800200 */
.L_x_10653:
[----:B------:R-:W-:Y:S01]  /*ec80*/  STG.E.U8 desc[UR36][R16.64], R8 ;  /* 0x0000000810007986 */ /* 0x000fe2000c101124 */
[----:B------:R-:W-:Y:S05]  /*ec90*/  EXIT ;  /* 0x000000000000794d */ /* 0x000fea0003800000 */
.L_x_10651:
        /* <DEDUP_REMOVED lines=17> */
.L_x_10658:
[----:B------:R-:W-:-:S04]  /*edb0*/  SHF.R.U32.HI R3, RZ, 0x18, R3 ;  /* 0x00000018ff037819 */ /* 0x000fc80000011603 */
[----:B------:R-:W-:-:S04]  /*edc0*/  LOP3.LUT R0, R0, 0x80, R3, 0xf8, !PT ;  /* 0x0000008000007812 */ /* 0x000fc800078ef803 */
[----:B------:R-:W-:-:S07]  /*edd0*/  PRMT R8, R0, 0x7610, R8 ;  /* 0x0000761000087816 */ /* 0x000fce0000000008 */
.L_x_10657:
[----:B------:R-:W-:Y:S05]  /*ede0*/  BSYNC.RECONVERGENT B0 ;  /* 0x0000000000007941 */ /* 0x000fea0003800200 */
.L_x_10656:
[----:B------:R-:W-:Y:S01]  /*edf0*/  STG.E.U8 desc[UR36][R16.64], R8 ;  /* 0x0000000810007986 */ /* 0x000fe2000c101124 */
[----:B------:R-:W-:Y:S05]  /*ee00*/  EXIT ;  /* 0x000000000000794d */ /* 0x000fea0003800000 */
.L_x_10650:
        /* <DEDUP_REMOVED lines=22> */
.L_x_10660:
[----:B------:R-:W-:Y:S01]  /*ef70*/  STG.E.64 desc[UR36][R16.64], R54 ;  /* 0x0000003610007986 */ /* 0x000fe2000c101b24 */
[----:B------:R-:W-:Y:S05]  /*ef80*/  EXIT ;  /* 0x000000000000794d */ /* 0x000fea0003800000 */
.L_x_10659:
[----:B------:R-:W-:Y:S01]  /*ef90*/  STG.E desc[UR36][R16.64], R54 ;  /* 0x0000003610007986 */ /* 0x000fe2000c101924 */
[----:B------:R-:W-:Y:S05]  /*efa0*/  EXIT ;  /* 0x000000000000794d */ /* 0x000fea0003800000 */
.L_x_10649:
        /* <DEDUP_REMOVED lines=11> */
.L_x_10662:
[----:B------:R-:W-:Y:S01]  /*f060*/  CS2R R6, SRZ ;  /* 0x0000000000067805 */ /* 0x000fe2000001ff00 */
[----:B0-234-:R-:W0:Y:S04]  /*f070*/  I2F.F64.S64 R4, R54 ;  /* 0x0000003600047312 */ /* 0x01de280000301c00 */
[----:B0-----:R-:W-:Y:S01]  /*f080*/  STG.E.128 desc[UR36][R16.64], R4 ;  /* 0x0000000410007986 */ /* 0x001fe2000c101d24 */
[----:B------:R-:W-:Y:S05]  /*f090*/  EXIT ;  /* 0x000000000000794d */ /* 0x000fea0003800000 */
.L_x_10661:
[----:B------:R-:W-:-:S09]  /*f0a0*/  UISETP.NE.AND UP0, UPT, UR4, 0xf, UPT ;  /* 0x0000000f0400788c */ /* 0x000fd2000bf05270 */
[----:B------:R-:W-:Y:S05]  /*f0b0*/  BRA.U !UP0, `(.L_x_10663) ;  /* 0x0000000108e87547 */ /* 0x000fea000b800000 */
[----:B------:R-:W-:-:S09]  /*f0c0*/  UISETP.NE.AND UP0, UPT, UR4, 0x17, UPT ;  /* 0x000000170400788c */ /* 0x000fd2000bf05270 */
[----:B------:R-:W-:Y:S05]  /*f0d0*/  BRA.U !UP0, `(.L_x_10664) ;  /* 0x0000000108907547 */ /* 0x000fea000b800000 */
[----:B------:R-:W-:-:S09]  /*f0e0*/  UISETP.NE.AND UP0, UPT, UR4, 0x18, UPT ;  /* 0x000000180400788c */ /* 0x000fd2000bf05270 */
[----:B------:R-:W-:Y:S05]  /*f0f0*/  BRA.U !UP0, `(.L_x_10665) ;  /* 0x0000000108447547 */ /* 0x000fea000b800000 */
.L_x_10642:
        /* <DEDUP_REMOVED lines=16> */
.L_x_10666:
[----:B------:R-:W-:Y:S05]  /*f200*/  EXIT ;  /* 0x000000000000794d */ /* 0x000fea0003800000 */
.L_x_10665:
        /* <DEDUP_REMOVED lines=13> */
.L_x_10668:
[----:B------:R-:W-:Y:S05]  /*f2e0*/  BSYNC.RECONVERGENT B0 ;  /* 0x0000000000007941 */ /* 0x000fea0003800200 */
.L_x_10667:
[----:B------:R-:W-:-:S05]  /*f2f0*/  LOP3.LUT R3, R0, 0x80, R3, 0xf8, !PT ;  /* 0x0000008000037812 */ /* 0x000fca00078ef803 */
[----:B------:R-:W-:Y:S01]  /*f300*/  STG.E.U8 desc[UR36][R16.64], R3 ;  /* 0x0000000310007986 */ /* 0x000fe2000c101124 */
[----:B------:R-:W-:Y:S05]  /*f310*/  EXIT ;  /* 0x000000000000794d */ /* 0x000fea0003800000 */
.L_x_10664:
        /* <DEDUP_REMOVED lines=12> */
.L_x_10670:
[----:B------:R-:W-:Y:S01]  /*f3e0*/  HFMA2 R0, -RZ, RZ, 0, 7.569789886474609375e-06 ;  /* 0x0000007fff007431 */ /* 0x000fe200000001ff */
[----:B------:R-:W-:-:S04]  /*f3f0*/  ISETP.GT.U32.AND P0, PT, R2, 0x7f800000, PT ;  /* 0x7f8000000200780c */ /* 0x000fc80003f04070 */
[----:B------:R-:W-:-:S09]  /*f400*/  SEL R0, R0, 0x7c, P0 ;  /* 0x0000007c00007807 */ /* 0x000fd20000000000 */
.L_x_10671:
[----:B------:R-:W-:Y:S05]  /*f410*/  BSYNC.RECONVERGENT B0 ;  /* 0x0000000000007941 */ /* 0x000fea0003800200 */
.L_x_10669:
[----:B------:R-:W-:-:S04]  /*f420*/  SHF.R.U32.HI R3, RZ, 0x18, R3 ;  /* 0x00000018ff037819 */ /* 0x000fc80000011603 */
[----:B------:R-:W-:-:S05]  /*f430*/  LOP3.LUT R3, R0, 0x80, R3, 0xf8, !PT ;  /* 0x0000008000037812 */ /* 0x000fca00078ef803 */
[----:B------:R-:W-:Y:S01]  /*f440*/  STG.E.U8 desc[UR36][R16.64], R3 ;  /* 0x0000000310007986 */ /* 0x000fe2000c101124 */
[----:B------:R-:W-:Y:S05]  /*f450*/  EXIT ;  /* 0x000000000000794d */ /* 0x000fea0003800000 */
.L_x_10663:
[----:B------:R-:W1:Y:S02]  /*f460*/  I2F.S64 R0, R54 ;  /* 0x0000003600007312 */ /* 0x000e640000301400 */
[----:B-1----:R-:W-:-:S05]  /*f470*/  F2FP.BF16.F32.PACK_AB R0, RZ, R0 ;  /* 0x00000000ff00723e */ /* 0x002fca00000010ff */
[----:B------:R-:W-:Y:S01]  /*f480*/  STG.E.U16 desc[UR36][R16.64], R0 ;  /* 0x0000000010007986 */ /* 0x000fe2000c101524 */
[----:B------:R-:W-:Y:S05]  /*f490*/  EXIT ;  /* 0x000000000000794d */ /* 0x000fea0003800000 */
.L_x_10672:
        /* <DEDUP_REMOVED lines=14> */
.L_x_17291:


//--------------------- .text._ZN2at6native27unrolled_elementwise_kernelIZZNS0_73_GLOBAL__N__c8866d80_35_SparseBinaryOpIntersectionKernel_cu_7dd49032_323742_sparse_binary_op_intersection_kernel_implINS2_18CUDAKernelLauncherENS2_36CUDAValueSelectionIntersectionKernelINS2_9RhsProjOpEEElLl0EEEvRNS_6TensorERKS8_SB_RKSt6vectorIlSaIlEERKSt8optionalIS8_ESK_bbENKUlvE1_clEvEUllE_St5arrayIPcLm2EELi4E23TrivialOffsetCalculatorILi1EjESR_NS0_6memory12LoadWithCastILi1EEENSS_13StoreWithCastILi1EEEEEviT_T0_T2_T3_T4_T5_ --------------------------
	.section	.text._ZN2at6native27unrolled_elementwise_kernelIZZNS0_73_GLOBAL__N__c8866d80_35_SparseBinaryOpIntersectionKernel_cu_7dd49032_323742_sparse_binary_op_intersection_kernel_implINS2_18CUDAKernelLauncherENS2_36CUDAValueSelectionIntersectionKernelINS2_9RhsProjOpEEElLl0EEEvRNS_6TensorERKS8_SB_RKSt6vectorIlSaIlEERKSt8optionalIS8_ESK_bbENKUlvE1_clEvEUllE_St5arrayIPcLm2EELi4E23TrivialOffsetCalculatorILi1EjESR_NS0_6memory12LoadWithCastILi1EEENSS_13StoreWithCastILi1EEEEEviT_T0_T2_T3_T4_T5_,"ax",@progbits
	.align	128
        .global         _ZN2at6native27unrolled_elementwise_kernelIZZNS0_73_GLOBAL__N__c8866d80_35_SparseBinaryOpIntersectionKernel_cu_7dd49032_323742_sparse_binary_op_intersection_kernel_implINS2_18CUDAKernelLauncherENS2_36CUDAValueSelectionIntersectionKernelINS2_9RhsProjOpEEElLl0EEEvRNS_6TensorERKS8_SB_RKSt6vectorIlSaIlEERKSt8optionalIS8_ESK_bbENKUlvE1_clEvEUllE_St5arrayIPcLm2EELi4E23TrivialOffsetCalculatorILi1EjESR_NS0_6memory12LoadWithCastILi1EEENSS_13StoreWithCastILi1EEEEEviT_T0_T2_T3_T4_T5_
        .type           _ZN2at6native27unrolled_elementwise_kernelIZZNS0_73_GLOBAL__N__c8866d80_35_SparseBinaryOpIntersectionKernel_cu_7dd49032_323742_sparse_binary_op_intersection_kernel_implINS2_18CUDAKernelLauncherENS2_36CUDAValueSelectionIntersectionKernelINS2_9RhsProjOpEEElLl0EEEvRNS_6TensorERKS8_SB_RKSt6vectorIlSaIlEERKSt8optionalIS8_ESK_bbENKUlvE1_clEvEUllE_St5arrayIPcLm2EELi4E23TrivialOffsetCalculatorILi1EjESR_NS0_6memory12LoadWithCastILi1EEENSS_13StoreWithCastILi1EEEEEviT_T0_T2_T3_T4_T5_,@function
        .size           _ZN2at6native27unrolled_elementwise_kernelIZZNS0_73_GLOBAL__N__c8866d80_35_SparseBinaryOpIntersectionKernel_cu_7dd49032_323742_sparse_binary_op_intersection_kernel_implINS2_18CUDAKernelLauncherENS2_36CUDAValueSelectionIntersectionKernelINS2_9RhsProjOpEEElLl0EEEvRNS_6TensorERKS8_SB_RKSt6vectorIlSaIlEERKSt8optionalIS8_ESK_bbENKUlvE1_clEvEUllE_St5arrayIPcLm2EELi4E23TrivialOffsetCalculatorILi1EjESR_NS0_6memory12LoadWithCastILi1EEENSS_13StoreWithCastILi1EEEEEviT_T0_T2_T3_T4_T5_,(.L_x_17292 - _ZN2at6native27unrolled_elementwise_kernelIZZNS0_73_GLOBAL__N__c8866d80_35_SparseBinaryOpIntersectionKernel_cu_7dd49032_323742_sparse_binary_op_intersection_kernel_implINS2_18CUDAKernelLauncherENS2_36CUDAValueSelectionIntersectionKernelINS2_9RhsProjOpEEElLl0EEEvRNS_6TensorERKS8_SB_RKSt6vectorIlSaIlEERKSt8optionalIS8_ESK_bbENKUlvE1_clEvEUllE_St5arrayIPcLm2EELi4E23TrivialOffsetCalculatorILi1EjESR_NS0_6memory12LoadWithCastILi1EEENSS_13StoreWithCastILi1EEEEEviT_T0_T2_T3_T4_T5_)
        .other          _ZN2at6native27unrolled_elementwise_kernelIZZNS0_73_GLOBAL__N__c8866d80_35_SparseBinaryOpIntersectionKernel_cu_7dd49032_323742_sparse_binary_op_intersection_kernel_implINS2_18CUDAKernelLauncherENS2_36CUDAValueSelectionIntersectionKernelINS2_9RhsProjOpEEElLl0EEEvRNS_6TensorERKS8_SB_RKSt6vectorIlSaIlEERKSt8optionalIS8_ESK_bbENKUlvE1_clEvEUllE_St5arrayIPcLm2EELi4E23TrivialOffsetCalculatorILi1EjESR_NS0_6memory12LoadWithCastILi1EEENSS_13StoreWithCastILi1EEEEEviT_T0_T2_T3_T4_T5_,@"STO_CUDA_ENTRY STV_DEFAULT"
_ZN2at6native27unrolled_elementwise_kernelIZZNS0_73_GLOBAL__N__c8866d80_35_SparseBinaryOpIntersectionKernel_cu_7dd49032_323742_sparse_binary_op_intersection_kernel_implINS2_18CUDAKernelLauncherENS2_36CUDAValueSelectionIntersectionKernelINS2_9RhsProjOpEEElLl0EEEvRNS_6TensorERKS8_SB_RKSt6vectorIlSaIlEERKSt8optionalIS8_ESK_bbENKUlvE1_clEvEUllE_St5arrayIPcLm2EELi4E23TrivialOffsetCalculatorILi1EjESR_NS0_6memory12LoadWithCastILi1EEENSS_13StoreWithCastILi1EEEEEviT_T0_T2_T3_T4_T5_:
.text._ZN2at6native27unrolled_elementwise_kernelIZZNS0_73_GLOBAL__N__c8866d80_35_SparseBinaryOpIntersectionKernel_cu_7dd49032_323742_sparse_binary_op_intersection_kernel_implINS2_18CUDAKernelLauncherENS2_36CUDAValueSelectionIntersectionKernelINS2_9RhsProjOpEEElLl0EEEvRNS_6TensorERKS8_SB_RKSt6vectorIlSaIlEERKSt8optionalIS8_ESK_bbENKUlvE1_clEvEUllE_St5arrayIPcLm2EELi4E23TrivialOffsetCalculatorILi1EjESR_NS0_6memory12LoadWithCastILi1EEENSS_13StoreWithCastILi1EEEEEviT_T0_T2_T3_T4_T5_:
        /* <DEDUP_REMOVED lines=32> */
.L_x_10678:
[----:B------:R1:W5:Y:S01]  /*0200*/  LDG.E.U8 R26, desc[UR36][R4.64] ;  /* 0x00000024041a7981 */ /* 0x000362000c1e1100 */
[----:B------:R-:W-:Y:S01]  /*0210*/  IMAD.MOV.U32 R27, RZ, RZ, RZ ;  /* 0x000000ffff1b7224 */ /* 0x000fe200078e00ff */
[----:B------:R-:W-:Y:S06]  /*0220*/  BRA `(.L_x_10680) ;  /* 0x0000000c00447947 */ /* 0x000fec0003800000 */
.L_x_10677:
        /* <DEDUP_REMOVED lines=8> */
.L_x_10682:
[----:B------:R-:W2:Y:S02]  /*02b0*/  LDG.E R26, desc[UR36][R4.64] ;  /* 0x00000024041a7981 */ /* 0x000ea4000c1e1900 */
[----:B--2---:R-:W-:Y:S01]  /*02c0*/  SHF.R.S32.HI R27, RZ, 0x1f, R26 ;  /* 0x0000001fff1b7819 */ /* 0x004fe2000001141a */
[----:B------:R-:W-:Y:S06]  /*02d0*/  BRA `(.L_x_10680) ;  /* 0x0000000c00187947 */ /* 0x000fec0003800000 */
.L_x_10681:
[----:B------:R-:W2:Y:S02]  /*02e0*/  LDG.E.S16 R26, desc[UR36][R4.64] ;  /* 0x00000024041a7981 */ /* 0x000ea4000c1e1700 */
[----:B--2---:R-:W-:Y:S01]  /*02f0*/  SHF.R.S32.HI R27, RZ, 0x1f, R26 ;  /* 0x0000001fff1b7819 */ /* 0x004fe2000001141a */
[----:B------:R-:W-:Y:S06]  /*0300*/  BRA `(.L_x_10680) ;  /* 0x0000000c000c7947 */ /* 0x000fec0003800000 */
.L_x_10676:
        /* <DEDUP_REMOVED lines=9> */
.L_x_10684:
[----:B------:R-:W2:Y:S02]  /*03a0*/  LDG.E.U16 R4, desc[UR36][R4.64] ;  /* 0x0000002404047981 */ /* 0x000ea4000c1e1500 */
[----:B--2---:R-:W-:-:S06]  /*03b0*/  HADD2.F32 R26, -RZ, R4.H0_H0 ;  /* 0x20000004ff1a7230 */ /* 0x004fcc0000004100 */
[----:B------:R-:W2:Y:S02]  /*03c0*/  F2I.S64.TRUNC R26, R26 ;  /* 0x0000001a001a7311 */ /* 0x000ea4000020d900 */
[----:B--2---:R-:W-:Y:S05]  /*03d0*/  BRA `(.L_x_10680) ;  /* 0x0000000800d87947 */ /* 0x004fea0003800000 */
.L_x_10683:
        /* <DEDUP_REMOVED lines=9> */
.L_x_10686:
[----:B------:R-:W2:Y:S02]  /*0470*/  LDG.E.U16 R4, desc[UR36][R4.64] ;  /* 0x0000002404047981 */ /* 0x000ea4000c1e1500 */
[----:B--2---:R-:W-:-:S06]  /*0480*/  HADD2.F32 R26, -RZ, R4.H0_H0 ;  /* 0x20000004ff1a7230 */ /* 0x004fcc0000004100 */
[----:B------:R-:W2:Y:S02]  /*0490*/  F2I.S64.TRUNC R26, R26 ;  /* 0x0000001a001a7311 */ /* 0x000ea4000020d900 */
[----:B--2---:R-:W-:Y:S05]  /*04a0*/  BRA `(.L_x_10680) ;  /* 0x0000000800a47947 */ /* 0x004fea0003800000 */
.L_x_10685:
[----:B------:R-:W2:Y:S02]  /*04b0*/  LDG.E.64 R4, desc[UR36][R4.64] ;  /* 0x0000002404047981 */ /* 0x000ea4000c1e1b00 */
[----:B--2---:R2:W3:Y:S02]  /*04c0*/  F2I.S64.F64.TRUNC R26, R4 ;  /* 0x00000004001a7311 */ /* 0x0044e4000030d900 */
[----:B--23--:R-:W-:Y:S05]  /*04d0*/  BRA `(.L_x_10680) ;  /* 0x0000000800987947 */ /* 0x00cfea0003800000 */
.L_x_10675:
        /* <DEDUP_REMOVED lines=13> */
.L_x_10689:
[----:B------:R-:W2:Y:S02]  /*05b0*/  LDG.E.64 R4, desc[UR36][R4.64] ;  /* 0x0000002404047981 */ /* 0x000ea4000c1e1b00 */
[----:B--2---:R2:W3:Y:S02]  /*05c0*/  F2I.S64.F64.TRUNC R26, R4 ;  /* 0x00000004001a7311 */ /* 0x0044e4000030d900 */
[----:B--23--:R-:W-:Y:S05]  /*05d0*/  BRA `(.L_x_10680) ;  /* 0x0000000800587947 */ /* 0x00cfea0003800000 */
.L_x_10688:
        /* <DEDUP_REMOVED lines=26> */
.L_x_10691:
        /* <DEDUP_REMOVED lines=14> */
.L_x_10690:
[----:B------:R-:W2:Y:S02]  /*0860*/  LDG.E.U16 R26, desc[UR36][R4.64] ;  /* 0x00000024041a7981 */ /* 0x000ea4000c1e1500 */
[----:B--2---:R-:W-:-:S06]  /*0870*/  IMAD.U32 R26, R26, 0x10000, RZ ;  /* 0x000100001a1a7824 */ /* 0x004fcc00078e00ff */
[----:B------:R-:W2:Y:S02]  /*0880*/  F2I.S64.TRUNC R26, R26 ;  /* 0x0000001a001a7311 */ /* 0x000ea4000020d900 */
[----:B--2---:R-:W-:Y:S05]  /*0890*/  BRA `(.L_x_10680) ;  /* 0x0000000400a87947 */ /* 0x004fea0003800000 */
.L_x_10687:
        /* <DEDUP_REMOVED lines=11> */
.L_x_10694:
        /* <DEDUP_REMOVED lines=21> */
.L_x_10698:
[----:B------:R-:W-:Y:S05]  /*0aa0*/  BSYNC.RECONVERGENT B1 ;  /* 0x0000000000017941 */ /* 0x000fea0003800200 */
.L_x_10697:
[----:B------:R-:W-:Y:S01]  /*0ab0*/  IMAD.SHL.U32 R0, R0, 0x100000, RZ ;  /* 0x0010000000007824 */ /* 0x000fe200078e00ff */
[----:B------:R-:W-:-:S04]  /*0ac0*/  LEA R3, R3, 0x3b800000, 0x17 ;  /* 0x3b80000003037811 */ /* 0x000fc800078eb8ff */
[----:B------:R-:W-:-:S07]  /*0ad0*/  LOP3.LUT R26, R3, R0, R7, 0xfe, !PT ;  /* 0x00000000031a7212 */ /* 0x000fce00078efe07 */
.L_x_10696:
[----:B------:R-:W-:Y:S05]  /*0ae0*/  BSYNC.RECONVERGENT B0 ;  /* 0x0000000000007941 */ /* 0x000fea0003800200 */
.L_x_10695:
[----:B------:R-:W4:Y:S02]  /*0af0*/  F2I.S64.TRUNC R26, R26 ;  /* 0x0000001a001a7311 */ /* 0x000f24000020d900 */
[----:B----4-:R-:W-:Y:S05]  /*0b00*/  BRA `(.L_x_10680) ;  /* 0x00000004000c7947 */ /* 0x010fea0003800000 */
.L_x_10693:
        /* <DEDUP_REMOVED lines=21> */
.L_x_10702:
[----:B------:R-:W-:Y:S05]  /*0c60*/  BSYNC.RECONVERGENT B1 ;  /* 0x0000000000017941 */ /* 0x000fea0003800200 */
.L_x_10701:
[----:B------:R-:W-:Y:S01]  /*0c70*/  IMAD.SHL.U32 R0, R0, 0x200000, RZ ;  /* 0x0020000000007824 */ /* 0x000fe200078e00ff */
[----:B------:R-:W-:-:S04]  /*0c80*/  LEA R3, R3, 0x37800000, 0x17 ;  /* 0x3780000003037811 */ /* 0x000fc800078eb8ff */
[----:B------:R-:W-:-:S07]  /*0c90*/  LOP3.LUT R26, R3, R0, R7, 0xfe, !PT ;  /* 0x00000000031a7212 */ /* 0x000fce00078efe07 */
.L_x_10700:
[----:B------:R-:W-:Y:S05]  /*0ca0*/  BSYNC.RECONVERGENT B0 ;  /* 0x0000000000007941 */ /* 0x000fea0003800200 */
.L_x_10699:
[----:B------:R-:W4:Y:S02]  /*0cb0*/  F2I.S64.TRUNC R26, R26 ;  /* 0x0000001a001a7311 */ /* 0x000f24000020d900 */
[----:B----4-:R-:W-:Y:S05]  /*0cc0*/  BRA `(.L_x_10680) ;  /* 0x00000000009c7947 */ /* 0x010fea0003800000 */
.L_x_10692:
[----:B------:R-:W-:-:S09]  /*0cd0*/  UISETP.NE.AND UP0, UPT, UR4, 0x1c, UPT ;  /* 0x0000001c0400788c */ /* 0x000fd2000bf05270 */
[----:B------:R-:W-:Y:S05]  /*0ce0*/  BRA.U !UP0, `(.L_x_10703) ;  /* 0x00000001088c7547 */ /* 0x000fea000b800000 */
[----:B------:R-:W-:-:S09]  /*0cf0*/  UISETP.NE.AND UP0, UPT, UR4, 0x1d, UPT ;  /* 0x0000001d0400788c */ /* 0x000fd2000bf05270 */
[----:B------:R-:W-:Y:S05]  /*0d00*/  BRA.U !UP0, `(.L_x_10704) ;  /* 0x00000001087c7547 */ /* 0x000fea000b800000 */
[----:B------:R-:W-:-:S09]  /*0d10*/  UISETP.NE.AND UP0, UPT, UR4, 0x2c, UPT ;  /* 0x0000002c0400788c */ /* 0x000fd2000bf05270 */
[----:B------:R-:W-:Y:S05]  /*0d20*/  BRA.U !UP0, `(.L_x_10705) ;  /* 0x0000000108487547 */ /* 0x000fea000b800000 */
.L_x_10679:
        /* <DEDUP_REMOVED lines=16> */
.L_x_10706:
[----:B------:R-:W-:Y:S01]  /*0e30*/  CS2R R26, SRZ ;  /* 0x00000000001a7805 */ /* 0x000fe2000001ff00 */
[----:B------:R-:W-:Y:S06]  /*0e40*/  BRA `(.L_x_10680) ;  /* 0x00000000003c7947 */ /* 0x000fec0003800000 */
.L_x_10705:
        /* <DEDUP_REMOVED lines=8> */
.L_x_10708:
[----:B------:R-:W-:Y:S05]  /*0ed0*/  BSYNC.RECONVERGENT B0 ;  /* 0x0000000000007941 */ /* 0x000fea0003800200 */
.L_x_10707:
[----:B------:R-:W2:Y:S02]  /*0ee0*/  F2I.S64.TRUNC R26, R26 ;  /* 0x0000001a001a7311 */ /* 0x000ea4000020d900 */
[----:B--2---:R-:W-:Y:S05]  /*0ef0*/  BRA `(.L_x_10680) ;  /* 0x0000000000107947 */ /* 0x004fea0003800000 */
.L_x_10704:
[----:B------:R2:W5:Y:S01]  /*0f00*/  LDG.E.64 R26, desc[UR36][R4.64] ;  /* 0x00000024041a7981 */ /* 0x000562000c1e1b00 */
[----:B------:R-:W-:Y:S05]  /*0f10*/  BRA `(.L_x_10680) ;  /* 0x0000000000087947 */ /* 0x000fea0003800000 */
.L_x_10703:
[----:B------:R3:W5:Y:S01]  /*0f20*/  LDG.E R26, desc[UR36][R4.64] ;  /* 0x00000024041a7981 */ /* 0x000762000c1e1900 */
[----:B------:R-:W-:-:S07]  /*0f30*/  IMAD.MOV.U32 R27, RZ, RZ, RZ ;  /* 0x000000ffff1b7224 */ /* 0x000fce00078e00ff */
.L_x_10680:
[----:B------:R-:W-:-:S07]  /*0f40*/  VIADD R29, R17, 0x80 ;  /* 0x00000080111d7836 */ /* 0x000fce0000000000 */
.L_x_10674:
[----:B------:R-:W-:Y:S05]  /*0f50*/  BSYNC.RECONVERGENT B6 ;  /* 0x0000000000067941 */ /* 0x000fea0003800200 */
.L_x_10673:
        /* <DEDUP_REMOVED lines=24> */
.L_x_10714:
[----:B------:R4:W5:Y:S01]  /*10e0*/  LDG.E.U8 R24, desc[UR36][R4.64] ;  /* 0x0000002404187981 */ /* 0x000962000c1e1100 */
[----:B------:R-:W-:Y:S01]  /*10f0*/  IMAD.MOV.U32 R25, RZ, RZ, RZ ;  /* 0x000000ffff197224 */ /* 0x000fe200078e00ff */
[----:B------:R-:W-:Y:S06]  /*1100*/  BRA `(.L_x_10716) ;  /* 0x0000000c00447947 */ /* 0x000fec0003800000 */
.L_x_10713:
        /* <DEDUP_REMOVED lines=8> */
.L_x_10718:
[----:B------:R-:W2:Y:S02]  /*1190*/  LDG.E R24, desc[UR36][R4.64] ;  /* 0x0000002404187981 */ /* 0x000ea4000c1e1900 */
[----:B--2---:R-:W-:Y:S01]  /*11a0*/  SHF.R.S32.HI R25, RZ, 0x1f, R24 ;  /* 0x0000001fff197819 */ /* 0x004fe20000011418 */
[----:B------:R-:W-:Y:S06]  /*11b0*/  BRA `(.L_x_10716) ;  /* 0x0000000c00187947 */ /* 0x000fec0003800000 */
.L_x_10717:
[----:B------:R-:W2:Y:S02]  /*11c0*/  LDG.E.S16 R24, desc[UR36][R4.64] ;  /* 0x0000002404187981 */ /* 0x000ea4000c1e1700 */
[----:B--2---:R-:W-:Y:S01]  /*11d0*/  SHF.R.S32.HI R25, RZ, 0x1f, R24 ;  /* 0x0000001fff197819 */ /* 0x004fe20000011418 */
[----:B------:R-:W-:Y:S06]  /*11e0*/  BRA `(.L_x_10716) ;  /* 0x0000000c000c7947 */ /* 0x000fec0003800000 */
.L_x_10712:
        /* <DEDUP_REMOVED lines=9> */
.L_x_10720:
[----:B------:R-:W2:Y:S02]  /*1280*/  LDG.E.U16 R4, desc[UR36][R4.64] ;  /* 0x0000002404047981 */ /* 0x000ea4000c1e1500 */
[----:B--2---:R-:W-:-:S06]  /*1290*/  HADD2.F32 R24, -RZ, R4.H0_H0 ;  /* 0x20000004ff187230 */ /* 0x004fcc0000004100 */
[----:B------:R-:W3:Y:S02]  /*12a0*/  F2I.S64.TRUNC R24, R24 ;  /* 0x0000001800187311 */ /* 0x000ee4000020d900 */
[----:B---3--:R-:W-:Y:S05]  /*12b0*/  BRA `(.L_x_10716) ;  /* 0x0000000800d87947 */ /* 0x008fea0003800000 */
.L_x_10719:
        /* <DEDUP_REMOVED lines=9> */
.L_x_10722:
[----:B------:R-:W2:Y:S02]  /*1350*/  LDG.E.U16 R4, desc[UR36][R4.64] ;  /* 0x0000002404047981 */ /* 0x000ea4000c1e1500 */
[----:B--2---:R-:W-:-:S06]  /*1360*/  HADD2.F32 R24, -RZ, R4.H0_H0 ;  /* 0x20000004ff187230 */ /* 0x004fcc0000004100 */
[----:B------:R-:W3:Y:S02]  /*1370*/  F2I.S64.TRUNC R24, R24 ;  /* 0x0000001800187311 */ /* 0x000ee4000020d900 */
[----:B---3--:R-:W-:Y:S05]  /*1380*/  BRA `(.L_x_10716) ;  /* 0x0000000800a47947 */ /* 0x008fea0003800000 */
.L_x_10721:
[----:B------:R-:W2:Y:S02]  /*1390*/  LDG.E.64 R4, desc[UR36][R4.64] ;  /* 0x0000002404047981 */ /* 0x000ea4000c1e1b00 */
[----:B--2---:R3:W4:Y:S02]  /*13a0*/  F2I.S64.F64.TRUNC R24, R4 ;  /* 0x0000000400187311 */ /* 0x004724000030d900 */
[----:B---34-:R-:W-:Y:S05]  /*13b0*/  BRA `(.L_x_10716) ;  /* 0x0000000800987947 */ /* 0x018fea0003800000 */
.L_x_10711:
        /* <DEDUP_REMOVED lines=13> */
.L_x_10725:
[----:B------:R-:W2:Y:S02]  /*1490*/  LDG.E.64 R4, desc[UR36][R4.64] ;  /* 0x0000002404047981 */ /* 0x000ea4000c1e1b00 */
[----:B--2---:R0:W1:Y:S02]  /*14a0*/  F2I.S64.F64.TRUNC R24, R4 ;  /* 0x0000000400187311 */ /* 0x004064000030d900 */
[----:B01----:R-:W-:Y:S05]  /*14b0*/  BRA `(.L_x_10716) ;  /* 0x0000000800587947 */ /* 0x003fea0003800000 */
.L_x_10724:
        /* <DEDUP_REMOVED lines=26> */
.L_x_10727:
        /* <DEDUP_REMOVED lines=14> */
.L_x_10726:
[----:B------:R-:W2:Y:S02]  /*1740*/  LDG.E.U16 R24, desc[UR36][R4.64] ;  /* 0x0000002404187981 */ /* 0x000ea4000c1e1500 */
[----:B--2---:R-:W-:-:S06]  /*1750*/  IMAD.U32 R24, R24, 0x10000, RZ ;  /* 0x0001000018187824 */ /* 0x004fcc00078e00ff */
[----:B------:R-:W0:Y:S02]  /*1760*/  F2I.S64.TRUNC R24, R24 ;  /* 0x0000001800187311 */ /* 0x000e24000020d900 */
[----:B0-----:R-:W-:Y:S05]  /*1770*/  BRA `(.L_x_10716) ;  /* 0x0000000400a87947 */ /* 0x001fea0003800000 */
.L_x_10723:
        /* <DEDUP_REMOVED lines=11> */
.L_x_10730:
        /* <DEDUP_REMOVED lines=21> */
.L_x_10734:
[----:B------:R-:W-:Y:S05]  /*1980*/  BSYNC.RECONVERGENT B1 ;  /* 0x0000000000017941 */ /* 0x000fea0003800200 */
.L_x_10733:
[----:B------:R-:W-:Y:S01]  /*1990*/  IMAD.SHL.U32 R0, R0, 0x100000, RZ ;  /* 0x0010000000007824 */ /* 0x000fe200078e00ff */
[----:B------:R-:W-:-:S04]  /*19a0*/  LEA R3, R3, 0x3b800000, 0x17 ;  /* 0x3b80000003037811 */ /* 0x000fc800078eb8ff */
[----:B------:R-:W-:-:S07]  /*19b0*/  LOP3.LUT R24, R3, R0, R7, 0xfe, !PT ;  /* 0x0000000003187212 */ /* 0x000fce00078efe07 */
.L_x_10732:
[----:B------:R-:W-:Y:S05]  /*19c0*/  BSYNC.RECONVERGENT B0 ;  /* 0x0000000000007941 */ /* 0x000fea0003800200 */
.L_x_10731:
[----:B------:R-:W2:Y:S02]  /*19d0*/  F2I.S64.TRUNC R24, R24 ;  /* 0x0000001800187311 */ /* 0x000ea4000020d900 */
[----:B--2---:R-:W-:Y:S05]  /*19e0*/  BRA `(.L_x_10716) ;  /* 0x00000004000c7947 */ /* 0x004fea0003800000 */
.L_x_10729:
        /* <DEDUP_REMOVED lines=21> */
.L_x_10738:
[----:B------:R-:W-:Y:S05]  /*1b40*/  BSYNC.RECONVERGENT B1 ;  /* 0x0000000000017941 */ /* 0x000fea0003800200 */
.L_x_10737:
[----:B------:R-:W-:Y:S01]  /*1b50*/  IMAD.SHL.U32 R0, R0, 0x200000, RZ ;  /* 0x0020000000007824 */ /* 0x000fe200078e00ff */
[----:B------:R-:W-:-:S04]  /*1b60*/  LEA R3, R3, 0x37800000, 0x17 ;  /* 0x3780000003037811 */ /* 0x000fc800078eb8ff */
[----:B------:R-:W-:-:S07]  /*1b70*/  LOP3.LUT R24, R3, R0, R7, 0xfe, !PT ;  /* 0x0000000003187212 */ /* 0x000fce00078efe07 */
.L_x_10736:
[----:B------:R-:W-:Y:S05]  /*1b80*/  BSYNC.RECONVERGENT B0 ;  /* 0x0000000000007941 */ /* 0x000fea0003800200 */
.L_x_10735:
[----:B------:R-:W2:Y:S02]  /*1b90*/  F2I.S64.TRUNC R24, R24 ;  /* 0x0000001800187311 */ /* 0x000ea4000020d900 */
[----:B--2---:R-:W-:Y:S05]  /*1ba0*/  BRA `(.L_x_10716) ;  /* 0x00000000009c7947 */ /* 0x004fea0003800000 */
.L_x_10728:
        /* <DEDUP_REMOVED lines=14> */
.L_x_10742:
[----:B------:R-:W-:Y:S05]  /*1c90*/  BSYNC.RECONVERGENT B0 ;  /* 0x0000000000007941 */ /* 0x000fea0003800200 */
.L_x_10741:
[----:B------:R-:W2:Y:S02]  /*1ca0*/  F2I.S64.TRUNC R24, R24 ;  /* 0x0000001800187311 */ /* 0x000ea4000020d900 */
[----:B--2---:R-:W-:Y:S05]  /*1cb0*/  BRA `(.L_x_10716) ;  /* 0x0000000000587947 */ /* 0x004fea0003800000 */
.L_x_10715:
        /* <DEDUP_REMOVED lines=16> */
.L_x_10743:
[----:B------:R-:W-:Y:S01]  /*1dc0*/  CS2R R24, SRZ ;  /* 0x0000000000187805 */ /* 0x000fe2000001ff00 */
[----:B------:R-:W-:Y:S06]  /*1dd0*/  BRA `(.L_x_10716) ;  /* 0x0000000000107947 */ /* 0x000fec0003800000 */
.L_x_10740:
[----:B------:R1:W5:Y:S01]  /*1de0*/  LDG.E.64 R24, desc[UR36][R4.64] ;  /* 0x0000002404187981 */ /* 0x000362000c1e1b00 */
[----:B------:R-:W-:Y:S05]  /*1df0*/  BRA `(.L_x_10716) ;  /* 0x0000000000087947 */ /* 0x000fea0003800000 */
.L_x_10739:
[----:B------:R0:W5:Y:S01]  /*1e00*/  LDG.E R24, desc[UR36][R4.64] ;  /* 0x0000002404187981 */ /* 0x000162000c1e1900 */
[----:B------:R-:W-:-:S07]  /*1e10*/  IMAD.MOV.U32 R25, RZ, RZ, RZ ;  /* 0x000000ffff197224 */ /* 0x000fce00078e00ff */
.L_x_10716:
[----:B------:R-:W-:-:S07]  /*1e20*/  VIADD R29, R29, 0x80 ;  /* 0x000000801d1d7836 */ /* 0x000fce0000000000 */
.L_x_10710:
[----:B------:R-:W-:Y:S05]  /*1e30*/  BSYNC.RECONVERGENT B6 ;  /* 0x0000000000067941 */ /* 0x000fea0003800200 */
.L_x_10709:
        /* <DEDUP_REMOVED lines=24> */
.L_x_10749:
[----:B------:R4:W5:Y:S01]  /*1fc0*/  LDG.E.U8 R22, desc[UR36][R4.64] ;  /* 0x0000002404167981 */ /* 0x000962000c1e1100 */
[----:B------:R-:W-:Y:S01]  /*1fd0*/  IMAD.MOV.U32 R23, RZ, RZ, RZ ;  /* 0x000000ffff177224 */ /* 0x000fe200078e00ff */
[----:B------:R-:W-:Y:S06]  /*1fe0*/  BRA `(.L_x_10751) ;  /* 0x0000000c00447947 */ /* 0x000fec0003800000 */
.L_x_10748:
        /* <DEDUP_REMOVED lines=8> */
.L_x_10753:
[----:B------:R-:W2:Y:S02]  /*2070*/  LDG.E R22, desc[UR36][R4.64] ;  /* 0x0000002404167981 */ /* 0x000ea4000c1e1900 */
[----:B--2---:R-:W-:Y:S01]  /*2080*/  SHF.R.S32.HI R23, RZ, 0x1f, R22 ;  /* 0x0000001fff177819 */ /* 0x004fe20000011416 */
[----:B------:R-:W-:Y:S06]  /*2090*/  BRA `(.L_x_10751) ;  /* 0x0000000c00187947 */ /* 0x000fec0003800000 */
.L_x_10752:
[----:B------:R-:W2:Y:S02]  /*20a0*/  LDG.E.S16 R22, desc[UR36][R4.64] ;  /* 0x0000002404167981 */ /* 0x000ea4000c1e1700 */
[----:B--2---:R-:W-:Y:S01]  /*20b0*/  SHF.R.S32.HI R23, RZ, 0x1f, R22 ;  /* 0x0000001fff177819 */ /* 0x004fe20000011416 */
[----:B------:R-:W-:Y:S06]  /*20c0*/  BRA `(.L_x_10751) ;  /* 0x0000000c000c7947 */ /* 0x000fec0003800000 */
.L_x_10747:
        /* <DEDUP_REMOVED lines=9> */
.L_x_10755:
[----:B------:R-:W2:Y:S02]  /*2160*/  LDG.E.U16 R4, desc[UR36][R4.64] ;  /* 0x0000002404047981 */ /* 0x000ea4000c1e1500 */
[----:B--2---:R-:W-:-:S06]  /*2170*/  HADD2.F32 R22, -RZ, R4.H0_H0 ;  /* 0x20000004ff167230 */ /* 0x004fcc0000004100 */
[----:B------:R-:W3:Y:S02]  /*2180*/  F2I.S64.TRUNC R22, R22 ;  /* 0x0000001600167311 */ /* 0x000ee4000020d900 */
[----:B---3--:R-:W-:Y:S05]  /*2190*/  BRA `(.L_x_10751) ;  /* 0x0000000800d87947 */ /* 0x008fea0003800000 */
.L_x_10754:
        /* <DEDUP_REMOVED lines=9> */
.L_x_10757:
[----:B------:R-:W2:Y:S02]  /*2230*/  LDG.E.U16 R4, desc[UR36][R4.64] ;  /* 0x0000002404047981 */ /* 0x000ea4000c1e1500 */
[----:B--2---:R-:W-:-:S06]  /*2240*/  HADD2.F32 R22, -RZ, R4.H0_H0 ;  /* 0x20000004ff167230 */ /* 0x004fcc0000004100 */
[----:B------:R-:W3:Y:S02]  /*2250*/  F2I.S64.TRUNC R22, R22 ;  /* 0x0000001600167311 */ /* 0x000ee4000020d900 */
[----:B---3--:R-:W-:Y:S05]  /*2260*/  BRA `(.L_x_10751) ;  /* 0x0000000800a47947 */ /* 0x008fea0003800000 */
.L_x_10756:
[----:B------:R-:W2:Y:S02]  /*2270*/  LDG.E.64 R4, desc[UR36][R4.64] ;  /* 0x0000002404047981 */ /* 0x000ea4000c1e1b00 */
[----:B--2---:R3:W4:Y:S02]  /*2280*/  F2I.S64.F64.TRUNC R22, R4 ;  /* 0x0000000400167311 */ /* 0x004724000030d900 */
[----:B---34-:R-:W-:Y:S05]  /*2290*/  BRA `(.L_x_10751) ;  /* 0x0000000800987947 */ /* 0x018fea0003800000 */
.L_x_10746:
        /* <DEDUP_REMOVED lines=13> */
.L_x_10760:
[----:B------:R-:W2:Y:S02]  /*2370*/  LDG.E.64 R4, desc[UR36][R4.64] ;  /* 0x0000002404047981 */ /* 0x000ea4000c1e1b00 */
[----:B--2---:R3:W4:Y:S02]  /*2380*/  F2I.S64.F64.TRUNC R22, R4 ;  /* 0x0000000400167311 */ /* 0x004724000030d900 */
[----:B---34-:R-:W-:Y:S05]  /*2390*/  BRA `(.L_x_10751) ;  /* 0x0000000800587947 */ /* 0x018fea0003800000 */
.L_x_10759:
        /* <DEDUP_REMOVED lines=26> */
.L_x_10762:
        /* <DEDUP_REMOVED lines=14> */
.L_x_10761:
[----:B------:R-:W2:Y:S02]  /*2620*/  LDG.E.U16 R22, desc[UR36][R4.64] ;  /* 0x0000002404167981 */ /* 0x000ea4000c1e1500 */
[----:B--2---:R-:W-:-:S06]  /*2630*/  IMAD.U32 R22, R22, 0x10000, RZ ;  /* 0x0001000016167824 */ /* 0x004fcc00078e00ff */
[----:B------:R-:W3:Y:S02]  /*2640*/  F2I.S64.TRUNC R22, R22 ;  /* 0x0000001600167311 */ /* 0x000ee4000020d900 */
[----:B---3--:R-:W-:Y:S05]  /*2650*/  BRA `(.L_x_10751) ;  /* 0x0000000400a87947 */ /* 0x008fea0003800000 */
.L_x_10758:
        /* <DEDUP_REMOVED lines=11> */
.L_x_10765:
        /* <DEDUP_REMOVED lines=21> */
.L_x_10769:
[----:B------:R-:W-:Y:S05]  /*2860*/  BSYNC.RECONVERGENT B1 ;  /* 0x0000000000017941 */ /* 0x000fea0003800200 */
.L_x_10768:
[----:B------:R-:W-:Y:S01]  /*2870*/  IMAD.SHL.U32 R0, R0, 0x100000, RZ ;  /* 0x0010000000007824 */ /* 0x000fe200078e00ff */
[----:B------:R-:W-:-:S04]  /*2880*/  LEA R3, R3, 0x3b800000, 0x17 ;  /* 0x3b80000003037811 */ /* 0x000fc800078eb8ff */
[----:B------:R-:W-:-:S07]  /*2890*/  LOP3.LUT R22, R3, R0, R7, 0xfe, !PT ;  /* 0x0000000003167212 */ /* 0x000fce00078efe07 */
.L_x_10767:
[----:B------:R-:W-:Y:S05]  /*28a0*/  BSYNC.RECONVERGENT B0 ;  /* 0x0000000000007941 */ /* 0x000fea0003800200 */
.L_x_10766:
[----:B------:R-:W1:Y:S02]  /*28b0*/  F2I.S64.TRUNC R22, R22 ;  /* 0x0000001600167311 */ /* 0x000e64000020d900 */
[----:B-1----:R-:W-:Y:S05]  /*28c0*/  BRA `(.L_x_10751) ;  /* 0x00000004000c7947 */ /* 0x002fea0003800000 */
.L_x_10764:
        /* <DEDUP_REMOVED lines=21> */
.L_x_10773:
[----:B------:R-:W-:Y:S05]  /*2a20*/  BSYNC.RECONVERGENT B1 ;  /* 0x0000000000017941 */ /* 0x000fea0003800200 */
.L_x_10772:
[----:B------:R-:W-:Y:S01]  /*2a30*/  IMAD.SHL.U32 R0, R0, 0x200000, RZ ;  /* 0x0020000000007824 */ /* 0x000fe200078e00ff */
[----:B------:R-:W-:-:S04]  /*2a40*/  LEA R3, R3, 0x37800000, 0x17 ;  /* 0x3780000003037811 */ /* 0x000fc800078eb8ff */
[----:B------:R-:W-:-:S07]  /*2a50*/  LOP3.LUT R22, R3, R0, R7, 0xfe, !PT ;  /* 0x0000000003167212 */ /* 0x000fce00078efe07 */
.L_x_10771:
[----:B------:R-:W-:Y:S05]  /*2a60*/  BSYNC.RECONVERGENT B0 ;  /* 0x0000000000007941 */ /* 0x000fea0003800200 */
.L_x_10770:
[----:B------:R-:W1:Y:S02]  /*2a70*/  F2I.S64.TRUNC R22, R22 ;  /* 0x0000001600167311 */ /* 0x000e64000020d900 */
[----:B-1----:R-:W-:Y:S05]  /*2a80*/  BRA `(.L_x_10751) ;  /* 0x00000000009c7947 */ /* 0x002fea0003800000 */
.L_x_10763:
        /* <DEDUP_REMOVED lines=14> */
.L_x_10777:
[----:B------:R-:W-:Y:S05]  /*2b70*/  BSYNC.RECONVERGENT B0 ;  /* 0x0000000000007941 */ /* 0x000fea0003800200 */
.L_x_10776:
[----:B------:R-:W2:Y:S02]  /*2b80*/  F2I.S64.TRUNC R22, R22 ;  /* 0x0000001600167311 */ /* 0x000ea4000020d900 */
[----:B--2---:R-:W-:Y:S05]  /*2b90*/  BRA `(.L_x_10751) ;  /* 0x0000000000587947 */ /* 0x004fea0003800000 */
.L_x_10750:
        /* <DEDUP_REMOVED lines=16> */
.L_x_10778:
[----:B------:R-:W-:Y:S01]  /*2ca0*/  CS2R R22, SRZ ;  /* 0x0000000000167805 */ /* 0x000fe2000001ff00 */
[----:B------:R-:W-:Y:S06]  /*2cb0*/  BRA `(.L_x_10751) ;  /* 0x0000000000107947 */ /* 0x000fec0003800000 */
.L_x_10775:
[----:B------:R2:W5:Y:S01]  /*2cc0*/  LDG.E.64 R22, desc[UR36][R4.64] ;  /* 0x0000002404167981 */ /* 0x000562000c1e1b00 */
[----:B------:R-:W-:Y:S05]  /*2cd0*/  BRA `(.L_x_10751) ;  /* 0x0000000000087947 */ /* 0x000fea0003800000 */
.L_x_10774:
[----:B------:R1:W5:Y:S01]  /*2ce0*/  LDG.E R22, desc[UR36][R4.64] ;  /* 0x0000002404167981 */ /* 0x000362000c1e1900 */
[----:B------:R-:W-:-:S07]  /*2cf0*/  IMAD.MOV.U32 R23, RZ, RZ, RZ ;  /* 0x000000ffff177224 */ /* 0x000fce00078e00ff */
.L_x_10751:
[----:B------:R-:W-:-:S07]  /*2d00*/  VIADD R29, R29, 0x80 ;  /* 0x000000801d1d7836 */ /* 0x000fce0000000000 */
.L_x_10745:
[----:B------:R-:W-:Y:S05]  /*2d10*/  BSYNC.RECONVERGENT B6 ;  /* 0x0000000000067941 */ /* 0x000fea0003800200 */
.L_x_10744:
        /* <DEDUP_REMOVED lines=24> */
.L_x_10784:
[----:B------:R0:W5:Y:S01]  /*2ea0*/  LDG.E.U8 R18, desc[UR36][R4.64] ;  /* 0x0000002404127981 */ /* 0x000162000c1e1100 */
[----:B------:R-:W-:Y:S01]  /*2eb0*/  IMAD.MOV.U32 R19, RZ, RZ, RZ ;  /* 0x000000ffff137224 */ /* 0x000fe200078e00ff */
[----:B------:R-:W-:Y:S06]  /*2ec0*/  BRA `(.L_x_10780) ;  /* 0x0000000c00407947 */ /* 0x000fec0003800000 */
.L_x_10783:
        /* <DEDUP_REMOVED lines=8> */
.L_x_10787:
[----:B------:R-:W2:Y:S02]  /*2f50*/  LDG.E R18, desc[UR36][R4.64] ;  /* 0x0000002404127981 */ /* 0x000ea4000c1e1900 */
[----:B--2---:R-:W-:Y:S01]  /*2f60*/  SHF.R.S32.HI R19, RZ, 0x1f, R18 ;  /* 0x0000001fff137819 */ /* 0x004fe20000011412 */
[----:B------:R-:W-:Y:S06]  /*2f70*/  BRA `(.L_x_10780) ;  /* 0x0000000c00147947 */ /* 0x000fec0003800000 */
.L_x_10786:
[----:B------:R-:W2:Y:S02]  /*2f80*/  LDG.E.S16 R18, desc[UR36][R4.64] ;  /* 0x0000002404127981 */ /* 0x000ea4000c1e1700 */
[----:B--2---:R-:W-:Y:S01]  /*2f90*/  SHF.R.S32.HI R19, RZ, 0x1f, R18 ;  /* 0x0000001fff137819 */ /* 0x004fe20000011412 */
[----:B------:R-:W-:Y:S06]  /*2fa0*/  BRA `(.L_x_10780) ;  /* 0x0000000c00087947 */ /* 0x000fec0003800000 */
.L_x_10782:
        /* <DEDUP_REMOVED lines=9> */
.L_x_10789:
[----:B------:R-:W2:Y:S02]  /*3040*/  LDG.E.U16 R4, desc[UR36][R4.64] ;  /* 0x0000002404047981 */ /* 0x000ea4000c1e1500 */
[----:B--2---:R-:W-:-:S06]  /*3050*/  HADD2.F32 R18, -RZ, R4.H0_H0 ;  /* 0x20000004ff127230 */ /* 0x004fcc0000004100 */
[----:B------:R-:W0:Y:S02]  /*3060*/  F2I.S64.TRUNC R18, R18 ;  /* 0x0000001200127311 */ /* 0x000e24000020d900 */
[----:B0-----:R-:W-:Y:S05]  /*3070*/  BRA `(.L_x_10780) ;  /* 0x0000000800d47947 */ /* 0x001fea0003800000 */
.L_x_10788:
        /* <DEDUP_REMOVED lines=9> */
.L_x_10791:
[----:B------:R-:W2:Y:S02]  /*3110*/  LDG.E.U16 R4, desc[UR36][R4.64] ;  /* 0x0000002404047981 */ /* 0x000ea4000c1e1500 */
[----:B--2---:R-:W-:-:S06]  /*3120*/  HADD2.F32 R18, -RZ, R4.H0_H0 ;  /* 0x20000004ff127230 */ /* 0x004fcc0000004100 */
[----:B------:R-:W0:Y:S02]  /*3130*/  F2I.S64.TRUNC R18, R18 ;  /* 0x0000001200127311 */ /* 0x000e24000020d900 */
[----:B0-----:R-:W-:Y:S05]  /*3140*/  BRA `(.L_x_10780) ;  /* 0x0000000800a07947 */ /* 0x001fea0003800000 */
.L_x_10790:
[----:B------:R-:W2:Y:S02]  /*3150*/  LDG.E.64 R4, desc[UR36][R4.64] ;  /* 0x0000002404047981 */ /* 0x000ea4000c1e1b00 */
[----:B--2---:R0:W1:Y:S02]  /*3160*/  F2I.S64.F64.TRUNC R18, R4 ;  /* 0x0000000400127311 */ /* 0x004064000030d900 */
[----:B01----:R-:W-:Y:S05]  /*3170*/  BRA `(.L_x_10780) ;  /* 0x0000000800947947 */ /* 0x003fea0003800000 */
.L_x_10781:
        /* <DEDUP_REMOVED lines=13> */
.L_x_10794:
[----:B------:R-:W2:Y:S02]  /*3250*/  LDG.E.64 R4, desc[UR36][R4.64] ;  /* 0x0000002404047981 */ /* 0x000ea4000c1e1b00 */
[----:B--2---:R0:W1:Y:S02]  /*3260*/  F2I.S64.F64.TRUNC R18, R4 ;  /* 0x0000000400127311 */ /* 0x004064000030d900 */
[----:B01----:R-:W-:Y:S05]  /*3270*/  BRA `(.L_x_10780) ;  /* 0x0000000800547947 */ /* 0x003fea0003800000 */
.L_x_10793:
        /* <DEDUP_REMOVED lines=26> */
.L_x_10796:
        /* <DEDUP_REMOVED lines=14> */
.L_x_10795:
[----:B------:R-:W2:Y:S02]  /*3500*/  LDG.E.U16 R18, desc[UR36][R4.64] ;  /* 0x0000002404127981 */ /* 0x000ea4000c1e1500 */
[----:B--2---:R-:W-:-:S06]  /*3510*/  IMAD.U32 R18, R18, 0x10000, RZ ;  /* 0x0001000012127824 */ /* 0x004fcc00078e00ff */
[----:B------:R-:W0:Y:S02]  /*3520*/  F2I.S64.TRUNC R18, R18 ;  /* 0x0000001200127311 */ /* 0x000e24000020d900 */
[----:B0-----:R-:W-:Y:S05]  /*3530*/  BRA `(.L_x_10780) ;  /* 0x0000000400a47947 */ /* 0x001fea0003800000 */
.L_x_10792:
        /* <DEDUP_REMOVED lines=11> */
.L_x_10799:
        /* <DEDUP_REMOVED lines=21> */
.L_x_10803:
[----:B------:R-:W-:Y:S05]  /*3740*/  BSYNC.RECONVERGENT B1 ;  /* 0x0000000000017941 */ /* 0x000fea0003800200 */
.L_x_10802:
[----:B------:R-:W-:Y:S01]  /*3750*/  IMAD.SHL.U32 R0, R0, 0x100000, RZ ;  /* 0x0010000000007824 */ /* 0x000fe200078e00ff */
[----:B------:R-:W-:-:S04]  /*3760*/  LEA R3, R3, 0x3b800000, 0x17 ;  /* 0x3b80000003037811 */ /* 0x000fc800078eb8ff */
[----:B------:R-:W-:-:S07]  /*3770*/  LOP3.LUT R18, R3, R0, R7, 0xfe, !PT ;  /* 0x0000000003127212 */ /* 0x000fce00078efe07 */
.L_x_10801:
[----:B------:R-:W-:Y:S05]  /*3780*/  BSYNC.RECONVERGENT B0 ;  /* 0x0000000000007941 */ /* 0x000fea0003800200 */
.L_x_10800:
[----:B------:R-:W0:Y:S02]  /*3790*/  F2I.S64.TRUNC R18, R18 ;  /* 0x0000001200127311 */ /* 0x000e24000020d900 */
[----:B0-----:R-:W-:Y:S05]  /*37a0*/  BRA `(.L_x_10780) ;  /* 0x0000000400087947 */ /* 0x001fea0003800000 */
.L_x_10798:
        /* <DEDUP_REMOVED lines=21> */
.L_x_10807:
[----:B------:R-:W-:Y:S05]  /*3900*/  BSYNC.RECONVERGENT B1 ;  /* 0x0000000000017941 */ /* 0x000fea0003800200 */
.L_x_10806:
[----:B------:R-:W-:Y:S01]  /*3910*/  IMAD.SHL.U32 R0, R0, 0x200000, RZ ;  /* 0x0020000000007824 */ /* 0x000fe200078e00ff */
[----:B------:R-:W-:-:S04]  /*3920*/  LEA R3, R3, 0x37800000, 0x17 ;  /* 0x3780000003037811 */ /* 0x000fc800078eb8ff */
[----:B------:R-:W-:-:S07]  /*3930*/  LOP3.LUT R18, R3, R0, R7, 0xfe, !PT ;  /* 0x0000000003127212 */ /* 0x000fce00078efe07 */
.L_x_10805:
[----:B------:R-:W-:Y:S05]  /*3940*/  BSYNC.RECONVERGENT B0 ;  /* 0x0000000000007941 */ /* 0x000fea0003800200 */
.L_x_10804:
[----:B------:R-:W0:Y:S02]  /*3950*/  F2I.S64.TRUNC R18, R18 ;  /* 0x0000001200127311 */ /* 0x000e24000020d900 */
[----:B0-----:R-:W-:Y:S05]  /*3960*/  BRA `(.L_x_10780) ;  /* 0x0000000000987947 */ /* 0x001fea0003800000 */
.L_x_10797:
        /* <DEDUP_REMOVED lines=14> */
.L_x_10811:
[----:B------:R-:W-:Y:S05]  /*3a50*/  BSYNC.RECONVERGENT B0 ;  /* 0x0000000000007941 */ /* 0x000fea0003800200 */
.L_x_10810:
[----:B------:R-:W0:Y:S02]  /*3a60*/  F2I.S64.TRUNC R18, R18 ;  /* 0x0000001200127311 */ /* 0x000e24000020d900 */
[----:B0-----:R-:W-:Y:S05]  /*3a70*/  BRA `(.L_x_10780) ;  /* 0x0000000000547947 */ /* 0x001fea0003800000 */
.L_x_10785:
        /* <DEDUP_REMOVED lines=16> */
.L_x_10812:
[----:B------:R-:W-:Y:S05]  /*3b80*/  BRA `(.L_x_10780) ;  /* 0x0000000000107947 */ /* 0x000fea0003800000 */
.L_x_10809:
[----:B------:R0:W5:Y:S01]  /*3b90*/  LDG.E.64 R18, desc[UR36][R4.64] ;  /* 0x0000002404127981 */ /* 0x000162000c1e1b00 */
[----:B------:R-:W-:Y:S05]  /*3ba0*/  BRA `(.L_x_10780) ;  /* 0x0000000000087947 */ /* 0x000fea0003800000 */
.L_x_10808:
[----:B------:R0:W5:Y:S01]  /*3bb0*/  LDG.E R18, desc[UR36][R4.64] ;  /* 0x0000002404127981 */ /* 0x000162000c1e1900 */
[----:B------:R-:W-:-:S07]  /*3bc0*/  IMAD.MOV.U32 R19, RZ, RZ, RZ ;  /* 0x000000ffff137224 */ /* 0x000fce00078e00ff */
.L_x_10780:
[----:B------:R-:W-:Y:S05]  /*3bd0*/  BSYNC.RECONVERGENT B6 ;  /* 0x0000000000067941 */ /* 0x000fea0003800200 */
.L_x_10779:
        /* <DEDUP_REMOVED lines=40> */
.L_x_10817:
        /* <DEDUP_REMOVED lines=74> */
.L_x_10816:
        /* <DEDUP_REMOVED lines=57> */
.L_x_10818:
        /* <DEDUP_REMOVED lines=36> */
.L_x_10819:
        /* <DEDUP_REMOVED lines=17> */
.L_x_10815:
[----:B------:R-:W-:Y:S05]  /*49e0*/  BSYNC.RECONVERGENT B0 ;  /* 0x0000000000007941 */ /* 0x000fea0003800200 */
.L_x_10814:
        /* <DEDUP_REMOVED lines=33> */
.L_x_10823:
        /* <DEDUP_REMOVED lines=74> */
.L_x_10822:
        /* <DEDUP_REMOVED lines=53> */
.L_x_10824:
        /* <DEDUP_REMOVED lines=39> */
.L_x_10825:
        /* <DEDUP_REMOVED lines=18> */
.L_x_10821:
[----:B------:R-:W-:Y:S05]  /*5780*/  BSYNC.RECONVERGENT B0 ;  /* 0x0000000000007941 */ /* 0x000fea0003800200 */
.L_x_10820:
        /* <DEDUP_REMOVED lines=32> */
.L_x_10829:
        /* <DEDUP_REMOVED lines=74> */
.L_x_10828:
        /* <DEDUP_REMOVED lines=54> */
.L_x_10830:
        /* <DEDUP_REMOVED lines=39> */
.L_x_10831:
        /* <DEDUP_REMOVED lines=17> */
.L_x_10827:
[----:B------:R-:W-:Y:S05]  /*6510*/  BSYNC.RECONVERGENT B0 ;  /* 0x0000000000007941 */ /* 0x000fea0003800200 */
.L_x_10826:
        /* <DEDUP_REMOVED lines=31> */
.L_x_10834:
        /* <DEDUP_REMOVED lines=73> */
.L_x_10833:
        /* <DEDUP_REMOVED lines=56> */
.L_x_10835:
        /* <DEDUP_REMOVED lines=36> */
.L_x_10836:
        /* <DEDUP_REMOVED lines=18> */
.L_x_10832:
[----:B------:R-:W-:Y:S05]  /*7280*/  BSYNC.RECONVERGENT B0 ;  /* 0x0000000000007941 */ /* 0x000fea0003800200 */
.L_x_10813:
        /* <DEDUP_REMOVED lines=33> */
.L_x_10843:
[----:B------:R0:W-:Y:S01]  /*74a0*/  STG.E.U8 desc[UR36][R4.64], R6 ;  /* 0x0000000604007986 */ /* 0x0001e2000c101124 */
[----:B------:R-:W-:Y:S05]  /*74b0*/  BRA `(.L_x_10845) ;  /* 0x0000000c00307947 */ /* 0x000fea0003800000 */
.L_x_10842:
        /* <DEDUP_REMOVED lines=8> */
.L_x_10847:
[----:B------:R0:W-:Y:S01]  /*7540*/  STG.E desc[UR36][R4.64], R6 ;  /* 0x0000000604007986 */ /* 0x0001e2000c101924 */
[----:B------:R-:W-:Y:S05]  /*7550*/  BRA `(.L_x_10845) ;  /* 0x0000000c00087947 */ /* 0x000fea0003800000 */
.L_x_10846:
[----:B------:R0:W-:Y:S01]  /*7560*/  STG.E.U16 desc[UR36][R4.64], R6 ;  /* 0x0000000604007986 */ /* 0x0001e2000c101524 */
[----:B------:R-:W-:Y:S05]  /*7570*/  BRA `(.L_x_10845) ;  /* 0x0000000c00007947 */ /* 0x000fea0003800000 */
.L_x_10841:
        /* <DEDUP_REMOVED lines=9> */
.L_x_10849:
[----:B------:R-:W0:Y:S02]  /*7610*/  I2F.S64 R0, R6 ;  /* 0x0000000600007312 */ /* 0x000e240000301400 */
[----:B0-----:R-:W-:-:S05]  /*7620*/  F2FP.F16.F32.PACK_AB R0, RZ, R0 ;  /* 0x00000000ff00723e */ /* 0x001fca00000000ff */
[----:B------:R0:W-:Y:S01]  /*7630*/  STG.E.U16 desc[UR36][R4.64], R0 ;  /* 0x0000000004007986 */ /* 0x0001e2000c101524 */
[----:B------:R-:W-:Y:S05]  /*7640*/  BRA `(.L_x_10845) ;  /* 0x0000000800cc7947 */ /* 0x000fea0003800000 */
.L_x_10848:
        /* <DEDUP_REMOVED lines=10> */
.L_x_10851:
[----:B------:R-:W0:Y:S02]  /*76f0*/  I2F.S64 R6, R6 ;  /* 0x0000000600067312 */ /* 0x000e240000301400 */
[----:B0-----:R-:W-:-:S04]  /*7700*/  F2FP.F16.F32.PACK_AB R3, RZ, R6 ;  /* 0x00000006ff03723e */ /* 0x001fc800000000ff */
[----:B------:R-:W-:-:S05]  /*7710*/  PRMT R3, R3, 0x5410, RZ ;  /* 0x0000541003037816 */ /* 0x000fca00000000ff */
[----:B------:R0:W-:Y:S01]  /*7720*/  STG.E desc[UR36][R4.64], R3 ;  /* 0x0000000304007986 */ /* 0x0001e2000c101924 */
[----:B------:R-:W-:Y:S05]  /*7730*/  BRA `(.L_x_10845) ;  /* 0x0000000800907947 */ /* 0x000fea0003800000 */
.L_x_10850:
[----:B------:R-:W0:Y:S02]  /*7740*/  I2F.F64.S64 R6, R6 ;  /* 0x0000000600067312 */ /* 0x000e240000301c00 */
[----:B0-----:R0:W-:Y:S01]  /*7750*/  STG.E.64 desc[UR36][R4.64], R6 ;  /* 0x0000000604007986 */ /* 0x0011e2000c101b24 */
[----:B------:R-:W-:Y:S05]  /*7760*/  BRA `(.L_x_10845) ;  /* 0x0000000800847947 */ /* 0x000fea0003800000 */
.L_x_10840:
        /* <DEDUP_REMOVED lines=13> */
.L_x_10854:
[----:B------:R-:W-:Y:S01]  /*7840*/  CS2R R10, SRZ ;  /* 0x00000000000a7805 */ /* 0x000fe2000001ff00 */
[----:B------:R-:W0:Y:S04]  /*7850*/  I2F.F64.S64 R8, R6 ;  /* 0x0000000600087312 */ /* 0x000e280000301c00 */
[----:B0-----:R0:W-:Y:S01]  /*7860*/  STG.E.128 desc[UR36][R4.64], R8 ;  /* 0x0000000804007986 */ /* 0x0011e2000c101d24 */
[----:B------:R-:W-:Y:S05]  /*7870*/  BRA `(.L_x_10845) ;  /* 0x0000000800407947 */ /* 0x000fea0003800000 */
.L_x_10853:
        /* <DEDUP_REMOVED lines=19> */
.L_x_10858:
[----:B------:R-:W-:Y:S05]  /*79b0*/  BSYNC.RECONVERGENT B0 ;  /* 0x0000000000007941 */ /* 0x000fea0003800200 */
.L_x_10857:
[----:B------:R-:W-:-:S05]  /*79c0*/  LOP3.LUT R9, R0, 0x80, R9, 0xf8, !PT ;  /* 0x0000008000097812 */ /* 0x000fca00078ef809 */
[----:B------:R0:W-:Y:S01]  /*79d0*/  STG.E.U8 desc[UR36][R4.64], R9 ;  /* 0x0000000904007986 */ /* 0x0001e2000c101124 */
[----:B------:R-:W-:Y:S05]  /*79e0*/  BRA `(.L_x_10845) ;  /* 0x0000000400e47947 */ /* 0x000fea0003800000 */
.L_x_10856:
        /* <DEDUP_REMOVED lines=15> */
.L_x_10860:
[----:B------:R-:W-:Y:S05]  /*7ae0*/  BSYNC.RECONVERGENT B0 ;  /* 0x0000000000007941 */ /* 0x000fea0003800200 */
.L_x_10859:
[----:B------:R-:W-:-:S05]  /*7af0*/  LOP3.LUT R9, R0, 0x80, R9, 0xf8, !PT ;  /* 0x0000008000097812 */ /* 0x000fca00078ef809 */
[----:B------:R0:W-:Y:S01]  /*7b00*/  STG.E.U8 desc[UR36][R4.64], R9 ;  /* 0x0000000904007986 */ /* 0x0001e2000c101124 */
[----:B------:R-:W-:Y:S05]  /*7b10*/  BRA `(.L_x_10845) ;  /* 0x0000000400987947 */ /* 0x000fea0003800000 */
.L_x_10855:
[----:B------:R-:W0:Y:S02]  /*7b20*/  I2F.S64 R0, R6 ;  /* 0x0000000600007312 */ /* 0x000e240000301400 */
[----:B0-----:R-:W-:-:S05]  /*7b30*/  F2FP.BF16.F32.PACK_AB R0, RZ, R0 ;  /* 0x00000000ff00723e */ /* 0x001fca00000010ff */
[----:B------:R0:W-:Y:S01]  /*7b40*/  STG.E.U16 desc[UR36][R4.64], R0 ;  /* 0x0000000004007986 */ /* 0x0001e2000c101524 */
[----:B------:R-:W-:Y:S05]  /*7b50*/  BRA `(.L_x_10845) ;  /* 0x0000000400887947 */ /* 0x000fea0003800000 */
.L_x_10852:
        /* <DEDUP_REMOVED lines=10> */
.L_x_10863:
        /* <DEDUP_REMOVED lines=13> */
.L_x_10866:
[----:B------:R-:W-:-:S04]  /*7cd0*/  SHF.R.U32.HI R0, RZ, 0x14, R7 ;  /* 0x00000014ff007819 */ /* 0x000fc80000011607 */
[----:B------:R-:W-:-:S04]  /*7ce0*/  LOP3.LUT R0, R0, 0x1, RZ, 0xc0, !PT ;  /* 0x0000000100007812 */ /* 0x000fc800078ec0ff */
[----:B------:R-:W-:-:S04]  /*7cf0*/  IADD3 R0, PT, PT, R7, 0x487ffff, R0 ;  /* 0x0487ffff07007810 */ /* 0x000fc80007ffe000 */
[----:B------:R-:W-:-:S04]  /*7d00*/  SHF.R.U32.HI R0, RZ, 0x14, R0 ;  /* 0x00000014ff007819 */ /* 0x000fc80000011600 */
[----:B------:R-:W-:-:S07]  /*7d10*/  LOP3.LUT R3, R0, 0xff, RZ, 0xc0, !PT ;  /* 0x000000ff00037812 */ /* 0x000fce00078ec0ff */
.L_x_10867:
[----:B------:R-:W-:-:S04]  /*7d20*/  SHF.R.U32.HI R0, RZ, 0x18, R7 ;  /* 0x00000018ff007819 */ /* 0x000fc80000011607 */
[----:B------:R-:W-:-:S07]  /*7d30*/  LOP3.LUT R0, R3, 0x80, R0, 0xf8, !PT ;  /* 0x0000008003007812 */ /* 0x000fce00078ef800 */
.L_x_10865:
[----:B------:R-:W-:Y:S05]  /*7d40*/  BSYNC.RECONVERGENT B0 ;  /* 0x0000000000007941 */ /* 0x000fea0003800200 */
.L_x_10864:
[----:B------:R3:W-:Y:S01]  /*7d50*/  STG.E.U8 desc[UR36][R4.64], R0 ;  /* 0x0000000004007986 */ /* 0x0007e2000c101124 */
[----:B------:R-:W-:Y:S05]  /*7d60*/  BRA `(.L_x_10845) ;  /* 0x0000000400047947 */ /* 0x000fea0003800000 */
.L_x_10862:
        /* <DEDUP_REMOVED lines=13> */
.L_x_10870:
[----:B------:R-:W-:-:S04]  /*7e40*/  SHF.R.U32.HI R0, RZ, 0x15, R7 ;  /* 0x00000015ff007819 */ /* 0x000fc80000011607 */
[----:B------:R-:W-:-:S04]  /*7e50*/  LOP3.LUT R0, R0, 0x1, RZ, 0xc0, !PT ;  /* 0x0000000100007812 */ /* 0x000fc800078ec0ff */
[----:B------:R-:W-:-:S04]  /*7e60*/  IADD3 R0, PT, PT, R7, 0x88fffff, R0 ;  /* 0x088fffff07007810 */ /* 0x000fc80007ffe000 */
[----:B------:R-:W-:-:S04]  /*7e70*/  SHF.R.U32.HI R0, RZ, 0x15, R0 ;  /* 0x00000015ff007819 */ /* 0x000fc80000011600 */
[----:B------:R-:W-:-:S07]  /*7e80*/  LOP3.LUT R3, R0, 0xff, RZ, 0xc0, !PT ;  /* 0x000000ff00037812 */ /* 0x000fce00078ec0ff */
.L_x_10871:
[----:B------:R-:W-:-:S04]  /*7e90*/  SHF.R.U32.HI R0, RZ, 0x18, R7 ;  /* 0x00000018ff007819 */ /* 0x000fc80000011607 */
[----:B------:R-:W-:-:S07]  /*7ea0*/  LOP3.LUT R0, R3, 0x80, R0, 0xf8, !PT ;  /* 0x0000008003007812 */ /* 0x000fce00078ef800 */
.L_x_10869:
[----:B------:R-:W-:Y:S05]  /*7eb0*/  BSYNC.RECONVERGENT B0 ;  /* 0x0000000000007941 */ /* 0x000fea0003800200 */
.L_x_10868:
[----:B------:R0:W-:Y:S01]  /*7ec0*/  STG.E.U8 desc[UR36][R4.64], R0 ;  /* 0x0000000004007986 */ /* 0x0001e2000c101124 */
[----:B------:R-:W-:Y:S05]  /*7ed0*/  BRA `(.L_x_10845) ;  /* 0x0000000000a87947 */ /* 0x000fea0003800000 */
.L_x_10861:
[----:B------:R-:W-:-:S13]  /*7ee0*/  ISETP.NE.AND P0, PT, R0, 0x1c, PT ;  /* 0x0000001c0000780c */ /* 0x000fda0003f05270 */
[----:B------:R-:W-:Y:S05]  /*7ef0*/  @!P0 BRA `(.L_x_10872) ;  /* 0x00000000009c8947 */ /* 0x000fea0003800000 */
[----:B------:R-:W-:-:S13]  /*7f00*/  ISETP.NE.AND P0, PT, R0, 0x1d, PT ;  /* 0x0000001d0000780c */ /* 0x000fda0003f05270 */
[----:B------:R-:W-:Y:S05]  /*7f10*/  @!P0 BRA `(.L_x_10873) ;  /* 0x00000000008c8947 */ /* 0x000fea0003800000 */
[----:B------:R-:W-:-:S13]  /*7f20*/  ISETP.NE.AND P0, PT, R0, 0x2c, PT ;  /* 0x0000002c0000780c */ /* 0x000fda0003f05270 */
[----:B------:R-:W-:Y:S05]  /*7f30*/  @!P0 BRA `(.L_x_10874) ;  /* 0x0000000000448947 */ /* 0x000fea0003800000 */
.L_x_10844:
        /* <DEDUP_REMOVED lines=16> */
.L_x_10875:
[----:B------:R-:W-:Y:S05]  /*8040*/  BRA `(.L_x_10845) ;  /* 0x00000000004c7947 */ /* 0x000fea0003800000 */
.L_x_10874:
        /* <DEDUP_REMOVED lines=16> */
.L_x_10873:
[----:B------:R1:W-:Y:S01]  /*8150*/  STG.E.64 desc[UR36][R4.64], R6 ;  /* 0x0000000604007986 */ /* 0x0003e2000c101b24 */
[----:B------:R-:W-:Y:S05]  /*8160*/  BRA `(.L_x_10845) ;  /* 0x0000000000047947 */ /* 0x000fea0003800000 */
.L_x_10872:
[----:B------:R0:W-:Y:S02]  /*8170*/  STG.E desc[UR36][R4.64], R6 ;  /* 0x0000000604007986 */ /* 0x0001e4000c101924 */
.L_x_10845:
        /* <DEDUP_REMOVED lines=24> */
.L_x_10880:
[----:B------:R0:W-:Y:S01]  /*8300*/  STG.E.U8 desc[UR36][R4.64], R22 ;  /* 0x0000001604007986 */ /* 0x0001e2000c101124 */
[----:B------:R-:W-:Y:S05]  /*8310*/  BRA `(.L_x_10882) ;  /* 0x0000000c00347947 */ /* 0x000fea0003800000 */
.L_x_10879:
        /* <DEDUP_REMOVED lines=8> */
.L_x_10884:
[----:B------:R0:W-:Y:S01]  /*83a0*/  STG.E desc[UR36][R4.64], R22 ;  /* 0x0000001604007986 */ /* 0x0001e2000c101924 */
[----:B------:R-:W-:Y:S05]  /*83b0*/  BRA `(.L_x_10882) ;  /* 0x0000000c000c7947 */ /* 0x000fea0003800000 */
.L_x_10883:
[----:B------:R0:W-:Y:S01]  /*83c0*/  STG.E.U16 desc[UR36][R4.64], R22 ;  /* 0x0000001604007986 */ /* 0x0001e2000c101524 */
[----:B------:R-:W-:Y:S05]  /*83d0*/  BRA `(.L_x_10882) ;  /* 0x0000000c00047947 */ /* 0x000fea0003800000 */
.L_x_10878:
        /* <DEDUP_REMOVED lines=9> */
.L_x_10886:
[----:B------:R-:W0:Y:S02]  /*8470*/  I2F.S64 R0, R22 ;  /* 0x0000001600007312 */ /* 0x000e240000301400 */
[----:B0-----:R-:W-:-:S05]  /*8480*/  F2FP.F16.F32.PACK_AB R0, RZ, R0 ;  /* 0x00000000ff00723e */ /* 0x001fca00000000ff */
[----:B------:R0:W-:Y:S01]  /*8490*/  STG.E.U16 desc[UR36][R4.64], R0 ;  /* 0x0000000004007986 */ /* 0x0001e2000c101524 */
[----:B------:R-:W-:Y:S05]  /*84a0*/  BRA `(.L_x_10882) ;  /* 0x0000000800d07947 */ /* 0x000fea0003800000 */
.L_x_10885:
        /* <DEDUP_REMOVED lines=10> */
.L_x_10888:
[----:B------:R-:W0:Y:S02]  /*8550*/  I2F.S64 R22, R22 ;  /* 0x0000001600167312 */ /* 0x000e240000301400 */
[----:B0-----:R-:W-:-:S04]  /*8560*/  F2FP.F16.F32.PACK_AB R3, RZ, R22 ;  /* 0x00000016ff03723e */ /* 0x001fc800000000ff */
[----:B------:R-:W-:-:S05]  /*8570*/  PRMT R3, R3, 0x5410, RZ ;  /* 0x0000541003037816 */ /* 0x000fca00000000ff */
[----:B------:R0:W-:Y:S01]  /*8580*/  STG.E desc[UR36][R4.64], R3 ;  /* 0x0000000304007986 */ /* 0x0001e2000c101924 */
[----:B------:R-:W-:Y:S05]  /*8590*/  BRA `(.L_x_10882) ;  /* 0x0000000800947947 */ /* 0x000fea0003800000 */
.L_x_10887:
[----:B------:R-:W0:Y:S02]  /*85a0*/  I2F.F64.S64 R22, R22 ;  /* 0x0000001600167312 */ /* 0x000e240000301c00 */
[----:B0-----:R0:W-:Y:S01]  /*85b0*/  STG.E.64 desc[UR36][R4.64], R22 ;  /* 0x0000001604007986 */ /* 0x0011e2000c101b24 */
[----:B------:R-:W-:Y:S05]  /*85c0*/  BRA `(.L_x_10882) ;  /* 0x0000000800887947 */ /* 0x000fea0003800000 */
.L_x_10877:
        /* <DEDUP_REMOVED lines=12> */
.L_x_10892:
        /* <DEDUP_REMOVED lines=18> */
.L_x_10895:
[----:B------:R-:W-:-:S04]  /*87b0*/  SHF.R.U32.HI R3, RZ, 0x18, R23 ;  /* 0x00000018ff037819 */ /* 0x000fc80000011617 */
[----:B------:R-:W-:-:S07]  /*87c0*/  LOP3.LUT R0, R0, 0x80, R3, 0xf8, !PT ;  /* 0x0000008000007812 */ /* 0x000fce00078ef803 */
.L_x_10894:
[----:B------:R-:W-:Y:S05]  /*87d0*/  BSYNC.RECONVERGENT B0 ;  /* 0x0000000000007941 */ /* 0x000fea0003800200 */
.L_x_10893:
[----:B------:R0:W-:Y:S01]  /*87e0*/  STG.E.U8 desc[UR36][R4.64], R0 ;  /* 0x0000000004007986 */ /* 0x0001e2000c101124 */
[----:B------:R-:W-:Y:S05]  /*87f0*/  BRA `(.L_x_10882) ;  /* 0x0000000400fc7947 */ /* 0x000fea0003800000 */
.L_x_10891:
        /* <DEDUP_REMOVED lines=18> */
.L_x_10898:
[----:B------:R-:W-:-:S04]  /*8920*/  SHF.R.U32.HI R3, RZ, 0x18, R23 ;  /* 0x00000018ff037819 */ /* 0x000fc80000011617 */
[----:B------:R-:W-:-:S07]  /*8930*/  LOP3.LUT R0, R0, 0x80, R3, 0xf8, !PT ;  /* 0x0000008000007812 */ /* 0x000fce00078ef803 */
.L_x_10897:
[----:B------:R-:W-:Y:S05]  /*8940*/  BSYNC.RECONVERGENT B0 ;  /* 0x0000000000007941 */ /* 0x000fea0003800200 */
.L_x_10896:
[----:B------:R0:W-:Y:S01]  /*8950*/  STG.E.U8 desc[UR36][R4.64], R0 ;  /* 0x0000000004007986 */ /* 0x0001e2000c101124 */
[----:B------:R-:W-:Y:S05]  /*8960*/  BRA `(.L_x_10882) ;  /* 0x0000000400a07947 */ /* 0x000fea0003800000 */
.L_x_10890:
        /* <DEDUP_REMOVED lines=22> */
.L_x_10900:
[----:B------:R0:W-:Y:S01]  /*8ad0*/  STG.E.64 desc[UR36][R4.64], R22 ;  /* 0x0000001604007986 */ /* 0x0001e2000c101b24 */
[----:B------:R-:W-:Y:S05]  /*8ae0*/  BRA `(.L_x_10882) ;  /* 0x0000000400407947 */ /* 0x000fea0003800000 */
.L_x_10899:
[----:B------:R0:W-:Y:S01]  /*8af0*/  STG.E desc[UR36][R4.64], R22 ;  /* 0x0000001604007986 */ /* 0x0001e2000c101924 */
[----:B------:R-:W-:Y:S05]  /*8b00*/  BRA `(.L_x_10882) ;  /* 0x0000000400387947 */ /* 0x000fea0003800000 */
.L_x_10889:
        /* <DEDUP_REMOVED lines=11> */
.L_x_10902:
[----:B------:R-:W-:Y:S01]  /*8bc0*/  CS2R R10, SRZ ;  /* 0x00000000000a7805 */ /* 0x000fe2000001ff00 */
[----:B------:R-:W0:Y:S04]  /*8bd0*/  I2F.F64.S64 R8, R22 ;  /* 0x0000001600087312 */ /* 0x000e280000301c00 */
[----:B0-----:R0:W-:Y:S01]  /*8be0*/  STG.E.128 desc[UR36][R4.64], R8 ;  /* 0x0000000804007986 */ /* 0x0011e2000c101d24 */
[----:B------:R-:W-:Y:S05]  /*8bf0*/  BRA `(.L_x_10882) ;  /* 0x0000000000fc7947 */ /* 0x000fea0003800000 */
.L_x_10901:
[----:B------:R-:W-:-:S13]  /*8c00*/  ISETP.NE.AND P0, PT, R0, 0xf, PT ;  /* 0x0000000f0000780c */ /* 0x000fda0003f05270 */
[----:B------:R-:W-:Y:S05]  /*8c10*/  @!P0 BRA `(.L_x_10903) ;  /* 0x0000000000e88947 */ /* 0x000fea0003800000 */
[----:B------:R-:W-:-:S13]  /*8c20*/  ISETP.NE.AND P0, PT, R0, 0x17, PT ;  /* 0x000000170000780c */ /* 0x000fda0003f05270 */
[----:B------:R-:W-:Y:S05]  /*8c30*/  @!P0 BRA `(.L_x_10904) ;  /* 0x0000000000908947 */ /* 0x000fea0003800000 */
[----:B------:R-:W-:-:S13]  /*8c40*/  ISETP.NE.AND P0, PT, R0, 0x18, PT ;  /* 0x000000180000780c */ /* 0x000fda0003f05270 */
[----:B------:R-:W-:Y:S05]  /*8c50*/  @!P0 BRA `(.L_x_10905) ;  /* 0x0000000000448947 */ /* 0x000fea0003800000 */
.L_x_10881:
        /* <DEDUP_REMOVED lines=16> */
.L_x_10906:
[----:B------:R-:W-:Y:S05]  /*8d60*/  BRA `(.L_x_10882) ;  /* 0x0000000000a07947 */ /* 0x000fea0003800000 */
.L_x_10905:
        /* <DEDUP_REMOVED lines=13> */
.L_x_10908:
[----:B------:R-:W-:Y:S05]  /*8e40*/  BSYNC.RECONVERGENT B0 ;  /* 0x0000000000007941 */ /* 0x000fea0003800200 */
.L_x_10907:
[----:B------:R-:W-:-:S05]  /*8e50*/  LOP3.LUT R3, R0, 0x80, R3, 0xf8, !PT ;  /* 0x0000008000037812 */ /* 0x000fca00078ef803 */
[----:B------:R3:W-:Y:S01]  /*8e60*/  STG.E.U8 desc[UR36][R4.64], R3 ;  /* 0x0000000304007986 */ /* 0x0007e2000c101124 */
[----:B------:R-:W-:Y:S05]  /*8e70*/  BRA `(.L_x_10882) ;  /* 0x00000000005c7947 */ /* 0x000fea0003800000 */
.L_x_10904:
        /* <DEDUP_REMOVED lines=12> */
.L_x_10910:
[----:B------:R-:W-:Y:S01]  /*8f40*/  IMAD.MOV.U32 R0, RZ, RZ, 0x7f ;  /* 0x0000007fff007424 */ /* 0x000fe200078e00ff */
[----:B------:R-:W-:-:S04]  /*8f50*/  ISETP.GT.U32.AND P0, PT, R3, 0x7f800000, PT ;  /* 0x7f8000000300780c */ /* 0x000fc80003f04070 */
[----:B------:R-:W-:-:S09]  /*8f60*/  SEL R0, R0, 0x7c, P0 ;  /* 0x0000007c00007807 */ /* 0x000fd20000000000 */
.L_x_10911:
[----:B------:R-:W-:Y:S05]  /*8f70*/  BSYNC.RECONVERGENT B0 ;  /* 0x0000000000007941 */ /* 0x000fea0003800200 */
.L_x_10909:
[----:B------:R-:W-:-:S04]  /*8f80*/  SHF.R.U32.HI R3, RZ, 0x18, R23 ;  /* 0x00000018ff037819 */ /* 0x000fc80000011617 */
[----:B------:R-:W-:-:S05]  /*8f90*/  LOP3.LUT R3, R0, 0x80, R3, 0xf8, !PT ;  /* 0x0000008000037812 */ /* 0x000fca00078ef803 */
[----:B------:R2:W-:Y:S01]  /*8fa0*/  STG.E.U8 desc[UR36][R4.64], R3 ;  /* 0x0000000304007986 */ /* 0x0005e2000c101124 */
[----:B------:R-:W-:Y:S05]  /*8fb0*/  BRA `(.L_x_10882) ;  /* 0x00000000000c7947 */ /* 0x000fea0003800000 */
.L_x_10903:
[----:B------:R-:W0:Y:S02]  /*8fc0*/  I2F.S64 R0, R22 ;  /* 0x0000001600007312 */ /* 0x000e240000301400 */
[----:B0-----:R-:W-:-:S05]  /*8fd0*/  F2FP.BF16.F32.PACK_AB R0, RZ, R0 ;  /* 0x00000000ff00723e */ /* 0x001fca00000010ff */
[----:B------:R4:W-:Y:S02]  /*8fe0*/  STG.E.U16 desc[UR36][R4.64], R0 ;  /* 0x0000000004007986 */ /* 0x0009e4000c101524 */
.L_x_10882:
[----:B------:R-:W-:-:S07]  /*8ff0*/  VIADD R17, R17, 0x80 ;  /* 0x0000008011117836 */ /* 0x000fce0000000000 */
.L_x_10839:
[----:B------:R-:W-:-:S13]  /*9000*/  ISETP.GE.AND P0, PT, R17, R16, PT ;  /* 0x000000101100720c */ /* 0x000fda0003f06270 */
[----:B------:R-:W-:Y:S05]  /*9010*/  @P0 BREAK.RELIABLE B6 ;  /* 0x0000000000060942 */ /* 0x000fea0003800100 */
[----:B------:R-:W-:Y:S05]  /*9020*/  @P0 BRA `(.L_x_10876) ;  /* 0x0000000c00940947 */ /* 0x000fea0003800000 */
[----:B------:R-:W-:Y:S05]  /*9030*/  BSYNC.RELIABLE B6 ;  /* 0x0000000000067941 */ /* 0x000fea0003800100 */
.L_x_10838:
        /* <DEDUP_REMOVED lines=20> */
.L_x_10915:
[----:B------:R0:W-:Y:S01]  /*9180*/  STG.E.U8 desc[UR36][R4.64], R18 ;  /* 0x0000001204007986 */ /* 0x0001e2000c101124 */
[----:B------:R-:W-:Y:S05]  /*9190*/  BRA `(.L_x_10917) ;  /* 0x0000000c00347947 */ /* 0x000fea0003800000 */
.L_x_10914:
        /* <DEDUP_REMOVED lines=8> */
.L_x_10919:
[----:B------:R0:W-:Y:S01]  /*9220*/  STG.E desc[UR36][R4.64], R18 ;  /* 0x0000001204007986 */ /* 0x0001e2000c101924 */
[----:B------:R-:W-:Y:S05]  /*9230*/  BRA `(.L_x_10917) ;  /* 0x0000000c000c7947 */ /* 0x000fea0003800000 */
.L_x_10918:
[----:B------:R0:W-:Y:S01]  /*9240*/  STG.E.U16 desc[UR36][R4.64], R18 ;  /* 0x0000001204007986 */ /* 0x0001e2000c101524 */
[----:B------:R-:W-:Y:S05]  /*9250*/  BRA `(.L_x_10917) ;  /* 0x0000000c00047947 */ /* 0x000fea0003800000 */
.L_x_10913:
        /* <DEDUP_REMOVED lines=9> */
.L_x_10921:
[----:B------:R-:W0:Y:S02]  /*92f0*/  I2F.S64 R0, R18 ;  /* 0x0000001200007312 */ /* 0x000e240000301400 */
[----:B0-----:R-:W-:-:S05]  /*9300*/  F2FP.F16.F32.PACK_AB R0, RZ, R0 ;  /* 0x00000000ff00723e */ /* 0x001fca00000000ff */
[----:B------:R0:W-:Y:S01]  /*9310*/  STG.E.U16 desc[UR36][R4.64], R0 ;  /* 0x0000000004007986 */ /* 0x0001e2000c101524 */
[----:B------:R-:W-:Y:S05]  /*9320*/  BRA `(.L_x_10917) ;  /* 0x0000000800d07947 */ /* 0x000fea0003800000 */
.L_x_10920:
        /* <DEDUP_REMOVED lines=10> */
.L_x_10923:
[----:B------:R-:W0:Y:S02]  /*93d0*/  I2F.S64 R18, R18 ;  /* 0x0000001200127312 */ /* 0x000e240000301400 */
[----:B0-----:R-:W-:-:S04]  /*93e0*/  F2FP.F16.F32.PACK_AB R3, RZ, R18 ;  /* 0x00000012ff03723e */ /* 0x001fc800000000ff */
[----:B------:R-:W-:-:S05]  /*93f0*/  PRMT R3, R3, 0x5410, RZ ;  /* 0x0000541003037816 */ /* 0x000fca00000000ff */
[----:B------:R0:W-:Y:S01]  /*9400*/  STG.E desc[UR36][R4.64], R3 ;  /* 0x0000000304007986 */ /* 0x0001e2000c101924 */
[----:B------:R-:W-:Y:S05]  /*9410*/  BRA `(.L_x_10917) ;  /* 0x0000000800947947 */ /* 0x000fea0003800000 */
.L_x_10922:
[----:B------:R-:W0:Y:S02]  /*9420*/  I2F.F64.S64 R18, R18 ;  /* 0x0000001200127312 */ /* 0x000e240000301c00 */
[----:B0-----:R0:W-:Y:S01]  /*9430*/  STG.E.64 desc[UR36][R4.64], R18 ;  /* 0x0000001204007986 */ /* 0x0011e2000c101b24 */
[----:B------:R-:W-:Y:S05]  /*9440*/  BRA `(.L_x_10917) ;  /* 0x0000000800887947 */ /* 0x000fea0003800000 */
.L_x_10912:
        /* <DEDUP_REMOVED lines=12> */
.L_x_10927:
        /* <DEDUP_REMOVED lines=18> */
.L_x_10930:
[----:B------:R-:W-:-:S04]  /*9630*/  SHF.R.U32.HI R3, RZ, 0x18, R19 ;  /* 0x00000018ff037819 */ /* 0x000fc80000011613 */
[----:B------:R-:W-:-:S07]  /*9640*/  LOP3.LUT R0, R0, 0x80, R3, 0xf8, !PT ;  /* 0x0000008000007812 */ /* 0x000fce00078ef803 */
.L_x_10929:
[----:B------:R-:W-:Y:S05]  /*9650*/  BSYNC.RECONVERGENT B0 ;  /* 0x0000000000007941 */ /* 0x000fea0003800200 */
.L_x_10928:
[----:B------:R0:W-:Y:S01]  /*9660*/  STG.E.U8 desc[UR36][R4.64], R0 ;  /* 0x0000000004007986 */ /* 0x0001e2000c101124 */
[----:B------:R-:W-:Y:S05]  /*9670*/  BRA `(.L_x_10917) ;  /* 0x0000000400fc7947 */ /* 0x000fea0003800000 */
.L_x_10926:
        /* <DEDUP_REMOVED lines=18> */
.L_x_10933:
[----:B------:R-:W-:-:S04]  /*97a0*/  SHF.R.U32.HI R3, RZ, 0x18, R19 ;  /* 0x00000018ff037819 */ /* 0x000fc80000011613 */
[----:B------:R-:W-:-:S07]  /*97b0*/  LOP3.LUT R0, R0, 0x80, R3, 0xf8, !PT ;  /* 0x0000008000007812 */ /* 0x000fce00078ef803 */
.L_x_10932:
[----:B------:R-:W-:Y:S05]  /*97c0*/  BSYNC.RECONVERGENT B0 ;  /* 0x0000000000007941 */ /* 0x000fea0003800200 */
.L_x_10931:
[----:B------:R0:W-:Y:S01]  /*97d0*/  STG.E.U8 desc[UR36][R4.64], R0 ;  /* 0x0000000004007986 */ /* 0x0001e2000c101124 */
[----:B------:R-:W-:Y:S05]  /*97e0*/  BRA `(.L_x_10917) ;  /* 0x0000000400a07947 */ /* 0x000fea0003800000 */
.L_x_10925:
        /* <DEDUP_REMOVED lines=22> */
.L_x_10935:
[----:B------:R0:W-:Y:S01]  /*9950*/  STG.E.64 desc[UR36][R4.64], R18 ;  /* 0x0000001204007986 */ /* 0x0001e2000c101b24 */
[----:B------:R-:W-:Y:S05]  /*9960*/  BRA `(.L_x_10917) ;  /* 0x0000000400407947 */ /* 0x000fea0003800000 */
.L_x_10934:
[----:B------:R0:W-:Y:S01]  /*9970*/  STG.E desc[UR36][R4.64], R18 ;  /* 0x0000001204007986 */ /* 0x0001e2000c101924 */
[----:B------:R-:W-:Y:S05]  /*9980*/  BRA `(.L_x_10917) ;  /* 0x0000000400387947 */ /* 0x000fea0003800000 */
.L_x_10924:
        /* <DEDUP_REMOVED lines=11> */
.L_x_10937:
[----:B------:R-:W-:Y:S01]  /*9a40*/  CS2R R10, SRZ ;  /* 0x00000000000a7805 */ /* 0x000fe2000001ff00 */
[----:B------:R-:W0:Y:S04]  /*9a50*/  I2F.F64.S64 R8, R18 ;  /* 0x0000001200087312 */ /* 0x000e280000301c00 */
[----:B0-----:R0:W-:Y:S01]  /*9a60*/  STG.E.128 desc[UR36][R4.64], R8 ;  /* 0x0000000804007986 */ /* 0x0011e2000c101d24 */
[----:B------:R-:W-:Y:S05]  /*9a70*/  BRA `(.L_x_10917) ;  /* 0x0000000000fc7947 */ /* 0x000fea0003800000 */
.L_x_10936:
[----:B------:R-:W-:-:S13]  /*9a80*/  ISETP.NE.AND P0, PT, R0, 0xf, PT ;  /* 0x0000000f0000780c */ /* 0x000fda0003f05270 */
[----:B------:R-:W-:Y:S05]  /*9a90*/  @!P0 BRA `(.L_x_10938) ;  /* 0x0000000000e88947 */ /* 0x000fea0003800000 */
[----:B------:R-:W-:-:S13]  /*9aa0*/  ISETP.NE.AND P0, PT, R0, 0x17, PT ;  /* 0x000000170000780c */ /* 0x000fda0003f05270 */
[----:B------:R-:W-:Y:S05]  /*9ab0*/  @!P0 BRA `(.L_x_10939) ;  /* 0x0000000000908947 */ /* 0x000fea0003800000 */
[----:B------:R-:W-:-:S13]  /*9ac0*/  ISETP.NE.AND P0, PT, R0, 0x18, PT ;  /* 0x000000180000780c */ /* 0x000fda0003f05270 */
[----:B------:R-:W-:Y:S05]  /*9ad0*/  @!P0 BRA `(.L_x_10940) ;  /* 0x0000000000448947 */ /* 0x000fea0003800000 */
.L_x_10916:
        /* <DEDUP_REMOVED lines=16> */
.L_x_10941:
[----:B------:R-:W-:Y:S05]  /*9be0*/  BRA `(.L_x_10917) ;  /* 0x0000000000a07947 */ /* 0x000fea0003800000 */
.L_x_10940:
        /* <DEDUP_REMOVED lines=13> */
.L_x_10943:
[----:B------:R-:W-:Y:S05]  /*9cc0*/  BSYNC.RECONVERGENT B0 ;  /* 0x0000000000007941 */ /* 0x000fea0003800200 */
.L_x_10942:
[----:B------:R-:W-:-:S05]  /*9cd0*/  LOP3.LUT R3, R0, 0x80, R3, 0xf8, !PT ;  /* 0x0000008000037812 */ /* 0x000fca00078ef803 */
[----:B------:R3:W-:Y:S01]  /*9ce0*/  STG.E.U8 desc[UR36][R4.64], R3 ;  /* 0x0000000304007986 */ /* 0x0007e2000c101124 */
[----:B------:R-:W-:Y:S05]  /*9cf0*/  BRA `(.L_x_10917) ;  /* 0x00000000005c7947 */ /* 0x000fea0003800000 */
.L_x_10939:
        /* <DEDUP_REMOVED lines=12> */
.L_x_10945:
[----:B------:R-:W-:Y:S01]  /*9dc0*/  IMAD.MOV.U32 R0, RZ, RZ, 0x7f ;  /* 0x0000007fff007424 */ /* 0x000fe200078e00ff */
[----:B------:R-:W-:-:S04]  /*9dd0*/  ISETP.GT.U32.AND P0, PT, R3, 0x7f800000, PT ;  /* 0x7f8000000300780c */ /* 0x000fc80003f04070 */
[----:B------:R-:W-:-:S09]  /*9de0*/  SEL R0, R0, 0x7c, P0 ;  /* 0x0000007c00007807 */ /* 0x000fd20000000000 */
.L_x_10946:
[----:B------:R-:W-:Y:S05]  /*9df0*/  BSYNC.RECONVERGENT B0 ;  /* 0x0000000000007941 */ /* 0x000fea0003800200 */
.L_x_10944:
[----:B------:R-:W-:-:S04]  /*9e00*/  SHF.R.U32.HI R3, RZ, 0x18, R19 ;  /* 0x00000018ff037819 */ /* 0x000fc80000011613 */
[----:B------:R-:W-:-:S05]  /*9e10*/  LOP3.LUT R3, R0, 0x80, R3, 0xf8, !PT ;  /* 0x0000008000037812 */ /* 0x000fca00078ef803 */
[----:B------:R2:W-:Y:S01]  /*9e20*/  STG.E.U8 desc[UR36][R4.64], R3 ;  /* 0x0000000304007986 */ /* 0x0005e2000c101124 */
[----:B------:R-:W-:Y:S05]  /*9e30*/  BRA `(.L_x_10917) ;  /* 0x00000000000c7947 */ /* 0x000fea0003800000 */
.L_x_10938:
[----:B------:R-:W0:Y:S02]  /*9e40*/  I2F.S64 R0, R18 ;  /* 0x0000001200007312 */ /* 0x000e240000301400 */
[----:B0-----:R-:W-:-:S05]  /*9e50*/  F2FP.BF16.F32.PACK_AB R0, RZ, R0 ;  /* 0x00000000ff00723e */ /* 0x001fca00000010ff */
[----:B------:R4:W-:Y:S02]  /*9e60*/  STG.E.U16 desc[UR36][R4.64], R0 ;  /* 0x0000000004007986 */ /* 0x0009e4000c101524 */
.L_x_10917:
[----:B------:R-:W-:-:S07]  /*9e70*/  VIADD R17, R17, 0x80 ;  /* 0x0000008011117836 */ /* 0x000fce0000000000 */
.L_x_10876:
[----:B------:R-:W-:Y:S05]  /*9e80*/  BSYNC.RECONVERGENT B7 ;  /* 0x0000000000077941 */ /* 0x000fea0003800200 */
.L_x_10837:
        /* <DEDUP_REMOVED lines=21> */
.L_x_10950:
[----:B------:R-:W-:Y:S01]  /*9fe0*/  STG.E.U8 desc[UR36][R2.64], R38 ;  /* 0x0000002602007986 */ /* 0x000fe2000c101124 */
[----:B------:R-:W-:Y:S05]  /*9ff0*/  EXIT ;  /* 0x000000000000794d */ /* 0x000fea0003800000 */
.L_x_10949:
        /* <DEDUP_REMOVED lines=8> */
.L_x_10953:
[----:B------:R-:W-:Y:S01]  /*a080*/  STG.E desc[UR36][R2.64], R38 ;  /* 0x0000002602007986 */ /* 0x000fe2000c101924 */
[----:B------:R-:W-:Y:S05]  /*a090*/  EXIT ;  /* 0x000000000000794d */ /* 0x000fea0003800000 */
.L_x_10952:
[----:B------:R-:W-:Y:S01]  /*a0a0*/  STG.E.U16 desc[UR36][R2.64], R38 ;  /* 0x0000002602007986 */ /* 0x000fe2000c101524 */
[----:B------:R-:W-:Y:S05]  /*a0b0*/  EXIT ;  /* 0x000000000000794d */ /* 0x000fea0003800000 */
.L_x_10948:
        /* <DEDUP_REMOVED lines=9> */
.L_x_10955:
[----:B------:R-:W0:Y:S02]  /*a150*/  I2F.S64 R0, R38 ;  /* 0x0000002600007312 */ /* 0x000e240000301400 */
[----:B0-----:R-:W-:-:S05]  /*a160*/  F2FP.F16.F32.PACK_AB R0, RZ, R0 ;  /* 0x00000000ff00723e */ /* 0x001fca00000000ff */
[----:B------:R-:W-:Y:S01]  /*a170*/  STG.E.U16 desc[UR36][R2.64], R0 ;  /* 0x0000000002007986 */ /* 0x000fe2000c101524 */
[----:B------:R-:W-:Y:S05]  /*a180*/  EXIT ;  /* 0x000000000000794d */ /* 0x000fea0003800000 */
.L_x_10954:
        /* <DEDUP_REMOVED lines=10> */
.L_x_10957:
[----:B------:R-:W0:Y:S02]  /*a230*/  I2F.S64 R38, R38 ;  /* 0x0000002600267312 */ /* 0x000e240000301400 */
[----:B0-----:R-:W-:-:S04]  /*a240*/  F2FP.F16.F32.PACK_AB R5, RZ, R38 ;  /* 0x00000026ff05723e */ /* 0x001fc800000000ff */
[----:B------:R-:W-:-:S05]  /*a250*/  PRMT R5, R5, 0x5410, RZ ;  /* 0x0000541005057816 */ /* 0x000fca00000000ff */
[----:B------:R-:W-:Y:S01]  /*a260*/  STG.E desc[UR36][R2.64], R5 ;  /* 0x0000000502007986 */ /* 0x000fe2000c101924 */
[----:B------:R-:W-:Y:S05]  /*a270*/  EXIT ;  /* 0x000000000000794d */ /* 0x000fea0003800000 */
.L_x_10956:
[----:B------:R-:W0:Y:S02]  /*a280*/  I2F.F64.S64 R38, R38 ;  /* 0x0000002600267312 */ /* 0x000e240000301c00 */
[----:B0-----:R-:W-:Y:S01]  /*a290*/  STG.E.64 desc[UR36][R2.64], R38 ;  /* 0x0000002602007986 */ /* 0x001fe2000c101b24 */
[----:B------:R-:W-:Y:S05]  /*a2a0*/  EXIT ;  /* 0x000000000000794d */ /* 0x000fea0003800000 */
.L_x_10947:
        /* <DEDUP_REMOVED lines=12> */
.L_x_10961:
        /* <DEDUP_REMOVED lines=18> */
.L_x_10964:
[----:B------:R-:W-:-:S04]  /*a490*/  SHF.R.U32.HI R5, RZ, 0x18, R5 ;  /* 0x00000018ff057819 */ /* 0x000fc80000011605 */
[----:B------:R-:W-:-:S07]  /*a4a0*/  LOP3.LUT R0, R0, 0x80, R5, 0xf8, !PT ;  /* 0x0000008000007812 */ /* 0x000fce00078ef805 */
.L_x_10963:
[----:B------:R-:W-:Y:S05]  /*a4b0*/  BSYNC.RECONVERGENT B0 ;  /* 0x0000000000007941 */ /* 0x000fea0003800200 */
.L_x_10962:
[----:B------:R-:W-:Y:S01]  /*a4c0*/  STG.E.U8 desc[UR36][R2.64], R0 ;  /* 0x0000000002007986 */ /* 0x000fe2000c101124 */
[----:B------:R-:W-:Y:S05]  /*a4d0*/  EXIT ;  /* 0x000000000000794d */ /* 0x000fea0003800000 */
.L_x_10960:
        /* <DEDUP_REMOVED lines=18> */
.L_x_10967:
[----:B------:R-:W-:-:S04]  /*a600*/  SHF.R.U32.HI R5, RZ, 0x18, R5 ;  /* 0x00000018ff057819 */ /* 0x000fc80000011605 */
[----:B------:R-:W-:-:S07]  /*a610*/  LOP3.LUT R0, R0, 0x80, R5, 0xf8, !PT ;  /* 0x0000008000007812 */ /* 0x000fce00078ef805 */
.L_x_10966:
[----:B------:R-:W-:Y:S05]  /*a620*/  BSYNC.RECONVERGENT B0 ;  /* 0x0000000000007941 */ /* 0x000fea0003800200 */
.L_x_10965:
[----:B------:R-:W-:Y:S01]  /*a630*/  STG.E.U8 desc[UR36][R2.64], R0 ;  /* 0x0000000002007986 */ /* 0x000fe2000c101124 */
[----:B------:R-:W-:Y:S05]  /*a640*/  EXIT ;  /* 0x000000000000794d */ /* 0x000fea0003800000 */
.L_x_10959:
        /* <DEDUP_REMOVED lines=22> */
.L_x_10969:
[----:B------:R-:W-:Y:S01]  /*a7b0*/  STG.E.64 desc[UR36][R2.64], R38 ;  /* 0x0000002602007986 */ /* 0x000fe2000c101b24 */
[----:B------:R-:W-:Y:S05]  /*a7c0*/  EXIT ;  /* 0x000000000000794d */ /* 0x000fea0003800000 */
.L_x_10968:
[----:B------:R-:W-:Y:S01]  /*a7d0*/  STG.E desc[UR36][R2.64], R38 ;  /* 0x0000002602007986 */ /* 0x000fe2000c101924 */
[----:B------:R-:W-:Y:S05]  /*a7e0*/  EXIT ;  /* 0x000000000000794d */ /* 0x000fea0003800000 */
.L_x_10958:
        /* <DEDUP_REMOVED lines=11> */
.L_x_10971:
[----:B------:R-:W-:Y:S01]  /*a8a0*/  CS2R R6, SRZ ;  /* 0x0000000000067805 */ /* 0x000fe2000001ff00 */
[----:B------:R-:W0:Y:S04]  /*a8b0*/  I2F.F64.S64 R4, R38 ;  /* 0x0000002600047312 */ /* 0x000e280000301c00 */
[----:B0-----:R-:W-:Y:S01]  /*a8c0*/  STG.E.128 desc[UR36][R2.64], R4 ;  /* 0x0000000402007986 */ /* 0x001fe2000c101d24 */
[----:B------:R-:W-:Y:S05]  /*a8d0*/  EXIT ;  /* 0x000000000000794d */ /* 0x000fea0003800000 */
.L_x_10970:
[----:B------:R-:W-:-:S13]  /*a8e0*/  ISETP.NE.AND P0, PT, R0, 0xf, PT ;  /* 0x0000000f0000780c */ /* 0x000fda0003f05270 */
[----:B------:R-:W-:Y:S05]  /*a8f0*/  @!P0 BRA `(.L_x_10972) ;  /* 0x0000000000e88947 */ /* 0x000fea0003800000 */
[----:B------:R-:W-:-:S13]  /*a900*/  ISETP.NE.AND P0, PT, R0, 0x17, PT ;  /* 0x000000170000780c */ /* 0x000fda0003f05270 */
[----:B------:R-:W-:Y:S05]  /*a910*/  @!P0 BRA `(.L_x_10973) ;  /* 0x0000000000908947 */ /* 0x000fea0003800000 */
[----:B------:R-:W-:-:S13]  /*a920*/  ISETP.NE.AND P0, PT, R0, 0x18, PT ;  /* 0x000000180000780c */ /* 0x000fda0003f05270 */
[----:B------:R-:W-:Y:S05]  /*a930*/  @!P0 BRA `(.L_x_10974) ;  /* 0x0000000000448947 */ /* 0x000fea0003800000 */
.L_x_10951:
        /* <DEDUP_REMOVED lines=16> */
.L_x_10975:
[----:B------:R-:W-:Y:S05]  /*aa40*/  EXIT ;  /* 0x000000000000794d */ /* 0x000fea0003800000 */
.L_x_10974:
        /* <DEDUP_REMOVED lines=13> */
.L_x_10977:
[----:B------:R-:W-:Y:S05]  /*ab20*/  BSYNC.RECONVERGENT B0 ;  /* 0x0000000000007941 */ /* 0x000fea0003800200 */
.L_x_10976:
[----:B------:R-:W-:-:S05]  /*ab30*/  LOP3.LUT R5, R0, 0x80, R5, 0xf8, !PT ;  /* 0x0000008000057812 */ /* 0x000fca00078ef805 */
[----:B------:R-:W-:Y:S01]  /*ab40*/  STG.E.U8 desc[UR36][R2.64], R5 ;  /* 0x0000000502007986 */ /* 0x000fe2000c101124 */
[----:B------:R-:W-:Y:S05]  /*ab50*/  EXIT ;  /* 0x000000000000794d */ /* 0x000fea0003800000 */
.L_x_10973:
        /* <DEDUP_REMOVED lines=12> */
.L_x_10979:
[----:B------:R-:W-:Y:S01]  /*ac20*/  IMAD.MOV.U32 R0, RZ, RZ, 0x7f ;  /* 0x0000007fff007424 */ /* 0x000fe200078e00ff */
[----:B------:R-:W-:-:S04]  /*ac30*/  ISETP.GT.U32.AND P0, PT, R4, 0x7f800000, PT ;  /* 0x7f8000000400780c */ /* 0x000fc80003f04070 */
[----:B------:R-:W-:-:S09]  /*ac40*/  SEL R0, R0, 0x7c, P0 ;  /* 0x0000007c00007807 */ /* 0x000fd20000000000 */
.L_x_10980:
[----:B------:R-:W-:Y:S05]  /*ac50*/  BSYNC.RECONVERGENT B0 ;  /* 0x0000000000007941 */ /* 0x000fea0003800200 */
.L_x_10978:
[----:B------:R-:W-:-:S04]  /*ac60*/  SHF.R.U32.HI R5, RZ, 0x18, R5 ;  /* 0x00000018ff057819 */ /* 0x000fc80000011605 */
[----:B------:R-:W-:-:S05]  /*ac70*/  LOP3.LUT R5, R0, 0x80, R5, 0xf8, !PT ;  /* 0x0000008000057812 */ /* 0x000fca00078ef805 */
[----:B------:R-:W-:Y:S01]  /*ac80*/  STG.E.U8 desc[UR36][R2.64], R5 ;  /* 0x0000000502007986 */ /* 0x000fe2000c101124 */
[----:B------:R-:W-:Y:S05]  /*ac90*/  EXIT ;  /* 0x000000000000794d */ /* 0x000fea0003800000 */
.L_x_10972:
[----:B------:R-:W0:Y:S02]  /*aca0*/  I2F.S64 R0, R38 ;  /* 0x0000002600007312 */ /* 0x000e240000301400 */
[----:B0-----:R-:W-:-:S05]  /*acb0*/  F2FP.BF16.F32.PACK_AB R0, RZ, R0 ;  /* 0x00000000ff00723e */ /* 0x001fca00000010ff */
[----:B------:R-:W-:Y:S01]  /*acc0*/  STG.E.U16 desc[UR36][R2.64], R0 ;  /* 0x0000000002007986 */ /* 0x000fe2000c101524 */
[----:B------:R-:W-:Y:S05]  /*acd0*/  EXIT ;  /* 0x000000000000794d */ /* 0x000fea0003800000 */
.L_x_10981:
        /* <DEDUP_REMOVED lines=10> */
.L_x_17292:


//--------------------- .text._ZN2at6native18elementwise_kernelILi128ELi2EZNS0_22gpu_kernel_impl_nocastIZZNS0_73_GLOBAL__N__c8866d80_35_SparseBinaryOpIntersectionKernel_cu_7dd49032_323742_sparse_binary_op_intersection_kernel_implINS3_18CUDAKernelLauncherENS3_36CUDAValueSelectionIntersectionKernelINS3_9RhsProjOpEEElLl0EEEvRNS_6TensorERKS9_SC_RKSt6vectorIlSaIlEERKSt8optionalIS9_ESL_bbENKUlvE1_clEvEUllE_EEvRNS_18TensorIteratorBaseERKT_EUliE_EEviT1_ --------------------------
	.section	.text._ZN2at6native18elementwise_kernelILi128ELi2EZNS0_22gpu_kernel_impl_nocastIZZNS0_73_GLOBAL__N__c8866d80_35_SparseBinaryOpIntersectionKernel_cu_7dd49032_323742_sparse_binary_op_intersection_kernel_implINS3_18CUDAKernelLauncherENS3_36CUDAValueSelectionIntersectionKernelINS3_9RhsProjOpEEElLl0EEEvRNS_6TensorERKS9_SC_RKSt6vectorIlSaIlEERKSt8optionalIS9_ESL_bbENKUlvE1_clEvEUllE_EEvRNS_18TensorIteratorBaseERKT_EUliE_EEviT1_,"ax",@progbits
	.align	128
        .global         _ZN2at6native18elementwise_kernelILi128ELi2EZNS0_22gpu_kernel_impl_nocastIZZNS0_73_GLOBAL__N__c8866d80_35_SparseBinaryOpIntersectionKernel_cu_7dd49032_323742_sparse_binary_op_intersection_kernel_implINS3_18CUDAKernelLauncherENS3_36CUDAValueSelectionIntersectionKernelINS3_9RhsProjOpEEElLl0EEEvRNS_6TensorERKS9_SC_RKSt6vectorIlSaIlEERKSt8optionalIS9_ESL_bbENKUlvE1_clEvEUllE_EEvRNS_18TensorIteratorBaseERKT_EUliE_EEviT1_
        .type           _ZN2at6native18elementwise_kernelILi128ELi2EZNS0_22gpu_kernel_impl_nocastIZZNS0_73_GLOBAL__N__c8866d80_35_SparseBinaryOpIntersectionKernel_cu_7dd49032_323742_sparse_binary_op_intersection_kernel_implINS3_18CUDAKernelLauncherENS3_36CUDAValueSelectionIntersectionKernelINS3_9RhsProjOpEEElLl0EEEvRNS_6TensorERKS9_SC_RKSt6vectorIlSaIlEERKSt8optionalIS9_ESL_bbENKUlvE1_clEvEUllE_EEvRNS_18TensorIteratorBaseERKT_EUliE_EEviT1_,@function
        .size           _ZN2at6native18elementwise_kernelILi128ELi2EZNS0_22gpu_kernel_impl_nocastIZZNS0_73_GLOBAL__N__c8866d80_35_SparseBinaryOpIntersectionKernel_cu_7dd49032_323742_sparse_binary_op_intersection_kernel_implINS3_18CUDAKernelLauncherENS3_36CUDAValueSelectionIntersectionKernelINS3_9RhsProjOpEEElLl0EEEvRNS_6TensorERKS9_SC_RKSt6vectorIlSaIlEERKSt8optionalIS9_ESL_bbENKUlvE1_clEvEUllE_EEvRNS_18TensorIteratorBaseERKT_EUliE_EEviT1_,(.L_x_17293 - _ZN2at6native18elementwise_kernelILi128ELi2EZNS0_22gpu_kernel_impl_nocastIZZNS0_73_GLOBAL__N__c8866d80_35_SparseBinaryOpIntersectionKernel_cu_7dd49032_323742_sparse_binary_op_intersection_kernel_implINS3_18CUDAKernelLauncherENS3_36CUDAValueSelectionIntersectionKernelINS3_9RhsProjOpEEElLl0EEEvRNS_6TensorERKS9_SC_RKSt6vectorIlSaIlEERKSt8optionalIS9_ESL_bbENKUlvE1_clEvEUllE_EEvRNS_18TensorIteratorBaseERKT_EUliE_EEviT1_)
        .other          _ZN2at6native18elementwise_kernelILi128ELi2EZNS0_22gpu_kernel_impl_nocastIZZNS0_73_GLOBAL__N__c8866d80_35_SparseBinaryOpIntersectionKernel_cu_7dd49032_323742_sparse_binary_op_intersection_kernel_implINS3_18CUDAKernelLauncherENS3_36CUDAValueSelectionIntersectionKernelINS3_9RhsProjOpEEElLl0EEEvRNS_6TensorERKS9_SC_RKSt6vectorIlSaIlEERKSt8optionalIS9_ESL_bbENKUlvE1_clEvEUllE_EEvRNS_18TensorIteratorBaseERKT_EUliE_EEviT1_,@"STO_CUDA_ENTRY STV_DEFAULT"
_ZN2at6native18elementwise_kernelILi128ELi2EZNS0_22gpu_kernel_impl_nocastIZZNS0_73_GLOBAL__N__c8866d80_35_SparseBinaryOpIntersectionKernel_cu_7dd49032_323742_sparse_binary_op_intersection_kernel_implINS3_18CUDAKernelLauncherENS3_36CUDAValueSelectionIntersectionKernelINS3_9RhsProjOpEEElLl0EEEvRNS_6TensorERKS9_SC_RKSt6vectorIlSaIlEERKSt8optionalIS9_ESL_bbENKUlvE1_clEvEUllE_EEvRNS_18TensorIteratorBaseERKT_EUliE_EEviT1_:
.text._ZN2at6native18elementwise_kernelILi128ELi2EZNS0_22gpu_kernel_impl_nocastIZZNS0_73_GLOBAL__N__c8866d80_35_SparseBinaryOpIntersectionKernel_cu_7dd49032_323742_sparse_binary_op_intersection_kernel_implINS3_18CUDAKernelLauncherENS3_36CUDAValueSelectionIntersectionKernelINS3_9RhsProjOpEEElLl0EEEvRNS_6TensorERKS9_SC_RKSt6vectorIlSaIlEERKSt8optionalIS9_ESL_bbENKUlvE1_clEvEUllE_EEvRNS_18TensorIteratorBaseERKT_EUliE_EEviT1_:
        /* <DEDUP_REMOVED lines=19> */
.L_x_10983:
        /* <DEDUP_REMOVED lines=50> */
.L_x_10988:
        /* <DEDUP_REMOVED lines=75> */
.L_x_10987:
        /* <DEDUP_REMOVED lines=53> */
.L_x_10990:
        /* <DEDUP_REMOVED lines=37> */
.L_x_10991:
        /* <DEDUP_REMOVED lines=20> */
.L_x_10989:
[----:B------:R-:W0:Y:S01]  /*0fe0*/  LDC.64 R4, c[0x0][0x580] ;  /* 0x00016000ff047b82 */ /* 0x000e220000000a00 */
[----:B------:R-:W-:Y:S02]  /*0ff0*/  MOV R49, R53 ;  /* 0x0000003500317202 */ /* 0x000fe40000000f00 */
[----:B------:R-:W-:-:S03]  /*1000*/  IADD3 R3, PT, PT, R3, 0x80, RZ ;  /* 0x0000008003037810 */ /* 0x000fc60007ffe0ff */
[----:B0-----:R0:W-:Y:S04]  /*1010*/  STG.E.64 desc[UR10][R4.64], R48 ;  /* 0x0000003004007986 */ /* 0x0011e8000c101b0a */
.L_x_10986:
[----:B------:R-:W-:Y:S05]  /*1020*/  BSYNC.RECONVERGENT B0 ;  /* 0x0000000000007941 */ /* 0x000fea0003800200 */
.L_x_10985:
        /* <DEDUP_REMOVED lines=34> */
.L_x_10993:
        /* <DEDUP_REMOVED lines=72> */
.L_x_10992:
        /* <DEDUP_REMOVED lines=55> */
.L_x_10995:
        /* <DEDUP_REMOVED lines=37> */
.L_x_10996:
        /* <DEDUP_REMOVED lines=20> */
.L_x_10994:
[----:B------:R-:W0:Y:S01]  /*1dd0*/  LDC.64 R2, c[0x0][0x580] ;  /* 0x00016000ff027b82 */ /* 0x000e220000000a00 */
[----:B------:R-:W-:-:S05]  /*1de0*/  MOV R51, R49 ;  /* 0x0000003100337202 */ /* 0x000fca0000000f00 */
[----:B0-----:R-:W-:Y:S01]  /*1df0*/  STG.E.64 desc[UR10][R2.64], R50 ;  /* 0x0000003202007986 */ /* 0x001fe2000c101b0a */
[----:B------:R-:W-:Y:S05]  /*1e00*/  EXIT ;  /* 0x000000000000794d */ /* 0x000fea0003800000 */
.L_x_10984:
[----:B------:R-:W0:Y:S02]  /*1e10*/  LDCU UR4, c[0x0][0x380] ;  /* 0x00007000ff0477ac */ /* 0x000e240008000800 */
[----:B0-----:R-:W-:-:S13]  /*1e20*/  ISETP.GE.AND P0, PT, R3, UR4, PT ;  /* 0x0000000403007c0c */ /* 0x001fda000bf06270 */
[----:B------:R-:W-:Y:S05]  /*1e30*/  @P0 EXIT ;  /* 0x000000000000094d */ /* 0x000fea0003800000 */
[----:B------:R-:W0:Y:S02]  /*1e40*/  LDC.64 R2, c[0x0][0x580] ;  /* 0x00016000ff027b82 */ /* 0x000e240000000a00 */
[----:B0-----:R-:W-:Y:S01]  /*1e50*/  STG.E.64 desc[UR10][R2.64], RZ ;  /* 0x000000ff02007986 */ /* 0x001fe2000c101b0a */
[----:B------:R-:W-:Y:S05]  /*1e60*/  EXIT ;  /* 0x000000000000794d */ /* 0x000fea0003800000 */
.L_x_10982:
        /* <DEDUP_REMOVED lines=285> */
.L_x_11000:
[----:B------:R-:W0:Y:S01]  /*3040*/  LDCU.64 UR6, c[0x0][0x580] ;  /* 0x0000b000ff0677ac */ /* 0x000e220008000a00 */
[----:B------:R-:W-:Y:S02]  /*3050*/  IADD3 R3, PT, PT, R3, 0x80, RZ ;  /* 0x0000008003037810 */ /* 0x000fe40007ffe0ff */
[----:B0-----:R-:W-:-:S04]  /*3060*/  IADD3 R4, P0, PT, R4, UR6, RZ ;  /* 0x0000000604047c10 */ /* 0x001fc8000ff1e0ff */
[----:B------:R-:W-:-:S05]  /*3070*/  IADD3.X R5, PT, PT, RZ, UR7, RZ, P0, !PT ;  /* 0x00000007ff057c10 */ /* 0x000fca00087fe4ff */
[----:B------:R0:W-:Y:S04]  /*3080*/  STG.E.64 desc[UR10][R4.64], RZ ;  /* 0x000000ff04007986 */ /* 0x0001e8000c101b0a */
.L_x_10999:
[----:B------:R-:W-:Y:S05]  /*3090*/  BSYNC.RECONVERGENT B0 ;  /* 0x0000000000007941 */ /* 0x000fea0003800200 */
.L_x_10998:
        /* <DEDUP_REMOVED lines=276> */
.L_x_11001:
[----:B------:R-:W0:Y:S02]  /*41e0*/  LDCU.64 UR4, c[0x0][0x580] ;  /* 0x0000b000ff0477ac */ /* 0x000e240008000a00 */
[----:B0-----:R-:W-:-:S04]  /*41f0*/  IADD3 R2, P0, PT, R0, UR4, RZ ;  /* 0x0000000400027c10 */ /* 0x001fc8000ff1e0ff */
[----:B------:R-:W-:-:S05]  /*4200*/  IADD3.X R3, PT, PT, RZ, UR5, RZ, P0, !PT ;  /* 0x00000005ff037c10 */ /* 0x000fca00087fe4ff */
[----:B------:R-:W-:Y:S01]  /*4210*/  STG.E.64 desc[UR10][R2.64], RZ ;  /* 0x000000ff02007986 */ /* 0x000fe2000c101b0a */
[----:B------:R-:W-:Y:S05]  /*4220*/  EXIT ;  /* 0x000000000000794d */ /* 0x000fea0003800000 */
.L_x_10997:
        /* <DEDUP_REMOVED lines=316> */
.L_x_11005:
        /* <DEDUP_REMOVED lines=36> */
.L_x_11007:
        /* <DEDUP_REMOVED lines=72> */
.L_x_11006:
        /* <DEDUP_REMOVED lines=53> */
.L_x_11009:
        /* <DEDUP_REMOVED lines=37> */
.L_x_11010:
        /* <DEDUP_REMOVED lines=21> */
.L_x_11008:
[----:B------:R-:W0:Y:S01]  /*63a0*/  LDCU.64 UR4, c[0x0][0x580] ;  /* 0x0000b000ff0477ac */ /* 0x000e220008000a00 */
[----:B------:R-:W-:Y:S01]  /*63b0*/  MOV R53, R51 ;  /* 0x0000003300357202 */ /* 0x000fe20000000f00 */
[----:B------:R-:W-:Y:S01]  /*63c0*/  VIADD R3, R3, 0x80 ;  /* 0x0000008003037836 */ /* 0x000fe20000000000 */
[----:B0-----:R-:W-:-:S04]  /*63d0*/  IADD3 R4, P0, PT, R5, UR4, RZ ;  /* 0x0000000405047c10 */ /* 0x001fc8000ff1e0ff */
[----:B------:R-:W-:-:S05]  /*63e0*/  IADD3.X R5, PT, PT, RZ, UR5, RZ, P0, !PT ;  /* 0x00000005ff057c10 */ /* 0x000fca00087fe4ff */
[----:B------:R0:W-:Y:S04]  /*63f0*/  STG.E.64 desc[UR10][R4.64], R52 ;  /* 0x0000003404007986 */ /* 0x0001e8000c101b0a */
.L_x_11004:
[----:B------:R-:W-:Y:S05]  /*6400*/  BSYNC.RECONVERGENT B0 ;  /* 0x0000000000007941 */ /* 0x000fea0003800200 */
.L_x_11003:
        /* <DEDUP_REMOVED lines=300> */
.L_x_11011:
        /* <DEDUP_REMOVED lines=37> */
.L_x_11013:
        /* <DEDUP_REMOVED lines=72> */
.L_x_11012:
        /* <DEDUP_REMOVED lines=54> */
.L_x_11015:
        /* <DEDUP_REMOVED lines=37> */
.L_x_11016:
        /* <DEDUP_REMOVED lines=20> */
.L_x_11014:
[----:B------:R-:W-:-:S05]  /*8490*/  MOV R53, R5 ;  /* 0x0000000500357202 */ /* 0x000fca0000000f00 */
[----:B------:R-:W-:Y:S01]  /*84a0*/  STG.E.64 desc[UR10][R8.64], R52 ;  /* 0x0000003408007986 */ /* 0x000fe2000c101b0a */
[----:B------:R-:W-:Y:S05]  /*84b0*/  EXIT ;  /* 0x000000000000794d */ /* 0x000fea0003800000 */
.L_x_11002:
        /* <DEDUP_REMOVED lines=280> */
.L_x_11019:
[----:B------:R-:W0:Y:S01]  /*9640*/  LDCU.64 UR6, c[0x0][0x580] ;  /* 0x0000b000ff0677ac */ /* 0x000e220008000a00 */
[----:B------:R-:W-:Y:S02]  /*9650*/  IADD3 R3, PT, PT, R3, 0x80, RZ ;  /* 0x0000008003037810 */ /* 0x000fe40007ffe0ff */
[----:B0-----:R-:W-:-:S04]  /*9660*/  IADD3 R4, P0, PT, R4, UR6, RZ ;  /* 0x0000000604047c10 */ /* 0x001fc8000ff1e0ff */
[----:B------:R-:W-:-:S05]  /*9670*/  IADD3.X R5, PT, PT, RZ, UR7, RZ, P0, !PT ;  /* 0x00000007ff057c10 */ /* 0x000fca00087fe4ff */
[----:B------:R0:W-:Y:S04]  /*9680*/  STG.E.64 desc[UR10][R4.64], RZ ;  /* 0x000000ff04007986 */ /* 0x0001e8000c101b0a */
.L_x_11018:
[----:B------:R-:W-:Y:S05]  /*9690*/  BSYNC.RECONVERGENT B0 ;  /* 0x0000000000007941 */ /* 0x000fea0003800200 */
.L_x_11017:
        /* <DEDUP_REMOVED lines=276> */
.L_x_11020:
[----:B------:R-:W0:Y:S02]  /*a7e0*/  LDCU.64 UR4, c[0x0][0x580] ;  /* 0x0000b000ff0477ac */ /* 0x000e240008000a00 */
[----:B0-----:R-:W-:-:S04]  /*a7f0*/  IADD3 R2, P0, PT, R0, UR4, RZ ;  /* 0x0000000400027c10 */ /* 0x001fc8000ff1e0ff */
[----:B------:R-:W-:-:S05]  /*a800*/  IADD3.X R3, PT, PT, RZ, UR5, RZ, P0, !PT ;  /* 0x00000005ff037c10 */ /* 0x000fca00087fe4ff */
[----:B------:R-:W-:Y:S01]  /*a810*/  STG.E.64 desc[UR10][R2.64], RZ ;  /* 0x000000ff02007986 */ /* 0x000fe2000c101b0a */
[----:B------:R-:W-:Y:S05]  /*a820*/  EXIT ;  /* 0x000000000000794d */ /* 0x000fea0003800000 */
.L_x_11021:
        /* <DEDUP_REMOVED lines=13> */
.L_x_17293:


//--------------------- .text._ZN2at6native27unrolled_elementwise_kernelIZZNS0_73_GLOBAL__N__c8866d80_35_SparseBinaryOpIntersectionKernel_cu_7dd49032_323742_sparse_binary_op_intersection_kernel_implINS2_18CUDAKernelLauncherENS2_36CUDAValueSelectionIntersectionKernelINS2_9RhsProjOpEEElLl0EEEvRNS_6TensorERKS8_SB_RKSt6vectorIlSaIlEERKSt8optionalIS8_ESK_bbENKUlvE1_clEvEUllE_St5arrayIPcLm2EELi4E23TrivialOffsetCalculatorILi1EjESR_NS0_6memory15LoadWithoutCastENSS_16StoreWithoutCastEEEviT_T0_T2_T3_T4_T5_ --------------------------
	.section	.text._ZN2at6native27unrolled_elementwise_kernelIZZNS0_73_GLOBAL__N__c8866d80_35_SparseBinaryOpIntersectionKernel_cu_7dd49032_323742_sparse_binary_op_intersection_kernel_implINS2_18CUDAKernelLauncherENS2_36CUDAValueSelectionIntersectionKernelINS2_9RhsProjOpEEElLl0EEEvRNS_6TensorERKS8_SB_RKSt6vectorIlSaIlEERKSt8optionalIS8_ESK_bbENKUlvE1_clEvEUllE_St5arrayIPcLm2EELi4E23TrivialOffsetCalculatorILi1EjESR_NS0_6memory15LoadWithoutCastENSS_16StoreWithoutCastEEEviT_T0_T2_T3_T4_T5_,"ax",@progbits
	.align	128
        .global         _ZN2at6native27unrolled_elementwise_kernelIZZNS0_73_GLOBAL__N__c8866d80_35_SparseBinaryOpIntersectionKernel_cu_7dd49032_323742_sparse_binary_op_intersection_kernel_implINS2_18CUDAKernelLauncherENS2_36CUDAValueSelectionIntersectionKernelINS2_9RhsProjOpEEElLl0EEEvRNS_6TensorERKS8_SB_RKSt6vectorIlSaIlEERKSt8optionalIS8_ESK_bbENKUlvE1_clEvEUllE_St5arrayIPcLm2EELi4E23TrivialOffsetCalculatorILi1EjESR_NS0_6memory15LoadWithoutCastENSS_16StoreWithoutCastEEEviT_T0_T2_T3_T4_T5_
        .type           _ZN2at6native27unrolled_elementwise_kernelIZZNS0_73_GLOBAL__N__c8866d80_35_SparseBinaryOpIntersectionKernel_cu_7dd49032_323742_sparse_binary_op_intersection_kernel_implINS2_18CUDAKernelLauncherENS2_36CUDAValueSelectionIntersectionKernelINS2_9RhsProjOpEEElLl0EEEvRNS_6TensorERKS8_SB_RKSt6vectorIlSaIlEERKSt8optionalIS8_ESK_bbENKUlvE1_clEvEUllE_St5arrayIPcLm2EELi4E23TrivialOffsetCalculatorILi1EjESR_NS0_6memory15LoadWithoutCastENSS_16StoreWithoutCastEEEviT_T0_T2_T3_T4_T5_,@function
        .size           _ZN2at6native27unrolled_elementwise_kernelIZZNS0_73_GLOBAL__N__c8866d80_35_SparseBinaryOpIntersectionKernel_cu_7dd49032_323742_sparse_binary_op_intersection_kernel_implINS2_18CUDAKernelLauncherENS2_36CUDAValueSelectionIntersectionKernelINS2_9RhsProjOpEEElLl0EEEvRNS_6TensorERKS8_SB_RKSt6vectorIlSaIlEERKSt8optionalIS8_ESK_bbENKUlvE1_clEvEUllE_St5arrayIPcLm2EELi4E23TrivialOffsetCalculatorILi1EjESR_NS0_6memory15LoadWithoutCastENSS_16StoreWithoutCastEEEviT_T0_T2_T3_T4_T5_,(.L_x_17294 - _ZN2at6native27unrolled_elementwise_kernelIZZNS0_73_GLOBAL__N__c8866d80_35_SparseBinaryOpIntersectionKernel_cu_7dd49032_323742_sparse_binary_op_intersection_kernel_implINS2_18CUDAKernelLauncherENS2_36CUDAValueSelectionIntersectionKernelINS2_9RhsProjOpEEElLl0EEEvRNS_6TensorERKS8_SB_RKSt6vectorIlSaIlEERKSt8optionalIS8_ESK_bbENKUlvE1_clEvEUllE_St5arrayIPcLm2EELi4E23TrivialOffsetCalculatorILi1EjESR_NS0_6memory15LoadWithoutCastENSS_16StoreWithoutCastEEEviT_T0_T2_T3_T4_T5_)
        .other          _ZN2at6native27unrolled_elementwise_kernelIZZNS0_73_GLOBAL__N__c8866d80_35_SparseBinaryOpIntersectionKernel_cu_7dd49032_323742_sparse_binary_op_intersection_kernel_implINS2_18CUDAKernelLauncherENS2_36CUDAValueSelectionIntersectionKernelINS2_9RhsProjOpEEElLl0EEEvRNS_6TensorERKS8_SB_RKSt6vectorIlSaIlEERKSt8optionalIS8_ESK_bbENKUlvE1_clEvEUllE_St5arrayIPcLm2EELi4E23TrivialOffsetCalculatorILi1EjESR_NS0_6memory15LoadWithoutCastENSS_16StoreWithoutCastEEEviT_T0_T2_T3_T4_T5_,@"STO_CUDA_ENTRY STV_DEFAULT"
_ZN2at6native27unrolled_elementwise_kernelIZZNS0_73_GLOBAL__N__c8866d80_35_SparseBinaryOpIntersectionKernel_cu_7dd49032_323742_sparse_binary_op_intersection_kernel_implINS2_18CUDAKernelLauncherENS2_36CUDAValueSelectionIntersectionKernelINS2_9RhsProjOpEEElLl0EEEvRNS_6TensorERKS8_SB_RKSt6vectorIlSaIlEERKSt8optionalIS8_ESK_bbENKUlvE1_clEvEUllE_St5arrayIPcLm2EELi4E23TrivialOffsetCalculatorILi1EjESR_NS0_6memory15LoadWithoutCastENSS_16StoreWithoutCastEEEviT_T0_T2_T3_T4_T5_:
.text._ZN2at6native27unrolled_elementwise_kernelIZZNS0_73_GLOBAL__N__c8866d80_35_SparseBinaryOpIntersectionKernel_cu_7dd49032_323742_sparse_binary_op_intersection_kernel_implINS2_18CUDAKernelLauncherENS2_36CUDAValueSelectionIntersectionKernelINS2_9RhsProjOpEEElLl0EEEvRNS_6TensorERKS8_SB_RKSt6vectorIlSaIlEERKSt8optionalIS8_ESK_bbENKUlvE1_clEvEUllE_St5arrayIPcLm2EELi4E23TrivialOffsetCalculatorILi1EjESR_NS0_6memory15LoadWithoutCastENSS_16StoreWithoutCastEEEviT_T0_T2_T3_T4_T5_:
        /* <DEDUP_REMOVED lines=80> */
.L_x_11026:
        /* <DEDUP_REMOVED lines=89> */
.L_x_11025:
        /* <DEDUP_REMOVED lines=56> */
.L_x_11027:
        /* <DEDUP_REMOVED lines=42> */
.L_x_11028:
        /* <DEDUP_REMOVED lines=20> */
.L_x_11024:
[----:B0-----:R-:W-:Y:S05]  /*11f0*/  BSYNC.RECONVERGENT B0 ;  /* 0x0000000000007941 */ /* 0x001fea0003800200 */
.L_x_11023:
        /* <DEDUP_REMOVED lines=34> */
.L_x_11032:
        /* <DEDUP_REMOVED lines=90> */
.L_x_11031:
        /* <DEDUP_REMOVED lines=56> */
.L_x_11033:
        /* <DEDUP_REMOVED lines=42> */
.L_x_11034:
        /* <DEDUP_REMOVED lines=20> */
.L_x_11030:
[----:B0-----:R-:W-:Y:S05]  /*2120*/  BSYNC.RECONVERGENT B0 ;  /* 0x0000000000007941 */ /* 0x001fea0003800200 */
.L_x_11029:
        /* <DEDUP_REMOVED lines=33> */
.L_x_11038:
        /* <DEDUP_REMOVED lines=86> */
.L_x_11037:
        /* <DEDUP_REMOVED lines=57> */
.L_x_11039:
        /* <DEDUP_REMOVED lines=42> */
.L_x_11040:
        /* <DEDUP_REMOVED lines=20> */
.L_x_11036:
[----:B0-----:R-:W-:Y:S05]  /*3010*/  BSYNC.RECONVERGENT B0 ;  /* 0x0000000000007941 */ /* 0x001fea0003800200 */
.L_x_11035:
        /* <DEDUP_REMOVED lines=32> */
.L_x_11043:
        /* <DEDUP_REMOVED lines=89> */
.L_x_11042:
        /* <DEDUP_REMOVED lines=56> */
.L_x_11044:
        /* <DEDUP_REMOVED lines=42> */
.L_x_11045:
        /* <DEDUP_REMOVED lines=21> */
.L_x_11041:
[----:B0-----:R-:W-:Y:S05]  /*3f20*/  BSYNC.RECONVERGENT B0 ;  /* 0x0000000000007941 */ /* 0x001fea0003800200 */
.L_x_11022:
        /* <DEDUP_REMOVED lines=21> */
.L_x_11048:
[----:B------:R-:W-:Y:S05]  /*4080*/  BSYNC.RELIABLE B1 ;  /* 0x0000000000017941 */ /* 0x000fea0003800100 */
.L_x_11047:
[----:B------:R-:W-:Y:S02]  /*4090*/  ISETP.GE.AND P0, PT, R0, UR4, PT ;  /* 0x0000000400007c0c */ /* 0x000fe4000bf06270 */
[----:B0-----:R-:W-:-:S11]  /*40a0*/  MOV R7, UR15 ;  /* 0x0000000f00077c02 */ /* 0x001fd60008000f00 */
[----:B-----5:R-:W0:Y:S01]  /*40b0*/  @!P0 LDC.64 R2, c[0x0][0x3b8] ;  /* 0x0000ee00ff028b82 */ /* 0x020e220000000a00 */
[----:B------:R-:W-:Y:S01]  /*40c0*/  @!P0 LEA R7, R7, R0, 0x9 ;  /* 0x0000000007078211 */ /* 0x000fe200078e48ff */
[----:B------:R-:W-:-:S04]  /*40d0*/  @!P0 VIADD R0, R0, 0x80 ;  /* 0x0000008000008836 */ /* 0x000fc80000000000 */
[----:B0-----:R-:W-:-:S05]  /*40e0*/  @!P0 IMAD.WIDE.U32 R2, R7, 0x8, R2 ;  /* 0x0000000807028825 */ /* 0x001fca00078e0002 */
[----:B------:R1:W-:Y:S02]  /*40f0*/  @!P0 STG.E.64 desc[UR10][R2.64], R4 ;  /* 0x0000000402008986 */ /* 0x0003e4000c101b0a */
.L_x_11049:
[----:B------:R-:W-:Y:S05]  /*4100*/  BSYNC.RECONVERGENT B0 ;  /* 0x0000000000007941 */ /* 0x000fea0003800200 */
.L_x_11046:
        /* <DEDUP_REMOVED lines=9> */
.L_x_11050:
        /* <DEDUP_REMOVED lines=14> */
.L_x_17294:


//--------------------- .text._ZN2at6native29vectorized_elementwise_kernelILi2EZZNS0_73_GLOBAL__N__c8866d80_35_SparseBinaryOpIntersectionKernel_cu_7dd49032_323742_sparse_binary_op_intersection_kernel_implINS2_18CUDAKernelLauncherENS2_36CUDAValueSelectionIntersectionKernelINS2_9RhsProjOpEEElLl0EEEvRNS_6TensorERKS8_SB_RKSt6vectorIlSaIlEERKSt8optionalIS8_ESK_bbENKUlvE1_clEvEUllE_St5arrayIPcLm2EEEEviT0_T1_ --------------------------
	.section	.text._ZN2at6native29vectorized_elementwise_kernelILi2EZZNS0_73_GLOBAL__N__c8866d80_35_SparseBinaryOpIntersectionKernel_cu_7dd49032_323742_sparse_binary_op_intersection_kernel_implINS2_18CUDAKernelLauncherENS2_36CUDAValueSelectionIntersectionKernelINS2_9RhsProjOpEEElLl0EEEvRNS_6TensorERKS8_SB_RKSt6vectorIlSaIlEERKSt8optionalIS8_ESK_bbENKUlvE1_clEvEUllE_St5arrayIPcLm2EEEEviT0_T1_,"ax",@progbits
	.align	128
        .global         _ZN2at6native29vectorized_elementwise_kernelILi2EZZNS0_73_GLOBAL__N__c8866d80_35_SparseBinaryOpIntersectionKernel_cu_7dd49032_323742_sparse_binary_op_intersection_kernel_implINS2_18CUDAKernelLauncherENS2_36CUDAValueSelectionIntersectionKernelINS2_9RhsProjOpEEElLl0EEEvRNS_6TensorERKS8_SB_RKSt6vectorIlSaIlEERKSt8optionalIS8_ESK_bbENKUlvE1_clEvEUllE_St5arrayIPcLm2EEEEviT0_T1_
        .type           _ZN2at6native29vectorized_elementwise_kernelILi2EZZNS0_73_GLOBAL__N__c8866d80_35_SparseBinaryOpIntersectionKernel_cu_7dd49032_323742_sparse_binary_op_intersection_kernel_implINS2_18CUDAKernelLauncherENS2_36CUDAValueSelectionIntersectionKernelINS2_9RhsProjOpEEElLl0EEEvRNS_6TensorERKS8_SB_RKSt6vectorIlSaIlEERKSt8optionalIS8_ESK_bbENKUlvE1_clEvEUllE_St5arrayIPcLm2EEEEviT0_T1_,@function
        .size           _ZN2at6native29vectorized_elementwise_kernelILi2EZZNS0_73_GLOBAL__N__c8866d80_35_SparseBinaryOpIntersectionKernel_cu_7dd49032_323742_sparse_binary_op_intersection_kernel_implINS2_18CUDAKernelLauncherENS2_36CUDAValueSelectionIntersectionKernelINS2_9RhsProjOpEEElLl0EEEvRNS_6TensorERKS8_SB_RKSt6vectorIlSaIlEERKSt8optionalIS8_ESK_bbENKUlvE1_clEvEUllE_St5arrayIPcLm2EEEEviT0_T1_,(.L_x_17295 - _ZN2at6native29vectorized_elementwise_kernelILi2EZZNS0_73_GLOBAL__N__c8866d80_35_SparseBinaryOpIntersectionKernel_cu_7dd49032_323742_sparse_binary_op_intersection_kernel_implINS2_18CUDAKernelLauncherENS2_36CUDAValueSelectionIntersectionKernelINS2_9RhsProjOpEEElLl0EEEvRNS_6TensorERKS8_SB_RKSt6vectorIlSaIlEERKSt8optionalIS8_ESK_bbENKUlvE1_clEvEUllE_St5arrayIPcLm2EEEEviT0_T1_)
        .other          _ZN2at6native29vectorized_elementwise_kernelILi2EZZNS0_73_GLOBAL__N__c8866d80_35_SparseBinaryOpIntersectionKernel_cu_7dd49032_323742_sparse_binary_op_intersection_kernel_implINS2_18CUDAKernelLauncherENS2_36CUDAValueSelectionIntersectionKernelINS2_9RhsProjOpEEElLl0EEEvRNS_6TensorERKS8_SB_RKSt6vectorIlSaIlEERKSt8optionalIS8_ESK_bbENKUlvE1_clEvEUllE_St5arrayIPcLm2EEEEviT0_T1_,@"STO_CUDA_ENTRY STV_DEFAULT"
_ZN2at6native29vectorized_elementwise_kernelILi2EZZNS0_73_GLOBAL__N__c8866d80_35_SparseBinaryOpIntersectionKernel_cu_7dd49032_323742_sparse_binary_op_intersection_kernel_implINS2_18CUDAKernelLauncherENS2_36CUDAValueSelectionIntersectionKernelINS2_9RhsProjOpEEElLl0EEEvRNS_6TensorERKS8_SB_RKSt6vectorIlSaIlEERKSt8optionalIS8_ESK_bbENKUlvE1_clEvEUllE_St5arrayIPcLm2EEEEviT0_T1_:
.text._ZN2at6native29vectorized_elementwise_kernelILi2EZZNS0_73_GLOBAL__N__c8866d80_35_SparseBinaryOpIntersectionKernel_cu_7dd49032_323742_sparse_binary_op_intersection_kernel_implINS2_18CUDAKernelLauncherENS2_36CUDAValueSelectionIntersectionKernelINS2_9RhsProjOpEEElLl0EEEvRNS_6TensorERKS8_SB_RKSt6vectorIlSaIlEERKSt8optionalIS8_ESK_bbENKUlvE1_clEvEUllE_St5arrayIPcLm2EEEEviT0_T1_:
        /* <DEDUP_REMOVED lines=113> */
.L_x_11056:
        /* <DEDUP_REMOVED lines=76> */
.L_x_11055:
        /* <DEDUP_REMOVED lines=61> */
.L_x_11057:
        /* <DEDUP_REMOVED lines=44> */
.L_x_11058:
        /* <DEDUP_REMOVED lines=24> */
.L_x_11054:
[----:B------:R-:W-:Y:S05]  /*13e0*/  BSYNC.RECONVERGENT B0 ;  /* 0x0000000000007941 */ /* 0x000fea0003800200 */
.L_x_11053:
        /* <DEDUP_REMOVED lines=36> */
.L_x_11062:
        /* <DEDUP_REMOVED lines=78> */
.L_x_11061:
        /* <DEDUP_REMOVED lines=60> */
.L_x_11063:
        /* <DEDUP_REMOVED lines=43> */
.L_x_11064:
        /* <DEDUP_REMOVED lines=23> */
.L_x_11060:
[----:B------:R-:W-:Y:S05]  /*22f0*/  BSYNC.RECONVERGENT B0 ;  /* 0x0000000000007941 */ /* 0x000fea0003800200 */
.L_x_11059:
        /* <DEDUP_REMOVED lines=37> */
.L_x_11068:
        /* <DEDUP_REMOVED lines=79> */
.L_x_11067:
        /* <DEDUP_REMOVED lines=59> */
.L_x_11069:
        /* <DEDUP_REMOVED lines=42> */
.L_x_11070:
        /* <DEDUP_REMOVED lines=21> */
.L_x_11066:
[----:B------:R-:W-:Y:S05]  /*31e0*/  BSYNC.RECONVERGENT B0 ;  /* 0x0000000000007941 */ /* 0x000fea0003800200 */
.L_x_11065:
        /* <DEDUP_REMOVED lines=34> */
.L_x_11074:
        /* <DEDUP_REMOVED lines=78> */
.L_x_11073:
        /* <DEDUP_REMOVED lines=60> */
.L_x_11075:
        /* <DEDUP_REMOVED lines=43> */
.L_x_11076:
        /* <DEDUP_REMOVED lines=23> */
.L_x_11072:
[----:B------:R-:W-:Y:S05]  /*40d0*/  BSYNC.RECONVERGENT B0 ;  /* 0x0000000000007941 */ /* 0x000fea0003800200 */
.L_x_11071:
        /* <DEDUP_REMOVED lines=34> */
.L_x_11080:
        /* <DEDUP_REMOVED lines=77> */
.L_x_11079:
        /* <DEDUP_REMOVED lines=60> */
.L_x_11081:
        /* <DEDUP_REMOVED lines=43> */
.L_x_11082:
        /* <DEDUP_REMOVED lines=22> */
.L_x_11078:
[----:B---3--:R-:W-:Y:S05]  /*4fa0*/  BSYNC.RECONVERGENT B0 ;  /* 0x0000000000007941 */ /* 0x008fea0003800200 */
.L_x_11077:
        /* <DEDUP_REMOVED lines=34> */
.L_x_11086:
        /* <DEDUP_REMOVED lines=76> */
.L_x_11085:
        /* <DEDUP_REMOVED lines=60> */
.L_x_11087:
        /* <DEDUP_REMOVED lines=42> */
.L_x_11088:
        /* <DEDUP_REMOVED lines=22> */
.L_x_11084:
[----:B---3--:R-:W-:Y:S05]  /*5e50*/  BSYNC.RECONVERGENT B0 ;  /* 0x0000000000007941 */ /* 0x008fea0003800200 */
.L_x_11083:
        /* <DEDUP_REMOVED lines=37> */
.L_x_11092:
        /* <DEDUP_REMOVED lines=76> */
.L_x_11091:
        /* <DEDUP_REMOVED lines=58> */
.L_x_11093:
        /* <DEDUP_REMOVED lines=40> */
.L_x_11094:
        /* <DEDUP_REMOVED lines=22> */
.L_x_11090:
[----:B------:R-:W-:Y:S05]  /*6cf0*/  BSYNC.RECONVERGENT B0 ;  /* 0x0000000000007941 */ /* 0x000fea0003800200 */
.L_x_11089:
        /* <DEDUP_REMOVED lines=31> */
.L_x_11097:
        /* <DEDUP_REMOVED lines=76> */
.L_x_11096:
        /* <DEDUP_REMOVED lines=58> */
.L_x_11098:
        /* <DEDUP_REMOVED lines=39> */
.L_x_11099:
        /* <DEDUP_REMOVED lines=22> */
.L_x_11095:
[----:B------:R-:W-:Y:S05]  /*7b20*/  BSYNC.RECONVERGENT B0 ;  /* 0x0000000000007941 */ /* 0x000fea0003800200 */
.L_x_11052:
        /* <DEDUP_REMOVED lines=39> */
.L_x_11102:
[----:B------:R-:W-:-:S13]  /*7da0*/  ISETP.GE.U32.AND P0, PT, R44, R15, PT ;  /* 0x0000000f2c00720c */ /* 0x000fda0003f06070 */
[----:B------:R-:W-:Y:S05]  /*7db0*/  @P0 BRA `(.L_x_11104) ;  /* 0x0000000000300947 */ /* 0x000fea0003800000 */
[----:B0-----:R-:W0:Y:S01]  /*7dc0*/  LDC.64 R2, c[0x0][0x3b8] ;  /* 0x0000ee00ff027b82 */ /* 0x001e220000000a00 */
[----:B------:R-:W-:Y:S02]  /*7dd0*/  IADD3 R5, PT, PT, R45, R44, RZ ;  /* 0x0000002c2d057210 */ /* 0x000fe40007ffe0ff */
[----:B------:R-:W-:-:S03]  /*7de0*/  IADD3 R44, PT, PT, R44, 0x80, RZ ;  /* 0x000000802c2c7810 */ /* 0x000fc60007ffe0ff */
[----:B0-----:R-:W-:-:S05]  /*7df0*/  IMAD.WIDE.U32 R2, R5, 0x8, R2 ;  /* 0x0000000805027825 */ /* 0x001fca00078e0002 */
[----:B------:R0:W-:Y:S02]  /*7e00*/  STG.E.64 desc[UR12][R2.64], R48 ;  /* 0x0000003002007986 */ /* 0x0001e4000c101b0c */
.L_x_11103:
[----:B------:R-:W-:-:S13]  /*7e10*/  ISETP.GE.U32.AND P0, PT, R44, R15, PT ;  /* 0x0000000f2c00720c */ /* 0x000fda0003f06070 */
[----:B------:R-:W-:Y:S05]  /*7e20*/  @P0 BRA `(.L_x_11105) ;  /* 0x0000000000300947 */ /* 0x000fea0003800000 */
[----:B0-----:R-:W0:Y:S01]  /*7e30*/  LDC.64 R2, c[0x0][0x3b8] ;  /* 0x0000ee00ff027b82 */ /* 0x001e220000000a00 */
[----:B------:R-:W-:Y:S01]  /*7e40*/  IMAD.IADD R5, R45, 0x1, R44 ;  /* 0x000000012d057824 */ /* 0x000fe200078e022c */
[----:B------:R-:W-:-:S03]  /*7e50*/  IADD3 R44, PT, PT, R44, 0x80, RZ ;  /* 0x000000802c2c7810 */ /* 0x000fc60007ffe0ff */
[----:B0-----:R-:W-:-:S05]  /*7e60*/  IMAD.WIDE.U32 R2, R5, 0x8, R2 ;  /* 0x0000000805027825 */ /* 0x001fca00078e0002 */
[----:B------:R0:W-:Y:S02]  /*7e70*/  STG.E.64 desc[UR12][R2.64], R6 ;  /* 0x0000000602007986 */ /* 0x0001e4000c101b0c */
.L_x_11104:
[----:B------:R-:W-:-:S13]  /*7e80*/  ISETP.GE.U32.AND P0, PT, R44, R15, PT ;  /* 0x0000000f2c00720c */ /* 0x000fda0003f06070 */
[----:B------:R-:W-:Y:S05]  /*7e90*/  @P0 BRA `(.L_x_11106) ;  /* 0x0000000000340947 */ /* 0x000fea0003800000 */
[----:B0-----:R-:W0:Y:S01]  /*7ea0*/  LDC.64 R2, c[0x0][0x3b8] ;  /* 0x0000ee00ff027b82 */ /* 0x001e220000000a00 */
[----:B------:R-:W-:Y:S01]  /*7eb0*/  IADD3 R5, PT, PT, R45, R44, RZ ;  /* 0x0000002c2d057210 */ /* 0x000fe20007ffe0ff */
[----:B------:R-:W-:-:S04]  /*7ec0*/  VIADD R44, R44, 0x80 ;  /* 0x000000802c2c7836 */ /* 0x000fc80000000000 */
[----:B0-----:R-:W-:-:S05]  /*7ed0*/  IMAD.WIDE.U32 R2, R5, 0x8, R2 ;  /* 0x0000000805027825 */ /* 0x001fca00078e0002 */
[----:B------:R0:W-:Y:S02]  /*7ee0*/  STG.E.64 desc[UR12][R2.64], R8 ;  /* 0x0000000802007986 */ /* 0x0001e4000c101b0c */
.L_x_11105:
        /* <DEDUP_REMOVED lines=8> */
.L_x_11106:
[----:B------:R-:W-:Y:S05]  /*7f70*/  BSYNC.RELIABLE B1 ;  /* 0x0000000000017941 */ /* 0x000fea0003800100 */
.L_x_11101:
[----:B------:R-:W-:-:S13]  /*7f80*/  ISETP.GE.U32.AND P0, PT, R44, R15, PT ;  /* 0x0000000f2c00720c */ /* 0x000fda0003f06070 */
[----:B0-----:R-:W0:Y:S01]  /*7f90*/  @!P0 LDC.64 R2, c[0x0][0x3b8] ;  /* 0x0000ee00ff028b82 */ /* 0x001e220000000a00 */
[----:B------:R-:W-:Y:S01]  /*7fa0*/  @!P0 IMAD.IADD R5, R45, 0x1, R44 ;  /* 0x000000012d058824 */ /* 0x000fe200078e022c */
[----:B------:R-:W-:-:S03]  /*7fb0*/  @!P0 IADD3 R44, PT, PT, R44, 0x80, RZ ;  /* 0x000000802c2c8810 */ /* 0x000fc60007ffe0ff */
[----:B0-----:R-:W-:-:S05]  /*7fc0*/  @!P0 IMAD.WIDE.U32 R2, R5, 0x8, R2 ;  /* 0x0000000805028825 */ /* 0x001fca00078e0002 */
[----:B------:R0:W-:Y:S02]  /*7fd0*/  @!P0 STG.E.64 desc[UR12][R2.64], R12 ;  /* 0x0000000c02008986 */ /* 0x0001e4000c101b0c */
.L_x_11107:
[----:B------:R-:W-:Y:S05]  /*7fe0*/  BSYNC.RECONVERGENT B0 ;  /* 0x0000000000007941 */ /* 0x000fea0003800200 */
.L_x_11100:
        /* <DEDUP_REMOVED lines=8> */
.L_x_11051:
        /* <DEDUP_REMOVED lines=61> */
.L_x_11110:
        /* <DEDUP_REMOVED lines=76> */
.L_x_11109:
        /* <DEDUP_REMOVED lines=57> */
.L_x_11112:
        /* <DEDUP_REMOVED lines=39> */
.L_x_11113:
        /* <DEDUP_REMOVED lines=21> */
.L_x_11111:
        /* <DEDUP_REMOVED lines=25> */
.L_x_11115:
        /* <DEDUP_REMOVED lines=75> */
.L_x_11114:
        /* <DEDUP_REMOVED lines=53> */
.L_x_11117:
        /* <DEDUP_REMOVED lines=36> */
.L_x_11118:
        /* <DEDUP_REMOVED lines=19> */
.L_x_11116:
        /* <DEDUP_REMOVED lines=22> */
.L_x_11120:
        /* <DEDUP_REMOVED lines=75> */
.L_x_11119:
        /* <DEDUP_REMOVED lines=52> */
.L_x_11122:
        /* <DEDUP_REMOVED lines=35> */
.L_x_11123:
        /* <DEDUP_REMOVED lines=18> */
.L_x_11121:
        /* <DEDUP_REMOVED lines=24> */
.L_x_11125:
        /* <DEDUP_REMOVED lines=76> */
.L_x_11124:
        /* <DEDUP_REMOVED lines=55> */
.L_x_11127:
        /* <DEDUP_REMOVED lines=38> */
.L_x_11128:
        /* <DEDUP_REMOVED lines=21> */
.L_x_11126:
        /* <DEDUP_REMOVED lines=24> */
.L_x_11130:
        /* <DEDUP_REMOVED lines=76> */
.L_x_11129:
        /* <DEDUP_REMOVED lines=55> */
.L_x_11132:
        /* <DEDUP_REMOVED lines=38> */
.L_x_11133:
        /* <DEDUP_REMOVED lines=21> */
.L_x_11131:
        /* <DEDUP_REMOVED lines=24> */
.L_x_11135:
        /* <DEDUP_REMOVED lines=76> */
.L_x_11134:
        /* <DEDUP_REMOVED lines=54> */
.L_x_11137:
        /* <DEDUP_REMOVED lines=37> */
.L_x_11138:
        /* <DEDUP_REMOVED lines=20> */
.L_x_11136:
        /* <DEDUP_REMOVED lines=24> */
.L_x_11140:
        /* <DEDUP_REMOVED lines=76> */
.L_x_11139:
        /* <DEDUP_REMOVED lines=55> */
.L_x_11142:
        /* <DEDUP_REMOVED lines=38> */
.L_x_11143:
        /* <DEDUP_REMOVED lines=21> */
.L_x_11141:
        /* <DEDUP_REMOVED lines=22> */
.L_x_11145:
        /* <DEDUP_REMOVED lines=74> */
.L_x_11144:
        /* <DEDUP_REMOVED lines=52> */
.L_x_11146:
        /* <DEDUP_REMOVED lines=35> */
.L_x_11147:
        /* <DEDUP_REMOVED lines=18> */
.L_x_11108:
        /* <DEDUP_REMOVED lines=23> */
.L_x_11148:
        /* <DEDUP_REMOVED lines=12> */
.L_x_17295:


//--------------------- .text._ZN2at6native29vectorized_elementwise_kernelILi4EZZNS0_73_GLOBAL__N__c8866d80_35_SparseBinaryOpIntersectionKernel_cu_7dd49032_323742_sparse_binary_op_intersection_kernel_implINS2_18CUDAKernelLauncherENS2_36CUDAValueSelectionIntersectionKernelINS2_9RhsProjOpEEElLl0EEEvRNS_6TensorERKS8_SB_RKSt6vectorIlSaIlEERKSt8optionalIS8_ESK_bbENKUlvE1_clEvEUllE_St5arrayIPcLm2EEEEviT0_T1_ --------------------------
	.section	.text._ZN2at6native29vectorized_elementwise_kernelILi4EZZNS0_73_GLOBAL__N__c8866d80_35_SparseBinaryOpIntersectionKernel_cu_7dd49032_323742_sparse_binary_op_intersection_kernel_implINS2_18CUDAKernelLauncherENS2_36CUDAValueSelectionIntersectionKernelINS2_9RhsProjOpEEElLl0EEEvRNS_6TensorERKS8_SB_RKSt6vectorIlSaIlEERKSt8optionalIS8_ESK_bbENKUlvE1_clEvEUllE_St5arrayIPcLm2EEEEviT0_T1_,"ax",@progbits
	.align	128
        .global         _ZN2at6native29vectorized_elementwise_kernelILi4EZZNS0_73_GLOBAL__N__c8866d80_35_SparseBinaryOpIntersectionKernel_cu_7dd49032_323742_sparse_binary_op_intersection_kernel_implINS2_18CUDAKernelLauncherENS2_36CUDAValueSelectionIntersectionKernelINS2_9RhsProjOpEEElLl0EEEvRNS_6TensorERKS8_SB_RKSt6vectorIlSaIlEERKSt8optionalIS8_ESK_bbENKUlvE1_clEvEUllE_St5arrayIPcLm2EEEEviT0_T1_
        .type           _ZN2at6native29vectorized_elementwise_kernelILi4EZZNS0_73_GLOBAL__N__c8866d80_35_SparseBinaryOpIntersectionKernel_cu_7dd49032_323742_sparse_binary_op_intersection_kernel_implINS2_18CUDAKernelLauncherENS2_36CUDAValueSelectionIntersectionKernelINS2_9RhsProjOpEEElLl0EEEvRNS_6TensorERKS8_SB_RKSt6vectorIlSaIlEERKSt8optionalIS8_ESK_bbENKUlvE1_clEvEUllE_St5arrayIPcLm2EEEEviT0_T1_,@function
        .size           _ZN2at6native29vectorized_elementwise_kernelILi4EZZNS0_73_GLOBAL__N__c8866d80_35_SparseBinaryOpIntersectionKernel_cu_7dd49032_323742_sparse_binary_op_intersection_kernel_implINS2_18CUDAKernelLauncherENS2_36CUDAValueSelectionIntersectionKernelINS2_9RhsProjOpEEElLl0EEEvRNS_6TensorERKS8_SB_RKSt6vectorIlSaIlEERKSt8optionalIS8_ESK_bbENKUlvE1_clEvEUllE_St5arrayIPcLm2EEEEviT0_T1_,(.L_x_17296 - _ZN2at6native29vectorized_elementwise_kernelILi4EZZNS0_73_GLOBAL__N__c8866d80_35_SparseBinaryOpIntersectionKernel_cu_7dd49032_323742_sparse_binary_op_intersection_kernel_implINS2_18CUDAKernelLauncherENS2_36CUDAValueSelectionIntersectionKernelINS2_9RhsProjOpEEElLl0EEEvRNS_6TensorERKS8_SB_RKSt6vectorIlSaIlEERKSt8optionalIS8_ESK_bbENKUlvE1_clEvEUllE_St5arrayIPcLm2EEEEviT0_T1_)
        .other          _ZN2at6native29vectorized_elementwise_kernelILi4EZZNS0_73_GLOBAL__N__c8866d80_35_SparseBinaryOpIntersectionKernel_cu_7dd49032_323742_sparse_binary_op_intersection_kernel_implINS2_18CUDAKernelLauncherENS2_36CUDAValueSelectionIntersectionKernelINS2_9RhsProjOpEEElLl0EEEvRNS_6TensorERKS8_SB_RKSt6vectorIlSaIlEERKSt8optionalIS8_ESK_bbENKUlvE1_clEvEUllE_St5arrayIPcLm2EEEEviT0_T1_,@"STO_CUDA_ENTRY STV_DEFAULT"
_ZN2at6native29vectorized_elementwise_kernelILi4EZZNS0_73_GLOBAL__N__c8866d80_35_SparseBinaryOpIntersectionKernel_cu_7dd49032_323742_sparse_binary_op_intersection_kernel_implINS2_18CUDAKernelLauncherENS2_36CUDAValueSelectionIntersectionKernelINS2_9RhsProjOpEEElLl0EEEvRNS_6TensorERKS8_SB_RKSt6vectorIlSaIlEERKSt8optionalIS8_ESK_bbENKUlvE1_clEvEUllE_St5arrayIPcLm2EEEEviT0_T1_:
.text._ZN2at6native29vectorized_elementwise_kernelILi4EZZNS0_73_GLOBAL__N__c8866d80_35_SparseBinaryOpIntersectionKernel_cu_7dd49032_323742_sparse_binary_op_intersection_kernel_implINS2_18CUDAKernelLauncherENS2_36CUDAValueSelectionIntersectionKernelINS2_9RhsProjOpEEElLl0EEEvRNS_6TensorERKS8_SB_RKSt6vectorIlSaIlEERKSt8optionalIS8_ESK_bbENKUlvE1_clEvEUllE_St5arrayIPcLm2EEEEviT0_T1_:
        /* <DEDUP_REMOVED lines=113> */
.L_x_11154:
        /* <DEDUP_REMOVED lines=76> */
.L_x_11153:
        /* <DEDUP_REMOVED lines=61> */
.L_x_11155:
        /* <DEDUP_REMOVED lines=44> */
.L_x_11156:
        /* <DEDUP_REMOVED lines=24> */
.L_x_11152:
[----:B------:R-:W-:Y:S05]  /*13e0*/  BSYNC.RECONVERGENT B0 ;  /* 0x0000000000007941 */ /* 0x000fea0003800200 */
.L_x_11151:
        /* <DEDUP_REMOVED lines=36> */
.L_x_11160:
        /* <DEDUP_REMOVED lines=78> */
.L_x_11159:
        /* <DEDUP_REMOVED lines=60> */
.L_x_11161:
        /* <DEDUP_REMOVED lines=43> */
.L_x_11162:
        /* <DEDUP_REMOVED lines=23> */
.L_x_11158:
[----:B------:R-:W-:Y:S05]  /*22f0*/  BSYNC.RECONVERGENT B0 ;  /* 0x0000000000007941 */ /* 0x000fea0003800200 */
.L_x_11157:
        /* <DEDUP_REMOVED lines=37> */
.L_x_11166:
        /* <DEDUP_REMOVED lines=79> */
.L_x_11165:
        /* <DEDUP_REMOVED lines=59> */
.L_x_11167:
        /* <DEDUP_REMOVED lines=42> */
.L_x_11168:
        /* <DEDUP_REMOVED lines=21> */
.L_x_11164:
[----:B------:R-:W-:Y:S05]  /*31e0*/  BSYNC.RECONVERGENT B0 ;  /* 0x0000000000007941 */ /* 0x000fea0003800200 */
.L_x_11163:
        /* <DEDUP_REMOVED lines=34> */
.L_x_11172:
        /* <DEDUP_REMOVED lines=78> */
.L_x_11171:
        /* <DEDUP_REMOVED lines=60> */
.L_x_11173:
        /* <DEDUP_REMOVED lines=43> */
.L_x_11174:
        /* <DEDUP_REMOVED lines=23> */
.L_x_11170:
[----:B------:R-:W-:Y:S05]  /*40d0*/  BSYNC.RECONVERGENT B0 ;  /* 0x0000000000007941 */ /* 0x000fea0003800200 */
.L_x_11169:
        /* <DEDUP_REMOVED lines=34> */
.L_x_11178:
        /* <DEDUP_REMOVED lines=77> */
.L_x_11177:
        /* <DEDUP_REMOVED lines=60> */
.L_x_11179:
        /* <DEDUP_REMOVED lines=43> */
.L_x_11180:
        /* <DEDUP_REMOVED lines=22> */
.L_x_11176:
[----:B---3--:R-:W-:Y:S05]  /*4fa0*/  BSYNC.RECONVERGENT B0 ;  /* 0x0000000000007941 */ /* 0x008fea0003800200 */
.L_x_11175:
        /* <DEDUP_REMOVED lines=34> */
.L_x_11184:
        /* <DEDUP_REMOVED lines=76> */
.L_x_11183:
        /* <DEDUP_REMOVED lines=60> */
.L_x_11185:
        /* <DEDUP_REMOVED lines=42> */
.L_x_11186:
        /* <DEDUP_REMOVED lines=22> */
.L_x_11182:
[----:B---3--:R-:W-:Y:S05]  /*5e50*/  BSYNC.RECONVERGENT B0 ;  /* 0x0000000000007941 */ /* 0x008fea0003800200 */
.L_x_11181:
        /* <DEDUP_REMOVED lines=37> */
.L_x_11190:
        /* <DEDUP_REMOVED lines=76> */
.L_x_11189:
        /* <DEDUP_REMOVED lines=58> */
.L_x_11191:
        /* <DEDUP_REMOVED lines=40> */
.L_x_11192:
        /* <DEDUP_REMOVED lines=22> */
.L_x_11188:
[----:B------:R-:W-:Y:S05]  /*6cf0*/  BSYNC.RECONVERGENT B0 ;  /* 0x0000000000007941 */ /* 0x000fea0003800200 */
.L_x_11187:
        /* <DEDUP_REMOVED lines=31> */
.L_x_11195:
        /* <DEDUP_REMOVED lines=76> */
.L_x_11194:
        /* <DEDUP_REMOVED lines=58> */
.L_x_11196:
        /* <DEDUP_REMOVED lines=39> */
.L_x_11197:
        /* <DEDUP_REMOVED lines=22> */
.L_x_11193:
[----:B------:R-:W-:Y:S05]  /*7b20*/  BSYNC.RECONVERGENT B0 ;  /* 0x0000000000007941 */ /* 0x000fea0003800200 */
.L_x_11150:
        /* <DEDUP_REMOVED lines=39> */
.L_x_11200:
[----:B------:R-:W-:-:S13]  /*7da0*/  ISETP.GE.U32.AND P0, PT, R44, R15, PT ;  /* 0x0000000f2c00720c */ /* 0x000fda0003f06070 */
[----:B------:R-:W-:Y:S05]  /*7db0*/  @P0 BRA `(.L_x_11202) ;  /* 0x0000000000300947 */ /* 0x000fea0003800000 */
[----:B0-----:R-:W0:Y:S01]  /*7dc0*/  LDC.64 R2, c[0x0][0x3b8] ;  /* 0x0000ee00ff027b82 */ /* 0x001e220000000a00 */
[----:B------:R-:W-:Y:S02]  /*7dd0*/  IADD3 R5, PT, PT, R45, R44, RZ ;  /* 0x0000002c2d057210 */ /* 0x000fe40007ffe0ff */
[----:B------:R-:W-:-:S03]  /*7de0*/  IADD3 R44, PT, PT, R44, 0x80, RZ ;  /* 0x000000802c2c7810 */ /* 0x000fc60007ffe0ff */
[----:B0-----:R-:W-:-:S05]  /*7df0*/  IMAD.WIDE.U32 R2, R5, 0x8, R2 ;  /* 0x0000000805027825 */ /* 0x001fca00078e0002 */
[----:B------:R0:W-:Y:S02]  /*7e00*/  STG.E.64 desc[UR12][R2.64], R48 ;  /* 0x0000003002007986 */ /* 0x0001e4000c101b0c */
.L_x_11201:
[----:B------:R-:W-:-:S13]  /*7e10*/  ISETP.GE.U32.AND P0, PT, R44, R15, PT ;  /* 0x0000000f2c00720c */ /* 0x000fda0003f06070 */
[----:B------:R-:W-:Y:S05]  /*7e20*/  @P0 BRA `(.L_x_11203) ;  /* 0x0000000000300947 */ /* 0x000fea0003800000 */
[----:B0-----:R-:W0:Y:S01]  /*7e30*/  LDC.64 R2, c[0x0][0x3b8] ;  /* 0x0000ee00ff027b82 */ /* 0x001e220000000a00 */
[----:B------:R-:W-:Y:S01]  /*7e40*/  IMAD.IADD R5, R45, 0x1, R44 ;  /* 0x000000012d057824 */ /* 0x000fe200078e022c */
[----:B------:R-:W-:-:S03]  /*7e50*/  IADD3 R44, PT, PT, R44, 0x80, RZ ;  /* 0x000000802c2c7810 */ /* 0x000fc60007ffe0ff */
[----:B0-----:R-:W-:-:S05]  /*7e60*/  IMAD.WIDE.U32 R2, R5, 0x8, R2 ;  /* 0x0000000805027825 */ /* 0x001fca00078e0002 */
[----:B------:R0:W-:Y:S02]  /*7e70*/  STG.E.64 desc[UR12][R2.64], R6 ;  /* 0x0000000602007986 */ /* 0x0001e4000c101b0c */
.L_x_11202:
[----:B------:R-:W-:-:S13]  /*7e80*/  ISETP.GE.U32.AND P0, PT, R44, R15, PT ;  /* 0x0000000f2c00720c */ /* 0x000fda0003f06070 */
[----:B------:R-:W-:Y:S05]  /*7e90*/  @P0 BRA `(.L_x_11204) ;  /* 0x0000000000340947 */ /* 0x000fea0003800000 */
[----:B0-----:R-:W0:Y:S01]  /*7ea0*/  LDC.64 R2, c[0x0][0x3b8] ;  /* 0x0000ee00ff027b82 */ /* 0x001e220000000a00 */
[----:B------:R-:W-:Y:S01]  /*7eb0*/  IADD3 R5, PT, PT, R45, R44, RZ ;  /* 0x0000002c2d057210 */ /* 0x000fe20007ffe0ff */
[----:B------:R-:W-:-:S04]  /*7ec0*/  VIADD R44, R44, 0x80 ;  /* 0x000000802c2c7836 */ /* 0x000fc80000000000 */
[----:B0-----:R-:W-:-:S05]  /*7ed0*/  IMAD.WIDE.U32 R2, R5, 0x8, R2 ;  /* 0x0000000805027825 */ /* 0x001fca00078e0002 */
[----:B------:R0:W-:Y:S02]  /*7ee0*/  STG.E.64 desc[UR12][R2.64], R8 ;  /* 0x0000000802007986 */ /* 0x0001e4000c101b0c */
.L_x_11203:
        /* <DEDUP_REMOVED lines=8> */
.L_x_11204:
[----:B------:R-:W-:Y:S05]  /*7f70*/  BSYNC.RELIABLE B1 ;  /* 0x0000000000017941 */ /* 0x000fea0003800100 */
.L_x_11199:
[----:B------:R-:W-:-:S13]  /*7f80*/  ISETP.GE.U32.AND P0, PT, R44, R15, PT ;  /* 0x0000000f2c00720c */ /* 0x000fda0003f06070 */
[----:B0-----:R-:W0:Y:S01]  /*7f90*/  @!P0 LDC.64 R2, c[0x0][0x3b8] ;  /* 0x0000ee00ff028b82 */ /* 0x001e220000000a00 */
[----:B------:R-:W-:Y:S01]  /*7fa0*/  @!P0 IMAD.IADD R5, R45, 0x1, R44 ;  /* 0x000000012d058824 */ /* 0x000fe200078e022c */
[----:B------:R-:W-:-:S03]  /*7fb0*/  @!P0 IADD3 R44, PT, PT, R44, 0x80, RZ ;  /* 0x000000802c2c8810 */ /* 0x000fc60007ffe0ff */
[----:B0-----:R-:W-:-:S05]  /*7fc0*/  @!P0 IMAD.WIDE.U32 R2, R5, 0x8, R2 ;  /* 0x0000000805028825 */ /* 0x001fca00078e0002 */
[----:B------:R0:W-:Y:S02]  /*7fd0*/  @!P0 STG.E.64 desc[UR12][R2.64], R12 ;  /* 0x0000000c02008986 */ /* 0x0001e4000c101b0c */
.L_x_11205:
[----:B------:R-:W-:Y:S05]  /*7fe0*/  BSYNC.RECONVERGENT B0 ;  /* 0x0000000000007941 */ /* 0x000fea0003800200 */
.L_x_11198:
        /* <DEDUP_REMOVED lines=8> */
.L_x_11149:
        /* <DEDUP_REMOVED lines=62> */
.L_x_11208:
        /* <DEDUP_REMOVED lines=76> */
.L_x_11207:
        /* <DEDUP_REMOVED lines=55> */
.L_x_11210:
        /* <DEDUP_REMOVED lines=37> */
.L_x_11211:
        /* <DEDUP_REMOVED lines=20> */
.L_x_11209:
        /* <DEDUP_REMOVED lines=25> */
.L_x_11213:
        /* <DEDUP_REMOVED lines=75> */
.L_x_11212:
        /* <DEDUP_REMOVED lines=53> */
.L_x_11215:
        /* <DEDUP_REMOVED lines=36> */
.L_x_11216:
        /* <DEDUP_REMOVED lines=19> */
.L_x_11214:
        /* <DEDUP_REMOVED lines=24> */
.L_x_11218:
        /* <DEDUP_REMOVED lines=76> */
.L_x_11217:
        /* <DEDUP_REMOVED lines=55> */
.L_x_11220:
        /* <DEDUP_REMOVED lines=38> */
.L_x_11221:
        /* <DEDUP_REMOVED lines=21> */
.L_x_11219:
        /* <DEDUP_REMOVED lines=24> */
.L_x_11223:
        /* <DEDUP_REMOVED lines=75> */
.L_x_11222:
        /* <DEDUP_REMOVED lines=53> */
.L_x_11225:
        /* <DEDUP_REMOVED lines=36> */
.L_x_11226:
        /* <DEDUP_REMOVED lines=19> */
.L_x_11224:
        /* <DEDUP_REMOVED lines=24> */
.L_x_11228:
        /* <DEDUP_REMOVED lines=75> */
.L_x_11227:
        /* <DEDUP_REMOVED lines=53> */
.L_x_11230:
        /* <DEDUP_REMOVED lines=36> */
.L_x_11231:
        /* <DEDUP_REMOVED lines=19> */
.L_x_11229:
        /* <DEDUP_REMOVED lines=24> */
.L_x_11233:
        /* <DEDUP_REMOVED lines=76> */
.L_x_11232:
        /* <DEDUP_REMOVED lines=55> */
.L_x_11235:
        /* <DEDUP_REMOVED lines=38> */
.L_x_11236:
        /* <DEDUP_REMOVED lines=21> */
.L_x_11234:
        /* <DEDUP_REMOVED lines=24> */
.L_x_11238:
        /* <DEDUP_REMOVED lines=76> */
.L_x_11237:
        /* <DEDUP_REMOVED lines=55> */
.L_x_11240:
        /* <DEDUP_REMOVED lines=38> */
.L_x_11241:
        /* <DEDUP_REMOVED lines=21> */
.L_x_11239:
        /* <DEDUP_REMOVED lines=22> */
.L_x_11243:
        /* <DEDUP_REMOVED lines=77> */
.L_x_11242:
        /* <DEDUP_REMOVED lines=56> */
.L_x_11244:
        /* <DEDUP_REMOVED lines=38> */
.L_x_11245:
        /* <DEDUP_REMOVED lines=21> */
.L_x_11206:
        /* <DEDUP_REMOVED lines=22> */
.L_x_11246:
        /* <DEDUP_REMOVED lines=11> */
.L_x_17296:


//--------------------- .text._ZN2at6native29vectorized_elementwise_kernelILi8EZZNS0_73_GLOBAL__N__c8866d80_35_SparseBinaryOpIntersectionKernel_cu_7dd49032_323742_sparse_binary_op_intersection_kernel_implINS2_18CUDAKernelLauncherENS2_36CUDAValueSelectionIntersectionKernelINS2_9RhsProjOpEEElLl0EEEvRNS_6TensorERKS8_SB_RKSt6vectorIlSaIlEERKSt8optionalIS8_ESK_bbENKUlvE1_clEvEUllE_St5arrayIPcLm2EEEEviT0_T1_ --------------------------
	.section	.text._ZN2at6native29vectorized_elementwise_kernelILi8EZZNS0_73_GLOBAL__N__c8866d80_35_SparseBinaryOpIntersectionKernel_cu_7dd49032_323742_sparse_binary_op_intersection_kernel_implINS2_18CUDAKernelLauncherENS2_36CUDAValueSelectionIntersectionKernelINS2_9RhsProjOpEEElLl0EEEvRNS_6TensorERKS8_SB_RKSt6vectorIlSaIlEERKSt8optionalIS8_ESK_bbENKUlvE1_clEvEUllE_St5arrayIPcLm2EEEEviT0_T1_,"ax",@progbits
	.align	128
        .global         _ZN2at6native29vectorized_elementwise_kernelILi8EZZNS0_73_GLOBAL__N__c8866d80_35_SparseBinaryOpIntersectionKernel_cu_7dd49032_323742_sparse_binary_op_intersection_kernel_implINS2_18CUDAKernelLauncherENS2_36CUDAValueSelectionIntersectionKernelINS2_9RhsProjOpEEElLl0EEEvRNS_6TensorERKS8_SB_RKSt6vectorIlSaIlEERKSt8optionalIS8_ESK_bbENKUlvE1_clEvEUllE_St5arrayIPcLm2EEEEviT0_T1_
        .type           _ZN2at6native29vectorized_elementwise_kernelILi8EZZNS0_73_GLOBAL__N__c8866d80_35_SparseBinaryOpIntersectionKernel_cu_7dd49032_323742_sparse_binary_op_intersection_kernel_implINS2_18CUDAKernelLauncherENS2_36CUDAValueSelectionIntersectionKernelINS2_9RhsProjOpEEElLl0EEEvRNS_6TensorERKS8_SB_RKSt6vectorIlSaIlEERKSt8optionalIS8_ESK_bbENKUlvE1_clEvEUllE_St5arrayIPcLm2EEEEviT0_T1_,@function
        .size           _ZN2at6native29vectorized_elementwise_kernelILi8EZZNS0_73_GLOBAL__N__c8866d80_35_SparseBinaryOpIntersectionKernel_cu_7dd49032_323742_sparse_binary_op_intersection_kernel_implINS2_18CUDAKernelLauncherENS2_36CUDAValueSelectionIntersectionKernelINS2_9RhsProjOpEEElLl0EEEvRNS_6TensorERKS8_SB_RKSt6vectorIlSaIlEERKSt8optionalIS8_ESK_bbENKUlvE1_clEvEUllE_St5arrayIPcLm2EEEEviT0_T1_,(.L_x_17297 - _ZN2at6native29vectorized_elementwise_kernelILi8EZZNS0_73_GLOBAL__N__c8866d80_35_SparseBinaryOpIntersectionKernel_cu_7dd49032_323742_sparse_binary_op_intersection_kernel_implINS2_18CUDAKernelLauncherENS2_36CUDAValueSelectionIntersectionKernelINS2_9RhsProjOpEEElLl0EEEvRNS_6TensorERKS8_SB_RKSt6vectorIlSaIlEERKSt8optionalIS8_ESK_bbENKUlvE1_clEvEUllE_St5arrayIPcLm2EEEEviT0_T1_)
        .other          _ZN2at6native29vectorized_elementwise_kernelILi8EZZNS0_73_GLOBAL__N__c8866d80_35_SparseBinaryOpIntersectionKernel_cu_7dd49032_323742_sparse_binary_op_intersection_kernel_implINS2_18CUDAKernelLauncherENS2_36CUDAValueSelectionIntersectionKernelINS2_9RhsProjOpEEElLl0EEEvRNS_6TensorERKS8_SB_RKSt6vectorIlSaIlEERKSt8optionalIS8_ESK_bbENKUlvE1_clEvEUllE_St5arrayIPcLm2EEEEviT0_T1_,@"STO_CUDA_ENTRY STV_DEFAULT"
_ZN2at6native29vectorized_elementwise_kernelILi8EZZNS0_73_GLOBAL__N__c8866d80_35_SparseBinaryOpIntersectionKernel_cu_7dd49032_323742_sparse_binary_op_intersection_kernel_implINS2_18CUDAKernelLauncherENS2_36CUDAValueSelectionIntersectionKernelINS2_9RhsProjOpEEElLl0EEEvRNS_6TensorERKS8_SB_RKSt6vectorIlSaIlEERKSt8optionalIS8_ESK_bbENKUlvE1_clEvEUllE_St5arrayIPcLm2EEEEviT0_T1_:
.text._ZN2at6native29vectorized_elementwise_kernelILi8EZZNS0_73_GLOBAL__N__c8866d80_35_SparseBinaryOpIntersectionKernel_cu_7dd49032_323742_sparse_binary_op_intersection_kernel_implINS2_18CUDAKernelLauncherENS2_36CUDAValueSelectionIntersectionKernelINS2_9RhsProjOpEEElLl0EEEvRNS_6TensorERKS8_SB_RKSt6vectorIlSaIlEERKSt8optionalIS8_ESK_bbENKUlvE1_clEvEUllE_St5arrayIPcLm2EEEEviT0_T1_:
[----:B------:R-:W-:Y:S01]  /*0000*/  LDC R1, c[0x0][0x37c] ;  /* 0x0000df00ff017b82 */ /* 0x000fe20000000800 */
[----:B------:R-:W-:Y:S05]  /*0010*/  EXIT ;  /* 0x000000000000794d */ /* 0x000fea0003800000 */
.L_x_11247:
        /* <DEDUP_REMOVED lines=14> */
.L_x_17297:


//--------------------- .text._ZN2at6native18elementwise_kernelILi128ELi4EZNS0_15gpu_kernel_implIZZNS0_73_GLOBAL__N__c8866d80_35_SparseBinaryOpIntersectionKernel_cu_7dd49032_323742_sparse_binary_op_intersection_kernel_implINS3_18CUDAKernelLauncherENS3_36CUDAValueSelectionIntersectionKernelINS3_9RhsProjOpEEElLl8EEEvRNS_6TensorERKS9_SC_RKSt6vectorIlSaIlEERKSt8optionalIS9_ESL_bbENKUlvE3_clEvEUllE_EEvRNS_18TensorIteratorBaseERKT_EUliE_EEviT1_ --------------------------
	.section	.text._ZN2at6native18elementwise_kernelILi128ELi4EZNS0_15gpu_kernel_implIZZNS0_73_GLOBAL__N__c8866d80_35_SparseBinaryOpIntersectionKernel_cu_7dd49032_323742_sparse_binary_op_intersection_kernel_implINS3_18CUDAKernelLauncherENS3_36CUDAValueSelectionIntersectionKernelINS3_9RhsProjOpEEElLl8EEEvRNS_6TensorERKS9_SC_RKSt6vectorIlSaIlEERKSt8optionalIS9_ESL_bbENKUlvE3_clEvEUllE_EEvRNS_18TensorIteratorBaseERKT_EUliE_EEviT1_,"ax",@progbits
	.align	128
        .global         _ZN2at6native18elementwise_kernelILi128ELi4EZNS0_15gpu_kernel_implIZZNS0_73_GLOBAL__N__c8866d80_35_SparseBinaryOpIntersectionKernel_cu_7dd49032_323742_sparse_binary_op_intersection_kernel_implINS3_18CUDAKernelLauncherENS3_36CUDAValueSelectionIntersectionKernelINS3_9RhsProjOpEEElLl8EEEvRNS_6TensorERKS9_SC_RKSt6vectorIlSaIlEERKSt8optionalIS9_ESL_bbENKUlvE3_clEvEUllE_EEvRNS_18TensorIteratorBaseERKT_EUliE_EEviT1_
        .type           _ZN2at6native18elementwise_kernelILi128ELi4EZNS0_15gpu_kernel_implIZZNS0_73_GLOBAL__N__c8866d80_35_SparseBinaryOpIntersectionKernel_cu_7dd49032_323742_sparse_binary_op_intersection_kernel_implINS3_18CUDAKernelLauncherENS3_36CUDAValueSelectionIntersectionKernelINS3_9RhsProjOpEEElLl8EEEvRNS_6TensorERKS9_SC_RKSt6vectorIlSaIlEERKSt8optionalIS9_ESL_bbENKUlvE3_clEvEUllE_EEvRNS_18TensorIteratorBaseERKT_EUliE_EEviT1_,@function
        .size           _ZN2at6native18elementwise_kernelILi128ELi4EZNS0_15gpu_kernel_implIZZNS0_73_GLOBAL__N__c8866d80_35_SparseBinaryOpIntersectionKernel_cu_7dd49032_323742_sparse_binary_op_intersection_kernel_implINS3_18CUDAKernelLauncherENS3_36CUDAValueSelectionIntersectionKernelINS3_9RhsProjOpEEElLl8EEEvRNS_6TensorERKS9_SC_RKSt6vectorIlSaIlEERKSt8optionalIS9_ESL_bbENKUlvE3_clEvEUllE_EEvRNS_18TensorIteratorBaseERKT_EUliE_EEviT1_,(.L_x_17298 - _ZN2at6native18elementwise_kernelILi128ELi4EZNS0_15gpu_kernel_implIZZNS0_73_GLOBAL__N__c8866d80_35_SparseBinaryOpIntersectionKernel_cu_7dd49032_323742_sparse_binary_op_intersection_kernel_implINS3_18CUDAKernelLauncherENS3_36CUDAValueSelectionIntersectionKernelINS3_9RhsProjOpEEElLl8EEEvRNS_6TensorERKS9_SC_RKSt6vectorIlSaIlEERKSt8optionalIS9_ESL_bbENKUlvE3_clEvEUllE_EEvRNS_18TensorIteratorBaseERKT_EUliE_EEviT1_)
        .other          _ZN2at6native18elementwise_kernelILi128ELi4EZNS0_15gpu_kernel_implIZZNS0_73_GLOBAL__N__c8866d80_35_SparseBinaryOpIntersectionKernel_cu_7dd49032_323742_sparse_binary_op_intersection_kernel_implINS3_18CUDAKernelLauncherENS3_36CUDAValueSelectionIntersectionKernelINS3_9RhsProjOpEEElLl8EEEvRNS_6TensorERKS9_SC_RKSt6vectorIlSaIlEERKSt8optionalIS9_ESL_bbENKUlvE3_clEvEUllE_EEvRNS_18TensorIteratorBaseERKT_EUliE_EEviT1_,@"STO_CUDA_ENTRY STV_DEFAULT"
_ZN2at6native18elementwise_kernelILi128ELi4EZNS0_15gpu_kernel_implIZZNS0_73_GLOBAL__N__c8866d80_35_SparseBinaryOpIntersectionKernel_cu_7dd49032_323742_sparse_binary_op_intersection_kernel_implINS3_18CUDAKernelLauncherENS3_36CUDAValueSelectionIntersectionKernelINS3_9RhsProjOpEEElLl8EEEvRNS_6TensorERKS9_SC_RKSt6vectorIlSaIlEERKSt8optionalIS9_ESL_bbENKUlvE3_clEvEUllE_EEvRNS_18TensorIteratorBaseERKT_EUliE_EEviT1_:
.text._ZN2at6native18elementwise_kernelILi128ELi4EZNS0_15gpu_kernel_implIZZNS0_73_GLOBAL__N__c8866d80_35_SparseBinaryOpIntersectionKernel_cu_7dd49032_323742_sparse_binary_op_intersection_kernel_implINS3_18CUDAKernelLauncherENS3_36CUDAValueSelectionIntersectionKernelINS3_9RhsProjOpEEElLl8EEEvRNS_6TensorERKS9_SC_RKSt6vectorIlSaIlEERKSt8optionalIS9_ESL_bbENKUlvE3_clEvEUllE_EEvRNS_18TensorIteratorBaseERKT_EUliE_EEviT1_:
        /* <DEDUP_REMOVED lines=335> */
.L_x_11250:
        /* <DEDUP_REMOVED lines=17> */
.L_x_11254:
[----:B------:R1:W5:Y:S01]  /*1600*/  LDG.E.U8 R6, desc[UR36][R4.64] ;  /* 0x0000002404067981 */ /* 0x000362000c1e1100 */
[----:B------:R-:W-:Y:S01]  /*1610*/  IMAD.MOV.U32 R7, RZ, RZ, RZ ;  /* 0x000000ffff077224 */ /* 0x000fe200078e00ff */
[----:B------:R-:W-:Y:S06]  /*1620*/  BRA `(.L_x_11256) ;  /* 0x0000000c00447947 */ /* 0x000fec0003800000 */
.L_x_11253:
        /* <DEDUP_REMOVED lines=8> */
.L_x_11258:
[----:B------:R-:W2:Y:S02]  /*16b0*/  LDG.E R6, desc[UR36][R4.64] ;  /* 0x0000002404067981 */ /* 0x000ea4000c1e1900 */
[----:B--2---:R-:W-:Y:S01]  /*16c0*/  SHF.R.S32.HI R7, RZ, 0x1f, R6 ;  /* 0x0000001fff077819 */ /* 0x004fe20000011406 */
[----:B------:R-:W-:Y:S06]  /*16d0*/  BRA `(.L_x_11256) ;  /* 0x0000000c00187947 */ /* 0x000fec0003800000 */
.L_x_11257:
[----:B------:R-:W2:Y:S02]  /*16e0*/  LDG.E.S16 R6, desc[UR36][R4.64] ;  /* 0x0000002404067981 */ /* 0x000ea4000c1e1700 */
[----:B--2---:R-:W-:Y:S01]  /*16f0*/  SHF.R.S32.HI R7, RZ, 0x1f, R6 ;  /* 0x0000001fff077819 */ /* 0x004fe20000011406 */
[----:B------:R-:W-:Y:S06]  /*1700*/  BRA `(.L_x_11256) ;  /* 0x0000000c000c7947 */ /* 0x000fec0003800000 */
.L_x_11252:
        /* <DEDUP_REMOVED lines=9> */
.L_x_11260:
[----:B------:R-:W2:Y:S02]  /*17a0*/  LDG.E.U16 R4, desc[UR36][R4.64] ;  /* 0x0000002404047981 */ /* 0x000ea4000c1e1500 */
[----:B--2---:R-:W-:-:S06]  /*17b0*/  HADD2.F32 R6, -RZ, R4.H0_H0 ;  /* 0x20000004ff067230 */ /* 0x004fcc0000004100 */
[----:B------:R-:W4:Y:S02]  /*17c0*/  F2I.S64.TRUNC R6, R6 ;  /* 0x0000000600067311 */ /* 0x000f24000020d900 */
[----:B----4-:R-:W-:Y:S05]  /*17d0*/  BRA `(.L_x_11256) ;  /* 0x0000000800d87947 */ /* 0x010fea0003800000 */
.L_x_11259:
        /* <DEDUP_REMOVED lines=9> */
.L_x_11262:
[----:B------:R-:W2:Y:S02]  /*1870*/  LDG.E.U16 R4, desc[UR36][R4.64] ;  /* 0x0000002404047981 */ /* 0x000ea4000c1e1500 */
[----:B--2---:R-:W-:-:S06]  /*1880*/  HADD2.F32 R6, -RZ, R4.H0_H0 ;  /* 0x20000004ff067230 */ /* 0x004fcc0000004100 */
[----:B------:R-:W4:Y:S02]  /*1890*/  F2I.S64.TRUNC R6, R6 ;  /* 0x0000000600067311 */ /* 0x000f24000020d900 */
[----:B----4-:R-:W-:Y:S05]  /*18a0*/  BRA `(.L_x_11256) ;  /* 0x0000000800a47947 */ /* 0x010fea0003800000 */
.L_x_11261:
[----:B------:R-:W2:Y:S02]  /*18b0*/  LDG.E.64 R4, desc[UR36][R4.64] ;  /* 0x0000002404047981 */ /* 0x000ea4000c1e1b00 */
[----:B--2---:R4:W1:Y:S02]  /*18c0*/  F2I.S64.F64.TRUNC R6, R4 ;  /* 0x0000000400067311 */ /* 0x004864000030d900 */
[----:B-1--4-:R-:W-:Y:S05]  /*18d0*/  BRA `(.L_x_11256) ;  /* 0x0000000800987947 */ /* 0x012fea0003800000 */
.L_x_11251:
        /* <DEDUP_REMOVED lines=13> */
.L_x_11265:
[----:B------:R-:W2:Y:S02]  /*19b0*/  LDG.E.64 R4, desc[UR36][R4.64] ;  /* 0x0000002404047981 */ /* 0x000ea4000c1e1b00 */
[----:B--2---:R4:W1:Y:S02]  /*19c0*/  F2I.S64.F64.TRUNC R6, R4 ;  /* 0x0000000400067311 */ /* 0x004864000030d900 */
[----:B-1--4-:R-:W-:Y:S05]  /*19d0*/  BRA `(.L_x_11256) ;  /* 0x0000000800587947 */ /* 0x012fea0003800000 */
.L_x_11264:
        /* <DEDUP_REMOVED lines=26> */
.L_x_11267:
        /* <DEDUP_REMOVED lines=14> */
.L_x_11266:
[----:B------:R-:W2:Y:S02]  /*1c60*/  LDG.E.U16 R6, desc[UR36][R4.64] ;  /* 0x0000002404067981 */ /* 0x000ea4000c1e1500 */
[----:B--2---:R-:W-:-:S06]  /*1c70*/  IMAD.U32 R6, R6, 0x10000, RZ ;  /* 0x0001000006067824 */ /* 0x004fcc00078e00ff */
[----:B------:R-:W4:Y:S02]  /*1c80*/  F2I.S64.TRUNC R6, R6 ;  /* 0x0000000600067311 */ /* 0x000f24000020d900 */
[----:B----4-:R-:W-:Y:S05]  /*1c90*/  BRA `(.L_x_11256) ;  /* 0x0000000400a87947 */ /* 0x010fea0003800000 */
.L_x_11263:
        /* <DEDUP_REMOVED lines=11> */
.L_x_11270:
        /* <DEDUP_REMOVED lines=21> */
.L_x_11274:
[----:B------:R-:W-:Y:S05]  /*1ea0*/  BSYNC.RECONVERGENT B1 ;  /* 0x0000000000017941 */ /* 0x000fea0003800200 */
.L_x_11273:
[----:B------:R-:W-:Y:S01]  /*1eb0*/  IMAD.SHL.U32 R0, R0, 0x100000, RZ ;  /* 0x0010000000007824 */ /* 0x000fe200078e00ff */
[----:B------:R-:W-:-:S04]  /*1ec0*/  LEA R3, R3, 0x3b800000, 0x17 ;  /* 0x3b80000003037811 */ /* 0x000fc800078eb8ff */
[----:B------:R-:W-:-:S07]  /*1ed0*/  LOP3.LUT R6, R3, R0, R7, 0xfe, !PT ;  /* 0x0000000003067212 */ /* 0x000fce00078efe07 */
.L_x_11272:
[----:B------:R-:W-:Y:S05]  /*1ee0*/  BSYNC.RECONVERGENT B0 ;  /* 0x0000000000007941 */ /* 0x000fea0003800200 */
.L_x_11271:
[----:B------:R-:W2:Y:S02]  /*1ef0*/  F2I.S64.TRUNC R6, R6 ;  /* 0x0000000600067311 */ /* 0x000ea4000020d900 */
[----:B--2---:R-:W-:Y:S05]  /*1f00*/  BRA `(.L_x_11256) ;  /* 0x00000004000c7947 */ /* 0x004fea0003800000 */
.L_x_11269:
        /* <DEDUP_REMOVED lines=21> */
.L_x_11278:
[----:B------:R-:W-:Y:S05]  /*2060*/  BSYNC.RECONVERGENT B1 ;  /* 0x0000000000017941 */ /* 0x000fea0003800200 */
.L_x_11277:
[----:B------:R-:W-:Y:S01]  /*2070*/  IMAD.SHL.U32 R0, R0, 0x200000, RZ ;  /* 0x0020000000007824 */ /* 0x000fe200078e00ff */
[----:B------:R-:W-:-:S04]  /*2080*/  LEA R3, R3, 0x37800000, 0x17 ;  /* 0x3780000003037811 */ /* 0x000fc800078eb8ff */
[----:B------:R-:W-:-:S07]  /*2090*/  LOP3.LUT R6, R3, R0, R7, 0xfe, !PT ;  /* 0x0000000003067212 */ /* 0x000fce00078efe07 */
.L_x_11276:
[----:B------:R-:W-:Y:S05]  /*20a0*/  BSYNC.RECONVERGENT B0 ;  /* 0x0000000000007941 */ /* 0x000fea0003800200 */
.L_x_11275:
[----:B------:R-:W2:Y:S02]  /*20b0*/  F2I.S64.TRUNC R6, R6 ;  /* 0x0000000600067311 */ /* 0x000ea4000020d900 */
[----:B--2---:R-:W-:Y:S05]  /*20c0*/  BRA `(.L_x_11256) ;  /* 0x00000000009c7947 */ /* 0x004fea0003800000 */
.L_x_11268:
[----:B------:R-:W-:-:S09]  /*20d0*/  UISETP.NE.AND UP0, UPT, UR4, 0x1c, UPT ;  /* 0x0000001c0400788c */ /* 0x000fd2000bf05270 */
[----:B------:R-:W-:Y:S05]  /*20e0*/  BRA.U !UP0, `(.L_x_11279) ;  /* 0x00000001088c7547 */ /* 0x000fea000b800000 */
[----:B------:R-:W-:-:S09]  /*20f0*/  UISETP.NE.AND UP0, UPT, UR4, 0x1d, UPT ;  /* 0x0000001d0400788c */ /* 0x000fd2000bf05270 */
[----:B------:R-:W-:Y:S05]  /*2100*/  BRA.U !UP0, `(.L_x_11280) ;  /* 0x00000001087c7547 */ /* 0x000fea000b800000 */
[----:B------:R-:W-:-:S09]  /*2110*/  UISETP.NE.AND UP0, UPT, UR4, 0x2c, UPT ;  /* 0x0000002c0400788c */ /* 0x000fd2000bf05270 */
[----:B------:R-:W-:Y:S05]  /*2120*/  BRA.U !UP0, `(.L_x_11281) ;  /* 0x0000000108487547 */ /* 0x000fea000b800000 */
.L_x_11255:
        /* <DEDUP_REMOVED lines=16> */
.L_x_11282:
[----:B------:R-:W-:Y:S01]  /*2230*/  CS2R R6, SRZ ;  /* 0x0000000000067805 */ /* 0x000fe2000001ff00 */
[----:B------:R-:W-:Y:S06]  /*2240*/  BRA `(.L_x_11256) ;  /* 0x00000000003c7947 */ /* 0x000fec0003800000 */
.L_x_11281:
        /* <DEDUP_REMOVED lines=8> */
.L_x_11284:
[----:B------:R-:W-:Y:S05]  /*22d0*/  BSYNC.RECONVERGENT B0 ;  /* 0x0000000000007941 */ /* 0x000fea0003800200 */
.L_x_11283:
[----:B------:R-:W3:Y:S02]  /*22e0*/  F2I.S64.TRUNC R6, R6 ;  /* 0x0000000600067311 */ /* 0x000ee4000020d900 */
[----:B---3--:R-:W-:Y:S05]  /*22f0*/  BRA `(.L_x_11256) ;  /* 0x0000000000107947 */ /* 0x008fea0003800000 */
.L_x_11280:
[----:B------:R3:W5:Y:S01]  /*2300*/  LDG.E.64 R6, desc[UR36][R4.64] ;  /* 0x0000002404067981 */ /* 0x000762000c1e1b00 */
[----:B------:R-:W-:Y:S05]  /*2310*/  BRA `(.L_x_11256) ;  /* 0x0000000000087947 */ /* 0x000fea0003800000 */
.L_x_11279:
[----:B------:R2:W5:Y:S01]  /*2320*/  LDG.E R6, desc[UR36][R4.64] ;  /* 0x0000002404067981 */ /* 0x000562000c1e1900 */
[----:B------:R-:W-:-:S07]  /*2330*/  IMAD.MOV.U32 R7, RZ, RZ, RZ ;  /* 0x000000ffff077224 */ /* 0x000fce00078e00ff */
.L_x_11256:
        /* <DEDUP_REMOVED lines=8> */
.L_x_11285:
        /* <DEDUP_REMOVED lines=35> */
.L_x_11288:
        /* <DEDUP_REMOVED lines=73> */
.L_x_11287:
        /* <DEDUP_REMOVED lines=51> */
.L_x_11289:
        /* <DEDUP_REMOVED lines=33> */
.L_x_11290:
        /* <DEDUP_REMOVED lines=16> */
.L_x_11286:
        /* <DEDUP_REMOVED lines=15> */
.L_x_11292:
        /* <DEDUP_REMOVED lines=27> */
.L_x_11291:
[----:B------:R-:W-:Y:S05]  /*3360*/  @!P0 BRA `(.L_x_11293) ;  /* 0x0000000000808947 */ /* 0x000fea0003800000 */
[----:B------:R-:W-:Y:S01]  /*3370*/  BSSY.RECONVERGENT B0, `(.L_x_11293) ;  /* 0x000001f000007945 */ /* 0x000fe20003800200 */
[----:B----4-:R-:W-:Y:S01]  /*3380*/  MOV R25, R26 ;  /* 0x0000001a00197202 */ /* 0x010fe20000000f00 */
[----:B-1----:R-:W-:Y:S01]  /*3390*/  IMAD.MOV.U32 R26, RZ, RZ, R28 ;  /* 0x000000ffff1a7224 */ /* 0x002fe200078e001c */
[----:B------:R-:W-:Y:S01]  /*33a0*/  MOV R24, R3 ;  /* 0x0000000300187202 */ /* 0x000fe20000000f00 */
[----:B------:R-:W-:-:S07]  /*33b0*/  IMAD.MOV.U32 R15, RZ, RZ, R21 ;  /* 0x000000ffff0f7224 */ /* 0x000fce00078e0015 */
.L_x_11294:
        /* <DEDUP_REMOVED lines=27> */
.L_x_11293:
        /* <DEDUP_REMOVED lines=35> */
.L_x_11298:
[----:B------:R0:W-:Y:S01]  /*37a0*/  STG.E.U8 desc[UR36][R12.64], RZ ;  /* 0x000000ff0c007986 */ /* 0x0001e2000c101124 */
[----:B------:R-:W-:Y:S05]  /*37b0*/  BRA `(.L_x_11300) ;  /* 0x0000000400907947 */ /* 0x000fea0003800000 */
.L_x_11297:
        /* <DEDUP_REMOVED lines=8> */
.L_x_11302:
[----:B------:R2:W-:Y:S01]  /*3840*/  STG.E desc[UR36][R12.64], RZ ;  /* 0x000000ff0c007986 */ /* 0x0005e2000c101924 */
[----:B------:R-:W-:Y:S05]  /*3850*/  BRA `(.L_x_11300) ;  /* 0x0000000400687947 */ /* 0x000fea0003800000 */
.L_x_11301:
[----:B------:R3:W-:Y:S01]  /*3860*/  STG.E.U16 desc[UR36][R12.64], RZ ;  /* 0x000000ff0c007986 */ /* 0x0007e2000c101524 */
[----:B------:R-:W-:Y:S05]  /*3870*/  BRA `(.L_x_11300) ;  /* 0x0000000400607947 */ /* 0x000fea0003800000 */
.L_x_11296:
        /* <DEDUP_REMOVED lines=8> */
.L_x_11304:
[----:B------:R0:W-:Y:S01]  /*3900*/  STG.E.U16 desc[UR36][R12.64], RZ ;  /* 0x000000ff0c007986 */ /* 0x0001e2000c101524 */
[----:B------:R-:W-:Y:S05]  /*3910*/  BRA `(.L_x_11300) ;  /* 0x0000000400387947 */ /* 0x000fea0003800000 */
.L_x_11303:
        /* <DEDUP_REMOVED lines=8> */
.L_x_11306:
[----:B------:R0:W-:Y:S01]  /*39a0*/  STG.E desc[UR36][R12.64], RZ ;  /* 0x000000ff0c007986 */ /* 0x0001e2000c101924 */
[----:B------:R-:W-:Y:S05]  /*39b0*/  BRA `(.L_x_11300) ;  /* 0x0000000400107947 */ /* 0x000fea0003800000 */
.L_x_11305:
[----:B------:R0:W-:Y:S01]  /*39c0*/  STG.E.64 desc[UR36][R12.64], RZ ;  /* 0x000000ff0c007986 */ /* 0x0001e2000c101b24 */
[----:B------:R-:W-:Y:S05]  /*39d0*/  BRA `(.L_x_11300) ;  /* 0x0000000400087947 */ /* 0x000fea0003800000 */
.L_x_11295:
        /* <DEDUP_REMOVED lines=10> */
.L_x_11309:
[----:B------:R0:W-:Y:S01]  /*3a80*/  STG.E.128 desc[UR36][R12.64], RZ ;  /* 0x000000ff0c007986 */ /* 0x0001e2000c101d24 */
[----:B------:R-:W-:Y:S05]  /*3a90*/  BRA `(.L_x_11300) ;  /* 0x0000000000d87947 */ /* 0x000fea0003800000 */
.L_x_11308:
        /* <DEDUP_REMOVED lines=8> */
.L_x_11311:
[----:B------:R0:W-:Y:S01]  /*3b20*/  STG.E.U8 desc[UR36][R12.64], RZ ;  /* 0x000000ff0c007986 */ /* 0x0001e2000c101124 */
[----:B------:R-:W-:Y:S05]  /*3b30*/  BRA `(.L_x_11300) ;  /* 0x0000000000b07947 */ /* 0x000fea0003800000 */
.L_x_11310:
[----:B------:R0:W-:Y:S01]  /*3b40*/  STG.E.U16 desc[UR36][R12.64], RZ ;  /* 0x000000ff0c007986 */ /* 0x0001e2000c101524 */
[----:B------:R-:W-:Y:S05]  /*3b50*/  BRA `(.L_x_11300) ;  /* 0x0000000000a87947 */ /* 0x000fea0003800000 */
.L_x_11307:
        /* <DEDUP_REMOVED lines=10> */
.L_x_11314:
[----:B------:R0:W-:Y:S01]  /*3c00*/  STG.E.U8 desc[UR36][R12.64], RZ ;  /* 0x000000ff0c007986 */ /* 0x0001e2000c101124 */
[----:B------:R-:W-:Y:S05]  /*3c10*/  BRA `(.L_x_11300) ;  /* 0x0000000000787947 */ /* 0x000fea0003800000 */
.L_x_11313:
[----:B------:R0:W-:Y:S01]  /*3c20*/  STG.E.U8 desc[UR36][R12.64], RZ ;  /* 0x000000ff0c007986 */ /* 0x0001e2000c101124 */
[----:B------:R-:W-:Y:S05]  /*3c30*/  BRA `(.L_x_11300) ;  /* 0x0000000000707947 */ /* 0x000fea0003800000 */
.L_x_11312:
[----:B------:R-:W-:-:S13]  /*3c40*/  ISETP.NE.AND P0, PT, R0, 0x1c, PT ;  /* 0x0000001c0000780c */ /* 0x000fda0003f05270 */
[----:B------:R-:W-:Y:S05]  /*3c50*/  @!P0 BRA `(.L_x_11315) ;  /* 0x0000000000648947 */ /* 0x000fea0003800000 */
[----:B------:R-:W-:-:S13]  /*3c60*/  ISETP.NE.AND P0, PT, R0, 0x1d, PT ;  /* 0x0000001d0000780c */ /* 0x000fda0003f05270 */
[----:B------:R-:W-:Y:S05]  /*3c70*/  @!P0 BRA `(.L_x_11316) ;  /* 0x0000000000548947 */ /* 0x000fea0003800000 */
[----:B------:R-:W-:-:S13]  /*3c80*/  ISETP.NE.AND P0, PT, R0, 0x2c, PT ;  /* 0x0000002c0000780c */ /* 0x000fda0003f05270 */
[----:B------:R-:W-:Y:S05]  /*3c90*/  @!P0 BRA `(.L_x_11317) ;  /* 0x0000000000448947 */ /* 0x000fea0003800000 */
.L_x_11299:
        /* <DEDUP_REMOVED lines=16> */
.L_x_11318:
[----:B------:R-:W-:Y:S05]  /*3da0*/  BRA `(.L_x_11300) ;  /* 0x0000000000147947 */ /* 0x000fea0003800000 */
.L_x_11317:
[----:B------:R0:W-:Y:S01]  /*3db0*/  STG.E.U8 desc[UR36][R12.64], RZ ;  /* 0x000000ff0c007986 */ /* 0x0001e2000c101124 */
[----:B------:R-:W-:Y:S05]  /*3dc0*/  BRA `(.L_x_11300) ;  /* 0x00000000000c7947 */ /* 0x000fea0003800000 */
.L_x_11316:
[----:B------:R0:W-:Y:S01]  /*3dd0*/  STG.E.64 desc[UR36][R12.64], RZ ;  /* 0x000000ff0c007986 */ /* 0x0001e2000c101b24 */
[----:B------:R-:W-:Y:S05]  /*3de0*/  BRA `(.L_x_11300) ;  /* 0x0000000000047947 */ /* 0x000fea0003800000 */
.L_x_11315:
[----:B------:R0:W-:Y:S02]  /*3df0*/  STG.E desc[UR36][R12.64], RZ ;  /* 0x000000ff0c007986 */ /* 0x0001e4000c101924 */
.L_x_11300:
[----:B------:R-:W-:-:S07]  /*3e00*/  VIADD R17, R17, 0x80 ;  /* 0x0000008011117836 */ /* 0x000fce0000000000 */
.L_x_11249:
[----:B-1----:R-:W-:Y:S05]  /*3e10*/  BSYNC.RECONVERGENT B6 ;  /* 0x0000000000067941 */ /* 0x002fea0003800200 */
.L_x_11248:
        /* <DEDUP_REMOVED lines=308> */
.L_x_11321:
        /* <DEDUP_REMOVED lines=17> */
.L_x_11325:
[----:B------:R1:W5:Y:S01]  /*5270*/  LDG.E.U8 R6, desc[UR36][R4.64] ;  /* 0x0000002404067981 */ /* 0x000362000c1e1100 */
[----:B------:R-:W-:Y:S01]  /*5280*/  HFMA2 R7, -RZ, RZ, 0, 0 ;  /* 0x00000000ff077431 */ /* 0x000fe200000001ff */
[----:B------:R-:W-:Y:S06]  /*5290*/  BRA `(.L_x_11327) ;  /* 0x0000000c00447947 */ /* 0x000fec0003800000 */
.L_x_11324:
        /* <DEDUP_REMOVED lines=8> */
.L_x_11329:
[----:B------:R-:W5:Y:S02]  /*5320*/  LDG.E R6, desc[UR36][R4.64] ;  /* 0x0000002404067981 */ /* 0x000f64000c1e1900 */
[----:B-----5:R-:W-:Y:S01]  /*5330*/  SHF.R.S32.HI R7, RZ, 0x1f, R6 ;  /* 0x0000001fff077819 */ /* 0x020fe20000011406 */
[----:B------:R-:W-:Y:S06]  /*5340*/  BRA `(.L_x_11327) ;  /* 0x0000000c00187947 */ /* 0x000fec0003800000 */
.L_x_11328:
[----:B------:R-:W5:Y:S02]  /*5350*/  LDG.E.S16 R6, desc[UR36][R4.64] ;  /* 0x0000002404067981 */ /* 0x000f64000c1e1700 */
[----:B-----5:R-:W-:Y:S01]  /*5360*/  SHF.R.S32.HI R7, RZ, 0x1f, R6 ;  /* 0x0000001fff077819 */ /* 0x020fe20000011406 */
[----:B------:R-:W-:Y:S06]  /*5370*/  BRA `(.L_x_11327) ;  /* 0x0000000c000c7947 */ /* 0x000fec0003800000 */
.L_x_11323:
        /* <DEDUP_REMOVED lines=9> */
.L_x_11331:
[----:B------:R-:W5:Y:S02]  /*5410*/  LDG.E.U16 R4, desc[UR36][R4.64] ;  /* 0x0000002404047981 */ /* 0x000f64000c1e1500 */
[----:B-----5:R-:W-:-:S06]  /*5420*/  HADD2.F32 R6, -RZ, R4.H0_H0 ;  /* 0x20000004ff067230 */ /* 0x020fcc0000004100 */
[----:B------:R-:W1:Y:S02]  /*5430*/  F2I.S64.TRUNC R6, R6 ;  /* 0x0000000600067311 */ /* 0x000e64000020d900 */
[----:B-1----:R-:W-:Y:S05]  /*5440*/  BRA `(.L_x_11327) ;  /* 0x0000000800d87947 */ /* 0x002fea0003800000 */
.L_x_11330:
        /* <DEDUP_REMOVED lines=9> */
.L_x_11333:
[----:B------:R-:W5:Y:S02]  /*54e0*/  LDG.E.U16 R4, desc[UR36][R4.64] ;  /* 0x0000002404047981 */ /* 0x000f64000c1e1500 */
[----:B-----5:R-:W-:-:S06]  /*54f0*/  HADD2.F32 R6, -RZ, R4.H0_H0 ;  /* 0x20000004ff067230 */ /* 0x020fcc0000004100 */
[----:B------:R-:W1:Y:S02]  /*5500*/  F2I.S64.TRUNC R6, R6 ;  /* 0x0000000600067311 */ /* 0x000e64000020d900 */
[----:B-1----:R-:W-:Y:S05]  /*5510*/  BRA `(.L_x_11327) ;  /* 0x0000000800a47947 */ /* 0x002fea0003800000 */
.L_x_11332:
[----:B------:R-:W5:Y:S02]  /*5520*/  LDG.E.64 R4, desc[UR36][R4.64] ;  /* 0x0000002404047981 */ /* 0x000f64000c1e1b00 */
[----:B-----5:R1:W0:Y:S02]  /*5530*/  F2I.S64.F64.TRUNC R6, R4 ;  /* 0x0000000400067311 */ /* 0x020224000030d900 */
[----:B01----:R-:W-:Y:S05]  /*5540*/  BRA `(.L_x_11327) ;  /* 0x0000000800987947 */ /* 0x003fea0003800000 */
.L_x_11322:
        /* <DEDUP_REMOVED lines=13> */
.L_x_11336:
[----:B------:R-:W5:Y:S02]  /*5620*/  LDG.E.64 R4, desc[UR36][R4.64] ;  /* 0x0000002404047981 */ /* 0x000f64000c1e1b00 */
[----:B-----5:R1:W0:Y:S02]  /*5630*/  F2I.S64.F64.TRUNC R6, R4 ;  /* 0x0000000400067311 */ /* 0x020224000030d900 */
[----:B01----:R-:W-:Y:S05]  /*5640*/  BRA `(.L_x_11327) ;  /* 0x0000000800587947 */ /* 0x003fea0003800000 */
.L_x_11335:
        /* <DEDUP_REMOVED lines=26> */
.L_x_11338:
        /* <DEDUP_REMOVED lines=14> */
.L_x_11337:
[----:B------:R-:W5:Y:S02]  /*58d0*/  LDG.E.U16 R6, desc[UR36][R4.64] ;  /* 0x0000002404067981 */ /* 0x000f64000c1e1500 */
[----:B-----5:R-:W-:-:S06]  /*58e0*/  SHF.L.U32 R6, R6, 0x10, RZ ;  /* 0x0000001006067819 */ /* 0x020fcc00000006ff */
[----:B------:R-:W1:Y:S02]  /*58f0*/  F2I.S64.TRUNC R6, R6 ;  /* 0x0000000600067311 */ /* 0x000e64000020d900 */
[----:B-1----:R-:W-:Y:S05]  /*5900*/  BRA `(.L_x_11327) ;  /* 0x0000000400a87947 */ /* 0x002fea0003800000 */
.L_x_11334:
        /* <DEDUP_REMOVED lines=11> */
.L_x_11341:
        /* <DEDUP_REMOVED lines=21> */
.L_x_11345:
[----:B------:R-:W-:Y:S05]  /*5b10*/  BSYNC.RECONVERGENT B1 ;  /* 0x0000000000017941 */ /* 0x000fea0003800200 */
.L_x_11344:
[----:B------:R-:W-:Y:S02]  /*5b20*/  SHF.L.U32 R0, R0, 0x14, RZ ;  /* 0x0000001400007819 */ /* 0x000fe400000006ff */
[----:B------:R-:W-:-:S04]  /*5b30*/  LEA R3, R3, 0x3b800000, 0x17 ;  /* 0x3b80000003037811 */ /* 0x000fc800078eb8ff */
[----:B------:R-:W-:-:S07]  /*5b40*/  LOP3.LUT R6, R3, R0, R7, 0xfe, !PT ;  /* 0x0000000003067212 */ /* 0x000fce00078efe07 */
.L_x_11343:
[----:B------:R-:W-:Y:S05]  /*5b50*/  BSYNC.RECONVERGENT B0 ;  /* 0x0000000000007941 */ /* 0x000fea0003800200 */
.L_x_11342:
[----:B------:R-:W1:Y:S02]  /*5b60*/  F2I.S64.TRUNC R6, R6 ;  /* 0x0000000600067311 */ /* 0x000e64000020d900 */
[----:B-1----:R-:W-:Y:S05]  /*5b70*/  BRA `(.L_x_11327) ;  /* 0x00000004000c7947 */ /* 0x002fea0003800000 */
.L_x_11340:
        /* <DEDUP_REMOVED lines=21> */
.L_x_11349:
[----:B------:R-:W-:Y:S05]  /*5cd0*/  BSYNC.RECONVERGENT B1 ;  /* 0x0000000000017941 */ /* 0x000fea0003800200 */
.L_x_11348:
[----:B------:R-:W-:Y:S01]  /*5ce0*/  IMAD.SHL.U32 R0, R0, 0x200000, RZ ;  /* 0x0020000000007824 */ /* 0x000fe200078e00ff */
[----:B------:R-:W-:-:S04]  /*5cf0*/  LEA R3, R3, 0x37800000, 0x17 ;  /* 0x3780000003037811 */ /* 0x000fc800078eb8ff */
[----:B------:R-:W-:-:S07]  /*5d00*/  LOP3.LUT R6, R3, R0, R7, 0xfe, !PT ;  /* 0x0000000003067212 */ /* 0x000fce00078efe07 */
.L_x_11347:
[----:B------:R-:W-:Y:S05]  /*5d10*/  BSYNC.RECONVERGENT B0 ;  /* 0x0000000000007941 */ /* 0x000fea0003800200 */
.L_x_11346:
[----:B------:R-:W1:Y:S02]  /*5d20*/  F2I.S64.TRUNC R6, R6 ;  /* 0x0000000600067311 */ /* 0x000e64000020d900 */
[----:B-1----:R-:W-:Y:S05]  /*5d30*/  BRA `(.L_x_11327) ;  /* 0x00000000009c7947 */ /* 0x002fea0003800000 */
.L_x_11339:
        /* <DEDUP_REMOVED lines=14> */
.L_x_11353:
[----:B------:R-:W-:Y:S05]  /*5e20*/  BSYNC.RECONVERGENT B0 ;  /* 0x0000000000007941 */ /* 0x000fea0003800200 */
.L_x_11352:
[----:B------:R-:W1:Y:S02]  /*5e30*/  F2I.S64.TRUNC R6, R6 ;  /* 0x0000000600067311 */ /* 0x000e64000020d900 */
[----:B-1----:R-:W-:Y:S05]  /*5e40*/  BRA `(.L_x_11327) ;  /* 0x0000000000587947 */ /* 0x002fea0003800000 */
.L_x_11326:
        /* <DEDUP_REMOVED lines=16> */
.L_x_11354:
[----:B------:R-:W-:Y:S01]  /*5f50*/  CS2R R6, SRZ ;  /* 0x0000000000067805 */ /* 0x000fe2000001ff00 */
[----:B------:R-:W-:Y:S06]  /*5f60*/  BRA `(.L_x_11327) ;  /* 0x0000000000107947 */ /* 0x000fec0003800000 */
.L_x_11351:
[----:B------:R1:W5:Y:S01]  /*5f70*/  LDG.E.64 R6, desc[UR36][R4.64] ;  /* 0x0000002404067981 */ /* 0x000362000c1e1b00 */
[----:B------:R-:W-:Y:S05]  /*5f80*/  BRA `(.L_x_11327) ;  /* 0x0000000000087947 */ /* 0x000fea0003800000 */
.L_x_11350:
[----:B------:R1:W5:Y:S01]  /*5f90*/  LDG.E R6, desc[UR36][R4.64] ;  /* 0x0000002404067981 */ /* 0x000362000c1e1900 */
[----:B------:R-:W-:-:S07]  /*5fa0*/  MOV R7, RZ ;  /* 0x000000ff00077202 */ /* 0x000fce0000000f00 */
.L_x_11327:
        /* <DEDUP_REMOVED lines=8> */
.L_x_11355:
        /* <DEDUP_REMOVED lines=35> */
.L_x_11358:
        /* <DEDUP_REMOVED lines=73> */
.L_x_11357:
        /* <DEDUP_REMOVED lines=51> */
.L_x_11359:
        /* <DEDUP_REMOVED lines=33> */
.L_x_11360:
        /* <DEDUP_REMOVED lines=16> */
.L_x_11356:
        /* <DEDUP_REMOVED lines=16> */
.L_x_11362:
        /* <DEDUP_REMOVED lines=27> */
.L_x_11361:
[----:B------:R-:W-:Y:S05]  /*6fe0*/  @!P0 BRA `(.L_x_11363) ;  /* 0x0000000000848947 */ /* 0x000fea0003800000 */
[----:B------:R-:W1:Y:S01]  /*6ff0*/  LDCU.64 UR4, c[0x0][0x600] ;  /* 0x0000c000ff0477ac */ /* 0x000e620008000a00 */
[----:B------:R-:W-:Y:S01]  /*7000*/  BSSY.RECONVERGENT B0, `(.L_x_11363) ;  /* 0x000001f000007945 */ /* 0x000fe20003800200 */
[----:B------:R-:W-:Y:S02]  /*7010*/  MOV R15, R27 ;  /* 0x0000001b000f7202 */ /* 0x000fe40000000f00 */
[----:B------:R-:W-:Y:S01]  /*7020*/  MOV R21, R3 ;  /* 0x0000000300157202 */ /* 0x000fe20000000f00 */
[----:B-1----:R-:W-:Y:S02]  /*7030*/  IMAD.U32 R25, RZ, RZ, UR4 ;  /* 0x00000004ff197e24 */ /* 0x002fe4000f8e00ff */
[----:B------:R-:W-:-:S07]  /*7040*/  IMAD.U32 R24, RZ, RZ, UR5 ;  /* 0x00000005ff187e24 */ /* 0x000fce000f8e00ff */
.L_x_11364:
        /* <DEDUP_REMOVED lines=27> */
.L_x_11363:
        /* <DEDUP_REMOVED lines=35> */
.L_x_11368:
[----:B------:R0:W-:Y:S01]  /*7430*/  STG.E.U8 desc[UR36][R12.64], RZ ;  /* 0x000000ff0c007986 */ /* 0x0001e2000c101124 */
[----:B------:R-:W-:Y:S05]  /*7440*/  BRA `(.L_x_11370) ;  /* 0x00000004008c7947 */ /* 0x000fea0003800000 */
.L_x_11367:
        /* <DEDUP_REMOVED lines=8> */
.L_x_11372:
[----:B------:R0:W-:Y:S01]  /*74d0*/  STG.E desc[UR36][R12.64], RZ ;  /* 0x000000ff0c007986 */ /* 0x0001e2000c101924 */
[----:B------:R-:W-:Y:S05]  /*74e0*/  BRA `(.L_x_11370) ;  /* 0x0000000400647947 */ /* 0x000fea0003800000 */
.L_x_11371:
[----:B------:R0:W-:Y:S01]  /*74f0*/  STG.E.U16 desc[UR36][R12.64], RZ ;  /* 0x000000ff0c007986 */ /* 0x0001e2000c101524 */
[----:B------:R-:W-:Y:S05]  /*7500*/  BRA `(.L_x_11370) ;  /* 0x00000004005c7947 */ /* 0x000fea0003800000 */
.L_x_11366:
        /* <DEDUP_REMOVED lines=8> */
.L_x_11374:
[----:B------:R0:W-:Y:S01]  /*7590*/  STG.E.U16 desc[UR36][R12.64], RZ ;  /* 0x000000ff0c007986 */ /* 0x0001e2000c101524 */
[----:B------:R-:W-:Y:S05]  /*75a0*/  BRA `(.L_x_11370) ;  /* 0x0000000400347947 */ /* 0x000fea0003800000 */
.L_x_11373:
        /* <DEDUP_REMOVED lines=8> */
.L_x_11376:
[----:B------:R0:W-:Y:S01]  /*7630*/  STG.E desc[UR36][R12.64], RZ ;  /* 0x000000ff0c007986 */ /* 0x0001e2000c101924 */
[----:B------:R-:W-:Y:S05]  /*7640*/  BRA `(.L_x_11370) ;  /* 0x00000004000c7947 */ /* 0x000fea0003800000 */
.L_x_11375:
[----:B------:R0:W-:Y:S01]  /*7650*/  STG.E.64 desc[UR36][R12.64], RZ ;  /* 0x000000ff0c007986 */ /* 0x0001e2000c101b24 */
[----:B------:R-:W-:Y:S05]  /*7660*/  BRA `(.L_x_11370) ;  /* 0x0000000400047947 */ /* 0x000fea0003800000 */
.L_x_11365:
        /* <DEDUP_REMOVED lines=10> */
.L_x_11379:
[----:B------:R0:W-:Y:S01]  /*7710*/  STG.E.128 desc[UR36][R12.64], RZ ;  /* 0x000000ff0c007986 */ /* 0x0001e2000c101d24 */
[----:B------:R-:W-:Y:S05]  /*7720*/  BRA `(.L_x_11370) ;  /* 0x0000000000d47947 */ /* 0x000fea0003800000 */
.L_x_11378:
        /* <DEDUP_REMOVED lines=8> */
.L_x_11381:
[----:B------:R2:W-:Y:S01]  /*77b0*/  STG.E.U8 desc[UR36][R12.64], RZ ;  /* 0x000000ff0c007986 */ /* 0x0005e2000c101124 */
[----:B------:R-:W-:Y:S05]  /*77c0*/  BRA `(.L_x_11370) ;  /* 0x0000000000ac7947 */ /* 0x000fea0003800000 */
.L_x_11380:
[----:B------:R0:W-:Y:S01]  /*77d0*/  STG.E.U16 desc[UR36][R12.64], RZ ;  /* 0x000000ff0c007986 */ /* 0x0001e2000c101524 */
[----:B------:R-:W-:Y:S05]  /*77e0*/  BRA `(.L_x_11370) ;  /* 0x0000000000a47947 */ /* 0x000fea0003800000 */
.L_x_11377:
        /* <DEDUP_REMOVED lines=10> */
.L_x_11384:
[----:B------:R0:W-:Y:S01]  /*7890*/  STG.E.U8 desc[UR36][R12.64], RZ ;  /* 0x000000ff0c007986 */ /* 0x0001e2000c101124 */
[----:B------:R-:W-:Y:S05]  /*78a0*/  BRA `(.L_x_11370) ;  /* 0x0000000000747947 */ /* 0x000fea0003800000 */
.L_x_11383:
[----:B------:R0:W-:Y:S01]  /*78b0*/  STG.E.U8 desc[UR36][R12.64], RZ ;  /* 0x000000ff0c007986 */ /* 0x0001e2000c101124 */
[----:B------:R-:W-:Y:S05]  /*78c0*/  BRA `(.L_x_11370) ;  /* 0x00000000006c7947 */ /* 0x000fea0003800000 */
.L_x_11382:
[----:B------:R-:W-:-:S13]  /*78d0*/  ISETP.NE.AND P0, PT, R0, 0x1c, PT ;  /* 0x0000001c0000780c */ /* 0x000fda0003f05270 */
[----:B------:R-:W-:Y:S05]  /*78e0*/  @!P0 BRA `(.L_x_11385) ;  /* 0x0000000000608947 */ /* 0x000fea0003800000 */
[----:B------:R-:W-:-:S13]  /*78f0*/  ISETP.NE.AND P0, PT, R0, 0x1d, PT ;  /* 0x0000001d0000780c */ /* 0x000fda0003f05270 */
[----:B------:R-:W-:Y:S05]  /*7900*/  @!P0 BRA `(.L_x_11386) ;  /* 0x0000000000508947 */ /* 0x000fea0003800000 */
[----:B------:R-:W-:-:S13]  /*7910*/  ISETP.NE.AND P0, PT, R0, 0x2c, PT ;  /* 0x0000002c0000780c */ /* 0x000fda0003f05270 */
[----:B------:R0:W-:Y:S01]  /*7920*/  @!P0 STG.E.U8 desc[UR36][R12.64], RZ ;  /* 0x000000ff0c008986 */ /* 0x0001e2000c101124 */
[----:B------:R-:W-:Y:S05]  /*7930*/  @!P0 BRA `(.L_x_11370) ;  /* 0x0000000000508947 */ /* 0x000fea0003800000 */
.L_x_11369:
        /* <DEDUP_REMOVED lines=16> */
.L_x_11387:
[----:B------:R-:W-:Y:S05]  /*7a40*/  BRA `(.L_x_11370) ;  /* 0x00000000000c7947 */ /* 0x000fea0003800000 */
.L_x_11386:
[----:B------:R0:W-:Y:S01]  /*7a50*/  STG.E.64 desc[UR36][R12.64], RZ ;  /* 0x000000ff0c007986 */ /* 0x0001e2000c101b24 */
[----:B------:R-:W-:Y:S05]  /*7a60*/  BRA `(.L_x_11370) ;  /* 0x0000000000047947 */ /* 0x000fea0003800000 */
.L_x_11385:
[----:B------:R0:W-:Y:S02]  /*7a70*/  STG.E desc[UR36][R12.64], RZ ;  /* 0x000000ff0c007986 */ /* 0x0001e4000c101924 */
.L_x_11370:
[----:B------:R-:W-:-:S07]  /*7a80*/  VIADD R17, R17, 0x80 ;  /* 0x0000008011117836 */ /* 0x000fce0000000000 */
.L_x_11320:
[----:B------:R-:W-:Y:S05]  /*7a90*/  BSYNC.RECONVERGENT B6 ;  /* 0x0000000000067941 */ /* 0x000fea0003800200 */
.L_x_11319:
        /* <DEDUP_REMOVED lines=308> */
.L_x_11390:
        /* <DEDUP_REMOVED lines=17> */
.L_x_11394:
[----:B------:R0:W5:Y:S01]  /*8ef0*/  LDG.E.U8 R6, desc[UR36][R4.64] ;  /* 0x0000002404067981 */ /* 0x000162000c1e1100 */
[----:B------:R-:W-:Y:S01]  /*8f00*/  HFMA2 R7, -RZ, RZ, 0, 0 ;  /* 0x00000000ff077431 */ /* 0x000fe200000001ff */
[----:B------:R-:W-:Y:S06]  /*8f10*/  BRA `(.L_x_11396) ;  /* 0x0000000c00447947 */ /* 0x000fec0003800000 */
.L_x_11393:
        /* <DEDUP_REMOVED lines=8> */
.L_x_11398:
[----:B------:R-:W5:Y:S02]  /*8fa0*/  LDG.E R6, desc[UR36][R4.64] ;  /* 0x0000002404067981 */ /* 0x000f64000c1e1900 */
[----:B-----5:R-:W-:Y:S01]  /*8fb0*/  SHF.R.S32.HI R7, RZ, 0x1f, R6 ;  /* 0x0000001fff077819 */ /* 0x020fe20000011406 */
[----:B------:R-:W-:Y:S06]  /*8fc0*/  BRA `(.L_x_11396) ;  /* 0x0000000c00187947 */ /* 0x000fec0003800000 */
.L_x_11397:
[----:B------:R-:W5:Y:S02]  /*8fd0*/  LDG.E.S16 R6, desc[UR36][R4.64] ;  /* 0x0000002404067981 */ /* 0x000f64000c1e1700 */
[----:B-----5:R-:W-:Y:S01]  /*8fe0*/  SHF.R.S32.HI R7, RZ, 0x1f, R6 ;  /* 0x0000001fff077819 */ /* 0x020fe20000011406 */
[----:B------:R-:W-:Y:S06]  /*8ff0*/  BRA `(.L_x_11396) ;  /* 0x0000000c000c7947 */ /* 0x000fec0003800000 */
.L_x_11392:
        /* <DEDUP_REMOVED lines=9> */
.L_x_11400:
[----:B------:R-:W5:Y:S02]  /*9090*/  LDG.E.U16 R4, desc[UR36][R4.64] ;  /* 0x0000002404047981 */ /* 0x000f64000c1e1500 */
[----:B-----5:R-:W-:-:S06]  /*90a0*/  HADD2.F32 R6, -RZ, R4.H0_H0 ;  /* 0x20000004ff067230 */ /* 0x020fcc0000004100 */
[----:B------:R-:W0:Y:S02]  /*90b0*/  F2I.S64.TRUNC R6, R6 ;  /* 0x0000000600067311 */ /* 0x000e24000020d900 */
[----:B0-----:R-:W-:Y:S05]  /*90c0*/  BRA `(.L_x_11396) ;  /* 0x0000000800d87947 */ /* 0x001fea0003800000 */
.L_x_11399:
        /* <DEDUP_REMOVED lines=9> */
.L_x_11402:
[----:B------:R-:W5:Y:S02]  /*9160*/  LDG.E.U16 R4, desc[UR36][R4.64] ;  /* 0x0000002404047981 */ /* 0x000f64000c1e1500 */
[----:B-----5:R-:W-:-:S06]  /*9170*/  HADD2.F32 R6, -RZ, R4.H0_H0 ;  /* 0x20000004ff067230 */ /* 0x020fcc0000004100 */
[----:B------:R-:W0:Y:S02]  /*9180*/  F2I.S64.TRUNC R6, R6 ;  /* 0x0000000600067311 */ /* 0x000e24000020d900 */
[----:B0-----:R-:W-:Y:S05]  /*9190*/  BRA `(.L_x_11396) ;  /* 0x0000000800a47947 */ /* 0x001fea0003800000 */
.L_x_11401:
[----:B------:R-:W5:Y:S02]  /*91a0*/  LDG.E.64 R4, desc[UR36][R4.64] ;  /* 0x0000002404047981 */ /* 0x000f64000c1e1b00 */
[----:B-----5:R0:W0:Y:S02]  /*91b0*/  F2I.S64.F64.TRUNC R6, R4 ;  /* 0x0000000400067311 */ /* 0x020024000030d900 */
[----:B0-----:R-:W-:Y:S05]  /*91c0*/  BRA `(.L_x_11396) ;  /* 0x0000000800987947 */ /* 0x001fea0003800000 */
.L_x_11391:
        /* <DEDUP_REMOVED lines=13> */
.L_x_11405:
[----:B------:R-:W5:Y:S02]  /*92a0*/  LDG.E.64 R4, desc[UR36][R4.64] ;  /* 0x0000002404047981 */ /* 0x000f64000c1e1b00 */
[----:B-----5:R0:W0:Y:S02]  /*92b0*/  F2I.S64.F64.TRUNC R6, R4 ;  /* 0x0000000400067311 */ /* 0x020024000030d900 */
[----:B0-----:R-:W-:Y:S05]  /*92c0*/  BRA `(.L_x_11396) ;  /* 0x0000000800587947 */ /* 0x001fea0003800000 */
.L_x_11404:
        /* <DEDUP_REMOVED lines=26> */
.L_x_11407:
        /* <DEDUP_REMOVED lines=14> */
.L_x_11406:
[----:B------:R-:W5:Y:S02]  /*9550*/  LDG.E.U16 R6, desc[UR36][R4.64] ;  /* 0x0000002404067981 */ /* 0x000f64000c1e1500 */
[----:B-----5:R-:W-:-:S06]  /*9560*/  IMAD.U32 R6, R6, 0x10000, RZ ;  /* 0x0001000006067824 */ /* 0x020fcc00078e00ff */
[----:B------:R-:W0:Y:S02]  /*9570*/  F2I.S64.TRUNC R6, R6 ;  /* 0x0000000600067311 */ /* 0x000e24000020d900 */
[----:B0-----:R-:W-:Y:S05]  /*9580*/  BRA `(.L_x_11396) ;  /* 0x0000000400a87947 */ /* 0x001fea0003800000 */
.L_x_11403:
        /* <DEDUP_REMOVED lines=11> */
.L_x_11410:
        /* <DEDUP_REMOVED lines=21> */
.L_x_11414:
[----:B------:R-:W-:Y:S05]  /*9790*/  BSYNC.RECONVERGENT B1 ;  /* 0x0000000000017941 */ /* 0x000fea0003800200 */
.L_x_11413:
[----:B------:R-:W-:Y:S01]  /*97a0*/  IMAD.SHL.U32 R0, R0, 0x100000, RZ ;  /* 0x0010000000007824 */ /* 0x000fe200078e00ff */
[----:B------:R-:W-:-:S04]  /*97b0*/  LEA R3, R3, 0x3b800000, 0x17 ;  /* 0x3b80000003037811 */ /* 0x000fc800078eb8ff */
[----:B------:R-:W-:-:S07]  /*97c0*/  LOP3.LUT R6, R3, R0, R7, 0xfe, !PT ;  /* 0x0000000003067212 */ /* 0x000fce00078efe07 */
.L_x_11412:
[----:B------:R-:W-:Y:S05]  /*97d0*/  BSYNC.RECONVERGENT B0 ;  /* 0x0000000000007941 */ /* 0x000fea0003800200 */
.L_x_11411:
[----:B------:R-:W0:Y:S02]  /*97e0*/  F2I.S64.TRUNC R6, R6 ;  /* 0x0000000600067311 */ /* 0x000e24000020d900 */
[----:B0-----:R-:W-:Y:S05]  /*97f0*/  BRA `(.L_x_11396) ;  /* 0x00000004000c7947 */ /* 0x001fea0003800000 */
.L_x_11409:
        /* <DEDUP_REMOVED lines=21> */
.L_x_11418:
[----:B------:R-:W-:Y:S05]  /*9950*/  BSYNC.RECONVERGENT B1 ;  /* 0x0000000000017941 */ /* 0x000fea0003800200 */
.L_x_11417:
[----:B------:R-:W-:Y:S02]  /*9960*/  SHF.L.U32 R0, R0, 0x15, RZ ;  /* 0x0000001500007819 */ /* 0x000fe400000006ff */
[----:B------:R-:W-:-:S04]  /*9970*/  LEA R3, R3, 0x37800000, 0x17 ;  /* 0x3780000003037811 */ /* 0x000fc800078eb8ff */
[----:B------:R-:W-:-:S07]  /*9980*/  LOP3.LUT R6, R3, R0, R7, 0xfe, !PT ;  /* 0x0000000003067212 */ /* 0x000fce00078efe07 */
.L_x_11416:
[----:B------:R-:W-:Y:S05]  /*9990*/  BSYNC.RECONVERGENT B0 ;  /* 0x0000000000007941 */ /* 0x000fea0003800200 */
.L_x_11415:
[----:B------:R-:W0:Y:S02]  /*99a0*/  F2I.S64.TRUNC R6, R6 ;  /* 0x0000000600067311 */ /* 0x000e24000020d900 */
[----:B0-----:R-:W-:Y:S05]  /*99b0*/  BRA `(.L_x_11396) ;  /* 0x00000000009c7947 */ /* 0x001fea0003800000 */
.L_x_11408:
        /* <DEDUP_REMOVED lines=14> */
.L_x_11422:
[----:B------:R-:W-:Y:S05]  /*9aa0*/  BSYNC.RECONVERGENT B0 ;  /* 0x0000000000007941 */ /* 0x000fea0003800200 */
.L_x_11421:
[----:B------:R-:W0:Y:S02]  /*9ab0*/  F2I.S64.TRUNC R6, R6 ;  /* 0x0000000600067311 */ /* 0x000e24000020d900 */
[----:B0-----:R-:W-:Y:S05]  /*9ac0*/  BRA `(.L_x_11396) ;  /* 0x0000000000587947 */ /* 0x001fea0003800000 */
.L_x_11395:
        /* <DEDUP_REMOVED lines=16> */
.L_x_11423:
[----:B------:R-:W-:Y:S01]  /*9bd0*/  CS2R R6, SRZ ;  /* 0x0000000000067805 */ /* 0x000fe2000001ff00 */
[----:B------:R-:W-:Y:S06]  /*9be0*/  BRA `(.L_x_11396) ;  /* 0x0000000000107947 */ /* 0x000fec0003800000 */
.L_x_11420:
[----:B------:R0:W5:Y:S01]  /*9bf0*/  LDG.E.64 R6, desc[UR36][R4.64] ;  /* 0x0000002404067981 */ /* 0x000162000c1e1b00 */
[----:B------:R-:W-:Y:S05]  /*9c00*/  BRA `(.L_x_11396) ;  /* 0x0000000000087947 */ /* 0x000fea0003800000 */
.L_x_11419:
[----:B------:R0:W5:Y:S01]  /*9c10*/  LDG.E R6, desc[UR36][R4.64] ;  /* 0x0000002404067981 */ /* 0x000162000c1e1900 */
[----:B------:R-:W-:-:S07]  /*9c20*/  IMAD.MOV.U32 R7, RZ, RZ, RZ ;  /* 0x000000ffff077224 */ /* 0x000fce00078e00ff */
.L_x_11396:
        /* <DEDUP_REMOVED lines=8> */
.L_x_11424:
        /* <DEDUP_REMOVED lines=35> */
.L_x_11427:
        /* <DEDUP_REMOVED lines=73> */
.L_x_11426:
        /* <DEDUP_REMOVED lines=51> */
.L_x_11428:
        /* <DEDUP_REMOVED lines=33> */
.L_x_11429:
        /* <DEDUP_REMOVED lines=16> */
.L_x_11425:
        /* <DEDUP_REMOVED lines=16> */
.L_x_11431:
        /* <DEDUP_REMOVED lines=27> */
.L_x_11430:
[----:B------:R-:W-:Y:S05]  /*ac60*/  @!P0 BRA `(.L_x_11432) ;  /* 0x0000000000848947 */ /* 0x000fea0003800000 */
[----:B------:R-:W0:Y:S01]  /*ac70*/  LDCU.64 UR4, c[0x0][0x600] ;  /* 0x0000c000ff0477ac */ /* 0x000e220008000a00 */
[----:B------:R-:W-:Y:S01]  /*ac80*/  BSSY.RECONVERGENT B0, `(.L_x_11432) ;  /* 0x000001f000007945 */ /* 0x000fe20003800200 */
[----:B------:R-:W-:Y:S01]  /*ac90*/  MOV R15, R27 ;  /* 0x0000001b000f7202 */ /* 0x000fe20000000f00 */
[----:B------:R-:W-:Y:S02]  /*aca0*/  IMAD.MOV.U32 R21, RZ, RZ, R3 ;  /* 0x000000ffff157224 */ /* 0x000fe400078e0003 */
[----:B0-----:R-:W-:Y:S01]  /*acb0*/  IMAD.U32 R25, RZ, RZ, UR4 ;  /* 0x00000004ff197e24 */ /* 0x001fe2000f8e00ff */
[----:B------:R-:W-:-:S07]  /*acc0*/  MOV R24, UR5 ;  /* 0x0000000500187c02 */ /* 0x000fce0008000f00 */
.L_x_11433:
        /* <DEDUP_REMOVED lines=27> */
.L_x_11432:
        /* <DEDUP_REMOVED lines=35> */
.L_x_11437:
[----:B------:R0:W-:Y:S01]  /*b0b0*/  STG.E.U8 desc[UR36][R12.64], RZ ;  /* 0x000000ff0c007986 */ /* 0x0001e2000c101124 */
[----:B------:R-:W-:Y:S05]  /*b0c0*/  BRA `(.L_x_11439) ;  /* 0x00000004008c7947 */ /* 0x000fea0003800000 */
.L_x_11436:
        /* <DEDUP_REMOVED lines=8> */
.L_x_11441:
[----:B------:R2:W-:Y:S01]  /*b150*/  STG.E desc[UR36][R12.64], RZ ;  /* 0x000000ff0c007986 */ /* 0x0005e2000c101924 */
[----:B------:R-:W-:Y:S05]  /*b160*/  BRA `(.L_x_11439) ;  /* 0x0000000400647947 */ /* 0x000fea0003800000 */
.L_x_11440:
[----:B------:R0:W-:Y:S01]  /*b170*/  STG.E.U16 desc[UR36][R12.64], RZ ;  /* 0x000000ff0c007986 */ /* 0x0001e2000c101524 */
[----:B------:R-:W-:Y:S05]  /*b180*/  BRA `(.L_x_11439) ;  /* 0x00000004005c7947 */ /* 0x000fea0003800000 */
.L_x_11435:
        /* <DEDUP_REMOVED lines=8> */
.L_x_11443:
[----:B------:R0:W-:Y:S01]  /*b210*/  STG.E.U16 desc[UR36][R12.64], RZ ;  /* 0x000000ff0c007986 */ /* 0x0001e2000c101524 */
[----:B------:R-:W-:Y:S05]  /*b220*/  BRA `(.L_x_11439) ;  /* 0x0000000400347947 */ /* 0x000fea0003800000 */
.L_x_11442:
        /* <DEDUP_REMOVED lines=8> */
.L_x_11445:
[----:B------:R0:W-:Y:S01]  /*b2b0*/  STG.E desc[UR36][R12.64], RZ ;  /* 0x000000ff0c007986 */ /* 0x0001e2000c101924 */
[----:B------:R-:W-:Y:S05]  /*b2c0*/  BRA `(.L_x_11439) ;  /* 0x00000004000c7947 */ /* 0x000fea0003800000 */
.L_x_11444:
[----:B------:R0:W-:Y:S01]  /*b2d0*/  STG.E.64 desc[UR36][R12.64], RZ ;  /* 0x000000ff0c007986 */ /* 0x0001e2000c101b24 */
[----:B------:R-:W-:Y:S05]  /*b2e0*/  BRA `(.L_x_11439) ;  /* 0x0000000400047947 */ /* 0x000fea0003800000 */
.L_x_11434:
        /* <DEDUP_REMOVED lines=10> */
.L_x_11448:
[----:B------:R0:W-:Y:S01]  /*b390*/  STG.E.128 desc[UR36][R12.64], RZ ;  /* 0x000000ff0c007986 */ /* 0x0001e2000c101d24 */
[----:B------:R-:W-:Y:S05]  /*b3a0*/  BRA `(.L_x_11439) ;  /* 0x0000000000d47947 */ /* 0x000fea0003800000 */
.L_x_11447:
        /* <DEDUP_REMOVED lines=8> */
.L_x_11450:
[----:B------:R0:W-:Y:S01]  /*b430*/  STG.E.U8 desc[UR36][R12.64], RZ ;  /* 0x000000ff0c007986 */ /* 0x0001e2000c101124 */
[----:B------:R-:W-:Y:S05]  /*b440*/  BRA `(.L_x_11439) ;  /* 0x0000000000ac7947 */ /* 0x000fea0003800000 */
.L_x_11449:
[----:B------:R0:W-:Y:S01]  /*b450*/  STG.E.U16 desc[UR36][R12.64], RZ ;  /* 0x000000ff0c007986 */ /* 0x0001e2000c101524 */
[----:B------:R-:W-:Y:S05]  /*b460*/  BRA `(.L_x_11439) ;  /* 0x0000000000a47947 */ /* 0x000fea0003800000 */
.L_x_11446:
        /* <DEDUP_REMOVED lines=10> */
.L_x_11453:
[----:B------:R0:W-:Y:S01]  /*b510*/  STG.E.U8 desc[UR36][R12.64], RZ ;  /* 0x000000ff0c007986 */ /* 0x0001e2000c101124 */
[----:B------:R-:W-:Y:S05]  /*b520*/  BRA `(.L_x_11439) ;  /* 0x0000000000747947 */ /* 0x000fea0003800000 */
.L_x_11452:
[----:B------:R0:W-:Y:S01]  /*b530*/  STG.E.U8 desc[UR36][R12.64], RZ ;  /* 0x000000ff0c007986 */ /* 0x0001e2000c101124 */
[----:B------:R-:W-:Y:S05]  /*b540*/  BRA `(.L_x_11439) ;  /* 0x00000000006c7947 */ /* 0x000fea0003800000 */
.L_x_11451:
[----:B------:R-:W-:-:S13]  /*b550*/  ISETP.NE.AND P0, PT, R0, 0x1c, PT ;  /* 0x0000001c0000780c */ /* 0x000fda0003f05270 */
[----:B------:R-:W-:Y:S05]  /*b560*/  @!P0 BRA `(.L_x_11454) ;  /* 0x0000000000608947 */ /* 0x000fea0003800000 */
[----:B------:R-:W-:-:S13]  /*b570*/  ISETP.NE.AND P0, PT, R0, 0x1d, PT ;  /* 0x0000001d0000780c */ /* 0x000fda0003f05270 */
[----:B------:R-:W-:Y:S05]  /*b580*/  @!P0 BRA `(.L_x_11455) ;  /* 0x0000000000508947 */ /* 0x000fea0003800000 */
[----:B------:R-:W-:-:S13]  /*b590*/  ISETP.NE.AND P0, PT, R0, 0x2c, PT ;  /* 0x0000002c0000780c */ /* 0x000fda0003f05270 */
[----:B------:R0:W-:Y:S01]  /*b5a0*/  @!P0 STG.E.U8 desc[UR36][R12.64], RZ ;  /* 0x000000ff0c008986 */ /* 0x0001e2000c101124 */
[----:B------:R-:W-:Y:S05]  /*b5b0*/  @!P0 BRA `(.L_x_11439) ;  /* 0x0000000000508947 */ /* 0x000fea0003800000 */
.L_x_11438:
        /* <DEDUP_REMOVED lines=16> */
.L_x_11456:
[----:B------:R-:W-:Y:S05]  /*b6c0*/  BRA `(.L_x_11439) ;  /* 0x00000000000c7947 */ /* 0x000fea0003800000 */
.L_x_11455:
[----:B------:R0:W-:Y:S01]  /*b6d0*/  STG.E.64 desc[UR36][R12.64], RZ ;  /* 0x000000ff0c007986 */ /* 0x0001e2000c101b24 */
[----:B------:R-:W-:Y:S05]  /*b6e0*/  BRA `(.L_x_11439) ;  /* 0x0000000000047947 */ /* 0x000fea0003800000 */
.L_x_11454:
[----:B------:R0:W-:Y:S02]  /*b6f0*/  STG.E desc[UR36][R12.64], RZ ;  /* 0x000000ff0c007986 */ /* 0x0001e4000c101924 */
.L_x_11439:
[----:B------:R-:W-:-:S07]  /*b700*/  IADD3 R17, PT, PT, R17, 0x80, RZ ;  /* 0x0000008011117810 */ /* 0x000fce0007ffe0ff */
.L_x_11389:
[----:B------:R-:W-:Y:S05]  /*b710*/  BSYNC.RECONVERGENT B6 ;  /* 0x0000000000067941 */ /* 0x000fea0003800200 */
.L_x_11388:
        /* <DEDUP_REMOVED lines=307> */
.L_x_11457:
        /* <DEDUP_REMOVED lines=19> */
.L_x_11461:
[----:B------:R0:W5:Y:S01]  /*cb80*/  LDG.E.U8 R8, desc[UR36][R4.64] ;  /* 0x0000002404087981 */ /* 0x000162000c1e1100 */
[----:B------:R-:W-:Y:S01]  /*cb90*/  HFMA2 R9, -RZ, RZ, 0, 0 ;  /* 0x00000000ff097431 */ /* 0x000fe200000001ff */
[----:B------:R-:W-:Y:S06]  /*cba0*/  BRA `(.L_x_11463) ;  /* 0x0000000c00447947 */ /* 0x000fec0003800000 */
.L_x_11460:
        /* <DEDUP_REMOVED lines=8> */
.L_x_11465:
[----:B------:R-:W5:Y:S02]  /*cc30*/  LDG.E R8, desc[UR36][R4.64] ;  /* 0x0000002404087981 */ /* 0x000f64000c1e1900 */
[----:B-----5:R-:W-:Y:S01]  /*cc40*/  SHF.R.S32.HI R9, RZ, 0x1f, R8 ;  /* 0x0000001fff097819 */ /* 0x020fe20000011408 */
[----:B------:R-:W-:Y:S06]  /*cc50*/  BRA `(.L_x_11463) ;  /* 0x0000000c00187947 */ /* 0x000fec0003800000 */
.L_x_11464:
[----:B------:R-:W5:Y:S02]  /*cc60*/  LDG.E.S16 R8, desc[UR36][R4.64] ;  /* 0x0000002404087981 */ /* 0x000f64000c1e1700 */
[----:B-----5:R-:W-:Y:S01]  /*cc70*/  SHF.R.S32.HI R9, RZ, 0x1f, R8 ;  /* 0x0000001fff097819 */ /* 0x020fe20000011408 */
[----:B------:R-:W-:Y:S06]  /*cc80*/  BRA `(.L_x_11463) ;  /* 0x0000000c000c7947 */ /* 0x000fec0003800000 */
.L_x_11459:
        /* <DEDUP_REMOVED lines=9> */
.L_x_11467:
[----:B------:R-:W5:Y:S02]  /*cd20*/  LDG.E.U16 R4, desc[UR36][R4.64] ;  /* 0x0000002404047981 */ /* 0x000f64000c1e1500 */
[----:B-----5:R-:W-:-:S06]  /*cd30*/  HADD2.F32 R8, -RZ, R4.H0_H0 ;  /* 0x20000004ff087230 */ /* 0x020fcc0000004100 */
[----:B------:R-:W0:Y:S02]  /*cd40*/  F2I.S64.TRUNC R8, R8 ;  /* 0x0000000800087311 */ /* 0x000e24000020d900 */
[----:B0-----:R-:W-:Y:S05]  /*cd50*/  BRA `(.L_x_11463) ;  /* 0x0000000800d87947 */ /* 0x001fea0003800000 */
.L_x_11466:
        /* <DEDUP_REMOVED lines=9> */
.L_x_11469:
[----:B------:R-:W5:Y:S02]  /*cdf0*/  LDG.E.U16 R4, desc[UR36][R4.64] ;  /* 0x0000002404047981 */ /* 0x000f64000c1e1500 */
[----:B-----5:R-:W-:-:S06]  /*ce00*/  HADD2.F32 R8, -RZ, R4.H0_H0 ;  /* 0x20000004ff087230 */ /* 0x020fcc0000004100 */
[----:B------:R-:W0:Y:S02]  /*ce10*/  F2I.S64.TRUNC R8, R8 ;  /* 0x0000000800087311 */ /* 0x000e24000020d900 */
[----:B0-----:R-:W-:Y:S05]  /*ce20*/  BRA `(.L_x_11463) ;  /* 0x0000000800a47947 */ /* 0x001fea0003800000 */
.L_x_11468:
[----:B------:R-:W5:Y:S02]  /*ce30*/  LDG.E.64 R4, desc[UR36][R4.64] ;  /* 0x0000002404047981 */ /* 0x000f64000c1e1b00 */
[----:B-----5:R0:W0:Y:S02]  /*ce40*/  F2I.S64.F64.TRUNC R8, R4 ;  /* 0x0000000400087311 */ /* 0x020024000030d900 */
[----:B0-----:R-:W-:Y:S05]  /*ce50*/  BRA `(.L_x_11463) ;  /* 0x0000000800987947 */ /* 0x001fea0003800000 */
.L_x_11458:
        /* <DEDUP_REMOVED lines=13> */
.L_x_11472:
[----:B------:R-:W5:Y:S02]  /*cf30*/  LDG.E.64 R4, desc[UR36][R4.64] ;  /* 0x0000002404047981 */ /* 0x000f64000c1e1b00 */
[----:B-----5:R0:W0:Y:S02]  /*cf40*/  F2I.S64.F64.TRUNC R8, R4 ;  /* 0x0000000400087311 */ /* 0x020024000030d900 */
[----:B0-----:R-:W-:Y:S05]  /*cf50*/  BRA `(.L_x_11463) ;  /* 0x0000000800587947 */ /* 0x001fea0003800000 */
.L_x_11471:
        /* <DEDUP_REMOVED lines=26> */
.L_x_11474:
        /* <DEDUP_REMOVED lines=14> */
.L_x_11473:
[----:B------:R-:W5:Y:S02]  /*d1e0*/  LDG.E.U16 R8, desc[UR36][R4.64] ;  /* 0x0000002404087981 */ /* 0x000f64000c1e1500 */
[----:B-----5:R-:W-:-:S06]  /*d1f0*/  SHF.L.U32 R8, R8, 0x10, RZ ;  /* 0x0000001008087819 */ /* 0x020fcc00000006ff */
[----:B------:R-:W0:Y:S02]  /*d200*/  F2I.S64.TRUNC R8, R8 ;  /* 0x0000000800087311 */ /* 0x000e24000020d900 */
[----:B0-----:R-:W-:Y:S05]  /*d210*/  BRA `(.L_x_11463) ;  /* 0x0000000400a87947 */ /* 0x001fea0003800000 */
.L_x_11470:
        /* <DEDUP_REMOVED lines=11> */
.L_x_11477:
        /* <DEDUP_REMOVED lines=21> */
.L_x_11481:
[----:B------:R-:W-:Y:S05]  /*d420*/  BSYNC.RECONVERGENT B1 ;  /* 0x0000000000017941 */ /* 0x000fea0003800200 */
.L_x_11480:
[----:B------:R-:W-:Y:S02]  /*d430*/  SHF.L.U32 R0, R0, 0x14, RZ ;  /* 0x0000001400007819 */ /* 0x000fe400000006ff */
[----:B------:R-:W-:-:S04]  /*d440*/  LEA R3, R3, 0x3b800000, 0x17 ;  /* 0x3b80000003037811 */ /* 0x000fc800078eb8ff */
[----:B------:R-:W-:-:S07]  /*d450*/  LOP3.LUT R8, R3, R0, R7, 0xfe, !PT ;  /* 0x0000000003087212 */ /* 0x000fce00078efe07 */
.L_x_11479:
[----:B------:R-:W-:Y:S05]  /*d460*/  BSYNC.RECONVERGENT B0 ;  /* 0x0000000000007941 */ /* 0x000fea0003800200 */
.L_x_11478:
[----:B------:R-:W0:Y:S02]  /*d470*/  F2I.S64.TRUNC R8, R8 ;  /* 0x0000000800087311 */ /* 0x000e24000020d900 */
[----:B0-----:R-:W-:Y:S05]  /*d480*/  BRA `(.L_x_11463) ;  /* 0x00000004000c7947 */ /* 0x001fea0003800000 */
.L_x_11476:
        /* <DEDUP_REMOVED lines=21> */
.L_x_11485:
[----:B------:R-:W-:Y:S05]  /*d5e0*/  BSYNC.RECONVERGENT B1 ;  /* 0x0000000000017941 */ /* 0x000fea0003800200 */
.L_x_11484:
[----:B------:R-:W-:Y:S01]  /*d5f0*/  IMAD.SHL.U32 R0, R0, 0x200000, RZ ;  /* 0x0020000000007824 */ /* 0x000fe200078e00ff */
[----:B------:R-:W-:-:S04]  /*d600*/  LEA R3, R3, 0x37800000, 0x17 ;  /* 0x3780000003037811 */ /* 0x000fc800078eb8ff */
[----:B------:R-:W-:-:S07]  /*d610*/  LOP3.LUT R8, R3, R0, R7, 0xfe, !PT ;  /* 0x0000000003087212 */ /* 0x000fce00078efe07 */
.L_x_11483:
[----:B------:R-:W-:Y:S05]  /*d620*/  BSYNC.RECONVERGENT B0 ;  /* 0x0000000000007941 */ /* 0x000fea0003800200 */
.L_x_11482:
[----:B------:R-:W0:Y:S02]  /*d630*/  F2I.S64.TRUNC R8, R8 ;  /* 0x0000000800087311 */ /* 0x000e24000020d900 */
[----:B0-----:R-:W-:Y:S05]  /*d640*/  BRA `(.L_x_11463) ;  /* 0x00000000009c7947 */ /* 0x001fea0003800000 */
.L_x_11475:
        /* <DEDUP_REMOVED lines=14> */
.L_x_11489:
[----:B------:R-:W-:Y:S05]  /*d730*/  BSYNC.RECONVERGENT B0 ;  /* 0x0000000000007941 */ /* 0x000fea0003800200 */
.L_x_11488:
[----:B------:R-:W0:Y:S02]  /*d740*/  F2I.S64.TRUNC R8, R8 ;  /* 0x0000000800087311 */ /* 0x000e24000020d900 */
[----:B0-----:R-:W-:Y:S05]  /*d750*/  BRA `(.L_x_11463) ;  /* 0x0000000000587947 */ /* 0x001fea0003800000 */
.L_x_11462:
        /* <DEDUP_REMOVED lines=16> */
.L_x_11490:
[----:B------:R-:W-:Y:S01]  /*d860*/  CS2R R8, SRZ ;  /* 0x0000000000087805 */ /* 0x000fe2000001ff00 */
[----:B------:R-:W-:Y:S06]  /*d870*/  BRA `(.L_x_11463) ;  /* 0x0000000000107947 */ /* 0x000fec0003800000 */
.L_x_11487:
[----:B------:R0:W5:Y:S01]  /*d880*/  LDG.E.64 R8, desc[UR36][R4.64] ;  /* 0x0000002404087981 */ /* 0x000162000c1e1b00 */
[----:B------:R-:W-:Y:S05]  /*d890*/  BRA `(.L_x_11463) ;  /* 0x0000000000087947 */ /* 0x000fea0003800000 */
.L_x_11486:
[----:B------:R0:W5:Y:S01]  /*d8a0*/  LDG.E R8, desc[UR36][R4.64] ;  /* 0x0000002404087981 */ /* 0x000162000c1e1900 */
[----:B------:R-:W-:-:S07]  /*d8b0*/  MOV R9, RZ ;  /* 0x000000ff00097202 */ /* 0x000fce0000000f00 */
.L_x_11463:
        /* <DEDUP_REMOVED lines=8> */
.L_x_11491:
        /* <DEDUP_REMOVED lines=35> */
.L_x_11494:
        /* <DEDUP_REMOVED lines=73> */
.L_x_11493:
        /* <DEDUP_REMOVED lines=51> */
.L_x_11495:
        /* <DEDUP_REMOVED lines=33> */
.L_x_11496:
        /* <DEDUP_REMOVED lines=17> */
.L_x_11492:
        /* <DEDUP_REMOVED lines=16> */
.L_x_11498:
        /* <DEDUP_REMOVED lines=27> */
.L_x_11497:
[----:B------:R-:W-:Y:S05]  /*e900*/  @!P0 BRA `(.L_x_11499) ;  /* 0x0000000000708947 */ /* 0x000fea0003800000 */
[----:B------:R-:W-:Y:S01]  /*e910*/  BSSY.RECONVERGENT B0, `(.L_x_11499) ;  /* 0x000001b000007945 */ /* 0x000fe20003800200 */
.L_x_11500:
        /* <DEDUP_REMOVED lines=27> */
.L_x_11499:
        /* <DEDUP_REMOVED lines=32> */
.L_x_11504:
[----:B------:R-:W-:Y:S01]  /*ecd0*/  STG.E.U8 desc[UR36][R24.64], RZ ;  /* 0x000000ff18007986 */ /* 0x000fe2000c101124 */
[----:B------:R-:W-:Y:S05]  /*ece0*/  EXIT ;  /* 0x000000000000794d */ /* 0x000fea0003800000 */
.L_x_11503:
        /* <DEDUP_REMOVED lines=8> */
.L_x_11507:
[----:B------:R-:W-:Y:S01]  /*ed70*/  STG.E desc[UR36][R24.64], RZ ;  /* 0x000000ff18007986 */ /* 0x000fe2000c101924 */
[----:B------:R-:W-:Y:S05]  /*ed80*/  EXIT ;  /* 0x000000000000794d */ /* 0x000fea0003800000 */
.L_x_11506:
[----:B------:R-:W-:Y:S01]  /*ed90*/  STG.E.U16 desc[UR36][R24.64], RZ ;  /* 0x000000ff18007986 */ /* 0x000fe2000c101524 */
[----:B------:R-:W-:Y:S05]  /*eda0*/  EXIT ;  /* 0x000000000000794d */ /* 0x000fea0003800000 */
.L_x_11502:
        /* <DEDUP_REMOVED lines=8> */
.L_x_11509:
[----:B------:R-:W-:Y:S01]  /*ee30*/  STG.E.U16 desc[UR36][R24.64], RZ ;  /* 0x000000ff18007986 */ /* 0x000fe2000c101524 */
[----:B------:R-:W-:Y:S05]  /*ee40*/  EXIT ;  /* 0x000000000000794d */ /* 0x000fea0003800000 */
.L_x_11508:
        /* <DEDUP_REMOVED lines=8> */
.L_x_11511:
[----:B------:R-:W-:Y:S01]  /*eed0*/  STG.E desc[UR36][R24.64], RZ ;  /* 0x000000ff18007986 */ /* 0x000fe2000c101924 */
[----:B------:R-:W-:Y:S05]  /*eee0*/  EXIT ;  /* 0x000000000000794d */ /* 0x000fea0003800000 */
.L_x_11510:
[----:B------:R-:W-:Y:S01]  /*eef0*/  STG.E.64 desc[UR36][R24.64], RZ ;  /* 0x000000ff18007986 */ /* 0x000fe2000c101b24 */
[----:B------:R-:W-:Y:S05]  /*ef00*/  EXIT ;  /* 0x000000000000794d */ /* 0x000fea0003800000 */
.L_x_11501:
        /* <DEDUP_REMOVED lines=10> */
.L_x_11514:
[----:B------:R-:W-:Y:S01]  /*efb0*/  STG.E.128 desc[UR36][R24.64], RZ ;  /* 0x000000ff18007986 */ /* 0x000fe2000c101d24 */
[----:B------:R-:W-:Y:S05]  /*efc0*/  EXIT ;  /* 0x000000000000794d */ /* 0x000fea0003800000 */
.L_x_11513:
        /* <DEDUP_REMOVED lines=8> */
.L_x_11516:
[----:B------:R-:W-:Y:S01]  /*f050*/  STG.E.U8 desc[UR36][R24.64], RZ ;  /* 0x000000ff18007986 */ /* 0x000fe2000c101124 */
[----:B------:R-:W-:Y:S05]  /*f060*/  EXIT ;  /* 0x000000000000794d */ /* 0x000fea0003800000 */
.L_x_11515:
[----:B------:R-:W-:Y:S01]  /*f070*/  STG.E.U16 desc[UR36][R24.64], RZ ;  /* 0x000000ff18007986 */ /* 0x000fe2000c101524 */
[----:B------:R-:W-:Y:S05]  /*f080*/  EXIT ;  /* 0x000000000000794d */ /* 0x000fea0003800000 */
.L_x_11512:
        /* <DEDUP_REMOVED lines=10> */
.L_x_11519:
[----:B------:R-:W-:Y:S01]  /*f130*/  STG.E.U8 desc[UR36][R24.64], RZ ;  /* 0x000000ff18007986 */ /* 0x000fe2000c101124 */
[----:B------:R-:W-:Y:S05]  /*f140*/  EXIT ;  /* 0x000000000000794d */ /* 0x000fea0003800000 */
.L_x_11518:
[----:B------:R-:W-:Y:S01]  /*f150*/  STG.E.U8 desc[UR36][R24.64], RZ ;  /* 0x000000ff18007986 */ /* 0x000fe2000c101124 */
[----:B------:R-:W-:Y:S05]  /*f160*/  EXIT ;  /* 0x000000000000794d */ /* 0x000fea0003800000 */
.L_x_11517:
[----:B------:R-:W-:-:S13]  /*f170*/  ISETP.NE.AND P0, PT, R0, 0x1c, PT ;  /* 0x0000001c0000780c */ /* 0x000fda0003f05270 */
[----:B------:R-:W-:Y:S05]  /*f180*/  @!P0 BRA `(.L_x_11520) ;  /* 0x0000000000608947 */ /* 0x000fea0003800000 */
[----:B------:R-:W-:-:S13]  /*f190*/  ISETP.NE.AND P0, PT, R0, 0x1d, PT ;  /* 0x0000001d0000780c */ /* 0x000fda0003f05270 */
[----:B------:R-:W-:Y:S05]  /*f1a0*/  @!P0 BRA `(.L_x_11521) ;  /* 0x0000000000508947 */ /* 0x000fea0003800000 */
[----:B------:R-:W-:-:S13]  /*f1b0*/  ISETP.NE.AND P0, PT, R0, 0x2c, PT ;  /* 0x0000002c0000780c */ /* 0x000fda0003f05270 */
[----:B------:R0:W-:Y:S01]  /*f1c0*/  @!P0 STG.E.U8 desc[UR36][R24.64], RZ ;  /* 0x000000ff18008986 */ /* 0x0001e2000c101124 */
[----:B------:R-:W-:Y:S05]  /*f1d0*/  @!P0 EXIT ;  /* 0x000000000000894d */ /* 0x000fea0003800000 */
.L_x_11505:
        /* <DEDUP_REMOVED lines=16> */
.L_x_11522:
[----:B------:R-:W-:Y:S05]  /*f2e0*/  EXIT ;  /* 0x000000000000794d */ /* 0x000fea0003800000 */
.L_x_11521:
[----:B------:R-:W-:Y:S01]  /*f2f0*/  STG.E.64 desc[UR36][R24.64], RZ ;  /* 0x000000ff18007986 */ /* 0x000fe2000c101b24 */
[----:B------:R-:W-:Y:S05]  /*f300*/  EXIT ;  /* 0x000000000000794d */ /* 0x000fea0003800000 */
.L_x_11520:
[----:B------:R-:W-:Y:S01]  /*f310*/  STG.E desc[UR36][R24.64], RZ ;  /* 0x000000ff18007986 */ /* 0x000fe2000c101924 */
[----:B------:R-:W-:Y:S05]  /*f320*/  EXIT ;  /* 0x000000000000794d */ /* 0x000fea0003800000 */
.L_x_11523:
        /* <DEDUP_REMOVED lines=13> */
.L_x_17298:


//--------------------- .text._ZN2at6native27unrolled_elementwise_kernelIZZNS0_73_GLOBAL__N__c8866d80_35_SparseBinaryOpIntersectionKernel_cu_7dd49032_323742_sparse_binary_op_intersection_kernel_implINS2_18CUDAKernelLauncherENS2_36CUDAValueSelectionIntersectionKernelINS2_9RhsProjOpEEElLl8EEEvRNS_6TensorERKS8_SB_RKSt6vectorIlSaIlEERKSt8optionalIS8_ESK_bbENKUlvE3_clEvEUllE_St5arrayIPcLm2EELi4E23TrivialOffsetCalculatorILi1EjESR_NS0_6memory12LoadWithCastILi1EEENSS_13StoreWithCastILi1EEEEEviT_T0_T2_T3_T4_T5_ --------------------------
	.section	.text._ZN2at6native27unrolled_elementwise_kernelIZZNS0_73_GLOBAL__N__c8866d80_35_SparseBinaryOpIntersectionKernel_cu_7dd49032_323742_sparse_binary_op_intersection_kernel_implINS2_18CUDAKernelLauncherENS2_36CUDAValueSelectionIntersectionKernelINS2_9RhsProjOpEEElLl8EEEvRNS_6TensorERKS8_SB_RKSt6vectorIlSaIlEERKSt8optionalIS8_ESK_bbENKUlvE3_clEvEUllE_St5arrayIPcLm2EELi4E23TrivialOffsetCalculatorILi1EjESR_NS0_6memory12LoadWithCastILi1EEENSS_13StoreWithCastILi1EEEEEviT_T0_T2_T3_T4_T5_,"ax",@progbits
	.align	128
        .global         _ZN2at6native27unrolled_elementwise_kernelIZZNS0_73_GLOBAL__N__c8866d80_35_SparseBinaryOpIntersectionKernel_cu_7dd49032_323742_sparse_binary_op_intersection_kernel_implINS2_18CUDAKernelLauncherENS2_36CUDAValueSelectionIntersectionKernelINS2_9RhsProjOpEEElLl8EEEvRNS_6TensorERKS8_SB_RKSt6vectorIlSaIlEERKSt8optionalIS8_ESK_bbENKUlvE3_clEvEUllE_St5arrayIPcLm2EELi4E23TrivialOffsetCalculatorILi1EjESR_NS0_6memory12LoadWithCastILi1EEENSS_13StoreWithCastILi1EEEEEviT_T0_T2_T3_T4_T5_
        .type           _ZN2at6native27unrolled_elementwise_kernelIZZNS0_73_GLOBAL__N__c8866d80_35_SparseBinaryOpIntersectionKernel_cu_7dd49032_323742_sparse_binary_op_intersection_kernel_implINS2_18CUDAKernelLauncherENS2_36CUDAValueSelectionIntersectionKernelINS2_9RhsProjOpEEElLl8EEEvRNS_6TensorERKS8_SB_RKSt6vectorIlSaIlEERKSt8optionalIS8_ESK_bbENKUlvE3_clEvEUllE_St5arrayIPcLm2EELi4E23TrivialOffsetCalculatorILi1EjESR_NS0_6memory12LoadWithCastILi1EEENSS_13StoreWithCastILi1EEEEEviT_T0_T2_T3_T4_T5_,@function
        .size           _ZN2at6native27unrolled_elementwise_kernelIZZNS0_73_GLOBAL__N__c8866d80_35_SparseBinaryOpIntersectionKernel_cu_7dd49032_323742_sparse_binary_op_intersection_kernel_implINS2_18CUDAKernelLauncherENS2_36CUDAValueSelectionIntersectionKernelINS2_9RhsProjOpEEElLl8EEEvRNS_6TensorERKS8_SB_RKSt6vectorIlSaIlEERKSt8optionalIS8_ESK_bbENKUlvE3_clEvEUllE_St5arrayIPcLm2EELi4E23TrivialOffsetCalculatorILi1EjESR_NS0_6memory12LoadWithCastILi1EEENSS_13StoreWithCastILi1EEEEEviT_T0_T2_T3_T4_T5_,(.L_x_17299 - _ZN2at6native27unrolled_elementwise_kernelIZZNS0_73_GLOBAL__N__c8866d80_35_SparseBinaryOpIntersectionKernel_cu_7dd49032_323742_sparse_binary_op_intersection_kernel_implINS2_18CUDAKernelLauncherENS2_36CUDAValueSelectionIntersectionKernelINS2_9RhsProjOpEEElLl8EEEvRNS_6TensorERKS8_SB_RKSt6vectorIlSaIlEERKSt8optionalIS8_ESK_bbENKUlvE3_clEvEUllE_St5arrayIPcLm2EELi4E23TrivialOffsetCalculatorILi1EjESR_NS0_6memory12LoadWithCastILi1EEENSS_13StoreWithCastILi1EEEEEviT_T0_T2_T3_T4_T5_)
        .other          _ZN2at6native27unrolled_elementwise_kernelIZZNS0_73_GLOBAL__N__c8866d80_35_SparseBinaryOpIntersectionKernel_cu_7dd49032_323742_sparse_binary_op_intersection_kernel_implINS2_18CUDAKernelLauncherENS2_36CUDAValueSelectionIntersectionKernelINS2_9RhsProjOpEEElLl8EEEvRNS_6TensorERKS8_SB_RKSt6vectorIlSaIlEERKSt8optionalIS8_ESK_bbENKUlvE3_clEvEUllE_St5arrayIPcLm2EELi4E23TrivialOffsetCalculatorILi1EjESR_NS0_6memory12LoadWithCastILi1EEENSS_13StoreWithCastILi1EEEEEviT_T0_T2_T3_T4_T5_,@"STO_CUDA_ENTRY STV_DEFAULT"
_ZN2at6native27unrolled_elementwise_kernelIZZNS0_73_GLOBAL__N__c8866d80_35_SparseBinaryOpIntersectionKernel_cu_7dd49032_323742_sparse_binary_op_intersection_kernel_implINS2_18CUDAKernelLauncherENS2_36CUDAValueSelectionIntersectionKernelINS2_9RhsProjOpEEElLl8EEEvRNS_6TensorERKS8_SB_RKSt6vectorIlSaIlEERKSt8optionalIS8_ESK_bbENKUlvE3_clEvEUllE_St5arrayIPcLm2EELi4E23TrivialOffsetCalculatorILi1EjESR_NS0_6memory12LoadWithCastILi1EEENSS_13StoreWithCastILi1EEEEEviT_T0_T2_T3_T4_T5_:
.text._ZN2at6native27unrolled_elementwise_kernelIZZNS0_73_GLOBAL__N__c8866d80_35_SparseBinaryOpIntersectionKernel_cu_7dd49032_323742_sparse_binary_op_intersection_kernel_implINS2_18CUDAKernelLauncherENS2_36CUDAValueSelectionIntersectionKernelINS2_9RhsProjOpEEElLl8EEEvRNS_6TensorERKS8_SB_RKSt6vectorIlSaIlEERKSt8optionalIS8_ESK_bbENKUlvE3_clEvEUllE_St5arrayIPcLm2EELi4E23TrivialOffsetCalculatorILi1EjESR_NS0_6memory12LoadWithCastILi1EEENSS_13StoreWithCastILi1EEEEEviT_T0_T2_T3_T4_T5_:
        /* <DEDUP_REMOVED lines=77> */
.L_x_11529:
[----:B------:R1:W5:Y:S01]  /*04d0*/  LDG.E.U8 R30, desc[UR36][R4.64] ;  /* 0x00000024041e7981 */ /* 0x000362000c1e1100 */
[----:B------:R-:W-:Y:S01]  /*04e0*/  IMAD.MOV.U32 R31, RZ, RZ, RZ ;  /* 0x000000ffff1f7224 */ /* 0x000fe200078e00ff */
[----:B------:R-:W-:Y:S06]  /*04f0*/  BRA `(.L_x_11531) ;  /* 0x0000000c00447947 */ /* 0x000fec0003800000 */
.L_x_11528:
        /* <DEDUP_REMOVED lines=8> */
.L_x_11533:
[----:B------:R-:W2:Y:S02]  /*0580*/  LDG.E R30, desc[UR36][R4.64] ;  /* 0x00000024041e7981 */ /* 0x000ea4000c1e1900 */
[----:B--2---:R-:W-:Y:S01]  /*0590*/  SHF.R.S32.HI R31, RZ, 0x1f, R30 ;  /* 0x0000001fff1f7819 */ /* 0x004fe2000001141e */
[----:B------:R-:W-:Y:S06]  /*05a0*/  BRA `(.L_x_11531) ;  /* 0x0000000c00187947 */ /* 0x000fec0003800000 */
.L_x_11532:
[----:B------:R-:W2:Y:S02]  /*05b0*/  LDG.E.S16 R30, desc[UR36][R4.64] ;  /* 0x00000024041e7981 */ /* 0x000ea4000c1e1700 */
[----:B--2---:R-:W-:Y:S01]  /*05c0*/  SHF.R.S32.HI R31, RZ, 0x1f, R30 ;  /* 0x0000001fff1f7819 */ /* 0x004fe2000001141e */
[----:B------:R-:W-:Y:S06]  /*05d0*/  BRA `(.L_x_11531) ;  /* 0x0000000c000c7947 */ /* 0x000fec0003800000 */
.L_x_11527:
        /* <DEDUP_REMOVED lines=9> */
.L_x_11535:
[----:B------:R-:W2:Y:S02]  /*0670*/  LDG.E.U16 R4, desc[UR36][R4.64] ;  /* 0x0000002404047981 */ /* 0x000ea4000c1e1500 */
[----:B--2---:R-:W-:-:S06]  /*0680*/  HADD2.F32 R30, -RZ, R4.H0_H0 ;  /* 0x20000004ff1e7230 */ /* 0x004fcc0000004100 */
[----:B------:R-:W2:Y:S02]  /*0690*/  F2I.S64.TRUNC R30, R30 ;  /* 0x0000001e001e7311 */ /* 0x000ea4000020d900 */
[----:B--2---:R-:W-:Y:S05]  /*06a0*/  BRA `(.L_x_11531) ;  /* 0x0000000800d87947 */ /* 0x004fea0003800000 */
.L_x_11534:
        /* <DEDUP_REMOVED lines=9> */
.L_x_11537:
[----:B------:R-:W2:Y:S02]  /*0740*/  LDG.E.U16 R4, desc[UR36][R4.64] ;  /* 0x0000002404047981 */ /* 0x000ea4000c1e1500 */
[----:B--2---:R-:W-:-:S06]  /*0750*/  HADD2.F32 R30, -RZ, R4.H0_H0 ;  /* 0x20000004ff1e7230 */ /* 0x004fcc0000004100 */
[----:B------:R-:W2:Y:S02]  /*0760*/  F2I.S64.TRUNC R30, R30 ;  /* 0x0000001e001e7311 */ /* 0x000ea4000020d900 */
[----:B--2---:R-:W-:Y:S05]  /*0770*/  BRA `(.L_x_11531) ;  /* 0x0000000800a47947 */ /* 0x004fea0003800000 */
.L_x_11536:
[----:B------:R-:W2:Y:S02]  /*0780*/  LDG.E.64 R4, desc[UR36][R4.64] ;  /* 0x0000002404047981 */ /* 0x000ea4000c1e1b00 */
[----:B--2---:R2:W3:Y:S02]  /*0790*/  F2I.S64.F64.TRUNC R30, R4 ;  /* 0x00000004001e7311 */ /* 0x0044e4000030d900 */
[----:B--23--:R-:W-:Y:S05]  /*07a0*/  BRA `(.L_x_11531) ;  /* 0x0000000800987947 */ /* 0x00cfea0003800000 */
.L_x_11526:
        /* <DEDUP_REMOVED lines=13> */
.L_x_11540:
[----:B------:R-:W2:Y:S02]  /*0880*/  LDG.E.64 R4, desc[UR36][R4.64] ;  /* 0x0000002404047981 */ /* 0x000ea4000c1e1b00 */
[----:B--2---:R2:W3:Y:S02]  /*0890*/  F2I.S64.F64.TRUNC R30, R4 ;  /* 0x00000004001e7311 */ /* 0x0044e4000030d900 */
[----:B--23--:R-:W-:Y:S05]  /*08a0*/  BRA `(.L_x_11531) ;  /* 0x0000000800587947 */ /* 0x00cfea0003800000 */
.L_x_11539:
        /* <DEDUP_REMOVED lines=26> */
.L_x_11542:
        /* <DEDUP_REMOVED lines=14> */
.L_x_11541:
[----:B------:R-:W2:Y:S02]  /*0b30*/  LDG.E.U16 R30, desc[UR36][R4.64] ;  /* 0x00000024041e7981 */ /* 0x000ea4000c1e1500 */
[----:B--2---:R-:W-:-:S06]  /*0b40*/  IMAD.U32 R30, R30, 0x10000, RZ ;  /* 0x000100001e1e7824 */ /* 0x004fcc00078e00ff */
[----:B------:R-:W2:Y:S02]  /*0b50*/  F2I.S64.TRUNC R30, R30 ;  /* 0x0000001e001e7311 */ /* 0x000ea4000020d900 */
[----:B--2---:R-:W-:Y:S05]  /*0b60*/  BRA `(.L_x_11531) ;  /* 0x0000000400a87947 */ /* 0x004fea0003800000 */
.L_x_11538:
        /* <DEDUP_REMOVED lines=11> */
.L_x_11545:
        /* <DEDUP_REMOVED lines=21> */
.L_x_11549:
[----:B------:R-:W-:Y:S05]  /*0d70*/  BSYNC.RECONVERGENT B1 ;  /* 0x0000000000017941 */ /* 0x000fea0003800200 */
.L_x_11548:
[----:B------:R-:W-:Y:S01]  /*0d80*/  IMAD.SHL.U32 R0, R0, 0x100000, RZ ;  /* 0x0010000000007824 */ /* 0x000fe200078e00ff */
[----:B------:R-:W-:-:S04]  /*0d90*/  LEA R3, R3, 0x3b800000, 0x17 ;  /* 0x3b80000003037811 */ /* 0x000fc800078eb8ff */
[----:B------:R-:W-:-:S07]  /*0da0*/  LOP3.LUT R30, R3, R0, R7, 0xfe, !PT ;  /* 0x00000000031e7212 */ /* 0x000fce00078efe07 */
.L_x_11547:
[----:B------:R-:W-:Y:S05]  /*0db0*/  BSYNC.RECONVERGENT B0 ;  /* 0x0000000000007941 */ /* 0x000fea0003800200 */
.L_x_11546:
[----:B------:R-:W4:Y:S02]  /*0dc0*/  F2I.S64.TRUNC R30, R30 ;  /* 0x0000001e001e7311 */ /* 0x000f24000020d900 */
[----:B----4-:R-:W-:Y:S05]  /*0dd0*/  BRA `(.L_x_11531) ;  /* 0x00000004000c7947 */ /* 0x010fea0003800000 */
.L_x_11544:
        /* <DEDUP_REMOVED lines=21> */
.L_x_11553:
[----:B------:R-:W-:Y:S05]  /*0f30*/  BSYNC.RECONVERGENT B1 ;  /* 0x0000000000017941 */ /* 0x000fea0003800200 */
.L_x_11552:
[----:B------:R-:W-:Y:S01]  /*0f40*/  IMAD.SHL.U32 R0, R0, 0x200000, RZ ;  /* 0x0020000000007824 */ /* 0x000fe200078e00ff */
[----:B------:R-:W-:-:S04]  /*0f50*/  LEA R3, R3, 0x37800000, 0x17 ;  /* 0x3780000003037811 */ /* 0x000fc800078eb8ff */
[----:B------:R-:W-:-:S07]  /*0f60*/  LOP3.LUT R30, R3, R0, R7, 0xfe, !PT ;  /* 0x00000000031e7212 */ /* 0x000fce00078efe07 */
.L_x_11551:
[----:B------:R-:W-:Y:S05]  /*0f70*/  BSYNC.RECONVERGENT B0 ;  /* 0x0000000000007941 */ /* 0x000fea0003800200 */
.L_x_11550:
[----:B------:R-:W4:Y:S02]  /*0f80*/  F2I.S64.TRUNC R30, R30 ;  /* 0x0000001e001e7311 */ /* 0x000f24000020d900 */
[----:B----4-:R-:W-:Y:S05]  /*0f90*/  BRA `(.L_x_11531) ;  /* 0x00000000009c7947 */ /* 0x010fea0003800000 */
.L_x_11543:
[----:B------:R-:W-:-:S09]  /*0fa0*/  UISETP.NE.AND UP0, UPT, UR4, 0x1c, UPT ;  /* 0x0000001c0400788c */ /* 0x000fd2000bf05270 */
[----:B------:R-:W-:Y:S05]  /*0fb0*/  BRA.U !UP0, `(.L_x_11554) ;  /* 0x00000001088c7547 */ /* 0x000fea000b800000 */
[----:B------:R-:W-:-:S09]  /*0fc0*/  UISETP.NE.AND UP0, UPT, UR4, 0x1d, UPT ;  /* 0x0000001d0400788c */ /* 0x000fd2000bf05270 */
[----:B------:R-:W-:Y:S05]  /*0fd0*/  BRA.U !UP0, `(.L_x_11555) ;  /* 0x00000001087c7547 */ /* 0x000fea000b800000 */
[----:B------:R-:W-:-:S09]  /*0fe0*/  UISETP.NE.AND UP0, UPT, UR4, 0x2c, UPT ;  /* 0x0000002c0400788c */ /* 0x000fd2000bf05270 */
[----:B------:R-:W-:Y:S05]  /*0ff0*/  BRA.U !UP0, `(.L_x_11556) ;  /* 0x0000000108487547 */ /* 0x000fea000b800000 */
.L_x_11530:
        /* <DEDUP_REMOVED lines=16> */
.L_x_11557:
[----:B------:R-:W-:Y:S01]  /*1100*/  CS2R R30, SRZ ;  /* 0x00000000001e7805 */ /* 0x000fe2000001ff00 */
[----:B------:R-:W-:Y:S06]  /*1110*/  BRA `(.L_x_11531) ;  /* 0x00000000003c7947 */ /* 0x000fec0003800000 */
.L_x_11556:
        /* <DEDUP_REMOVED lines=8> */
.L_x_11559:
[----:B------:R-:W-:Y:S05]  /*11a0*/  BSYNC.RECONVERGENT B0 ;  /* 0x0000000000007941 */ /* 0x000fea0003800200 */
.L_x_11558:
[----:B------:R-:W2:Y:S02]  /*11b0*/  F2I.S64.TRUNC R30, R30 ;  /* 0x0000001e001e7311 */ /* 0x000ea4000020d900 */
[----:B--2---:R-:W-:Y:S05]  /*11c0*/  BRA `(.L_x_11531) ;  /* 0x0000000000107947 */ /* 0x004fea0003800000 */
.L_x_11555:
[----:B------:R2:W5:Y:S01]  /*11d0*/  LDG.E.64 R30, desc[UR36][R4.64] ;  /* 0x00000024041e7981 */ /* 0x000562000c1e1b00 */
[----:B------:R-:W-:Y:S05]  /*11e0*/  BRA `(.L_x_11531) ;  /* 0x0000000000087947 */ /* 0x000fea0003800000 */
.L_x_11554:
[----:B------:R3:W5:Y:S01]  /*11f0*/  LDG.E R30, desc[UR36][R4.64] ;  /* 0x00000024041e7981 */ /* 0x000762000c1e1900 */
[----:B------:R-:W-:-:S07]  /*1200*/  IMAD.MOV.U32 R31, RZ, RZ, RZ ;  /* 0x000000ffff1f7224 */ /* 0x000fce00078e00ff */
.L_x_11531:
[----:B------:R-:W-:-:S07]  /*1210*/  VIADD R29, R28, 0x80 ;  /* 0x000000801c1d7836 */ /* 0x000fce0000000000 */
.L_x_11525:
[----:B------:R-:W-:Y:S05]  /*1220*/  BSYNC.RECONVERGENT B6 ;  /* 0x0000000000067941 */ /* 0x000fea0003800200 */
.L_x_11524:
        /* <DEDUP_REMOVED lines=25> */
.L_x_11565:
[----:B------:R4:W5:Y:S01]  /*13c0*/  LDG.E.U8 R18, desc[UR36][R4.64] ;  /* 0x0000002404127981 */ /* 0x000962000c1e1100 */
[----:B------:R-:W-:Y:S01]  /*13d0*/  IMAD.MOV.U32 R19, RZ, RZ, RZ ;  /* 0x000000ffff137224 */ /* 0x000fe200078e00ff */
[----:B------:R-:W-:Y:S06]  /*13e0*/  BRA `(.L_x_11567) ;  /* 0x0000000c00447947 */ /* 0x000fec0003800000 */
.L_x_11564:
        /* <DEDUP_REMOVED lines=8> */
.L_x_11569:
[----:B------:R-:W2:Y:S02]  /*1470*/  LDG.E R18, desc[UR36][R4.64] ;  /* 0x0000002404127981 */ /* 0x000ea4000c1e1900 */
[----:B--2---:R-:W-:Y:S01]  /*1480*/  SHF.R.S32.HI R19, RZ, 0x1f, R18 ;  /* 0x0000001fff137819 */ /* 0x004fe20000011412 */
[----:B------:R-:W-:Y:S06]  /*1490*/  BRA `(.L_x_11567) ;  /* 0x0000000c00187947 */ /* 0x000fec0003800000 */
.L_x_11568:
[----:B------:R-:W2:Y:S02]  /*14a0*/  LDG.E.S16 R18, desc[UR36][R4.64] ;  /* 0x0000002404127981 */ /* 0x000ea4000c1e1700 */
[----:B--2---:R-:W-:Y:S01]  /*14b0*/  SHF.R.S32.HI R19, RZ, 0x1f, R18 ;  /* 0x0000001fff137819 */ /* 0x004fe20000011412 */
[----:B------:R-:W-:Y:S06]  /*14c0*/  BRA `(.L_x_11567) ;  /* 0x0000000c000c7947 */ /* 0x000fec0003800000 */
.L_x_11563:
        /* <DEDUP_REMOVED lines=9> */
.L_x_11571:
[----:B------:R-:W2:Y:S02]  /*1560*/  LDG.E.U16 R4, desc[UR36][R4.64] ;  /* 0x0000002404047981 */ /* 0x000ea4000c1e1500 */
[----:B--2---:R-:W-:-:S06]  /*1570*/  HADD2.F32 R18, -RZ, R4.H0_H0 ;  /* 0x20000004ff127230 */ /* 0x004fcc0000004100 */
[----:B------:R-:W3:Y:S02]  /*1580*/  F2I.S64.TRUNC R18, R18 ;  /* 0x0000001200127311 */ /* 0x000ee4000020d900 */
[----:B---3--:R-:W-:Y:S05]  /*1590*/  BRA `(.L_x_11567) ;  /* 0x0000000800d87947 */ /* 0x008fea0003800000 */
.L_x_11570:
        /* <DEDUP_REMOVED lines=9> */
.L_x_11573:
[----:B------:R-:W2:Y:S02]  /*1630*/  LDG.E.U16 R4, desc[UR36][R4.64] ;  /* 0x0000002404047981 */ /* 0x000ea4000c1e1500 */
[----:B--2---:R-:W-:-:S06]  /*1640*/  HADD2.F32 R18, -RZ, R4.H0_H0 ;  /* 0x20000004ff127230 */ /* 0x004fcc0000004100 */
[----:B------:R-:W3:Y:S02]  /*1650*/  F2I.S64.TRUNC R18, R18 ;  /* 0x0000001200127311 */ /* 0x000ee4000020d900 */
[----:B---3--:R-:W-:Y:S05]  /*1660*/  BRA `(.L_x_11567) ;  /* 0x0000000800a47947 */ /* 0x008fea0003800000 */
.L_x_11572:
[----:B------:R-:W2:Y:S02]  /*1670*/  LDG.E.64 R4, desc[UR36][R4.64] ;  /* 0x0000002404047981 */ /* 0x000ea4000c1e1b00 */
[----:B--2---:R3:W4:Y:S02]  /*1680*/  F2I.S64.F64.TRUNC R18, R4 ;  /* 0x0000000400127311 */ /* 0x004724000030d900 */
[----:B---34-:R-:W-:Y:S05]  /*1690*/  BRA `(.L_x_11567) ;  /* 0x0000000800987947 */ /* 0x018fea0003800000 */
.L_x_11562:
        /* <DEDUP_REMOVED lines=13> */
.L_x_11576:
[----:B------:R-:W2:Y:S02]  /*1770*/  LDG.E.64 R4, desc[UR36][R4.64] ;  /* 0x0000002404047981 */ /* 0x000ea4000c1e1b00 */
[----:B--2---:R0:W1:Y:S02]  /*1780*/  F2I.S64.F64.TRUNC R18, R4 ;  /* 0x0000000400127311 */ /* 0x004064000030d900 */
[----:B01----:R-:W-:Y:S05]  /*1790*/  BRA `(.L_x_11567) ;  /* 0x0000000800587947 */ /* 0x003fea0003800000 */
.L_x_11575:
        /* <DEDUP_REMOVED lines=26> */
.L_x_11578:
        /* <DEDUP_REMOVED lines=14> */
.L_x_11577:
[----:B------:R-:W2:Y:S02]  /*1a20*/  LDG.E.U16 R18, desc[UR36][R4.64] ;  /* 0x0000002404127981 */ /* 0x000ea4000c1e1500 */
[----:B--2---:R-:W-:-:S06]  /*1a30*/  IMAD.U32 R18, R18, 0x10000, RZ ;  /* 0x0001000012127824 */ /* 0x004fcc00078e00ff */
[----:B------:R-:W0:Y:S02]  /*1a40*/  F2I.S64.TRUNC R18, R18 ;  /* 0x0000001200127311 */ /* 0x000e24000020d900 */
[----:B0-----:R-:W-:Y:S05]  /*1a50*/  BRA `(.L_x_11567) ;  /* 0x0000000400a87947 */ /* 0x001fea0003800000 */
.L_x_11574:
        /* <DEDUP_REMOVED lines=11> */
.L_x_11581:
        /* <DEDUP_REMOVED lines=21> */
.L_x_11585:
[----:B------:R-:W-:Y:S05]  /*1c60*/  BSYNC.RECONVERGENT B1 ;  /* 0x0000000000017941 */ /* 0x000fea0003800200 */
.L_x_11584:
[----:B------:R-:W-:Y:S01]  /*1c70*/  IMAD.SHL.U32 R0, R0, 0x100000, RZ ;  /* 0x0010000000007824 */ /* 0x000fe200078e00ff */
[----:B------:R-:W-:-:S04]  /*1c80*/  LEA R3, R3, 0x3b800000, 0x17 ;  /* 0x3b80000003037811 */ /* 0x000fc800078eb8ff */
[----:B------:R-:W-:-:S07]  /*1c90*/  LOP3.LUT R18, R3, R0, R7, 0xfe, !PT ;  /* 0x0000000003127212 */ /* 0x000fce00078efe07 */
.L_x_11583:
[----:B------:R-:W-:Y:S05]  /*1ca0*/  BSYNC.RECONVERGENT B0 ;  /* 0x0000000000007941 */ /* 0x000fea0003800200 */
.L_x_11582:
[----:B------:R-:W2:Y:S02]  /*1cb0*/  F2I.S64.TRUNC R18, R18 ;  /* 0x0000001200127311 */ /* 0x000ea4000020d900 */
[----:B--2---:R-:W-:Y:S05]  /*1cc0*/  BRA `(.L_x_11567) ;  /* 0x00000004000c7947 */ /* 0x004fea0003800000 */
.L_x_11580:
        /* <DEDUP_REMOVED lines=21> */
.L_x_11589:
[----:B------:R-:W-:Y:S05]  /*1e20*/  BSYNC.RECONVERGENT B1 ;  /* 0x0000000000017941 */ /* 0x000fea0003800200 */
.L_x_11588:
[----:B------:R-:W-:Y:S01]  /*1e30*/  IMAD.SHL.U32 R0, R0, 0x200000, RZ ;  /* 0x0020000000007824 */ /* 0x000fe200078e00ff */
[----:B------:R-:W-:-:S04]  /*1e40*/  LEA R3, R3, 0x37800000, 0x17 ;  /* 0x3780000003037811 */ /* 0x000fc800078eb8ff */
[----:B------:R-:W-:-:S07]  /*1e50*/  LOP3.LUT R18, R3, R0, R7, 0xfe, !PT ;  /* 0x0000000003127212 */ /* 0x000fce00078efe07 */
.L_x_11587:
[----:B------:R-:W-:Y:S05]  /*1e60*/  BSYNC.RECONVERGENT B0 ;  /* 0x0000000000007941 */ /* 0x000fea0003800200 */
.L_x_11586:
[----:B------:R-:W2:Y:S02]  /*1e70*/  F2I.S64.TRUNC R18, R18 ;  /* 0x0000001200127311 */ /* 0x000ea4000020d900 */
[----:B--2---:R-:W-:Y:S05]  /*1e80*/  BRA `(.L_x_11567) ;  /* 0x00000000009c7947 */ /* 0x004fea0003800000 */
.L_x_11579:
        /* <DEDUP_REMOVED lines=14> */
.L_x_11593:
[----:B------:R-:W-:Y:S05]  /*1f70*/  BSYNC.RECONVERGENT B0 ;  /* 0x0000000000007941 */ /* 0x000fea0003800200 */
.L_x_11592:
[----:B------:R-:W2:Y:S02]  /*1f80*/  F2I.S64.TRUNC R18, R18 ;  /* 0x0000001200127311 */ /* 0x000ea4000020d900 */
[----:B--2---:R-:W-:Y:S05]  /*1f90*/  BRA `(.L_x_11567) ;  /* 0x0000000000587947 */ /* 0x004fea0003800000 */
.L_x_11566:
        /* <DEDUP_REMOVED lines=16> */
.L_x_11594:
[----:B------:R-:W-:Y:S01]  /*20a0*/  CS2R R18, SRZ ;  /* 0x0000000000127805 */ /* 0x000fe2000001ff00 */
[----:B------:R-:W-:Y:S06]  /*20b0*/  BRA `(.L_x_11567) ;  /* 0x0000000000107947 */ /* 0x000fec0003800000 */
.L_x_11591:
[----:B------:R1:W5:Y:S01]  /*20c0*/  LDG.E.64 R18, desc[UR36][R4.64] ;  /* 0x0000002404127981 */ /* 0x000362000c1e1b00 */
[----:B------:R-:W-:Y:S05]  /*20d0*/  BRA `(.L_x_11567) ;  /* 0x0000000000087947 */ /* 0x000fea0003800000 */
.L_x_11590:
[----:B------:R0:W5:Y:S01]  /*20e0*/  LDG.E R18, desc[UR36][R4.64] ;  /* 0x0000002404127981 */ /* 0x000162000c1e1900 */
[----:B------:R-:W-:-:S07]  /*20f0*/  IMAD.MOV.U32 R19, RZ, RZ, RZ ;  /* 0x000000ffff137224 */ /* 0x000fce00078e00ff */
.L_x_11567:
[----:B------:R-:W-:-:S07]  /*2100*/  VIADD R29, R29, 0x80 ;  /* 0x000000801d1d7836 */ /* 0x000fce0000000000 */
.L_x_11561:
[----:B------:R-:W-:Y:S05]  /*2110*/  BSYNC.RECONVERGENT B6 ;  /* 0x0000000000067941 */ /* 0x000fea0003800200 */
.L_x_11560:
        /* <DEDUP_REMOVED lines=25> */
.L_x_11600:
[----:B------:R4:W5:Y:S01]  /*22b0*/  LDG.E.U8 R22, desc[UR36][R4.64] ;  /* 0x0000002404167981 */ /* 0x000962000c1e1100 */
[----:B------:R-:W-:Y:S01]  /*22c0*/  IMAD.MOV.U32 R23, RZ, RZ, RZ ;  /* 0x000000ffff177224 */ /* 0x000fe200078e00ff */
[----:B------:R-:W-:Y:S06]  /*22d0*/  BRA `(.L_x_11602) ;  /* 0x0000000c00447947 */ /* 0x000fec0003800000 */
.L_x_11599:
        /* <DEDUP_REMOVED lines=8> */
.L_x_11604:
[----:B------:R-:W2:Y:S02]  /*2360*/  LDG.E R22, desc[UR36][R4.64] ;  /* 0x0000002404167981 */ /* 0x000ea4000c1e1900 */
[----:B--2---:R-:W-:Y:S01]  /*2370*/  SHF.R.S32.HI R23, RZ, 0x1f, R22 ;  /* 0x0000001fff177819 */ /* 0x004fe20000011416 */
[----:B------:R-:W-:Y:S06]  /*2380*/  BRA `(.L_x_11602) ;  /* 0x0000000c00187947 */ /* 0x000fec0003800000 */
.L_x_11603:
[----:B------:R-:W2:Y:S02]  /*2390*/  LDG.E.S16 R22, desc[UR36][R4.64] ;  /* 0x0000002404167981 */ /* 0x000ea4000c1e1700 */
[----:B--2---:R-:W-:Y:S01]  /*23a0*/  SHF.R.S32.HI R23, RZ, 0x1f, R22 ;  /* 0x0000001fff177819 */ /* 0x004fe20000011416 */
[----:B------:R-:W-:Y:S06]  /*23b0*/  BRA `(.L_x_11602) ;  /* 0x0000000c000c7947 */ /* 0x000fec0003800000 */
.L_x_11598:
        /* <DEDUP_REMOVED lines=9> */
.L_x_11606:
[----:B------:R-:W2:Y:S02]  /*2450*/  LDG.E.U16 R4, desc[UR36][R4.64] ;  /* 0x0000002404047981 */ /* 0x000ea4000c1e1500 */
[----:B--2---:R-:W-:-:S06]  /*2460*/  HADD2.F32 R22, -RZ, R4.H0_H0 ;  /* 0x20000004ff167230 */ /* 0x004fcc0000004100 */
[----:B------:R-:W3:Y:S02]  /*2470*/  F2I.S64.TRUNC R22, R22 ;  /* 0x0000001600167311 */ /* 0x000ee4000020d900 */
[----:B---3--:R-:W-:Y:S05]  /*2480*/  BRA `(.L_x_11602) ;  /* 0x0000000800d87947 */ /* 0x008fea0003800000 */
.L_x_11605:
        /* <DEDUP_REMOVED lines=9> */
.L_x_11608:
[----:B------:R-:W2:Y:S02]  /*2520*/  LDG.E.U16 R4, desc[UR36][R4.64] ;  /* 0x0000002404047981 */ /* 0x000ea4000c1e1500 */
[----:B--2---:R-:W-:-:S06]  /*2530*/  HADD2.F32 R22, -RZ, R4.H0_H0 ;  /* 0x20000004ff167230 */ /* 0x004fcc0000004100 */
[----:B------:R-:W3:Y:S02]  /*2540*/  F2I.S64.TRUNC R22, R22 ;  /* 0x0000001600167311 */ /* 0x000ee4000020d900 */
[----:B---3--:R-:W-:Y:S05]  /*2550*/  BRA `(.L_x_11602) ;  /* 0x0000000800a47947 */ /* 0x008fea0003800000 */
.L_x_11607:
[----:B------:R-:W2:Y:S02]  /*2560*/  LDG.E.64 R4, desc[UR36][R4.64] ;  /* 0x0000002404047981 */ /* 0x000ea4000c1e1b00 */
[----:B--2---:R3:W4:Y:S02]  /*2570*/  F2I.S64.F64.TRUNC R22, R4 ;  /* 0x0000000400167311 */ /* 0x004724000030d900 */
[----:B---34-:R-:W-:Y:S05]  /*2580*/  BRA `(.L_x_11602) ;  /* 0x0000000800987947 */ /* 0x018fea0003800000 */
.L_x_11597:
        /* <DEDUP_REMOVED lines=13> */
.L_x_11611:
[----:B------:R-:W2:Y:S02]  /*2660*/  LDG.E.64 R4, desc[UR36][R4.64] ;  /* 0x0000002404047981 */ /* 0x000ea4000c1e1b00 */
[----:B--2---:R3:W4:Y:S02]  /*2670*/  F2I.S64.F64.TRUNC R22, R4 ;  /* 0x0000000400167311 */ /* 0x004724000030d900 */
[----:B---34-:R-:W-:Y:S05]  /*2680*/  BRA `(.L_x_11602) ;  /* 0x0000000800587947 */ /* 0x018fea0003800000 */
.L_x_11610:
        /* <DEDUP_REMOVED lines=26> */
.L_x_11613:
        /* <DEDUP_REMOVED lines=14> */
.L_x_11612:
[----:B------:R-:W2:Y:S02]  /*2910*/  LDG.E.U16 R22, desc[UR36][R4.64] ;  /* 0x0000002404167981 */ /* 0x000ea4000c1e1500 */
[----:B--2---:R-:W-:-:S06]  /*2920*/  IMAD.U32 R22, R22, 0x10000, RZ ;  /* 0x0001000016167824 */ /* 0x004fcc00078e00ff */
[----:B------:R-:W3:Y:S02]  /*2930*/  F2I.S64.TRUNC R22, R22 ;  /* 0x0000001600167311 */ /* 0x000ee4000020d900 */
[----:B---3--:R-:W-:Y:S05]  /*2940*/  BRA `(.L_x_11602) ;  /* 0x0000000400a87947 */ /* 0x008fea0003800000 */
.L_x_11609:
        /* <DEDUP_REMOVED lines=11> */
.L_x_11616:
        /* <DEDUP_REMOVED lines=21> */
.L_x_11620:
[----:B------:R-:W-:Y:S05]  /*2b50*/  BSYNC.RECONVERGENT B1 ;  /* 0x0000000000017941 */ /* 0x000fea0003800200 */
.L_x_11619:
[----:B------:R-:W-:Y:S01]  /*2b60*/  IMAD.SHL.U32 R0, R0, 0x100000, RZ ;  /* 0x0010000000007824 */ /* 0x000fe200078e00ff */
[----:B------:R-:W-:-:S04]  /*2b70*/  LEA R3, R3, 0x3b800000, 0x17 ;  /* 0x3b80000003037811 */ /* 0x000fc800078eb8ff */
[----:B------:R-:W-:-:S07]  /*2b80*/  LOP3.LUT R22, R3, R0, R7, 0xfe, !PT ;  /* 0x0000000003167212 */ /* 0x000fce00078efe07 */
.L_x_11618:
[----:B------:R-:W-:Y:S05]  /*2b90*/  BSYNC.RECONVERGENT B0 ;  /* 0x0000000000007941 */ /* 0x000fea0003800200 */
.L_x_11617:
[----:B------:R-:W1:Y:S02]  /*2ba0*/  F2I.S64.TRUNC R22, R22 ;  /* 0x0000001600167311 */ /* 0x000e64000020d900 */
[----:B-1----:R-:W-:Y:S05]  /*2bb0*/  BRA `(.L_x_11602) ;  /* 0x00000004000c7947 */ /* 0x002fea0003800000 */
.L_x_11615:
        /* <DEDUP_REMOVED lines=21> */
.L_x_11624:
[----:B------:R-:W-:Y:S05]  /*2d10*/  BSYNC.RECONVERGENT B1 ;  /* 0x0000000000017941 */ /* 0x000fea0003800200 */
.L_x_11623:
[----:B------:R-:W-:Y:S01]  /*2d20*/  IMAD.SHL.U32 R0, R0, 0x200000, RZ ;  /* 0x0020000000007824 */ /* 0x000fe200078e00ff */
[----:B------:R-:W-:-:S04]  /*2d30*/  LEA R3, R3, 0x37800000, 0x17 ;  /* 0x3780000003037811 */ /* 0x000fc800078eb8ff */
[----:B------:R-:W-:-:S07]  /*2d40*/  LOP3.LUT R22, R3, R0, R7, 0xfe, !PT ;  /* 0x0000000003167212 */ /* 0x000fce00078efe07 */
.L_x_11622:
[----:B------:R-:W-:Y:S05]  /*2d50*/  BSYNC.RECONVERGENT B0 ;  /* 0x0000000000007941 */ /* 0x000fea0003800200 */
.L_x_11621:
[----:B------:R-:W1:Y:S02]  /*2d60*/  F2I.S64.TRUNC R22, R22 ;  /* 0x0000001600167311 */ /* 0x000e64000020d900 */
[----:B-1----:R-:W-:Y:S05]  /*2d70*/  BRA `(.L_x_11602) ;  /* 0x00000000009c7947 */ /* 0x002fea0003800000 */
.L_x_11614:
        /* <DEDUP_REMOVED lines=14> */
.L_x_11628:
[----:B------:R-:W-:Y:S05]  /*2e60*/  BSYNC.RECONVERGENT B0 ;  /* 0x0000000000007941 */ /* 0x000fea0003800200 */
.L_x_11627:
[----:B------:R-:W2:Y:S02]  /*2e70*/  F2I.S64.TRUNC R22, R22 ;  /* 0x0000001600167311 */ /* 0x000ea4000020d900 */
[----:B--2---:R-:W-:Y:S05]  /*2e80*/  BRA `(.L_x_11602) ;  /* 0x0000000000587947 */ /* 0x004fea0003800000 */
.L_x_11601:
        /* <DEDUP_REMOVED lines=16> */
.L_x_11629:
[----:B------:R-:W-:Y:S01]  /*2f90*/  CS2R R22, SRZ ;  /* 0x0000000000167805 */ /* 0x000fe2000001ff00 */
[----:B------:R-:W-:Y:S06]  /*2fa0*/  BRA `(.L_x_11602) ;  /* 0x0000000000107947 */ /* 0x000fec0003800000 */
.L_x_11626:
[----:B------:R2:W5:Y:S01]  /*2fb0*/  LDG.E.64 R22, desc[UR36][R4.64] ;  /* 0x0000002404167981 */ /* 0x000562000c1e1b00 */
[----:B------:R-:W-:Y:S05]  /*2fc0*/  BRA `(.L_x_11602) ;  /* 0x0000000000087947 */ /* 0x000fea0003800000 */
.L_x_11625:
[----:B------:R1:W5:Y:S01]  /*2fd0*/  LDG.E R22, desc[UR36][R4.64] ;  /* 0x0000002404167981 */ /* 0x000362000c1e1900 */
[----:B------:R-:W-:-:S07]  /*2fe0*/  IMAD.MOV.U32 R23, RZ, RZ, RZ ;  /* 0x000000ffff177224 */ /* 0x000fce00078e00ff */
.L_x_11602:
[----:B------:R-:W-:-:S07]  /*2ff0*/  VIADD R29, R29, 0x80 ;  /* 0x000000801d1d7836 */ /* 0x000fce0000000000 */
.L_x_11596:
[----:B------:R-:W-:Y:S05]  /*3000*/  BSYNC.RECONVERGENT B6 ;  /* 0x0000000000067941 */ /* 0x000fea0003800200 */
.L_x_11595:
        /* <DEDUP_REMOVED lines=25> */
.L_x_11635:
[----:B------:R0:W5:Y:S01]  /*31a0*/  LDG.E.U8 R24, desc[UR36][R4.64] ;  /* 0x0000002404187981 */ /* 0x000162000c1e1100 */
[----:B------:R-:W-:Y:S01]  /*31b0*/  IMAD.MOV.U32 R25, RZ, RZ, RZ ;  /* 0x000000ffff197224 */ /* 0x000fe200078e00ff */
[----:B------:R-:W-:Y:S06]  /*31c0*/  BRA `(.L_x_11631) ;  /* 0x0000000c00407947 */ /* 0x000fec0003800000 */
.L_x_11634:
        /* <DEDUP_REMOVED lines=8> */
.L_x_11638:
[----:B------:R-:W2:Y:S02]  /*3250*/  LDG.E R24, desc[UR36][R4.64] ;  /* 0x0000002404187981 */ /* 0x000ea4000c1e1900 */
[----:B--2---:R-:W-:Y:S01]  /*3260*/  SHF.R.S32.HI R25, RZ, 0x1f, R24 ;  /* 0x0000001fff197819 */ /* 0x004fe20000011418 */
[----:B------:R-:W-:Y:S06]  /*3270*/  BRA `(.L_x_11631) ;  /* 0x0000000c00147947 */ /* 0x000fec0003800000 */
.L_x_11637:
[----:B------:R-:W2:Y:S02]  /*3280*/  LDG.E.S16 R24, desc[UR36][R4.64] ;  /* 0x0000002404187981 */ /* 0x000ea4000c1e1700 */
[----:B--2---:R-:W-:Y:S01]  /*3290*/  SHF.R.S32.HI R25, RZ, 0x1f, R24 ;  /* 0x0000001fff197819 */ /* 0x004fe20000011418 */
[----:B------:R-:W-:Y:S06]  /*32a0*/  BRA `(.L_x_11631) ;  /* 0x0000000c00087947 */ /* 0x000fec0003800000 */
.L_x_11633:
        /* <DEDUP_REMOVED lines=9> */
.L_x_11640:
[----:B------:R-:W2:Y:S02]  /*3340*/  LDG.E.U16 R4, desc[UR36][R4.64] ;  /* 0x0000002404047981 */ /* 0x000ea4000c1e1500 */
[----:B--2---:R-:W-:-:S06]  /*3350*/  HADD2.F32 R24, -RZ, R4.H0_H0 ;  /* 0x20000004ff187230 */ /* 0x004fcc0000004100 */
[----:B------:R-:W0:Y:S02]  /*3360*/  F2I.S64.TRUNC R24, R24 ;  /* 0x0000001800187311 */ /* 0x000e24000020d900 */
[----:B0-----:R-:W-:Y:S05]  /*3370*/  BRA `(.L_x_11631) ;  /* 0x0000000800d47947 */ /* 0x001fea0003800000 */
.L_x_11639:
        /* <DEDUP_REMOVED lines=9> */
.L_x_11642:
[----:B------:R-:W2:Y:S02]  /*3410*/  LDG.E.U16 R4, desc[UR36][R4.64] ;  /* 0x0000002404047981 */ /* 0x000ea4000c1e1500 */
[----:B--2---:R-:W-:-:S06]  /*3420*/  HADD2.F32 R24, -RZ, R4.H0_H0 ;  /* 0x20000004ff187230 */ /* 0x004fcc0000004100 */
[----:B------:R-:W0:Y:S02]  /*3430*/  F2I.S64.TRUNC R24, R24 ;  /* 0x0000001800187311 */ /* 0x000e24000020d900 */
[----:B0-----:R-:W-:Y:S05]  /*3440*/  BRA `(.L_x_11631) ;  /* 0x0000000800a07947 */ /* 0x001fea0003800000 */
.L_x_11641:
[----:B------:R-:W2:Y:S02]  /*3450*/  LDG.E.64 R4, desc[UR36][R4.64] ;  /* 0x0000002404047981 */ /* 0x000ea4000c1e1b00 */
[----:B--2---:R0:W1:Y:S02]  /*3460*/  F2I.S64.F64.TRUNC R24, R4 ;  /* 0x0000000400187311 */ /* 0x004064000030d900 */
[----:B01----:R-:W-:Y:S05]  /*3470*/  BRA `(.L_x_11631) ;  /* 0x0000000800947947 */ /* 0x003fea0003800000 */
.L_x_11632:
        /* <DEDUP_REMOVED lines=13> */
.L_x_11645:
[----:B------:R-:W2:Y:S02]  /*3550*/  LDG.E.64 R4, desc[UR36][R4.64] ;  /* 0x0000002404047981 */ /* 0x000ea4000c1e1b00 */
[----:B--2---:R0:W1:Y:S02]  /*3560*/  F2I.S64.F64.TRUNC R24, R4 ;  /* 0x0000000400187311 */ /* 0x004064000030d900 */
[----:B01----:R-:W-:Y:S05]  /*3570*/  BRA `(.L_x_11631) ;  /* 0x0000000800547947 */ /* 0x003fea0003800000 */
.L_x_11644:
        /* <DEDUP_REMOVED lines=26> */
.L_x_11647:
        /* <DEDUP_REMOVED lines=14> */
.L_x_11646:
[----:B------:R-:W2:Y:S02]  /*3800*/  LDG.E.U16 R24, desc[UR36][R4.64] ;  /* 0x0000002404187981 */ /* 0x000ea4000c1e1500 */
[----:B--2---:R-:W-:-:S06]  /*3810*/  IMAD.U32 R24, R24, 0x10000, RZ ;  /* 0x0001000018187824 */ /* 0x004fcc00078e00ff */
[----:B------:R-:W0:Y:S02]  /*3820*/  F2I.S64.TRUNC R24, R24 ;  /* 0x0000001800187311 */ /* 0x000e24000020d900 */
[----:B0-----:R-:W-:Y:S05]  /*3830*/  BRA `(.L_x_11631) ;  /* 0x0000000400a47947 */ /* 0x001fea0003800000 */
.L_x_11643:
        /* <DEDUP_REMOVED lines=11> */
.L_x_11650:
        /* <DEDUP_REMOVED lines=21> */
.L_x_11654:
[----:B------:R-:W-:Y:S05]  /*3a40*/  BSYNC.RECONVERGENT B1 ;  /* 0x0000000000017941 */ /* 0x000fea0003800200 */
.L_x_11653:
[----:B------:R-:W-:Y:S01]  /*3a50*/  IMAD.SHL.U32 R0, R0, 0x100000, RZ ;  /* 0x0010000000007824 */ /* 0x000fe200078e00ff */
[----:B------:R-:W-:-:S04]  /*3a60*/  LEA R3, R3, 0x3b800000, 0x17 ;  /* 0x3b80000003037811 */ /* 0x000fc800078eb8ff */
[----:B------:R-:W-:-:S07]  /*3a70*/  LOP3.LUT R24, R3, R0, R7, 0xfe, !PT ;  /* 0x0000000003187212 */ /* 0x000fce00078efe07 */
.L_x_11652:
[----:B------:R-:W-:Y:S05]  /*3a80*/  BSYNC.RECONVERGENT B0 ;  /* 0x0000000000007941 */ /* 0x000fea0003800200 */
.L_x_11651:
[----:B------:R-:W0:Y:S02]  /*3a90*/  F2I.S64.TRUNC R24, R24 ;  /* 0x0000001800187311 */ /* 0x000e24000020d900 */
[----:B0-----:R-:W-:Y:S05]  /*3aa0*/  BRA `(.L_x_11631) ;  /* 0x0000000400087947 */ /* 0x001fea0003800000 */
.L_x_11649:
        /* <DEDUP_REMOVED lines=21> */
.L_x_11658:
[----:B------:R-:W-:Y:S05]  /*3c00*/  BSYNC.RECONVERGENT B1 ;  /* 0x0000000000017941 */ /* 0x000fea0003800200 */
.L_x_11657:
[----:B------:R-:W-:Y:S01]  /*3c10*/  IMAD.SHL.U32 R0, R0, 0x200000, RZ ;  /* 0x0020000000007824 */ /* 0x000fe200078e00ff */
[----:B------:R-:W-:-:S04]  /*3c20*/  LEA R3, R3, 0x37800000, 0x17 ;  /* 0x3780000003037811 */ /* 0x000fc800078eb8ff */
[----:B------:R-:W-:-:S07]  /*3c30*/  LOP3.LUT R24, R3, R0, R7, 0xfe, !PT ;  /* 0x0000000003187212 */ /* 0x000fce00078efe07 */
.L_x_11656:
[----:B------:R-:W-:Y:S05]  /*3c40*/  BSYNC.RECONVERGENT B0 ;  /* 0x0000000000007941 */ /* 0x000fea0003800200 */
.L_x_11655:
[----:B------:R-:W0:Y:S02]  /*3c50*/  F2I.S64.TRUNC R24, R24 ;  /* 0x0000001800187311 */ /* 0x000e24000020d900 */
[----:B0-----:R-:W-:Y:S05]  /*3c60*/  BRA `(.L_x_11631) ;  /* 0x0000000000987947 */ /* 0x001fea0003800000 */
.L_x_11648:
        /* <DEDUP_REMOVED lines=14> */
.L_x_11662:
[----:B------:R-:W-:Y:S05]  /*3d50*/  BSYNC.RECONVERGENT B0 ;  /* 0x0000000000007941 */ /* 0x000fea0003800200 */
.L_x_11661:
[----:B------:R-:W0:Y:S02]  /*3d60*/  F2I.S64.TRUNC R24, R24 ;  /* 0x0000001800187311 */ /* 0x000e24000020d900 */
[----:B0-----:R-:W-:Y:S05]  /*3d70*/  BRA `(.L_x_11631) ;  /* 0x0000000000547947 */ /* 0x001fea0003800000 */
.L_x_11636:
        /* <DEDUP_REMOVED lines=16> */
.L_x_11663:
[----:B------:R-:W-:Y:S05]  /*3e80*/  BRA `(.L_x_11631) ;  /* 0x0000000000107947 */ /* 0x000fea0003800000 */
.L_x_11660:
[----:B------:R0:W5:Y:S01]  /*3e90*/  LDG.E.64 R24, desc[UR36][R4.64] ;  /* 0x0000002404187981 */ /* 0x000162000c1e1b00 */
[----:B------:R-:W-:Y:S05]  /*3ea0*/  BRA `(.L_x_11631) ;  /* 0x0000000000087947 */ /* 0x000fea0003800000 */
.L_x_11659:
[----:B------:R0:W5:Y:S01]  /*3eb0*/  LDG.E R24, desc[UR36][R4.64] ;  /* 0x0000002404187981 */ /* 0x000162000c1e1900 */
[----:B------:R-:W-:-:S07]  /*3ec0*/  IMAD.MOV.U32 R25, RZ, RZ, RZ ;  /* 0x000000ffff197224 */ /* 0x000fce00078e00ff */
.L_x_11631:
[----:B------:R-:W-:Y:S05]  /*3ed0*/  BSYNC.RECONVERGENT B6 ;  /* 0x0000000000067941 */ /* 0x000fea0003800200 */
.L_x_11630:
        /* <DEDUP_REMOVED lines=16> */
.L_x_11666:
        /* <DEDUP_REMOVED lines=32> */
.L_x_11669:
        /* <DEDUP_REMOVED lines=73> */
.L_x_11668:
        /* <DEDUP_REMOVED lines=55> */
.L_x_11670:
        /* <DEDUP_REMOVED lines=38> */
.L_x_11671:
        /* <DEDUP_REMOVED lines=19> */
.L_x_11667:
        /* <DEDUP_REMOVED lines=13> */
.L_x_11673:
        /* <DEDUP_REMOVED lines=27> */
.L_x_11672:
        /* <DEDUP_REMOVED lines=10> */
.L_x_11675:
        /* <DEDUP_REMOVED lines=27> */
.L_x_11674:
        /* <DEDUP_REMOVED lines=18> */
.L_x_11665:
[----:B------:R-:W-:Y:S05]  /*5360*/  BSYNC.RECONVERGENT B0 ;  /* 0x0000000000007941 */ /* 0x000fea0003800200 */
.L_x_11664:
        /* <DEDUP_REMOVED lines=12> */
.L_x_11678:
        /* <DEDUP_REMOVED lines=32> */
.L_x_11681:
        /* <DEDUP_REMOVED lines=73> */
.L_x_11680:
        /* <DEDUP_REMOVED lines=56> */
.L_x_11682:
        /* <DEDUP_REMOVED lines=38> */
.L_x_11683:
        /* <DEDUP_REMOVED lines=19> */
.L_x_11679:
        /* <DEDUP_REMOVED lines=15> */
.L_x_11685:
        /* <DEDUP_REMOVED lines=27> */
.L_x_11684:
        /* <DEDUP_REMOVED lines=12> */
.L_x_11687:
        /* <DEDUP_REMOVED lines=27> */
.L_x_11686:
        /* <DEDUP_REMOVED lines=18> */
.L_x_11677:
[----:B------:R-:W-:Y:S05]  /*6800*/  BSYNC.RECONVERGENT B0 ;  /* 0x0000000000007941 */ /* 0x000fea0003800200 */
.L_x_11676:
        /* <DEDUP_REMOVED lines=12> */
.L_x_11690:
        /* <DEDUP_REMOVED lines=32> */
.L_x_11693:
        /* <DEDUP_REMOVED lines=73> */
.L_x_11692:
        /* <DEDUP_REMOVED lines=55> */
.L_x_11694:
        /* <DEDUP_REMOVED lines=38> */
.L_x_11695:
        /* <DEDUP_REMOVED lines=19> */
.L_x_11691:
        /* <DEDUP_REMOVED lines=16> */
.L_x_11697:
        /* <DEDUP_REMOVED lines=27> */
.L_x_11696:
[----:B------:R-:W-:Y:S05]  /*7910*/  @!P0 BRA `(.L_x_11698) ;  /* 0x0000000000848947 */ /* 0x000fea0003800000 */
[----:B------:R-:W0:Y:S01]  /*7920*/  LDCU.64 UR4, c[0x0][0x3f8] ;  /* 0x00007f00ff0477ac */ /* 0x000e220008000a00 */
[----:B------:R-:W-:Y:S01]  /*7930*/  BSSY.RECONVERGENT B1, `(.L_x_11698) ;  /* 0x000001f000017945 */ /* 0x000fe20003800200 */
[----:B-----5:R-:W-:Y:S02]  /*7940*/  IMAD.MOV.U32 R31, RZ, RZ, R15 ;  /* 0x000000ffff1f7224 */ /* 0x020fe400078e000f */
[----:B------:R-:W-:Y:S02]  /*7950*/  IMAD.MOV.U32 R33, RZ, RZ, R5 ;  /* 0x000000ffff217224 */ /* 0x000fe400078e0005 */
[----:B0-----:R-:W-:Y:S02]  /*7960*/  IMAD.U32 R35, RZ, RZ, UR4 ;  /* 0x00000004ff237e24 */ /* 0x001fe4000f8e00ff */
[----:B------:R-:W-:-:S07]  /*7970*/  IMAD.U32 R34, RZ, RZ, UR5 ;  /* 0x00000005ff227e24 */ /* 0x000fce000f8e00ff */
.L_x_11699:
        /* <DEDUP_REMOVED lines=27> */
.L_x_11698:
        /* <DEDUP_REMOVED lines=18> */
.L_x_11689:
[----:B------:R-:W-:Y:S05]  /*7c50*/  BSYNC.RECONVERGENT B0 ;  /* 0x0000000000007941 */ /* 0x000fea0003800200 */
.L_x_11688:
        /* <DEDUP_REMOVED lines=12> */
.L_x_11702:
        /* <DEDUP_REMOVED lines=32> */
.L_x_11705:
        /* <DEDUP_REMOVED lines=73> */
.L_x_11704:
        /* <DEDUP_REMOVED lines=53> */
.L_x_11706:
        /* <DEDUP_REMOVED lines=33> */
.L_x_11707:
        /* <DEDUP_REMOVED lines=16> */
.L_x_11703:
        /* <DEDUP_REMOVED lines=16> */
.L_x_11709:
        /* <DEDUP_REMOVED lines=27> */
.L_x_11708:
[----:B------:R-:W-:Y:S05]  /*8cc0*/  @!P0 BRA `(.L_x_11710) ;  /* 0x0000000000708947 */ /* 0x000fea0003800000 */
[----:B------:R-:W-:Y:S01]  /*8cd0*/  BSSY.RECONVERGENT B1, `(.L_x_11710) ;  /* 0x000001b000017945 */ /* 0x000fe20003800200 */
.L_x_11711:
        /* <DEDUP_REMOVED lines=27> */
.L_x_11710:
        /* <DEDUP_REMOVED lines=18> */
.L_x_11701:
[----:B------:R-:W-:Y:S05]  /*8fb0*/  BSYNC.RECONVERGENT B0 ;  /* 0x0000000000007941 */ /* 0x000fea0003800200 */
.L_x_11700:
        /* <DEDUP_REMOVED lines=27> */
.L_x_11718:
[----:B------:R0:W-:Y:S01]  /*9170*/  STG.E.U8 desc[UR36][R2.64], RZ ;  /* 0x000000ff02007986 */ /* 0x0001e2000c101124 */
[----:B------:R-:W-:Y:S01]  /*9180*/  IMAD.MOV.U32 R28, RZ, RZ, R29 ;  /* 0x000000ffff1c7224 */ /* 0x000fe200078e001d */
[----:B------:R-:W-:Y:S06]  /*9190*/  BRA `(.L_x_11720) ;  /* 0x0000000400e07947 */ /* 0x000fec0003800000 */
.L_x_11717:
        /* <DEDUP_REMOVED lines=9> */
.L_x_11722:
[----:B------:R4:W-:Y:S01]  /*9230*/  STG.E desc[UR36][R2.64], RZ ;  /* 0x000000ff02007986 */ /* 0x0009e2000c101924 */
[----:B------:R-:W-:Y:S01]  /*9240*/  IMAD.MOV.U32 R28, RZ, RZ, R29 ;  /* 0x000000ffff1c7224 */ /* 0x000fe200078e001d */
[----:B------:R-:W-:Y:S06]  /*9250*/  BRA `(.L_x_11720) ;  /* 0x0000000400b07947 */ /* 0x000fec0003800000 */
.L_x_11721:
[----:B------:R0:W-:Y:S01]  /*9260*/  STG.E.U16 desc[UR36][R2.64], RZ ;  /* 0x000000ff02007986 */ /* 0x0001e2000c101524 */
[----:B------:R-:W-:Y:S01]  /*9270*/  IMAD.MOV.U32 R28, RZ, RZ, R29 ;  /* 0x000000ffff1c7224 */ /* 0x000fe200078e001d */
[----:B------:R-:W-:Y:S06]  /*9280*/  BRA `(.L_x_11720) ;  /* 0x0000000400a47947 */ /* 0x000fec0003800000 */
.L_x_11716:
        /* <DEDUP_REMOVED lines=9> */
.L_x_11724:
[----:B------:R0:W-:Y:S01]  /*9320*/  STG.E.U16 desc[UR36][R2.64], RZ ;  /* 0x000000ff02007986 */ /* 0x0001e2000c101524 */
[----:B------:R-:W-:Y:S01]  /*9330*/  IMAD.MOV.U32 R28, RZ, RZ, R29 ;  /* 0x000000ffff1c7224 */ /* 0x000fe200078e001d */
[----:B------:R-:W-:Y:S06]  /*9340*/  BRA `(.L_x_11720) ;  /* 0x0000000400747947 */ /* 0x000fec0003800000 */
.L_x_11723:
        /* <DEDUP_REMOVED lines=9> */
.L_x_11726:
[----:B------:R0:W-:Y:S01]  /*93e0*/  STG.E desc[UR36][R2.64], RZ ;  /* 0x000000ff02007986 */ /* 0x0001e2000c101924 */
[----:B------:R-:W-:Y:S01]  /*93f0*/  IMAD.MOV.U32 R28, RZ, RZ, R29 ;  /* 0x000000ffff1c7224 */ /* 0x000fe200078e001d */
[----:B------:R-:W-:Y:S06]  /*9400*/  BRA `(.L_x_11720) ;  /* 0x0000000400447947 */ /* 0x000fec0003800000 */
.L_x_11725:
[----:B------:R0:W-:Y:S01]  /*9410*/  STG.E.64 desc[UR36][R2.64], RZ ;  /* 0x000000ff02007986 */ /* 0x0001e2000c101b24 */
[----:B------:R-:W-:Y:S01]  /*9420*/  IMAD.MOV.U32 R28, RZ, RZ, R29 ;  /* 0x000000ffff1c7224 */ /* 0x000fe200078e001d */
[----:B------:R-:W-:Y:S06]  /*9430*/  BRA `(.L_x_11720) ;  /* 0x0000000400387947 */ /* 0x000fec0003800000 */
.L_x_11715:
        /* <DEDUP_REMOVED lines=11> */
.L_x_11729:
[----:B------:R0:W-:Y:S01]  /*94f0*/  STG.E.128 desc[UR36][R2.64], RZ ;  /* 0x000000ff02007986 */ /* 0x0001e2000c101d24 */
[----:B------:R-:W-:Y:S01]  /*9500*/  IMAD.MOV.U32 R28, RZ, RZ, R29 ;  /* 0x000000ffff1c7224 */ /* 0x000fe200078e001d */
[----:B------:R-:W-:Y:S06]  /*9510*/  BRA `(.L_x_11720) ;  /* 0x0000000400007947 */ /* 0x000fec0003800000 */
.L_x_11728:
        /* <DEDUP_REMOVED lines=9> */
.L_x_11731:
[----:B------:R0:W-:Y:S01]  /*95b0*/  STG.E.U8 desc[UR36][R2.64], RZ ;  /* 0x000000ff02007986 */ /* 0x0001e2000c101124 */
[----:B------:R-:W-:Y:S01]  /*95c0*/  IMAD.MOV.U32 R28, RZ, RZ, R29 ;  /* 0x000000ffff1c7224 */ /* 0x000fe200078e001d */
[----:B------:R-:W-:Y:S06]  /*95d0*/  BRA `(.L_x_11720) ;  /* 0x0000000000d07947 */ /* 0x000fec0003800000 */
.L_x_11730:
[----:B------:R0:W-:Y:S01]  /*95e0*/  STG.E.U16 desc[UR36][R2.64], RZ ;  /* 0x000000ff02007986 */ /* 0x0001e2000c101524 */
[----:B------:R-:W-:Y:S01]  /*95f0*/  IMAD.MOV.U32 R28, RZ, RZ, R29 ;  /* 0x000000ffff1c7224 */ /* 0x000fe200078e001d */
[----:B------:R-:W-:Y:S06]  /*9600*/  BRA `(.L_x_11720) ;  /* 0x0000000000c47947 */ /* 0x000fec0003800000 */
.L_x_11727:
        /* <DEDUP_REMOVED lines=11> */
.L_x_11734:
[----:B------:R0:W-:Y:S01]  /*96c0*/  STG.E.U8 desc[UR36][R2.64], RZ ;  /* 0x000000ff02007986 */ /* 0x0001e2000c101124 */
[----:B------:R-:W-:Y:S01]  /*96d0*/  MOV R28, R29 ;  /* 0x0000001d001c7202 */ /* 0x000fe20000000f00 */
[----:B------:R-:W-:Y:S06]  /*96e0*/  BRA `(.L_x_11720) ;  /* 0x00000000008c7947 */ /* 0x000fec0003800000 */
.L_x_11733:
[----:B------:R0:W-:Y:S01]  /*96f0*/  STG.E.U8 desc[UR36][R2.64], RZ ;  /* 0x000000ff02007986 */ /* 0x0001e2000c101124 */
[----:B------:R-:W-:Y:S01]  /*9700*/  IMAD.MOV.U32 R28, RZ, RZ, R29 ;  /* 0x000000ffff1c7224 */ /* 0x000fe200078e001d */
[----:B------:R-:W-:Y:S06]  /*9710*/  BRA `(.L_x_11720) ;  /* 0x0000000000807947 */ /* 0x000fec0003800000 */
.L_x_11732:
[----:B------:R-:W-:-:S13]  /*9720*/  ISETP.NE.AND P0, PT, R0, 0x1c, PT ;  /* 0x0000001c0000780c */ /* 0x000fda0003f05270 */
[----:B------:R-:W-:Y:S05]  /*9730*/  @!P0 BRA `(.L_x_11735) ;  /* 0x0000000000708947 */ /* 0x000fea0003800000 */
[----:B------:R-:W-:-:S13]  /*9740*/  ISETP.NE.AND P0, PT, R0, 0x1d, PT ;  /* 0x0000001d0000780c */ /* 0x000fda0003f05270 */
[----:B------:R-:W-:Y:S05]  /*9750*/  @!P0 BRA `(.L_x_11736) ;  /* 0x00000000005c8947 */ /* 0x000fea0003800000 */
[----:B------:R-:W-:-:S13]  /*9760*/  ISETP.NE.AND P0, PT, R0, 0x2c, PT ;  /* 0x0000002c0000780c */ /* 0x000fda0003f05270 */
[----:B------:R-:W-:Y:S05]  /*9770*/  @!P0 BRA `(.L_x_11737) ;  /* 0x0000000000488947 */ /* 0x000fea0003800000 */
.L_x_11719:
        /* <DEDUP_REMOVED lines=16> */
.L_x_11738:
[----:B------:R-:W-:Y:S01]  /*9880*/  IMAD.MOV.U32 R28, RZ, RZ, R29 ;  /* 0x000000ffff1c7224 */ /* 0x000fe200078e001d */
[----:B------:R-:W-:Y:S06]  /*9890*/  BRA `(.L_x_11720) ;  /* 0x0000000000207947 */ /* 0x000fec0003800000 */
.L_x_11737:
[----:B------:R0:W-:Y:S01]  /*98a0*/  STG.E.U8 desc[UR36][R2.64], RZ ;  /* 0x000000ff02007986 */ /* 0x0001e2000c101124 */
[----:B------:R-:W-:Y:S01]  /*98b0*/  IMAD.MOV.U32 R28, RZ, RZ, R29 ;  /* 0x000000ffff1c7224 */ /* 0x000fe200078e001d */
[----:B------:R-:W-:Y:S06]  /*98c0*/  BRA `(.L_x_11720) ;  /* 0x0000000000147947 */ /* 0x000fec0003800000 */
.L_x_11736:
[----:B------:R0:W-:Y:S01]  /*98d0*/  STG.E.64 desc[UR36][R2.64], RZ ;  /* 0x000000ff02007986 */ /* 0x0001e2000c101b24 */
[----:B------:R-:W-:Y:S01]  /*98e0*/  IMAD.MOV.U32 R28, RZ, RZ, R29 ;  /* 0x000000ffff1c7224 */ /* 0x000fe200078e001d */
[----:B------:R-:W-:Y:S06]  /*98f0*/  BRA `(.L_x_11720) ;  /* 0x0000000000087947 */ /* 0x000fec0003800000 */
.L_x_11735:
[----:B------:R0:W-:Y:S01]  /*9900*/  STG.E desc[UR36][R2.64], RZ ;  /* 0x000000ff02007986 */ /* 0x0001e2000c101924 */
[----:B------:R-:W-:-:S07]  /*9910*/  IMAD.MOV.U32 R28, RZ, RZ, R29 ;  /* 0x000000ffff1c7224 */ /* 0x000fce00078e001d */
.L_x_11720:
        /* <DEDUP_REMOVED lines=24> */
.L_x_11743:
[----:B------:R0:W-:Y:S01]  /*9aa0*/  STG.E.U8 desc[UR36][R2.64], RZ ;  /* 0x000000ff02007986 */ /* 0x0001e2000c101124 */
[----:B------:R-:W-:Y:S05]  /*9ab0*/  BRA `(.L_x_11745) ;  /* 0x00000004008c7947 */ /* 0x000fea0003800000 */
.L_x_11742:
        /* <DEDUP_REMOVED lines=8> */
.L_x_11747:
[----:B------:R4:W-:Y:S01]  /*9b40*/  STG.E desc[UR36][R2.64], RZ ;  /* 0x000000ff02007986 */ /* 0x0009e2000c101924 */
[----:B------:R-:W-:Y:S05]  /*9b50*/  BRA `(.L_x_11745) ;  /* 0x0000000400647947 */ /* 0x000fea0003800000 */
.L_x_11746:
[----:B------:R3:W-:Y:S01]  /*9b60*/  STG.E.U16 desc[UR36][R2.64], RZ ;  /* 0x000000ff02007986 */ /* 0x0007e2000c101524 */
[----:B------:R-:W-:Y:S05]  /*9b70*/  BRA `(.L_x_11745) ;  /* 0x00000004005c7947 */ /* 0x000fea0003800000 */
.L_x_11741:
        /* <DEDUP_REMOVED lines=8> */
.L_x_11749:
[----:B------:R0:W-:Y:S01]  /*9c00*/  STG.E.U16 desc[UR36][R2.64], RZ ;  /* 0x000000ff02007986 */ /* 0x0001e2000c101524 */
[----:B------:R-:W-:Y:S05]  /*9c10*/  BRA `(.L_x_11745) ;  /* 0x0000000400347947 */ /* 0x000fea0003800000 */
.L_x_11748:
        /* <DEDUP_REMOVED lines=8> */
.L_x_11751:
[----:B------:R0:W-:Y:S01]  /*9ca0*/  STG.E desc[UR36][R2.64], RZ ;  /* 0x000000ff02007986 */ /* 0x0001e2000c101924 */
[----:B------:R-:W-:Y:S05]  /*9cb0*/  BRA `(.L_x_11745) ;  /* 0x00000004000c7947 */ /* 0x000fea0003800000 */
.L_x_11750:
[----:B------:R0:W-:Y:S01]  /*9cc0*/  STG.E.64 desc[UR36][R2.64], RZ ;  /* 0x000000ff02007986 */ /* 0x0001e2000c101b24 */
[----:B------:R-:W-:Y:S05]  /*9cd0*/  BRA `(.L_x_11745) ;  /* 0x0000000400047947 */ /* 0x000fea0003800000 */
.L_x_11740:
        /* <DEDUP_REMOVED lines=10> */
.L_x_11754:
[----:B------:R0:W-:Y:S01]  /*9d80*/  STG.E.128 desc[UR36][R2.64], RZ ;  /* 0x000000ff02007986 */ /* 0x0001e2000c101d24 */
[----:B------:R-:W-:Y:S05]  /*9d90*/  BRA `(.L_x_11745) ;  /* 0x0000000000d47947 */ /* 0x000fea0003800000 */
.L_x_11753:
        /* <DEDUP_REMOVED lines=8> */
.L_x_11756:
[----:B------:R0:W-:Y:S01]  /*9e20*/  STG.E.U8 desc[UR36][R2.64], RZ ;  /* 0x000000ff02007986 */ /* 0x0001e2000c101124 */
[----:B------:R-:W-:Y:S05]  /*9e30*/  BRA `(.L_x_11745) ;  /* 0x0000000000ac7947 */ /* 0x000fea0003800000 */
.L_x_11755:
[----:B------:R0:W-:Y:S01]  /*9e40*/  STG.E.U16 desc[UR36][R2.64], RZ ;  /* 0x000000ff02007986 */ /* 0x0001e2000c101524 */
[----:B------:R-:W-:Y:S05]  /*9e50*/  BRA `(.L_x_11745) ;  /* 0x0000000000a47947 */ /* 0x000fea0003800000 */
.L_x_11752:
        /* <DEDUP_REMOVED lines=10> */
.L_x_11759:
[----:B------:R0:W-:Y:S01]  /*9f00*/  STG.E.U8 desc[UR36][R2.64], RZ ;  /* 0x000000ff02007986 */ /* 0x0001e2000c101124 */
[----:B------:R-:W-:Y:S05]  /*9f10*/  BRA `(.L_x_11745) ;  /* 0x0000000000747947 */ /* 0x000fea0003800000 */
.L_x_11758:
[----:B------:R0:W-:Y:S01]  /*9f20*/  STG.E.U8 desc[UR36][R2.64], RZ ;  /* 0x000000ff02007986 */ /* 0x0001e2000c101124 */
[----:B------:R-:W-:Y:S05]  /*9f30*/  BRA `(.L_x_11745) ;  /* 0x00000000006c7947 */ /* 0x000fea0003800000 */
.L_x_11757:
[----:B------:R-:W-:-:S13]  /*9f40*/  ISETP.NE.AND P0, PT, R0, 0x1c, PT ;  /* 0x0000001c0000780c */ /* 0x000fda0003f05270 */
[----:B------:R-:W-:Y:S05]  /*9f50*/  @!P0 BRA `(.L_x_11760) ;  /* 0x0000000000608947 */ /* 0x000fea0003800000 */
[----:B------:R-:W-:-:S13]  /*9f60*/  ISETP.NE.AND P0, PT, R0, 0x1d, PT ;  /* 0x0000001d0000780c */ /* 0x000fda0003f05270 */
[----:B------:R-:W-:Y:S05]  /*9f70*/  @!P0 BRA `(.L_x_11761) ;  /* 0x0000000000508947 */ /* 0x000fea0003800000 */
[----:B------:R-:W-:-:S13]  /*9f80*/  ISETP.NE.AND P0, PT, R0, 0x2c, PT ;  /* 0x0000002c0000780c */ /* 0x000fda0003f05270 */
[----:B------:R0:W-:Y:S01]  /*9f90*/  @!P0 STG.E.U8 desc[UR36][R2.64], RZ ;  /* 0x000000ff02008986 */ /* 0x0001e2000c101124 */
[----:B------:R-:W-:Y:S05]  /*9fa0*/  @!P0 BRA `(.L_x_11745) ;  /* 0x0000000000508947 */ /* 0x000fea0003800000 */
.L_x_11744:
        /* <DEDUP_REMOVED lines=16> */
.L_x_11762:
[----:B------:R-:W-:Y:S05]  /*a0b0*/  BRA `(.L_x_11745) ;  /* 0x00000000000c7947 */ /* 0x000fea0003800000 */
.L_x_11761:
[----:B------:R0:W-:Y:S01]  /*a0c0*/  STG.E.64 desc[UR36][R2.64], RZ ;  /* 0x000000ff02007986 */ /* 0x0001e2000c101b24 */
[----:B------:R-:W-:Y:S05]  /*a0d0*/  BRA `(.L_x_11745) ;  /* 0x0000000000047947 */ /* 0x000fea0003800000 */
.L_x_11760:
[----:B------:R0:W-:Y:S02]  /*a0e0*/  STG.E desc[UR36][R2.64], RZ ;  /* 0x000000ff02007986 */ /* 0x0001e4000c101924 */
.L_x_11745:
[----:B------:R-:W-:-:S07]  /*a0f0*/  IADD3 R28, PT, PT, R28, 0x80, RZ ;  /* 0x000000801c1c7810 */ /* 0x000fce0007ffe0ff */
.L_x_11714:
[----:B------:R-:W-:-:S13]  /*a100*/  ISETP.GE.AND P0, PT, R28, UR38, PT ;  /* 0x000000261c007c0c */ /* 0x000fda000bf06270 */
[----:B------:R-:W-:Y:S05]  /*a110*/  @P0 BREAK.RELIABLE B6 ;  /* 0x0000000000060942 */ /* 0x000fea0003800100 */
[----:B------:R-:W-:Y:S05]  /*a120*/  @P0 BRA `(.L_x_11739) ;  /* 0x0000000400f00947 */ /* 0x000fea0003800000 */
[----:B------:R-:W-:Y:S05]  /*a130*/  BSYNC.RELIABLE B6 ;  /* 0x0000000000067941 */ /* 0x000fea0003800100 */
.L_x_11713:
        /* <DEDUP_REMOVED lines=21> */
.L_x_11766:
[----:B------:R0:W-:Y:S01]  /*a290*/  STG.E.U8 desc[UR36][R2.64], RZ ;  /* 0x000000ff02007986 */ /* 0x0001e2000c101124 */
[----:B------:R-:W-:Y:S05]  /*a2a0*/  BRA `(.L_x_11768) ;  /* 0x00000004008c7947 */ /* 0x000fea0003800000 */
.L_x_11765:
        /* <DEDUP_REMOVED lines=8> */
.L_x_11770:
[----:B------:R0:W-:Y:S01]  /*a330*/  STG.E desc[UR36][R2.64], RZ ;  /* 0x000000ff02007986 */ /* 0x0001e2000c101924 */
[----:B------:R-:W-:Y:S05]  /*a340*/  BRA `(.L_x_11768) ;  /* 0x0000000400647947 */ /* 0x000fea0003800000 */
.L_x_11769:
[----:B------:R0:W-:Y:S01]  /*a350*/  STG.E.U16 desc[UR36][R2.64], RZ ;  /* 0x000000ff02007986 */ /* 0x0001e2000c101524 */
[----:B------:R-:W-:Y:S05]  /*a360*/  BRA `(.L_x_11768) ;  /* 0x00000004005c7947 */ /* 0x000fea0003800000 */
.L_x_11764:
        /* <DEDUP_REMOVED lines=8> */
.L_x_11772:
[----:B------:R0:W-:Y:S01]  /*a3f0*/  STG.E.U16 desc[UR36][R2.64], RZ ;  /* 0x000000ff02007986 */ /* 0x0001e2000c101524 */
[----:B------:R-:W-:Y:S05]  /*a400*/  BRA `(.L_x_11768) ;  /* 0x0000000400347947 */ /* 0x000fea0003800000 */
.L_x_11771:
        /* <DEDUP_REMOVED lines=8> */
.L_x_11774:
[----:B------:R0:W-:Y:S01]  /*a490*/  STG.E desc[UR36][R2.64], RZ ;  /* 0x000000ff02007986 */ /* 0x0001e2000c101924 */
[----:B------:R-:W-:Y:S05]  /*a4a0*/  BRA `(.L_x_11768) ;  /* 0x00000004000c7947 */ /* 0x000fea0003800000 */
.L_x_11773:
[----:B------:R0:W-:Y:S01]  /*a4b0*/  STG.E.64 desc[UR36][R2.64], RZ ;  /* 0x000000ff02007986 */ /* 0x0001e2000c101b24 */
[----:B------:R-:W-:Y:S05]  /*a4c0*/  BRA `(.L_x_11768) ;  /* 0x0000000400047947 */ /* 0x000fea0003800000 */
.L_x_11763:
        /* <DEDUP_REMOVED lines=10> */
.L_x_11777:
[----:B------:R0:W-:Y:S01]  /*a570*/  STG.E.128 desc[UR36][R2.64], RZ ;  /* 0x000000ff02007986 */ /* 0x0001e2000c101d24 */
[----:B------:R-:W-:Y:S05]  /*a580*/  BRA `(.L_x_11768) ;  /* 0x0000000000d47947 */ /* 0x000fea0003800000 */
.L_x_11776:
        /* <DEDUP_REMOVED lines=8> */
.L_x_11779:
[----:B------:R0:W-:Y:S01]  /*a610*/  STG.E.U8 desc[UR36][R2.64], RZ ;  /* 0x000000ff02007986 */ /* 0x0001e2000c101124 */
[----:B------:R-:W-:Y:S05]  /*a620*/  BRA `(.L_x_11768) ;  /* 0x0000000000ac7947 */ /* 0x000fea0003800000 */
.L_x_11778:
[----:B------:R0:W-:Y:S01]  /*a630*/  STG.E.U16 desc[UR36][R2.64], RZ ;  /* 0x000000ff02007986 */ /* 0x0001e2000c101524 */
[----:B------:R-:W-:Y:S05]  /*a640*/  BRA `(.L_x_11768) ;  /* 0x0000000000a47947 */ /* 0x000fea0003800000 */
.L_x_11775:
        /* <DEDUP_REMOVED lines=10> */
.L_x_11782:
[----:B------:R0:W-:Y:S01]  /*a6f0*/  STG.E.U8 desc[UR36][R2.64], RZ ;  /* 0x000000ff02007986 */ /* 0x0001e2000c101124 */
[----:B------:R-:W-:Y:S05]  /*a700*/  BRA `(.L_x_11768) ;  /* 0x0000000000747947 */ /* 0x000fea0003800000 */
.L_x_11781:
[----:B------:R3:W-:Y:S01]  /*a710*/  STG.E.U8 desc[UR36][R2.64], RZ ;  /* 0x000000ff02007986 */ /* 0x0007e2000c101124 */
[----:B------:R-:W-:Y:S05]  /*a720*/  BRA `(.L_x_11768) ;  /* 0x00000000006c7947 */ /* 0x000fea0003800000 */
.L_x_11780:
[----:B------:R-:W-:-:S13]  /*a730*/  ISETP.NE.AND P0, PT, R0, 0x1c, PT ;  /* 0x0000001c0000780c */ /* 0x000fda0003f05270 */
[----:B------:R-:W-:Y:S05]  /*a740*/  @!P0 BRA `(.L_x_11783) ;  /* 0x0000000000608947 */ /* 0x000fea0003800000 */
[----:B------:R-:W-:-:S13]  /*a750*/  ISETP.NE.AND P0, PT, R0, 0x1d, PT ;  /* 0x0000001d0000780c */ /* 0x000fda0003f05270 */
[----:B------:R-:W-:Y:S05]  /*a760*/  @!P0 BRA `(.L_x_11784) ;  /* 0x0000000000508947 */ /* 0x000fea0003800000 */
[----:B------:R-:W-:-:S13]  /*a770*/  ISETP.NE.AND P0, PT, R0, 0x2c, PT ;  /* 0x0000002c0000780c */ /* 0x000fda0003f05270 */
[----:B------:R1:W-:Y:S01]  /*a780*/  @!P0 STG.E.U8 desc[UR36][R2.64], RZ ;  /* 0x000000ff02008986 */ /* 0x0003e2000c101124 */
[----:B------:R-:W-:Y:S05]  /*a790*/  @!P0 BRA `(.L_x_11768) ;  /* 0x0000000000508947 */ /* 0x000fea0003800000 */
.L_x_11767:
        /* <DEDUP_REMOVED lines=16> */
.L_x_11785:
[----:B------:R-:W-:Y:S05]  /*a8a0*/  BRA `(.L_x_11768) ;  /* 0x00000000000c7947 */ /* 0x000fea0003800000 */
.L_x_11784:
[----:B------:R2:W-:Y:S01]  /*a8b0*/  STG.E.64 desc[UR36][R2.64], RZ ;  /* 0x000000ff02007986 */ /* 0x0005e2000c101b24 */
[----:B------:R-:W-:Y:S05]  /*a8c0*/  BRA `(.L_x_11768) ;  /* 0x0000000000047947 */ /* 0x000fea0003800000 */
.L_x_11783:
[----:B------:R0:W-:Y:S02]  /*a8d0*/  STG.E desc[UR36][R2.64], RZ ;  /* 0x000000ff02007986 */ /* 0x0001e4000c101924 */
.L_x_11768:
[----:B------:R-:W-:-:S07]  /*a8e0*/  VIADD R28, R28, 0x80 ;  /* 0x000000801c1c7836 */ /* 0x000fce0000000000 */
.L_x_11739:
[----:B------:R-:W-:Y:S05]  /*a8f0*/  BSYNC.RECONVERGENT B7 ;  /* 0x0000000000077941 */ /* 0x000fea0003800200 */
.L_x_11712:
        /* <DEDUP_REMOVED lines=22> */
.L_x_11789:
[----:B------:R-:W-:Y:S01]  /*aa60*/  STG.E.U8 desc[UR36][R2.64], RZ ;  /* 0x000000ff02007986 */ /* 0x000fe2000c101124 */
[----:B------:R-:W-:Y:S05]  /*aa70*/  EXIT ;  /* 0x000000000000794d */ /* 0x000fea0003800000 */
.L_x_11788:
        /* <DEDUP_REMOVED lines=8> */
.L_x_11792:
[----:B------:R-:W-:Y:S01]  /*ab00*/  STG.E desc[UR36][R2.64], RZ ;  /* 0x000000ff02007986 */ /* 0x000fe2000c101924 */
[----:B------:R-:W-:Y:S05]  /*ab10*/  EXIT ;  /* 0x000000000000794d */ /* 0x000fea0003800000 */
.L_x_11791:
[----:B------:R-:W-:Y:S01]  /*ab20*/  STG.E.U16 desc[UR36][R2.64], RZ ;  /* 0x000000ff02007986 */ /* 0x000fe2000c101524 */
[----:B------:R-:W-:Y:S05]  /*ab30*/  EXIT ;  /* 0x000000000000794d */ /* 0x000fea0003800000 */
.L_x_11787:
        /* <DEDUP_REMOVED lines=8> */
.L_x_11794:
[----:B------:R-:W-:Y:S01]  /*abc0*/  STG.E.U16 desc[UR36][R2.64], RZ ;  /* 0x000000ff02007986 */ /* 0x000fe2000c101524 */
[----:B------:R-:W-:Y:S05]  /*abd0*/  EXIT ;  /* 0x000000000000794d */ /* 0x000fea0003800000 */
.L_x_11793:
        /* <DEDUP_REMOVED lines=8> */
.L_x_11796:
[----:B------:R-:W-:Y:S01]  /*ac60*/  STG.E desc[UR36][R2.64], RZ ;  /* 0x000000ff02007986 */ /* 0x000fe2000c101924 */
[----:B------:R-:W-:Y:S05]  /*ac70*/  EXIT ;  /* 0x000000000000794d */ /* 0x000fea0003800000 */
.L_x_11795:
[----:B------:R-:W-:Y:S01]  /*ac80*/  STG.E.64 desc[UR36][R2.64], RZ ;  /* 0x000000ff02007986 */ /* 0x000fe2000c101b24 */
[----:B------:R-:W-:Y:S05]  /*ac90*/  EXIT ;  /* 0x000000000000794d */ /* 0x000fea0003800000 */
.L_x_11786:
        /* <DEDUP_REMOVED lines=10> */
.L_x_11799:
[----:B------:R-:W-:Y:S01]  /*ad40*/  STG.E.128 desc[UR36][R2.64], RZ ;  /* 0x000000ff02007986 */ /* 0x000fe2000c101d24 */
[----:B------:R-:W-:Y:S05]  /*ad50*/  EXIT ;  /* 0x000000000000794d */ /* 0x000fea0003800000 */
.L_x_11798:
        /* <DEDUP_REMOVED lines=8> */
.L_x_11801:
[----:B------:R-:W-:Y:S01]  /*ade0*/  STG.E.U8 desc[UR36][R2.64], RZ ;  /* 0x000000ff02007986 */ /* 0x000fe2000c101124 */
[----:B------:R-:W-:Y:S05]  /*adf0*/  EXIT ;  /* 0x000000000000794d */ /* 0x000fea0003800000 */
.L_x_11800:
[----:B------:R-:W-:Y:S01]  /*ae00*/  STG.E.U16 desc[UR36][R2.64], RZ ;  /* 0x000000ff02007986 */ /* 0x000fe2000c101524 */
[----:B------:R-:W-:Y:S05]  /*ae10*/  EXIT ;  /* 0x000000000000794d */ /* 0x000fea0003800000 */
.L_x_11797:
        /* <DEDUP_REMOVED lines=10> */
.L_x_11804:
[----:B------:R-:W-:Y:S01]  /*aec0*/  STG.E.U8 desc[UR36][R2.64], RZ ;  /* 0x000000ff02007986 */ /* 0x000fe2000c101124 */
[----:B------:R-:W-:Y:S05]  /*aed0*/  EXIT ;  /* 0x000000000000794d */ /* 0x000fea0003800000 */
.L_x_11803:
[----:B------:R-:W-:Y:S01]  /*aee0*/  STG.E.U8 desc[UR36][R2.64], RZ ;  /* 0x000000ff02007986 */ /* 0x000fe2000c101124 */
[----:B------:R-:W-:Y:S05]  /*aef0*/  EXIT ;  /* 0x000000000000794d */ /* 0x000fea0003800000 */
.L_x_11802:
[----:B------:R-:W-:-:S13]  /*af00*/  ISETP.NE.AND P0, PT, R0, 0x1c, PT ;  /* 0x0000001c0000780c */ /* 0x000fda0003f05270 */
[----:B------:R-:W-:Y:S05]  /*af10*/  @!P0 BRA `(.L_x_11805) ;  /* 0x0000000000608947 */ /* 0x000fea0003800000 */
[----:B------:R-:W-:-:S13]  /*af20*/  ISETP.NE.AND P0, PT, R0, 0x1d, PT ;  /* 0x0000001d0000780c */ /* 0x000fda0003f05270 */
[----:B------:R-:W-:Y:S05]  /*af30*/  @!P0 BRA `(.L_x_11806) ;  /* 0x0000000000508947 */ /* 0x000fea0003800000 */
[----:B------:R-:W-:-:S13]  /*af40*/  ISETP.NE.AND P0, PT, R0, 0x2c, PT ;  /* 0x0000002c0000780c */ /* 0x000fda0003f05270 */
[----:B------:R0:W-:Y:S01]  /*af50*/  @!P0 STG.E.U8 desc[UR36][R2.64], RZ ;  /* 0x000000ff02008986 */ /* 0x0001e2000c101124 */
[----:B------:R-:W-:Y:S05]  /*af60*/  @!P0 EXIT ;  /* 0x000000000000894d */ /* 0x000fea0003800000 */
.L_x_11790:
        /* <DEDUP_REMOVED lines=16> */
.L_x_11807:
[----:B------:R-:W-:Y:S05]  /*b070*/  EXIT ;  /* 0x000000000000794d */ /* 0x000fea0003800000 */
.L_x_11806:
[----:B------:R-:W-:Y:S01]  /*b080*/  STG.E.64 desc[UR36][R2.64], RZ ;  /* 0x000000ff02007986 */ /* 0x000fe2000c101b24 */
[----:B------:R-:W-:Y:S05]  /*b090*/  EXIT ;  /* 0x000000000000794d */ /* 0x000fea0003800000 */
.L_x_11805:
[----:B------:R-:W-:Y:S01]  /*b0a0*/  STG.E desc[UR36][R2.64], RZ ;  /* 0x000000ff02007986 */ /* 0x000fe2000c101924 */
[----:B------:R-:W-:Y:S05]  /*b0b0*/  EXIT ;  /* 0x000000000000794d */ /* 0x000fea0003800000 */
.L_x_11808:
        /* <DEDUP_REMOVED lines=12> */
.L_x_17299:


//--------------------- .text._ZN2at6native18elementwise_kernelILi128ELi2EZNS0_22gpu_kernel_impl_nocastIZZNS0_73_GLOBAL__N__c8866d80_35_SparseBinaryOpIntersectionKernel_cu_7dd49032_323742_sparse_binary_op_intersection_kernel_implINS3_18CUDAKernelLauncherENS3_36CUDAValueSelectionIntersectionKernelINS3_9RhsProjOpEEElLl8EEEvRNS_6TensorERKS9_SC_RKSt6vectorIlSaIlEERKSt8optionalIS9_ESL_bbENKUlvE3_clEvEUllE_EEvRNS_18TensorIteratorBaseERKT_EUliE_EEviT1_ --------------------------
	.section	.text._ZN2at6native18elementwise_kernelILi128ELi2EZNS0_22gpu_kernel_impl_nocastIZZNS0_73_GLOBAL__N__c8866d80_35_SparseBinaryOpIntersectionKernel_cu_7dd49032_323742_sparse_binary_op_intersection_kernel_implINS3_18CUDAKernelLauncherENS3_36CUDAValueSelectionIntersectionKernelINS3_9RhsProjOpEEElLl8EEEvRNS_6TensorERKS9_SC_RKSt6vectorIlSaIlEERKSt8optionalIS9_ESL_bbENKUlvE3_clEvEUllE_EEvRNS_18TensorIteratorBaseERKT_EUliE_EEviT1_,"ax",@progbits
	.align	128
        .global         _ZN2at6native18elementwise_kernelILi128ELi2EZNS0_22gpu_kernel_impl_nocastIZZNS0_73_GLOBAL__N__c8866d80_35_SparseBinaryOpIntersectionKernel_cu_7dd49032_323742_sparse_binary_op_intersection_kernel_implINS3_18CUDAKernelLauncherENS3_36CUDAValueSelectionIntersectionKernelINS3_9RhsProjOpEEElLl8EEEvRNS_6TensorERKS9_SC_RKSt6vectorIlSaIlEERKSt8optionalIS9_ESL_bbENKUlvE3_clEvEUllE_EEvRNS_18TensorIteratorBaseERKT_EUliE_EEviT1_
        .type           _ZN2at6native18elementwise_kernelILi128ELi2EZNS0_22gpu_kernel_impl_nocastIZZNS0_73_GLOBAL__N__c8866d80_35_SparseBinaryOpIntersectionKernel_cu_7dd49032_323742_sparse_binary_op_intersection_kernel_implINS3_18CUDAKernelLauncherENS3_36CUDAValueSelectionIntersectionKernelINS3_9RhsProjOpEEElLl8EEEvRNS_6TensorERKS9_SC_RKSt6vectorIlSaIlEERKSt8optionalIS9_ESL_bbENKUlvE3_clEvEUllE_EEvRNS_18TensorIteratorBaseERKT_EUliE_EEviT1_,@function
        .size           _ZN2at6native18elementwise_kernelILi128ELi2EZNS0_22gpu_kernel_impl_nocastIZZNS0_73_GLOBAL__N__c8866d80_35_SparseBinaryOpIntersectionKernel_cu_7dd49032_323742_sparse_binary_op_intersection_kernel_implINS3_18CUDAKernelLauncherENS3_36CUDAValueSelectionIntersectionKernelINS3_9RhsProjOpEEElLl8EEEvRNS_6TensorERKS9_SC_RKSt6vectorIlSaIlEERKSt8optionalIS9_ESL_bbENKUlvE3_clEvEUllE_EEvRNS_18TensorIteratorBaseERKT_EUliE_EEviT1_,(.L_x_17300 - _ZN2at6native18elementwise_kernelILi128ELi2EZNS0_22gpu_kernel_impl_nocastIZZNS0_73_GLOBAL__N__c8866d80_35_SparseBinaryOpIntersectionKernel_cu_7dd49032_323742_sparse_binary_op_intersection_kernel_implINS3_18CUDAKernelLauncherENS3_36CUDAValueSelectionIntersectionKernelINS3_9RhsProjOpEEElLl8EEEvRNS_6TensorERKS9_SC_RKSt6vectorIlSaIlEERKSt8optionalIS9_ESL_bbENKUlvE3_clEvEUllE_EEvRNS_18TensorIteratorBaseERKT_EUliE_EEviT1_)
        .other          _ZN2at6native18elementwise_kernelILi128ELi2EZNS0_22gpu_kernel_impl_nocastIZZNS0_73_GLOBAL__N__c8866d80_35_SparseBinaryOpIntersectionKernel_cu_7dd49032_323742_sparse_binary_op_intersection_kernel_implINS3_18CUDAKernelLauncherENS3_36CUDAValueSelectionIntersectionKernelINS3_9RhsProjOpEEElLl8EEEvRNS_6TensorERKS9_SC_RKSt6vectorIlSaIlEERKSt8optionalIS9_ESL_bbENKUlvE3_clEvEUllE_EEvRNS_18TensorIteratorBaseERKT_EUliE_EEviT1_,@"STO_CUDA_ENTRY STV_DEFAULT"
_ZN2at6native18elementwise_kernelILi128ELi2EZNS0_22gpu_kernel_impl_nocastIZZNS0_73_GLOBAL__N__c8866d80_35_SparseBinaryOpIntersectionKernel_cu_7dd49032_323742_sparse_binary_op_intersection_kernel_implINS3_18CUDAKernelLauncherENS3_36CUDAValueSelectionIntersectionKernelINS3_9RhsProjOpEEElLl8EEEvRNS_6TensorERKS9_SC_RKSt6vectorIlSaIlEERKSt8optionalIS9_ESL_bbENKUlvE3_clEvEUllE_EEvRNS_18TensorIteratorBaseERKT_EUliE_EEviT1_:
.text._ZN2at6native18elementwise_kernelILi128ELi2EZNS0_22gpu_kernel_impl_nocastIZZNS0_73_GLOBAL__N__c8866d80_35_SparseBinaryOpIntersectionKernel_cu_7dd49032_323742_sparse_binary_op_intersection_kernel_implINS3_18CUDAKernelLauncherENS3_36CUDAValueSelectionIntersectionKernelINS3_9RhsProjOpEEElLl8EEEvRNS_6TensorERKS9_SC_RKSt6vectorIlSaIlEERKSt8optionalIS9_ESL_bbENKUlvE3_clEvEUllE_EEvRNS_18TensorIteratorBaseERKT_EUliE_EEviT1_:
        /* <DEDUP_REMOVED lines=67> */
.L_x_11815:
        /* <DEDUP_REMOVED lines=72> */
.L_x_11814:
        /* <DEDUP_REMOVED lines=49> */
.L_x_11816:
        /* <DEDUP_REMOVED lines=33> */
.L_x_11817:
        /* <DEDUP_REMOVED lines=17> */
.L_x_11813:
        /* <DEDUP_REMOVED lines=20> */
.L_x_11819:
        /* <DEDUP_REMOVED lines=26> */
.L_x_11818:
[----:B------:R-:W-:Y:S05]  /*11c0*/  BRA.U !UP0, `(.L_x_11820) ;  /* 0x0000000108807547 */ /* 0x000fea000b800000 */
[----:B------:R-:W-:Y:S01]  /*11d0*/  MOV R25, UR12 ;  /* 0x0000000c00197c02 */ /* 0x000fe20008000f00 */
[----:B------:R-:W-:Y:S01]  /*11e0*/  IMAD.U32 R26, RZ, RZ, UR13 ;  /* 0x0000000dff1a7e24 */ /* 0x000fe2000f8e00ff */
[----:B------:R-:W-:Y:S01]  /*11f0*/  MOV R23, UR15 ;  /* 0x0000000f00177c02 */ /* 0x000fe20008000f00 */
[----:B------:R-:W-:Y:S02]  /*1200*/  IMAD.U32 R21, RZ, RZ, UR14 ;  /* 0x0000000eff157e24 */ /* 0x000fe4000f8e00ff */
[----:B------:R-:W-:Y:S02]  /*1210*/  IMAD.U32 R17, RZ, RZ, UR14 ;  /* 0x0000000eff117e24 */ /* 0x000fe4000f8e00ff */
[----:B------:R-:W-:-:S07]  /*1220*/  IMAD.U32 R15, RZ, RZ, UR15 ;  /* 0x0000000fff0f7e24 */ /* 0x000fce000f8e00ff */
.L_x_11821:
        /* <DEDUP_REMOVED lines=26> */
.L_x_11820:
        /* <DEDUP_REMOVED lines=16> */
.L_x_11812:
[----:B------:R-:W-:Y:S05]  /*14d0*/  BSYNC.RECONVERGENT B0 ;  /* 0x0000000000007941 */ /* 0x000fea0003800200 */
.L_x_11811:
        /* <DEDUP_REMOVED lines=38> */
.L_x_11824:
        /* <DEDUP_REMOVED lines=71> */
.L_x_11823:
        /* <DEDUP_REMOVED lines=49> */
.L_x_11825:
        /* <DEDUP_REMOVED lines=33> */
.L_x_11826:
        /* <DEDUP_REMOVED lines=16> */
.L_x_11822:
        /* <DEDUP_REMOVED lines=14> */
.L_x_11828:
        /* <DEDUP_REMOVED lines=26> */
.L_x_11827:
[----:B------:R-:W-:Y:S05]  /*2450*/  BRA.U !UP0, `(.L_x_11829) ;  /* 0x0000000108707547 */ /* 0x000fea000b800000 */
[----:B------:R-:W-:Y:S01]  /*2460*/  IMAD.U32 R19, RZ, RZ, UR14 ;  /* 0x0000000eff137e24 */ /* 0x000fe2000f8e00ff */
[----:B------:R-:W-:-:S07]  /*2470*/  MOV R5, UR15 ;  /* 0x0000000f00057c02 */ /* 0x000fce0008000f00 */
.L_x_11830:
        /* <DEDUP_REMOVED lines=26> */
.L_x_11829:
        /* <DEDUP_REMOVED lines=22> */
.L_x_11810:
        /* <DEDUP_REMOVED lines=21> */
.L_x_11834:
        /* <DEDUP_REMOVED lines=32> */
.L_x_11835:
        /* <DEDUP_REMOVED lines=46> */
.L_x_11833:
[----:B------:R-:W-:Y:S05]  /*2db0*/  BSYNC.RECONVERGENT B0 ;  /* 0x0000000000007941 */ /* 0x000fea0003800200 */
.L_x_11832:
        /* <DEDUP_REMOVED lines=15> */
.L_x_11836:
        /* <DEDUP_REMOVED lines=28> */
.L_x_11837:
        /* <DEDUP_REMOVED lines=46> */
.L_x_11831:
        /* <DEDUP_REMOVED lines=19> */
.L_x_11839:
[----:B------:R-:W-:Y:S05]  /*3480*/  BSYNC.RECONVERGENT B0 ;  /* 0x0000000000007941 */ /* 0x000fea0003800200 */
.L_x_11838:
        /* <DEDUP_REMOVED lines=17> */
.L_x_11809:
        /* <DEDUP_REMOVED lines=318> */
.L_x_11843:
        /* <DEDUP_REMOVED lines=38> */
.L_x_11846:
        /* <DEDUP_REMOVED lines=70> */
.L_x_11845:
        /* <DEDUP_REMOVED lines=49> */
.L_x_11847:
        /* <DEDUP_REMOVED lines=33> */
.L_x_11848:
        /* <DEDUP_REMOVED lines=16> */
.L_x_11844:
        /* <DEDUP_REMOVED lines=15> */
.L_x_11850:
        /* <DEDUP_REMOVED lines=27> */
.L_x_11849:
        /* <DEDUP_REMOVED lines=8> */
.L_x_11852:
        /* <DEDUP_REMOVED lines=27> */
.L_x_11851:
        /* <DEDUP_REMOVED lines=24> */
.L_x_11842:
[----:B------:R-:W-:Y:S05]  /*5cb0*/  BSYNC.RECONVERGENT B0 ;  /* 0x0000000000007941 */ /* 0x000fea0003800200 */
.L_x_11841:
        /* <DEDUP_REMOVED lines=300> */
.L_x_11853:
        /* <DEDUP_REMOVED lines=43> */
.L_x_11856:
        /* <DEDUP_REMOVED lines=74> */
.L_x_11855:
        /* <DEDUP_REMOVED lines=50> */
.L_x_11857:
        /* <DEDUP_REMOVED lines=34> */
.L_x_11858:
        /* <DEDUP_REMOVED lines=17> */
.L_x_11854:
        /* <DEDUP_REMOVED lines=15> */
.L_x_11860:
        /* <DEDUP_REMOVED lines=27> */
.L_x_11859:
[----:B------:R-:W-:Y:S05]  /*7fc0*/  BRA.U !UP0, `(.L_x_11861) ;  /* 0x0000000108787547 */ /* 0x000fea000b800000 */
[----:B------:R-:W-:Y:S01]  /*7fd0*/  BSSY.RECONVERGENT B0, `(.L_x_11861) ;  /* 0x000001d000007945 */ /* 0x000fe20003800200 */
[----:B------:R-:W-:Y:S01]  /*7fe0*/  IMAD.U32 R17, RZ, RZ, UR14 ;  /* 0x0000000eff117e24 */ /* 0x000fe2000f8e00ff */
[----:B------:R-:W-:-:S07]  /*7ff0*/  MOV R18, UR15 ;  /* 0x0000000f00127c02 */ /* 0x000fce0008000f00 */
.L_x_11862:
        /* <DEDUP_REMOVED lines=27> */
.L_x_11861:
        /* <DEDUP_REMOVED lines=21> */
.L_x_11840:
        /* <DEDUP_REMOVED lines=308> */
.L_x_11866:
        /* <DEDUP_REMOVED lines=16> */
.L_x_11868:
        /* <DEDUP_REMOVED lines=27> */
.L_x_11867:
[----:B------:R-:W-:Y:S01]  /*98f0*/  BSSY.RECONVERGENT B1, `(.L_x_11869) ;  /* 0x0000021000017945 */ /* 0x000fe20003800200 */
[----:B------:R-:W-:Y:S01]  /*9900*/  IMAD.U32 R27, RZ, RZ, UR12 ;  /* 0x0000000cff1b7e24 */ /* 0x000fe2000f8e00ff */
[----:B------:R-:W-:Y:S01]  /*9910*/  MOV R30, UR13 ;  /* 0x0000000d001e7c02 */ /* 0x000fe20008000f00 */
[----:B------:R-:W-:Y:S01]  /*9920*/  IMAD.U32 R26, RZ, RZ, UR14 ;  /* 0x0000000eff1a7e24 */ /* 0x000fe2000f8e00ff */
[----:B------:R-:W-:Y:S01]  /*9930*/  MOV R28, UR15 ;  /* 0x0000000f001c7c02 */ /* 0x000fe20008000f00 */
[----:B------:R-:W-:Y:S01]  /*9940*/  IMAD.U32 R25, RZ, RZ, UR14 ;  /* 0x0000000eff197e24 */ /* 0x000fe2000f8e00ff */
[----:B------:R-:W-:-:S07]  /*9950*/  MOV R24, UR15 ;  /* 0x0000000f00187c02 */ /* 0x000fce0008000f00 */
.L_x_11870:
        /* <DEDUP_REMOVED lines=27> */
.L_x_11869:
        /* <DEDUP_REMOVED lines=22> */
.L_x_11865:
[----:B------:R-:W-:Y:S05]  /*9c70*/  BSYNC.RECONVERGENT B0 ;  /* 0x0000000000007941 */ /* 0x000fea0003800200 */
.L_x_11864:
        /* <DEDUP_REMOVED lines=300> */
.L_x_11871:
        /* <DEDUP_REMOVED lines=18> */
.L_x_11873:
        /* <DEDUP_REMOVED lines=27> */
.L_x_11872:
[----:B------:R-:W-:Y:S01]  /*b210*/  BSSY.RECONVERGENT B0, `(.L_x_11874) ;  /* 0x000001d000007945 */ /* 0x000fe20003800200 */
[----:B------:R-:W-:Y:S01]  /*b220*/  MOV R17, UR14 ;  /* 0x0000000e00117c02 */ /* 0x000fe20008000f00 */
[----:B------:R-:W-:-:S07]  /*b230*/  IMAD.U32 R16, RZ, RZ, UR15 ;  /* 0x0000000fff107e24 */ /* 0x000fce000f8e00ff */
.L_x_11875:
        /* <DEDUP_REMOVED lines=27> */
.L_x_11874:
        /* <DEDUP_REMOVED lines=19> */
.L_x_11863:
        /* <DEDUP_REMOVED lines=303> */
.L_x_11878:
        /* <DEDUP_REMOVED lines=18> */
.L_x_11877:
[----:B------:R-:W-:Y:S05]  /*c930*/  BSYNC.RECONVERGENT B0 ;  /* 0x0000000000007941 */ /* 0x000fea0003800200 */
.L_x_11876:
        /* <DEDUP_REMOVED lines=299> */
.L_x_11879:
        /* <DEDUP_REMOVED lines=18> */
.L_x_11880:
        /* <DEDUP_REMOVED lines=15> */
.L_x_17300:


//--------------------- .text._ZN2at6native27unrolled_elementwise_kernelIZZNS0_73_GLOBAL__N__c8866d80_35_SparseBinaryOpIntersectionKernel_cu_7dd49032_323742_sparse_binary_op_intersection_kernel_implINS2_18CUDAKernelLauncherENS2_36CUDAValueSelectionIntersectionKernelINS2_9RhsProjOpEEElLl8EEEvRNS_6TensorERKS8_SB_RKSt6vectorIlSaIlEERKSt8optionalIS8_ESK_bbENKUlvE3_clEvEUllE_St5arrayIPcLm2EELi4E23TrivialOffsetCalculatorILi1EjESR_NS0_6memory15LoadWithoutCastENSS_16StoreWithoutCastEEEviT_T0_T2_T3_T4_T5_ --------------------------
	.section	.text._ZN2at6native27unrolled_elementwise_kernelIZZNS0_73_GLOBAL__N__c8866d80_35_SparseBinaryOpIntersectionKernel_cu_7dd49032_323742_sparse_binary_op_intersection_kernel_implINS2_18CUDAKernelLauncherENS2_36CUDAValueSelectionIntersectionKernelINS2_9RhsProjOpEEElLl8EEEvRNS_6TensorERKS8_SB_RKSt6vectorIlSaIlEERKSt8optionalIS8_ESK_bbENKUlvE3_clEvEUllE_St5arrayIPcLm2EELi4E23TrivialOffsetCalculatorILi1EjESR_NS0_6memory15LoadWithoutCastENSS_16StoreWithoutCastEEEviT_T0_T2_T3_T4_T5_,"ax",@progbits
	.align	128
        .global         _ZN2at6native27unrolled_elementwise_kernelIZZNS0_73_GLOBAL__N__c8866d80_35_SparseBinaryOpIntersectionKernel_cu_7dd49032_323742_sparse_binary_op_intersection_kernel_implINS2_18CUDAKernelLauncherENS2_36CUDAValueSelectionIntersectionKernelINS2_9RhsProjOpEEElLl8EEEvRNS_6TensorERKS8_SB_RKSt6vectorIlSaIlEERKSt8optionalIS8_ESK_bbENKUlvE3_clEvEUllE_St5arrayIPcLm2EELi4E23TrivialOffsetCalculatorILi1EjESR_NS0_6memory15LoadWithoutCastENSS_16StoreWithoutCastEEEviT_T0_T2_T3_T4_T5_
        .type           _ZN2at6native27unrolled_elementwise_kernelIZZNS0_73_GLOBAL__N__c8866d80_35_SparseBinaryOpIntersectionKernel_cu_7dd49032_323742_sparse_binary_op_intersection_kernel_implINS2_18CUDAKernelLauncherENS2_36CUDAValueSelectionIntersectionKernelINS2_9RhsProjOpEEElLl8EEEvRNS_6TensorERKS8_SB_RKSt6vectorIlSaIlEERKSt8optionalIS8_ESK_bbENKUlvE3_clEvEUllE_St5arrayIPcLm2EELi4E23TrivialOffsetCalculatorILi1EjESR_NS0_6memory15LoadWithoutCastENSS_16StoreWithoutCastEEEviT_T0_T2_T3_T4_T5_,@function
        .size           _ZN2at6native27unrolled_elementwise_kernelIZZNS0_73_GLOBAL__N__c8866d80_35_SparseBinaryOpIntersectionKernel_cu_7dd49032_323742_sparse_binary_op_intersection_kernel_implINS2_18CUDAKernelLauncherENS2_36CUDAValueSelectionIntersectionKernelINS2_9RhsProjOpEEElLl8EEEvRNS_6TensorERKS8_SB_RKSt6vectorIlSaIlEERKSt8optionalIS8_ESK_bbENKUlvE3_clEvEUllE_St5arrayIPcLm2EELi4E23TrivialOffsetCalculatorILi1EjESR_NS0_6memory15LoadWithoutCastENSS_16StoreWithoutCastEEEviT_T0_T2_T3_T4_T5_,(.L_x_17301 - _ZN2at6native27unrolled_elementwise_kernelIZZNS0_73_GLOBAL__N__c8866d80_35_SparseBinaryOpIntersectionKernel_cu_7dd49032_323742_sparse_binary_op_intersection_kernel_implINS2_18CUDAKernelLauncherENS2_36CUDAValueSelectionIntersectionKernelINS2_9RhsProjOpEEElLl8EEEvRNS_6TensorERKS8_SB_RKSt6vectorIlSaIlEERKSt8optionalIS8_ESK_bbENKUlvE3_clEvEUllE_St5arrayIPcLm2EELi4E23TrivialOffsetCalculatorILi1EjESR_NS0_6memory15LoadWithoutCastENSS_16StoreWithoutCastEEEviT_T0_T2_T3_T4_T5_)
        .other          _ZN2at6native27unrolled_elementwise_kernelIZZNS0_73_GLOBAL__N__c8866d80_35_SparseBinaryOpIntersectionKernel_cu_7dd49032_323742_sparse_binary_op_intersection_kernel_implINS2_18CUDAKernelLauncherENS2_36CUDAValueSelectionIntersectionKernelINS2_9RhsProjOpEEElLl8EEEvRNS_6TensorERKS8_SB_RKSt6vectorIlSaIlEERKSt8optionalIS8_ESK_bbENKUlvE3_clEvEUllE_St5arrayIPcLm2EELi4E23TrivialOffsetCalculatorILi1EjESR_NS0_6memory15LoadWithoutCastENSS_16StoreWithoutCastEEEviT_T0_T2_T3_T4_T5_,@"STO_CUDA_ENTRY STV_DEFAULT"
_ZN2at6native27unrolled_elementwise_kernelIZZNS0_73_GLOBAL__N__c8866d80_35_SparseBinaryOpIntersectionKernel_cu_7dd49032_323742_sparse_binary_op_intersection_kernel_implINS2_18CUDAKernelLauncherENS2_36CUDAValueSelectionIntersectionKernelINS2_9RhsProjOpEEElLl8EEEvRNS_6TensorERKS8_SB_RKSt6vectorIlSaIlEERKSt8optionalIS8_ESK_bbENKUlvE3_clEvEUllE_St5arrayIPcLm2EELi4E23TrivialOffsetCalculatorILi1EjESR_NS0_6memory15LoadWithoutCastENSS_16StoreWithoutCastEEEviT_T0_T2_T3_T4_T5_:
.text._ZN2at6native27unrolled_elementwise_kernelIZZNS0_73_GLOBAL__N__c8866d80_35_SparseBinaryOpIntersectionKernel_cu_7dd49032_323742_sparse_binary_op_intersection_kernel_implINS2_18CUDAKernelLauncherENS2_36CUDAValueSelectionIntersectionKernelINS2_9RhsProjOpEEElLl8EEEvRNS_6TensorERKS8_SB_RKSt6vectorIlSaIlEERKSt8optionalIS8_ESK_bbENKUlvE3_clEvEUllE_St5arrayIPcLm2EELi4E23TrivialOffsetCalculatorILi1EjESR_NS0_6memory15LoadWithoutCastENSS_16StoreWithoutCastEEEviT_T0_T2_T3_T4_T5_:
        /* <DEDUP_REMOVED lines=99> */
.L_x_11883:
        /* <DEDUP_REMOVED lines=34> */
.L_x_11886:
        /* <DEDUP_REMOVED lines=71> */
.L_x_11885:
        /* <DEDUP_REMOVED lines=57> */
.L_x_11887:
        /* <DEDUP_REMOVED lines=40> */
.L_x_11888:
        /* <DEDUP_REMOVED lines=22> */
.L_x_11884:
        /* <DEDUP_REMOVED lines=14> */
.L_x_11890:
        /* <DEDUP_REMOVED lines=27> */
.L_x_11889:
[----:B------:R-:W-:Y:S01]  /*16c0*/  IMAD.MOV.U32 R22, RZ, RZ, R19 ;  /* 0x000000ffff167224 */ /* 0x000fe200078e0013 */
[----:B------:R-:W-:Y:S06]  /*16d0*/  @!P0 BRA `(.L_x_11891) ;  /* 0x0000000000808947 */ /* 0x000fec0003800000 */
[----:B------:R-:W2:Y:S01]  /*16e0*/  LDCU.64 UR4, c[0x0][0x3f8] ;  /* 0x00007f00ff0477ac */ /* 0x000ea20008000a00 */
[----:B------:R-:W-:Y:S01]  /*16f0*/  BSSY.RECONVERGENT B1, `(.L_x_11891) ;  /* 0x000001e000017945 */ /* 0x000fe20003800200 */
[----:B------:R-:W-:Y:S01]  /*1700*/  MOV R24, R18 ;  /* 0x0000001200187202 */ /* 0x000fe20000000f00 */
[----:B--2---:R-:W-:Y:S02]  /*1710*/  IMAD.U32 R26, RZ, RZ, UR4 ;  /* 0x00000004ff1a7e24 */ /* 0x004fe4000f8e00ff */
[----:B------:R-:W-:-:S07]  /*1720*/  IMAD.U32 R23, RZ, RZ, UR5 ;  /* 0x00000005ff177e24 */ /* 0x000fce000f8e00ff */
.L_x_11892:
        /* <DEDUP_REMOVED lines=27> */
.L_x_11891:
        /* <DEDUP_REMOVED lines=18> */
.L_x_11882:
[----:B0-----:R-:W-:Y:S05]  /*1a00*/  BSYNC.RECONVERGENT B0 ;  /* 0x0000000000007941 */ /* 0x001fea0003800200 */
.L_x_11881:
        /* <DEDUP_REMOVED lines=12> */
.L_x_11895:
        /* <DEDUP_REMOVED lines=38> */
.L_x_11898:
        /* <DEDUP_REMOVED lines=71> */
.L_x_11897:
        /* <DEDUP_REMOVED lines=58> */
.L_x_11899:
        /* <DEDUP_REMOVED lines=40> */
.L_x_11900:
        /* <DEDUP_REMOVED lines=22> */
.L_x_11896:
        /* <DEDUP_REMOVED lines=16> */
.L_x_11902:
        /* <DEDUP_REMOVED lines=27> */
.L_x_11901:
[----:B------:R-:W-:Y:S05]  /*2bd0*/  @!P0 BRA `(.L_x_11903) ;  /* 0x0000000000848947 */ /* 0x000fea0003800000 */
[----:B------:R-:W2:Y:S01]  /*2be0*/  LDCU.64 UR4, c[0x0][0x3f8] ;  /* 0x00007f00ff0477ac */ /* 0x000ea20008000a00 */
[----:B------:R-:W-:Y:S01]  /*2bf0*/  BSSY.RECONVERGENT B1, `(.L_x_11903) ;  /* 0x000001f000017945 */ /* 0x000fe20003800200 */
[----:B------:R-:W-:Y:S02]  /*2c00*/  IMAD.MOV.U32 R23, RZ, RZ, R17 ;  /* 0x000000ffff177224 */ /* 0x000fe400078e0011 */
[----:B------:R-:W-:Y:S02]  /*2c10*/  IMAD.MOV.U32 R24, RZ, RZ, R20 ;  /* 0x000000ffff187224 */ /* 0x000fe400078e0014 */
[----:B--2---:R-:W-:Y:S01]  /*2c20*/  IMAD.U32 R22, RZ, RZ, UR4 ;  /* 0x00000004ff167e24 */ /* 0x004fe2000f8e00ff */
[----:B------:R-:W-:-:S07]  /*2c30*/  MOV R21, UR5 ;  /* 0x0000000500157c02 */ /* 0x000fce0008000f00 */
.L_x_11904:
        /* <DEDUP_REMOVED lines=27> */
.L_x_11903:
        /* <DEDUP_REMOVED lines=18> */
.L_x_11894:
[----:B0-----:R-:W-:Y:S05]  /*2f10*/  BSYNC.RECONVERGENT B0 ;  /* 0x0000000000007941 */ /* 0x001fea0003800200 */
.L_x_11893:
        /* <DEDUP_REMOVED lines=12> */
.L_x_11907:
        /* <DEDUP_REMOVED lines=38> */
.L_x_11910:
        /* <DEDUP_REMOVED lines=71> */
.L_x_11909:
        /* <DEDUP_REMOVED lines=56> */
.L_x_11911:
        /* <DEDUP_REMOVED lines=39> */
.L_x_11912:
        /* <DEDUP_REMOVED lines=21> */
.L_x_11908:
        /* <DEDUP_REMOVED lines=16> */
.L_x_11914:
        /* <DEDUP_REMOVED lines=27> */
.L_x_11913:
[----:B------:R-:W-:Y:S05]  /*40a0*/  @!P0 BRA `(.L_x_11915) ;  /* 0x0000000000848947 */ /* 0x000fea0003800000 */
[----:B------:R-:W2:Y:S01]  /*40b0*/  LDCU.64 UR4, c[0x0][0x3f8] ;  /* 0x00007f00ff0477ac */ /* 0x000ea20008000a00 */
[----:B------:R-:W-:Y:S01]  /*40c0*/  BSSY.RECONVERGENT B1, `(.L_x_11915) ;  /* 0x000001f000017945 */ /* 0x000fe20003800200 */
[----:B------:R-:W-:Y:S01]  /*40d0*/  IMAD.MOV.U32 R23, RZ, RZ, R20 ;  /* 0x000000ffff177224 */ /* 0x000fe200078e0014 */
[----:B------:R-:W-:Y:S01]  /*40e0*/  MOV R28, R18 ;  /* 0x00000012001c7202 */ /* 0x000fe20000000f00 */
[----:B--2---:R-:W-:Y:S02]  /*40f0*/  IMAD.U32 R22, RZ, RZ, UR4 ;  /* 0x00000004ff167e24 */ /* 0x004fe4000f8e00ff */
[----:B------:R-:W-:-:S07]  /*4100*/  IMAD.U32 R21, RZ, RZ, UR5 ;  /* 0x00000005ff157e24 */ /* 0x000fce000f8e00ff */
.L_x_11916:
        /* <DEDUP_REMOVED lines=27> */
.L_x_11915:
        /* <DEDUP_REMOVED lines=18> */
.L_x_11906:
[----:B------:R-:W-:Y:S05]  /*43e0*/  BSYNC.RECONVERGENT B0 ;  /* 0x0000000000007941 */ /* 0x000fea0003800200 */
.L_x_11905:
        /* <DEDUP_REMOVED lines=12> */
.L_x_11919:
        /* <DEDUP_REMOVED lines=38> */
.L_x_11922:
        /* <DEDUP_REMOVED lines=72> */
.L_x_11921:
        /* <DEDUP_REMOVED lines=51> */
.L_x_11923:
        /* <DEDUP_REMOVED lines=37> */
.L_x_11924:
        /* <DEDUP_REMOVED lines=18> */
.L_x_11920:
        /* <DEDUP_REMOVED lines=16> */
.L_x_11926:
        /* <DEDUP_REMOVED lines=27> */
.L_x_11925:
[----:B------:R-:W-:Y:S05]  /*54e0*/  @!P0 BRA `(.L_x_11927) ;  /* 0x0000000000708947 */ /* 0x000fea0003800000 */
[----:B------:R-:W-:Y:S01]  /*54f0*/  BSSY.RECONVERGENT B1, `(.L_x_11927) ;  /* 0x000001b000017945 */ /* 0x000fe20003800200 */
.L_x_11928:
        /* <DEDUP_REMOVED lines=27> */
.L_x_11927:
        /* <DEDUP_REMOVED lines=18> */
.L_x_11918:
[----:B------:R-:W-:Y:S05]  /*57d0*/  BSYNC.RECONVERGENT B0 ;  /* 0x0000000000007941 */ /* 0x000fea0003800200 */
.L_x_11917:
        /* <DEDUP_REMOVED lines=19> */
.L_x_11931:
[----:B------:R-:W-:Y:S05]  /*5910*/  BSYNC.RELIABLE B1 ;  /* 0x0000000000017941 */ /* 0x000fea0003800100 */
.L_x_11930:
[----:B------:R-:W-:Y:S01]  /*5920*/  ISETP.GE.AND P0, PT, R5, UR6, PT ;  /* 0x0000000605007c0c */ /* 0x000fe2000bf06270 */
[----:B------:R-:W-:-:S12]  /*5930*/  IMAD.U32 R0, RZ, RZ, UR12 ;  /* 0x0000000cff007e24 */ /* 0x000fd8000f8e00ff */
[----:B--23--:R-:W2:Y:S01]  /*5940*/  @!P0 LDC.64 R2, c[0x0][0x418] ;  /* 0x00010600ff028b82 */ /* 0x00cea20000000a00 */
[----:B------:R-:W-:Y:S01]  /*5950*/  @!P0 IMAD R7, R0, 0x200, R5 ;  /* 0x0000020000078824 */ /* 0x000fe200078e0205 */
[----:B------:R-:W-:-:S03]  /*5960*/  @!P0 IADD3 R5, PT, PT, R5, 0x80, RZ ;  /* 0x0000008005058810 */ /* 0x000fc60007ffe0ff */
[----:B--2---:R-:W-:-:S05]  /*5970*/  @!P0 IMAD.WIDE.U32 R2, R7, 0x8, R2 ;  /* 0x0000000807028825 */ /* 0x004fca00078e0002 */
[----:B------:R2:W-:Y:S02]  /*5980*/  @!P0 STG.E.64 desc[UR10][R2.64], RZ ;  /* 0x000000ff02008986 */ /* 0x0005e4000c101b0a */
.L_x_11932:
[----:B------:R-:W-:Y:S05]  /*5990*/  BSYNC.RECONVERGENT B0 ;  /* 0x0000000000007941 */ /* 0x000fea0003800200 */
.L_x_11929:
        /* <DEDUP_REMOVED lines=9> */
.L_x_11933:
        /* <DEDUP_REMOVED lines=13> */
.L_x_17301:


//--------------------- .text._ZN2at6native29vectorized_elementwise_kernelILi2EZZNS0_73_GLOBAL__N__c8866d80_35_SparseBinaryOpIntersectionKernel_cu_7dd49032_323742_sparse_binary_op_intersection_kernel_implINS2_18CUDAKernelLauncherENS2_36CUDAValueSelectionIntersectionKernelINS2_9RhsProjOpEEElLl8EEEvRNS_6TensorERKS8_SB_RKSt6vectorIlSaIlEERKSt8optionalIS8_ESK_bbENKUlvE3_clEvEUllE_St5arrayIPcLm2EEEEviT0_T1_ --------------------------
	.section	.text._ZN2at6native29vectorized_elementwise_kernelILi2EZZNS0_73_GLOBAL__N__c8866d80_35_SparseBinaryOpIntersectionKernel_cu_7dd49032_323742_sparse_binary_op_intersection_kernel_implINS2_18CUDAKernelLauncherENS2_36CUDAValueSelectionIntersectionKernelINS2_9RhsProjOpEEElLl8EEEvRNS_6TensorERKS8_SB_RKSt6vectorIlSaIlEERKSt8optionalIS8_ESK_bbENKUlvE3_clEvEUllE_St5arrayIPcLm2EEEEviT0_T1_,"ax",@progbits
	.align	128
        .global         _ZN2at6native29vectorized_elementwise_kernelILi2EZZNS0_73_GLOBAL__N__c8866d80_35_SparseBinaryOpIntersectionKernel_cu_7dd49032_323742_sparse_binary_op_intersection_kernel_implINS2_18CUDAKernelLauncherENS2_36CUDAValueSelectionIntersectionKernelINS2_9RhsProjOpEEElLl8EEEvRNS_6TensorERKS8_SB_RKSt6vectorIlSaIlEERKSt8optionalIS8_ESK_bbENKUlvE3_clEvEUllE_St5arrayIPcLm2EEEEviT0_T1_
        .type           _ZN2at6native29vectorized_elementwise_kernelILi2EZZNS0_73_GLOBAL__N__c8866d80_35_SparseBinaryOpIntersectionKernel_cu_7dd49032_323742_sparse_binary_op_intersection_kernel_implINS2_18CUDAKernelLauncherENS2_36CUDAValueSelectionIntersectionKernelINS2_9RhsProjOpEEElLl8EEEvRNS_6TensorERKS8_SB_RKSt6vectorIlSaIlEERKSt8optionalIS8_ESK_bbENKUlvE3_clEvEUllE_St5arrayIPcLm2EEEEviT0_T1_,@function
        .size           _ZN2at6native29vectorized_elementwise_kernelILi2EZZNS0_73_GLOBAL__N__c8866d80_35_SparseBinaryOpIntersectionKernel_cu_7dd49032_323742_sparse_binary_op_intersection_kernel_implINS2_18CUDAKernelLauncherENS2_36CUDAValueSelectionIntersectionKernelINS2_9RhsProjOpEEElLl8EEEvRNS_6TensorERKS8_SB_RKSt6vectorIlSaIlEERKSt8optionalIS8_ESK_bbENKUlvE3_clEvEUllE_St5arrayIPcLm2EEEEviT0_T1_,(.L_x_17302 - _ZN2at6native29vectorized_elementwise_kernelILi2EZZNS0_73_GLOBAL__N__c8866d80_35_SparseBinaryOpIntersectionKernel_cu_7dd49032_323742_sparse_binary_op_intersection_kernel_implINS2_18CUDAKernelLauncherENS2_36CUDAValueSelectionIntersectionKernelINS2_9RhsProjOpEEElLl8EEEvRNS_6TensorERKS8_SB_RKSt6vectorIlSaIlEERKSt8optionalIS8_ESK_bbENKUlvE3_clEvEUllE_St5arrayIPcLm2EEEEviT0_T1_)
        .other          _ZN2at6native29vectorized_elementwise_kernelILi2EZZNS0_73_GLOBAL__N__c8866d80_35_SparseBinaryOpIntersectionKernel_cu_7dd49032_323742_sparse_binary_op_intersection_kernel_implINS2_18CUDAKernelLauncherENS2_36CUDAValueSelectionIntersectionKernelINS2_9RhsProjOpEEElLl8EEEvRNS_6TensorERKS8_SB_RKSt6vectorIlSaIlEERKSt8optionalIS8_ESK_bbENKUlvE3_clEvEUllE_St5arrayIPcLm2EEEEviT0_T1_,@"STO_CUDA_ENTRY STV_DEFAULT"
_ZN2at6native29vectorized_elementwise_kernelILi2EZZNS0_73_GLOBAL__N__c8866d80_35_SparseBinaryOpIntersectionKernel_cu_7dd49032_323742_sparse_binary_op_intersection_kernel_implINS2_18CUDAKernelLauncherENS2_36CUDAValueSelectionIntersectionKernelINS2_9RhsProjOpEEElLl8EEEvRNS_6TensorERKS8_SB_RKSt6vectorIlSaIlEERKSt8optionalIS8_ESK_bbENKUlvE3_clEvEUllE_St5arrayIPcLm2EEEEviT0_T1_:
.text._ZN2at6native29vectorized_elementwise_kernelILi2EZZNS0_73_GLOBAL__N__c8866d80_35_SparseBinaryOpIntersectionKernel_cu_7dd49032_323742_sparse_binary_op_intersection_kernel_implINS2_18CUDAKernelLauncherENS2_36CUDAValueSelectionIntersectionKernelINS2_9RhsProjOpEEElLl8EEEvRNS_6TensorERKS8_SB_RKSt6vectorIlSaIlEERKSt8optionalIS8_ESK_bbENKUlvE3_clEvEUllE_St5arrayIPcLm2EEEEviT0_T1_:
        /* <DEDUP_REMOVED lines=130> */
.L_x_11937:
        /* <DEDUP_REMOVED lines=33> */
.L_x_11940:
        /* <DEDUP_REMOVED lines=71> */
.L_x_11939:
        /* <DEDUP_REMOVED lines=56> */
.L_x_11941:
        /* <DEDUP_REMOVED lines=40> */
.L_x_11942:
        /* <DEDUP_REMOVED lines=21> */
.L_x_11938:
        /* <DEDUP_REMOVED lines=13> */
.L_x_11944:
        /* <DEDUP_REMOVED lines=27> */
.L_x_11943:
[----:B------:R-:W-:Y:S01]  /*1870*/  MOV R27, UR13 ;  /* 0x0000000d001b7c02 */ /* 0x000fe20008000f00 */
[----:B------:R-:W-:Y:S06]  /*1880*/  @!P0 BRA `(.L_x_11945) ;  /* 0x0000000000808947 */ /* 0x000fec0003800000 */
[----:B------:R-:W-:Y:S01]  /*1890*/  BSSY.RECONVERGENT B1, `(.L_x_11945) ;  /* 0x000001f000017945 */ /* 0x000fe20003800200 */
[----:B------:R-:W-:Y:S02]  /*18a0*/  IMAD.MOV.U32 R32, RZ, RZ, R26 ;  /* 0x000000ffff207224 */ /* 0x000fe400078e001a */
[----:B------:R-:W-:Y:S02]  /*18b0*/  IMAD.U32 R31, RZ, RZ, UR23 ;  /* 0x00000017ff1f7e24 */ /* 0x000fe4000f8e00ff */
[----:B------:R-:W-:Y:S02]  /*18c0*/  IMAD.U32 R30, RZ, RZ, UR12 ;  /* 0x0000000cff1e7e24 */ /* 0x000fe4000f8e00ff */
[----:B------:R-:W-:-:S07]  /*18d0*/  IMAD.U32 R26, RZ, RZ, UR13 ;  /* 0x0000000dff1a7e24 */ /* 0x000fce000f8e00ff */
.L_x_11946:
        /* <DEDUP_REMOVED lines=27> */
.L_x_11945:
        /* <DEDUP_REMOVED lines=18> */
.L_x_11936:
[----:B------:R-:W-:Y:S05]  /*1bb0*/  BSYNC.RECONVERGENT B0 ;  /* 0x0000000000007941 */ /* 0x000fea0003800200 */
.L_x_11935:
        /* <DEDUP_REMOVED lines=12> */
.L_x_11949:
        /* <DEDUP_REMOVED lines=33> */
.L_x_11952:
        /* <DEDUP_REMOVED lines=71> */
.L_x_11951:
        /* <DEDUP_REMOVED lines=55> */
.L_x_11953:
        /* <DEDUP_REMOVED lines=39> */
.L_x_11954:
        /* <DEDUP_REMOVED lines=20> */
.L_x_11950:
        /* <DEDUP_REMOVED lines=16> */
.L_x_11956:
        /* <DEDUP_REMOVED lines=27> */
.L_x_11955:
[----:B------:R-:W-:Y:S01]  /*2cd0*/  IMAD.U32 R27, RZ, RZ, UR13 ;  /* 0x0000000dff1b7e24 */ /* 0x000fe2000f8e00ff */
[----:B------:R-:W-:Y:S06]  /*2ce0*/  @!P0 BRA `(.L_x_11957) ;  /* 0x0000000000808947 */ /* 0x000fec0003800000 */
[----:B------:R-:W-:Y:S01]  /*2cf0*/  BSSY.RECONVERGENT B1, `(.L_x_11957) ;  /* 0x000001f000017945 */ /* 0x000fe20003800200 */
[----:B------:R-:W-:Y:S01]  /*2d00*/  IMAD.U32 R29, RZ, RZ, UR12 ;  /* 0x0000000cff1d7e24 */ /* 0x000fe2000f8e00ff */
[----:B------:R-:W-:Y:S01]  /*2d10*/  MOV R27, UR13 ;  /* 0x0000000d001b7c02 */ /* 0x000fe20008000f00 */
[----:B------:R-:W-:Y:S02]  /*2d20*/  IMAD.U32 R28, RZ, RZ, UR13 ;  /* 0x0000000dff1c7e24 */ /* 0x000fe4000f8e00ff */
[----:B------:R-:W-:-:S07]  /*2d30*/  IMAD.U32 R22, RZ, RZ, UR12 ;  /* 0x0000000cff167e24 */ /* 0x000fce000f8e00ff */
.L_x_11958:
        /* <DEDUP_REMOVED lines=27> */
.L_x_11957:
        /* <DEDUP_REMOVED lines=18> */
.L_x_11948:
[----:B0-----:R-:W-:Y:S05]  /*3010*/  BSYNC.RECONVERGENT B0 ;  /* 0x0000000000007941 */ /* 0x001fea0003800200 */
.L_x_11947:
        /* <DEDUP_REMOVED lines=13> */
.L_x_11961:
        /* <DEDUP_REMOVED lines=33> */
.L_x_11964:
        /* <DEDUP_REMOVED lines=71> */
.L_x_11963:
        /* <DEDUP_REMOVED lines=51> */
.L_x_11965:
        /* <DEDUP_REMOVED lines=33> */
.L_x_11966:
        /* <DEDUP_REMOVED lines=16> */
.L_x_11962:
        /* <DEDUP_REMOVED lines=15> */
.L_x_11968:
        /* <DEDUP_REMOVED lines=27> */
.L_x_11967:
        /* <DEDUP_REMOVED lines=8> */
.L_x_11970:
        /* <DEDUP_REMOVED lines=27> */
.L_x_11969:
        /* <DEDUP_REMOVED lines=18> */
.L_x_11960:
[----:B0-----:R-:W-:Y:S05]  /*43a0*/  BSYNC.RECONVERGENT B0 ;  /* 0x0000000000007941 */ /* 0x001fea0003800200 */
.L_x_11959:
        /* <DEDUP_REMOVED lines=12> */
.L_x_11973:
        /* <DEDUP_REMOVED lines=33> */
.L_x_11976:
        /* <DEDUP_REMOVED lines=71> */
.L_x_11975:
        /* <DEDUP_REMOVED lines=51> */
.L_x_11977:
        /* <DEDUP_REMOVED lines=33> */
.L_x_11978:
        /* <DEDUP_REMOVED lines=17> */
.L_x_11974:
        /* <DEDUP_REMOVED lines=15> */
.L_x_11980:
        /* <DEDUP_REMOVED lines=27> */
.L_x_11979:
        /* <DEDUP_REMOVED lines=8> */
.L_x_11982:
        /* <DEDUP_REMOVED lines=27> */
.L_x_11981:
        /* <DEDUP_REMOVED lines=18> */
.L_x_11972:
[----:B------:R-:W-:Y:S05]  /*5730*/  BSYNC.RECONVERGENT B0 ;  /* 0x0000000000007941 */ /* 0x000fea0003800200 */
.L_x_11971:
        /* <DEDUP_REMOVED lines=12> */
.L_x_11985:
        /* <DEDUP_REMOVED lines=34> */
.L_x_11988:
        /* <DEDUP_REMOVED lines=72> */
.L_x_11987:
        /* <DEDUP_REMOVED lines=49> */
.L_x_11989:
        /* <DEDUP_REMOVED lines=36> */
.L_x_11990:
        /* <DEDUP_REMOVED lines=16> */
.L_x_11986:
        /* <DEDUP_REMOVED lines=15> */
.L_x_11992:
        /* <DEDUP_REMOVED lines=27> */
.L_x_11991:
        /* <DEDUP_REMOVED lines=8> */
.L_x_11994:
        /* <DEDUP_REMOVED lines=27> */
.L_x_11993:
        /* <DEDUP_REMOVED lines=18> */
.L_x_11984:
[----:B------:R-:W-:Y:S05]  /*6ae0*/  BSYNC.RECONVERGENT B0 ;  /* 0x0000000000007941 */ /* 0x000fea0003800200 */
.L_x_11983:
        /* <DEDUP_REMOVED lines=12> */
.L_x_11997:
        /* <DEDUP_REMOVED lines=34> */
.L_x_12000:
        /* <DEDUP_REMOVED lines=72> */
.L_x_11999:
        /* <DEDUP_REMOVED lines=49> */
.L_x_12001:
        /* <DEDUP_REMOVED lines=36> */
.L_x_12002:
        /* <DEDUP_REMOVED lines=16> */
.L_x_11998:
        /* <DEDUP_REMOVED lines=15> */
.L_x_12004:
        /* <DEDUP_REMOVED lines=27> */
.L_x_12003:
        /* <DEDUP_REMOVED lines=8> */
.L_x_12006:
        /* <DEDUP_REMOVED lines=27> */
.L_x_12005:
        /* <DEDUP_REMOVED lines=18> */
.L_x_11996:
[----:B------:R-:W-:Y:S05]  /*7e90*/  BSYNC.RECONVERGENT B0 ;  /* 0x0000000000007941 */ /* 0x000fea0003800200 */
.L_x_11995:
        /* <DEDUP_REMOVED lines=12> */
.L_x_12009:
        /* <DEDUP_REMOVED lines=34> */
.L_x_12012:
        /* <DEDUP_REMOVED lines=72> */
.L_x_12011:
        /* <DEDUP_REMOVED lines=49> */
.L_x_12013:
        /* <DEDUP_REMOVED lines=36> */
.L_x_12014:
        /* <DEDUP_REMOVED lines=16> */
.L_x_12010:
        /* <DEDUP_REMOVED lines=15> */
.L_x_12016:
        /* <DEDUP_REMOVED lines=27> */
.L_x_12015:
        /* <DEDUP_REMOVED lines=8> */
.L_x_12018:
        /* <DEDUP_REMOVED lines=27> */
.L_x_12017:
        /* <DEDUP_REMOVED lines=18> */
.L_x_12008:
[----:B------:R-:W-:Y:S05]  /*9240*/  BSYNC.RECONVERGENT B0 ;  /* 0x0000000000007941 */ /* 0x000fea0003800200 */
.L_x_12007:
        /* <DEDUP_REMOVED lines=12> */
.L_x_12021:
        /* <DEDUP_REMOVED lines=33> */
.L_x_12024:
        /* <DEDUP_REMOVED lines=71> */
.L_x_12023:
        /* <DEDUP_REMOVED lines=49> */
.L_x_12025:
        /* <DEDUP_REMOVED lines=36> */
.L_x_12026:
        /* <DEDUP_REMOVED lines=16> */
.L_x_12022:
        /* <DEDUP_REMOVED lines=15> */
.L_x_12028:
        /* <DEDUP_REMOVED lines=27> */
.L_x_12027:
[----:B------:R-:W-:Y:S05]  /*a280*/  @!P0 BRA `(.L_x_12029) ;  /* 0x0000000000788947 */ /* 0x000fea0003800000 */
[----:B------:R-:W-:Y:S01]  /*a290*/  BSSY.RECONVERGENT B1, `(.L_x_12029) ;  /* 0x000001d000017945 */ /* 0x000fe20003800200 */
[----:B------:R-:W-:Y:S01]  /*a2a0*/  MOV R17, UR12 ;  /* 0x0000000c00117c02 */ /* 0x000fe20008000f00 */
[----:B------:R-:W-:-:S07]  /*a2b0*/  IMAD.U32 R11, RZ, RZ, UR13 ;  /* 0x0000000dff0b7e24 */ /* 0x000fce000f8e00ff */
.L_x_12030:
        /* <DEDUP_REMOVED lines=27> */
.L_x_12029:
        /* <DEDUP_REMOVED lines=18> */
.L_x_12020:
[----:B------:R-:W-:Y:S05]  /*a590*/  BSYNC.RECONVERGENT B0 ;  /* 0x0000000000007941 */ /* 0x000fea0003800200 */
.L_x_12019:
        /* <DEDUP_REMOVED lines=16> */
.L_x_12033:
[----:B------:R-:W-:-:S13]  /*a6a0*/  ISETP.GE.AND P0, PT, R5, UR7, PT ;  /* 0x0000000705007c0c */ /* 0x000fda000bf06270 */
[----:B------:R-:W-:Y:S05]  /*a6b0*/  @P0 BRA `(.L_x_12035) ;  /* 0x0000000000300947 */ /* 0x000fea0003800000 */
[----:B0-----:R-:W0:Y:S01]  /*a6c0*/  LDC.64 R2, c[0x0][0x418] ;  /* 0x00010600ff027b82 */ /* 0x001e220000000a00 */
[C---:B------:R-:W-:Y:S01]  /*a6d0*/  IADD3 R7, PT, PT, R5.reuse, UR6, RZ ;  /* 0x0000000605077c10 */ /* 0x040fe2000fffe0ff */
[----:B------:R-:W-:-:S04]  /*a6e0*/  VIADD R5, R5, 0x80 ;  /* 0x0000008005057836 */ /* 0x000fc80000000000 */
[----:B0-----:R-:W-:-:S05]  /*a6f0*/  IMAD.WIDE.U32 R2, R7, 0x8, R2 ;  /* 0x0000000807027825 */ /* 0x001fca00078e0002 */
[----:B------:R0:W-:Y:S02]  /*a700*/  STG.E.64 desc[UR16][R2.64], RZ ;  /* 0x000000ff02007986 */ /* 0x0001e4000c101b10 */
.L_x_12034:
[----:B------:R-:W-:-:S13]  /*a710*/  ISETP.GE.AND P0, PT, R5, UR7, PT ;  /* 0x0000000705007c0c */ /* 0x000fda000bf06270 */
[----:B------:R-:W-:Y:S05]  /*a720*/  @P0 BRA `(.L_x_12036) ;  /* 0x0000000000300947 */ /* 0x000fea0003800000 */
[----:B0-----:R-:W0:Y:S01]  /*a730*/  LDC.64 R2, c[0x0][0x418] ;  /* 0x00010600ff027b82 */ /* 0x001e220000000a00 */
[C---:B------:R-:W-:Y:S02]  /*a740*/  VIADD R7, R5.reuse, UR6 ;  /* 0x0000000605077c36 */ /* 0x040fe40008000000 */
[----:B------:R-:W-:Y:S02]  /*a750*/  VIADD R5, R5, 0x80 ;  /* 0x0000008005057836 */ /* 0x000fe40000000000 */
[----:B0-----:R-:W-:-:S05]  /*a760*/  IMAD.WIDE.U32 R2, R7, 0x8, R2 ;  /* 0x0000000807027825 */ /* 0x001fca00078e0002 */
[----:B------:R0:W-:Y:S02]  /*a770*/  STG.E.64 desc[UR16][R2.64], RZ ;  /* 0x000000ff02007986 */ /* 0x0001e4000c101b10 */
.L_x_12035:
[----:B------:R-:W-:-:S13]  /*a780*/  ISETP.GE.AND P0, PT, R5, UR7, PT ;  /* 0x0000000705007c0c */ /* 0x000fda000bf06270 */
[----:B------:R-:W-:Y:S05]  /*a790*/  @P0 BRA `(.L_x_12037) ;  /* 0x0000000000340947 */ /* 0x000fea0003800000 */
[----:B0-----:R-:W0:Y:S01]  /*a7a0*/  LDC.64 R2, c[0x0][0x418] ;  /* 0x00010600ff027b82 */ /* 0x001e220000000a00 */
[C---:B------:R-:W-:Y:S01]  /*a7b0*/  IADD3 R7, PT, PT, R5.reuse, UR6, RZ ;  /* 0x0000000605077c10 */ /* 0x040fe2000fffe0ff */
[----:B------:R-:W-:-:S04]  /*a7c0*/  VIADD R5, R5, 0x80 ;  /* 0x0000008005057836 */ /* 0x000fc80000000000 */
[----:B0-----:R-:W-:-:S05]  /*a7d0*/  IMAD.WIDE.U32 R2, R7, 0x8, R2 ;  /* 0x0000000807027825 */ /* 0x001fca00078e0002 */
[----:B------:R0:W-:Y:S02]  /*a7e0*/  STG.E.64 desc[UR16][R2.64], RZ ;  /* 0x000000ff02007986 */ /* 0x0001e4000c101b10 */
.L_x_12036:
        /* <DEDUP_REMOVED lines=8> */
.L_x_12037:
[----:B------:R-:W-:Y:S05]  /*a870*/  BSYNC.RELIABLE B1 ;  /* 0x0000000000017941 */ /* 0x000fea0003800100 */
.L_x_12032:
[----:B------:R-:W-:-:S13]  /*a880*/  ISETP.GE.AND P0, PT, R5, UR7, PT ;  /* 0x0000000705007c0c */ /* 0x000fda000bf06270 */
[----:B0-----:R-:W0:Y:S01]  /*a890*/  @!P0 LDC.64 R2, c[0x0][0x418] ;  /* 0x00010600ff028b82 */ /* 0x001e220000000a00 */
[C---:B------:R-:W-:Y:S01]  /*a8a0*/  @!P0 IADD3 R7, PT, PT, R5.reuse, UR6, RZ ;  /* 0x0000000605078c10 */ /* 0x040fe2000fffe0ff */
[----:B------:R-:W-:-:S04]  /*a8b0*/  @!P0 VIADD R5, R5, 0x80 ;  /* 0x0000008005058836 */ /* 0x000fc80000000000 */
[----:B0-----:R-:W-:-:S05]  /*a8c0*/  @!P0 IMAD.WIDE.U32 R2, R7, 0x8, R2 ;  /* 0x0000000807028825 */ /* 0x001fca00078e0002 */
[----:B------:R0:W-:Y:S02]  /*a8d0*/  @!P0 STG.E.64 desc[UR16][R2.64], RZ ;  /* 0x000000ff02008986 */ /* 0x0001e4000c101b10 */
.L_x_12038:
[----:B------:R-:W-:Y:S05]  /*a8e0*/  BSYNC.RECONVERGENT B0 ;  /* 0x0000000000007941 */ /* 0x000fea0003800200 */
.L_x_12031:
        /* <DEDUP_REMOVED lines=8> */
.L_x_11934:
        /* <DEDUP_REMOVED lines=102> */
.L_x_12041:
        /* <DEDUP_REMOVED lines=72> */
.L_x_12040:
        /* <DEDUP_REMOVED lines=53> */
.L_x_12042:
        /* <DEDUP_REMOVED lines=34> */
.L_x_12043:
        /* <DEDUP_REMOVED lines=16> */
.L_x_12039:
        /* <DEDUP_REMOVED lines=16> */
.L_x_12045:
        /* <DEDUP_REMOVED lines=27> */
.L_x_12044:
[----:B------:R-:W-:Y:S05]  /*bd70*/  BRA.U !UP0, `(.L_x_12046) ;  /* 0x0000000108847547 */ /* 0x000fea000b800000 */
[----:B------:R-:W0:Y:S01]  /*bd80*/  LDCU.64 UR4, c[0x0][0x3f8] ;  /* 0x00007f00ff0477ac */ /* 0x000e220008000a00 */
[----:B------:R-:W-:Y:S01]  /*bd90*/  BSSY.RECONVERGENT B0, `(.L_x_12046) ;  /* 0x000001f000007945 */ /* 0x000fe20003800200 */
[----:B------:R-:W-:Y:S02]  /*bda0*/  IMAD.U32 R32, RZ, RZ, UR12 ;  /* 0x0000000cff207e24 */ /* 0x000fe4000f8e00ff */
[----:B------:R-:W-:Y:S02]  /*bdb0*/  IMAD.U32 R31, RZ, RZ, UR13 ;  /* 0x0000000dff1f7e24 */ /* 0x000fe4000f8e00ff */
[----:B0-----:R-:W-:Y:S01]  /*bdc0*/  IMAD.U32 R38, RZ, RZ, UR4 ;  /* 0x00000004ff267e24 */ /* 0x001fe2000f8e00ff */
[----:B------:R-:W-:-:S07]  /*bdd0*/  MOV R39, UR5 ;  /* 0x0000000500277c02 */ /* 0x000fce0008000f00 */
.L_x_12047:
        /* <DEDUP_REMOVED lines=27> */
.L_x_12046:
        /* <DEDUP_REMOVED lines=22> */
.L_x_12048:
        /* <DEDUP_REMOVED lines=34> */
.L_x_12051:
        /* <DEDUP_REMOVED lines=72> */
.L_x_12050:
        /* <DEDUP_REMOVED lines=53> */
.L_x_12052:
        /* <DEDUP_REMOVED lines=36> */
.L_x_12053:
        /* <DEDUP_REMOVED lines=18> */
.L_x_12049:
        /* <DEDUP_REMOVED lines=14> */
.L_x_12055:
        /* <DEDUP_REMOVED lines=27> */
.L_x_12054:
        /* <DEDUP_REMOVED lines=9> */
.L_x_12057:
        /* <DEDUP_REMOVED lines=27> */
.L_x_12056:
        /* <DEDUP_REMOVED lines=22> */
.L_x_12058:
        /* <DEDUP_REMOVED lines=34> */
.L_x_12061:
        /* <DEDUP_REMOVED lines=72> */
.L_x_12060:
        /* <DEDUP_REMOVED lines=57> */
.L_x_12062:
        /* <DEDUP_REMOVED lines=37> */
.L_x_12063:
        /* <DEDUP_REMOVED lines=19> */
.L_x_12059:
        /* <DEDUP_REMOVED lines=13> */
.L_x_12065:
        /* <DEDUP_REMOVED lines=27> */
.L_x_12064:
        /* <DEDUP_REMOVED lines=9> */
.L_x_12067:
        /* <DEDUP_REMOVED lines=27> */
.L_x_12066:
        /* <DEDUP_REMOVED lines=22> */
.L_x_12068:
        /* <DEDUP_REMOVED lines=35> */
.L_x_12071:
        /* <DEDUP_REMOVED lines=72> */
.L_x_12070:
        /* <DEDUP_REMOVED lines=56> */
.L_x_12072:
        /* <DEDUP_REMOVED lines=43> */
.L_x_12073:
        /* <DEDUP_REMOVED lines=22> */
.L_x_12069:
        /* <DEDUP_REMOVED lines=13> */
.L_x_12075:
        /* <DEDUP_REMOVED lines=27> */
.L_x_12074:
        /* <DEDUP_REMOVED lines=9> */
.L_x_12077:
        /* <DEDUP_REMOVED lines=27> */
.L_x_12076:
        /* <DEDUP_REMOVED lines=22> */
.L_x_12078:
        /* <DEDUP_REMOVED lines=34> */
.L_x_12081:
        /* <DEDUP_REMOVED lines=72> */
.L_x_12080:
        /* <DEDUP_REMOVED lines=50> */
.L_x_12082:
        /* <DEDUP_REMOVED lines=38> */
.L_x_12083:
        /* <DEDUP_REMOVED lines=16> */
.L_x_12079:
        /* <DEDUP_REMOVED lines=16> */
.L_x_12085:
        /* <DEDUP_REMOVED lines=27> */
.L_x_12084:
        /* <DEDUP_REMOVED lines=9> */
.L_x_12087:
        /* <DEDUP_REMOVED lines=27> */
.L_x_12086:
        /* <DEDUP_REMOVED lines=19> */
.L_x_12088:
        /* <DEDUP_REMOVED lines=34> */
.L_x_12091:
        /* <DEDUP_REMOVED lines=72> */
.L_x_12090:
        /* <DEDUP_REMOVED lines=50> */
.L_x_12092:
        /* <DEDUP_REMOVED lines=38> */
.L_x_12093:
        /* <DEDUP_REMOVED lines=16> */
.L_x_12089:
        /* <DEDUP_REMOVED lines=15> */
.L_x_12095:
        /* <DEDUP_REMOVED lines=27> */
.L_x_12094:
        /* <DEDUP_REMOVED lines=8> */
.L_x_12097:
        /* <DEDUP_REMOVED lines=27> */
.L_x_12096:
        /* <DEDUP_REMOVED lines=19> */
.L_x_12098:
        /* <DEDUP_REMOVED lines=34> */
.L_x_12101:
        /* <DEDUP_REMOVED lines=72> */
.L_x_12100:
        /* <DEDUP_REMOVED lines=50> */
.L_x_12102:
        /* <DEDUP_REMOVED lines=38> */
.L_x_12103:
        /* <DEDUP_REMOVED lines=16> */
.L_x_12099:
        /* <DEDUP_REMOVED lines=14> */
.L_x_12105:
        /* <DEDUP_REMOVED lines=27> */
.L_x_12104:
        /* <DEDUP_REMOVED lines=8> */
.L_x_12107:
        /* <DEDUP_REMOVED lines=27> */
.L_x_12106:
        /* <DEDUP_REMOVED lines=19> */
.L_x_12108:
        /* <DEDUP_REMOVED lines=33> */
.L_x_12111:
        /* <DEDUP_REMOVED lines=72> */
.L_x_12110:
        /* <DEDUP_REMOVED lines=50> */
.L_x_12112:
        /* <DEDUP_REMOVED lines=38> */
.L_x_12113:
        /* <DEDUP_REMOVED lines=16> */
.L_x_12109:
        /* <DEDUP_REMOVED lines=13> */
.L_x_12115:
        /* <DEDUP_REMOVED lines=27> */
.L_x_12114:
[----:B------:R-:W-:Y:S05]  /*145a0*/  BRA.U !UP0, `(.L_x_12116) ;  /* 0x0000000108787547 */ /* 0x000fea000b800000 */
[----:B------:R-:W-:Y:S01]  /*145b0*/  BSSY.RECONVERGENT B0, `(.L_x_12116) ;  /* 0x000001d000007945 */ /* 0x000fe20003800200 */
[----:B------:R-:W-:Y:S02]  /*145c0*/  IMAD.U32 R12, RZ, RZ, UR26 ;  /* 0x0000001aff0c7e24 */ /* 0x000fe4000f8e00ff */
[----:B------:R-:W-:-:S07]  /*145d0*/  IMAD.U32 R8, RZ, RZ, UR27 ;  /* 0x0000001bff087e24 */ /* 0x000fce000f8e00ff */
.L_x_12117:
        /* <DEDUP_REMOVED lines=27> */
.L_x_12116:
        /* <DEDUP_REMOVED lines=26> */
.L_x_12118:
        /* <DEDUP_REMOVED lines=13> */
.L_x_17302:


//--------------------- .text._ZN2at6native29vectorized_elementwise_kernelILi4EZZNS0_73_GLOBAL__N__c8866d80_35_SparseBinaryOpIntersectionKernel_cu_7dd49032_323742_sparse_binary_op_intersection_kernel_implINS2_18CUDAKernelLauncherENS2_36CUDAValueSelectionIntersectionKernelINS2_9RhsProjOpEEElLl8EEEvRNS_6TensorERKS8_SB_RKSt6vectorIlSaIlEERKSt8optionalIS8_ESK_bbENKUlvE3_clEvEUllE_St5arrayIPcLm2EEEEviT0_T1_ --------------------------
	.section	.text._ZN2at6native29vectorized_elementwise_kernelILi4EZZNS0_73_GLOBAL__N__c8866d80_35_SparseBinaryOpIntersectionKernel_cu_7dd49032_323742_sparse_binary_op_intersection_kernel_implINS2_18CUDAKernelLauncherENS2_36CUDAValueSelectionIntersectionKernelINS2_9RhsProjOpEEElLl8EEEvRNS_6TensorERKS8_SB_RKSt6vectorIlSaIlEERKSt8optionalIS8_ESK_bbENKUlvE3_clEvEUllE_St5arrayIPcLm2EEEEviT0_T1_,"ax",@progbits
	.align	128
        .global         _ZN2at6native29vectorized_elementwise_kernelILi4EZZNS0_73_GLOBAL__N__c8866d80_35_SparseBinaryOpIntersectionKernel_cu_7dd49032_323742_sparse_binary_op_intersection_kernel_implINS2_18CUDAKernelLauncherENS2_36CUDAValueSelectionIntersectionKernelINS2_9RhsProjOpEEElLl8EEEvRNS_6TensorERKS8_SB_RKSt6vectorIlSaIlEERKSt8optionalIS8_ESK_bbENKUlvE3_clEvEUllE_St5arrayIPcLm2EEEEviT0_T1_
        .type           _ZN2at6native29vectorized_elementwise_kernelILi4EZZNS0_73_GLOBAL__N__c8866d80_35_SparseBinaryOpIntersectionKernel_cu_7dd49032_323742_sparse_binary_op_intersection_kernel_implINS2_18CUDAKernelLauncherENS2_36CUDAValueSelectionIntersectionKernelINS2_9RhsProjOpEEElLl8EEEvRNS_6TensorERKS8_SB_RKSt6vectorIlSaIlEERKSt8optionalIS8_ESK_bbENKUlvE3_clEvEUllE_St5arrayIPcLm2EEEEviT0_T1_,@function
        .size           _ZN2at6native29vectorized_elementwise_kernelILi4EZZNS0_73_GLOBAL__N__c8866d80_35_SparseBinaryOpIntersectionKernel_cu_7dd49032_323742_sparse_binary_op_intersection_kernel_implINS2_18CUDAKernelLauncherENS2_36CUDAValueSelectionIntersectionKernelINS2_9RhsProjOpEEElLl8EEEvRNS_6TensorERKS8_SB_RKSt6vectorIlSaIlEERKSt8optionalIS8_ESK_bbENKUlvE3_clEvEUllE_St5arrayIPcLm2EEEEviT0_T1_,(.L_x_17303 - _ZN2at6native29vectorized_elementwise_kernelILi4EZZNS0_73_GLOBAL__N__c8866d80_35_SparseBinaryOpIntersectionKernel_cu_7dd49032_323742_sparse_binary_op_intersection_kernel_implINS2_18CUDAKernelLauncherENS2_36CUDAValueSelectionIntersectionKernelINS2_9RhsProjOpEEElLl8EEEvRNS_6TensorERKS8_SB_RKSt6vectorIlSaIlEERKSt8optionalIS8_ESK_bbENKUlvE3_clEvEUllE_St5arrayIPcLm2EEEEviT0_T1_)
        .other          _ZN2at6native29vectorized_elementwise_kernelILi4EZZNS0_73_GLOBAL__N__c8866d80_35_SparseBinaryOpIntersectionKernel_cu_7dd49032_323742_sparse_binary_op_intersection_kernel_implINS2_18CUDAKernelLauncherENS2_36CUDAValueSelectionIntersectionKernelINS2_9RhsProjOpEEElLl8EEEvRNS_6TensorERKS8_SB_RKSt6vectorIlSaIlEERKSt8optionalIS8_ESK_bbENKUlvE3_clEvEUllE_St5arrayIPcLm2EEEEviT0_T1_,@"STO_CUDA_ENTRY STV_DEFAULT"
_ZN2at6native29vectorized_elementwise_kernelILi4EZZNS0_73_GLOBAL__N__c8866d80_35_SparseBinaryOpIntersectionKernel_cu_7dd49032_323742_sparse_binary_op_intersection_kernel_implINS2_18CUDAKernelLauncherENS2_36CUDAValueSelectionIntersectionKernelINS2_9RhsProjOpEEElLl8EEEvRNS_6TensorERKS8_SB_RKSt6vectorIlSaIlEERKSt8optionalIS8_ESK_bbENKUlvE3_clEvEUllE_St5arrayIPcLm2EEEEviT0_T1_:
.text._ZN2at6native29vectorized_elementwise_kernelILi4EZZNS0_73_GLOBAL__N__c8866d80_35_SparseBinaryOpIntersectionKernel_cu_7dd49032_323742_sparse_binary_op_intersection_kernel_implINS2_18CUDAKernelLauncherENS2_36CUDAValueSelectionIntersectionKernelINS2_9RhsProjOpEEElLl8EEEvRNS_6TensorERKS8_SB_RKSt6vectorIlSaIlEERKSt8optionalIS8_ESK_bbENKUlvE3_clEvEUllE_St5arrayIPcLm2EEEEviT0_T1_:
        /* <DEDUP_REMOVED lines=130> */
.L_x_12122:
        /* <DEDUP_REMOVED lines=33> */
.L_x_12125:
        /* <DEDUP_REMOVED lines=71> */
.L_x_12124:
        /* <DEDUP_REMOVED lines=56> */
.L_x_12126:
        /* <DEDUP_REMOVED lines=40> */
.L_x_12127:
        /* <DEDUP_REMOVED lines=21> */
.L_x_12123:
        /* <DEDUP_REMOVED lines=13> */
.L_x_12129:
        /* <DEDUP_REMOVED lines=27> */
.L_x_12128:
[----:B------:R-:W-:Y:S01]  /*1870*/  MOV R27, UR13 ;  /* 0x0000000d001b7c02 */ /* 0x000fe20008000f00 */
[----:B------:R-:W-:Y:S06]  /*1880*/  @!P0 BRA `(.L_x_12130) ;  /* 0x0000000000808947 */ /* 0x000fec0003800000 */
[----:B------:R-:W-:Y:S01]  /*1890*/  BSSY.RECONVERGENT B1, `(.L_x_12130) ;  /* 0x000001f000017945 */ /* 0x000fe20003800200 */
[----:B------:R-:W-:Y:S02]  /*18a0*/  IMAD.MOV.U32 R32, RZ, RZ, R26 ;  /* 0x000000ffff207224 */ /* 0x000fe400078e001a */
[----:B------:R-:W-:Y:S02]  /*18b0*/  IMAD.U32 R31, RZ, RZ, UR23 ;  /* 0x00000017ff1f7e24 */ /* 0x000fe4000f8e00ff */
[----:B------:R-:W-:Y:S02]  /*18c0*/  IMAD.U32 R30, RZ, RZ, UR12 ;  /* 0x0000000cff1e7e24 */ /* 0x000fe4000f8e00ff */
[----:B------:R-:W-:-:S07]  /*18d0*/  IMAD.U32 R26, RZ, RZ, UR13 ;  /* 0x0000000dff1a7e24 */ /* 0x000fce000f8e00ff */
.L_x_12131:
        /* <DEDUP_REMOVED lines=27> */
.L_x_12130:
        /* <DEDUP_REMOVED lines=18> */
.L_x_12121:
[----:B------:R-:W-:Y:S05]  /*1bb0*/  BSYNC.RECONVERGENT B0 ;  /* 0x0000000000007941 */ /* 0x000fea0003800200 */
.L_x_12120:
        /* <DEDUP_REMOVED lines=12> */
.L_x_12134:
        /* <DEDUP_REMOVED lines=33> */
.L_x_12137:
        /* <DEDUP_REMOVED lines=71> */
.L_x_12136:
        /* <DEDUP_REMOVED lines=55> */
.L_x_12138:
        /* <DEDUP_REMOVED lines=39> */
.L_x_12139:
        /* <DEDUP_REMOVED lines=20> */
.L_x_12135:
        /* <DEDUP_REMOVED lines=16> */
.L_x_12141:
        /* <DEDUP_REMOVED lines=27> */
.L_x_12140:
[----:B------:R-:W-:Y:S01]  /*2cd0*/  IMAD.U32 R27, RZ, RZ, UR13 ;  /* 0x0000000dff1b7e24 */ /* 0x000fe2000f8e00ff */
[----:B------:R-:W-:Y:S06]  /*2ce0*/  @!P0 BRA `(.L_x_12142) ;  /* 0x0000000000808947 */ /* 0x000fec0003800000 */
[----:B------:R-:W-:Y:S01]  /*2cf0*/  BSSY.RECONVERGENT B1, `(.L_x_12142) ;  /* 0x000001f000017945 */ /* 0x000fe20003800200 */
[----:B------:R-:W-:Y:S01]  /*2d00*/  IMAD.U32 R29, RZ, RZ, UR12 ;  /* 0x0000000cff1d7e24 */ /* 0x000fe2000f8e00ff */
[----:B------:R-:W-:Y:S01]  /*2d10*/  MOV R27, UR13 ;  /* 0x0000000d001b7c02 */ /* 0x000fe20008000f00 */
[----:B------:R-:W-:Y:S02]  /*2d20*/  IMAD.U32 R28, RZ, RZ, UR13 ;  /* 0x0000000dff1c7e24 */ /* 0x000fe4000f8e00ff */
[----:B------:R-:W-:-:S07]  /*2d30*/  IMAD.U32 R22, RZ, RZ, UR12 ;  /* 0x0000000cff167e24 */ /* 0x000fce000f8e00ff */
.L_x_12143:
        /* <DEDUP_REMOVED lines=27> */
.L_x_12142:
        /* <DEDUP_REMOVED lines=18> */
.L_x_12133:
[----:B0-----:R-:W-:Y:S05]  /*3010*/  BSYNC.RECONVERGENT B0 ;  /* 0x0000000000007941 */ /* 0x001fea0003800200 */
.L_x_12132:
        /* <DEDUP_REMOVED lines=13> */
.L_x_12146:
        /* <DEDUP_REMOVED lines=33> */
.L_x_12149:
        /* <DEDUP_REMOVED lines=71> */
.L_x_12148:
        /* <DEDUP_REMOVED lines=51> */
.L_x_12150:
        /* <DEDUP_REMOVED lines=33> */
.L_x_12151:
        /* <DEDUP_REMOVED lines=16> */
.L_x_12147:
        /* <DEDUP_REMOVED lines=15> */
.L_x_12153:
        /* <DEDUP_REMOVED lines=27> */
.L_x_12152:
        /* <DEDUP_REMOVED lines=8> */
.L_x_12155:
        /* <DEDUP_REMOVED lines=27> */
.L_x_12154:
        /* <DEDUP_REMOVED lines=18> */
.L_x_12145:
[----:B0-----:R-:W-:Y:S05]  /*43a0*/  BSYNC.RECONVERGENT B0 ;  /* 0x0000000000007941 */ /* 0x001fea0003800200 */
.L_x_12144:
        /* <DEDUP_REMOVED lines=12> */
.L_x_12158:
        /* <DEDUP_REMOVED lines=33> */
.L_x_12161:
        /* <DEDUP_REMOVED lines=71> */
.L_x_12160:
        /* <DEDUP_REMOVED lines=51> */
.L_x_12162:
        /* <DEDUP_REMOVED lines=33> */
.L_x_12163:
        /* <DEDUP_REMOVED lines=17> */
.L_x_12159:
        /* <DEDUP_REMOVED lines=15> */
.L_x_12165:
        /* <DEDUP_REMOVED lines=27> */
.L_x_12164:
        /* <DEDUP_REMOVED lines=8> */
.L_x_12167:
        /* <DEDUP_REMOVED lines=27> */
.L_x_12166:
        /* <DEDUP_REMOVED lines=18> */
.L_x_12157:
[----:B------:R-:W-:Y:S05]  /*5730*/  BSYNC.RECONVERGENT B0 ;  /* 0x0000000000007941 */ /* 0x000fea0003800200 */
.L_x_12156:
        /* <DEDUP_REMOVED lines=12> */
.L_x_12170:
        /* <DEDUP_REMOVED lines=34> */
.L_x_12173:
        /* <DEDUP_REMOVED lines=72> */
.L_x_12172:
        /* <DEDUP_REMOVED lines=49> */
.L_x_12174:
        /* <DEDUP_REMOVED lines=36> */
.L_x_12175:
        /* <DEDUP_REMOVED lines=16> */
.L_x_12171:
        /* <DEDUP_REMOVED lines=15> */
.L_x_12177:
        /* <DEDUP_REMOVED lines=27> */
.L_x_12176:
        /* <DEDUP_REMOVED lines=8> */
.L_x_12179:
        /* <DEDUP_REMOVED lines=27> */
.L_x_12178:
        /* <DEDUP_REMOVED lines=18> */
.L_x_12169:
[----:B------:R-:W-:Y:S05]  /*6ae0*/  BSYNC.RECONVERGENT B0 ;  /* 0x0000000000007941 */ /* 0x000fea0003800200 */
.L_x_12168:
        /* <DEDUP_REMOVED lines=12> */
.L_x_12182:
        /* <DEDUP_REMOVED lines=34> */
.L_x_12185:
        /* <DEDUP_REMOVED lines=72> */
.L_x_12184:
        /* <DEDUP_REMOVED lines=49> */
.L_x_12186:
        /* <DEDUP_REMOVED lines=36> */
.L_x_12187:
        /* <DEDUP_REMOVED lines=16> */
.L_x_12183:
        /* <DEDUP_REMOVED lines=15> */
.L_x_12189:
        /* <DEDUP_REMOVED lines=27> */
.L_x_12188:
        /* <DEDUP_REMOVED lines=8> */
.L_x_12191:
        /* <DEDUP_REMOVED lines=27> */
.L_x_12190:
        /* <DEDUP_REMOVED lines=18> */
.L_x_12181:
[----:B------:R-:W-:Y:S05]  /*7e90*/  BSYNC.RECONVERGENT B0 ;  /* 0x0000000000007941 */ /* 0x000fea0003800200 */
.L_x_12180:
        /* <DEDUP_REMOVED lines=12> */
.L_x_12194:
        /* <DEDUP_REMOVED lines=34> */
.L_x_12197:
        /* <DEDUP_REMOVED lines=72> */
.L_x_12196:
        /* <DEDUP_REMOVED lines=49> */
.L_x_12198:
        /* <DEDUP_REMOVED lines=36> */
.L_x_12199:
        /* <DEDUP_REMOVED lines=16> */
.L_x_12195:
        /* <DEDUP_REMOVED lines=15> */
.L_x_12201:
        /* <DEDUP_REMOVED lines=27> */
.L_x_12200:
        /* <DEDUP_REMOVED lines=8> */
.L_x_12203:
        /* <DEDUP_REMOVED lines=27> */
.L_x_12202:
        /* <DEDUP_REMOVED lines=18> */
.L_x_12193:
[----:B------:R-:W-:Y:S05]  /*9240*/  BSYNC.RECONVERGENT B0 ;  /* 0x0000000000007941 */ /* 0x000fea0003800200 */
.L_x_12192:
        /* <DEDUP_REMOVED lines=12> */
.L_x_12206:
        /* <DEDUP_REMOVED lines=33> */
.L_x_12209:
        /* <DEDUP_REMOVED lines=71> */
.L_x_12208:
        /* <DEDUP_REMOVED lines=49> */
.L_x_12210:
        /* <DEDUP_REMOVED lines=36> */
.L_x_12211:
        /* <DEDUP_REMOVED lines=16> */
.L_x_12207:
        /* <DEDUP_REMOVED lines=15> */
.L_x_12213:
        /* <DEDUP_REMOVED lines=27> */
.L_x_12212:
[----:B------:R-:W-:Y:S05]  /*a280*/  @!P0 BRA `(.L_x_12214) ;  /* 0x0000000000788947 */ /* 0x000fea0003800000 */
[----:B------:R-:W-:Y:S01]  /*a290*/  BSSY.RECONVERGENT B1, `(.L_x_12214) ;  /* 0x000001d000017945 */ /* 0x000fe20003800200 */
[----:B------:R-:W-:Y:S01]  /*a2a0*/  MOV R17, UR12 ;  /* 0x0000000c00117c02 */ /* 0x000fe20008000f00 */
[----:B------:R-:W-:-:S07]  /*a2b0*/  IMAD.U32 R11, RZ, RZ, UR13 ;  /* 0x0000000dff0b7e24 */ /* 0x000fce000f8e00ff */
.L_x_12215:
        /* <DEDUP_REMOVED lines=27> */
.L_x_12214:
        /* <DEDUP_REMOVED lines=18> */
.L_x_12205:
[----:B------:R-:W-:Y:S05]  /*a590*/  BSYNC.RECONVERGENT B0 ;  /* 0x0000000000007941 */ /* 0x000fea0003800200 */
.L_x_12204:
        /* <DEDUP_REMOVED lines=16> */
.L_x_12218:
[----:B------:R-:W-:-:S13]  /*a6a0*/  ISETP.GE.AND P0, PT, R5, UR7, PT ;  /* 0x0000000705007c0c */ /* 0x000fda000bf06270 */
[----:B------:R-:W-:Y:S05]  /*a6b0*/  @P0 BRA `(.L_x_12220) ;  /* 0x0000000000300947 */ /* 0x000fea0003800000 */
[----:B0-----:R-:W0:Y:S01]  /*a6c0*/  LDC.64 R2, c[0x0][0x418] ;  /* 0x00010600ff027b82 */ /* 0x001e220000000a00 */
[C---:B------:R-:W-:Y:S01]  /*a6d0*/  IADD3 R7, PT, PT, R5.reuse, UR6, RZ ;  /* 0x0000000605077c10 */ /* 0x040fe2000fffe0ff */
[----:B------:R-:W-:-:S04]  /*a6e0*/  VIADD R5, R5, 0x80 ;  /* 0x0000008005057836 */ /* 0x000fc80000000000 */
[----:B0-----:R-:W-:-:S05]  /*a6f0*/  IMAD.WIDE.U32 R2, R7, 0x8, R2 ;  /* 0x0000000807027825 */ /* 0x001fca00078e0002 */
[----:B------:R0:W-:Y:S02]  /*a700*/  STG.E.64 desc[UR16][R2.64], RZ ;  /* 0x000000ff02007986 */ /* 0x0001e4000c101b10 */
.L_x_12219:
[----:B------:R-:W-:-:S13]  /*a710*/  ISETP.GE.AND P0, PT, R5, UR7, PT ;  /* 0x0000000705007c0c */ /* 0x000fda000bf06270 */
[----:B------:R-:W-:Y:S05]  /*a720*/  @P0 BRA `(.L_x_12221) ;  /* 0x0000000000300947 */ /* 0x000fea0003800000 */
[----:B0-----:R-:W0:Y:S01]  /*a730*/  LDC.64 R2, c[0x0][0x418] ;  /* 0x00010600ff027b82 */ /* 0x001e220000000a00 */
[C---:B------:R-:W-:Y:S02]  /*a740*/  VIADD R7, R5.reuse, UR6 ;  /* 0x0000000605077c36 */ /* 0x040fe40008000000 */
[----:B------:R-:W-:Y:S02]  /*a750*/  VIADD R5, R5, 0x80 ;  /* 0x0000008005057836 */ /* 0x000fe40000000000 */
[----:B0-----:R-:W-:-:S05]  /*a760*/  IMAD.WIDE.U32 R2, R7, 0x8, R2 ;  /* 0x0000000807027825 */ /* 0x001fca00078e0002 */
[----:B------:R0:W-:Y:S02]  /*a770*/  STG.E.64 desc[UR16][R2.64], RZ ;  /* 0x000000ff02007986 */ /* 0x0001e4000c101b10 */
.L_x_12220:
[----:B------:R-:W-:-:S13]  /*a780*/  ISETP.GE.AND P0, PT, R5, UR7, PT ;  /* 0x0000000705007c0c */ /* 0x000fda000bf06270 */
[----:B------:R-:W-:Y:S05]  /*a790*/  @P0 BRA `(.L_x_12222) ;  /* 0x0000000000340947 */ /* 0x000fea0003800000 */
[----:B0-----:R-:W0:Y:S01]  /*a7a0*/  LDC.64 R2, c[0x0][0x418] ;  /* 0x00010600ff027b82 */ /* 0x001e220000000a00 */
[C---:B------:R-:W-:Y:S01]  /*a7b0*/  IADD3 R7, PT, PT, R5.reuse, UR6, RZ ;  /* 0x0000000605077c10 */ /* 0x040fe2000fffe0ff */
[----:B------:R-:W-:-:S04]  /*a7c0*/  VIADD R5, R5, 0x80 ;  /* 0x0000008005057836 */ /* 0x000fc80000000000 */
[----:B0-----:R-:W-:-:S05]  /*a7d0*/  IMAD.WIDE.U32 R2, R7, 0x8, R2 ;  /* 0x0000000807027825 */ /* 0x001fca00078e0002 */
[----:B------:R0:W-:Y:S02]  /*a7e0*/  STG.E.64 desc[UR16][R2.64], RZ ;  /* 0x000000ff02007986 */ /* 0x0001e4000c101b10 */
.L_x_12221:
        /* <DEDUP_REMOVED lines=8> */
.L_x_12222:
[----:B------:R-:W-:Y:S05]  /*a870*/  BSYNC.RELIABLE B1 ;  /* 0x0000000000017941 */ /* 0x000fea0003800100 */
.L_x_12217:
[----:B------:R-:W-:-:S13]  /*a880*/  ISETP.GE.AND P0, PT, R5, UR7, PT ;  /* 0x0000000705007c0c */ /* 0x000fda000bf06270 */
[----:B0-----:R-:W0:Y:S01]  /*a890*/  @!P0 LDC.64 R2, c[0x0][0x418] ;  /* 0x00010600ff028b82 */ /* 0x001e220000000a00 */
[C---:B------:R-:W-:Y:S01]  /*a8a0*/  @!P0 IADD3 R7, PT, PT, R5.reuse, UR6, RZ ;  /* 0x0000000605078c10 */ /* 0x040fe2000fffe0ff */
[----:B------:R-:W-:-:S04]  /*a8b0*/  @!P0 VIADD R5, R5, 0x80 ;  /* 0x0000008005058836 */ /* 0x000fc80000000000 */
[----:B0-----:R-:W-:-:S05]  /*a8c0*/  @!P0 IMAD.WIDE.U32 R2, R7, 0x8, R2 ;  /* 0x0000000807028825 */ /* 0x001fca00078e0002 */
[----:B------:R0:W-:Y:S02]  /*a8d0*/  @!P0 STG.E.64 desc[UR16][R2.64], RZ ;  /* 0x000000ff02008986 */ /* 0x0001e4000c101b10 */
.L_x_12223:
[----:B------:R-:W-:Y:S05]  /*a8e0*/  BSYNC.RECONVERGENT B0 ;  /* 0x0000000000007941 */ /* 0x000fea0003800200 */
.L_x_12216:
        /* <DEDUP_REMOVED lines=8> */
.L_x_12119:
        /* <DEDUP_REMOVED lines=100> */
.L_x_12226:
        /* <DEDUP_REMOVED lines=72> */
.L_x_12225:
        /* <DEDUP_REMOVED lines=53> */
.L_x_12227:
        /* <DEDUP_REMOVED lines=34> */
.L_x_12228:
        /* <DEDUP_REMOVED lines=16> */
.L_x_12224:
        /* <DEDUP_REMOVED lines=16> */
.L_x_12230:
        /* <DEDUP_REMOVED lines=27> */
.L_x_12229:
[----:B------:R-:W-:Y:S05]  /*bd50*/  BRA.U !UP0, `(.L_x_12231) ;  /* 0x0000000108847547 */ /* 0x000fea000b800000 */
[----:B------:R-:W0:Y:S01]  /*bd60*/  LDCU.64 UR4, c[0x0][0x3f8] ;  /* 0x00007f00ff0477ac */ /* 0x000e220008000a00 */
[----:B------:R-:W-:Y:S01]  /*bd70*/  BSSY.RECONVERGENT B0, `(.L_x_12231) ;  /* 0x000001f000007945 */ /* 0x000fe20003800200 */
[----:B------:R-:W-:Y:S02]  /*bd80*/  IMAD.U32 R32, RZ, RZ, UR12 ;  /* 0x0000000cff207e24 */ /* 0x000fe4000f8e00ff */
[----:B------:R-:W-:Y:S02]  /*bd90*/  IMAD.U32 R31, RZ, RZ, UR13 ;  /* 0x0000000dff1f7e24 */ /* 0x000fe4000f8e00ff */
[----:B0-----:R-:W-:Y:S01]  /*bda0*/  IMAD.U32 R38, RZ, RZ, UR4 ;  /* 0x00000004ff267e24 */ /* 0x001fe2000f8e00ff */
[----:B------:R-:W-:-:S07]  /*bdb0*/  MOV R39, UR5 ;  /* 0x0000000500277c02 */ /* 0x000fce0008000f00 */
.L_x_12232:
        /* <DEDUP_REMOVED lines=27> */
.L_x_12231:
        /* <DEDUP_REMOVED lines=22> */
.L_x_12233:
        /* <DEDUP_REMOVED lines=34> */
.L_x_12236:
        /* <DEDUP_REMOVED lines=72> */
.L_x_12235:
        /* <DEDUP_REMOVED lines=53> */
.L_x_12237:
        /* <DEDUP_REMOVED lines=36> */
.L_x_12238:
        /* <DEDUP_REMOVED lines=18> */
.L_x_12234:
        /* <DEDUP_REMOVED lines=14> */
.L_x_12240:
        /* <DEDUP_REMOVED lines=27> */
.L_x_12239:
        /* <DEDUP_REMOVED lines=9> */
.L_x_12242:
        /* <DEDUP_REMOVED lines=27> */
.L_x_12241:
        /* <DEDUP_REMOVED lines=22> */
.L_x_12243:
        /* <DEDUP_REMOVED lines=34> */
.L_x_12246:
        /* <DEDUP_REMOVED lines=72> */
.L_x_12245:
        /* <DEDUP_REMOVED lines=57> */
.L_x_12247:
        /* <DEDUP_REMOVED lines=37> */
.L_x_12248:
        /* <DEDUP_REMOVED lines=19> */
.L_x_12244:
        /* <DEDUP_REMOVED lines=13> */
.L_x_12250:
        /* <DEDUP_REMOVED lines=27> */
.L_x_12249:
        /* <DEDUP_REMOVED lines=9> */
.L_x_12252:
        /* <DEDUP_REMOVED lines=27> */
.L_x_12251:
        /* <DEDUP_REMOVED lines=22> */
.L_x_12253:
        /* <DEDUP_REMOVED lines=35> */
.L_x_12256:
        /* <DEDUP_REMOVED lines=72> */
.L_x_12255:
        /* <DEDUP_REMOVED lines=56> */
.L_x_12257:
        /* <DEDUP_REMOVED lines=43> */
.L_x_12258:
        /* <DEDUP_REMOVED lines=22> */
.L_x_12254:
        /* <DEDUP_REMOVED lines=13> */
.L_x_12260:
        /* <DEDUP_REMOVED lines=27> */
.L_x_12259:
        /* <DEDUP_REMOVED lines=9> */
.L_x_12262:
        /* <DEDUP_REMOVED lines=27> */
.L_x_12261:
        /* <DEDUP_REMOVED lines=22> */
.L_x_12263:
        /* <DEDUP_REMOVED lines=34> */
.L_x_12266:
        /* <DEDUP_REMOVED lines=72> */
.L_x_12265:
        /* <DEDUP_REMOVED lines=50> */
.L_x_12267:
        /* <DEDUP_REMOVED lines=38> */
.L_x_12268:
        /* <DEDUP_REMOVED lines=16> */
.L_x_12264:
        /* <DEDUP_REMOVED lines=16> */
.L_x_12270:
        /* <DEDUP_REMOVED lines=27> */
.L_x_12269:
        /* <DEDUP_REMOVED lines=9> */
.L_x_12272:
        /* <DEDUP_REMOVED lines=27> */
.L_x_12271:
        /* <DEDUP_REMOVED lines=19> */
.L_x_12273:
        /* <DEDUP_REMOVED lines=34> */
.L_x_12276:
        /* <DEDUP_REMOVED lines=72> */
.L_x_12275:
        /* <DEDUP_REMOVED lines=50> */
.L_x_12277:
        /* <DEDUP_REMOVED lines=38> */
.L_x_12278:
        /* <DEDUP_REMOVED lines=16> */
.L_x_12274:
        /* <DEDUP_REMOVED lines=15> */
.L_x_12280:
        /* <DEDUP_REMOVED lines=27> */
.L_x_12279:
        /* <DEDUP_REMOVED lines=8> */
.L_x_12282:
        /* <DEDUP_REMOVED lines=27> */
.L_x_12281:
        /* <DEDUP_REMOVED lines=19> */
.L_x_12283:
        /* <DEDUP_REMOVED lines=34> */
.L_x_12286:
        /* <DEDUP_REMOVED lines=72> */
.L_x_12285:
        /* <DEDUP_REMOVED lines=50> */
.L_x_12287:
        /* <DEDUP_REMOVED lines=38> */
.L_x_12288:
        /* <DEDUP_REMOVED lines=16> */
.L_x_12284:
        /* <DEDUP_REMOVED lines=14> */
.L_x_12290:
        /* <DEDUP_REMOVED lines=27> */
.L_x_12289:
        /* <DEDUP_REMOVED lines=8> */
.L_x_12292:
        /* <DEDUP_REMOVED lines=27> */
.L_x_12291:
        /* <DEDUP_REMOVED lines=19> */
.L_x_12293:
        /* <DEDUP_REMOVED lines=33> */
.L_x_12296:
        /* <DEDUP_REMOVED lines=72> */
.L_x_12295:
        /* <DEDUP_REMOVED lines=50> */
.L_x_12297:
        /* <DEDUP_REMOVED lines=38> */
.L_x_12298:
        /* <DEDUP_REMOVED lines=16> */
.L_x_12294:
        /* <DEDUP_REMOVED lines=13> */
.L_x_12300:
        /* <DEDUP_REMOVED lines=27> */
.L_x_12299:
[----:B------:R-:W-:Y:S05]  /*14580*/  BRA.U !UP0, `(.L_x_12301) ;  /* 0x0000000108787547 */ /* 0x000fea000b800000 */
[----:B------:R-:W-:Y:S01]  /*14590*/  BSSY.RECONVERGENT B0, `(.L_x_12301) ;  /* 0x000001d000007945 */ /* 0x000fe20003800200 */
[----:B------:R-:W-:Y:S02]  /*145a0*/  IMAD.U32 R12, RZ, RZ, UR26 ;  /* 0x0000001aff0c7e24 */ /* 0x000fe4000f8e00ff */
[----:B------:R-:W-:-:S07]  /*145b0*/  IMAD.U32 R8, RZ, RZ, UR27 ;  /* 0x0000001bff087e24 */ /* 0x000fce000f8e00ff */
.L_x_12302:
        /* <DEDUP_REMOVED lines=27> */
.L_x_12301:
        /* <DEDUP_REMOVED lines=24> */
.L_x_12303:
        /* <DEDUP_REMOVED lines=9> */
.L_x_17303:


//--------------------- .text._ZN2at6native29vectorized_elementwise_kernelILi8EZZNS0_73_GLOBAL__N__c8866d80_35_SparseBinaryOpIntersectionKernel_cu_7dd49032_323742_sparse_binary_op_intersection_kernel_implINS2_18CUDAKernelLauncherENS2_36CUDAValueSelectionIntersectionKernelINS2_9RhsProjOpEEElLl8EEEvRNS_6TensorERKS8_SB_RKSt6vectorIlSaIlEERKSt8optionalIS8_ESK_bbENKUlvE3_clEvEUllE_St5arrayIPcLm2EEEEviT0_T1_ --------------------------
	.section	.text._ZN2at6native29vectorized_elementwise_kernelILi8EZZNS0_73_GLOBAL__N__c8866d80_35_SparseBinaryOpIntersectionKernel_cu_7dd49032_323742_sparse_binary_op_intersection_kernel_implINS2_18CUDAKernelLauncherENS2_36CUDAValueSelectionIntersectionKernelINS2_9RhsProjOpEEElLl8EEEvRNS_6TensorERKS8_SB_RKSt6vectorIlSaIlEERKSt8optionalIS8_ESK_bbENKUlvE3_clEvEUllE_St5arrayIPcLm2EEEEviT0_T1_,"ax",@progbits
	.align	128
        .global         _ZN2at6native29vectorized_elementwise_kernelILi8EZZNS0_73_GLOBAL__N__c8866d80_35_SparseBinaryOpIntersectionKernel_cu_7dd49032_323742_sparse_binary_op_intersection_kernel_implINS2_18CUDAKernelLauncherENS2_36CUDAValueSelectionIntersectionKernelINS2_9RhsProjOpEEElLl8EEEvRNS_6TensorERKS8_SB_RKSt6vectorIlSaIlEERKSt8optionalIS8_ESK_bbENKUlvE3_clEvEUllE_St5arrayIPcLm2EEEEviT0_T1_
        .type           _ZN2at6native29vectorized_elementwise_kernelILi8EZZNS0_73_GLOBAL__N__c8866d80_35_SparseBinaryOpIntersectionKernel_cu_7dd49032_323742_sparse_binary_op_intersection_kernel_implINS2_18CUDAKernelLauncherENS2_36CUDAValueSelectionIntersectionKernelINS2_9RhsProjOpEEElLl8EEEvRNS_6TensorERKS8_SB_RKSt6vectorIlSaIlEERKSt8optionalIS8_ESK_bbENKUlvE3_clEvEUllE_St5arrayIPcLm2EEEEviT0_T1_,@function
        .size           _ZN2at6native29vectorized_elementwise_kernelILi8EZZNS0_73_GLOBAL__N__c8866d80_35_SparseBinaryOpIntersectionKernel_cu_7dd49032_323742_sparse_binary_op_intersection_kernel_implINS2_18CUDAKernelLauncherENS2_36CUDAValueSelectionIntersectionKernelINS2_9RhsProjOpEEElLl8EEEvRNS_6TensorERKS8_SB_RKSt6vectorIlSaIlEERKSt8optionalIS8_ESK_bbENKUlvE3_clEvEUllE_St5arrayIPcLm2EEEEviT0_T1_,(.L_x_17304 - _ZN2at6native29vectorized_elementwise_kernelILi8EZZNS0_73_GLOBAL__N__c8866d80_35_SparseBinaryOpIntersectionKernel_cu_7dd49032_323742_sparse_binary_op_intersection_kernel_implINS2_18CUDAKernelLauncherENS2_36CUDAValueSelectionIntersectionKernelINS2_9RhsProjOpEEElLl8EEEvRNS_6TensorERKS8_SB_RKSt6vectorIlSaIlEERKSt8optionalIS8_ESK_bbENKUlvE3_clEvEUllE_St5arrayIPcLm2EEEEviT0_T1_)
        .other          _ZN2at6native29vectorized_elementwise_kernelILi8EZZNS0_73_GLOBAL__N__c8866d80_35_SparseBinaryOpIntersectionKernel_cu_7dd49032_323742_sparse_binary_op_intersection_kernel_implINS2_18CUDAKernelLauncherENS2_36CUDAValueSelectionIntersectionKernelINS2_9RhsProjOpEEElLl8EEEvRNS_6TensorERKS8_SB_RKSt6vectorIlSaIlEERKSt8optionalIS8_ESK_bbENKUlvE3_clEvEUllE_St5arrayIPcLm2EEEEviT0_T1_,@"STO_CUDA_ENTRY STV_DEFAULT"
_ZN2at6native29vectorized_elementwise_kernelILi8EZZNS0_73_GLOBAL__N__c8866d80_35_SparseBinaryOpIntersectionKernel_cu_7dd49032_323742_sparse_binary_op_intersection_kernel_implINS2_18CUDAKernelLauncherENS2_36CUDAValueSelectionIntersectionKernelINS2_9RhsProjOpEEElLl8EEEvRNS_6TensorERKS8_SB_RKSt6vectorIlSaIlEERKSt8optionalIS8_ESK_bbENKUlvE3_clEvEUllE_St5arrayIPcLm2EEEEviT0_T1_:
.text._ZN2at6native29vectorized_elementwise_kernelILi8EZZNS0_73_GLOBAL__N__c8866d80_35_SparseBinaryOpIntersectionKernel_cu_7dd49032_323742_sparse_binary_op_intersection_kernel_implINS2_18CUDAKernelLauncherENS2_36CUDAValueSelectionIntersectionKernelINS2_9RhsProjOpEEElLl8EEEvRNS_6TensorERKS8_SB_RKSt6vectorIlSaIlEERKSt8optionalIS8_ESK_bbENKUlvE3_clEvEUllE_St5arrayIPcLm2EEEEviT0_T1_:
[----:B------:R-:W-:Y:S01]  /*0000*/  LDC R1, c[0x0][0x37c] ;  /* 0x0000df00ff017b82 */ /* 0x000fe20000000800 */
[----:B------:R-:W-:Y:S05]  /*0010*/  EXIT ;  /* 0x000000000000794d */ /* 0x000fea0003800000 */
.L_x_12304:
        /* <DEDUP_REMOVED lines=14> */
.L_x_17304:


//--------------------- .text._ZN2at6native18elementwise_kernelILi128ELi4EZNS0_15gpu_kernel_implIZZNS0_73_GLOBAL__N__c8866d80_35_SparseBinaryOpIntersectionKernel_cu_7dd49032_323742_sparse_binary_op_intersection_kernel_implINS3_18CUDAKernelLauncherENS3_36CUDAValueSelectionIntersectionKernelINS3_9RhsProjOpEEElLl8EEEvRNS_6TensorERKS9_SC_RKSt6vectorIlSaIlEERKSt8optionalIS9_ESL_bbENKUlvE1_clEvEUllE_EEvRNS_18TensorIteratorBaseERKT_EUliE_EEviT1_ --------------------------
	.section	.text._ZN2at6native18elementwise_kernelILi128ELi4EZNS0_15gpu_kernel_implIZZNS0_73_GLOBAL__N__c8866d80_35_SparseBinaryOpIntersectionKernel_cu_7dd49032_323742_sparse_binary_op_intersection_kernel_implINS3_18CUDAKernelLauncherENS3_36CUDAValueSelectionIntersectionKernelINS3_9RhsProjOpEEElLl8EEEvRNS_6TensorERKS9_SC_RKSt6vectorIlSaIlEERKSt8optionalIS9_ESL_bbENKUlvE1_clEvEUllE_EEvRNS_18TensorIteratorBaseERKT_EUliE_EEviT1_,"ax",@progbits
	.align	128
        .global         _ZN2at6native18elementwise_kernelILi128ELi4EZNS0_15gpu_kernel_implIZZNS0_73_GLOBAL__N__c8866d80_35_SparseBinaryOpIntersectionKernel_cu_7dd49032_323742_sparse_binary_op_intersection_kernel_implINS3_18CUDAKernelLauncherENS3_36CUDAValueSelectionIntersectionKernelINS3_9RhsProjOpEEElLl8EEEvRNS_6TensorERKS9_SC_RKSt6vectorIlSaIlEERKSt8optionalIS9_ESL_bbENKUlvE1_clEvEUllE_EEvRNS_18TensorIteratorBaseERKT_EUliE_EEviT1_
        .type           _ZN2at6native18elementwise_kernelILi128ELi4EZNS0_15gpu_kernel_implIZZNS0_73_GLOBAL__N__c8866d80_35_SparseBinaryOpIntersectionKernel_cu_7dd49032_323742_sparse_binary_op_intersection_kernel_implINS3_18CUDAKernelLauncherENS3_36CUDAValueSelectionIntersectionKernelINS3_9RhsProjOpEEElLl8EEEvRNS_6TensorERKS9_SC_RKSt6vectorIlSaIlEERKSt8optionalIS9_ESL_bbENKUlvE1_clEvEUllE_EEvRNS_18TensorIteratorBaseERKT_EUliE_EEviT1_,@function
        .size           _ZN2at6native18elementwise_kernelILi128ELi4EZNS0_15gpu_kernel_implIZZNS0_73_GLOBAL__N__c8866d80_35_SparseBinaryOpIntersectionKernel_cu_7dd49032_323742_sparse_binary_op_intersection_kernel_implINS3_18CUDAKernelLauncherENS3_36CUDAValueSelectionIntersectionKernelINS3_9RhsProjOpEEElLl8EEEvRNS_6TensorERKS9_SC_RKSt6vectorIlSaIlEERKSt8optionalIS9_ESL_bbENKUlvE1_clEvEUllE_EEvRNS_18TensorIteratorBaseERKT_EUliE_EEviT1_,(.L_x_17305 - _ZN2at6native18elementwise_kernelILi128ELi4EZNS0_15gpu_kernel_implIZZNS0_73_GLOBAL__N__c8866d80_35_SparseBinaryOpIntersectionKernel_cu_7dd49032_323742_sparse_binary_op_intersection_kernel_implINS3_18CUDAKernelLauncherENS3_36CUDAValueSelectionIntersectionKernelINS3_9RhsProjOpEEElLl8EEEvRNS_6TensorERKS9_SC_RKSt6vectorIlSaIlEERKSt8optionalIS9_ESL_bbENKUlvE1_clEvEUllE_EEvRNS_18TensorIteratorBaseERKT_EUliE_EEviT1_)
        .other          _ZN2at6native18elementwise_kernelILi128ELi4EZNS0_15gpu_kernel_implIZZNS0_73_GLOBAL__N__c8866d80_35_SparseBinaryOpIntersectionKernel_cu_7dd49032_323742_sparse_binary_op_intersection_kernel_implINS3_18CUDAKernelLauncherENS3_36CUDAValueSelectionIntersectionKernelINS3_9RhsProjOpEEElLl8EEEvRNS_6TensorERKS9_SC_RKSt6vectorIlSaIlEERKSt8optionalIS9_ESL_bbENKUlvE1_clEvEUllE_EEvRNS_18TensorIteratorBaseERKT_EUliE_EEviT1_,@"STO_CUDA_ENTRY STV_DEFAULT"
_ZN2at6native18elementwise_kernelILi128ELi4EZNS0_15gpu_kernel_implIZZNS0_73_GLOBAL__N__c8866d80_35_SparseBinaryOpIntersectionKernel_cu_7dd49032_323742_sparse_binary_op_intersection_kernel_implINS3_18CUDAKernelLauncherENS3_36CUDAValueSelectionIntersectionKernelINS3_9RhsProjOpEEElLl8EEEvRNS_6TensorERKS9_SC_RKSt6vectorIlSaIlEERKSt8optionalIS9_ESL_bbENKUlvE1_clEvEUllE_EEvRNS_18TensorIteratorBaseERKT_EUliE_EEviT1_:
.text._ZN2at6native18elementwise_kernelILi128ELi4EZNS0_15gpu_kernel_implIZZNS0_73_GLOBAL__N__c8866d80_35_SparseBinaryOpIntersectionKernel_cu_7dd49032_323742_sparse_binary_op_intersection_kernel_implINS3_18CUDAKernelLauncherENS3_36CUDAValueSelectionIntersectionKernelINS3_9RhsProjOpEEElLl8EEEvRNS_6TensorERKS9_SC_RKSt6vectorIlSaIlEERKSt8optionalIS9_ESL_bbENKUlvE1_clEvEUllE_EEvRNS_18TensorIteratorBaseERKT_EUliE_EEviT1_:
        /* <DEDUP_REMOVED lines=324> */
.L_x_12307:
        /* <DEDUP_REMOVED lines=17> */
.L_x_12311:
[----:B------:R4:W5:Y:S01]  /*1550*/  LDG.E.U8 R4, desc[UR36][R6.64] ;  /* 0x0000002406047981 */ /* 0x000962000c1e1100 */
[----:B------:R-:W-:Y:S01]  /*1560*/  MOV R5, RZ ;  /* 0x000000ff00057202 */ /* 0x000fe20000000f00 */
[----:B------:R-:W-:Y:S06]  /*1570*/  BRA `(.L_x_12313) ;  /* 0x0000000c00447947 */ /* 0x000fec0003800000 */
.L_x_12310:
        /* <DEDUP_REMOVED lines=8> */
.L_x_12315:
[----:B------:R-:W2:Y:S02]  /*1600*/  LDG.E R4, desc[UR36][R6.64] ;  /* 0x0000002406047981 */ /* 0x000ea4000c1e1900 */
[----:B--2---:R-:W-:Y:S01]  /*1610*/  SHF.R.S32.HI R5, RZ, 0x1f, R4 ;  /* 0x0000001fff057819 */ /* 0x004fe20000011404 */
[----:B------:R-:W-:Y:S06]  /*1620*/  BRA `(.L_x_12313) ;  /* 0x0000000c00187947 */ /* 0x000fec0003800000 */
.L_x_12314:
[----:B------:R-:W2:Y:S02]  /*1630*/  LDG.E.S16 R4, desc[UR36][R6.64] ;  /* 0x0000002406047981 */ /* 0x000ea4000c1e1700 */
[----:B--2---:R-:W-:Y:S01]  /*1640*/  SHF.R.S32.HI R5, RZ, 0x1f, R4 ;  /* 0x0000001fff057819 */ /* 0x004fe20000011404 */
[----:B------:R-:W-:Y:S06]  /*1650*/  BRA `(.L_x_12313) ;  /* 0x0000000c000c7947 */ /* 0x000fec0003800000 */
.L_x_12309:
        /* <DEDUP_REMOVED lines=9> */
.L_x_12317:
[----:B------:R-:W2:Y:S02]  /*16f0*/  LDG.E.U16 R6, desc[UR36][R6.64] ;  /* 0x0000002406067981 */ /* 0x000ea4000c1e1500 */
[----:B--2---:R-:W-:-:S06]  /*1700*/  HADD2.F32 R4, -RZ, R6.H0_H0 ;  /* 0x20000006ff047230 */ /* 0x004fcc0000004100 */
[----:B------:R-:W3:Y:S02]  /*1710*/  F2I.S64.TRUNC R4, R4 ;  /* 0x0000000400047311 */ /* 0x000ee4000020d900 */
[----:B---3--:R-:W-:Y:S05]  /*1720*/  BRA `(.L_x_12313) ;  /* 0x0000000800d87947 */ /* 0x008fea0003800000 */
.L_x_12316:
        /* <DEDUP_REMOVED lines=9> */
.L_x_12319:
[----:B------:R-:W2:Y:S02]  /*17c0*/  LDG.E.U16 R6, desc[UR36][R6.64] ;  /* 0x0000002406067981 */ /* 0x000ea4000c1e1500 */
[----:B--2---:R-:W-:-:S06]  /*17d0*/  HADD2.F32 R4, -RZ, R6.H0_H0 ;  /* 0x20000006ff047230 */ /* 0x004fcc0000004100 */
[----:B------:R-:W3:Y:S02]  /*17e0*/  F2I.S64.TRUNC R4, R4 ;  /* 0x0000000400047311 */ /* 0x000ee4000020d900 */
[----:B---3--:R-:W-:Y:S05]  /*17f0*/  BRA `(.L_x_12313) ;  /* 0x0000000800a47947 */ /* 0x008fea0003800000 */
.L_x_12318:
[----:B------:R-:W2:Y:S02]  /*1800*/  LDG.E.64 R4, desc[UR36][R6.64] ;  /* 0x0000002406047981 */ /* 0x000ea4000c1e1b00 */
[----:B--2---:R-:W3:Y:S02]  /*1810*/  F2I.S64.F64.TRUNC R4, R4 ;  /* 0x0000000400047311 */ /* 0x004ee4000030d900 */
[----:B---3--:R-:W-:Y:S05]  /*1820*/  BRA `(.L_x_12313) ;  /* 0x0000000800987947 */ /* 0x008fea0003800000 */
.L_x_12308:
        /* <DEDUP_REMOVED lines=13> */
.L_x_12322:
[----:B------:R-:W2:Y:S02]  /*1900*/  LDG.E.64 R4, desc[UR36][R6.64] ;  /* 0x0000002406047981 */ /* 0x000ea4000c1e1b00 */
[----:B--2---:R-:W3:Y:S02]  /*1910*/  F2I.S64.F64.TRUNC R4, R4 ;  /* 0x0000000400047311 */ /* 0x004ee4000030d900 */
[----:B---3--:R-:W-:Y:S05]  /*1920*/  BRA `(.L_x_12313) ;  /* 0x0000000800587947 */ /* 0x008fea0003800000 */
.L_x_12321:
        /* <DEDUP_REMOVED lines=26> */
.L_x_12324:
        /* <DEDUP_REMOVED lines=14> */
.L_x_12323:
[----:B------:R-:W2:Y:S02]  /*1bb0*/  LDG.E.U16 R4, desc[UR36][R6.64] ;  /* 0x0000002406047981 */ /* 0x000ea4000c1e1500 */
[----:B--2---:R-:W-:-:S06]  /*1bc0*/  SHF.L.U32 R4, R4, 0x10, RZ ;  /* 0x0000001004047819 */ /* 0x004fcc00000006ff */
[----:B------:R-:W3:Y:S02]  /*1bd0*/  F2I.S64.TRUNC R4, R4 ;  /* 0x0000000400047311 */ /* 0x000ee4000020d900 */
[----:B---3--:R-:W-:Y:S05]  /*1be0*/  BRA `(.L_x_12313) ;  /* 0x0000000400a87947 */ /* 0x008fea0003800000 */
.L_x_12320:
        /* <DEDUP_REMOVED lines=11> */
.L_x_12327:
        /* <DEDUP_REMOVED lines=21> */
.L_x_12331:
[----:B------:R-:W-:Y:S05]  /*1df0*/  BSYNC.RECONVERGENT B1 ;  /* 0x0000000000017941 */ /* 0x000fea0003800200 */
.L_x_12330:
[----:B------:R-:W-:Y:S02]  /*1e00*/  SHF.L.U32 R0, R0, 0x14, RZ ;  /* 0x0000001400007819 */ /* 0x000fe400000006ff */
[----:B------:R-:W-:-:S04]  /*1e10*/  LEA R3, R3, 0x3b800000, 0x17 ;  /* 0x3b80000003037811 */ /* 0x000fc800078eb8ff */
[----:B------:R-:W-:-:S07]  /*1e20*/  LOP3.LUT R4, R3, R0, R7, 0xfe, !PT ;  /* 0x0000000003047212 */ /* 0x000fce00078efe07 */
.L_x_12329:
[----:B------:R-:W-:Y:S05]  /*1e30*/  BSYNC.RECONVERGENT B0 ;  /* 0x0000000000007941 */ /* 0x000fea0003800200 */
.L_x_12328:
[----:B------:R-:W1:Y:S02]  /*1e40*/  F2I.S64.TRUNC R4, R4 ;  /* 0x0000000400047311 */ /* 0x000e64000020d900 */
[----:B-1----:R-:W-:Y:S05]  /*1e50*/  BRA `(.L_x_12313) ;  /* 0x00000004000c7947 */ /* 0x002fea0003800000 */
.L_x_12326:
        /* <DEDUP_REMOVED lines=21> */
.L_x_12335:
[----:B------:R-:W-:Y:S05]  /*1fb0*/  BSYNC.RECONVERGENT B1 ;  /* 0x0000000000017941 */ /* 0x000fea0003800200 */
.L_x_12334:
[----:B------:R-:W-:Y:S01]  /*1fc0*/  IMAD.SHL.U32 R0, R0, 0x200000, RZ ;  /* 0x0020000000007824 */ /* 0x000fe200078e00ff */
[----:B------:R-:W-:-:S04]  /*1fd0*/  LEA R3, R3, 0x37800000, 0x17 ;  /* 0x3780000003037811 */ /* 0x000fc800078eb8ff */
[----:B------:R-:W-:-:S07]  /*1fe0*/  LOP3.LUT R4, R3, R0, R7, 0xfe, !PT ;  /* 0x0000000003047212 */ /* 0x000fce00078efe07 */
.L_x_12333:
[----:B------:R-:W-:Y:S05]  /*1ff0*/  BSYNC.RECONVERGENT B0 ;  /* 0x0000000000007941 */ /* 0x000fea0003800200 */
.L_x_12332:
[----:B------:R-:W1:Y:S02]  /*2000*/  F2I.S64.TRUNC R4, R4 ;  /* 0x0000000400047311 */ /* 0x000e64000020d900 */
[----:B-1----:R-:W-:Y:S05]  /*2010*/  BRA `(.L_x_12313) ;  /* 0x00000000009c7947 */ /* 0x002fea0003800000 */
.L_x_12325:
[----:B------:R-:W-:-:S09]  /*2020*/  UISETP.NE.AND UP0, UPT, UR4, 0x1c, UPT ;  /* 0x0000001c0400788c */ /* 0x000fd2000bf05270 */
[----:B------:R-:W-:Y:S05]  /*2030*/  BRA.U !UP0, `(.L_x_12336) ;  /* 0x00000001088c7547 */ /* 0x000fea000b800000 */
[----:B------:R-:W-:-:S09]  /*2040*/  UISETP.NE.AND UP0, UPT, UR4, 0x1d, UPT ;  /* 0x0000001d0400788c */ /* 0x000fd2000bf05270 */
[----:B------:R-:W-:Y:S05]  /*2050*/  BRA.U !UP0, `(.L_x_12337) ;  /* 0x00000001087c7547 */ /* 0x000fea000b800000 */
[----:B------:R-:W-:-:S09]  /*2060*/  UISETP.NE.AND UP0, UPT, UR4, 0x2c, UPT ;  /* 0x0000002c0400788c */ /* 0x000fd2000bf05270 */
[----:B------:R-:W-:Y:S05]  /*2070*/  BRA.U !UP0, `(.L_x_12338) ;  /* 0x0000000108487547 */ /* 0x000fea000b800000 */
.L_x_12312:
        /* <DEDUP_REMOVED lines=16> */
.L_x_12339:
[----:B------:R-:W-:Y:S01]  /*2180*/  CS2R R4, SRZ ;  /* 0x0000000000047805 */ /* 0x000fe2000001ff00 */
[----:B------:R-:W-:Y:S06]  /*2190*/  BRA `(.L_x_12313) ;  /* 0x00000000003c7947 */ /* 0x000fec0003800000 */
.L_x_12338:
        /* <DEDUP_REMOVED lines=8> */
.L_x_12341:
[----:B------:R-:W-:Y:S05]  /*2220*/  BSYNC.RECONVERGENT B0 ;  /* 0x0000000000007941 */ /* 0x000fea0003800200 */
.L_x_12340:
[----:B------:R-:W2:Y:S02]  /*2230*/  F2I.S64.TRUNC R4, R4 ;  /* 0x0000000400047311 */ /* 0x000ea4000020d900 */
[----:B--2---:R-:W-:Y:S05]  /*2240*/  BRA `(.L_x_12313) ;  /* 0x0000000000107947 */ /* 0x004fea0003800000 */
.L_x_12337:
[----:B------:R2:W5:Y:S01]  /*2250*/  LDG.E.64 R4, desc[UR36][R6.64] ;  /* 0x0000002406047981 */ /* 0x000562000c1e1b00 */
[----:B------:R-:W-:Y:S05]  /*2260*/  BRA `(.L_x_12313) ;  /* 0x0000000000087947 */ /* 0x000fea0003800000 */
.L_x_12336:
[----:B------:R1:W5:Y:S01]  /*2270*/  LDG.E R4, desc[UR36][R6.64] ;  /* 0x0000002406047981 */ /* 0x000362000c1e1900 */
[----:B------:R-:W-:-:S07]  /*2280*/  HFMA2 R5, -RZ, RZ, 0, 0 ;  /* 0x00000000ff057431 */ /* 0x000fce00000001ff */
.L_x_12313:
        /* <DEDUP_REMOVED lines=33> */
.L_x_12344:
        /* <DEDUP_REMOVED lines=73> */
.L_x_12343:
        /* <DEDUP_REMOVED lines=50> */
.L_x_12345:
        /* <DEDUP_REMOVED lines=32> */
.L_x_12346:
        /* <DEDUP_REMOVED lines=16> */
.L_x_12342:
        /* <DEDUP_REMOVED lines=16> */
.L_x_12350:
[----:B------:R2:W-:Y:S01]  /*3050*/  STG.E.U8 desc[UR36][R2.64], R46 ;  /* 0x0000002e02007986 */ /* 0x0005e2000c101124 */
[----:B------:R-:W-:Y:S05]  /*3060*/  BRA `(.L_x_12352) ;  /* 0x0000000c00387947 */ /* 0x000fea0003800000 */
.L_x_12349:
        /* <DEDUP_REMOVED lines=8> */
.L_x_12354:
[----:B------:R4:W-:Y:S01]  /*30f0*/  STG.E desc[UR36][R2.64], R46 ;  /* 0x0000002e02007986 */ /* 0x0009e2000c101924 */
[----:B------:R-:W-:Y:S05]  /*3100*/  BRA `(.L_x_12352) ;  /* 0x0000000c00107947 */ /* 0x000fea0003800000 */
.L_x_12353:
[----:B------:R3:W-:Y:S01]  /*3110*/  STG.E.U16 desc[UR36][R2.64], R46 ;  /* 0x0000002e02007986 */ /* 0x0007e2000c101524 */
[----:B------:R-:W-:Y:S05]  /*3120*/  BRA `(.L_x_12352) ;  /* 0x0000000c00087947 */ /* 0x000fea0003800000 */
.L_x_12348:
        /* <DEDUP_REMOVED lines=9> */
.L_x_12356:
[----:B------:R-:W0:Y:S02]  /*31c0*/  I2F.S64 R0, R46 ;  /* 0x0000002e00007312 */ /* 0x000e240000301400 */
[----:B0-----:R-:W-:-:S05]  /*31d0*/  F2FP.F16.F32.PACK_AB R0, RZ, R0 ;  /* 0x00000000ff00723e */ /* 0x001fca00000000ff */
[----:B------:R0:W-:Y:S01]  /*31e0*/  STG.E.U16 desc[UR36][R2.64], R0 ;  /* 0x0000000002007986 */ /* 0x0001e2000c101524 */
[----:B------:R-:W-:Y:S05]  /*31f0*/  BRA `(.L_x_12352) ;  /* 0x0000000800d47947 */ /* 0x000fea0003800000 */
.L_x_12355:
        /* <DEDUP_REMOVED lines=10> */
.L_x_12358:
[----:B------:R-:W0:Y:S02]  /*32a0*/  I2F.S64 R46, R46 ;  /* 0x0000002e002e7312 */ /* 0x000e240000301400 */
[----:B0----5:R-:W-:-:S04]  /*32b0*/  F2FP.F16.F32.PACK_AB R5, RZ, R46 ;  /* 0x0000002eff05723e */ /* 0x021fc800000000ff */
[----:B------:R-:W-:-:S05]  /*32c0*/  PRMT R5, R5, 0x5410, RZ ;  /* 0x0000541005057816 */ /* 0x000fca00000000ff */
[----:B------:R0:W-:Y:S01]  /*32d0*/  STG.E desc[UR36][R2.64], R5 ;  /* 0x0000000502007986 */ /* 0x0001e2000c101924 */
[----:B------:R-:W-:Y:S05]  /*32e0*/  BRA `(.L_x_12352) ;  /* 0x0000000800987947 */ /* 0x000fea0003800000 */
.L_x_12357:
[----:B-----5:R-:W0:Y:S02]  /*32f0*/  I2F.F64.S64 R4, R46 ;  /* 0x0000002e00047312 */ /* 0x020e240000301c00 */
[----:B0-----:R0:W-:Y:S01]  /*3300*/  STG.E.64 desc[UR36][R2.64], R4 ;  /* 0x0000000402007986 */ /* 0x0011e2000c101b24 */
[----:B------:R-:W-:Y:S05]  /*3310*/  BRA `(.L_x_12352) ;  /* 0x00000008008c7947 */ /* 0x000fea0003800000 */
.L_x_12347:
        /* <DEDUP_REMOVED lines=13> */
.L_x_12361:
[----:B------:R-:W-:Y:S01]  /*33f0*/  CS2R R6, SRZ ;  /* 0x0000000000067805 */ /* 0x000fe2000001ff00 */
[----:B-----5:R-:W0:Y:S04]  /*3400*/  I2F.F64.S64 R4, R46 ;  /* 0x0000002e00047312 */ /* 0x020e280000301c00 */
[----:B0-----:R0:W-:Y:S01]  /*3410*/  STG.E.128 desc[UR36][R2.64], R4 ;  /* 0x0000000402007986 */ /* 0x0011e2000c101d24 */
[----:B------:R-:W-:Y:S05]  /*3420*/  BRA `(.L_x_12352) ;  /* 0x0000000800487947 */ /* 0x000fea0003800000 */
.L_x_12360:
        /* <DEDUP_REMOVED lines=19> */
.L_x_12365:
[----:B------:R-:W-:Y:S05]  /*3560*/  BSYNC.RECONVERGENT B0 ;  /* 0x0000000000007941 */ /* 0x000fea0003800200 */
.L_x_12364:
[----:B------:R-:W-:-:S05]  /*3570*/  LOP3.LUT R5, R0, 0x80, R5, 0xf8, !PT ;  /* 0x0000008000057812 */ /* 0x000fca00078ef805 */
[----:B------:R0:W-:Y:S01]  /*3580*/  STG.E.U8 desc[UR36][R2.64], R5 ;  /* 0x0000000502007986 */ /* 0x0001e2000c101124 */
[----:B------:R-:W-:Y:S05]  /*3590*/  BRA `(.L_x_12352) ;  /* 0x0000000400ec7947 */ /* 0x000fea0003800000 */
.L_x_12363:
        /* <DEDUP_REMOVED lines=15> */
.L_x_12367:
[----:B------:R-:W-:Y:S05]  /*3690*/  BSYNC.RECONVERGENT B0 ;  /* 0x0000000000007941 */ /* 0x000fea0003800200 */
.L_x_12366:
[----:B------:R-:W-:-:S05]  /*36a0*/  LOP3.LUT R5, R0, 0x80, R5, 0xf8, !PT ;  /* 0x0000008000057812 */ /* 0x000fca00078ef805 */
[----:B------:R0:W-:Y:S01]  /*36b0*/  STG.E.U8 desc[UR36][R2.64], R5 ;  /* 0x0000000502007986 */ /* 0x0001e2000c101124 */
[----:B------:R-:W-:Y:S05]  /*36c0*/  BRA `(.L_x_12352) ;  /* 0x0000000400a07947 */ /* 0x000fea0003800000 */
.L_x_12362:
[----:B------:R-:W0:Y:S02]  /*36d0*/  I2F.S64 R0, R46 ;  /* 0x0000002e00007312 */ /* 0x000e240000301400 */
[----:B0-----:R-:W-:-:S05]  /*36e0*/  F2FP.BF16.F32.PACK_AB R0, RZ, R0 ;  /* 0x00000000ff00723e */ /* 0x001fca00000010ff */
[----:B------:R0:W-:Y:S01]  /*36f0*/  STG.E.U16 desc[UR36][R2.64], R0 ;  /* 0x0000000002007986 */ /* 0x0001e2000c101524 */
[----:B------:R-:W-:Y:S05]  /*3700*/  BRA `(.L_x_12352) ;  /* 0x0000000400907947 */ /* 0x000fea0003800000 */
.L_x_12359:
        /* <DEDUP_REMOVED lines=10> */
.L_x_12370:
        /* <DEDUP_REMOVED lines=13> */
.L_x_12373:
[----:B------:R-:W-:-:S04]  /*3880*/  SHF.R.U32.HI R0, RZ, 0x14, R5 ;  /* 0x00000014ff007819 */ /* 0x000fc80000011605 */
[----:B------:R-:W-:-:S04]  /*3890*/  LOP3.LUT R0, R0, 0x1, RZ, 0xc0, !PT ;  /* 0x0000000100007812 */ /* 0x000fc800078ec0ff */
[----:B------:R-:W-:-:S04]  /*38a0*/  IADD3 R0, PT, PT, R5, 0x487ffff, R0 ;  /* 0x0487ffff05007810 */ /* 0x000fc80007ffe000 */
[----:B------:R-:W-:-:S04]  /*38b0*/  SHF.R.U32.HI R0, RZ, 0x14, R0 ;  /* 0x00000014ff007819 */ /* 0x000fc80000011600 */
[----:B------:R-:W-:-:S07]  /*38c0*/  LOP3.LUT R4, R0, 0xff, RZ, 0xc0, !PT ;  /* 0x000000ff00047812 */ /* 0x000fce00078ec0ff */
.L_x_12374:
[----:B------:R-:W-:-:S04]  /*38d0*/  SHF.R.U32.HI R5, RZ, 0x18, R5 ;  /* 0x00000018ff057819 */ /* 0x000fc80000011605 */
[----:B------:R-:W-:-:S04]  /*38e0*/  LOP3.LUT R4, R4, 0x80, R5, 0xf8, !PT ;  /* 0x0000008004047812 */ /* 0x000fc800078ef805 */
[----:B------:R-:W-:-:S07]  /*38f0*/  PRMT R0, R4, 0x7610, R0 ;  /* 0x0000761004007816 */ /* 0x000fce0000000000 */
.L_x_12372:
[----:B------:R-:W-:Y:S05]  /*3900*/  BSYNC.RECONVERGENT B0 ;  /* 0x0000000000007941 */ /* 0x000fea0003800200 */
.L_x_12371:
[----:B------:R0:W-:Y:S01]  /*3910*/  STG.E.U8 desc[UR36][R2.64], R0 ;  /* 0x0000000002007986 */ /* 0x0001e2000c101124 */
[----:B------:R-:W-:Y:S05]  /*3920*/  BRA `(.L_x_12352) ;  /* 0x0000000400087947 */ /* 0x000fea0003800000 */
.L_x_12369:
        /* <DEDUP_REMOVED lines=13> */
.L_x_12377:
[----:B------:R-:W-:-:S04]  /*3a00*/  SHF.R.U32.HI R0, RZ, 0x15, R5 ;  /* 0x00000015ff007819 */ /* 0x000fc80000011605 */
[----:B------:R-:W-:-:S04]  /*3a10*/  LOP3.LUT R0, R0, 0x1, RZ, 0xc0, !PT ;  /* 0x0000000100007812 */ /* 0x000fc800078ec0ff */
[----:B------:R-:W-:-:S04]  /*3a20*/  IADD3 R0, PT, PT, R5, 0x88fffff, R0 ;  /* 0x088fffff05007810 */ /* 0x000fc80007ffe000 */
[----:B------:R-:W-:-:S04]  /*3a30*/  SHF.R.U32.HI R0, RZ, 0x15, R0 ;  /* 0x00000015ff007819 */ /* 0x000fc80000011600 */
[----:B------:R-:W-:-:S07]  /*3a40*/  LOP3.LUT R4, R0, 0xff, RZ, 0xc0, !PT ;  /* 0x000000ff00047812 */ /* 0x000fce00078ec0ff */
.L_x_12378:
[----:B------:R-:W-:-:S04]  /*3a50*/  SHF.R.U32.HI R5, RZ, 0x18, R5 ;  /* 0x00000018ff057819 */ /* 0x000fc80000011605 */
[----:B------:R-:W-:-:S04]  /*3a60*/  LOP3.LUT R4, R4, 0x80, R5, 0xf8, !PT ;  /* 0x0000008004047812 */ /* 0x000fc800078ef805 */
[----:B------:R-:W-:-:S07]  /*3a70*/  PRMT R0, R4, 0x7610, R0 ;  /* 0x0000761004007816 */ /* 0x000fce0000000000 */
.L_x_12376:
[----:B------:R-:W-:Y:S05]  /*3a80*/  BSYNC.RECONVERGENT B0 ;  /* 0x0000000000007941 */ /* 0x000fea0003800200 */
.L_x_12375:
[----:B------:R0:W-:Y:S01]  /*3a90*/  STG.E.U8 desc[UR36][R2.64], R0 ;  /* 0x0000000002007986 */ /* 0x0001e2000c101124 */
[----:B------:R-:W-:Y:S05]  /*3aa0*/  BRA `(.L_x_12352) ;  /* 0x0000000000a87947 */ /* 0x000fea0003800000 */
.L_x_12368:
[----:B------:R-:W-:-:S09]  /*3ab0*/  UISETP.NE.AND UP0, UPT, UR4, 0x1c, UPT ;  /* 0x0000001c0400788c */ /* 0x000fd2000bf05270 */
[----:B------:R-:W-:Y:S05]  /*3ac0*/  BRA.U !UP0, `(.L_x_12379) ;  /* 0x00000001089c7547 */ /* 0x000fea000b800000 */
[----:B------:R-:W-:-:S09]  /*3ad0*/  UISETP.NE.AND UP0, UPT, UR4, 0x1d, UPT ;  /* 0x0000001d0400788c */ /* 0x000fd2000bf05270 */
[----:B------:R-:W-:Y:S05]  /*3ae0*/  BRA.U !UP0, `(.L_x_12380) ;  /* 0x00000001088c7547 */ /* 0x000fea000b800000 */
[----:B------:R-:W-:-:S09]  /*3af0*/  UISETP.NE.AND UP0, UPT, UR4, 0x2c, UPT ;  /* 0x0000002c0400788c */ /* 0x000fd2000bf05270 */
[----:B------:R-:W-:Y:S05]  /*3b00*/  BRA.U !UP0, `(.L_x_12381) ;  /* 0x0000000108447547 */ /* 0x000fea000b800000 */
.L_x_12351:
        /* <DEDUP_REMOVED lines=16> */
.L_x_12382:
[----:B------:R-:W-:Y:S05]  /*3c10*/  BRA `(.L_x_12352) ;  /* 0x00000000004c7947 */ /* 0x000fea0003800000 */
.L_x_12381:
        /* <DEDUP_REMOVED lines=16> */
.L_x_12380:
[----:B------:R0:W-:Y:S01]  /*3d20*/  STG.E.64 desc[UR36][R2.64], R46 ;  /* 0x0000002e02007986 */ /* 0x0001e2000c101b24 */
[----:B------:R-:W-:Y:S05]  /*3d30*/  BRA `(.L_x_12352) ;  /* 0x0000000000047947 */ /* 0x000fea0003800000 */
.L_x_12379:
[----:B------:R0:W-:Y:S02]  /*3d40*/  STG.E desc[UR36][R2.64], R46 ;  /* 0x0000002e02007986 */ /* 0x0001e4000c101924 */
.L_x_12352:
[----:B------:R-:W-:-:S07]  /*3d50*/  IADD3 R17, PT, PT, R17, 0x80, RZ ;  /* 0x0000008011117810 */ /* 0x000fce0007ffe0ff */
.L_x_12306:
[----:B------:R-:W-:Y:S05]  /*3d60*/  BSYNC.RECONVERGENT B6 ;  /* 0x0000000000067941 */ /* 0x000fea0003800200 */
.L_x_12305:
        /* <DEDUP_REMOVED lines=307> */
.L_x_12385:
        /* <DEDUP_REMOVED lines=17> */
.L_x_12389:
[----:B-----5:R0:W5:Y:S01]  /*51b0*/  LDG.E.U8 R4, desc[UR36][R6.64] ;  /* 0x0000002406047981 */ /* 0x020162000c1e1100 */
[----:B------:R-:W-:Y:S01]  /*51c0*/  MOV R5, RZ ;  /* 0x000000ff00057202 */ /* 0x000fe20000000f00 */
[----:B------:R-:W-:Y:S06]  /*51d0*/  BRA `(.L_x_12391) ;  /* 0x0000000c00447947 */ /* 0x000fec0003800000 */
.L_x_12388:
        /* <DEDUP_REMOVED lines=8> */
.L_x_12393:
[----:B-----5:R-:W2:Y:S02]  /*5260*/  LDG.E R4, desc[UR36][R6.64] ;  /* 0x0000002406047981 */ /* 0x020ea4000c1e1900 */
[----:B--2---:R-:W-:Y:S01]  /*5270*/  SHF.R.S32.HI R5, RZ, 0x1f, R4 ;  /* 0x0000001fff057819 */ /* 0x004fe20000011404 */
[----:B------:R-:W-:Y:S06]  /*5280*/  BRA `(.L_x_12391) ;  /* 0x0000000c00187947 */ /* 0x000fec0003800000 */
.L_x_12392:
[----:B-----5:R-:W2:Y:S02]  /*5290*/  LDG.E.S16 R4, desc[UR36][R6.64] ;  /* 0x0000002406047981 */ /* 0x020ea4000c1e1700 */
[----:B--2---:R-:W-:Y:S01]  /*52a0*/  SHF.R.S32.HI R5, RZ, 0x1f, R4 ;  /* 0x0000001fff057819 */ /* 0x004fe20000011404 */
[----:B------:R-:W-:Y:S06]  /*52b0*/  BRA `(.L_x_12391) ;  /* 0x0000000c000c7947 */ /* 0x000fec0003800000 */
.L_x_12387:
        /* <DEDUP_REMOVED lines=9> */
.L_x_12395:
[----:B------:R-:W2:Y:S02]  /*5350*/  LDG.E.U16 R6, desc[UR36][R6.64] ;  /* 0x0000002406067981 */ /* 0x000ea4000c1e1500 */
[----:B--2--5:R-:W-:-:S06]  /*5360*/  HADD2.F32 R4, -RZ, R6.H0_H0 ;  /* 0x20000006ff047230 */ /* 0x024fcc0000004100 */
[----:B------:R-:W0:Y:S02]  /*5370*/  F2I.S64.TRUNC R4, R4 ;  /* 0x0000000400047311 */ /* 0x000e24000020d900 */
[----:B0-----:R-:W-:Y:S05]  /*5380*/  BRA `(.L_x_12391) ;  /* 0x0000000800d87947 */ /* 0x001fea0003800000 */
.L_x_12394:
        /* <DEDUP_REMOVED lines=9> */
.L_x_12397:
[----:B------:R-:W2:Y:S02]  /*5420*/  LDG.E.U16 R6, desc[UR36][R6.64] ;  /* 0x0000002406067981 */ /* 0x000ea4000c1e1500 */
[----:B--2--5:R-:W-:-:S06]  /*5430*/  HADD2.F32 R4, -RZ, R6.H0_H0 ;  /* 0x20000006ff047230 */ /* 0x024fcc0000004100 */
[----:B------:R-:W0:Y:S02]  /*5440*/  F2I.S64.TRUNC R4, R4 ;  /* 0x0000000400047311 */ /* 0x000e24000020d900 */
[----:B0-----:R-:W-:Y:S05]  /*5450*/  BRA `(.L_x_12391) ;  /* 0x0000000800a47947 */ /* 0x001fea0003800000 */
.L_x_12396:
[----:B-----5:R-:W2:Y:S02]  /*5460*/  LDG.E.64 R4, desc[UR36][R6.64] ;  /* 0x0000002406047981 */ /* 0x020ea4000c1e1b00 */
[----:B--2---:R-:W0:Y:S02]  /*5470*/  F2I.S64.F64.TRUNC R4, R4 ;  /* 0x0000000400047311 */ /* 0x004e24000030d900 */
[----:B0-----:R-:W-:Y:S05]  /*5480*/  BRA `(.L_x_12391) ;  /* 0x0000000800987947 */ /* 0x001fea0003800000 */
.L_x_12386:
        /* <DEDUP_REMOVED lines=13> */
.L_x_12400:
[----:B-----5:R-:W2:Y:S02]  /*5560*/  LDG.E.64 R4, desc[UR36][R6.64] ;  /* 0x0000002406047981 */ /* 0x020ea4000c1e1b00 */
[----:B--2---:R-:W0:Y:S02]  /*5570*/  F2I.S64.F64.TRUNC R4, R4 ;  /* 0x0000000400047311 */ /* 0x004e24000030d900 */
[----:B0-----:R-:W-:Y:S05]  /*5580*/  BRA `(.L_x_12391) ;  /* 0x0000000800587947 */ /* 0x001fea0003800000 */
.L_x_12399:
        /* <DEDUP_REMOVED lines=26> */
.L_x_12402:
        /* <DEDUP_REMOVED lines=14> */
.L_x_12401:
[----:B-----5:R-:W2:Y:S02]  /*5810*/  LDG.E.U16 R4, desc[UR36][R6.64] ;  /* 0x0000002406047981 */ /* 0x020ea4000c1e1500 */
[----:B--2---:R-:W-:-:S06]  /*5820*/  IMAD.U32 R4, R4, 0x10000, RZ ;  /* 0x0001000004047824 */ /* 0x004fcc00078e00ff */
[----:B------:R-:W0:Y:S02]  /*5830*/  F2I.S64.TRUNC R4, R4 ;  /* 0x0000000400047311 */ /* 0x000e24000020d900 */
[----:B0-----:R-:W-:Y:S05]  /*5840*/  BRA `(.L_x_12391) ;  /* 0x0000000400a87947 */ /* 0x001fea0003800000 */
.L_x_12398:
        /* <DEDUP_REMOVED lines=11> */
.L_x_12405:
        /* <DEDUP_REMOVED lines=21> */
.L_x_12409:
[----:B------:R-:W-:Y:S05]  /*5a50*/  BSYNC.RECONVERGENT B1 ;  /* 0x0000000000017941 */ /* 0x000fea0003800200 */
.L_x_12408:
[----:B------:R-:W-:Y:S01]  /*5a60*/  IMAD.SHL.U32 R0, R0, 0x100000, RZ ;  /* 0x0010000000007824 */ /* 0x000fe200078e00ff */
[----:B------:R-:W-:-:S04]  /*5a70*/  LEA R3, R3, 0x3b800000, 0x17 ;  /* 0x3b80000003037811 */ /* 0x000fc800078eb8ff */
[----:B------:R-:W-:-:S07]  /*5a80*/  LOP3.LUT R4, R3, R0, R7, 0xfe, !PT ;  /* 0x0000000003047212 */ /* 0x000fce00078efe07 */
.L_x_12407:
[----:B------:R-:W-:Y:S05]  /*5a90*/  BSYNC.RECONVERGENT B0 ;  /* 0x0000000000007941 */ /* 0x000fea0003800200 */
.L_x_12406:
[----:B------:R-:W3:Y:S02]  /*5aa0*/  F2I.S64.TRUNC R4, R4 ;  /* 0x0000000400047311 */ /* 0x000ee4000020d900 */
[----:B---3--:R-:W-:Y:S05]  /*5ab0*/  BRA `(.L_x_12391) ;  /* 0x00000004000c7947 */ /* 0x008fea0003800000 */
.L_x_12404:
        /* <DEDUP_REMOVED lines=21> */
.L_x_12413:
[----:B------:R-:W-:Y:S05]  /*5c10*/  BSYNC.RECONVERGENT B1 ;  /* 0x0000000000017941 */ /* 0x000fea0003800200 */
.L_x_12412:
[----:B------:R-:W-:Y:S02]  /*5c20*/  SHF.L.U32 R0, R0, 0x15, RZ ;  /* 0x0000001500007819 */ /* 0x000fe400000006ff */
[----:B------:R-:W-:-:S04]  /*5c30*/  LEA R3, R3, 0x37800000, 0x17 ;  /* 0x3780000003037811 */ /* 0x000fc800078eb8ff */
[----:B------:R-:W-:-:S07]  /*5c40*/  LOP3.LUT R4, R3, R0, R7, 0xfe, !PT ;  /* 0x0000000003047212 */ /* 0x000fce00078efe07 */
.L_x_12411:
[----:B------:R-:W-:Y:S05]  /*5c50*/  BSYNC.RECONVERGENT B0 ;  /* 0x0000000000007941 */ /* 0x000fea0003800200 */
.L_x_12410:
[----:B------:R-:W4:Y:S02]  /*5c60*/  F2I.S64.TRUNC R4, R4 ;  /* 0x0000000400047311 */ /* 0x000f24000020d900 */
[----:B----4-:R-:W-:Y:S05]  /*5c70*/  BRA `(.L_x_12391) ;  /* 0x00000000009c7947 */ /* 0x010fea0003800000 */
.L_x_12403:
        /* <DEDUP_REMOVED lines=14> */
.L_x_12417:
[----:B------:R-:W-:Y:S05]  /*5d60*/  BSYNC.RECONVERGENT B0 ;  /* 0x0000000000007941 */ /* 0x000fea0003800200 */
.L_x_12416:
[----:B------:R-:W0:Y:S02]  /*5d70*/  F2I.S64.TRUNC R4, R4 ;  /* 0x0000000400047311 */ /* 0x000e24000020d900 */
[----:B0-----:R-:W-:Y:S05]  /*5d80*/  BRA `(.L_x_12391) ;  /* 0x0000000000587947 */ /* 0x001fea0003800000 */
.L_x_12390:
        /* <DEDUP_REMOVED lines=16> */
.L_x_12418:
[----:B------:R-:W-:Y:S01]  /*5e90*/  CS2R R4, SRZ ;  /* 0x0000000000047805 */ /* 0x000fe2000001ff00 */
[----:B------:R-:W-:Y:S06]  /*5ea0*/  BRA `(.L_x_12391) ;  /* 0x0000000000107947 */ /* 0x000fec0003800000 */
.L_x_12415:
[----:B-----5:R4:W5:Y:S01]  /*5eb0*/  LDG.E.64 R4, desc[UR36][R6.64] ;  /* 0x0000002406047981 */ /* 0x020962000c1e1b00 */
[----:B------:R-:W-:Y:S05]  /*5ec0*/  BRA `(.L_x_12391) ;  /* 0x0000000000087947 */ /* 0x000fea0003800000 */
.L_x_12414:
[----:B-----5:R0:W5:Y:S01]  /*5ed0*/  LDG.E R4, desc[UR36][R6.64] ;  /* 0x0000002406047981 */ /* 0x020162000c1e1900 */
[----:B------:R-:W-:-:S07]  /*5ee0*/  IMAD.MOV.U32 R5, RZ, RZ, RZ ;  /* 0x000000ffff057224 */ /* 0x000fce00078e00ff */
.L_x_12391:
        /* <DEDUP_REMOVED lines=33> */
.L_x_12421:
        /* <DEDUP_REMOVED lines=73> */
.L_x_12420:
        /* <DEDUP_REMOVED lines=50> */
.L_x_12422:
        /* <DEDUP_REMOVED lines=32> */
.L_x_12423:
        /* <DEDUP_REMOVED lines=16> */
.L_x_12419:
        /* <DEDUP_REMOVED lines=16> */
.L_x_12427:
[----:B------:R0:W-:Y:S01]  /*6cb0*/  STG.E.U8 desc[UR36][R2.64], R46 ;  /* 0x0000002e02007986 */ /* 0x0001e2000c101124 */
[----:B------:R-:W-:Y:S05]  /*6cc0*/  BRA `(.L_x_12429) ;  /* 0x0000000c00347947 */ /* 0x000fea0003800000 */
.L_x_12426:
        /* <DEDUP_REMOVED lines=8> */
.L_x_12431:
[----:B------:R0:W-:Y:S01]  /*6d50*/  STG.E desc[UR36][R2.64], R46 ;  /* 0x0000002e02007986 */ /* 0x0001e2000c101924 */
[----:B------:R-:W-:Y:S05]  /*6d60*/  BRA `(.L_x_12429) ;  /* 0x0000000c000c7947 */ /* 0x000fea0003800000 */
.L_x_12430:
[----:B------:R0:W-:Y:S01]  /*6d70*/  STG.E.U16 desc[UR36][R2.64], R46 ;  /* 0x0000002e02007986 */ /* 0x0001e2000c101524 */
[----:B------:R-:W-:Y:S05]  /*6d80*/  BRA `(.L_x_12429) ;  /* 0x0000000c00047947 */ /* 0x000fea0003800000 */
.L_x_12425:
        /* <DEDUP_REMOVED lines=9> */
.L_x_12433:
[----:B------:R-:W0:Y:S02]  /*6e20*/  I2F.S64 R0, R46 ;  /* 0x0000002e00007312 */ /* 0x000e240000301400 */
[----:B0-----:R-:W-:-:S05]  /*6e30*/  F2FP.F16.F32.PACK_AB R0, RZ, R0 ;  /* 0x00000000ff00723e */ /* 0x001fca00000000ff */
[----:B------:R0:W-:Y:S01]  /*6e40*/  STG.E.U16 desc[UR36][R2.64], R0 ;  /* 0x0000000002007986 */ /* 0x0001e2000c101524 */
[----:B------:R-:W-:Y:S05]  /*6e50*/  BRA `(.L_x_12429) ;  /* 0x0000000800d07947 */ /* 0x000fea0003800000 */
.L_x_12432:
        /* <DEDUP_REMOVED lines=10> */
.L_x_12435:
[----:B------:R-:W0:Y:S02]  /*6f00*/  I2F.S64 R46, R46 ;  /* 0x0000002e002e7312 */ /* 0x000e240000301400 */
[----:B0----5:R-:W-:-:S04]  /*6f10*/  F2FP.F16.F32.PACK_AB R5, RZ, R46 ;  /* 0x0000002eff05723e */ /* 0x021fc800000000ff */
[----:B------:R-:W-:-:S05]  /*6f20*/  PRMT R5, R5, 0x5410, RZ ;  /* 0x0000541005057816 */ /* 0x000fca00000000ff */
[----:B------:R0:W-:Y:S01]  /*6f30*/  STG.E desc[UR36][R2.64], R5 ;  /* 0x0000000502007986 */ /* 0x0001e2000c101924 */
[----:B------:R-:W-:Y:S05]  /*6f40*/  BRA `(.L_x_12429) ;  /* 0x0000000800947947 */ /* 0x000fea0003800000 */
.L_x_12434:
[----:B-----5:R-:W0:Y:S02]  /*6f50*/  I2F.F64.S64 R4, R46 ;  /* 0x0000002e00047312 */ /* 0x020e240000301c00 */
[----:B0-----:R0:W-:Y:S01]  /*6f60*/  STG.E.64 desc[UR36][R2.64], R4 ;  /* 0x0000000402007986 */ /* 0x0011e2000c101b24 */
[----:B------:R-:W-:Y:S05]  /*6f70*/  BRA `(.L_x_12429) ;  /* 0x0000000800887947 */ /* 0x000fea0003800000 */
.L_x_12424:
        /* <DEDUP_REMOVED lines=12> */
.L_x_12439:
        /* <DEDUP_REMOVED lines=18> */
.L_x_12442:
[----:B------:R-:W-:-:S04]  /*7160*/  SHF.R.U32.HI R5, RZ, 0x18, R5 ;  /* 0x00000018ff057819 */ /* 0x000fc80000011605 */
[----:B------:R-:W-:-:S07]  /*7170*/  LOP3.LUT R0, R0, 0x80, R5, 0xf8, !PT ;  /* 0x0000008000007812 */ /* 0x000fce00078ef805 */
.L_x_12441:
[----:B------:R-:W-:Y:S05]  /*7180*/  BSYNC.RECONVERGENT B0 ;  /* 0x0000000000007941 */ /* 0x000fea0003800200 */
.L_x_12440:
[----:B------:R4:W-:Y:S01]  /*7190*/  STG.E.U8 desc[UR36][R2.64], R0 ;  /* 0x0000000002007986 */ /* 0x0009e2000c101124 */
[----:B------:R-:W-:Y:S05]  /*71a0*/  BRA `(.L_x_12429) ;  /* 0x0000000400fc7947 */ /* 0x000fea0003800000 */
.L_x_12438:
        /* <DEDUP_REMOVED lines=18> */
.L_x_12445:
[----:B------:R-:W-:-:S04]  /*72d0*/  SHF.R.U32.HI R5, RZ, 0x18, R5 ;  /* 0x00000018ff057819 */ /* 0x000fc80000011605 */
[----:B------:R-:W-:-:S07]  /*72e0*/  LOP3.LUT R0, R0, 0x80, R5, 0xf8, !PT ;  /* 0x0000008000007812 */ /* 0x000fce00078ef805 */
.L_x_12444:
[----:B------:R-:W-:Y:S05]  /*72f0*/  BSYNC.RECONVERGENT B0 ;  /* 0x0000000000007941 */ /* 0x000fea0003800200 */
.L_x_12443:
[----:B------:R0:W-:Y:S01]  /*7300*/  STG.E.U8 desc[UR36][R2.64], R0 ;  /* 0x0000000002007986 */ /* 0x0001e2000c101124 */
[----:B------:R-:W-:Y:S05]  /*7310*/  BRA `(.L_x_12429) ;  /* 0x0000000400a07947 */ /* 0x000fea0003800000 */
.L_x_12437:
        /* <DEDUP_REMOVED lines=22> */
.L_x_12447:
[----:B------:R2:W-:Y:S01]  /*7480*/  STG.E.64 desc[UR36][R2.64], R46 ;  /* 0x0000002e02007986 */ /* 0x0005e2000c101b24 */
[----:B------:R-:W-:Y:S05]  /*7490*/  BRA `(.L_x_12429) ;  /* 0x0000000400407947 */ /* 0x000fea0003800000 */
.L_x_12446:
[----:B------:R0:W-:Y:S01]  /*74a0*/  STG.E desc[UR36][R2.64], R46 ;  /* 0x0000002e02007986 */ /* 0x0001e2000c101924 */
[----:B------:R-:W-:Y:S05]  /*74b0*/  BRA `(.L_x_12429) ;  /* 0x0000000400387947 */ /* 0x000fea0003800000 */
.L_x_12436:
        /* <DEDUP_REMOVED lines=11> */
.L_x_12449:
[----:B------:R-:W-:Y:S01]  /*7570*/  CS2R R6, SRZ ;  /* 0x0000000000067805 */ /* 0x000fe2000001ff00 */
[----:B-----5:R-:W0:Y:S04]  /*7580*/  I2F.F64.S64 R4, R46 ;  /* 0x0000002e00047312 */ /* 0x020e280000301c00 */
[----:B0-----:R0:W-:Y:S01]  /*7590*/  STG.E.128 desc[UR36][R2.64], R4 ;  /* 0x0000000402007986 */ /* 0x0011e2000c101d24 */
[----:B------:R-:W-:Y:S05]  /*75a0*/  BRA `(.L_x_12429) ;  /* 0x0000000000fc7947 */ /* 0x000fea0003800000 */
.L_x_12448:
[----:B------:R-:W-:-:S09]  /*75b0*/  UISETP.NE.AND UP0, UPT, UR4, 0xf, UPT ;  /* 0x0000000f0400788c */ /* 0x000fd2000bf05270 */
[----:B------:R-:W-:Y:S05]  /*75c0*/  BRA.U !UP0, `(.L_x_12450) ;  /* 0x0000000108e87547 */ /* 0x000fea000b800000 */
[----:B------:R-:W-:-:S09]  /*75d0*/  UISETP.NE.AND UP0, UPT, UR4, 0x17, UPT ;  /* 0x000000170400788c */ /* 0x000fd2000bf05270 */
[----:B------:R-:W-:Y:S05]  /*75e0*/  BRA.U !UP0, `(.L_x_12451) ;  /* 0x0000000108907547 */ /* 0x000fea000b800000 */
[----:B------:R-:W-:-:S09]  /*75f0*/  UISETP.NE.AND UP0, UPT, UR4, 0x18, UPT ;  /* 0x000000180400788c */ /* 0x000fd2000bf05270 */
[----:B------:R-:W-:Y:S05]  /*7600*/  BRA.U !UP0, `(.L_x_12452) ;  /* 0x0000000108447547 */ /* 0x000fea000b800000 */
.L_x_12428:
        /* <DEDUP_REMOVED lines=16> */
.L_x_12453:
[----:B------:R-:W-:Y:S05]  /*7710*/  BRA `(.L_x_12429) ;  /* 0x0000000000a07947 */ /* 0x000fea0003800000 */
.L_x_12452:
        /* <DEDUP_REMOVED lines=13> */
.L_x_12455:
[----:B------:R-:W-:Y:S05]  /*77f0*/  BSYNC.RECONVERGENT B0 ;  /* 0x0000000000007941 */ /* 0x000fea0003800200 */
.L_x_12454:
[----:B------:R-:W-:-:S05]  /*7800*/  LOP3.LUT R5, R0, 0x80, R5, 0xf8, !PT ;  /* 0x0000008000057812 */ /* 0x000fca00078ef805 */
[----:B------:R0:W-:Y:S01]  /*7810*/  STG.E.U8 desc[UR36][R2.64], R5 ;  /* 0x0000000502007986 */ /* 0x0001e2000c101124 */
[----:B------:R-:W-:Y:S05]  /*7820*/  BRA `(.L_x_12429) ;  /* 0x00000000005c7947 */ /* 0x000fea0003800000 */
.L_x_12451:
        /* <DEDUP_REMOVED lines=12> */
.L_x_12457:
[----:B------:R-:W-:Y:S01]  /*78f0*/  IMAD.MOV.U32 R0, RZ, RZ, 0x7f ;  /* 0x0000007fff007424 */ /* 0x000fe200078e00ff */
[----:B------:R-:W-:-:S04]  /*7900*/  ISETP.GT.U32.AND P0, PT, R4, 0x7f800000, PT ;  /* 0x7f8000000400780c */ /* 0x000fc80003f04070 */
[----:B------:R-:W-:-:S09]  /*7910*/  SEL R0, R0, 0x7c, P0 ;  /* 0x0000007c00007807 */ /* 0x000fd20000000000 */
.L_x_12458:
[----:B------:R-:W-:Y:S05]  /*7920*/  BSYNC.RECONVERGENT B0 ;  /* 0x0000000000007941 */ /* 0x000fea0003800200 */
.L_x_12456:
[----:B------:R-:W-:-:S04]  /*7930*/  SHF.R.U32.HI R5, RZ, 0x18, R5 ;  /* 0x00000018ff057819 */ /* 0x000fc80000011605 */
[----:B------:R-:W-:-:S05]  /*7940*/  LOP3.LUT R5, R0, 0x80, R5, 0xf8, !PT ;  /* 0x0000008000057812 */ /* 0x000fca00078ef805 */
[----:B------:R0:W-:Y:S01]  /*7950*/  STG.E.U8 desc[UR36][R2.64], R5 ;  /* 0x0000000502007986 */ /* 0x0001e2000c101124 */
[----:B------:R-:W-:Y:S05]  /*7960*/  BRA `(.L_x_12429) ;  /* 0x00000000000c7947 */ /* 0x000fea0003800000 */
.L_x_12450:
[----:B------:R-:W0:Y:S02]  /*7970*/  I2F.S64 R0, R46 ;  /* 0x0000002e00007312 */ /* 0x000e240000301400 */
[----:B0-----:R-:W-:-:S05]  /*7980*/  F2FP.BF16.F32.PACK_AB R0, RZ, R0 ;  /* 0x00000000ff00723e */ /* 0x001fca00000010ff */
[----:B------:R0:W-:Y:S02]  /*7990*/  STG.E.U16 desc[UR36][R2.64], R0 ;  /* 0x0000000002007986 */ /* 0x0001e4000c101524 */
.L_x_12429:
[----:B------:R-:W-:-:S07]  /*79a0*/  IADD3 R17, PT, PT, R17, 0x80, RZ ;  /* 0x0000008011117810 */ /* 0x000fce0007ffe0ff */
.L_x_12384:
[----:B------:R-:W-:Y:S05]  /*79b0*/  BSYNC.RECONVERGENT B6 ;  /* 0x0000000000067941 */ /* 0x000fea0003800200 */
.L_x_12383:
        /* <DEDUP_REMOVED lines=307> */
.L_x_12461:
        /* <DEDUP_REMOVED lines=17> */
.L_x_12465:
[----:B-----5:R0:W5:Y:S01]  /*8e00*/  LDG.E.U8 R4, desc[UR36][R6.64] ;  /* 0x0000002406047981 */ /* 0x020162000c1e1100 */
[----:B------:R-:W-:Y:S01]  /*8e10*/  MOV R5, RZ ;  /* 0x000000ff00057202 */ /* 0x000fe20000000f00 */
[----:B------:R-:W-:Y:S06]  /*8e20*/  BRA `(.L_x_12467) ;  /* 0x0000000c00447947 */ /* 0x000fec0003800000 */
.L_x_12464:
        /* <DEDUP_REMOVED lines=8> */
.L_x_12469:
[----:B-----5:R-:W2:Y:S02]  /*8eb0*/  LDG.E R4, desc[UR36][R6.64] ;  /* 0x0000002406047981 */ /* 0x020ea4000c1e1900 */
[----:B--2---:R-:W-:Y:S01]  /*8ec0*/  SHF.R.S32.HI R5, RZ, 0x1f, R4 ;  /* 0x0000001fff057819 */ /* 0x004fe20000011404 */
[----:B------:R-:W-:Y:S06]  /*8ed0*/  BRA `(.L_x_12467) ;  /* 0x0000000c00187947 */ /* 0x000fec0003800000 */
.L_x_12468:
[----:B-----5:R-:W2:Y:S02]  /*8ee0*/  LDG.E.S16 R4, desc[UR36][R6.64] ;  /* 0x0000002406047981 */ /* 0x020ea4000c1e1700 */
[----:B--2---:R-:W-:Y:S01]  /*8ef0*/  SHF.R.S32.HI R5, RZ, 0x1f, R4 ;  /* 0x0000001fff057819 */ /* 0x004fe20000011404 */
[----:B------:R-:W-:Y:S06]  /*8f00*/  BRA `(.L_x_12467) ;  /* 0x0000000c000c7947 */ /* 0x000fec0003800000 */
.L_x_12463:
        /* <DEDUP_REMOVED lines=9> */
.L_x_12471:
[----:B------:R-:W2:Y:S02]  /*8fa0*/  LDG.E.U16 R6, desc[UR36][R6.64] ;  /* 0x0000002406067981 */ /* 0x000ea4000c1e1500 */
[----:B--2--5:R-:W-:-:S06]  /*8fb0*/  HADD2.F32 R4, -RZ, R6.H0_H0 ;  /* 0x20000006ff047230 */ /* 0x024fcc0000004100 */
[----:B------:R-:W3:Y:S02]  /*8fc0*/  F2I.S64.TRUNC R4, R4 ;  /* 0x0000000400047311 */ /* 0x000ee4000020d900 */
[----:B---3--:R-:W-:Y:S05]  /*8fd0*/  BRA `(.L_x_12467) ;  /* 0x0000000800d87947 */ /* 0x008fea0003800000 */
.L_x_12470:
        /* <DEDUP_REMOVED lines=9> */
.L_x_12473:
[----:B------:R-:W2:Y:S02]  /*9070*/  LDG.E.U16 R6, desc[UR36][R6.64] ;  /* 0x0000002406067981 */ /* 0x000ea4000c1e1500 */
[----:B--2--5:R-:W-:-:S06]  /*9080*/  HADD2.F32 R4, -RZ, R6.H0_H0 ;  /* 0x20000006ff047230 */ /* 0x024fcc0000004100 */
[----:B------:R-:W3:Y:S02]  /*9090*/  F2I.S64.TRUNC R4, R4 ;  /* 0x0000000400047311 */ /* 0x000ee4000020d900 */
[----:B---3--:R-:W-:Y:S05]  /*90a0*/  BRA `(.L_x_12467) ;  /* 0x0000000800a47947 */ /* 0x008fea0003800000 */
.L_x_12472:
[----:B-----5:R-:W2:Y:S02]  /*90b0*/  LDG.E.64 R4, desc[UR36][R6.64] ;  /* 0x0000002406047981 */ /* 0x020ea4000c1e1b00 */
[----:B--2---:R-:W3:Y:S02]  /*90c0*/  F2I.S64.F64.TRUNC R4, R4 ;  /* 0x0000000400047311 */ /* 0x004ee4000030d900 */
[----:B---3--:R-:W-:Y:S05]  /*90d0*/  BRA `(.L_x_12467) ;  /* 0x0000000800987947 */ /* 0x008fea0003800000 */
.L_x_12462:
        /* <DEDUP_REMOVED lines=13> */
.L_x_12476:
[----:B-----5:R-:W2:Y:S02]  /*91b0*/  LDG.E.64 R4, desc[UR36][R6.64] ;  /* 0x0000002406047981 */ /* 0x020ea4000c1e1b00 */
[----:B--2---:R-:W3:Y:S02]  /*91c0*/  F2I.S64.F64.TRUNC R4, R4 ;  /* 0x0000000400047311 */ /* 0x004ee4000030d900 */
[----:B---3--:R-:W-:Y:S05]  /*91d0*/  BRA `(.L_x_12467) ;  /* 0x0000000800587947 */ /* 0x008fea0003800000 */
.L_x_12475:
        /* <DEDUP_REMOVED lines=26> */
.L_x_12478:
        /* <DEDUP_REMOVED lines=14> */
.L_x_12477:
[----:B-----5:R-:W2:Y:S02]  /*9460*/  LDG.E.U16 R4, desc[UR36][R6.64] ;  /* 0x0000002406047981 */ /* 0x020ea4000c1e1500 */
[----:B--2---:R-:W-:-:S06]  /*9470*/  SHF.L.U32 R4, R4, 0x10, RZ ;  /* 0x0000001004047819 */ /* 0x004fcc00000006ff */
[----:B------:R-:W3:Y:S02]  /*9480*/  F2I.S64.TRUNC R4, R4 ;  /* 0x0000000400047311 */ /* 0x000ee4000020d900 */
[----:B---3--:R-:W-:Y:S05]  /*9490*/  BRA `(.L_x_12467) ;  /* 0x0000000400a87947 */ /* 0x008fea0003800000 */
.L_x_12474:
        /* <DEDUP_REMOVED lines=11> */
.L_x_12481:
        /* <DEDUP_REMOVED lines=21> */
.L_x_12485:
[----:B------:R-:W-:Y:S05]  /*96a0*/  BSYNC.RECONVERGENT B1 ;  /* 0x0000000000017941 */ /* 0x000fea0003800200 */
.L_x_12484:
[----:B------:R-:W-:Y:S02]  /*96b0*/  SHF.L.U32 R0, R0, 0x14, RZ ;  /* 0x0000001400007819 */ /* 0x000fe400000006ff */
[----:B------:R-:W-:-:S04]  /*96c0*/  LEA R3, R3, 0x3b800000, 0x17 ;  /* 0x3b80000003037811 */ /* 0x000fc800078eb8ff */
[----:B------:R-:W-:-:S07]  /*96d0*/  LOP3.LUT R4, R3, R0, R7, 0xfe, !PT ;  /* 0x0000000003047212 */ /* 0x000fce00078efe07 */
.L_x_12483:
[----:B------:R-:W-:Y:S05]  /*96e0*/  BSYNC.RECONVERGENT B0 ;  /* 0x0000000000007941 */ /* 0x000fea0003800200 */
.L_x_12482:
[----:B------:R-:W0:Y:S02]  /*96f0*/  F2I.S64.TRUNC R4, R4 ;  /* 0x0000000400047311 */ /* 0x000e24000020d900 */
[----:B0-----:R-:W-:Y:S05]  /*9700*/  BRA `(.L_x_12467) ;  /* 0x00000004000c7947 */ /* 0x001fea0003800000 */
.L_x_12480:
        /* <DEDUP_REMOVED lines=21> */
.L_x_12489:
[----:B------:R-:W-:Y:S05]  /*9860*/  BSYNC.RECONVERGENT B1 ;  /* 0x0000000000017941 */ /* 0x000fea0003800200 */
.L_x_12488:
[----:B------:R-:W-:Y:S01]  /*9870*/  IMAD.SHL.U32 R0, R0, 0x200000, RZ ;  /* 0x0020000000007824 */ /* 0x000fe200078e00ff */
[----:B------:R-:W-:-:S04]  /*9880*/  LEA R3, R3, 0x37800000, 0x17 ;  /* 0x3780000003037811 */ /* 0x000fc800078eb8ff */
[----:B------:R-:W-:-:S07]  /*9890*/  LOP3.LUT R4, R3, R0, R7, 0xfe, !PT ;  /* 0x0000000003047212 */ /* 0x000fce00078efe07 */
.L_x_12487:
[----:B------:R-:W-:Y:S05]  /*98a0*/  BSYNC.RECONVERGENT B0 ;  /* 0x0000000000007941 */ /* 0x000fea0003800200 */
.L_x_12486:
[----:B------:R-:W0:Y:S02]  /*98b0*/  F2I.S64.TRUNC R4, R4 ;  /* 0x0000000400047311 */ /* 0x000e24000020d900 */
[----:B0-----:R-:W-:Y:S05]  /*98c0*/  BRA `(.L_x_12467) ;  /* 0x00000000009c7947 */ /* 0x001fea0003800000 */
.L_x_12479:
        /* <DEDUP_REMOVED lines=14> */
.L_x_12493:
[----:B------:R-:W-:Y:S05]  /*99b0*/  BSYNC.RECONVERGENT B0 ;  /* 0x0000000000007941 */ /* 0x000fea0003800200 */
.L_x_12492:
[----:B------:R-:W3:Y:S02]  /*99c0*/  F2I.S64.TRUNC R4, R4 ;  /* 0x0000000400047311 */ /* 0x000ee4000020d900 */
[----:B---3--:R-:W-:Y:S05]  /*99d0*/  BRA `(.L_x_12467) ;  /* 0x0000000000587947 */ /* 0x008fea0003800000 */
.L_x_12466:
        /* <DEDUP_REMOVED lines=16> */
.L_x_12494:
[----:B------:R-:W-:Y:S01]  /*9ae0*/  CS2R R4, SRZ ;  /* 0x0000000000047805 */ /* 0x000fe2000001ff00 */
[----:B------:R-:W-:Y:S06]  /*9af0*/  BRA `(.L_x_12467) ;  /* 0x0000000000107947 */ /* 0x000fec0003800000 */
.L_x_12491:
[----:B-----5:R3:W5:Y:S01]  /*9b00*/  LDG.E.64 R4, desc[UR36][R6.64] ;  /* 0x0000002406047981 */ /* 0x020762000c1e1b00 */
[----:B------:R-:W-:Y:S05]  /*9b10*/  BRA `(.L_x_12467) ;  /* 0x0000000000087947 */ /* 0x000fea0003800000 */
.L_x_12490:
[----:B-----5:R4:W5:Y:S01]  /*9b20*/  LDG.E R4, desc[UR36][R6.64] ;  /* 0x0000002406047981 */ /* 0x020962000c1e1900 */
[----:B------:R-:W-:-:S07]  /*9b30*/  MOV R5, RZ ;  /* 0x000000ff00057202 */ /* 0x000fce0000000f00 */
.L_x_12467:
        /* <DEDUP_REMOVED lines=33> */
.L_x_12497:
        /* <DEDUP_REMOVED lines=73> */
.L_x_12496:
        /* <DEDUP_REMOVED lines=50> */
.L_x_12498:
        /* <DEDUP_REMOVED lines=32> */
.L_x_12499:
        /* <DEDUP_REMOVED lines=16> */
.L_x_12495:
        /* <DEDUP_REMOVED lines=16> */
.L_x_12503:
[----:B------:R0:W-:Y:S01]  /*a900*/  STG.E.U8 desc[UR36][R2.64], R46 ;  /* 0x0000002e02007986 */ /* 0x0001e2000c101124 */
[----:B------:R-:W-:Y:S05]  /*a910*/  BRA `(.L_x_12505) ;  /* 0x0000000c00347947 */ /* 0x000fea0003800000 */
.L_x_12502:
        /* <DEDUP_REMOVED lines=8> */
.L_x_12507:
[----:B------:R0:W-:Y:S01]  /*a9a0*/  STG.E desc[UR36][R2.64], R46 ;  /* 0x0000002e02007986 */ /* 0x0001e2000c101924 */
[----:B------:R-:W-:Y:S05]  /*a9b0*/  BRA `(.L_x_12505) ;  /* 0x0000000c000c7947 */ /* 0x000fea0003800000 */
.L_x_12506:
[----:B------:R0:W-:Y:S01]  /*a9c0*/  STG.E.U16 desc[UR36][R2.64], R46 ;  /* 0x0000002e02007986 */ /* 0x0001e2000c101524 */
[----:B------:R-:W-:Y:S05]  /*a9d0*/  BRA `(.L_x_12505) ;  /* 0x0000000c00047947 */ /* 0x000fea0003800000 */
.L_x_12501:
        /* <DEDUP_REMOVED lines=9> */
.L_x_12509:
[----:B------:R-:W0:Y:S02]  /*aa70*/  I2F.S64 R0, R46 ;  /* 0x0000002e00007312 */ /* 0x000e240000301400 */
[----:B0-----:R-:W-:-:S05]  /*aa80*/  F2FP.F16.F32.PACK_AB R0, RZ, R0 ;  /* 0x00000000ff00723e */ /* 0x001fca00000000ff */
[----:B------:R0:W-:Y:S01]  /*aa90*/  STG.E.U16 desc[UR36][R2.64], R0 ;  /* 0x0000000002007986 */ /* 0x0001e2000c101524 */
[----:B------:R-:W-:Y:S05]  /*aaa0*/  BRA `(.L_x_12505) ;  /* 0x0000000800d07947 */ /* 0x000fea0003800000 */
.L_x_12508:
        /* <DEDUP_REMOVED lines=10> */
.L_x_12511:
[----:B------:R-:W0:Y:S02]  /*ab50*/  I2F.S64 R46, R46 ;  /* 0x0000002e002e7312 */ /* 0x000e240000301400 */
[----:B0----5:R-:W-:-:S04]  /*ab60*/  F2FP.F16.F32.PACK_AB R5, RZ, R46 ;  /* 0x0000002eff05723e */ /* 0x021fc800000000ff */
[----:B------:R-:W-:-:S05]  /*ab70*/  PRMT R5, R5, 0x5410, RZ ;  /* 0x0000541005057816 */ /* 0x000fca00000000ff */
[----:B------:R0:W-:Y:S01]  /*ab80*/  STG.E desc[UR36][R2.64], R5 ;  /* 0x0000000502007986 */ /* 0x0001e2000c101924 */
[----:B------:R-:W-:Y:S05]  /*ab90*/  BRA `(.L_x_12505) ;  /* 0x0000000800947947 */ /* 0x000fea0003800000 */
.L_x_12510:
[----:B-----5:R-:W0:Y:S02]  /*aba0*/  I2F.F64.S64 R4, R46 ;  /* 0x0000002e00047312 */ /* 0x020e240000301c00 */
[----:B0-----:R0:W-:Y:S01]  /*abb0*/  STG.E.64 desc[UR36][R2.64], R4 ;  /* 0x0000000402007986 */ /* 0x0011e2000c101b24 */
[----:B------:R-:W-:Y:S05]  /*abc0*/  BRA `(.L_x_12505) ;  /* 0x0000000800887947 */ /* 0x000fea0003800000 */
.L_x_12500:
        /* <DEDUP_REMOVED lines=12> */
.L_x_12515:
        /* <DEDUP_REMOVED lines=18> */
.L_x_12518:
[----:B------:R-:W-:-:S04]  /*adb0*/  SHF.R.U32.HI R5, RZ, 0x18, R5 ;  /* 0x00000018ff057819 */ /* 0x000fc80000011605 */
[----:B------:R-:W-:-:S07]  /*adc0*/  LOP3.LUT R0, R0, 0x80, R5, 0xf8, !PT ;  /* 0x0000008000007812 */ /* 0x000fce00078ef805 */
.L_x_12517:
[----:B------:R-:W-:Y:S05]  /*add0*/  BSYNC.RECONVERGENT B0 ;  /* 0x0000000000007941 */ /* 0x000fea0003800200 */
.L_x_12516:
[----:B------:R0:W-:Y:S01]  /*ade0*/  STG.E.U8 desc[UR36][R2.64], R0 ;  /* 0x0000000002007986 */ /* 0x0001e2000c101124 */
[----:B------:R-:W-:Y:S05]  /*adf0*/  BRA `(.L_x_12505) ;  /* 0x0000000400fc7947 */ /* 0x000fea0003800000 */
.L_x_12514:
        /* <DEDUP_REMOVED lines=18> */
.L_x_12521:
[----:B------:R-:W-:-:S04]  /*af20*/  SHF.R.U32.HI R5, RZ, 0x18, R5 ;  /* 0x00000018ff057819 */ /* 0x000fc80000011605 */
[----:B------:R-:W-:-:S07]  /*af30*/  LOP3.LUT R0, R0, 0x80, R5, 0xf8, !PT ;  /* 0x0000008000007812 */ /* 0x000fce00078ef805 */
.L_x_12520:
[----:B------:R-:W-:Y:S05]  /*af40*/  BSYNC.RECONVERGENT B0 ;  /* 0x0000000000007941 */ /* 0x000fea0003800200 */
.L_x_12519:
[----:B------:R0:W-:Y:S01]  /*af50*/  STG.E.U8 desc[UR36][R2.64], R0 ;  /* 0x0000000002007986 */ /* 0x0001e2000c101124 */
[----:B------:R-:W-:Y:S05]  /*af60*/  BRA `(.L_x_12505) ;  /* 0x0000000400a07947 */ /* 0x000fea0003800000 */
.L_x_12513:
        /* <DEDUP_REMOVED lines=22> */
.L_x_12523:
[----:B------:R0:W-:Y:S01]  /*b0d0*/  STG.E.64 desc[UR36][R2.64], R46 ;  /* 0x0000002e02007986 */ /* 0x0001e2000c101b24 */
[----:B------:R-:W-:Y:S05]  /*b0e0*/  BRA `(.L_x_12505) ;  /* 0x0000000400407947 */ /* 0x000fea0003800000 */
.L_x_12522:
[----:B------:R0:W-:Y:S01]  /*b0f0*/  STG.E desc[UR36][R2.64], R46 ;  /* 0x0000002e02007986 */ /* 0x0001e2000c101924 */
[----:B------:R-:W-:Y:S05]  /*b100*/  BRA `(.L_x_12505) ;  /* 0x0000000400387947 */ /* 0x000fea0003800000 */
.L_x_12512:
        /* <DEDUP_REMOVED lines=11> */
.L_x_12525:
[----:B------:R-:W-:Y:S01]  /*b1c0*/  CS2R R6, SRZ ;  /* 0x0000000000067805 */ /* 0x000fe2000001ff00 */
[----:B-----5:R-:W0:Y:S04]  /*b1d0*/  I2F.F64.S64 R4, R46 ;  /* 0x0000002e00047312 */ /* 0x020e280000301c00 */
[----:B0-----:R0:W-:Y:S01]  /*b1e0*/  STG.E.128 desc[UR36][R2.64], R4 ;  /* 0x0000000402007986 */ /* 0x0011e2000c101d24 */
[----:B------:R-:W-:Y:S05]  /*b1f0*/  BRA `(.L_x_12505) ;  /* 0x0000000000fc7947 */ /* 0x000fea0003800000 */
.L_x_12524:
[----:B------:R-:W-:-:S09]  /*b200*/  UISETP.NE.AND UP0, UPT, UR4, 0xf, UPT ;  /* 0x0000000f0400788c */ /* 0x000fd2000bf05270 */
[----:B------:R-:W-:Y:S05]  /*b210*/  BRA.U !UP0, `(.L_x_12526) ;  /* 0x0000000108e87547 */ /* 0x000fea000b800000 */
[----:B------:R-:W-:-:S09]  /*b220*/  UISETP.NE.AND UP0, UPT, UR4, 0x17, UPT ;  /* 0x000000170400788c */ /* 0x000fd2000bf05270 */
[----:B------:R-:W-:Y:S05]  /*b230*/  BRA.U !UP0, `(.L_x_12527) ;  /* 0x0000000108907547 */ /* 0x000fea000b800000 */
[----:B------:R-:W-:-:S09]  /*b240*/  UISETP.NE.AND UP0, UPT, UR4, 0x18, UPT ;  /* 0x000000180400788c */ /* 0x000fd2000bf05270 */
[----:B------:R-:W-:Y:S05]  /*b250*/  BRA.U !UP0, `(.L_x_12528) ;  /* 0x0000000108447547 */ /* 0x000fea000b800000 */
.L_x_12504:
        /* <DEDUP_REMOVED lines=16> */
.L_x_12529:
[----:B------:R-:W-:Y:S05]  /*b360*/  BRA `(.L_x_12505) ;  /* 0x0000000000a07947 */ /* 0x000fea0003800000 */
.L_x_12528:
        /* <DEDUP_REMOVED lines=13> */
.L_x_12531:
[----:B------:R-:W-:Y:S05]  /*b440*/  BSYNC.RECONVERGENT B0 ;  /* 0x0000000000007941 */ /* 0x000fea0003800200 */
.L_x_12530:
[----:B------:R-:W-:-:S05]  /*b450*/  LOP3.LUT R5, R0, 0x80, R5, 0xf8, !PT ;  /* 0x0000008000057812 */ /* 0x000fca00078ef805 */
[----:B------:R4:W-:Y:S01]  /*b460*/  STG.E.U8 desc[UR36][R2.64], R5 ;  /* 0x0000000502007986 */ /* 0x0009e2000c101124 */
[----:B------:R-:W-:Y:S05]  /*b470*/  BRA `(.L_x_12505) ;  /* 0x00000000005c7947 */ /* 0x000fea0003800000 */
.L_x_12527:
        /* <DEDUP_REMOVED lines=12> */
.L_x_12533:
[----:B------:R-:W-:Y:S01]  /*b540*/  HFMA2 R0, -RZ, RZ, 0, 7.569789886474609375e-06 ;  /* 0x0000007fff007431 */ /* 0x000fe200000001ff */
[----:B------:R-:W-:-:S04]  /*b550*/  ISETP.GT.U32.AND P0, PT, R4, 0x7f800000, PT ;  /* 0x7f8000000400780c */ /* 0x000fc80003f04070 */
[----:B------:R-:W-:-:S09]  /*b560*/  SEL R0, R0, 0x7c, P0 ;  /* 0x0000007c00007807 */ /* 0x000fd20000000000 */
.L_x_12534:
[----:B------:R-:W-:Y:S05]  /*b570*/  BSYNC.RECONVERGENT B0 ;  /* 0x0000000000007941 */ /* 0x000fea0003800200 */
.L_x_12532:
[----:B------:R-:W-:-:S04]  /*b580*/  SHF.R.U32.HI R5, RZ, 0x18, R5 ;  /* 0x00000018ff057819 */ /* 0x000fc80000011605 */
[----:B------:R-:W-:-:S05]  /*b590*/  LOP3.LUT R5, R0, 0x80, R5, 0xf8, !PT ;  /* 0x0000008000057812 */ /* 0x000fca00078ef805 */
[----:B------:R3:W-:Y:S01]  /*b5a0*/  STG.E.U8 desc[UR36][R2.64], R5 ;  /* 0x0000000502007986 */ /* 0x0007e2000c101124 */
[----:B------:R-:W-:Y:S05]  /*b5b0*/  BRA `(.L_x_12505) ;  /* 0x00000000000c7947 */ /* 0x000fea0003800000 */
.L_x_12526:
[----:B------:R-:W0:Y:S02]  /*b5c0*/  I2F.S64 R0, R46 ;  /* 0x0000002e00007312 */ /* 0x000e240000301400 */
[----:B0-----:R-:W-:-:S05]  /*b5d0*/  F2FP.BF16.F32.PACK_AB R0, RZ, R0 ;  /* 0x00000000ff00723e */ /* 0x001fca00000010ff */
[----:B------:R0:W-:Y:S02]  /*b5e0*/  STG.E.U16 desc[UR36][R2.64], R0 ;  /* 0x0000000002007986 */ /* 0x0001e4000c101524 */
.L_x_12505:
[----:B------:R-:W-:-:S07]  /*b5f0*/  VIADD R17, R17, 0x80 ;  /* 0x0000008011117836 */ /* 0x000fce0000000000 */
.L_x_12460:
[----:B------:R-:W-:Y:S05]  /*b600*/  BSYNC.RECONVERGENT B6 ;  /* 0x0000000000067941 */ /* 0x000fea0003800200 */
.L_x_12459:
        /* <DEDUP_REMOVED lines=306> */
.L_x_12535:
        /* <DEDUP_REMOVED lines=19> */
.L_x_12539:
[----:B------:R0:W5:Y:S01]  /*ca60*/  LDG.E.U8 R2, desc[UR36][R4.64] ;  /* 0x0000002404027981 */ /* 0x000162000c1e1100 */
[----:B------:R-:W-:Y:S01]  /*ca70*/  MOV R3, RZ ;  /* 0x000000ff00037202 */ /* 0x000fe20000000f00 */
[----:B------:R-:W-:Y:S06]  /*ca80*/  BRA `(.L_x_12541) ;  /* 0x0000000c00407947 */ /* 0x000fec0003800000 */
.L_x_12538:
        /* <DEDUP_REMOVED lines=8> */
.L_x_12543:
[----:B------:R-:W2:Y:S02]  /*cb10*/  LDG.E R2, desc[UR36][R4.64] ;  /* 0x0000002404027981 */ /* 0x000ea4000c1e1900 */
[----:B--2---:R-:W-:Y:S01]  /*cb20*/  SHF.R.S32.HI R3, RZ, 0x1f, R2 ;  /* 0x0000001fff037819 */ /* 0x004fe20000011402 */
[----:B------:R-:W-:Y:S06]  /*cb30*/  BRA `(.L_x_12541) ;  /* 0x0000000c00147947 */ /* 0x000fec0003800000 */
.L_x_12542:
[----:B------:R-:W2:Y:S02]  /*cb40*/  LDG.E.S16 R2, desc[UR36][R4.64] ;  /* 0x0000002404027981 */ /* 0x000ea4000c1e1700 */
[----:B--2---:R-:W-:Y:S01]  /*cb50*/  SHF.R.S32.HI R3, RZ, 0x1f, R2 ;  /* 0x0000001fff037819 */ /* 0x004fe20000011402 */
[----:B------:R-:W-:Y:S06]  /*cb60*/  BRA `(.L_x_12541) ;  /* 0x0000000c00087947 */ /* 0x000fec0003800000 */
.L_x_12537:
        /* <DEDUP_REMOVED lines=9> */
.L_x_12545:
[----:B------:R-:W2:Y:S02]  /*cc00*/  LDG.E.U16 R4, desc[UR36][R4.64] ;  /* 0x0000002404047981 */ /* 0x000ea4000c1e1500 */
[----:B--2---:R-:W-:-:S06]  /*cc10*/  HADD2.F32 R2, -RZ, R4.H0_H0 ;  /* 0x20000004ff027230 */ /* 0x004fcc0000004100 */
[----:B------:R-:W0:Y:S02]  /*cc20*/  F2I.S64.TRUNC R2, R2 ;  /* 0x0000000200027311 */ /* 0x000e24000020d900 */
[----:B0-----:R-:W-:Y:S05]  /*cc30*/  BRA `(.L_x_12541) ;  /* 0x0000000800d47947 */ /* 0x001fea0003800000 */
.L_x_12544:
        /* <DEDUP_REMOVED lines=9> */
.L_x_12547:
[----:B------:R-:W2:Y:S02]  /*ccd0*/  LDG.E.U16 R4, desc[UR36][R4.64] ;  /* 0x0000002404047981 */ /* 0x000ea4000c1e1500 */
[----:B--2---:R-:W-:-:S06]  /*cce0*/  HADD2.F32 R2, -RZ, R4.H0_H0 ;  /* 0x20000004ff027230 */ /* 0x004fcc0000004100 */
[----:B------:R-:W0:Y:S02]  /*ccf0*/  F2I.S64.TRUNC R2, R2 ;  /* 0x0000000200027311 */ /* 0x000e24000020d900 */
[----:B0-----:R-:W-:Y:S05]  /*cd00*/  BRA `(.L_x_12541) ;  /* 0x0000000800a07947 */ /* 0x001fea0003800000 */
.L_x_12546:
[----:B------:R-:W2:Y:S02]  /*cd10*/  LDG.E.64 R2, desc[UR36][R4.64] ;  /* 0x0000002404027981 */ /* 0x000ea4000c1e1b00 */
[----:B--2---:R-:W0:Y:S02]  /*cd20*/  F2I.S64.F64.TRUNC R2, R2 ;  /* 0x0000000200027311 */ /* 0x004e24000030d900 */
[----:B0-----:R-:W-:Y:S05]  /*cd30*/  BRA `(.L_x_12541) ;  /* 0x0000000800947947 */ /* 0x001fea0003800000 */
.L_x_12536:
        /* <DEDUP_REMOVED lines=13> */
.L_x_12550:
[----:B------:R-:W2:Y:S02]  /*ce10*/  LDG.E.64 R2, desc[UR36][R4.64] ;  /* 0x0000002404027981 */ /* 0x000ea4000c1e1b00 */
[----:B--2---:R-:W3:Y:S02]  /*ce20*/  F2I.S64.F64.TRUNC R2, R2 ;  /* 0x0000000200027311 */ /* 0x004ee4000030d900 */
[----:B---3--:R-:W-:Y:S05]  /*ce30*/  BRA `(.L_x_12541) ;  /* 0x0000000800547947 */ /* 0x008fea0003800000 */
.L_x_12549:
        /* <DEDUP_REMOVED lines=26> */
.L_x_12552:
        /* <DEDUP_REMOVED lines=13> */
.L_x_12551:
[----:B------:R-:W2:Y:S02]  /*d0b0*/  LDG.E.U16 R2, desc[UR36][R4.64] ;  /* 0x0000002404027981 */ /* 0x000ea4000c1e1500 */
[----:B--2---:R-:W-:-:S06]  /*d0c0*/  IMAD.U32 R2, R2, 0x10000, RZ ;  /* 0x0001000002027824 */ /* 0x004fcc00078e00ff */
[----:B------:R-:W3:Y:S02]  /*d0d0*/  F2I.S64.TRUNC R2, R2 ;  /* 0x0000000200027311 */ /* 0x000ee4000020d900 */
[----:B---3--:R-:W-:Y:S05]  /*d0e0*/  BRA `(.L_x_12541) ;  /* 0x0000000400a87947 */ /* 0x008fea0003800000 */
.L_x_12548:
        /* <DEDUP_REMOVED lines=11> */
.L_x_12555:
        /* <DEDUP_REMOVED lines=21> */
.L_x_12559:
[----:B------:R-:W-:Y:S05]  /*d2f0*/  BSYNC.RECONVERGENT B1 ;  /* 0x0000000000017941 */ /* 0x000fea0003800200 */
.L_x_12558:
[----:B------:R-:W-:Y:S01]  /*d300*/  IMAD.SHL.U32 R0, R0, 0x100000, RZ ;  /* 0x0010000000007824 */ /* 0x000fe200078e00ff */
[----:B------:R-:W-:-:S04]  /*d310*/  LEA R2, R2, 0x3b800000, 0x17 ;  /* 0x3b80000002027811 */ /* 0x000fc800078eb8ff */
[----:B------:R-:W-:-:S07]  /*d320*/  LOP3.LUT R2, R2, R0, R7, 0xfe, !PT ;  /* 0x0000000002027212 */ /* 0x000fce00078efe07 */
.L_x_12557:
[----:B------:R-:W-:Y:S05]  /*d330*/  BSYNC.RECONVERGENT B0 ;  /* 0x0000000000007941 */ /* 0x000fea0003800200 */
.L_x_12556:
[----:B------:R-:W0:Y:S02]  /*d340*/  F2I.S64.TRUNC R2, R2 ;  /* 0x0000000200027311 */ /* 0x000e24000020d900 */
[----:B0-----:R-:W-:Y:S05]  /*d350*/  BRA `(.L_x_12541) ;  /* 0x00000004000c7947 */ /* 0x001fea0003800000 */
.L_x_12554:
        /* <DEDUP_REMOVED lines=21> */
.L_x_12563:
[----:B------:R-:W-:Y:S05]  /*d4b0*/  BSYNC.RECONVERGENT B1 ;  /* 0x0000000000017941 */ /* 0x000fea0003800200 */
.L_x_12562:
[----:B------:R-:W-:Y:S02]  /*d4c0*/  SHF.L.U32 R0, R0, 0x15, RZ ;  /* 0x0000001500007819 */ /* 0x000fe400000006ff */
[----:B------:R-:W-:-:S04]  /*d4d0*/  LEA R2, R2, 0x37800000, 0x17 ;  /* 0x3780000002027811 */ /* 0x000fc800078eb8ff */
[----:B------:R-:W-:-:S07]  /*d4e0*/  LOP3.LUT R2, R2, R0, R7, 0xfe, !PT ;  /* 0x0000000002027212 */ /* 0x000fce00078efe07 */
.L_x_12561:
[----:B------:R-:W-:Y:S05]  /*d4f0*/  BSYNC.RECONVERGENT B0 ;  /* 0x0000000000007941 */ /* 0x000fea0003800200 */
.L_x_12560:
[----:B------:R-:W0:Y:S02]  /*d500*/  F2I.S64.TRUNC R2, R2 ;  /* 0x0000000200027311 */ /* 0x000e24000020d900 */
[----:B0-----:R-:W-:Y:S05]  /*d510*/  BRA `(.L_x_12541) ;  /* 0x00000000009c7947 */ /* 0x001fea0003800000 */
.L_x_12553:
        /* <DEDUP_REMOVED lines=14> */
.L_x_12567:
[----:B------:R-:W-:Y:S05]  /*d600*/  BSYNC.RECONVERGENT B0 ;  /* 0x0000000000007941 */ /* 0x000fea0003800200 */
.L_x_12566:
[----:B------:R-:W4:Y:S02]  /*d610*/  F2I.S64.TRUNC R2, R2 ;  /* 0x0000000200027311 */ /* 0x000f24000020d900 */
[----:B----4-:R-:W-:Y:S05]  /*d620*/  BRA `(.L_x_12541) ;  /* 0x0000000000587947 */ /* 0x010fea0003800000 */
.L_x_12540:
        /* <DEDUP_REMOVED lines=16> */
.L_x_12568:
[----:B------:R-:W-:Y:S01]  /*d730*/  CS2R R2, SRZ ;  /* 0x0000000000027805 */ /* 0x000fe2000001ff00 */
[----:B------:R-:W-:Y:S06]  /*d740*/  BRA `(.L_x_12541) ;  /* 0x0000000000107947 */ /* 0x000fec0003800000 */
.L_x_12565:
[----:B------:R4:W5:Y:S01]  /*d750*/  LDG.E.64 R2, desc[UR36][R4.64] ;  /* 0x0000002404027981 */ /* 0x000962000c1e1b00 */
[----:B------:R-:W-:Y:S05]  /*d760*/  BRA `(.L_x_12541) ;  /* 0x0000000000087947 */ /* 0x000fea0003800000 */
.L_x_12564:
[----:B------:R3:W5:Y:S01]  /*d770*/  LDG.E R2, desc[UR36][R4.64] ;  /* 0x0000002404027981 */ /* 0x000762000c1e1900 */
[----:B------:R-:W-:-:S07]  /*d780*/  IMAD.MOV.U32 R3, RZ, RZ, RZ ;  /* 0x000000ffff037224 */ /* 0x000fce00078e00ff */
.L_x_12541:
        /* <DEDUP_REMOVED lines=34> */
.L_x_12571:
        /* <DEDUP_REMOVED lines=73> */
.L_x_12570:
        /* <DEDUP_REMOVED lines=50> */
.L_x_12572:
        /* <DEDUP_REMOVED lines=32> */
.L_x_12573:
        /* <DEDUP_REMOVED lines=16> */
.L_x_12569:
        /* <DEDUP_REMOVED lines=13> */
.L_x_12577:
[----:B------:R-:W-:Y:S01]  /*e530*/  STG.E.U8 desc[UR36][R16.64], R46 ;  /* 0x0000002e10007986 */ /* 0x000fe2000c101124 */
[----:B------:R-:W-:Y:S05]  /*e540*/  EXIT ;  /* 0x000000000000794d */ /* 0x000fea0003800000 */
.L_x_12576:
        /* <DEDUP_REMOVED lines=8> */
.L_x_12580:
[----:B------:R-:W-:Y:S01]  /*e5d0*/  STG.E desc[UR36][R16.64], R46 ;  /* 0x0000002e10007986 */ /* 0x000fe2000c101924 */
[----:B------:R-:W-:Y:S05]  /*e5e0*/  EXIT ;  /* 0x000000000000794d */ /* 0x000fea0003800000 */
.L_x_12579:
[----:B------:R-:W-:Y:S01]  /*e5f0*/  STG.E.U16 desc[UR36][R16.64], R46 ;  /* 0x0000002e10007986 */ /* 0x000fe2000c101524 */
[----:B------:R-:W-:Y:S05]  /*e600*/  EXIT ;  /* 0x000000000000794d */ /* 0x000fea0003800000 */
.L_x_12575:
        /* <DEDUP_REMOVED lines=9> */
.L_x_12582:
[----:B------:R-:W1:Y:S02]  /*e6a0*/  I2F.S64 R0, R46 ;  /* 0x0000002e00007312 */ /* 0x000e640000301400 */
[----:B-1----:R-:W-:-:S05]  /*e6b0*/  F2FP.F16.F32.PACK_AB R0, RZ, R0 ;  /* 0x00000000ff00723e */ /* 0x002fca00000000ff */
[----:B------:R-:W-:Y:S01]  /*e6c0*/  STG.E.U16 desc[UR36][R16.64], R0 ;  /* 0x0000000010007986 */ /* 0x000fe2000c101524 */
[----:B------:R-:W-:Y:S05]  /*e6d0*/  EXIT ;  /* 0x000000000000794d */ /* 0x000fea0003800000 */
.L_x_12581:
        /* <DEDUP_REMOVED lines=10> */
.L_x_12584:
[----:B------:R-:W1:Y:S02]  /*e780*/  I2F.S64 R46, R46 ;  /* 0x0000002e002e7312 */ /* 0x000e640000301400 */
[----:B-1---5:R-:W-:-:S04]  /*e790*/  F2FP.F16.F32.PACK_AB R3, RZ, R46 ;  /* 0x0000002eff03723e */ /* 0x022fc800000000ff */
[----:B------:R-:W-:-:S05]  /*e7a0*/  PRMT R3, R3, 0x5410, RZ ;  /* 0x0000541003037816 */ /* 0x000fca00000000ff */
[----:B------:R-:W-:Y:S01]  /*e7b0*/  STG.E desc[UR36][R16.64], R3 ;  /* 0x0000000310007986 */ /* 0x000fe2000c101924 */
[----:B------:R-:W-:Y:S05]  /*e7c0*/  EXIT ;  /* 0x000000000000794d */ /* 0x000fea0003800000 */
.L_x_12583:
[----:B-----5:R-:W1:Y:S02]  /*e7d0*/  I2F.F64.S64 R2, R46 ;  /* 0x0000002e00027312 */ /* 0x020e640000301c00 */
[----:B-1----:R-:W-:Y:S01]  /*e7e0*/  STG.E.64 desc[UR36][R16.64], R2 ;  /* 0x0000000210007986 */ /* 0x002fe2000c101b24 */
[----:B------:R-:W-:Y:S05]  /*e7f0*/  EXIT ;  /* 0x000000000000794d */ /* 0x000fea0003800000 */
.L_x_12574:
        /* <DEDUP_REMOVED lines=12> */
.L_x_12588:
        /* <DEDUP_REMOVED lines=17> */
.L_x_12591:
[----:B------:R-:W-:-:S04]  /*e9d0*/  SHF.R.U32.HI R3, RZ, 0x18, R3 ;  /* 0x00000018ff037819 */ /* 0x000fc80000011603 */
[----:B------:R-:W-:-:S04]  /*e9e0*/  LOP3.LUT R0, R0, 0x80, R3, 0xf8, !PT ;  /* 0x0000008000007812 */ /* 0x000fc800078ef803 */
[----:B------:R-:W-:-:S07]  /*e9f0*/  PRMT R8, R0, 0x7610, R8 ;  /* 0x0000761000087816 */ /* 0x000fce0000000008 */
.L_x_12590:
[----:B------:R-:W-:Y:S05]  /*ea00*/  BSYNC.RECONVERGENT B0 ;  /* 0x0000000000007941 */ /* 0x000fea0003800200 */
.L_x_12589:
[----:B------:R-:W-:Y:S01]  /*ea10*/  STG.E.U8 desc[UR36][R16.64], R8 ;  /* 0x0000000810007986 */ /* 0x000fe2000c101124 */
[----:B------:R-:W-:Y:S05]  /*ea20*/  EXIT ;  /* 0x000000000000794d */ /* 0x000fea0003800000 */
.L_x_12587:
        /* <DEDUP_REMOVED lines=17> */
.L_x_12594:
[----:B------:R-:W-:-:S04]  /*eb40*/  SHF.R.U32.HI R3, RZ, 0x18, R3 ;  /* 0x00000018ff037819 */ /* 0x000fc80000011603 */
[----:B------:R-:W-:-:S04]  /*eb50*/  LOP3.LUT R0, R0, 0x80, R3, 0xf8, !PT ;  /* 0x0000008000007812 */ /* 0x000fc800078ef803 */
[----:B------:R-:W-:-:S07]  /*eb60*/  PRMT R8, R0, 0x7610, R8 ;  /* 0x0000761000087816 */ /* 0x000fce0000000008 */
.L_x_12593:
[----:B------:R-:W-:Y:S05]  /*eb70*/  BSYNC.RECONVERGENT B0 ;  /* 0x0000000000007941 */ /* 0x000fea0003800200 */
.L_x_12592:
[----:B------:R-:W-:Y:S01]  /*eb80*/  STG.E.U8 desc[UR36][R16.64], R8 ;  /* 0x0000000810007986 */ /* 0x000fe2000c101124 */
[----:B------:R-:W-:Y:S05]  /*eb90*/  EXIT ;  /* 0x000000000000794d */ /* 0x000fea0003800000 */
.L_x_12586:
        /* <DEDUP_REMOVED lines=22> */
.L_x_12596:
[----:B------:R-:W-:Y:S01]  /*ed00*/  STG.E.64 desc[UR36][R16.64], R46 ;  /* 0x0000002e10007986 */ /* 0x000fe2000c101b24 */
[----:B------:R-:W-:Y:S05]  /*ed10*/  EXIT ;  /* 0x000000000000794d */ /* 0x000fea0003800000 */
.L_x_12595:
[----:B------:R-:W-:Y:S01]  /*ed20*/  STG.E desc[UR36][R16.64], R46 ;  /* 0x0000002e10007986 */ /* 0x000fe2000c101924 */
[----:B------:R-:W-:Y:S05]  /*ed30*/  EXIT ;  /* 0x000000000000794d */ /* 0x000fea0003800000 */
.L_x_12585:
        /* <DEDUP_REMOVED lines=11> */
.L_x_12598:
[----:B------:R-:W-:Y:S01]  /*edf0*/  CS2R R6, SRZ ;  /* 0x0000000000067805 */ /* 0x000fe2000001ff00 */
[----:B0-234-:R-:W0:Y:S04]  /*ee00*/  I2F.F64.S64 R4, R46 ;  /* 0x0000002e00047312 */ /* 0x01de280000301c00 */
[----:B0-----:R-:W-:Y:S01]  /*ee10*/  STG.E.128 desc[UR36][R16.64], R4 ;  /* 0x0000000410007986 */ /* 0x001fe2000c101d24 */
[----:B------:R-:W-:Y:S05]  /*ee20*/  EXIT ;  /* 0x000000000000794d */ /* 0x000fea0003800000 */
.L_x_12597:
[----:B------:R-:W-:-:S09]  /*ee30*/  UISETP.NE.AND UP0, UPT, UR4, 0xf, UPT ;  /* 0x0000000f0400788c */ /* 0x000fd2000bf05270 */
[----:B------:R-:W-:Y:S05]  /*ee40*/  BRA.U !UP0, `(.L_x_12599) ;  /* 0x0000000108e87547 */ /* 0x000fea000b800000 */
[----:B------:R-:W-:-:S09]  /*ee50*/  UISETP.NE.AND UP0, UPT, UR4, 0x17, UPT ;  /* 0x000000170400788c */ /* 0x000fd2000bf05270 */
[----:B------:R-:W-:Y:S05]  /*ee60*/  BRA.U !UP0, `(.L_x_12600) ;  /* 0x0000000108907547 */ /* 0x000fea000b800000 */
[----:B------:R-:W-:-:S09]  /*ee70*/  UISETP.NE.AND UP0, UPT, UR4, 0x18, UPT ;  /* 0x000000180400788c */ /* 0x000fd2000bf05270 */
[----:B------:R-:W-:Y:S05]  /*ee80*/  BRA.U !UP0, `(.L_x_12601) ;  /* 0x0000000108447547 */ /* 0x000fea000b800000 */
.L_x_12578:
        /* <DEDUP_REMOVED lines=16> */
.L_x_12602:
[----:B------:R-:W-:Y:S05]  /*ef90*/  EXIT ;  /* 0x000000000000794d */ /* 0x000fea0003800000 */
.L_x_12601:
        /* <DEDUP_REMOVED lines=13> */
.L_x_12604:
[----:B------:R-:W-:Y:S05]  /*f070*/  BSYNC.RECONVERGENT B0 ;  /* 0x0000000000007941 */ /* 0x000fea0003800200 */
.L_x_12603:
[----:B------:R-:W-:-:S05]  /*f080*/  LOP3.LUT R3, R0, 0x80, R3, 0xf8, !PT ;  /* 0x0000008000037812 */ /* 0x000fca00078ef803 */
[----:B------:R-:W-:Y:S01]  /*f090*/  STG.E.U8 desc[UR36][R16.64], R3 ;  /* 0x0000000310007986 */ /* 0x000fe2000c101124 */
[----:B------:R-:W-:Y:S05]  /*f0a0*/  EXIT ;  /* 0x000000000000794d */ /* 0x000fea0003800000 */
.L_x_12600:
        /* <DEDUP_REMOVED lines=12> */
.L_x_12606:
[----:B------:R-:W-:Y:S01]  /*f170*/  HFMA2 R0, -RZ, RZ, 0, 7.569789886474609375e-06 ;  /* 0x0000007fff007431 */ /* 0x000fe200000001ff */
[----:B------:R-:W-:-:S04]  /*f180*/  ISETP.GT.U32.AND P0, PT, R2, 0x7f800000, PT ;  /* 0x7f8000000200780c */ /* 0x000fc80003f04070 */
[----:B------:R-:W-:-:S09]  /*f190*/  SEL R0, R0, 0x7c, P0 ;  /* 0x0000007c00007807 */ /* 0x000fd20000000000 */
.L_x_12607:
[----:B------:R-:W-:Y:S05]  /*f1a0*/  BSYNC.RECONVERGENT B0 ;  /* 0x0000000000007941 */ /* 0x000fea0003800200 */
.L_x_12605:
[----:B------:R-:W-:-:S04]  /*f1b0*/  SHF.R.U32.HI R3, RZ, 0x18, R3 ;  /* 0x00000018ff037819 */ /* 0x000fc80000011603 */
[----:B------:R-:W-:-:S05]  /*f1c0*/  LOP3.LUT R3, R0, 0x80, R3, 0xf8, !PT ;  /* 0x0000008000037812 */ /* 0x000fca00078ef803 */
[----:B------:R-:W-:Y:S01]  /*f1d0*/  STG.E.U8 desc[UR36][R16.64], R3 ;  /* 0x0000000310007986 */ /* 0x000fe2000c101124 */
[----:B------:R-:W-:Y:S05]  /*f1e0*/  EXIT ;  /* 0x000000000000794d */ /* 0x000fea0003800000 */
.L_x_12599:
[----:B------:R-:W1:Y:S02]  /*f1f0*/  I2F.S64 R0, R46 ;  /* 0x0000002e00007312 */ /* 0x000e640000301400 */
[----:B-1----:R-:W-:-:S05]  /*f200*/  F2FP.BF16.F32.PACK_AB R0, RZ, R0 ;  /* 0x00000000ff00723e */ /* 0x002fca00000010ff */
[----:B------:R-:W-:Y:S01]  /*f210*/  STG.E.U16 desc[UR36][R16.64], R0 ;  /* 0x0000000010007986 */ /* 0x000fe2000c101524 */
[----:B------:R-:W-:Y:S05]  /*f220*/  EXIT ;  /* 0x000000000000794d */ /* 0x000fea0003800000 */
.L_x_12608:
        /* <DEDUP_REMOVED lines=13> */
.L_x_17305:


//--------------------- .text._ZN2at6native27unrolled_elementwise_kernelIZZNS0_73_GLOBAL__N__c8866d80_35_SparseBinaryOpIntersectionKernel_cu_7dd49032_323742_sparse_binary_op_intersection_kernel_implINS2_18CUDAKernelLauncherENS2_36CUDAValueSelectionIntersectionKernelINS2_9RhsProjOpEEElLl8EEEvRNS_6TensorERKS8_SB_RKSt6vectorIlSaIlEERKSt8optionalIS8_ESK_bbENKUlvE1_clEvEUllE_St5arrayIPcLm2EELi4E23TrivialOffsetCalculatorILi1EjESR_NS0_6memory12LoadWithCastILi1EEENSS_13StoreWithCastILi1EEEEEviT_T0_T2_T3_T4_T5_ --------------------------
	.section	.text._ZN2at6native27unrolled_elementwise_kernelIZZNS0_73_GLOBAL__N__c8866d80_35_SparseBinaryOpIntersectionKernel_cu_7dd49032_323742_sparse_binary_op_intersection_kernel_implINS2_18CUDAKernelLauncherENS2_36CUDAValueSelectionIntersectionKernelINS2_9RhsProjOpEEElLl8EEEvRNS_6TensorERKS8_SB_RKSt6vectorIlSaIlEERKSt8optionalIS8_ESK_bbENKUlvE1_clEvEUllE_St5arrayIPcLm2EELi4E23TrivialOffsetCalculatorILi1EjESR_NS0_6memory12LoadWithCastILi1EEENSS_13StoreWithCastILi1EEEEEviT_T0_T2_T3_T4_T5_,"ax",@progbits
	.align	128
        .global         _ZN2at6native27unrolled_elementwise_kernelIZZNS0_73_GLOBAL__N__c8866d80_35_SparseBinaryOpIntersectionKernel_cu_7dd49032_323742_sparse_binary_op_intersection_kernel_implINS2_18CUDAKernelLauncherENS2_36CUDAValueSelectionIntersectionKernelINS2_9RhsProjOpEEElLl8EEEvRNS_6TensorERKS8_SB_RKSt6vectorIlSaIlEERKSt8optionalIS8_ESK_bbENKUlvE1_clEvEUllE_St5arrayIPcLm2EELi4E23TrivialOffsetCalculatorILi1EjESR_NS0_6memory12LoadWithCastILi1EEENSS_13StoreWithCastILi1EEEEEviT_T0_T2_T3_T4_T5_
        .type           _ZN2at6native27unrolled_elementwise_kernelIZZNS0_73_GLOBAL__N__c8866d80_35_SparseBinaryOpIntersectionKernel_cu_7dd49032_323742_sparse_binary_op_intersection_kernel_implINS2_18CUDAKernelLauncherENS2_36CUDAValueSelectionIntersectionKernelINS2_9RhsProjOpEEElLl8EEEvRNS_6TensorERKS8_SB_RKSt6vectorIlSaIlEERKSt8optionalIS8_ESK_bbENKUlvE1_clEvEUllE_St5arrayIPcLm2EELi4E23TrivialOffsetCalculatorILi1EjESR_NS0_6memory12LoadWithCastILi1EEENSS_13StoreWithCastILi1EEEEEviT_T0_T2_T3_T4_T5_,@function
        .size           _ZN2at6native27unrolled_elementwise_kernelIZZNS0_73_GLOBAL__N__c8866d80_35_SparseBinaryOpIntersectionKernel_cu_7dd49032_323742_sparse_binary_op_intersection_kernel_implINS2_18CUDAKernelLauncherENS2_36CUDAValueSelectionIntersectionKernelINS2_9RhsProjOpEEElLl8EEEvRNS_6TensorERKS8_SB_RKSt6vectorIlSaIlEERKSt8optionalIS8_ESK_bbENKUlvE1_clEvEUllE_St5arrayIPcLm2EELi4E23TrivialOffsetCalculatorILi1EjESR_NS0_6memory12LoadWithCastILi1EEENSS_13StoreWithCastILi1EEEEEviT_T0_T2_T3_T4_T5_,(.L_x_17306 - _ZN2at6native27unrolled_elementwise_kernelIZZNS0_73_GLOBAL__N__c8866d80_35_SparseBinaryOpIntersectionKernel_cu_7dd49032_323742_sparse_binary_op_intersection_kernel_implINS2_18CUDAKernelLauncherENS2_36CUDAValueSelectionIntersectionKernelINS2_9RhsProjOpEEElLl8EEEvRNS_6TensorERKS8_SB_RKSt6vectorIlSaIlEERKSt8optionalIS8_ESK_bbENKUlvE1_clEvEUllE_St5arrayIPcLm2EELi4E23TrivialOffsetCalculatorILi1EjESR_NS0_6memory12LoadWithCastILi1EEENSS_13StoreWithCastILi1EEEEEviT_T0_T2_T3_T4_T5_)
        .other          _ZN2at6native27unrolled_elementwise_kernelIZZNS0_73_GLOBAL__N__c8866d80_35_SparseBinaryOpIntersectionKernel_cu_7dd49032_323742_sparse_binary_op_intersection_kernel_implINS2_18CUDAKernelLauncherENS2_36CUDAValueSelectionIntersectionKernelINS2_9RhsProjOpEEElLl8EEEvRNS_6TensorERKS8_SB_RKSt6vectorIlSaIlEERKSt8optionalIS8_ESK_bbENKUlvE1_clEvEUllE_St5arrayIPcLm2EELi4E23TrivialOffsetCalculatorILi1EjESR_NS0_6memory12LoadWithCastILi1EEENSS_13StoreWithCastILi1EEEEEviT_T0_T2_T3_T4_T5_,@"STO_CUDA_ENTRY STV_DEFAULT"
_ZN2at6native27unrolled_elementwise_kernelIZZNS0_73_GLOBAL__N__c8866d80_35_SparseBinaryOpIntersectionKernel_cu_7dd49032_323742_sparse_binary_op_intersection_kernel_implINS2_18CUDAKernelLauncherENS2_36CUDAValueSelectionIntersectionKernelINS2_9RhsProjOpEEElLl8EEEvRNS_6TensorERKS8_SB_RKSt6vectorIlSaIlEERKSt8optionalIS8_ESK_bbENKUlvE1_clEvEUllE_St5arrayIPcLm2EELi4E23TrivialOffsetCalculatorILi1EjESR_NS0_6memory12LoadWithCastILi1EEENSS_13StoreWithCastILi1EEEEEviT_T0_T2_T3_T4_T5_:
.text._ZN2at6native27unrolled_elementwise_kernelIZZNS0_73_GLOBAL__N__c8866d80_35_SparseBinaryOpIntersectionKernel_cu_7dd49032_323742_sparse_binary_op_intersection_kernel_implINS2_18CUDAKernelLauncherENS2_36CUDAValueSelectionIntersectionKernelINS2_9RhsProjOpEEElLl8EEEvRNS_6TensorERKS8_SB_RKSt6vectorIlSaIlEERKSt8optionalIS8_ESK_bbENKUlvE1_clEvEUllE_St5arrayIPcLm2EELi4E23TrivialOffsetCalculatorILi1EjESR_NS0_6memory12LoadWithCastILi1EEENSS_13StoreWithCastILi1EEEEEviT_T0_T2_T3_T4_T5_:
        /* <DEDUP_REMOVED lines=60> */
.L_x_12614:
[----:B------:R1:W5:Y:S01]  /*03c0*/  LDG.E.U8 R24, desc[UR36][R4.64] ;  /* 0x0000002404187981 */ /* 0x000362000c1e1100 */
[----:B------:R-:W-:Y:S01]  /*03d0*/  IMAD.MOV.U32 R25, RZ, RZ, RZ ;  /* 0x000000ffff197224 */ /* 0x000fe200078e00ff */
[----:B------:R-:W-:Y:S06]  /*03e0*/  BRA `(.L_x_12616) ;  /* 0x0000000c00447947 */ /* 0x000fec0003800000 */
.L_x_12613:
        /* <DEDUP_REMOVED lines=8> */
.L_x_12618:
[----:B------:R-:W2:Y:S02]  /*0470*/  LDG.E R24, desc[UR36][R4.64] ;  /* 0x0000002404187981 */ /* 0x000ea4000c1e1900 */
[----:B--2---:R-:W-:Y:S01]  /*0480*/  SHF.R.S32.HI R25, RZ, 0x1f, R24 ;  /* 0x0000001fff197819 */ /* 0x004fe20000011418 */
[----:B------:R-:W-:Y:S06]  /*0490*/  BRA `(.L_x_12616) ;  /* 0x0000000c00187947 */ /* 0x000fec0003800000 */
.L_x_12617:
[----:B------:R-:W2:Y:S02]  /*04a0*/  LDG.E.S16 R24, desc[UR36][R4.64] ;  /* 0x0000002404187981 */ /* 0x000ea4000c1e1700 */
[----:B--2---:R-:W-:Y:S01]  /*04b0*/  SHF.R.S32.HI R25, RZ, 0x1f, R24 ;  /* 0x0000001fff197819 */ /* 0x004fe20000011418 */
[----:B------:R-:W-:Y:S06]  /*04c0*/  BRA `(.L_x_12616) ;  /* 0x0000000c000c7947 */ /* 0x000fec0003800000 */
.L_x_12612:
        /* <DEDUP_REMOVED lines=9> */
.L_x_12620:
[----:B------:R-:W2:Y:S02]  /*0560*/  LDG.E.U16 R4, desc[UR36][R4.64] ;  /* 0x0000002404047981 */ /* 0x000ea4000c1e1500 */
[----:B--2---:R-:W-:-:S06]  /*0570*/  HADD2.F32 R24, -RZ, R4.H0_H0 ;  /* 0x20000004ff187230 */ /* 0x004fcc0000004100 */
[----:B------:R-:W2:Y:S02]  /*0580*/  F2I.S64.TRUNC R24, R24 ;  /* 0x0000001800187311 */ /* 0x000ea4000020d900 */
[----:B--2---:R-:W-:Y:S05]  /*0590*/  BRA `(.L_x_12616) ;  /* 0x0000000800d87947 */ /* 0x004fea0003800000 */
.L_x_12619:
        /* <DEDUP_REMOVED lines=9> */
.L_x_12622:
[----:B------:R-:W2:Y:S02]  /*0630*/  LDG.E.U16 R4, desc[UR36][R4.64] ;  /* 0x0000002404047981 */ /* 0x000ea4000c1e1500 */
[----:B--2---:R-:W-:-:S06]  /*0640*/  HADD2.F32 R24, -RZ, R4.H0_H0 ;  /* 0x20000004ff187230 */ /* 0x004fcc0000004100 */
[----:B------:R-:W2:Y:S02]  /*0650*/  F2I.S64.TRUNC R24, R24 ;  /* 0x0000001800187311 */ /* 0x000ea4000020d900 */
[----:B--2---:R-:W-:Y:S05]  /*0660*/  BRA `(.L_x_12616) ;  /* 0x0000000800a47947 */ /* 0x004fea0003800000 */
.L_x_12621:
[----:B------:R-:W2:Y:S02]  /*0670*/  LDG.E.64 R4, desc[UR36][R4.64] ;  /* 0x0000002404047981 */ /* 0x000ea4000c1e1b00 */
[----:B--2---:R2:W3:Y:S02]  /*0680*/  F2I.S64.F64.TRUNC R24, R4 ;  /* 0x0000000400187311 */ /* 0x0044e4000030d900 */
[----:B--23--:R-:W-:Y:S05]  /*0690*/  BRA `(.L_x_12616) ;  /* 0x0000000800987947 */ /* 0x00cfea0003800000 */
.L_x_12611:
        /* <DEDUP_REMOVED lines=13> */
.L_x_12625:
[----:B------:R-:W2:Y:S02]  /*0770*/  LDG.E.64 R4, desc[UR36][R4.64] ;  /* 0x0000002404047981 */ /* 0x000ea4000c1e1b00 */
[----:B--2---:R2:W3:Y:S02]  /*0780*/  F2I.S64.F64.TRUNC R24, R4 ;  /* 0x0000000400187311 */ /* 0x0044e4000030d900 */
[----:B--23--:R-:W-:Y:S05]  /*0790*/  BRA `(.L_x_12616) ;  /* 0x0000000800587947 */ /* 0x00cfea0003800000 */
.L_x_12624:
        /* <DEDUP_REMOVED lines=26> */
.L_x_12627:
        /* <DEDUP_REMOVED lines=14> */
.L_x_12626:
[----:B------:R-:W2:Y:S02]  /*0a20*/  LDG.E.U16 R24, desc[UR36][R4.64] ;  /* 0x0000002404187981 */ /* 0x000ea4000c1e1500 */
[----:B--2---:R-:W-:-:S06]  /*0a30*/  IMAD.U32 R24, R24, 0x10000, RZ ;  /* 0x0001000018187824 */ /* 0x004fcc00078e00ff */
[----:B------:R-:W2:Y:S02]  /*0a40*/  F2I.S64.TRUNC R24, R24 ;  /* 0x0000001800187311 */ /* 0x000ea4000020d900 */
[----:B--2---:R-:W-:Y:S05]  /*0a50*/  BRA `(.L_x_12616) ;  /* 0x0000000400a87947 */ /* 0x004fea0003800000 */
.L_x_12623:
        /* <DEDUP_REMOVED lines=11> */
.L_x_12630:
        /* <DEDUP_REMOVED lines=21> */
.L_x_12634:
[----:B------:R-:W-:Y:S05]  /*0c60*/  BSYNC.RECONVERGENT B1 ;  /* 0x0000000000017941 */ /* 0x000fea0003800200 */
.L_x_12633:
[----:B------:R-:W-:Y:S01]  /*0c70*/  IMAD.SHL.U32 R0, R0, 0x100000, RZ ;  /* 0x0010000000007824 */ /* 0x000fe200078e00ff */
[----:B------:R-:W-:-:S04]  /*0c80*/  LEA R3, R3, 0x3b800000, 0x17 ;  /* 0x3b80000003037811 */ /* 0x000fc800078eb8ff */
[----:B------:R-:W-:-:S07]  /*0c90*/  LOP3.LUT R24, R3, R0, R7, 0xfe, !PT ;  /* 0x0000000003187212 */ /* 0x000fce00078efe07 */
.L_x_12632:
[----:B------:R-:W-:Y:S05]  /*0ca0*/  BSYNC.RECONVERGENT B0 ;  /* 0x0000000000007941 */ /* 0x000fea0003800200 */
.L_x_12631:
[----:B------:R-:W4:Y:S02]  /*0cb0*/  F2I.S64.TRUNC R24, R24 ;  /* 0x0000001800187311 */ /* 0x000f24000020d900 */
[----:B----4-:R-:W-:Y:S05]  /*0cc0*/  BRA `(.L_x_12616) ;  /* 0x00000004000c7947 */ /* 0x010fea0003800000 */
.L_x_12629:
        /* <DEDUP_REMOVED lines=21> */
.L_x_12638:
[----:B------:R-:W-:Y:S05]  /*0e20*/  BSYNC.RECONVERGENT B1 ;  /* 0x0000000000017941 */ /* 0x000fea0003800200 */
.L_x_12637:
[----:B------:R-:W-:Y:S01]  /*0e30*/  IMAD.SHL.U32 R0, R0, 0x200000, RZ ;  /* 0x0020000000007824 */ /* 0x000fe200078e00ff */
[----:B------:R-:W-:-:S04]  /*0e40*/  LEA R3, R3, 0x37800000, 0x17 ;  /* 0x3780000003037811 */ /* 0x000fc800078eb8ff */
[----:B------:R-:W-:-:S07]  /*0e50*/  LOP3.LUT R24, R3, R0, R7, 0xfe, !PT ;  /* 0x0000000003187212 */ /* 0x000fce00078efe07 */
.L_x_12636:
[----:B------:R-:W-:Y:S05]  /*0e60*/  BSYNC.RECONVERGENT B0 ;  /* 0x0000000000007941 */ /* 0x000fea0003800200 */
.L_x_12635:
[----:B------:R-:W4:Y:S02]  /*0e70*/  F2I.S64.TRUNC R24, R24 ;  /* 0x0000001800187311 */ /* 0x000f24000020d900 */
[----:B----4-:R-:W-:Y:S05]  /*0e80*/  BRA `(.L_x_12616) ;  /* 0x00000000009c7947 */ /* 0x010fea0003800000 */
.L_x_12628:
[----:B------:R-:W-:-:S09]  /*0e90*/  UISETP.NE.AND UP0, UPT, UR4, 0x1c, UPT ;  /* 0x0000001c0400788c */ /* 0x000fd2000bf05270 */
[----:B------:R-:W-:Y:S05]  /*0ea0*/  BRA.U !UP0, `(.L_x_12639) ;  /* 0x00000001088c7547 */ /* 0x000fea000b800000 */
[----:B------:R-:W-:-:S09]  /*0eb0*/  UISETP.NE.AND UP0, UPT, UR4, 0x1d, UPT ;  /* 0x0000001d0400788c */ /* 0x000fd2000bf05270 */
[----:B------:R-:W-:Y:S05]  /*0ec0*/  BRA.U !UP0, `(.L_x_12640) ;  /* 0x00000001087c7547 */ /* 0x000fea000b800000 */
[----:B------:R-:W-:-:S09]  /*0ed0*/  UISETP.NE.AND UP0, UPT, UR4, 0x2c, UPT ;  /* 0x0000002c0400788c */ /* 0x000fd2000bf05270 */
[----:B------:R-:W-:Y:S05]  /*0ee0*/  BRA.U !UP0, `(.L_x_12641) ;  /* 0x0000000108487547 */ /* 0x000fea000b800000 */
.L_x_12615:
        /* <DEDUP_REMOVED lines=16> */
.L_x_12642:
[----:B------:R-:W-:Y:S01]  /*0ff0*/  CS2R R24, SRZ ;  /* 0x0000000000187805 */ /* 0x000fe2000001ff00 */
[----:B------:R-:W-:Y:S06]  /*1000*/  BRA `(.L_x_12616) ;  /* 0x00000000003c7947 */ /* 0x000fec0003800000 */
.L_x_12641:
        /* <DEDUP_REMOVED lines=8> */
.L_x_12644:
[----:B------:R-:W-:Y:S05]  /*1090*/  BSYNC.RECONVERGENT B0 ;  /* 0x0000000000007941 */ /* 0x000fea0003800200 */
.L_x_12643:
[----:B------:R-:W2:Y:S02]  /*10a0*/  F2I.S64.TRUNC R24, R24 ;  /* 0x0000001800187311 */ /* 0x000ea4000020d900 */
[----:B--2---:R-:W-:Y:S05]  /*10b0*/  BRA `(.L_x_12616) ;  /* 0x0000000000107947 */ /* 0x004fea0003800000 */
.L_x_12640:
[----:B------:R2:W5:Y:S01]  /*10c0*/  LDG.E.64 R24, desc[UR36][R4.64] ;  /* 0x0000002404187981 */ /* 0x000562000c1e1b00 */
[----:B------:R-:W-:Y:S05]  /*10d0*/  BRA `(.L_x_12616) ;  /* 0x0000000000087947 */ /* 0x000fea0003800000 */
.L_x_12639:
[----:B------:R3:W5:Y:S01]  /*10e0*/  LDG.E R24, desc[UR36][R4.64] ;  /* 0x0000002404187981 */ /* 0x000762000c1e1900 */
[----:B------:R-:W-:-:S07]  /*10f0*/  IMAD.MOV.U32 R25, RZ, RZ, RZ ;  /* 0x000000ffff197224 */ /* 0x000fce00078e00ff */
.L_x_12616:
[----:B------:R-:W-:-:S07]  /*1100*/  VIADD R29, R16, 0x80 ;  /* 0x00000080101d7836 */ /* 0x000fce0000000000 */
.L_x_12610:
[----:B------:R-:W-:Y:S05]  /*1110*/  BSYNC.RECONVERGENT B6 ;  /* 0x0000000000067941 */ /* 0x000fea0003800200 */
.L_x_12609:
        /* <DEDUP_REMOVED lines=24> */
.L_x_12650:
[----:B------:R4:W5:Y:S01]  /*12a0*/  LDG.E.U8 R22, desc[UR36][R4.64] ;  /* 0x0000002404167981 */ /* 0x000962000c1e1100 */
[----:B------:R-:W-:Y:S01]  /*12b0*/  IMAD.MOV.U32 R23, RZ, RZ, RZ ;  /* 0x000000ffff177224 */ /* 0x000fe200078e00ff */
[----:B------:R-:W-:Y:S06]  /*12c0*/  BRA `(.L_x_12652) ;  /* 0x0000000c00447947 */ /* 0x000fec0003800000 */
.L_x_12649:
        /* <DEDUP_REMOVED lines=8> */
.L_x_12654:
[----:B------:R-:W2:Y:S02]  /*1350*/  LDG.E R22, desc[UR36][R4.64] ;  /* 0x0000002404167981 */ /* 0x000ea4000c1e1900 */
[----:B--2---:R-:W-:Y:S01]  /*1360*/  SHF.R.S32.HI R23, RZ, 0x1f, R22 ;  /* 0x0000001fff177819 */ /* 0x004fe20000011416 */
[----:B------:R-:W-:Y:S06]  /*1370*/  BRA `(.L_x_12652) ;  /* 0x0000000c00187947 */ /* 0x000fec0003800000 */
.L_x_12653:
[----:B------:R-:W2:Y:S02]  /*1380*/  LDG.E.S16 R22, desc[UR36][R4.64] ;  /* 0x0000002404167981 */ /* 0x000ea4000c1e1700 */
[----:B--2---:R-:W-:Y:S01]  /*1390*/  SHF.R.S32.HI R23, RZ, 0x1f, R22 ;  /* 0x0000001fff177819 */ /* 0x004fe20000011416 */
[----:B------:R-:W-:Y:S06]  /*13a0*/  BRA `(.L_x_12652) ;  /* 0x0000000c000c7947 */ /* 0x000fec0003800000 */
.L_x_12648:
        /* <DEDUP_REMOVED lines=9> */
.L_x_12656:
[----:B------:R-:W2:Y:S02]  /*1440*/  LDG.E.U16 R4, desc[UR36][R4.64] ;  /* 0x0000002404047981 */ /* 0x000ea4000c1e1500 */
[----:B--2---:R-:W-:-:S06]  /*1450*/  HADD2.F32 R22, -RZ, R4.H0_H0 ;  /* 0x20000004ff167230 */ /* 0x004fcc0000004100 */
[----:B------:R-:W3:Y:S02]  /*1460*/  F2I.S64.TRUNC R22, R22 ;  /* 0x0000001600167311 */ /* 0x000ee4000020d900 */
[----:B---3--:R-:W-:Y:S05]  /*1470*/  BRA `(.L_x_12652) ;  /* 0x0000000800d87947 */ /* 0x008fea0003800000 */
.L_x_12655:
        /* <DEDUP_REMOVED lines=9> */
.L_x_12658:
[----:B------:R-:W2:Y:S02]  /*1510*/  LDG.E.U16 R4, desc[UR36][R4.64] ;  /* 0x0000002404047981 */ /* 0x000ea4000c1e1500 */
[----:B--2---:R-:W-:-:S06]  /*1520*/  HADD2.F32 R22, -RZ, R4.H0_H0 ;  /* 0x20000004ff167230 */ /* 0x004fcc0000004100 */
[----:B------:R-:W3:Y:S02]  /*1530*/  F2I.S64.TRUNC R22, R22 ;  /* 0x0000001600167311 */ /* 0x000ee4000020d900 */
[----:B---3--:R-:W-:Y:S05]  /*1540*/  BRA `(.L_x_12652) ;  /* 0x0000000800a47947 */ /* 0x008fea0003800000 */
.L_x_12657:
[----:B------:R-:W2:Y:S02]  /*1550*/  LDG.E.64 R4, desc[UR36][R4.64] ;  /* 0x0000002404047981 */ /* 0x000ea4000c1e1b00 */
[----:B--2---:R3:W4:Y:S02]  /*1560*/  F2I.S64.F64.TRUNC R22, R4 ;  /* 0x0000000400167311 */ /* 0x004724000030d900 */
[----:B---34-:R-:W-:Y:S05]  /*1570*/  BRA `(.L_x_12652) ;  /* 0x0000000800987947 */ /* 0x018fea0003800000 */
.L_x_12647:
        /* <DEDUP_REMOVED lines=13> */
.L_x_12661:
[----:B------:R-:W2:Y:S02]  /*1650*/  LDG.E.64 R4, desc[UR36][R4.64] ;  /* 0x0000002404047981 */ /* 0x000ea4000c1e1b00 */
[----:B--2---:R0:W1:Y:S02]  /*1660*/  F2I.S64.F64.TRUNC R22, R4 ;  /* 0x0000000400167311 */ /* 0x004064000030d900 */
[----:B01----:R-:W-:Y:S05]  /*1670*/  BRA `(.L_x_12652) ;  /* 0x0000000800587947 */ /* 0x003fea0003800000 */
.L_x_12660:
        /* <DEDUP_REMOVED lines=26> */
.L_x_12663:
        /* <DEDUP_REMOVED lines=14> */
.L_x_12662:
[----:B------:R-:W2:Y:S02]  /*1900*/  LDG.E.U16 R22, desc[UR36][R4.64] ;  /* 0x0000002404167981 */ /* 0x000ea4000c1e1500 */
[----:B--2---:R-:W-:-:S06]  /*1910*/  IMAD.U32 R22, R22, 0x10000, RZ ;  /* 0x0001000016167824 */ /* 0x004fcc00078e00ff */
[----:B------:R-:W0:Y:S02]  /*1920*/  F2I.S64.TRUNC R22, R22 ;  /* 0x0000001600167311 */ /* 0x000e24000020d900 */
[----:B0-----:R-:W-:Y:S05]  /*1930*/  BRA `(.L_x_12652) ;  /* 0x0000000400a87947 */ /* 0x001fea0003800000 */
.L_x_12659:
        /* <DEDUP_REMOVED lines=11> */
.L_x_12666:
        /* <DEDUP_REMOVED lines=21> */
.L_x_12670:
[----:B------:R-:W-:Y:S05]  /*1b40*/  BSYNC.RECONVERGENT B1 ;  /* 0x0000000000017941 */ /* 0x000fea0003800200 */
.L_x_12669:
[----:B------:R-:W-:Y:S01]  /*1b50*/  IMAD.SHL.U32 R0, R0, 0x100000, RZ ;  /* 0x0010000000007824 */ /* 0x000fe200078e00ff */
[----:B------:R-:W-:-:S04]  /*1b60*/  LEA R3, R3, 0x3b800000, 0x17 ;  /* 0x3b80000003037811 */ /* 0x000fc800078eb8ff */
[----:B------:R-:W-:-:S07]  /*1b70*/  LOP3.LUT R22, R3, R0, R7, 0xfe, !PT ;  /* 0x0000000003167212 */ /* 0x000fce00078efe07 */
.L_x_12668:
[----:B------:R-:W-:Y:S05]  /*1b80*/  BSYNC.RECONVERGENT B0 ;  /* 0x0000000000007941 */ /* 0x000fea0003800200 */
.L_x_12667:
[----:B------:R-:W2:Y:S02]  /*1b90*/  F2I.S64.TRUNC R22, R22 ;  /* 0x0000001600167311 */ /* 0x000ea4000020d900 */
[----:B--2---:R-:W-:Y:S05]  /*1ba0*/  BRA `(.L_x_12652) ;  /* 0x00000004000c7947 */ /* 0x004fea0003800000 */
.L_x_12665:
        /* <DEDUP_REMOVED lines=21> */
.L_x_12674:
[----:B------:R-:W-:Y:S05]  /*1d00*/  BSYNC.RECONVERGENT B1 ;  /* 0x0000000000017941 */ /* 0x000fea0003800200 */
.L_x_12673:
[----:B------:R-:W-:Y:S01]  /*1d10*/  IMAD.SHL.U32 R0, R0, 0x200000, RZ ;  /* 0x0020000000007824 */ /* 0x000fe200078e00ff */
[----:B------:R-:W-:-:S04]  /*1d20*/  LEA R3, R3, 0x37800000, 0x17 ;  /* 0x3780000003037811 */ /* 0x000fc800078eb8ff */
[----:B------:R-:W-:-:S07]  /*1d30*/  LOP3.LUT R22, R3, R0, R7, 0xfe, !PT ;  /* 0x0000000003167212 */ /* 0x000fce00078efe07 */
.L_x_12672:
[----:B------:R-:W-:Y:S05]  /*1d40*/  BSYNC.RECONVERGENT B0 ;  /* 0x0000000000007941 */ /* 0x000fea0003800200 */
.L_x_12671:
[----:B------:R-:W2:Y:S02]  /*1d50*/  F2I.S64.TRUNC R22, R22 ;  /* 0x0000001600167311 */ /* 0x000ea4000020d900 */
[----:B--2---:R-:W-:Y:S05]  /*1d60*/  BRA `(.L_x_12652) ;  /* 0x00000000009c7947 */ /* 0x004fea0003800000 */
.L_x_12664:
        /* <DEDUP_REMOVED lines=14> */
.L_x_12678:
[----:B------:R-:W-:Y:S05]  /*1e50*/  BSYNC.RECONVERGENT B0 ;  /* 0x0000000000007941 */ /* 0x000fea0003800200 */
.L_x_12677:
[----:B------:R-:W2:Y:S02]  /*1e60*/  F2I.S64.TRUNC R22, R22 ;  /* 0x0000001600167311 */ /* 0x000ea4000020d900 */
[----:B--2---:R-:W-:Y:S05]  /*1e70*/  BRA `(.L_x_12652) ;  /* 0x0000000000587947 */ /* 0x004fea0003800000 */
.L_x_12651:
        /* <DEDUP_REMOVED lines=16> */
.L_x_12679:
[----:B------:R-:W-:Y:S01]  /*1f80*/  CS2R R22, SRZ ;  /* 0x0000000000167805 */ /* 0x000fe2000001ff00 */
[----:B------:R-:W-:Y:S06]  /*1f90*/  BRA `(.L_x_12652) ;  /* 0x0000000000107947 */ /* 0x000fec0003800000 */
.L_x_12676:
[----:B------:R1:W5:Y:S01]  /*1fa0*/  LDG.E.64 R22, desc[UR36][R4.64] ;  /* 0x0000002404167981 */ /* 0x000362000c1e1b00 */
[----:B------:R-:W-:Y:S05]  /*1fb0*/  BRA `(.L_x_12652) ;  /* 0x0000000000087947 */ /* 0x000fea0003800000 */
.L_x_12675:
[----:B------:R0:W5:Y:S01]  /*1fc0*/  LDG.E R22, desc[UR36][R4.64] ;  /* 0x0000002404167981 */ /* 0x000162000c1e1900 */
[----:B------:R-:W-:-:S07]  /*1fd0*/  IMAD.MOV.U32 R23, RZ, RZ, RZ ;  /* 0x000000ffff177224 */ /* 0x000fce00078e00ff */
.L_x_12652:
[----:B------:R-:W-:-:S07]  /*1fe0*/  VIADD R29, R29, 0x80 ;  /* 0x000000801d1d7836 */ /* 0x000fce0000000000 */
.L_x_12646:
[----:B------:R-:W-:Y:S05]  /*1ff0*/  BSYNC.RECONVERGENT B6 ;  /* 0x0000000000067941 */ /* 0x000fea0003800200 */
.L_x_12645:
        /* <DEDUP_REMOVED lines=24> */
.L_x_12685:
[----:B------:R4:W5:Y:S01]  /*2180*/  LDG.E.U8 R26, desc[UR36][R4.64] ;  /* 0x00000024041a7981 */ /* 0x000962000c1e1100 */
[----:B------:R-:W-:Y:S01]  /*2190*/  IMAD.MOV.U32 R27, RZ, RZ, RZ ;  /* 0x000000ffff1b7224 */ /* 0x000fe200078e00ff */
[----:B------:R-:W-:Y:S06]  /*21a0*/  BRA `(.L_x_12687) ;  /* 0x0000000c00447947 */ /* 0x000fec0003800000 */
.L_x_12684:
        /* <DEDUP_REMOVED lines=8> */
.L_x_12689:
[----:B------:R-:W2:Y:S02]  /*2230*/  LDG.E R26, desc[UR36][R4.64] ;  /* 0x00000024041a7981 */ /* 0x000ea4000c1e1900 */
[----:B--2---:R-:W-:Y:S01]  /*2240*/  SHF.R.S32.HI R27, RZ, 0x1f, R26 ;  /* 0x0000001fff1b7819 */ /* 0x004fe2000001141a */
[----:B------:R-:W-:Y:S06]  /*2250*/  BRA `(.L_x_12687) ;  /* 0x0000000c00187947 */ /* 0x000fec0003800000 */
.L_x_12688:
[----:B------:R-:W2:Y:S02]  /*2260*/  LDG.E.S16 R26, desc[UR36][R4.64] ;  /* 0x00000024041a7981 */ /* 0x000ea4000c1e1700 */
[----:B--2---:R-:W-:Y:S01]  /*2270*/  SHF.R.S32.HI R27, RZ, 0x1f, R26 ;  /* 0x0000001fff1b7819 */ /* 0x004fe2000001141a */
[----:B------:R-:W-:Y:S06]  /*2280*/  BRA `(.L_x_12687) ;  /* 0x0000000c000c7947 */ /* 0x000fec0003800000 */
.L_x_12683:
        /* <DEDUP_REMOVED lines=9> */
.L_x_12691:
[----:B------:R-:W2:Y:S02]  /*2320*/  LDG.E.U16 R4, desc[UR36][R4.64] ;  /* 0x0000002404047981 */ /* 0x000ea4000c1e1500 */
[----:B--2---:R-:W-:-:S06]  /*2330*/  HADD2.F32 R26, -RZ, R4.H0_H0 ;  /* 0x20000004ff1a7230 */ /* 0x004fcc0000004100 */
[----:B------:R-:W3:Y:S02]  /*2340*/  F2I.S64.TRUNC R26, R26 ;  /* 0x0000001a001a7311 */ /* 0x000ee4000020d900 */
[----:B---3--:R-:W-:Y:S05]  /*2350*/  BRA `(.L_x_12687) ;  /* 0x0000000800d87947 */ /* 0x008fea0003800000 */
.L_x_12690:
        /* <DEDUP_REMOVED lines=9> */
.L_x_12693:
[----:B------:R-:W2:Y:S02]  /*23f0*/  LDG.E.U16 R4, desc[UR36][R4.64] ;  /* 0x0000002404047981 */ /* 0x000ea4000c1e1500 */
[----:B--2---:R-:W-:-:S06]  /*2400*/  HADD2.F32 R26, -RZ, R4.H0_H0 ;  /* 0x20000004ff1a7230 */ /* 0x004fcc0000004100 */
[----:B------:R-:W3:Y:S02]  /*2410*/  F2I.S64.TRUNC R26, R26 ;  /* 0x0000001a001a7311 */ /* 0x000ee4000020d900 */
[----:B---3--:R-:W-:Y:S05]  /*2420*/  BRA `(.L_x_12687) ;  /* 0x0000000800a47947 */ /* 0x008fea0003800000 */
.L_x_12692:
[----:B------:R-:W2:Y:S02]  /*2430*/  LDG.E.64 R4, desc[UR36][R4.64] ;  /* 0x0000002404047981 */ /* 0x000ea4000c1e1b00 */
[----:B--2---:R3:W4:Y:S02]  /*2440*/  F2I.S64.F64.TRUNC R26, R4 ;  /* 0x00000004001a7311 */ /* 0x004724000030d900 */
[----:B---34-:R-:W-:Y:S05]  /*2450*/  BRA `(.L_x_12687) ;  /* 0x0000000800987947 */ /* 0x018fea0003800000 */
.L_x_12682:
        /* <DEDUP_REMOVED lines=13> */
.L_x_12696:
[----:B------:R-:W2:Y:S02]  /*2530*/  LDG.E.64 R4, desc[UR36][R4.64] ;  /* 0x0000002404047981 */ /* 0x000ea4000c1e1b00 */
[----:B--2---:R3:W4:Y:S02]  /*2540*/  F2I.S64.F64.TRUNC R26, R4 ;  /* 0x00000004001a7311 */ /* 0x004724000030d900 */
[----:B---34-:R-:W-:Y:S05]  /*2550*/  BRA `(.L_x_12687) ;  /* 0x0000000800587947 */ /* 0x018fea0003800000 */
.L_x_12695:
        /* <DEDUP_REMOVED lines=26> */
.L_x_12698:
        /* <DEDUP_REMOVED lines=14> */
.L_x_12697:
[----:B------:R-:W2:Y:S02]  /*27e0*/  LDG.E.U16 R26, desc[UR36][R4.64] ;  /* 0x00000024041a7981 */ /* 0x000ea4000c1e1500 */
[----:B--2---:R-:W-:-:S06]  /*27f0*/  IMAD.U32 R26, R26, 0x10000, RZ ;  /* 0x000100001a1a7824 */ /* 0x004fcc00078e00ff */
[----:B------:R-:W3:Y:S02]  /*2800*/  F2I.S64.TRUNC R26, R26 ;  /* 0x0000001a001a7311 */ /* 0x000ee4000020d900 */
[----:B---3--:R-:W-:Y:S05]  /*2810*/  BRA `(.L_x_12687) ;  /* 0x0000000400a87947 */ /* 0x008fea0003800000 */
.L_x_12694:
        /* <DEDUP_REMOVED lines=11> */
.L_x_12701:
        /* <DEDUP_REMOVED lines=21> */
.L_x_12705:
[----:B------:R-:W-:Y:S05]  /*2a20*/  BSYNC.RECONVERGENT B1 ;  /* 0x0000000000017941 */ /* 0x000fea0003800200 */
.L_x_12704:
[----:B------:R-:W-:Y:S01]  /*2a30*/  IMAD.SHL.U32 R0, R0, 0x100000, RZ ;  /* 0x0010000000007824 */ /* 0x000fe200078e00ff */
[----:B------:R-:W-:-:S04]  /*2a40*/  LEA R3, R3, 0x3b800000, 0x17 ;  /* 0x3b80000003037811 */ /* 0x000fc800078eb8ff */
[----:B------:R-:W-:-:S07]  /*2a50*/  LOP3.LUT R26, R3, R0, R7, 0xfe, !PT ;  /* 0x00000000031a7212 */ /* 0x000fce00078efe07 */
.L_x_12703:
[----:B------:R-:W-:Y:S05]  /*2a60*/  BSYNC.RECONVERGENT B0 ;  /* 0x0000000000007941 */ /* 0x000fea0003800200 */
.L_x_12702:
[----:B------:R-:W1:Y:S02]  /*2a70*/  F2I.S64.TRUNC R26, R26 ;  /* 0x0000001a001a7311 */ /* 0x000e64000020d900 */
[----:B-1----:R-:W-:Y:S05]  /*2a80*/  BRA `(.L_x_12687) ;  /* 0x00000004000c7947 */ /* 0x002fea0003800000 */
.L_x_12700:
        /* <DEDUP_REMOVED lines=21> */
.L_x_12709:
[----:B------:R-:W-:Y:S05]  /*2be0*/  BSYNC.RECONVERGENT B1 ;  /* 0x0000000000017941 */ /* 0x000fea0003800200 */
.L_x_12708:
[----:B------:R-:W-:Y:S01]  /*2bf0*/  IMAD.SHL.U32 R0, R0, 0x200000, RZ ;  /* 0x0020000000007824 */ /* 0x000fe200078e00ff */
[----:B------:R-:W-:-:S04]  /*2c00*/  LEA R3, R3, 0x37800000, 0x17 ;  /* 0x3780000003037811 */ /* 0x000fc800078eb8ff */
[----:B------:R-:W-:-:S07]  /*2c10*/  LOP3.LUT R26, R3, R0, R7, 0xfe, !PT ;  /* 0x00000000031a7212 */ /* 0x000fce00078efe07 */
.L_x_12707:
[----:B------:R-:W-:Y:S05]  /*2c20*/  BSYNC.RECONVERGENT B0 ;  /* 0x0000000000007941 */ /* 0x000fea0003800200 */
.L_x_12706:
[----:B------:R-:W1:Y:S02]  /*2c30*/  F2I.S64.TRUNC R26, R26 ;  /* 0x0000001a001a7311 */ /* 0x000e64000020d900 */
[----:B-1----:R-:W-:Y:S05]  /*2c40*/  BRA `(.L_x_12687) ;  /* 0x00000000009c7947 */ /* 0x002fea0003800000 */
.L_x_12699:
        /* <DEDUP_REMOVED lines=14> */
.L_x_12713:
[----:B------:R-:W-:Y:S05]  /*2d30*/  BSYNC.RECONVERGENT B0 ;  /* 0x0000000000007941 */ /* 0x000fea0003800200 */
.L_x_12712:
[----:B------:R-:W2:Y:S02]  /*2d40*/  F2I.S64.TRUNC R26, R26 ;  /* 0x0000001a001a7311 */ /* 0x000ea4000020d900 */
[----:B--2---:R-:W-:Y:S05]  /*2d50*/  BRA `(.L_x_12687) ;  /* 0x0000000000587947 */ /* 0x004fea0003800000 */
.L_x_12686:
        /* <DEDUP_REMOVED lines=16> */
.L_x_12714:
[----:B------:R-:W-:Y:S01]  /*2e60*/  CS2R R26, SRZ ;  /* 0x00000000001a7805 */ /* 0x000fe2000001ff00 */
[----:B------:R-:W-:Y:S06]  /*2e70*/  BRA `(.L_x_12687) ;  /* 0x0000000000107947 */ /* 0x000fec0003800000 */
.L_x_12711:
[----:B------:R2:W5:Y:S01]  /*2e80*/  LDG.E.64 R26, desc[UR36][R4.64] ;  /* 0x00000024041a7981 */ /* 0x000562000c1e1b00 */
[----:B------:R-:W-:Y:S05]  /*2e90*/  BRA `(.L_x_12687) ;  /* 0x0000000000087947 */ /* 0x000fea0003800000 */
.L_x_12710:
[----:B------:R1:W5:Y:S01]  /*2ea0*/  LDG.E R26, desc[UR36][R4.64] ;  /* 0x00000024041a7981 */ /* 0x000362000c1e1900 */
[----:B------:R-:W-:-:S07]  /*2eb0*/  IMAD.MOV.U32 R27, RZ, RZ, RZ ;  /* 0x000000ffff1b7224 */ /* 0x000fce00078e00ff */
.L_x_12687:
[----:B------:R-:W-:-:S07]  /*2ec0*/  VIADD R29, R29, 0x80 ;  /* 0x000000801d1d7836 */ /* 0x000fce0000000000 */
.L_x_12681:
[----:B------:R-:W-:Y:S05]  /*2ed0*/  BSYNC.RECONVERGENT B6 ;  /* 0x0000000000067941 */ /* 0x000fea0003800200 */
.L_x_12680:
        /* <DEDUP_REMOVED lines=24> */
.L_x_12720:
[----:B------:R0:W5:Y:S01]  /*3060*/  LDG.E.U8 R18, desc[UR36][R4.64] ;  /* 0x0000002404127981 */ /* 0x000162000c1e1100 */
[----:B------:R-:W-:Y:S01]  /*3070*/  IMAD.MOV.U32 R19, RZ, RZ, RZ ;  /* 0x000000ffff137224 */ /* 0x000fe200078e00ff */
[----:B------:R-:W-:Y:S06]  /*3080*/  BRA `(.L_x_12716) ;  /* 0x0000000c00407947 */ /* 0x000fec0003800000 */
.L_x_12719:
        /* <DEDUP_REMOVED lines=8> */
.L_x_12723:
[----:B------:R-:W2:Y:S02]  /*3110*/  LDG.E R18, desc[UR36][R4.64] ;  /* 0x0000002404127981 */ /* 0x000ea4000c1e1900 */
[----:B--2---:R-:W-:Y:S01]  /*3120*/  SHF.R.S32.HI R19, RZ, 0x1f, R18 ;  /* 0x0000001fff137819 */ /* 0x004fe20000011412 */
[----:B------:R-:W-:Y:S06]  /*3130*/  BRA `(.L_x_12716) ;  /* 0x0000000c00147947 */ /* 0x000fec0003800000 */
.L_x_12722:
[----:B------:R-:W2:Y:S02]  /*3140*/  LDG.E.S16 R18, desc[UR36][R4.64] ;  /* 0x0000002404127981 */ /* 0x000ea4000c1e1700 */
[----:B--2---:R-:W-:Y:S01]  /*3150*/  SHF.R.S32.HI R19, RZ, 0x1f, R18 ;  /* 0x0000001fff137819 */ /* 0x004fe20000011412 */
[----:B------:R-:W-:Y:S06]  /*3160*/  BRA `(.L_x_12716) ;  /* 0x0000000c00087947 */ /* 0x000fec0003800000 */
.L_x_12718:
        /* <DEDUP_REMOVED lines=9> */
.L_x_12725:
[----:B------:R-:W2:Y:S02]  /*3200*/  LDG.E.U16 R4, desc[UR36][R4.64] ;  /* 0x0000002404047981 */ /* 0x000ea4000c1e1500 */
[----:B--2---:R-:W-:-:S06]  /*3210*/  HADD2.F32 R18, -RZ, R4.H0_H0 ;  /* 0x20000004ff127230 */ /* 0x004fcc0000004100 */
[----:B------:R-:W0:Y:S02]  /*3220*/  F2I.S64.TRUNC R18, R18 ;  /* 0x0000001200127311 */ /* 0x000e24000020d900 */
[----:B0-----:R-:W-:Y:S05]  /*3230*/  BRA `(.L_x_12716) ;  /* 0x0000000800d47947 */ /* 0x001fea0003800000 */
.L_x_12724:
        /* <DEDUP_REMOVED lines=9> */
.L_x_12727:
[----:B------:R-:W2:Y:S02]  /*32d0*/  LDG.E.U16 R4, desc[UR36][R4.64] ;  /* 0x0000002404047981 */ /* 0x000ea4000c1e1500 */
[----:B--2---:R-:W-:-:S06]  /*32e0*/  HADD2.F32 R18, -RZ, R4.H0_H0 ;  /* 0x20000004ff127230 */ /* 0x004fcc0000004100 */
[----:B------:R-:W0:Y:S02]  /*32f0*/  F2I.S64.TRUNC R18, R18 ;  /* 0x0000001200127311 */ /* 0x000e24000020d900 */
[----:B0-----:R-:W-:Y:S05]  /*3300*/  BRA `(.L_x_12716) ;  /* 0x0000000800a07947 */ /* 0x001fea0003800000 */
.L_x_12726:
[----:B------:R-:W2:Y:S02]  /*3310*/  LDG.E.64 R4, desc[UR36][R4.64] ;  /* 0x0000002404047981 */ /* 0x000ea4000c1e1b00 */
[----:B--2---:R0:W1:Y:S02]  /*3320*/  F2I.S64.F64.TRUNC R18, R4 ;  /* 0x0000000400127311 */ /* 0x004064000030d900 */
[----:B01----:R-:W-:Y:S05]  /*3330*/  BRA `(.L_x_12716) ;  /* 0x0000000800947947 */ /* 0x003fea0003800000 */
.L_x_12717:
        /* <DEDUP_REMOVED lines=13> */
.L_x_12730:
[----:B------:R-:W2:Y:S02]  /*3410*/  LDG.E.64 R4, desc[UR36][R4.64] ;  /* 0x0000002404047981 */ /* 0x000ea4000c1e1b00 */
[----:B--2---:R0:W1:Y:S02]  /*3420*/  F2I.S64.F64.TRUNC R18, R4 ;  /* 0x0000000400127311 */ /* 0x004064000030d900 */
[----:B01----:R-:W-:Y:S05]  /*3430*/  BRA `(.L_x_12716) ;  /* 0x0000000800547947 */ /* 0x003fea0003800000 */
.L_x_12729:
        /* <DEDUP_REMOVED lines=26> */
.L_x_12732:
        /* <DEDUP_REMOVED lines=14> */
.L_x_12731:
[----:B------:R-:W2:Y:S02]  /*36c0*/  LDG.E.U16 R18, desc[UR36][R4.64] ;  /* 0x0000002404127981 */ /* 0x000ea4000c1e1500 */
[----:B--2---:R-:W-:-:S06]  /*36d0*/  IMAD.U32 R18, R18, 0x10000, RZ ;  /* 0x0001000012127824 */ /* 0x004fcc00078e00ff */
[----:B------:R-:W0:Y:S02]  /*36e0*/  F2I.S64.TRUNC R18, R18 ;  /* 0x0000001200127311 */ /* 0x000e24000020d900 */
[----:B0-----:R-:W-:Y:S05]  /*36f0*/  BRA `(.L_x_12716) ;  /* 0x0000000400a47947 */ /* 0x001fea0003800000 */
.L_x_12728:
        /* <DEDUP_REMOVED lines=11> */
.L_x_12735:
        /* <DEDUP_REMOVED lines=21> */
.L_x_12739:
[----:B------:R-:W-:Y:S05]  /*3900*/  BSYNC.RECONVERGENT B1 ;  /* 0x0000000000017941 */ /* 0x000fea0003800200 */
.L_x_12738:
[----:B------:R-:W-:Y:S01]  /*3910*/  IMAD.SHL.U32 R0, R0, 0x100000, RZ ;  /* 0x0010000000007824 */ /* 0x000fe200078e00ff */
[----:B------:R-:W-:-:S04]  /*3920*/  LEA R3, R3, 0x3b800000, 0x17 ;  /* 0x3b80000003037811 */ /* 0x000fc800078eb8ff */
[----:B------:R-:W-:-:S07]  /*3930*/  LOP3.LUT R18, R3, R0, R7, 0xfe, !PT ;  /* 0x0000000003127212 */ /* 0x000fce00078efe07 */
.L_x_12737:
[----:B------:R-:W-:Y:S05]  /*3940*/  BSYNC.RECONVERGENT B0 ;  /* 0x0000000000007941 */ /* 0x000fea0003800200 */
.L_x_12736:
[----:B------:R-:W0:Y:S02]  /*3950*/  F2I.S64.TRUNC R18, R18 ;  /* 0x0000001200127311 */ /* 0x000e24000020d900 */
[----:B0-----:R-:W-:Y:S05]  /*3960*/  BRA `(.L_x_12716) ;  /* 0x0000000400087947 */ /* 0x001fea0003800000 */
.L_x_12734:
        /* <DEDUP_REMOVED lines=21> */
.L_x_12743:
[----:B------:R-:W-:Y:S05]  /*3ac0*/  BSYNC.RECONVERGENT B1 ;  /* 0x0000000000017941 */ /* 0x000fea0003800200 */
.L_x_12742:
[----:B------:R-:W-:Y:S01]  /*3ad0*/  IMAD.SHL.U32 R0, R0, 0x200000, RZ ;  /* 0x0020000000007824 */ /* 0x000fe200078e00ff */
[----:B------:R-:W-:-:S04]  /*3ae0*/  LEA R3, R3, 0x37800000, 0x17 ;  /* 0x3780000003037811 */ /* 0x000fc800078eb8ff */
[----:B------:R-:W-:-:S07]  /*3af0*/  LOP3.LUT R18, R3, R0, R7, 0xfe, !PT ;  /* 0x0000000003127212 */ /* 0x000fce00078efe07 */
.L_x_12741:
[----:B------:R-:W-:Y:S05]  /*3b00*/  BSYNC.RECONVERGENT B0 ;  /* 0x0000000000007941 */ /* 0x000fea0003800200 */
.L_x_12740:
[----:B------:R-:W0:Y:S02]  /*3b10*/  F2I.S64.TRUNC R18, R18 ;  /* 0x0000001200127311 */ /* 0x000e24000020d900 */
[----:B0-----:R-:W-:Y:S05]  /*3b20*/  BRA `(.L_x_12716) ;  /* 0x0000000000987947 */ /* 0x001fea0003800000 */
.L_x_12733:
        /* <DEDUP_REMOVED lines=14> */
.L_x_12747:
[----:B------:R-:W-:Y:S05]  /*3c10*/  BSYNC.RECONVERGENT B0 ;  /* 0x0000000000007941 */ /* 0x000fea0003800200 */
.L_x_12746:
[----:B------:R-:W0:Y:S02]  /*3c20*/  F2I.S64.TRUNC R18, R18 ;  /* 0x0000001200127311 */ /* 0x000e24000020d900 */
[----:B0-----:R-:W-:Y:S05]  /*3c30*/  BRA `(.L_x_12716) ;  /* 0x0000000000547947 */ /* 0x001fea0003800000 */
.L_x_12721:
        /* <DEDUP_REMOVED lines=16> */
.L_x_12748:
[----:B------:R-:W-:Y:S05]  /*3d40*/  BRA `(.L_x_12716) ;  /* 0x0000000000107947 */ /* 0x000fea0003800000 */
.L_x_12745:
[----:B------:R0:W5:Y:S01]  /*3d50*/  LDG.E.64 R18, desc[UR36][R4.64] ;  /* 0x0000002404127981 */ /* 0x000162000c1e1b00 */
[----:B------:R-:W-:Y:S05]  /*3d60*/  BRA `(.L_x_12716) ;  /* 0x0000000000087947 */ /* 0x000fea0003800000 */
.L_x_12744:
[----:B------:R0:W5:Y:S01]  /*3d70*/  LDG.E R18, desc[UR36][R4.64] ;  /* 0x0000002404127981 */ /* 0x000162000c1e1900 */
[----:B------:R-:W-:-:S07]  /*3d80*/  IMAD.MOV.U32 R19, RZ, RZ, RZ ;  /* 0x000000ffff137224 */ /* 0x000fce00078e00ff */
.L_x_12716:
[----:B------:R-:W-:Y:S05]  /*3d90*/  BSYNC.RECONVERGENT B6 ;  /* 0x0000000000067941 */ /* 0x000fea0003800200 */
.L_x_12715:
        /* <DEDUP_REMOVED lines=38> */
.L_x_12752:
        /* <DEDUP_REMOVED lines=73> */
.L_x_12751:
        /* <DEDUP_REMOVED lines=54> */
.L_x_12753:
        /* <DEDUP_REMOVED lines=34> */
.L_x_12754:
        /* <DEDUP_REMOVED lines=16> */
.L_x_12750:
[----:B------:R-:W-:Y:S05]  /*4b10*/  BSYNC.RECONVERGENT B0 ;  /* 0x0000000000007941 */ /* 0x000fea0003800200 */
.L_x_12749:
        /* <DEDUP_REMOVED lines=37> */
.L_x_12758:
        /* <DEDUP_REMOVED lines=74> */
.L_x_12757:
        /* <DEDUP_REMOVED lines=53> */
.L_x_12759:
        /* <DEDUP_REMOVED lines=34> */
.L_x_12760:
        /* <DEDUP_REMOVED lines=16> */
.L_x_12756:
[----:B------:R-:W-:Y:S05]  /*5880*/  BSYNC.RECONVERGENT B0 ;  /* 0x0000000000007941 */ /* 0x000fea0003800200 */
.L_x_12755:
        /* <DEDUP_REMOVED lines=38> */
.L_x_12764:
        /* <DEDUP_REMOVED lines=73> */
.L_x_12763:
        /* <DEDUP_REMOVED lines=55> */
.L_x_12765:
        /* <DEDUP_REMOVED lines=34> */
.L_x_12766:
        /* <DEDUP_REMOVED lines=15> */
.L_x_12762:
[----:B------:R-:W-:Y:S05]  /*6600*/  BSYNC.RECONVERGENT B0 ;  /* 0x0000000000007941 */ /* 0x000fea0003800200 */
.L_x_12761:
        /* <DEDUP_REMOVED lines=38> */
.L_x_12770:
        /* <DEDUP_REMOVED lines=74> */
.L_x_12769:
        /* <DEDUP_REMOVED lines=55> */
.L_x_12771:
        /* <DEDUP_REMOVED lines=35> */
.L_x_12772:
        /* <DEDUP_REMOVED lines=16> */
.L_x_12768:
[----:B------:R-:W-:Y:S05]  /*73b0*/  BSYNC.RECONVERGENT B0 ;  /* 0x0000000000007941 */ /* 0x000fea0003800200 */
.L_x_12767:
        /* <DEDUP_REMOVED lines=28> */
.L_x_12779:
[----:B------:R0:W-:Y:S01]  /*7580*/  STG.E.U8 desc[UR36][R2.64], R8 ;  /* 0x0000000802007986 */ /* 0x0001e2000c101124 */
[----:B------:R-:W-:Y:S01]  /*7590*/  IMAD.MOV.U32 R16, RZ, RZ, R24 ;  /* 0x000000ffff107224 */ /* 0x000fe200078e0018 */
[----:B------:R-:W-:Y:S06]  /*75a0*/  BRA `(.L_x_12781) ;  /* 0x0000000c00887947 */ /* 0x000fec0003800000 */
.L_x_12778:
        /* <DEDUP_REMOVED lines=9> */
.L_x_12783:
[----:B------:R3:W-:Y:S01]  /*7640*/  STG.E desc[UR36][R2.64], R8 ;  /* 0x0000000802007986 */ /* 0x0007e2000c101924 */
[----:B------:R-:W-:Y:S01]  /*7650*/  IMAD.MOV.U32 R16, RZ, RZ, R24 ;  /* 0x000000ffff107224 */ /* 0x000fe200078e0018 */
[----:B------:R-:W-:Y:S06]  /*7660*/  BRA `(.L_x_12781) ;  /* 0x0000000c00587947 */ /* 0x000fec0003800000 */
.L_x_12782:
[----:B------:R0:W-:Y:S01]  /*7670*/  STG.E.U16 desc[UR36][R2.64], R8 ;  /* 0x0000000802007986 */ /* 0x0001e2000c101524 */
[----:B------:R-:W-:Y:S01]  /*7680*/  IMAD.MOV.U32 R16, RZ, RZ, R24 ;  /* 0x000000ffff107224 */ /* 0x000fe200078e0018 */
[----:B------:R-:W-:Y:S06]  /*7690*/  BRA `(.L_x_12781) ;  /* 0x0000000c004c7947 */ /* 0x000fec0003800000 */
.L_x_12777:
        /* <DEDUP_REMOVED lines=10> */
.L_x_12785:
[----:B------:R-:W0:Y:S01]  /*7740*/  I2F.S64 R0, R8 ;  /* 0x0000000800007312 */ /* 0x000e220000301400 */
[----:B------:R-:W-:Y:S01]  /*7750*/  IMAD.MOV.U32 R16, RZ, RZ, R24 ;  /* 0x000000ffff107224 */ /* 0x000fe200078e0018 */
[----:B0-----:R-:W-:-:S05]  /*7760*/  F2FP.F16.F32.PACK_AB R0, RZ, R0 ;  /* 0x00000000ff00723e */ /* 0x001fca00000000ff */
[----:B------:R0:W-:Y:S01]  /*7770*/  STG.E.U16 desc[UR36][R2.64], R0 ;  /* 0x0000000002007986 */ /* 0x0001e2000c101524 */
[----:B------:R-:W-:Y:S05]  /*7780*/  BRA `(.L_x_12781) ;  /* 0x0000000c00107947 */ /* 0x000fea0003800000 */
.L_x_12784:
        /* <DEDUP_REMOVED lines=11> */
.L_x_12787:
[----:B------:R-:W0:Y:S01]  /*7840*/  I2F.S64 R8, R8 ;  /* 0x0000000800087312 */ /* 0x000e220000301400 */
[----:B------:R-:W-:Y:S01]  /*7850*/  IMAD.MOV.U32 R16, RZ, RZ, R24 ;  /* 0x000000ffff107224 */ /* 0x000fe200078e0018 */
[----:B0-----:R-:W-:-:S04]  /*7860*/  F2FP.F16.F32.PACK_AB R5, RZ, R8 ;  /* 0x00000008ff05723e */ /* 0x001fc800000000ff */
[----:B------:R-:W-:-:S05]  /*7870*/  PRMT R5, R5, 0x5410, RZ ;  /* 0x0000541005057816 */ /* 0x000fca00000000ff */
[----:B------:R0:W-:Y:S01]  /*7880*/  STG.E desc[UR36][R2.64], R5 ;  /* 0x0000000502007986 */ /* 0x0001e2000c101924 */
[----:B------:R-:W-:Y:S05]  /*7890*/  BRA `(.L_x_12781) ;  /* 0x0000000800cc7947 */ /* 0x000fea0003800000 */
.L_x_12786:
[----:B------:R-:W0:Y:S01]  /*78a0*/  I2F.F64.S64 R8, R8 ;  /* 0x0000000800087312 */ /* 0x000e220000301c00 */
[----:B------:R-:W-:Y:S01]  /*78b0*/  IMAD.MOV.U32 R16, RZ, RZ, R24 ;  /* 0x000000ffff107224 */ /* 0x000fe200078e0018 */
[----:B0-----:R0:W-:Y:S01]  /*78c0*/  STG.E.64 desc[UR36][R2.64], R8 ;  /* 0x0000000802007986 */ /* 0x0011e2000c101b24 */
[----:B------:R-:W-:Y:S05]  /*78d0*/  BRA `(.L_x_12781) ;  /* 0x0000000800bc7947 */ /* 0x000fea0003800000 */
.L_x_12776:
        /* <DEDUP_REMOVED lines=14> */
.L_x_12790:
[----:B------:R-:W-:Y:S01]  /*79c0*/  CS2R R10, SRZ ;  /* 0x00000000000a7805 */ /* 0x000fe2000001ff00 */
[----:B------:R-:W0:Y:S01]  /*79d0*/  I2F.F64.S64 R8, R8 ;  /* 0x0000000800087312 */ /* 0x000e220000301c00 */
[----:B------:R-:W-:-:S03]  /*79e0*/  IMAD.MOV.U32 R16, RZ, RZ, R24 ;  /* 0x000000ffff107224 */ /* 0x000fc600078e0018 */
[----:B0-----:R0:W-:Y:S01]  /*79f0*/  STG.E.128 desc[UR36][R2.64], R8 ;  /* 0x0000000802007986 */ /* 0x0011e2000c101d24 */
[----:B------:R-:W-:Y:S05]  /*7a00*/  BRA `(.L_x_12781) ;  /* 0x0000000800707947 */ /* 0x000fea0003800000 */
.L_x_12789:
        /* <DEDUP_REMOVED lines=19> */
.L_x_12794:
[----:B------:R-:W-:Y:S05]  /*7b40*/  BSYNC.RECONVERGENT B0 ;  /* 0x0000000000007941 */ /* 0x000fea0003800200 */
.L_x_12793:
[----:B------:R-:W-:Y:S01]  /*7b50*/  LOP3.LUT R5, R0, 0x80, R5, 0xf8, !PT ;  /* 0x0000008000057812 */ /* 0x000fe200078ef805 */
[----:B------:R-:W-:-:S04]  /*7b60*/  IMAD.MOV.U32 R16, RZ, RZ, R24 ;  /* 0x000000ffff107224 */ /* 0x000fc800078e0018 */
[----:B------:R0:W-:Y:S01]  /*7b70*/  STG.E.U8 desc[UR36][R2.64], R5 ;  /* 0x0000000502007986 */ /* 0x0001e2000c101124 */
[----:B------:R-:W-:Y:S05]  /*7b80*/  BRA `(.L_x_12781) ;  /* 0x0000000800107947 */ /* 0x000fea0003800000 */
.L_x_12792:
        /* <DEDUP_REMOVED lines=15> */
.L_x_12796:
[----:B------:R-:W-:Y:S05]  /*7c80*/  BSYNC.RECONVERGENT B0 ;  /* 0x0000000000007941 */ /* 0x000fea0003800200 */
.L_x_12795:
[----:B------:R-:W-:Y:S01]  /*7c90*/  LOP3.LUT R5, R0, 0x80, R5, 0xf8, !PT ;  /* 0x0000008000057812 */ /* 0x000fe200078ef805 */
[----:B------:R-:W-:-:S04]  /*7ca0*/  IMAD.MOV.U32 R16, RZ, RZ, R24 ;  /* 0x000000ffff107224 */ /* 0x000fc800078e0018 */
[----:B------:R0:W-:Y:S01]  /*7cb0*/  STG.E.U8 desc[UR36][R2.64], R5 ;  /* 0x0000000502007986 */ /* 0x0001e2000c101124 */
[----:B------:R-:W-:Y:S05]  /*7cc0*/  BRA `(.L_x_12781) ;  /* 0x0000000400c07947 */ /* 0x000fea0003800000 */
.L_x_12791:
[----:B------:R-:W0:Y:S01]  /*7cd0*/  I2F.S64 R0, R8 ;  /* 0x0000000800007312 */ /* 0x000e220000301400 */
[----:B------:R-:W-:Y:S01]  /*7ce0*/  IMAD.MOV.U32 R16, RZ, RZ, R24 ;  /* 0x000000ffff107224 */ /* 0x000fe200078e0018 */
[----:B0-----:R-:W-:-:S05]  /*7cf0*/  F2FP.BF16.F32.PACK_AB R0, RZ, R0 ;  /* 0x00000000ff00723e */ /* 0x001fca00000010ff */
[----:B------:R0:W-:Y:S01]  /*7d00*/  STG.E.U16 desc[UR36][R2.64], R0 ;  /* 0x0000000002007986 */ /* 0x0001e2000c101524 */
[----:B------:R-:W-:Y:S05]  /*7d10*/  BRA `(.L_x_12781) ;  /* 0x0000000400ac7947 */ /* 0x000fea0003800000 */
.L_x_12788:
        /* <DEDUP_REMOVED lines=11> */
.L_x_12799:
        /* <DEDUP_REMOVED lines=13> */
.L_x_12802:
[----:B------:R-:W-:-:S04]  /*7ea0*/  SHF.R.U32.HI R0, RZ, 0x14, R5 ;  /* 0x00000014ff007819 */ /* 0x000fc80000011605 */
[----:B------:R-:W-:-:S04]  /*7eb0*/  LOP3.LUT R0, R0, 0x1, RZ, 0xc0, !PT ;  /* 0x0000000100007812 */ /* 0x000fc800078ec0ff */
[----:B------:R-:W-:-:S04]  /*7ec0*/  IADD3 R0, PT, PT, R5, 0x487ffff, R0 ;  /* 0x0487ffff05007810 */ /* 0x000fc80007ffe000 */
[----:B------:R-:W-:-:S04]  /*7ed0*/  SHF.R.U32.HI R0, RZ, 0x14, R0 ;  /* 0x00000014ff007819 */ /* 0x000fc80000011600 */
[----:B------:R-:W-:-:S07]  /*7ee0*/  LOP3.LUT R4, R0, 0xff, RZ, 0xc0, !PT ;  /* 0x000000ff00047812 */ /* 0x000fce00078ec0ff */
.L_x_12803:
[----:B------:R-:W-:-:S04]  /*7ef0*/  SHF.R.U32.HI R5, RZ, 0x18, R5 ;  /* 0x00000018ff057819 */ /* 0x000fc80000011605 */
[----:B------:R-:W-:-:S04]  /*7f00*/  LOP3.LUT R4, R4, 0x80, R5, 0xf8, !PT ;  /* 0x0000008004047812 */ /* 0x000fc800078ef805 */
[----:B------:R-:W-:-:S07]  /*7f10*/  PRMT R0, R4, 0x7610, R0 ;  /* 0x0000761004007816 */ /* 0x000fce0000000000 */
.L_x_12801:
[----:B------:R-:W-:Y:S05]  /*7f20*/  BSYNC.RECONVERGENT B0 ;  /* 0x0000000000007941 */ /* 0x000fea0003800200 */
.L_x_12800:
[----:B------:R0:W-:Y:S01]  /*7f30*/  STG.E.U8 desc[UR36][R2.64], R0 ;  /* 0x0000000002007986 */ /* 0x0001e2000c101124 */
[----:B------:R-:W-:Y:S01]  /*7f40*/  IMAD.MOV.U32 R16, RZ, RZ, R24 ;  /* 0x000000ffff107224 */ /* 0x000fe200078e0018 */
[----:B------:R-:W-:Y:S06]  /*7f50*/  BRA `(.L_x_12781) ;  /* 0x00000004001c7947 */ /* 0x000fec0003800000 */
.L_x_12798:
        /* <DEDUP_REMOVED lines=13> */
.L_x_12806:
[----:B------:R-:W-:-:S04]  /*8030*/  SHF.R.U32.HI R0, RZ, 0x15, R5 ;  /* 0x00000015ff007819 */ /* 0x000fc80000011605 */
[----:B------:R-:W-:-:S04]  /*8040*/  LOP3.LUT R0, R0, 0x1, RZ, 0xc0, !PT ;  /* 0x0000000100007812 */ /* 0x000fc800078ec0ff */
[----:B------:R-:W-:-:S04]  /*8050*/  IADD3 R0, PT, PT, R5, 0x88fffff, R0 ;  /* 0x088fffff05007810 */ /* 0x000fc80007ffe000 */
[----:B------:R-:W-:-:S04]  /*8060*/  SHF.R.U32.HI R0, RZ, 0x15, R0 ;  /* 0x00000015ff007819 */ /* 0x000fc80000011600 */
[----:B------:R-:W-:-:S07]  /*8070*/  LOP3.LUT R4, R0, 0xff, RZ, 0xc0, !PT ;  /* 0x000000ff00047812 */ /* 0x000fce00078ec0ff */
.L_x_12807:
[----:B------:R-:W-:-:S04]  /*8080*/  SHF.R.U32.HI R5, RZ, 0x18, R5 ;  /* 0x00000018ff057819 */ /* 0x000fc80000011605 */
[----:B------:R-:W-:-:S04]  /*8090*/  LOP3.LUT R4, R4, 0x80, R5, 0xf8, !PT ;  /* 0x0000008004047812 */ /* 0x000fc800078ef805 */
[----:B------:R-:W-:-:S07]  /*80a0*/  PRMT R0, R4, 0x7610, R0 ;  /* 0x0000761004007816 */ /* 0x000fce0000000000 */
.L_x_12805:
[----:B------:R-:W-:Y:S05]  /*80b0*/  BSYNC.RECONVERGENT B0 ;  /* 0x0000000000007941 */ /* 0x000fea0003800200 */
.L_x_12804:
[----:B------:R0:W-:Y:S01]  /*80c0*/  STG.E.U8 desc[UR36][R2.64], R0 ;  /* 0x0000000002007986 */ /* 0x0001e2000c101124 */
[----:B------:R-:W-:Y:S01]  /*80d0*/  IMAD.MOV.U32 R16, RZ, RZ, R24 ;  /* 0x000000ffff107224 */ /* 0x000fe200078e0018 */
[----:B------:R-:W-:Y:S06]  /*80e0*/  BRA `(.L_x_12781) ;  /* 0x0000000000b87947 */ /* 0x000fec0003800000 */
.L_x_12797:
[----:B------:R-:W-:-:S13]  /*80f0*/  ISETP.NE.AND P0, PT, R0, 0x1c, PT ;  /* 0x0000001c0000780c */ /* 0x000fda0003f05270 */
[----:B------:R-:W-:Y:S05]  /*8100*/  @!P0 BRA `(.L_x_12808) ;  /* 0x0000000000a88947 */ /* 0x000fea0003800000 */
[----:B------:R-:W-:-:S13]  /*8110*/  ISETP.NE.AND P0, PT, R0, 0x1d, PT ;  /* 0x0000001d0000780c */ /* 0x000fda0003f05270 */
[----:B------:R-:W-:Y:S05]  /*8120*/  @!P0 BRA `(.L_x_12809) ;  /* 0x0000000000948947 */ /* 0x000fea0003800000 */
[----:B------:R-:W-:-:S13]  /*8130*/  ISETP.NE.AND P0, PT, R0, 0x2c, PT ;  /* 0x0000002c0000780c */ /* 0x000fda0003f05270 */
[----:B------:R-:W-:Y:S05]  /*8140*/  @!P0 BRA `(.L_x_12810) ;  /* 0x0000000000488947 */ /* 0x000fea0003800000 */
.L_x_12780:
        /* <DEDUP_REMOVED lines=16> */
.L_x_12811:
[----:B------:R-:W-:Y:S01]  /*8250*/  IMAD.MOV.U32 R16, RZ, RZ, R24 ;  /* 0x000000ffff107224 */ /* 0x000fe200078e0018 */
[----:B------:R-:W-:Y:S06]  /*8260*/  BRA `(.L_x_12781) ;  /* 0x0000000000587947 */ /* 0x000fec0003800000 */
.L_x_12810:
        /* <DEDUP_REMOVED lines=17> */
.L_x_12809:
[----:B------:R0:W-:Y:S01]  /*8380*/  STG.E.64 desc[UR36][R2.64], R8 ;  /* 0x0000000802007986 */ /* 0x0001e2000c101b24 */
[----:B------:R-:W-:Y:S01]  /*8390*/  IMAD.MOV.U32 R16, RZ, RZ, R24 ;  /* 0x000000ffff107224 */ /* 0x000fe200078e0018 */
[----:B------:R-:W-:Y:S06]  /*83a0*/  BRA `(.L_x_12781) ;  /* 0x0000000000087947 */ /* 0x000fec0003800000 */
.L_x_12808:
[----:B------:R0:W-:Y:S01]  /*83b0*/  STG.E desc[UR36][R2.64], R8 ;  /* 0x0000000802007986 */ /* 0x0001e2000c101924 */
[----:B------:R-:W-:-:S07]  /*83c0*/  IMAD.MOV.U32 R16, RZ, RZ, R24 ;  /* 0x000000ffff107224 */ /* 0x000fce00078e0018 */
.L_x_12781:
        /* <DEDUP_REMOVED lines=23> */
.L_x_12816:
[----:B------:R0:W-:Y:S01]  /*8540*/  STG.E.U8 desc[UR36][R2.64], R22 ;  /* 0x0000001602007986 */ /* 0x0001e2000c101124 */
[----:B------:R-:W-:Y:S05]  /*8550*/  BRA `(.L_x_12818) ;  /* 0x0000000c00347947 */ /* 0x000fea0003800000 */
.L_x_12815:
        /* <DEDUP_REMOVED lines=8> */
.L_x_12820:
[----:B------:R0:W-:Y:S01]  /*85e0*/  STG.E desc[UR36][R2.64], R22 ;  /* 0x0000001602007986 */ /* 0x0001e2000c101924 */
[----:B------:R-:W-:Y:S05]  /*85f0*/  BRA `(.L_x_12818) ;  /* 0x0000000c000c7947 */ /* 0x000fea0003800000 */
.L_x_12819:
[----:B------:R0:W-:Y:S01]  /*8600*/  STG.E.U16 desc[UR36][R2.64], R22 ;  /* 0x0000001602007986 */ /* 0x0001e2000c101524 */
[----:B------:R-:W-:Y:S05]  /*8610*/  BRA `(.L_x_12818) ;  /* 0x0000000c00047947 */ /* 0x000fea0003800000 */
.L_x_12814:
        /* <DEDUP_REMOVED lines=9> */
.L_x_12822:
[----:B------:R-:W0:Y:S02]  /*86b0*/  I2F.S64 R0, R22 ;  /* 0x0000001600007312 */ /* 0x000e240000301400 */
[----:B0-----:R-:W-:-:S05]  /*86c0*/  F2FP.F16.F32.PACK_AB R0, RZ, R0 ;  /* 0x00000000ff00723e */ /* 0x001fca00000000ff */
[----:B------:R0:W-:Y:S01]  /*86d0*/  STG.E.U16 desc[UR36][R2.64], R0 ;  /* 0x0000000002007986 */ /* 0x0001e2000c101524 */
[----:B------:R-:W-:Y:S05]  /*86e0*/  BRA `(.L_x_12818) ;  /* 0x0000000800d07947 */ /* 0x000fea0003800000 */
.L_x_12821:
        /* <DEDUP_REMOVED lines=10> */
.L_x_12824:
[----:B------:R-:W0:Y:S02]  /*8790*/  I2F.S64 R22, R22 ;  /* 0x0000001600167312 */ /* 0x000e240000301400 */
[----:B0-----:R-:W-:-:S04]  /*87a0*/  F2FP.F16.F32.PACK_AB R5, RZ, R22 ;  /* 0x00000016ff05723e */ /* 0x001fc800000000ff */
[----:B------:R-:W-:-:S05]  /*87b0*/  PRMT R5, R5, 0x5410, RZ ;  /* 0x0000541005057816 */ /* 0x000fca00000000ff */
[----:B------:R0:W-:Y:S01]  /*87c0*/  STG.E desc[UR36][R2.64], R5 ;  /* 0x0000000502007986 */ /* 0x0001e2000c101924 */
[----:B------:R-:W-:Y:S05]  /*87d0*/  BRA `(.L_x_12818) ;  /* 0x0000000800947947 */ /* 0x000fea0003800000 */
.L_x_12823:
[----:B------:R-:W0:Y:S02]  /*87e0*/  I2F.F64.S64 R22, R22 ;  /* 0x0000001600167312 */ /* 0x000e240000301c00 */
[----:B0-----:R0:W-:Y:S01]  /*87f0*/  STG.E.64 desc[UR36][R2.64], R22 ;  /* 0x0000001602007986 */ /* 0x0011e2000c101b24 */
[----:B------:R-:W-:Y:S05]  /*8800*/  BRA `(.L_x_12818) ;  /* 0x0000000800887947 */ /* 0x000fea0003800000 */
.L_x_12813:
        /* <DEDUP_REMOVED lines=12> */
.L_x_12828:
        /* <DEDUP_REMOVED lines=18> */
.L_x_12831:
[----:B------:R-:W-:-:S04]  /*89f0*/  SHF.R.U32.HI R5, RZ, 0x18, R5 ;  /* 0x00000018ff057819 */ /* 0x000fc80000011605 */
[----:B------:R-:W-:-:S07]  /*8a00*/  LOP3.LUT R0, R0, 0x80, R5, 0xf8, !PT ;  /* 0x0000008000007812 */ /* 0x000fce00078ef805 */
.L_x_12830:
[----:B------:R-:W-:Y:S05]  /*8a10*/  BSYNC.RECONVERGENT B0 ;  /* 0x0000000000007941 */ /* 0x000fea0003800200 */
.L_x_12829:
[----:B------:R0:W-:Y:S01]  /*8a20*/  STG.E.U8 desc[UR36][R2.64], R0 ;  /* 0x0000000002007986 */ /* 0x0001e2000c101124 */
[----:B------:R-:W-:Y:S05]  /*8a30*/  BRA `(.L_x_12818) ;  /* 0x0000000400fc7947 */ /* 0x000fea0003800000 */
.L_x_12827:
        /* <DEDUP_REMOVED lines=18> */
.L_x_12834:
[----:B------:R-:W-:-:S04]  /*8b60*/  SHF.R.U32.HI R5, RZ, 0x18, R5 ;  /* 0x00000018ff057819 */ /* 0x000fc80000011605 */
[----:B------:R-:W-:-:S07]  /*8b70*/  LOP3.LUT R0, R0, 0x80, R5, 0xf8, !PT ;  /* 0x0000008000007812 */ /* 0x000fce00078ef805 */
.L_x_12833:
[----:B------:R-:W-:Y:S05]  /*8b80*/  BSYNC.RECONVERGENT B0 ;  /* 0x0000000000007941 */ /* 0x000fea0003800200 */
.L_x_12832:
[----:B------:R0:W-:Y:S01]  /*8b90*/  STG.E.U8 desc[UR36][R2.64], R0 ;  /* 0x0000000002007986 */ /* 0x0001e2000c101124 */
[----:B------:R-:W-:Y:S05]  /*8ba0*/  BRA `(.L_x_12818) ;  /* 0x0000000400a07947 */ /* 0x000fea0003800000 */
.L_x_12826:
        /* <DEDUP_REMOVED lines=22> */
.L_x_12836:
[----:B------:R0:W-:Y:S01]  /*8d10*/  STG.E.64 desc[UR36][R2.64], R22 ;  /* 0x0000001602007986 */ /* 0x0001e2000c101b24 */
[----:B------:R-:W-:Y:S05]  /*8d20*/  BRA `(.L_x_12818) ;  /* 0x0000000400407947 */ /* 0x000fea0003800000 */
.L_x_12835:
[----:B------:R0:W-:Y:S01]  /*8d30*/  STG.E desc[UR36][R2.64], R22 ;  /* 0x0000001602007986 */ /* 0x0001e2000c101924 */
[----:B------:R-:W-:Y:S05]  /*8d40*/  BRA `(.L_x_12818) ;  /* 0x0000000400387947 */ /* 0x000fea0003800000 */
.L_x_12825:
        /* <DEDUP_REMOVED lines=11> */
.L_x_12838:
[----:B------:R-:W-:Y:S01]  /*8e00*/  CS2R R6, SRZ ;  /* 0x0000000000067805 */ /* 0x000fe2000001ff00 */
[----:B------:R-:W0:Y:S04]  /*8e10*/  I2F.F64.S64 R4, R22 ;  /* 0x0000001600047312 */ /* 0x000e280000301c00 */
[----:B0-----:R4:W-:Y:S01]  /*8e20*/  STG.E.128 desc[UR36][R2.64], R4 ;  /* 0x0000000402007986 */ /* 0x0019e2000c101d24 */
[----:B------:R-:W-:Y:S05]  /*8e30*/  BRA `(.L_x_12818) ;  /* 0x0000000000fc7947 */ /* 0x000fea0003800000 */
.L_x_12837:
[----:B------:R-:W-:-:S13]  /*8e40*/  ISETP.NE.AND P0, PT, R0, 0xf, PT ;  /* 0x0000000f0000780c */ /* 0x000fda0003f05270 */
[----:B------:R-:W-:Y:S05]  /*8e50*/  @!P0 BRA `(.L_x_12839) ;  /* 0x0000000000e88947 */ /* 0x000fea0003800000 */
[----:B------:R-:W-:-:S13]  /*8e60*/  ISETP.NE.AND P0, PT, R0, 0x17, PT ;  /* 0x000000170000780c */ /* 0x000fda0003f05270 */
[----:B------:R-:W-:Y:S05]  /*8e70*/  @!P0 BRA `(.L_x_12840) ;  /* 0x0000000000908947 */ /* 0x000fea0003800000 */
[----:B------:R-:W-:-:S13]  /*8e80*/  ISETP.NE.AND P0, PT, R0, 0x18, PT ;  /* 0x000000180000780c */ /* 0x000fda0003f05270 */
[----:B------:R-:W-:Y:S05]  /*8e90*/  @!P0 BRA `(.L_x_12841) ;  /* 0x0000000000448947 */ /* 0x000fea0003800000 */
.L_x_12817:
        /* <DEDUP_REMOVED lines=16> */
.L_x_12842:
[----:B------:R-:W-:Y:S05]  /*8fa0*/  BRA `(.L_x_12818) ;  /* 0x0000000000a07947 */ /* 0x000fea0003800000 */
.L_x_12841:
        /* <DEDUP_REMOVED lines=13> */
.L_x_12844:
[----:B------:R-:W-:Y:S05]  /*9080*/  BSYNC.RECONVERGENT B0 ;  /* 0x0000000000007941 */ /* 0x000fea0003800200 */
.L_x_12843:
[----:B------:R-:W-:-:S05]  /*9090*/  LOP3.LUT R5, R0, 0x80, R5, 0xf8, !PT ;  /* 0x0000008000057812 */ /* 0x000fca00078ef805 */
[----:B------:R3:W-:Y:S01]  /*90a0*/  STG.E.U8 desc[UR36][R2.64], R5 ;  /* 0x0000000502007986 */ /* 0x0007e2000c101124 */
[----:B------:R-:W-:Y:S05]  /*90b0*/  BRA `(.L_x_12818) ;  /* 0x00000000005c7947 */ /* 0x000fea0003800000 */
.L_x_12840:
        /* <DEDUP_REMOVED lines=12> */
.L_x_12846:
[----:B------:R-:W-:Y:S01]  /*9180*/  IMAD.MOV.U32 R0, RZ, RZ, 0x7f ;  /* 0x0000007fff007424 */ /* 0x000fe200078e00ff */
[----:B------:R-:W-:-:S04]  /*9190*/  ISETP.GT.U32.AND P0, PT, R4, 0x7f800000, PT ;  /* 0x7f8000000400780c */ /* 0x000fc80003f04070 */
[----:B------:R-:W-:-:S09]  /*91a0*/  SEL R0, R0, 0x7c, P0 ;  /* 0x0000007c00007807 */ /* 0x000fd20000000000 */
.L_x_12847:
[----:B------:R-:W-:Y:S05]  /*91b0*/  BSYNC.RECONVERGENT B0 ;  /* 0x0000000000007941 */ /* 0x000fea0003800200 */
.L_x_12845:
[----:B------:R-:W-:-:S04]  /*91c0*/  SHF.R.U32.HI R5, RZ, 0x18, R5 ;  /* 0x00000018ff057819 */ /* 0x000fc80000011605 */
[----:B------:R-:W-:-:S05]  /*91d0*/  LOP3.LUT R5, R0, 0x80, R5, 0xf8, !PT ;  /* 0x0000008000057812 */ /* 0x000fca00078ef805 */
[----:B------:R2:W-:Y:S01]  /*91e0*/  STG.E.U8 desc[UR36][R2.64], R5 ;  /* 0x0000000502007986 */ /* 0x0005e2000c101124 */
[----:B------:R-:W-:Y:S05]  /*91f0*/  BRA `(.L_x_12818) ;  /* 0x00000000000c7947 */ /* 0x000fea0003800000 */
.L_x_12839:
[----:B------:R-:W0:Y:S02]  /*9200*/  I2F.S64 R0, R22 ;  /* 0x0000001600007312 */ /* 0x000e240000301400 */
[----:B0-----:R-:W-:-:S05]  /*9210*/  F2FP.BF16.F32.PACK_AB R0, RZ, R0 ;  /* 0x00000000ff00723e */ /* 0x001fca00000010ff */
[----:B------:R0:W-:Y:S02]  /*9220*/  STG.E.U16 desc[UR36][R2.64], R0 ;  /* 0x0000000002007986 */ /* 0x0001e4000c101524 */
.L_x_12818:
[----:B------:R-:W-:-:S07]  /*9230*/  VIADD R16, R16, 0x80 ;  /* 0x0000008010107836 */ /* 0x000fce0000000000 */
.L_x_12775:
[----:B------:R-:W-:-:S13]  /*9240*/  ISETP.GE.AND P0, PT, R16, R25, PT ;  /* 0x000000191000720c */ /* 0x000fda0003f06270 */
[----:B------:R-:W-:Y:S05]  /*9250*/  @P0 BREAK.RELIABLE B6 ;  /* 0x0000000000060942 */ /* 0x000fea0003800100 */
[----:B------:R-:W-:Y:S05]  /*9260*/  @P0 BRA `(.L_x_12812) ;  /* 0x0000000c00940947 */ /* 0x000fea0003800000 */
[----:B------:R-:W-:Y:S05]  /*9270*/  BSYNC.RELIABLE B6 ;  /* 0x0000000000067941 */ /* 0x000fea0003800100 */
.L_x_12774:
        /* <DEDUP_REMOVED lines=20> */
.L_x_12851:
[----:B------:R0:W-:Y:S01]  /*93c0*/  STG.E.U8 desc[UR36][R2.64], R34 ;  /* 0x0000002202007986 */ /* 0x0001e2000c101124 */
[----:B------:R-:W-:Y:S05]  /*93d0*/  BRA `(.L_x_12853) ;  /* 0x0000000c00347947 */ /* 0x000fea0003800000 */
.L_x_12850:
        /* <DEDUP_REMOVED lines=8> */
.L_x_12855:
[----:B------:R0:W-:Y:S01]  /*9460*/  STG.E desc[UR36][R2.64], R34 ;  /* 0x0000002202007986 */ /* 0x0001e2000c101924 */
[----:B------:R-:W-:Y:S05]  /*9470*/  BRA `(.L_x_12853) ;  /* 0x0000000c000c7947 */ /* 0x000fea0003800000 */
.L_x_12854:
[----:B------:R0:W-:Y:S01]  /*9480*/  STG.E.U16 desc[UR36][R2.64], R34 ;  /* 0x0000002202007986 */ /* 0x0001e2000c101524 */
[----:B------:R-:W-:Y:S05]  /*9490*/  BRA `(.L_x_12853) ;  /* 0x0000000c00047947 */ /* 0x000fea0003800000 */
.L_x_12849:
        /* <DEDUP_REMOVED lines=9> */
.L_x_12857:
[----:B------:R-:W0:Y:S02]  /*9530*/  I2F.S64 R0, R34 ;  /* 0x0000002200007312 */ /* 0x000e240000301400 */
[----:B0-----:R-:W-:-:S05]  /*9540*/  F2FP.F16.F32.PACK_AB R0, RZ, R0 ;  /* 0x00000000ff00723e */ /* 0x001fca00000000ff */
[----:B------:R0:W-:Y:S01]  /*9550*/  STG.E.U16 desc[UR36][R2.64], R0 ;  /* 0x0000000002007986 */ /* 0x0001e2000c101524 */
[----:B------:R-:W-:Y:S05]  /*9560*/  BRA `(.L_x_12853) ;  /* 0x0000000800d07947 */ /* 0x000fea0003800000 */
.L_x_12856:
        /* <DEDUP_REMOVED lines=10> */
.L_x_12859:
[----:B------:R-:W0:Y:S02]  /*9610*/  I2F.S64 R34, R34 ;  /* 0x0000002200227312 */ /* 0x000e240000301400 */
[----:B0-----:R-:W-:-:S04]  /*9620*/  F2FP.F16.F32.PACK_AB R5, RZ, R34 ;  /* 0x00000022ff05723e */ /* 0x001fc800000000ff */
[----:B------:R-:W-:-:S05]  /*9630*/  PRMT R5, R5, 0x5410, RZ ;  /* 0x0000541005057816 */ /* 0x000fca00000000ff */
[----:B------:R0:W-:Y:S01]  /*9640*/  STG.E desc[UR36][R2.64], R5 ;  /* 0x0000000502007986 */ /* 0x0001e2000c101924 */
[----:B------:R-:W-:Y:S05]  /*9650*/  BRA `(.L_x_12853) ;  /* 0x0000000800947947 */ /* 0x000fea0003800000 */
.L_x_12858:
[----:B------:R-:W0:Y:S02]  /*9660*/  I2F.F64.S64 R34, R34 ;  /* 0x0000002200227312 */ /* 0x000e240000301c00 */
[----:B0-----:R0:W-:Y:S01]  /*9670*/  STG.E.64 desc[UR36][R2.64], R34 ;  /* 0x0000002202007986 */ /* 0x0011e2000c101b24 */
[----:B------:R-:W-:Y:S05]  /*9680*/  BRA `(.L_x_12853) ;  /* 0x0000000800887947 */ /* 0x000fea0003800000 */
.L_x_12848:
        /* <DEDUP_REMOVED lines=12> */
.L_x_12863:
        /* <DEDUP_REMOVED lines=18> */
.L_x_12866:
[----:B------:R-:W-:-:S04]  /*9870*/  SHF.R.U32.HI R5, RZ, 0x18, R5 ;  /* 0x00000018ff057819 */ /* 0x000fc80000011605 */
[----:B------:R-:W-:-:S07]  /*9880*/  LOP3.LUT R0, R0, 0x80, R5, 0xf8, !PT ;  /* 0x0000008000007812 */ /* 0x000fce00078ef805 */
.L_x_12865:
[----:B------:R-:W-:Y:S05]  /*9890*/  BSYNC.RECONVERGENT B0 ;  /* 0x0000000000007941 */ /* 0x000fea0003800200 */
.L_x_12864:
[----:B------:R0:W-:Y:S01]  /*98a0*/  STG.E.U8 desc[UR36][R2.64], R0 ;  /* 0x0000000002007986 */ /* 0x0001e2000c101124 */
[----:B------:R-:W-:Y:S05]  /*98b0*/  BRA `(.L_x_12853) ;  /* 0x0000000400fc7947 */ /* 0x000fea0003800000 */
.L_x_12862:
        /* <DEDUP_REMOVED lines=18> */
.L_x_12869:
[----:B------:R-:W-:-:S04]  /*99e0*/  SHF.R.U32.HI R5, RZ, 0x18, R5 ;  /* 0x00000018ff057819 */ /* 0x000fc80000011605 */
[----:B------:R-:W-:-:S07]  /*99f0*/  LOP3.LUT R0, R0, 0x80, R5, 0xf8, !PT ;  /* 0x0000008000007812 */ /* 0x000fce00078ef805 */
.L_x_12868:
[----:B------:R-:W-:Y:S05]  /*9a00*/  BSYNC.RECONVERGENT B0 ;  /* 0x0000000000007941 */ /* 0x000fea0003800200 */
.L_x_12867:
[----:B------:R0:W-:Y:S01]  /*9a10*/  STG.E.U8 desc[UR36][R2.64], R0 ;  /* 0x0000000002007986 */ /* 0x0001e2000c101124 */
[----:B------:R-:W-:Y:S05]  /*9a20*/  BRA `(.L_x_12853) ;  /* 0x0000000400a07947 */ /* 0x000fea0003800000 */
.L_x_12861:
        /* <DEDUP_REMOVED lines=22> */
.L_x_12871:
[----:B------:R0:W-:Y:S01]  /*9b90*/  STG.E.64 desc[UR36][R2.64], R34 ;  /* 0x0000002202007986 */ /* 0x0001e2000c101b24 */
[----:B------:R-:W-:Y:S05]  /*9ba0*/  BRA `(.L_x_12853) ;  /* 0x0000000400407947 */ /* 0x000fea0003800000 */
.L_x_12870:
[----:B------:R0:W-:Y:S01]  /*9bb0*/  STG.E desc[UR36][R2.64], R34 ;  /* 0x0000002202007986 */ /* 0x0001e2000c101924 */
[----:B------:R-:W-:Y:S05]  /*9bc0*/  BRA `(.L_x_12853) ;  /* 0x0000000400387947 */ /* 0x000fea0003800000 */
.L_x_12860:
        /* <DEDUP_REMOVED lines=11> */
.L_x_12873:
[----:B------:R-:W-:Y:S01]  /*9c80*/  CS2R R6, SRZ ;  /* 0x0000000000067805 */ /* 0x000fe2000001ff00 */
[----:B------:R-:W0:Y:S04]  /*9c90*/  I2F.F64.S64 R4, R34 ;  /* 0x0000002200047312 */ /* 0x000e280000301c00 */
[----:B0-----:R2:W-:Y:S01]  /*9ca0*/  STG.E.128 desc[UR36][R2.64], R4 ;  /* 0x0000000402007986 */ /* 0x0015e2000c101d24 */
[----:B------:R-:W-:Y:S05]  /*9cb0*/  BRA `(.L_x_12853) ;  /* 0x0000000000fc7947 */ /* 0x000fea0003800000 */
.L_x_12872:
[----:B------:R-:W-:-:S13]  /*9cc0*/  ISETP.NE.AND P0, PT, R0, 0xf, PT ;  /* 0x0000000f0000780c */ /* 0x000fda0003f05270 */
[----:B------:R-:W-:Y:S05]  /*9cd0*/  @!P0 BRA `(.L_x_12874) ;  /* 0x0000000000e88947 */ /* 0x000fea0003800000 */
[----:B------:R-:W-:-:S13]  /*9ce0*/  ISETP.NE.AND P0, PT, R0, 0x17, PT ;  /* 0x000000170000780c */ /* 0x000fda0003f05270 */
[----:B------:R-:W-:Y:S05]  /*9cf0*/  @!P0 BRA `(.L_x_12875) ;  /* 0x0000000000908947 */ /* 0x000fea0003800000 */
[----:B------:R-:W-:-:S13]  /*9d00*/  ISETP.NE.AND P0, PT, R0, 0x18, PT ;  /* 0x000000180000780c */ /* 0x000fda0003f05270 */
[----:B------:R-:W-:Y:S05]  /*9d10*/  @!P0 BRA `(.L_x_12876) ;  /* 0x0000000000448947 */ /* 0x000fea0003800000 */
.L_x_12852:
        /* <DEDUP_REMOVED lines=16> */
.L_x_12877:
[----:B------:R-:W-:Y:S05]  /*9e20*/  BRA `(.L_x_12853) ;  /* 0x0000000000a07947 */ /* 0x000fea0003800000 */
.L_x_12876:
        /* <DEDUP_REMOVED lines=13> */
.L_x_12879:
[----:B------:R-:W-:Y:S05]  /*9f00*/  BSYNC.RECONVERGENT B0 ;  /* 0x0000000000007941 */ /* 0x000fea0003800200 */
.L_x_12878:
[----:B------:R-:W-:-:S05]  /*9f10*/  LOP3.LUT R5, R0, 0x80, R5, 0xf8, !PT ;  /* 0x0000008000057812 */ /* 0x000fca00078ef805 */
[----:B------:R4:W-:Y:S01]  /*9f20*/  STG.E.U8 desc[UR36][R2.64], R5 ;  /* 0x0000000502007986 */ /* 0x0009e2000c101124 */
[----:B------:R-:W-:Y:S05]  /*9f30*/  BRA `(.L_x_12853) ;  /* 0x00000000005c7947 */ /* 0x000fea0003800000 */
.L_x_12875:
        /* <DEDUP_REMOVED lines=12> */
.L_x_12881:
[----:B------:R-:W-:Y:S01]  /*a000*/  IMAD.MOV.U32 R0, RZ, RZ, 0x7f ;  /* 0x0000007fff007424 */ /* 0x000fe200078e00ff */
[----:B------:R-:W-:-:S04]  /*a010*/  ISETP.GT.U32.AND P0, PT, R4, 0x7f800000, PT ;  /* 0x7f8000000400780c */ /* 0x000fc80003f04070 */
[----:B------:R-:W-:-:S09]  /*a020*/  SEL R0, R0, 0x7c, P0 ;  /* 0x0000007c00007807 */ /* 0x000fd20000000000 */
.L_x_12882:
[----:B------:R-:W-:Y:S05]  /*a030*/  BSYNC.RECONVERGENT B0 ;  /* 0x0000000000007941 */ /* 0x000fea0003800200 */
.L_x_12880:
[----:B------:R-:W-:-:S04]  /*a040*/  SHF.R.U32.HI R5, RZ, 0x18, R5 ;  /* 0x00000018ff057819 */ /* 0x000fc80000011605 */
[----:B------:R-:W-:-:S05]  /*a050*/  LOP3.LUT R5, R0, 0x80, R5, 0xf8, !PT ;  /* 0x0000008000057812 */ /* 0x000fca00078ef805 */
[----:B------:R3:W-:Y:S01]  /*a060*/  STG.E.U8 desc[UR36][R2.64], R5 ;  /* 0x0000000502007986 */ /* 0x0007e2000c101124 */
[----:B------:R-:W-:Y:S05]  /*a070*/  BRA `(.L_x_12853) ;  /* 0x00000000000c7947 */ /* 0x000fea0003800000 */
.L_x_12874:
[----:B------:R-:W0:Y:S02]  /*a080*/  I2F.S64 R0, R34 ;  /* 0x0000002200007312 */ /* 0x000e240000301400 */
[----:B0-----:R-:W-:-:S05]  /*a090*/  F2FP.BF16.F32.PACK_AB R0, RZ, R0 ;  /* 0x00000000ff00723e */ /* 0x001fca00000010ff */
[----:B------:R0:W-:Y:S02]  /*a0a0*/  STG.E.U16 desc[UR36][R2.64], R0 ;  /* 0x0000000002007986 */ /* 0x0001e4000c101524 */
.L_x_12853:
[----:B------:R-:W-:-:S07]  /*a0b0*/  VIADD R16, R16, 0x80 ;  /* 0x0000008010107836 */ /* 0x000fce0000000000 */
.L_x_12812:
[----:B------:R-:W-:Y:S05]  /*a0c0*/  BSYNC.RECONVERGENT B7 ;  /* 0x0000000000077941 */ /* 0x000fea0003800200 */
.L_x_12773:
        /* <DEDUP_REMOVED lines=21> */
.L_x_12886:
[----:B------:R-:W-:Y:S01]  /*a220*/  STG.E.U8 desc[UR36][R2.64], R18 ;  /* 0x0000001202007986 */ /* 0x000fe2000c101124 */
[----:B------:R-:W-:Y:S05]  /*a230*/  EXIT ;  /* 0x000000000000794d */ /* 0x000fea0003800000 */
.L_x_12885:
        /* <DEDUP_REMOVED lines=8> */
.L_x_12889:
[----:B------:R-:W-:Y:S01]  /*a2c0*/  STG.E desc[UR36][R2.64], R18 ;  /* 0x0000001202007986 */ /* 0x000fe2000c101924 */
[----:B------:R-:W-:Y:S05]  /*a2d0*/  EXIT ;  /* 0x000000000000794d */ /* 0x000fea0003800000 */
.L_x_12888:
[----:B------:R-:W-:Y:S01]  /*a2e0*/  STG.E.U16 desc[UR36][R2.64], R18 ;  /* 0x0000001202007986 */ /* 0x000fe2000c101524 */
[----:B------:R-:W-:Y:S05]  /*a2f0*/  EXIT ;  /* 0x000000000000794d */ /* 0x000fea0003800000 */
.L_x_12884:
        /* <DEDUP_REMOVED lines=9> */
.L_x_12891:
[----:B------:R-:W0:Y:S02]  /*a390*/  I2F.S64 R0, R18 ;  /* 0x0000001200007312 */ /* 0x000e240000301400 */
[----:B0-----:R-:W-:-:S05]  /*a3a0*/  F2FP.F16.F32.PACK_AB R0, RZ, R0 ;  /* 0x00000000ff00723e */ /* 0x001fca00000000ff */
[----:B------:R-:W-:Y:S01]  /*a3b0*/  STG.E.U16 desc[UR36][R2.64], R0 ;  /* 0x0000000002007986 */ /* 0x000fe2000c101524 */
[----:B------:R-:W-:Y:S05]  /*a3c0*/  EXIT ;  /* 0x000000000000794d */ /* 0x000fea0003800000 */
.L_x_12890:
        /* <DEDUP_REMOVED lines=10> */
.L_x_12893:
[----:B------:R-:W0:Y:S02]  /*a470*/  I2F.S64 R18, R18 ;  /* 0x0000001200127312 */ /* 0x000e240000301400 */
[----:B0-----:R-:W-:-:S04]  /*a480*/  F2FP.F16.F32.PACK_AB R5, RZ, R18 ;  /* 0x00000012ff05723e */ /* 0x001fc800000000ff */
[----:B------:R-:W-:-:S05]  /*a490*/  PRMT R5, R5, 0x5410, RZ ;  /* 0x0000541005057816 */ /* 0x000fca00000000ff */
[----:B------:R-:W-:Y:S01]  /*a4a0*/  STG.E desc[UR36][R2.64], R5 ;  /* 0x0000000502007986 */ /* 0x000fe2000c101924 */
[----:B------:R-:W-:Y:S05]  /*a4b0*/  EXIT ;  /* 0x000000000000794d */ /* 0x000fea0003800000 */
.L_x_12892:
[----:B------:R-:W0:Y:S02]  /*a4c0*/  I2F.F64.S64 R18, R18 ;  /* 0x0000001200127312 */ /* 0x000e240000301c00 */
[----:B0-----:R-:W-:Y:S01]  /*a4d0*/  STG.E.64 desc[UR36][R2.64], R18 ;  /* 0x0000001202007986 */ /* 0x001fe2000c101b24 */
[----:B------:R-:W-:Y:S05]  /*a4e0*/  EXIT ;  /* 0x000000000000794d */ /* 0x000fea0003800000 */
.L_x_12883:
        /* <DEDUP_REMOVED lines=12> */
.L_x_12897:
        /* <DEDUP_REMOVED lines=18> */
.L_x_12900:
[----:B------:R-:W-:-:S04]  /*a6d0*/  SHF.R.U32.HI R5, RZ, 0x18, R5 ;  /* 0x00000018ff057819 */ /* 0x000fc80000011605 */
[----:B------:R-:W-:-:S07]  /*a6e0*/  LOP3.LUT R0, R0, 0x80, R5, 0xf8, !PT ;  /* 0x0000008000007812 */ /* 0x000fce00078ef805 */
.L_x_12899:
[----:B------:R-:W-:Y:S05]  /*a6f0*/  BSYNC.RECONVERGENT B0 ;  /* 0x0000000000007941 */ /* 0x000fea0003800200 */
.L_x_12898:
[----:B------:R-:W-:Y:S01]  /*a700*/  STG.E.U8 desc[UR36][R2.64], R0 ;  /* 0x0000000002007986 */ /* 0x000fe2000c101124 */
[----:B------:R-:W-:Y:S05]  /*a710*/  EXIT ;  /* 0x000000000000794d */ /* 0x000fea0003800000 */
.L_x_12896:
        /* <DEDUP_REMOVED lines=18> */
.L_x_12903:
[----:B------:R-:W-:-:S04]  /*a840*/  SHF.R.U32.HI R5, RZ, 0x18, R5 ;  /* 0x00000018ff057819 */ /* 0x000fc80000011605 */
[----:B------:R-:W-:-:S07]  /*a850*/  LOP3.LUT R0, R0, 0x80, R5, 0xf8, !PT ;  /* 0x0000008000007812 */ /* 0x000fce00078ef805 */
.L_x_12902:
[----:B------:R-:W-:Y:S05]  /*a860*/  BSYNC.RECONVERGENT B0 ;  /* 0x0000000000007941 */ /* 0x000fea0003800200 */
.L_x_12901:
[----:B------:R-:W-:Y:S01]  /*a870*/  STG.E.U8 desc[UR36][R2.64], R0 ;  /* 0x0000000002007986 */ /* 0x000fe2000c101124 */
[----:B------:R-:W-:Y:S05]  /*a880*/  EXIT ;  /* 0x000000000000794d */ /* 0x000fea0003800000 */
.L_x_12895:
        /* <DEDUP_REMOVED lines=22> */
.L_x_12905:
[----:B------:R-:W-:Y:S01]  /*a9f0*/  STG.E.64 desc[UR36][R2.64], R18 ;  /* 0x0000001202007986 */ /* 0x000fe2000c101b24 */
[----:B------:R-:W-:Y:S05]  /*aa00*/  EXIT ;  /* 0x000000000000794d */ /* 0x000fea0003800000 */
.L_x_12904:
[----:B------:R-:W-:Y:S01]  /*aa10*/  STG.E desc[UR36][R2.64], R18 ;  /* 0x0000001202007986 */ /* 0x000fe2000c101924 */
[----:B------:R-:W-:Y:S05]  /*aa20*/  EXIT ;  /* 0x000000000000794d */ /* 0x000fea0003800000 */
.L_x_12894:
        /* <DEDUP_REMOVED lines=11> */
.L_x_12907:
[----:B------:R-:W-:Y:S01]  /*aae0*/  CS2R R6, SRZ ;  /* 0x0000000000067805 */ /* 0x000fe2000001ff00 */
[----:B------:R-:W0:Y:S04]  /*aaf0*/  I2F.F64.S64 R4, R18 ;  /* 0x0000001200047312 */ /* 0x000e280000301c00 */
[----:B0-----:R-:W-:Y:S01]  /*ab00*/  STG.E.128 desc[UR36][R2.64], R4 ;  /* 0x0000000402007986 */ /* 0x001fe2000c101d24 */
[----:B------:R-:W-:Y:S05]  /*ab10*/  EXIT ;  /* 0x000000000000794d */ /* 0x000fea0003800000 */
.L_x_12906:
[----:B------:R-:W-:-:S13]  /*ab20*/  ISETP.NE.AND P0, PT, R0, 0xf, PT ;  /* 0x0000000f0000780c */ /* 0x000fda0003f05270 */
[----:B------:R-:W-:Y:S05]  /*ab30*/  @!P0 BRA `(.L_x_12908) ;  /* 0x0000000000e88947 */ /* 0x000fea0003800000 */
[----:B------:R-:W-:-:S13]  /*ab40*/  ISETP.NE.AND P0, PT, R0, 0x17, PT ;  /* 0x000000170000780c */ /* 0x000fda0003f05270 */
[----:B------:R-:W-:Y:S05]  /*ab50*/  @!P0 BRA `(.L_x_12909) ;  /* 0x0000000000908947 */ /* 0x000fea0003800000 */
[----:B------:R-:W-:-:S13]  /*ab60*/  ISETP.NE.AND P0, PT, R0, 0x18, PT ;  /* 0x000000180000780c */ /* 0x000fda0003f05270 */
[----:B------:R-:W-:Y:S05]  /*ab70*/  @!P0 BRA `(.L_x_12910) ;  /* 0x0000000000448947 */ /* 0x000fea0003800000 */
.L_x_12887:
        /* <DEDUP_REMOVED lines=16> */
.L_x_12911:
[----:B------:R-:W-:Y:S05]  /*ac80*/  EXIT ;  /* 0x000000000000794d */ /* 0x000fea0003800000 */
.L_x_12910:
        /* <DEDUP_REMOVED lines=13> */
.L_x_12913:
[----:B------:R-:W-:Y:S05]  /*ad60*/  BSYNC.RECONVERGENT B0 ;  /* 0x0000000000007941 */ /* 0x000fea0003800200 */
.L_x_12912:
[----:B------:R-:W-:-:S05]  /*ad70*/  LOP3.LUT R5, R0, 0x80, R5, 0xf8, !PT ;  /* 0x0000008000057812 */ /* 0x000fca00078ef805 */
[----:B------:R-:W-:Y:S01]  /*ad80*/  STG.E.U8 desc[UR36][R2.64], R5 ;  /* 0x0000000502007986 */ /* 0x000fe2000c101124 */
[----:B------:R-:W-:Y:S05]  /*ad90*/  EXIT ;  /* 0x000000000000794d */ /* 0x000fea0003800000 */
.L_x_12909:
        /* <DEDUP_REMOVED lines=12> */
.L_x_12915:
[----:B------:R-:W-:Y:S01]  /*ae60*/  IMAD.MOV.U32 R0, RZ, RZ, 0x7f ;  /* 0x0000007fff007424 */ /* 0x000fe200078e00ff */
[----:B------:R-:W-:-:S04]  /*ae70*/  ISETP.GT.U32.AND P0, PT, R4, 0x7f800000, PT ;  /* 0x7f8000000400780c */ /* 0x000fc80003f04070 */
[----:B------:R-:W-:-:S09]  /*ae80*/  SEL R0, R0, 0x7c, P0 ;  /* 0x0000007c00007807 */ /* 0x000fd20000000000 */
.L_x_12916:
[----:B------:R-:W-:Y:S05]  /*ae90*/  BSYNC.RECONVERGENT B0 ;  /* 0x0000000000007941 */ /* 0x000fea0003800200 */
.L_x_12914:
[----:B------:R-:W-:-:S04]  /*aea0*/  SHF.R.U32.HI R5, RZ, 0x18, R5 ;  /* 0x00000018ff057819 */ /* 0x000fc80000011605 */
[----:B------:R-:W-:-:S05]  /*aeb0*/  LOP3.LUT R5, R0, 0x80, R5, 0xf8, !PT ;  /* 0x0000008000057812 */ /* 0x000fca00078ef805 */
[----:B------:R-:W-:Y:S01]  /*aec0*/  STG.E.U8 desc[UR36][R2.64], R5 ;  /* 0x0000000502007986 */ /* 0x000fe2000c101124 */
[----:B------:R-:W-:Y:S05]  /*aed0*/  EXIT ;  /* 0x000000000000794d */ /* 0x000fea0003800000 */
.L_x_12908:
[----:B------:R-:W0:Y:S02]  /*aee0*/  I2F.S64 R0, R18 ;  /* 0x0000001200007312 */ /* 0x000e240000301400 */
[----:B0-----:R-:W-:-:S05]  /*aef0*/  F2FP.BF16.F32.PACK_AB R0, RZ, R0 ;  /* 0x00000000ff00723e */ /* 0x001fca00000010ff */
[----:B------:R-:W-:Y:S01]  /*af00*/  STG.E.U16 desc[UR36][R2.64], R0 ;  /* 0x0000000002007986 */ /* 0x000fe2000c101524 */
[----:B------:R-:W-:Y:S05]  /*af10*/  EXIT ;  /* 0x000000000000794d */ /* 0x000fea0003800000 */
.L_x_12917:
        /* <DEDUP_REMOVED lines=14> */
.L_x_17306:


//--------------------- .text._ZN2at6native18elementwise_kernelILi128ELi2EZNS0_22gpu_kernel_impl_nocastIZZNS0_73_GLOBAL__N__c8866d80_35_SparseBinaryOpIntersectionKernel_cu_7dd49032_323742_sparse_binary_op_intersection_kernel_implINS3_18CUDAKernelLauncherENS3_36CUDAValueSelectionIntersectionKernelINS3_9RhsProjOpEEElLl8EEEvRNS_6TensorERKS9_SC_RKSt6vectorIlSaIlEERKSt8optionalIS9_ESL_bbENKUlvE1_clEvEUllE_EEvRNS_18TensorIteratorBaseERKT_EUliE_EEviT1_ --------------------------
	.section	.text._ZN2at6native18elementwise_kernelILi128ELi2EZNS0_22gpu_kernel_impl_nocastIZZNS0_73_GLOBAL__N__c8866d80_35_SparseBinaryOpIntersectionKernel_cu_7dd49032_323742_sparse_binary_op_intersection_kernel_implINS3_18CUDAKernelLauncherENS3_36CUDAValueSelectionIntersectionKernelINS3_9RhsProjOpEEElLl8EEEvRNS_6TensorERKS9_SC_RKSt6vectorIlSaIlEERKSt8optionalIS9_ESL_bbENKUlvE1_clEvEUllE_EEvRNS_18TensorIteratorBaseERKT_EUliE_EEviT1_,"ax",@progbits
	.align	128
        .global         _ZN2at6native18elementwise_kernelILi128ELi2EZNS0_22gpu_kernel_impl_nocastIZZNS0_73_GLOBAL__N__c8866d80_35_SparseBinaryOpIntersectionKernel_cu_7dd49032_323742_sparse_binary_op_intersection_kernel_implINS3_18CUDAKernelLauncherENS3_36CUDAValueSelectionIntersectionKernelINS3_9RhsProjOpEEElLl8EEEvRNS_6TensorERKS9_SC_RKSt6vectorIlSaIlEERKSt8optionalIS9_ESL_bbENKUlvE1_clEvEUllE_EEvRNS_18TensorIteratorBaseERKT_EUliE_EEviT1_
        .type           _ZN2at6native18elementwise_kernelILi128ELi2EZNS0_22gpu_kernel_impl_nocastIZZNS0_73_GLOBAL__N__c8866d80_35_SparseBinaryOpIntersectionKernel_cu_7dd49032_323742_sparse_binary_op_intersection_kernel_implINS3_18CUDAKernelLauncherENS3_36CUDAValueSelectionIntersectionKernelINS3_9RhsProjOpEEElLl8EEEvRNS_6TensorERKS9_SC_RKSt6vectorIlSaIlEERKSt8optionalIS9_ESL_bbENKUlvE1_clEvEUllE_EEvRNS_18TensorIteratorBaseERKT_EUliE_EEviT1_,@function
        .size           _ZN2at6native18elementwise_kernelILi128ELi2EZNS0_22gpu_kernel_impl_nocastIZZNS0_73_GLOBAL__N__c8866d80_35_SparseBinaryOpIntersectionKernel_cu_7dd49032_323742_sparse_binary_op_intersection_kernel_implINS3_18CUDAKernelLauncherENS3_36CUDAValueSelectionIntersectionKernelINS3_9RhsProjOpEEElLl8EEEvRNS_6TensorERKS9_SC_RKSt6vectorIlSaIlEERKSt8optionalIS9_ESL_bbENKUlvE1_clEvEUllE_EEvRNS_18TensorIteratorBaseERKT_EUliE_EEviT1_,(.L_x_17307 - _ZN2at6native18elementwise_kernelILi128ELi2EZNS0_22gpu_kernel_impl_nocastIZZNS0_73_GLOBAL__N__c8866d80_35_SparseBinaryOpIntersectionKernel_cu_7dd49032_323742_sparse_binary_op_intersection_kernel_implINS3_18CUDAKernelLauncherENS3_36CUDAValueSelectionIntersectionKernelINS3_9RhsProjOpEEElLl8EEEvRNS_6TensorERKS9_SC_RKSt6vectorIlSaIlEERKSt8optionalIS9_ESL_bbENKUlvE1_clEvEUllE_EEvRNS_18TensorIteratorBaseERKT_EUliE_EEviT1_)
        .other          _ZN2at6native18elementwise_kernelILi128ELi2EZNS0_22gpu_kernel_impl_nocastIZZNS0_73_GLOBAL__N__c8866d80_35_SparseBinaryOpIntersectionKernel_cu_7dd49032_323742_sparse_binary_op_intersection_kernel_implINS3_18CUDAKernelLauncherENS3_36CUDAValueSelectionIntersectionKernelINS3_9RhsProjOpEEElLl8EEEvRNS_6TensorERKS9_SC_RKSt6vectorIlSaIlEERKSt8optionalIS9_ESL_bbENKUlvE1_clEvEUllE_EEvRNS_18TensorIteratorBaseERKT_EUliE_EEviT1_,@"STO_CUDA_ENTRY STV_DEFAULT"
_ZN2at6native18elementwise_kernelILi128ELi2EZNS0_22gpu_kernel_impl_nocastIZZNS0_73_GLOBAL__N__c8866d80_35_SparseBinaryOpIntersectionKernel_cu_7dd49032_323742_sparse_binary_op_intersection_kernel_implINS3_18CUDAKernelLauncherENS3_36CUDAValueSelectionIntersectionKernelINS3_9RhsProjOpEEElLl8EEEvRNS_6TensorERKS9_SC_RKSt6vectorIlSaIlEERKSt8optionalIS9_ESL_bbENKUlvE1_clEvEUllE_EEvRNS_18TensorIteratorBaseERKT_EUliE_EEviT1_:
.text._ZN2at6native18elementwise_kernelILi128ELi2EZNS0_22gpu_kernel_impl_nocastIZZNS0_73_GLOBAL__N__c8866d80_35_SparseBinaryOpIntersectionKernel_cu_7dd49032_323742_sparse_binary_op_intersection_kernel_implINS3_18CUDAKernelLauncherENS3_36CUDAValueSelectionIntersectionKernelINS3_9RhsProjOpEEElLl8EEEvRNS_6TensorERKS9_SC_RKSt6vectorIlSaIlEERKSt8optionalIS9_ESL_bbENKUlvE1_clEvEUllE_EEvRNS_18TensorIteratorBaseERKT_EUliE_EEviT1_:
        /* <DEDUP_REMOVED lines=19> */
.L_x_12919:
        /* <DEDUP_REMOVED lines=40> */
.L_x_12924:
        /* <DEDUP_REMOVED lines=71> */
.L_x_12923:
        /* <DEDUP_REMOVED lines=48> */
.L_x_12926:
        /* <DEDUP_REMOVED lines=32> */
.L_x_12927:
        /* <DEDUP_REMOVED lines=15> */
.L_x_12925:
[----:B------:R-:W0:Y:S01]  /*0e10*/  LDC.64 R2, c[0x0][0x580] ;  /* 0x00016000ff027b82 */ /* 0x000e220000000a00 */
[----:B------:R-:W-:Y:S01]  /*0e20*/  IADD3 R31, PT, PT, R31, 0x80, RZ ;  /* 0x000000801f1f7810 */ /* 0x000fe20007ffe0ff */
[----:B0-----:R0:W-:Y:S06]  /*0e30*/  STG.E.64 desc[UR8][R2.64], R28 ;  /* 0x0000001c02007986 */ /* 0x0011ec000c101b08 */
.L_x_12922:
[----:B------:R-:W-:Y:S05]  /*0e40*/  BSYNC.RECONVERGENT B0 ;  /* 0x0000000000007941 */ /* 0x000fea0003800200 */
.L_x_12921:
        /* <DEDUP_REMOVED lines=28> */
.L_x_12929:
        /* <DEDUP_REMOVED lines=72> */
.L_x_12928:
        /* <DEDUP_REMOVED lines=50> */
.L_x_12931:
        /* <DEDUP_REMOVED lines=32> */
.L_x_12932:
        /* <DEDUP_REMOVED lines=15> */
.L_x_12930:
[----:B------:R-:W0:Y:S02]  /*1aa0*/  LDC.64 R2, c[0x0][0x580] ;  /* 0x00016000ff027b82 */ /* 0x000e240000000a00 */
[----:B0-----:R-:W-:Y:S01]  /*1ab0*/  STG.E.64 desc[UR8][R2.64], R36 ;  /* 0x0000002402007986 */ /* 0x001fe2000c101b08 */
[----:B------:R-:W-:Y:S05]  /*1ac0*/  EXIT ;  /* 0x000000000000794d */ /* 0x000fea0003800000 */
.L_x_12920:
[----:B------:R-:W0:Y:S02]  /*1ad0*/  LDCU UR4, c[0x0][0x380] ;  /* 0x00007000ff0477ac */ /* 0x000e240008000800 */
[----:B0-----:R-:W-:-:S13]  /*1ae0*/  ISETP.GE.AND P0, PT, R31, UR4, PT ;  /* 0x000000041f007c0c */ /* 0x001fda000bf06270 */
[----:B------:R-:W-:Y:S05]  /*1af0*/  @P0 EXIT ;  /* 0x000000000000094d */ /* 0x000fea0003800000 */
[----:B------:R-:W0:Y:S02]  /*1b00*/  LDC.64 R2, c[0x0][0x580] ;  /* 0x00016000ff027b82 */ /* 0x000e240000000a00 */
[----:B0-----:R-:W-:Y:S01]  /*1b10*/  STG.E.64 desc[UR8][R2.64], RZ ;  /* 0x000000ff02007986 */ /* 0x001fe2000c101b08 */
[----:B------:R-:W-:Y:S05]  /*1b20*/  EXIT ;  /* 0x000000000000794d */ /* 0x000fea0003800000 */
.L_x_12918:
        /* <DEDUP_REMOVED lines=284> */
.L_x_12936:
[----:B------:R-:W0:Y:S01]  /*2cf0*/  LDCU.64 UR6, c[0x0][0x580] ;  /* 0x0000b000ff0677ac */ /* 0x000e220008000a00 */
[----:B------:R-:W-:Y:S01]  /*2d00*/  VIADD R31, R31, 0x80 ;  /* 0x000000801f1f7836 */ /* 0x000fe20000000000 */
[----:B0-----:R-:W-:-:S04]  /*2d10*/  IADD3 R4, P0, PT, R3, UR6, RZ ;  /* 0x0000000603047c10 */ /* 0x001fc8000ff1e0ff */
[----:B------:R-:W-:-:S05]  /*2d20*/  IADD3.X R5, PT, PT, RZ, UR7, RZ, P0, !PT ;  /* 0x00000007ff057c10 */ /* 0x000fca00087fe4ff */
[----:B------:R0:W-:Y:S04]  /*2d30*/  STG.E.64 desc[UR8][R4.64], RZ ;  /* 0x000000ff04007986 */ /* 0x0001e8000c101b08 */
.L_x_12935:
[----:B------:R-:W-:Y:S05]  /*2d40*/  BSYNC.RECONVERGENT B0 ;  /* 0x0000000000007941 */ /* 0x000fea0003800200 */
.L_x_12934:
        /* <DEDUP_REMOVED lines=275> */
.L_x_12937:
[----:B------:R-:W0:Y:S02]  /*3e80*/  LDCU.64 UR4, c[0x0][0x580] ;  /* 0x0000b000ff0477ac */ /* 0x000e240008000a00 */
[----:B0-----:R-:W-:-:S04]  /*3e90*/  IADD3 R2, P0, PT, R0, UR4, RZ ;  /* 0x0000000400027c10 */ /* 0x001fc8000ff1e0ff */
[----:B------:R-:W-:-:S05]  /*3ea0*/  IADD3.X R3, PT, PT, RZ, UR5, RZ, P0, !PT ;  /* 0x00000005ff037c10 */ /* 0x000fca00087fe4ff */
[----:B------:R-:W-:Y:S01]  /*3eb0*/  STG.E.64 desc[UR8][R2.64], RZ ;  /* 0x000000ff02007986 */ /* 0x000fe2000c101b08 */
[----:B------:R-:W-:Y:S05]  /*3ec0*/  EXIT ;  /* 0x000000000000794d */ /* 0x000fea0003800000 */
.L_x_12933:
        /* <DEDUP_REMOVED lines=311> */
.L_x_12941:
        /* <DEDUP_REMOVED lines=30> */
.L_x_12943:
        /* <DEDUP_REMOVED lines=70> */
.L_x_12942:
        /* <DEDUP_REMOVED lines=48> */
.L_x_12945:
        /* <DEDUP_REMOVED lines=32> */
.L_x_12946:
        /* <DEDUP_REMOVED lines=15> */
.L_x_12944:
[----:B------:R-:W0:Y:S01]  /*5e70*/  LDCU.64 UR4, c[0x0][0x580] ;  /* 0x0000b000ff0477ac */ /* 0x000e220008000a00 */
[----:B------:R-:W-:Y:S02]  /*5e80*/  IADD3 R31, PT, PT, R31, 0x80, RZ ;  /* 0x000000801f1f7810 */ /* 0x000fe40007ffe0ff */
[----:B0-----:R-:W-:-:S04]  /*5e90*/  IADD3 R2, P0, PT, R27, UR4, RZ ;  /* 0x000000041b027c10 */ /* 0x001fc8000ff1e0ff */
[----:B------:R-:W-:-:S05]  /*5ea0*/  IADD3.X R3, PT, PT, RZ, UR5, RZ, P0, !PT ;  /* 0x00000005ff037c10 */ /* 0x000fca00087fe4ff */
[----:B------:R0:W-:Y:S04]  /*5eb0*/  STG.E.64 desc[UR8][R2.64], R28 ;  /* 0x0000001c02007986 */ /* 0x0001e8000c101b08 */
.L_x_12940:
[----:B------:R-:W-:Y:S05]  /*5ec0*/  BSYNC.RECONVERGENT B0 ;  /* 0x0000000000007941 */ /* 0x000fea0003800200 */
.L_x_12939:
        /* <DEDUP_REMOVED lines=299> */
.L_x_12947:
        /* <DEDUP_REMOVED lines=31> */
.L_x_12949:
        /* <DEDUP_REMOVED lines=70> */
.L_x_12948:
        /* <DEDUP_REMOVED lines=49> */
.L_x_12951:
        /* <DEDUP_REMOVED lines=32> */
.L_x_12952:
        /* <DEDUP_REMOVED lines=15> */
.L_x_12950:
[----:B------:R-:W-:Y:S01]  /*7dd0*/  STG.E.64 desc[UR8][R4.64], R10 ;  /* 0x0000000a04007986 */ /* 0x000fe2000c101b08 */
[----:B------:R-:W-:Y:S05]  /*7de0*/  EXIT ;  /* 0x000000000000794d */ /* 0x000fea0003800000 */
.L_x_12938:
        /* <DEDUP_REMOVED lines=279> */
.L_x_12955:
[----:B------:R-:W0:Y:S01]  /*8f60*/  LDCU.64 UR6, c[0x0][0x580] ;  /* 0x0000b000ff0677ac */ /* 0x000e220008000a00 */
[----:B------:R-:W-:Y:S02]  /*8f70*/  IADD3 R31, PT, PT, R31, 0x80, RZ ;  /* 0x000000801f1f7810 */ /* 0x000fe40007ffe0ff */
[----:B0-----:R-:W-:-:S04]  /*8f80*/  IADD3 R4, P0, PT, R3, UR6, RZ ;  /* 0x0000000603047c10 */ /* 0x001fc8000ff1e0ff */
[----:B------:R-:W-:-:S05]  /*8f90*/  IADD3.X R5, PT, PT, RZ, UR7, RZ, P0, !PT ;  /* 0x00000007ff057c10 */ /* 0x000fca00087fe4ff */
[----:B------:R0:W-:Y:S04]  /*8fa0*/  STG.E.64 desc[UR8][R4.64], RZ ;  /* 0x000000ff04007986 */ /* 0x0001e8000c101b08 */
.L_x_12954:
[----:B------:R-:W-:Y:S05]  /*8fb0*/  BSYNC.RECONVERGENT B0 ;  /* 0x0000000000007941 */ /* 0x000fea0003800200 */
.L_x_12953:
        /* <DEDUP_REMOVED lines=275> */
.L_x_12956:
[----:B------:R-:W0:Y:S02]  /*a0f0*/  LDCU.64 UR4, c[0x0][0x580] ;  /* 0x0000b000ff0477ac */ /* 0x000e240008000a00 */
[----:B0-----:R-:W-:-:S04]  /*a100*/  IADD3 R2, P0, PT, R0, UR4, RZ ;  /* 0x0000000400027c10 */ /* 0x001fc8000ff1e0ff */
[----:B------:R-:W-:-:S05]  /*a110*/  IADD3.X R3, PT, PT, RZ, UR5, RZ, P0, !PT ;  /* 0x00000005ff037c10 */ /* 0x000fca00087fe4ff */
[----:B------:R-:W-:Y:S01]  /*a120*/  STG.E.64 desc[UR8][R2.64], RZ ;  /* 0x000000ff02007986 */ /* 0x000fe2000c101b08 */
[----:B------:R-:W-:Y:S05]  /*a130*/  EXIT ;  /* 0x000000000000794d */ /* 0x000fea0003800000 */
.L_x_12957:
        /* <DEDUP_REMOVED lines=12> */
.L_x_17307:


//--------------------- .text._ZN2at6native27unrolled_elementwise_kernelIZZNS0_73_GLOBAL__N__c8866d80_35_SparseBinaryOpIntersectionKernel_cu_7dd49032_323742_sparse_binary_op_intersection_kernel_implINS2_18CUDAKernelLauncherENS2_36CUDAValueSelectionIntersectionKernelINS2_9RhsProjOpEEElLl8EEEvRNS_6TensorERKS8_SB_RKSt6vectorIlSaIlEERKSt8optionalIS8_ESK_bbENKUlvE1_clEvEUllE_St5arrayIPcLm2EELi4E23TrivialOffsetCalculatorILi1EjESR_NS0_6memory15LoadWithoutCastENSS_16StoreWithoutCastEEEviT_T0_T2_T3_T4_T5_ --------------------------
	.section	.text._ZN2at6native27unrolled_elementwise_kernelIZZNS0_73_GLOBAL__N__c8866d80_35_SparseBinaryOpIntersectionKernel_cu_7dd49032_323742_sparse_binary_op_intersection_kernel_implINS2_18CUDAKernelLauncherENS2_36CUDAValueSelectionIntersectionKernelINS2_9RhsProjOpEEElLl8EEEvRNS_6TensorERKS8_SB_RKSt6vectorIlSaIlEERKSt8optionalIS8_ESK_bbENKUlvE1_clEvEUllE_St5arrayIPcLm2EELi4E23TrivialOffsetCalculatorILi1EjESR_NS0_6memory15LoadWithoutCastENSS_16StoreWithoutCastEEEviT_T0_T2_T3_T4_T5_,"ax",@progbits
	.align	128
        .global         _ZN2at6native27unrolled_elementwise_kernelIZZNS0_73_GLOBAL__N__c8866d80_35_SparseBinaryOpIntersectionKernel_cu_7dd49032_323742_sparse_binary_op_intersection_kernel_implINS2_18CUDAKernelLauncherENS2_36CUDAValueSelectionIntersectionKernelINS2_9RhsProjOpEEElLl8EEEvRNS_6TensorERKS8_SB_RKSt6vectorIlSaIlEERKSt8optionalIS8_ESK_bbENKUlvE1_clEvEUllE_St5arrayIPcLm2EELi4E23TrivialOffsetCalculatorILi1EjESR_NS0_6memory15LoadWithoutCastENSS_16StoreWithoutCastEEEviT_T0_T2_T3_T4_T5_
        .type           _ZN2at6native27unrolled_elementwise_kernelIZZNS0_73_GLOBAL__N__c8866d80_35_SparseBinaryOpIntersectionKernel_cu_7dd49032_323742_sparse_binary_op_intersection_kernel_implINS2_18CUDAKernelLauncherENS2_36CUDAValueSelectionIntersectionKernelINS2_9RhsProjOpEEElLl8EEEvRNS_6TensorERKS8_SB_RKSt6vectorIlSaIlEERKSt8optionalIS8_ESK_bbENKUlvE1_clEvEUllE_St5arrayIPcLm2EELi4E23TrivialOffsetCalculatorILi1EjESR_NS0_6memory15LoadWithoutCastENSS_16StoreWithoutCastEEEviT_T0_T2_T3_T4_T5_,@function
        .size           _ZN2at6native27unrolled_elementwise_kernelIZZNS0_73_GLOBAL__N__c8866d80_35_SparseBinaryOpIntersectionKernel_cu_7dd49032_323742_sparse_binary_op_intersection_kernel_implINS2_18CUDAKernelLauncherENS2_36CUDAValueSelectionIntersectionKernelINS2_9RhsProjOpEEElLl8EEEvRNS_6TensorERKS8_SB_RKSt6vectorIlSaIlEERKSt8optionalIS8_ESK_bbENKUlvE1_clEvEUllE_St5arrayIPcLm2EELi4E23TrivialOffsetCalculatorILi1EjESR_NS0_6memory15LoadWithoutCastENSS_16StoreWithoutCastEEEviT_T0_T2_T3_T4_T5_,(.L_x_17308 - _ZN2at6native27unrolled_elementwise_kernelIZZNS0_73_GLOBAL__N__c8866d80_35_SparseBinaryOpIntersectionKernel_cu_7dd49032_323742_sparse_binary_op_intersection_kernel_implINS2_18CUDAKernelLauncherENS2_36CUDAValueSelectionIntersectionKernelINS2_9RhsProjOpEEElLl8EEEvRNS_6TensorERKS8_SB_RKSt6vectorIlSaIlEERKSt8optionalIS8_ESK_bbENKUlvE1_clEvEUllE_St5arrayIPcLm2EELi4E23TrivialOffsetCalculatorILi1EjESR_NS0_6memory15LoadWithoutCastENSS_16StoreWithoutCastEEEviT_T0_T2_T3_T4_T5_)
        .other          _ZN2at6native27unrolled_elementwise_kernelIZZNS0_73_GLOBAL__N__c8866d80_35_SparseBinaryOpIntersectionKernel_cu_7dd49032_323742_sparse_binary_op_intersection_kernel_implINS2_18CUDAKernelLauncherENS2_36CUDAValueSelectionIntersectionKernelINS2_9RhsProjOpEEElLl8EEEvRNS_6TensorERKS8_SB_RKSt6vectorIlSaIlEERKSt8optionalIS8_ESK_bbENKUlvE1_clEvEUllE_St5arrayIPcLm2EELi4E23TrivialOffsetCalculatorILi1EjESR_NS0_6memory15LoadWithoutCastENSS_16StoreWithoutCastEEEviT_T0_T2_T3_T4_T5_,@"STO_CUDA_ENTRY STV_DEFAULT"
_ZN2at6native27unrolled_elementwise_kernelIZZNS0_73_GLOBAL__N__c8866d80_35_SparseBinaryOpIntersectionKernel_cu_7dd49032_323742_sparse_binary_op_intersection_kernel_implINS2_18CUDAKernelLauncherENS2_36CUDAValueSelectionIntersectionKernelINS2_9RhsProjOpEEElLl8EEEvRNS_6TensorERKS8_SB_RKSt6vectorIlSaIlEERKSt8optionalIS8_ESK_bbENKUlvE1_clEvEUllE_St5arrayIPcLm2EELi4E23TrivialOffsetCalculatorILi1EjESR_NS0_6memory15LoadWithoutCastENSS_16StoreWithoutCastEEEviT_T0_T2_T3_T4_T5_:
.text._ZN2at6native27unrolled_elementwise_kernelIZZNS0_73_GLOBAL__N__c8866d80_35_SparseBinaryOpIntersectionKernel_cu_7dd49032_323742_sparse_binary_op_intersection_kernel_implINS2_18CUDAKernelLauncherENS2_36CUDAValueSelectionIntersectionKernelINS2_9RhsProjOpEEElLl8EEEvRNS_6TensorERKS8_SB_RKSt6vectorIlSaIlEERKSt8optionalIS8_ESK_bbENKUlvE1_clEvEUllE_St5arrayIPcLm2EELi4E23TrivialOffsetCalculatorILi1EjESR_NS0_6memory15LoadWithoutCastENSS_16StoreWithoutCastEEEviT_T0_T2_T3_T4_T5_:
        /* <DEDUP_REMOVED lines=99> */
.L_x_12961:
        /* <DEDUP_REMOVED lines=74> */
.L_x_12960:
        /* <DEDUP_REMOVED lines=57> */
.L_x_12962:
        /* <DEDUP_REMOVED lines=39> */
.L_x_12963:
        /* <DEDUP_REMOVED lines=19> */
.L_x_12959:
[----:B------:R-:W-:Y:S05]  /*1200*/  BSYNC.RECONVERGENT B0 ;  /* 0x0000000000007941 */ /* 0x000fea0003800200 */
.L_x_12958:
        /* <DEDUP_REMOVED lines=40> */
.L_x_12967:
        /* <DEDUP_REMOVED lines=78> */
.L_x_12966:
        /* <DEDUP_REMOVED lines=58> */
.L_x_12968:
        /* <DEDUP_REMOVED lines=42> */
.L_x_12969:
        /* <DEDUP_REMOVED lines=20> */
.L_x_12965:
[----:B0-----:R-:W-:Y:S05]  /*20f0*/  BSYNC.RECONVERGENT B0 ;  /* 0x0000000000007941 */ /* 0x001fea0003800200 */
.L_x_12964:
        /* <DEDUP_REMOVED lines=40> */
.L_x_12973:
        /* <DEDUP_REMOVED lines=74> */
.L_x_12972:
        /* <DEDUP_REMOVED lines=53> */
.L_x_12974:
        /* <DEDUP_REMOVED lines=38> */
.L_x_12975:
        /* <DEDUP_REMOVED lines=17> */
.L_x_12971:
[----:B0-----:R-:W-:Y:S05]  /*2ee0*/  BSYNC.RECONVERGENT B0 ;  /* 0x0000000000007941 */ /* 0x001fea0003800200 */
.L_x_12970:
        /* <DEDUP_REMOVED lines=37> */
.L_x_12979:
        /* <DEDUP_REMOVED lines=78> */
.L_x_12978:
        /* <DEDUP_REMOVED lines=56> */
.L_x_12980:
        /* <DEDUP_REMOVED lines=42> */
.L_x_12981:
        /* <DEDUP_REMOVED lines=20> */
.L_x_12977:
[----:B0-----:R-:W-:Y:S05]  /*3d80*/  BSYNC.RECONVERGENT B0 ;  /* 0x0000000000007941 */ /* 0x001fea0003800200 */
.L_x_12976:
        /* <DEDUP_REMOVED lines=22> */
.L_x_12984:
[----:B------:R-:W-:Y:S05]  /*3ef0*/  BSYNC.RELIABLE B1 ;  /* 0x0000000000017941 */ /* 0x000fea0003800100 */
.L_x_12983:
[----:B------:R-:W-:Y:S02]  /*3f00*/  ISETP.GE.AND P0, PT, R2, UR9, PT ;  /* 0x0000000902007c0c */ /* 0x000fe4000bf06270 */
[----:B------:R-:W-:-:S11]  /*3f10*/  MOV R3, UR15 ;  /* 0x0000000f00037c02 */ /* 0x000fd60008000f00 */
[----:B0-----:R-:W0:Y:S01]  /*3f20*/  @!P0 LDC.64 R6, c[0x0][0x3f0] ;  /* 0x0000fc00ff068b82 */ /* 0x001e220000000a00 */
[----:B------:R-:W-:Y:S01]  /*3f30*/  @!P0 LEA R3, R3, R2, 0x9 ;  /* 0x0000000203038211 */ /* 0x000fe200078e48ff */
[----:B------:R-:W-:-:S04]  /*3f40*/  @!P0 VIADD R2, R2, 0x80 ;  /* 0x0000008002028836 */ /* 0x000fc80000000000 */
[----:B0-----:R-:W-:-:S05]  /*3f50*/  @!P0 IMAD.WIDE.U32 R6, R3, 0x8, R6 ;  /* 0x0000000803068825 */ /* 0x001fca00078e0006 */
[----:B------:R1:W-:Y:S02]  /*3f60*/  @!P0 STG.E.64 desc[UR10][R6.64], R4 ;  /* 0x0000000406008986 */ /* 0x0003e4000c101b0a */
.L_x_12985:
[----:B------:R-:W-:Y:S05]  /*3f70*/  BSYNC.RECONVERGENT B0 ;  /* 0x0000000000007941 */ /* 0x000fea0003800200 */
.L_x_12982:
        /* <DEDUP_REMOVED lines=9> */
.L_x_12986:
        /* <DEDUP_REMOVED lines=15> */
.L_x_17308:


//--------------------- .text._ZN2at6native29vectorized_elementwise_kernelILi2EZZNS0_73_GLOBAL__N__c8866d80_35_SparseBinaryOpIntersectionKernel_cu_7dd49032_323742_sparse_binary_op_intersection_kernel_implINS2_18CUDAKernelLauncherENS2_36CUDAValueSelectionIntersectionKernelINS2_9RhsProjOpEEElLl8EEEvRNS_6TensorERKS8_SB_RKSt6vectorIlSaIlEERKSt8optionalIS8_ESK_bbENKUlvE1_clEvEUllE_St5arrayIPcLm2EEEEviT0_T1_ --------------------------
	.section	.text._ZN2at6native29vectorized_elementwise_kernelILi2EZZNS0_73_GLOBAL__N__c8866d80_35_SparseBinaryOpIntersectionKernel_cu_7dd49032_323742_sparse_binary_op_intersection_kernel_implINS2_18CUDAKernelLauncherENS2_36CUDAValueSelectionIntersectionKernelINS2_9RhsProjOpEEElLl8EEEvRNS_6TensorERKS8_SB_RKSt6vectorIlSaIlEERKSt8optionalIS8_ESK_bbENKUlvE1_clEvEUllE_St5arrayIPcLm2EEEEviT0_T1_,"ax",@progbits
	.align	128
        .global         _ZN2at6native29vectorized_elementwise_kernelILi2EZZNS0_73_GLOBAL__N__c8866d80_35_SparseBinaryOpIntersectionKernel_cu_7dd49032_323742_sparse_binary_op_intersection_kernel_implINS2_18CUDAKernelLauncherENS2_36CUDAValueSelectionIntersectionKernelINS2_9RhsProjOpEEElLl8EEEvRNS_6TensorERKS8_SB_RKSt6vectorIlSaIlEERKSt8optionalIS8_ESK_bbENKUlvE1_clEvEUllE_St5arrayIPcLm2EEEEviT0_T1_
        .type           _ZN2at6native29vectorized_elementwise_kernelILi2EZZNS0_73_GLOBAL__N__c8866d80_35_SparseBinaryOpIntersectionKernel_cu_7dd49032_323742_sparse_binary_op_intersection_kernel_implINS2_18CUDAKernelLauncherENS2_36CUDAValueSelectionIntersectionKernelINS2_9RhsProjOpEEElLl8EEEvRNS_6TensorERKS8_SB_RKSt6vectorIlSaIlEERKSt8optionalIS8_ESK_bbENKUlvE1_clEvEUllE_St5arrayIPcLm2EEEEviT0_T1_,@function
        .size           _ZN2at6native29vectorized_elementwise_kernelILi2EZZNS0_73_GLOBAL__N__c8866d80_35_SparseBinaryOpIntersectionKernel_cu_7dd49032_323742_sparse_binary_op_intersection_kernel_implINS2_18CUDAKernelLauncherENS2_36CUDAValueSelectionIntersectionKernelINS2_9RhsProjOpEEElLl8EEEvRNS_6TensorERKS8_SB_RKSt6vectorIlSaIlEERKSt8optionalIS8_ESK_bbENKUlvE1_clEvEUllE_St5arrayIPcLm2EEEEviT0_T1_,(.L_x_17309 - _ZN2at6native29vectorized_elementwise_kernelILi2EZZNS0_73_GLOBAL__N__c8866d80_35_SparseBinaryOpIntersectionKernel_cu_7dd49032_323742_sparse_binary_op_intersection_kernel_implINS2_18CUDAKernelLauncherENS2_36CUDAValueSelectionIntersectionKernelINS2_9RhsProjOpEEElLl8EEEvRNS_6TensorERKS8_SB_RKSt6vectorIlSaIlEERKSt8optionalIS8_ESK_bbENKUlvE1_clEvEUllE_St5arrayIPcLm2EEEEviT0_T1_)
        .other          _ZN2at6native29vectorized_elementwise_kernelILi2EZZNS0_73_GLOBAL__N__c8866d80_35_SparseBinaryOpIntersectionKernel_cu_7dd49032_323742_sparse_binary_op_intersection_kernel_implINS2_18CUDAKernelLauncherENS2_36CUDAValueSelectionIntersectionKernelINS2_9RhsProjOpEEElLl8EEEvRNS_6TensorERKS8_SB_RKSt6vectorIlSaIlEERKSt8optionalIS8_ESK_bbENKUlvE1_clEvEUllE_St5arrayIPcLm2EEEEviT0_T1_,@"STO_CUDA_ENTRY STV_DEFAULT"
_ZN2at6native29vectorized_elementwise_kernelILi2EZZNS0_73_GLOBAL__N__c8866d80_35_SparseBinaryOpIntersectionKernel_cu_7dd49032_323742_sparse_binary_op_intersection_kernel_implINS2_18CUDAKernelLauncherENS2_36CUDAValueSelectionIntersectionKernelINS2_9RhsProjOpEEElLl8EEEvRNS_6TensorERKS8_SB_RKSt6vectorIlSaIlEERKSt8optionalIS8_ESK_bbENKUlvE1_clEvEUllE_St5arrayIPcLm2EEEEviT0_T1_:
.text._ZN2at6native29vectorized_elementwise_kernelILi2EZZNS0_73_GLOBAL__N__c8866d80_35_SparseBinaryOpIntersectionKernel_cu_7dd49032_323742_sparse_binary_op_intersection_kernel_implINS2_18CUDAKernelLauncherENS2_36CUDAValueSelectionIntersectionKernelINS2_9RhsProjOpEEElLl8EEEvRNS_6TensorERKS8_SB_RKSt6vectorIlSaIlEERKSt8optionalIS8_ESK_bbENKUlvE1_clEvEUllE_St5arrayIPcLm2EEEEviT0_T1_:
        /* <DEDUP_REMOVED lines=134> */
.L_x_12991:
        /* <DEDUP_REMOVED lines=72> */
.L_x_12990:
        /* <DEDUP_REMOVED lines=52> */
.L_x_12992:
        /* <DEDUP_REMOVED lines=32> */
.L_x_12993:
        /* <DEDUP_REMOVED lines=15> */
.L_x_12989:
[----:B------:R-:W-:Y:S05]  /*1310*/  BSYNC.RECONVERGENT B0 ;  /* 0x0000000000007941 */ /* 0x000fea0003800200 */
.L_x_12988:
        /* <DEDUP_REMOVED lines=38> */
.L_x_12997:
        /* <DEDUP_REMOVED lines=72> */
.L_x_12996:
        /* <DEDUP_REMOVED lines=52> */
.L_x_12998:
        /* <DEDUP_REMOVED lines=32> */
.L_x_12999:
        /* <DEDUP_REMOVED lines=15> */
.L_x_12995:
[----:B------:R-:W-:Y:S05]  /*2030*/  BSYNC.RECONVERGENT B0 ;  /* 0x0000000000007941 */ /* 0x000fea0003800200 */
.L_x_12994:
        /* <DEDUP_REMOVED lines=37> */
.L_x_13003:
        /* <DEDUP_REMOVED lines=72> */
.L_x_13002:
        /* <DEDUP_REMOVED lines=52> */
.L_x_13004:
        /* <DEDUP_REMOVED lines=32> */
.L_x_13005:
        /* <DEDUP_REMOVED lines=16> */
.L_x_13001:
[----:B------:R-:W-:Y:S05]  /*2d50*/  BSYNC.RECONVERGENT B0 ;  /* 0x0000000000007941 */ /* 0x000fea0003800200 */
.L_x_13000:
        /* <DEDUP_REMOVED lines=37> */
.L_x_13009:
        /* <DEDUP_REMOVED lines=72> */
.L_x_13008:
        /* <DEDUP_REMOVED lines=51> */
.L_x_13010:
        /* <DEDUP_REMOVED lines=32> */
.L_x_13011:
        /* <DEDUP_REMOVED lines=16> */
.L_x_13007:
[----:B------:R-:W-:Y:S05]  /*3a60*/  BSYNC.RECONVERGENT B0 ;  /* 0x0000000000007941 */ /* 0x000fea0003800200 */
.L_x_13006:
        /* <DEDUP_REMOVED lines=37> */
.L_x_13015:
        /* <DEDUP_REMOVED lines=71> */
.L_x_13014:
        /* <DEDUP_REMOVED lines=51> */
.L_x_13016:
        /* <DEDUP_REMOVED lines=32> */
.L_x_13017:
        /* <DEDUP_REMOVED lines=16> */
.L_x_13013:
[----:B------:R-:W-:Y:S05]  /*4760*/  BSYNC.RECONVERGENT B0 ;  /* 0x0000000000007941 */ /* 0x000fea0003800200 */
.L_x_13012:
        /* <DEDUP_REMOVED lines=37> */
.L_x_13021:
        /* <DEDUP_REMOVED lines=71> */
.L_x_13020:
        /* <DEDUP_REMOVED lines=51> */
.L_x_13022:
        /* <DEDUP_REMOVED lines=32> */
.L_x_13023:
        /* <DEDUP_REMOVED lines=16> */
.L_x_13019:
[----:B------:R-:W-:Y:S05]  /*5460*/  BSYNC.RECONVERGENT B0 ;  /* 0x0000000000007941 */ /* 0x000fea0003800200 */
.L_x_13018:
        /* <DEDUP_REMOVED lines=37> */
.L_x_13027:
        /* <DEDUP_REMOVED lines=71> */
.L_x_13026:
        /* <DEDUP_REMOVED lines=50> */
.L_x_13028:
        /* <DEDUP_REMOVED lines=32> */
.L_x_13029:
        /* <DEDUP_REMOVED lines=16> */
.L_x_13025:
[----:B------:R-:W-:Y:S05]  /*6150*/  BSYNC.RECONVERGENT B0 ;  /* 0x0000000000007941 */ /* 0x000fea0003800200 */
.L_x_13024:
        /* <DEDUP_REMOVED lines=33> */
.L_x_13033:
        /* <DEDUP_REMOVED lines=71> */
.L_x_13032:
        /* <DEDUP_REMOVED lines=50> */
.L_x_13034:
        /* <DEDUP_REMOVED lines=32> */
.L_x_13035:
        /* <DEDUP_REMOVED lines=16> */
.L_x_13031:
[----:B------:R-:W-:Y:S05]  /*6e00*/  BSYNC.RECONVERGENT B0 ;  /* 0x0000000000007941 */ /* 0x000fea0003800200 */
.L_x_13030:
        /* <DEDUP_REMOVED lines=16> */
.L_x_13038:
[----:B------:R-:W-:-:S13]  /*6f10*/  ISETP.GE.U32.AND P0, PT, R2, UR14, PT ;  /* 0x0000000e02007c0c */ /* 0x000fda000bf06070 */
[----:B------:R-:W-:Y:S05]  /*6f20*/  @P0 BRA `(.L_x_13040) ;  /* 0x0000000000300947 */ /* 0x000fea0003800000 */
[----:B--2---:R-:W2:Y:S01]  /*6f30*/  LDC.64 R6, c[0x0][0x3f0] ;  /* 0x0000fc00ff067b82 */ /* 0x004ea20000000a00 */
[C---:B------:R-:W-:Y:S02]  /*6f40*/  IADD3 R3, PT, PT, R2.reuse, UR6, RZ ;  /* 0x0000000602037c10 */ /* 0x040fe4000fffe0ff */
[----:B------:R-:W-:-:S03]  /*6f50*/  IADD3 R2, PT, PT, R2, 0x80, RZ ;  /* 0x0000008002027810 */ /* 0x000fc60007ffe0ff */
[----:B--2---:R-:W-:-:S05]  /*6f60*/  IMAD.WIDE.U32 R6, R3, 0x8, R6 ;  /* 0x0000000803067825 */ /* 0x004fca00078e0006 */
[----:B------:R3:W-:Y:S02]  /*6f70*/  STG.E.64 desc[UR10][R6.64], R14 ;  /* 0x0000000e06007986 */ /* 0x0007e4000c101b0a */
.L_x_13039:
[----:B------:R-:W-:-:S13]  /*6f80*/  ISETP.GE.U32.AND P0, PT, R2, UR14, PT ;  /* 0x0000000e02007c0c */ /* 0x000fda000bf06070 */
[----:B------:R-:W-:Y:S05]  /*6f90*/  @P0 BRA `(.L_x_13041) ;  /* 0x0000000000300947 */ /* 0x000fea0003800000 */
[----:B--23--:R-:W2:Y:S01]  /*6fa0*/  LDC.64 R6, c[0x0][0x3f0] ;  /* 0x0000fc00ff067b82 */ /* 0x00cea20000000a00 */
[C---:B------:R-:W-:Y:S02]  /*6fb0*/  IADD3 R3, PT, PT, R2.reuse, UR6, RZ ;  /* 0x0000000602037c10 */ /* 0x040fe4000fffe0ff */
[----:B------:R-:W-:-:S03]  /*6fc0*/  IADD3 R2, PT, PT, R2, 0x80, RZ ;  /* 0x0000008002027810 */ /* 0x000fc60007ffe0ff */
[----:B--2---:R-:W-:-:S05]  /*6fd0*/  IMAD.WIDE.U32 R6, R3, 0x8, R6 ;  /* 0x0000000803067825 */ /* 0x004fca00078e0006 */
[----:B------:R3:W-:Y:S02]  /*6fe0*/  STG.E.64 desc[UR10][R6.64], R12 ;  /* 0x0000000c06007986 */ /* 0x0007e4000c101b0a */
.L_x_13040:
[----:B------:R-:W-:-:S13]  /*6ff0*/  ISETP.GE.U32.AND P0, PT, R2, UR14, PT ;  /* 0x0000000e02007c0c */ /* 0x000fda000bf06070 */
[----:B------:R-:W-:Y:S05]  /*7000*/  @P0 BRA `(.L_x_13042) ;  /* 0x0000000000340947 */ /* 0x000fea0003800000 */
[----:B--23--:R-:W2:Y:S01]  /*7010*/  LDC.64 R6, c[0x0][0x3f0] ;  /* 0x0000fc00ff067b82 */ /* 0x00cea20000000a00 */
[C---:B------:R-:W-:Y:S01]  /*7020*/  VIADD R3, R2.reuse, UR6 ;  /* 0x0000000602037c36 */ /* 0x040fe20008000000 */
[----:B------:R-:W-:-:S03]  /*7030*/  IADD3 R2, PT, PT, R2, 0x80, RZ ;  /* 0x0000008002027810 */ /* 0x000fc60007ffe0ff */
[----:B--2---:R-:W-:-:S05]  /*7040*/  IMAD.WIDE.U32 R6, R3, 0x8, R6 ;  /* 0x0000000803067825 */ /* 0x004fca00078e0006 */
[----:B------:R4:W-:Y:S02]  /*7050*/  STG.E.64 desc[UR10][R6.64], R10 ;  /* 0x0000000a06007986 */ /* 0x0009e4000c101b0a */
.L_x_13041:
        /* <DEDUP_REMOVED lines=8> */
.L_x_13042:
[----:B------:R-:W-:Y:S05]  /*70e0*/  BSYNC.RELIABLE B1 ;  /* 0x0000000000017941 */ /* 0x000fea0003800100 */
.L_x_13037:
[----:B------:R-:W-:-:S13]  /*70f0*/  ISETP.GE.U32.AND P0, PT, R2, UR14, PT ;  /* 0x0000000e02007c0c */ /* 0x000fda000bf06070 */
[----:B--234-:R-:W2:Y:S01]  /*7100*/  @!P0 LDC.64 R6, c[0x0][0x3f0] ;  /* 0x0000fc00ff068b82 */ /* 0x01cea20000000a00 */
[C---:B------:R-:W-:Y:S02]  /*7110*/  @!P0 IADD3 R3, PT, PT, R2.reuse, UR6, RZ ;  /* 0x0000000602038c10 */ /* 0x040fe4000fffe0ff */
[----:B------:R-:W-:-:S03]  /*7120*/  @!P0 IADD3 R2, PT, PT, R2, 0x80, RZ ;  /* 0x0000008002028810 */ /* 0x000fc60007ffe0ff */
[----:B--2---:R-:W-:-:S05]  /*7130*/  @!P0 IMAD.WIDE.U32 R6, R3, 0x8, R6 ;  /* 0x0000000803068825 */ /* 0x004fca00078e0006 */
[----:B------:R2:W-:Y:S02]  /*7140*/  @!P0 STG.E.64 desc[UR10][R6.64], R32 ;  /* 0x0000002006008986 */ /* 0x0005e4000c101b0a */
.L_x_13043:
[----:B------:R-:W-:Y:S05]  /*7150*/  BSYNC.RECONVERGENT B0 ;  /* 0x0000000000007941 */ /* 0x000fea0003800200 */
.L_x_13036:
        /* <DEDUP_REMOVED lines=8> */
.L_x_12987:
        /* <DEDUP_REMOVED lines=76> */
.L_x_13047:
        /* <DEDUP_REMOVED lines=72> */
.L_x_13046:
        /* <DEDUP_REMOVED lines=52> */
.L_x_13048:
        /* <DEDUP_REMOVED lines=35> */
.L_x_13049:
        /* <DEDUP_REMOVED lines=17> */
.L_x_13045:
        /* <DEDUP_REMOVED lines=30> */
.L_x_13051:
        /* <DEDUP_REMOVED lines=72> */
.L_x_13050:
        /* <DEDUP_REMOVED lines=52> */
.L_x_13052:
        /* <DEDUP_REMOVED lines=34> */
.L_x_13053:
        /* <DEDUP_REMOVED lines=15> */
.L_x_13044:
        /* <DEDUP_REMOVED lines=38> */
.L_x_13056:
        /* <DEDUP_REMOVED lines=73> */
.L_x_13055:
        /* <DEDUP_REMOVED lines=54> */
.L_x_13057:
        /* <DEDUP_REMOVED lines=36> */
.L_x_13058:
        /* <DEDUP_REMOVED lines=18> */
.L_x_13054:
        /* <DEDUP_REMOVED lines=30> */
.L_x_13061:
        /* <DEDUP_REMOVED lines=72> */
.L_x_13060:
        /* <DEDUP_REMOVED lines=52> */
.L_x_13062:
        /* <DEDUP_REMOVED lines=34> */
.L_x_13063:
        /* <DEDUP_REMOVED lines=16> */
.L_x_13059:
        /* <DEDUP_REMOVED lines=34> */
.L_x_13066:
        /* <DEDUP_REMOVED lines=73> */
.L_x_13065:
        /* <DEDUP_REMOVED lines=54> */
.L_x_13067:
        /* <DEDUP_REMOVED lines=36> */
.L_x_13068:
        /* <DEDUP_REMOVED lines=18> */
.L_x_13064:
        /* <DEDUP_REMOVED lines=31> */
.L_x_13071:
        /* <DEDUP_REMOVED lines=72> */
.L_x_13070:
        /* <DEDUP_REMOVED lines=51> */
.L_x_13072:
        /* <DEDUP_REMOVED lines=34> */
.L_x_13073:
        /* <DEDUP_REMOVED lines=16> */
.L_x_13069:
        /* <DEDUP_REMOVED lines=32> */
.L_x_13076:
        /* <DEDUP_REMOVED lines=74> */
.L_x_13075:
        /* <DEDUP_REMOVED lines=53> */
.L_x_13077:
        /* <DEDUP_REMOVED lines=36> */
.L_x_13078:
        /* <DEDUP_REMOVED lines=18> */
.L_x_13074:
        /* <DEDUP_REMOVED lines=31> */
.L_x_13081:
        /* <DEDUP_REMOVED lines=71> */
.L_x_13080:
        /* <DEDUP_REMOVED lines=50> */
.L_x_13082:
        /* <DEDUP_REMOVED lines=39> */
.L_x_13083:
        /* <DEDUP_REMOVED lines=17> */
.L_x_13079:
        /* <DEDUP_REMOVED lines=13> */
.L_x_13084:
        /* <DEDUP_REMOVED lines=15> */
.L_x_17309:


//--------------------- .text._ZN2at6native29vectorized_elementwise_kernelILi4EZZNS0_73_GLOBAL__N__c8866d80_35_SparseBinaryOpIntersectionKernel_cu_7dd49032_323742_sparse_binary_op_intersection_kernel_implINS2_18CUDAKernelLauncherENS2_36CUDAValueSelectionIntersectionKernelINS2_9RhsProjOpEEElLl8EEEvRNS_6TensorERKS8_SB_RKSt6vectorIlSaIlEERKSt8optionalIS8_ESK_bbENKUlvE1_clEvEUllE_St5arrayIPcLm2EEEEviT0_T1_ --------------------------
	.section	.text._ZN2at6native29vectorized_elementwise_kernelILi4EZZNS0_73_GLOBAL__N__c8866d80_35_SparseBinaryOpIntersectionKernel_cu_7dd49032_323742_sparse_binary_op_intersection_kernel_implINS2_18CUDAKernelLauncherENS2_36CUDAValueSelectionIntersectionKernelINS2_9RhsProjOpEEElLl8EEEvRNS_6TensorERKS8_SB_RKSt6vectorIlSaIlEERKSt8optionalIS8_ESK_bbENKUlvE1_clEvEUllE_St5arrayIPcLm2EEEEviT0_T1_,"ax",@progbits
	.align	128
        .global         _ZN2at6native29vectorized_elementwise_kernelILi4EZZNS0_73_GLOBAL__N__c8866d80_35_SparseBinaryOpIntersectionKernel_cu_7dd49032_323742_sparse_binary_op_intersection_kernel_implINS2_18CUDAKernelLauncherENS2_36CUDAValueSelectionIntersectionKernelINS2_9RhsProjOpEEElLl8EEEvRNS_6TensorERKS8_SB_RKSt6vectorIlSaIlEERKSt8optionalIS8_ESK_bbENKUlvE1_clEvEUllE_St5arrayIPcLm2EEEEviT0_T1_
        .type           _ZN2at6native29vectorized_elementwise_kernelILi4EZZNS0_73_GLOBAL__N__c8866d80_35_SparseBinaryOpIntersectionKernel_cu_7dd49032_323742_sparse_binary_op_intersection_kernel_implINS2_18CUDAKernelLauncherENS2_36CUDAValueSelectionIntersectionKernelINS2_9RhsProjOpEEElLl8EEEvRNS_6TensorERKS8_SB_RKSt6vectorIlSaIlEERKSt8optionalIS8_ESK_bbENKUlvE1_clEvEUllE_St5arrayIPcLm2EEEEviT0_T1_,@function
        .size           _ZN2at6native29vectorized_elementwise_kernelILi4EZZNS0_73_GLOBAL__N__c8866d80_35_SparseBinaryOpIntersectionKernel_cu_7dd49032_323742_sparse_binary_op_intersection_kernel_implINS2_18CUDAKernelLauncherENS2_36CUDAValueSelectionIntersectionKernelINS2_9RhsProjOpEEElLl8EEEvRNS_6TensorERKS8_SB_RKSt6vectorIlSaIlEERKSt8optionalIS8_ESK_bbENKUlvE1_clEvEUllE_St5arrayIPcLm2EEEEviT0_T1_,(.L_x_17310 - _ZN2at6native29vectorized_elementwise_kernelILi4EZZNS0_73_GLOBAL__N__c8866d80_35_SparseBinaryOpIntersectionKernel_cu_7dd49032_323742_sparse_binary_op_intersection_kernel_implINS2_18CUDAKernelLauncherENS2_36CUDAValueSelectionIntersectionKernelINS2_9RhsProjOpEEElLl8EEEvRNS_6TensorERKS8_SB_RKSt6vectorIlSaIlEERKSt8optionalIS8_ESK_bbENKUlvE1_clEvEUllE_St5arrayIPcLm2EEEEviT0_T1_)
        .other          _ZN2at6native29vectorized_elementwise_kernelILi4EZZNS0_73_GLOBAL__N__c8866d80_35_SparseBinaryOpIntersectionKernel_cu_7dd49032_323742_sparse_binary_op_intersection_kernel_implINS2_18CUDAKernelLauncherENS2_36CUDAValueSelectionIntersectionKernelINS2_9RhsProjOpEEElLl8EEEvRNS_6TensorERKS8_SB_RKSt6vectorIlSaIlEERKSt8optionalIS8_ESK_bbENKUlvE1_clEvEUllE_St5arrayIPcLm2EEEEviT0_T1_,@"STO_CUDA_ENTRY STV_DEFAULT"
_ZN2at6native29vectorized_elementwise_kernelILi4EZZNS0_73_GLOBAL__N__c8866d80_35_SparseBinaryOpIntersectionKernel_cu_7dd49032_323742_sparse_binary_op_intersection_kernel_implINS2_18CUDAKernelLauncherENS2_36CUDAValueSelectionIntersectionKernelINS2_9RhsProjOpEEElLl8EEEvRNS_6TensorERKS8_SB_RKSt6vectorIlSaIlEERKSt8optionalIS8_ESK_bbENKUlvE1_clEvEUllE_St5arrayIPcLm2EEEEviT0_T1_:
.text._ZN2at6native29vectorized_elementwise_kernelILi4EZZNS0_73_GLOBAL__N__c8866d80_35_SparseBinaryOpIntersectionKernel_cu_7dd49032_323742_sparse_binary_op_intersection_kernel_implINS2_18CUDAKernelLauncherENS2_36CUDAValueSelectionIntersectionKernelINS2_9RhsProjOpEEElLl8EEEvRNS_6TensorERKS8_SB_RKSt6vectorIlSaIlEERKSt8optionalIS8_ESK_bbENKUlvE1_clEvEUllE_St5arrayIPcLm2EEEEviT0_T1_:
        /* <DEDUP_REMOVED lines=134> */
.L_x_13089:
        /* <DEDUP_REMOVED lines=72> */
.L_x_13088:
        /* <DEDUP_REMOVED lines=52> */
.L_x_13090:
        /* <DEDUP_REMOVED lines=32> */
.L_x_13091:
        /* <DEDUP_REMOVED lines=15> */
.L_x_13087:
[----:B------:R-:W-:Y:S05]  /*1310*/  BSYNC.RECONVERGENT B0 ;  /* 0x0000000000007941 */ /* 0x000fea0003800200 */
.L_x_13086:
        /* <DEDUP_REMOVED lines=38> */
.L_x_13095:
        /* <DEDUP_REMOVED lines=72> */
.L_x_13094:
        /* <DEDUP_REMOVED lines=52> */
.L_x_13096:
        /* <DEDUP_REMOVED lines=32> */
.L_x_13097:
        /* <DEDUP_REMOVED lines=15> */
.L_x_13093:
[----:B------:R-:W-:Y:S05]  /*2030*/  BSYNC.RECONVERGENT B0 ;  /* 0x0000000000007941 */ /* 0x000fea0003800200 */
.L_x_13092:
        /* <DEDUP_REMOVED lines=37> */
.L_x_13101:
        /* <DEDUP_REMOVED lines=72> */
.L_x_13100:
        /* <DEDUP_REMOVED lines=52> */
.L_x_13102:
        /* <DEDUP_REMOVED lines=32> */
.L_x_13103:
        /* <DEDUP_REMOVED lines=16> */
.L_x_13099:
[----:B------:R-:W-:Y:S05]  /*2d50*/  BSYNC.RECONVERGENT B0 ;  /* 0x0000000000007941 */ /* 0x000fea0003800200 */
.L_x_13098:
        /* <DEDUP_REMOVED lines=37> */
.L_x_13107:
        /* <DEDUP_REMOVED lines=72> */
.L_x_13106:
        /* <DEDUP_REMOVED lines=51> */
.L_x_13108:
        /* <DEDUP_REMOVED lines=32> */
.L_x_13109:
        /* <DEDUP_REMOVED lines=16> */
.L_x_13105:
[----:B------:R-:W-:Y:S05]  /*3a60*/  BSYNC.RECONVERGENT B0 ;  /* 0x0000000000007941 */ /* 0x000fea0003800200 */
.L_x_13104:
        /* <DEDUP_REMOVED lines=37> */
.L_x_13113:
        /* <DEDUP_REMOVED lines=71> */
.L_x_13112:
        /* <DEDUP_REMOVED lines=51> */
.L_x_13114:
        /* <DEDUP_REMOVED lines=32> */
.L_x_13115:
        /* <DEDUP_REMOVED lines=16> */
.L_x_13111:
[----:B------:R-:W-:Y:S05]  /*4760*/  BSYNC.RECONVERGENT B0 ;  /* 0x0000000000007941 */ /* 0x000fea0003800200 */
.L_x_13110:
        /* <DEDUP_REMOVED lines=37> */
.L_x_13119:
        /* <DEDUP_REMOVED lines=71> */
.L_x_13118:
        /* <DEDUP_REMOVED lines=51> */
.L_x_13120:
        /* <DEDUP_REMOVED lines=32> */
.L_x_13121:
        /* <DEDUP_REMOVED lines=16> */
.L_x_13117:
[----:B------:R-:W-:Y:S05]  /*5460*/  BSYNC.RECONVERGENT B0 ;  /* 0x0000000000007941 */ /* 0x000fea0003800200 */
.L_x_13116:
        /* <DEDUP_REMOVED lines=37> */
.L_x_13125:
        /* <DEDUP_REMOVED lines=71> */
.L_x_13124:
        /* <DEDUP_REMOVED lines=50> */
.L_x_13126:
        /* <DEDUP_REMOVED lines=32> */
.L_x_13127:
        /* <DEDUP_REMOVED lines=16> */
.L_x_13123:
[----:B------:R-:W-:Y:S05]  /*6150*/  BSYNC.RECONVERGENT B0 ;  /* 0x0000000000007941 */ /* 0x000fea0003800200 */
.L_x_13122:
        /* <DEDUP_REMOVED lines=33> */
.L_x_13131:
        /* <DEDUP_REMOVED lines=71> */
.L_x_13130:
        /* <DEDUP_REMOVED lines=50> */
.L_x_13132:
        /* <DEDUP_REMOVED lines=32> */
.L_x_13133:
        /* <DEDUP_REMOVED lines=16> */
.L_x_13129:
[----:B------:R-:W-:Y:S05]  /*6e00*/  BSYNC.RECONVERGENT B0 ;  /* 0x0000000000007941 */ /* 0x000fea0003800200 */
.L_x_13128:
        /* <DEDUP_REMOVED lines=16> */
.L_x_13136:
[----:B------:R-:W-:-:S13]  /*6f10*/  ISETP.GE.U32.AND P0, PT, R2, UR14, PT ;  /* 0x0000000e02007c0c */ /* 0x000fda000bf06070 */
[----:B------:R-:W-:Y:S05]  /*6f20*/  @P0 BRA `(.L_x_13138) ;  /* 0x0000000000300947 */ /* 0x000fea0003800000 */
[----:B--2---:R-:W2:Y:S01]  /*6f30*/  LDC.64 R6, c[0x0][0x3f0] ;  /* 0x0000fc00ff067b82 */ /* 0x004ea20000000a00 */
[C---:B------:R-:W-:Y:S02]  /*6f40*/  IADD3 R3, PT, PT, R2.reuse, UR6, RZ ;  /* 0x0000000602037c10 */ /* 0x040fe4000fffe0ff */
[----:B------:R-:W-:-:S03]  /*6f50*/  IADD3 R2, PT, PT, R2, 0x80, RZ ;  /* 0x0000008002027810 */ /* 0x000fc60007ffe0ff */
[----:B--2---:R-:W-:-:S05]  /*6f60*/  IMAD.WIDE.U32 R6, R3, 0x8, R6 ;  /* 0x0000000803067825 */ /* 0x004fca00078e0006 */
[----:B------:R3:W-:Y:S02]  /*6f70*/  STG.E.64 desc[UR10][R6.64], R14 ;  /* 0x0000000e06007986 */ /* 0x0007e4000c101b0a */
.L_x_13137:
[----:B------:R-:W-:-:S13]  /*6f80*/  ISETP.GE.U32.AND P0, PT, R2, UR14, PT ;  /* 0x0000000e02007c0c */ /* 0x000fda000bf06070 */
[----:B------:R-:W-:Y:S05]  /*6f90*/  @P0 BRA `(.L_x_13139) ;  /* 0x0000000000300947 */ /* 0x000fea0003800000 */
[----:B--23--:R-:W2:Y:S01]  /*6fa0*/  LDC.64 R6, c[0x0][0x3f0] ;  /* 0x0000fc00ff067b82 */ /* 0x00cea20000000a00 */
[C---:B------:R-:W-:Y:S02]  /*6fb0*/  IADD3 R3, PT, PT, R2.reuse, UR6, RZ ;  /* 0x0000000602037c10 */ /* 0x040fe4000fffe0ff */
[----:B------:R-:W-:-:S03]  /*6fc0*/  IADD3 R2, PT, PT, R2, 0x80, RZ ;  /* 0x0000008002027810 */ /* 0x000fc60007ffe0ff */
[----:B--2---:R-:W-:-:S05]  /*6fd0*/  IMAD.WIDE.U32 R6, R3, 0x8, R6 ;  /* 0x0000000803067825 */ /* 0x004fca00078e0006 */
[----:B------:R3:W-:Y:S02]  /*6fe0*/  STG.E.64 desc[UR10][R6.64], R12 ;  /* 0x0000000c06007986 */ /* 0x0007e4000c101b0a */
.L_x_13138:
[----:B------:R-:W-:-:S13]  /*6ff0*/  ISETP.GE.U32.AND P0, PT, R2, UR14, PT ;  /* 0x0000000e02007c0c */ /* 0x000fda000bf06070 */
[----:B------:R-:W-:Y:S05]  /*7000*/  @P0 BRA `(.L_x_13140) ;  /* 0x0000000000340947 */ /* 0x000fea0003800000 */
[----:B--23--:R-:W2:Y:S01]  /*7010*/  LDC.64 R6, c[0x0][0x3f0] ;  /* 0x0000fc00ff067b82 */ /* 0x00cea20000000a00 */
[C---:B------:R-:W-:Y:S01]  /*7020*/  VIADD R3, R2.reuse, UR6 ;  /* 0x0000000602037c36 */ /* 0x040fe20008000000 */
[----:B------:R-:W-:-:S03]  /*7030*/  IADD3 R2, PT, PT, R2, 0x80, RZ ;  /* 0x0000008002027810 */ /* 0x000fc60007ffe0ff */
[----:B--2---:R-:W-:-:S05]  /*7040*/  IMAD.WIDE.U32 R6, R3, 0x8, R6 ;  /* 0x0000000803067825 */ /* 0x004fca00078e0006 */
[----:B------:R4:W-:Y:S02]  /*7050*/  STG.E.64 desc[UR10][R6.64], R10 ;  /* 0x0000000a06007986 */ /* 0x0009e4000c101b0a */
.L_x_13139:
        /* <DEDUP_REMOVED lines=8> */
.L_x_13140:
[----:B------:R-:W-:Y:S05]  /*70e0*/  BSYNC.RELIABLE B1 ;  /* 0x0000000000017941 */ /* 0x000fea0003800100 */
.L_x_13135:
[----:B------:R-:W-:-:S13]  /*70f0*/  ISETP.GE.U32.AND P0, PT, R2, UR14, PT ;  /* 0x0000000e02007c0c */ /* 0x000fda000bf06070 */
[----:B--234-:R-:W2:Y:S01]  /*7100*/  @!P0 LDC.64 R6, c[0x0][0x3f0] ;  /* 0x0000fc00ff068b82 */ /* 0x01cea20000000a00 */
[C---:B------:R-:W-:Y:S02]  /*7110*/  @!P0 IADD3 R3, PT, PT, R2.reuse, UR6, RZ ;  /* 0x0000000602038c10 */ /* 0x040fe4000fffe0ff */
[----:B------:R-:W-:-:S03]  /*7120*/  @!P0 IADD3 R2, PT, PT, R2, 0x80, RZ ;  /* 0x0000008002028810 */ /* 0x000fc60007ffe0ff */
[----:B--2---:R-:W-:-:S05]  /*7130*/  @!P0 IMAD.WIDE.U32 R6, R3, 0x8, R6 ;  /* 0x0000000803068825 */ /* 0x004fca00078e0006 */
[----:B------:R2:W-:Y:S02]  /*7140*/  @!P0 STG.E.64 desc[UR10][R6.64], R32 ;  /* 0x0000002006008986 */ /* 0x0005e4000c101b0a */
.L_x_13141:
[----:B------:R-:W-:Y:S05]  /*7150*/  BSYNC.RECONVERGENT B0 ;  /* 0x0000000000007941 */ /* 0x000fea0003800200 */
.L_x_13134:
        /* <DEDUP_REMOVED lines=8> */
.L_x_13085:
        /* <DEDUP_REMOVED lines=75> */
.L_x_13145:
        /* <DEDUP_REMOVED lines=72> */
.L_x_13144:
        /* <DEDUP_REMOVED lines=52> */
.L_x_13146:
        /* <DEDUP_REMOVED lines=35> */
.L_x_13147:
        /* <DEDUP_REMOVED lines=17> */
.L_x_13143:
        /* <DEDUP_REMOVED lines=30> */
.L_x_13149:
        /* <DEDUP_REMOVED lines=72> */
.L_x_13148:
        /* <DEDUP_REMOVED lines=52> */
.L_x_13150:
        /* <DEDUP_REMOVED lines=34> */
.L_x_13151:
        /* <DEDUP_REMOVED lines=15> */
.L_x_13142:
        /* <DEDUP_REMOVED lines=38> */
.L_x_13154:
        /* <DEDUP_REMOVED lines=73> */
.L_x_13153:
        /* <DEDUP_REMOVED lines=54> */
.L_x_13155:
        /* <DEDUP_REMOVED lines=36> */
.L_x_13156:
        /* <DEDUP_REMOVED lines=18> */
.L_x_13152:
        /* <DEDUP_REMOVED lines=30> */
.L_x_13159:
        /* <DEDUP_REMOVED lines=72> */
.L_x_13158:
        /* <DEDUP_REMOVED lines=52> */
.L_x_13160:
        /* <DEDUP_REMOVED lines=34> */
.L_x_13161:
        /* <DEDUP_REMOVED lines=16> */
.L_x_13157:
        /* <DEDUP_REMOVED lines=34> */
.L_x_13164:
        /* <DEDUP_REMOVED lines=73> */
.L_x_13163:
        /* <DEDUP_REMOVED lines=54> */
.L_x_13165:
        /* <DEDUP_REMOVED lines=36> */
.L_x_13166:
        /* <DEDUP_REMOVED lines=18> */
.L_x_13162:
        /* <DEDUP_REMOVED lines=31> */
.L_x_13169:
        /* <DEDUP_REMOVED lines=72> */
.L_x_13168:
        /* <DEDUP_REMOVED lines=51> */
.L_x_13170:
        /* <DEDUP_REMOVED lines=34> */
.L_x_13171:
        /* <DEDUP_REMOVED lines=16> */
.L_x_13167:
        /* <DEDUP_REMOVED lines=32> */
.L_x_13174:
        /* <DEDUP_REMOVED lines=74> */
.L_x_13173:
        /* <DEDUP_REMOVED lines=53> */
.L_x_13175:
        /* <DEDUP_REMOVED lines=36> */
.L_x_13176:
        /* <DEDUP_REMOVED lines=18> */
.L_x_13172:
        /* <DEDUP_REMOVED lines=31> */
.L_x_13179:
        /* <DEDUP_REMOVED lines=71> */
.L_x_13178:
        /* <DEDUP_REMOVED lines=50> */
.L_x_13180:
        /* <DEDUP_REMOVED lines=39> */
.L_x_13181:
        /* <DEDUP_REMOVED lines=17> */
.L_x_13177:
        /* <DEDUP_REMOVED lines=11> */
.L_x_13182:
        /* <DEDUP_REMOVED lines=10> */
.L_x_17310:


//--------------------- .text._ZN2at6native29vectorized_elementwise_kernelILi8EZZNS0_73_GLOBAL__N__c8866d80_35_SparseBinaryOpIntersectionKernel_cu_7dd49032_323742_sparse_binary_op_intersection_kernel_implINS2_18CUDAKernelLauncherENS2_36CUDAValueSelectionIntersectionKernelINS2_9RhsProjOpEEElLl8EEEvRNS_6TensorERKS8_SB_RKSt6vectorIlSaIlEERKSt8optionalIS8_ESK_bbENKUlvE1_clEvEUllE_St5arrayIPcLm2EEEEviT0_T1_ --------------------------
	.section	.text._ZN2at6native29vectorized_elementwise_kernelILi8EZZNS0_73_GLOBAL__N__c8866d80_35_SparseBinaryOpIntersectionKernel_cu_7dd49032_323742_sparse_binary_op_intersection_kernel_implINS2_18CUDAKernelLauncherENS2_36CUDAValueSelectionIntersectionKernelINS2_9RhsProjOpEEElLl8EEEvRNS_6TensorERKS8_SB_RKSt6vectorIlSaIlEERKSt8optionalIS8_ESK_bbENKUlvE1_clEvEUllE_St5arrayIPcLm2EEEEviT0_T1_,"ax",@progbits
	.align	128
        .global         _ZN2at6native29vectorized_elementwise_kernelILi8EZZNS0_73_GLOBAL__N__c8866d80_35_SparseBinaryOpIntersectionKernel_cu_7dd49032_323742_sparse_binary_op_intersection_kernel_implINS2_18CUDAKernelLauncherENS2_36CUDAValueSelectionIntersectionKernelINS2_9RhsProjOpEEElLl8EEEvRNS_6TensorERKS8_SB_RKSt6vectorIlSaIlEERKSt8optionalIS8_ESK_bbENKUlvE1_clEvEUllE_St5arrayIPcLm2EEEEviT0_T1_
        .type           _ZN2at6native29vectorized_elementwise_kernelILi8EZZNS0_73_GLOBAL__N__c8866d80_35_SparseBinaryOpIntersectionKernel_cu_7dd49032_323742_sparse_binary_op_intersection_kernel_implINS2_18CUDAKernelLauncherENS2_36CUDAValueSelectionIntersectionKernelINS2_9RhsProjOpEEElLl8EEEvRNS_6TensorERKS8_SB_RKSt6vectorIlSaIlEERKSt8optionalIS8_ESK_bbENKUlvE1_clEvEUllE_St5arrayIPcLm2EEEEviT0_T1_,@function
        .size           _ZN2at6native29vectorized_elementwise_kernelILi8EZZNS0_73_GLOBAL__N__c8866d80_35_SparseBinaryOpIntersectionKernel_cu_7dd49032_323742_sparse_binary_op_intersection_kernel_implINS2_18CUDAKernelLauncherENS2_36CUDAValueSelectionIntersectionKernelINS2_9RhsProjOpEEElLl8EEEvRNS_6TensorERKS8_SB_RKSt6vectorIlSaIlEERKSt8optionalIS8_ESK_bbENKUlvE1_clEvEUllE_St5arrayIPcLm2EEEEviT0_T1_,(.L_x_17311 - _ZN2at6native29vectorized_elementwise_kernelILi8EZZNS0_73_GLOBAL__N__c8866d80_35_SparseBinaryOpIntersectionKernel_cu_7dd49032_323742_sparse_binary_op_intersection_kernel_implINS2_18CUDAKernelLauncherENS2_36CUDAValueSelectionIntersectionKernelINS2_9RhsProjOpEEElLl8EEEvRNS_6TensorERKS8_SB_RKSt6vectorIlSaIlEERKSt8optionalIS8_ESK_bbENKUlvE1_clEvEUllE_St5arrayIPcLm2EEEEviT0_T1_)
        .other          _ZN2at6native29vectorized_elementwise_kernelILi8EZZNS0_73_GLOBAL__N__c8866d80_35_SparseBinaryOpIntersectionKernel_cu_7dd49032_323742_sparse_binary_op_intersection_kernel_implINS2_18CUDAKernelLauncherENS2_36CUDAValueSelectionIntersectionKernelINS2_9RhsProjOpEEElLl8EEEvRNS_6TensorERKS8_SB_RKSt6vectorIlSaIlEERKSt8optionalIS8_ESK_bbENKUlvE1_clEvEUllE_St5arrayIPcLm2EEEEviT0_T1_,@"STO_CUDA_ENTRY STV_DEFAULT"
_ZN2at6native29vectorized_elementwise_kernelILi8EZZNS0_73_GLOBAL__N__c8866d80_35_SparseBinaryOpIntersectionKernel_cu_7dd49032_323742_sparse_binary_op_intersection_kernel_implINS2_18CUDAKernelLauncherENS2_36CUDAValueSelectionIntersectionKernelINS2_9RhsProjOpEEElLl8EEEvRNS_6TensorERKS8_SB_RKSt6vectorIlSaIlEERKSt8optionalIS8_ESK_bbENKUlvE1_clEvEUllE_St5arrayIPcLm2EEEEviT0_T1_:
.text._ZN2at6native29vectorized_elementwise_kernelILi8EZZNS0_73_GLOBAL__N__c8866d80_35_SparseBinaryOpIntersectionKernel_cu_7dd49032_323742_sparse_binary_op_intersection_kernel_implINS2_18CUDAKernelLauncherENS2_36CUDAValueSelectionIntersectionKernelINS2_9RhsProjOpEEElLl8EEEvRNS_6TensorERKS8_SB_RKSt6vectorIlSaIlEERKSt8optionalIS8_ESK_bbENKUlvE1_clEvEUllE_St5arrayIPcLm2EEEEviT0_T1_:
[----:B------:R-:W-:Y:S01]  /*0000*/  LDC R1, c[0x0][0x37c] ;  /* 0x0000df00ff017b82 */ /* 0x000fe20000000800 */
[----:B------:R-:W-:Y:S05]  /*0010*/  EXIT ;  /* 0x000000000000794d */ /* 0x000fea0003800000 */
.L_x_13183:
        /* <DEDUP_REMOVED lines=14> */
.L_x_17311:


//--------------------- .text._ZN2at6native18elementwise_kernelILi128ELi4EZNS0_15gpu_kernel_implIZZNS0_73_GLOBAL__N__c8866d80_35_SparseBinaryOpIntersectionKernel_cu_7dd49032_323742_sparse_binary_op_intersection_kernel_implINS3_18CUDAKernelLauncherENS3_36CUDAValueSelectionIntersectionKernelINS3_5MulOpEEElLl0EEEvRNS_6TensorERKS9_SC_RKSt6vectorIlSaIlEERKSt8optionalIS9_ESL_bbENKUlvE3_clEvEUllE_EEvRNS_18TensorIteratorBaseERKT_EUliE_EEviT1_ --------------------------
	.section	.text._ZN2at6native18elementwise_kernelILi128ELi4EZNS0_15gpu_kernel_implIZZNS0_73_GLOBAL__N__c8866d80_35_SparseBinaryOpIntersectionKernel_cu_7dd49032_323742_sparse_binary_op_intersection_kernel_implINS3_18CUDAKernelLauncherENS3_36CUDAValueSelectionIntersectionKernelINS3_5MulOpEEElLl0EEEvRNS_6TensorERKS9_SC_RKSt6vectorIlSaIlEERKSt8optionalIS9_ESL_bbENKUlvE3_clEvEUllE_EEvRNS_18TensorIteratorBaseERKT_EUliE_EEviT1_,"ax",@progbits
	.align	128
        .global         _ZN2at6native18elementwise_kernelILi128ELi4EZNS0_15gpu_kernel_implIZZNS0_73_GLOBAL__N__c8866d80_35_SparseBinaryOpIntersectionKernel_cu_7dd49032_323742_sparse_binary_op_intersection_kernel_implINS3_18CUDAKernelLauncherENS3_36CUDAValueSelectionIntersectionKernelINS3_5MulOpEEElLl0EEEvRNS_6TensorERKS9_SC_RKSt6vectorIlSaIlEERKSt8optionalIS9_ESL_bbENKUlvE3_clEvEUllE_EEvRNS_18TensorIteratorBaseERKT_EUliE_EEviT1_
        .type           _ZN2at6native18elementwise_kernelILi128ELi4EZNS0_15gpu_kernel_implIZZNS0_73_GLOBAL__N__c8866d80_35_SparseBinaryOpIntersectionKernel_cu_7dd49032_323742_sparse_binary_op_intersection_kernel_implINS3_18CUDAKernelLauncherENS3_36CUDAValueSelectionIntersectionKernelINS3_5MulOpEEElLl0EEEvRNS_6TensorERKS9_SC_RKSt6vectorIlSaIlEERKSt8optionalIS9_ESL_bbENKUlvE3_clEvEUllE_EEvRNS_18TensorIteratorBaseERKT_EUliE_EEviT1_,@function
        .size           _ZN2at6native18elementwise_kernelILi128ELi4EZNS0_15gpu_kernel_implIZZNS0_73_GLOBAL__N__c8866d80_35_SparseBinaryOpIntersectionKernel_cu_7dd49032_323742_sparse_binary_op_intersection_kernel_implINS3_18CUDAKernelLauncherENS3_36CUDAValueSelectionIntersectionKernelINS3_5MulOpEEElLl0EEEvRNS_6TensorERKS9_SC_RKSt6vectorIlSaIlEERKSt8optionalIS9_ESL_bbENKUlvE3_clEvEUllE_EEvRNS_18TensorIteratorBaseERKT_EUliE_EEviT1_,(.L_x_17312 - _ZN2at6native18elementwise_kernelILi128ELi4EZNS0_15gpu_kernel_implIZZNS0_73_GLOBAL__N__c8866d80_35_SparseBinaryOpIntersectionKernel_cu_7dd49032_323742_sparse_binary_op_intersection_kernel_implINS3_18CUDAKernelLauncherENS3_36CUDAValueSelectionIntersectionKernelINS3_5MulOpEEElLl0EEEvRNS_6TensorERKS9_SC_RKSt6vectorIlSaIlEERKSt8optionalIS9_ESL_bbENKUlvE3_clEvEUllE_EEvRNS_18TensorIteratorBaseERKT_EUliE_EEviT1_)
        .other          _ZN2at6native18elementwise_kernelILi128ELi4EZNS0_15gpu_kernel_implIZZNS0_73_GLOBAL__N__c8866d80_35_SparseBinaryOpIntersectionKernel_cu_7dd49032_323742_sparse_binary_op_intersection_kernel_implINS3_18CUDAKernelLauncherENS3_36CUDAValueSelectionIntersectionKernelINS3_5MulOpEEElLl0EEEvRNS_6TensorERKS9_SC_RKSt6vectorIlSaIlEERKSt8optionalIS9_ESL_bbENKUlvE3_clEvEUllE_EEvRNS_18TensorIteratorBaseERKT_EUliE_EEviT1_,@"STO_CUDA_ENTRY STV_DEFAULT"
_ZN2at6native18elementwise_kernelILi128ELi4EZNS0_15gpu_kernel_implIZZNS0_73_GLOBAL__N__c8866d80_35_SparseBinaryOpIntersectionKernel_cu_7dd49032_323742_sparse_binary_op_intersection_kernel_implINS3_18CUDAKernelLauncherENS3_36CUDAValueSelectionIntersectionKernelINS3_5MulOpEEElLl0EEEvRNS_6TensorERKS9_SC_RKSt6vectorIlSaIlEERKSt8optionalIS9_ESL_bbENKUlvE3_clEvEUllE_EEvRNS_18TensorIteratorBaseERKT_EUliE_EEviT1_:
.text._ZN2at6native18elementwise_kernelILi128ELi4EZNS0_15gpu_kernel_implIZZNS0_73_GLOBAL__N__c8866d80_35_SparseBinaryOpIntersectionKernel_cu_7dd49032_323742_sparse_binary_op_intersection_kernel_implINS3_18CUDAKernelLauncherENS3_36CUDAValueSelectionIntersectionKernelINS3_5MulOpEEElLl0EEEvRNS_6TensorERKS9_SC_RKSt6vectorIlSaIlEERKSt8optionalIS9_ESL_bbENKUlvE3_clEvEUllE_EEvRNS_18TensorIteratorBaseERKT_EUliE_EEviT1_:
        /* <DEDUP_REMOVED lines=335> */
.L_x_13186:
        /* <DEDUP_REMOVED lines=17> */
.L_x_13190:
[----:B------:R1:W5:Y:S01]  /*1600*/  LDG.E.U8 R60, desc[UR36][R4.64] ;  /* 0x00000024043c7981 */ /* 0x000362000c1e1100 */
[----:B------:R-:W-:Y:S01]  /*1610*/  IMAD.MOV.U32 R61, RZ, RZ, RZ ;  /* 0x000000ffff3d7224 */ /* 0x000fe200078e00ff */
[----:B------:R-:W-:Y:S06]  /*1620*/  BRA `(.L_x_13192) ;  /* 0x0000000c00447947 */ /* 0x000fec0003800000 */
.L_x_13189:
        /* <DEDUP_REMOVED lines=8> */
.L_x_13194:
[----:B------:R-:W2:Y:S02]  /*16b0*/  LDG.E R60, desc[UR36][R4.64] ;  /* 0x00000024043c7981 */ /* 0x000ea4000c1e1900 */
[----:B--2---:R-:W-:Y:S01]  /*16c0*/  SHF.R.S32.HI R61, RZ, 0x1f, R60 ;  /* 0x0000001fff3d7819 */ /* 0x004fe2000001143c */
[----:B------:R-:W-:Y:S06]  /*16d0*/  BRA `(.L_x_13192) ;  /* 0x0000000c00187947 */ /* 0x000fec0003800000 */
.L_x_13193:
[----:B------:R-:W2:Y:S02]  /*16e0*/  LDG.E.S16 R60, desc[UR36][R4.64] ;  /* 0x00000024043c7981 */ /* 0x000ea4000c1e1700 */
[----:B--2---:R-:W-:Y:S01]  /*16f0*/  SHF.R.S32.HI R61, RZ, 0x1f, R60 ;  /* 0x0000001fff3d7819 */ /* 0x004fe2000001143c */
[----:B------:R-:W-:Y:S06]  /*1700*/  BRA `(.L_x_13192) ;  /* 0x0000000c000c7947 */ /* 0x000fec0003800000 */
.L_x_13188:
        /* <DEDUP_REMOVED lines=9> */
.L_x_13196:
[----:B------:R-:W2:Y:S02]  /*17a0*/  LDG.E.U16 R4, desc[UR36][R4.64] ;  /* 0x0000002404047981 */ /* 0x000ea4000c1e1500 */
[----:B--2---:R-:W-:-:S06]  /*17b0*/  HADD2.F32 R60, -RZ, R4.H0_H0 ;  /* 0x20000004ff3c7230 */ /* 0x004fcc0000004100 */
[----:B------:R-:W4:Y:S02]  /*17c0*/  F2I.S64.TRUNC R60, R60 ;  /* 0x0000003c003c7311 */ /* 0x000f24000020d900 */
[----:B----4-:R-:W-:Y:S05]  /*17d0*/  BRA `(.L_x_13192) ;  /* 0x0000000800d87947 */ /* 0x010fea0003800000 */
.L_x_13195:
        /* <DEDUP_REMOVED lines=9> */
.L_x_13198:
[----:B------:R-:W2:Y:S02]  /*1870*/  LDG.E.U16 R4, desc[UR36][R4.64] ;  /* 0x0000002404047981 */ /* 0x000ea4000c1e1500 */
[----:B--2---:R-:W-:-:S06]  /*1880*/  HADD2.F32 R60, -RZ, R4.H0_H0 ;  /* 0x20000004ff3c7230 */ /* 0x004fcc0000004100 */
[----:B------:R-:W4:Y:S02]  /*1890*/  F2I.S64.TRUNC R60, R60 ;  /* 0x0000003c003c7311 */ /* 0x000f24000020d900 */
[----:B----4-:R-:W-:Y:S05]  /*18a0*/  BRA `(.L_x_13192) ;  /* 0x0000000800a47947 */ /* 0x010fea0003800000 */
.L_x_13197:
[----:B------:R-:W2:Y:S02]  /*18b0*/  LDG.E.64 R4, desc[UR36][R4.64] ;  /* 0x0000002404047981 */ /* 0x000ea4000c1e1b00 */
[----:B--2---:R4:W1:Y:S02]  /*18c0*/  F2I.S64.F64.TRUNC R60, R4 ;  /* 0x00000004003c7311 */ /* 0x004864000030d900 */
[----:B-1--4-:R-:W-:Y:S05]  /*18d0*/  BRA `(.L_x_13192) ;  /* 0x0000000800987947 */ /* 0x012fea0003800000 */
.L_x_13187:
        /* <DEDUP_REMOVED lines=13> */
.L_x_13201:
[----:B------:R-:W2:Y:S02]  /*19b0*/  LDG.E.64 R4, desc[UR36][R4.64] ;  /* 0x0000002404047981 */ /* 0x000ea4000c1e1b00 */
[----:B--2---:R4:W1:Y:S02]  /*19c0*/  F2I.S64.F64.TRUNC R60, R4 ;  /* 0x00000004003c7311 */ /* 0x004864000030d900 */
[----:B-1--4-:R-:W-:Y:S05]  /*19d0*/  BRA `(.L_x_13192) ;  /* 0x0000000800587947 */ /* 0x012fea0003800000 */
.L_x_13200:
        /* <DEDUP_REMOVED lines=26> */
.L_x_13203:
        /* <DEDUP_REMOVED lines=14> */
.L_x_13202:
[----:B------:R-:W2:Y:S02]  /*1c60*/  LDG.E.U16 R60, desc[UR36][R4.64] ;  /* 0x00000024043c7981 */ /* 0x000ea4000c1e1500 */
[----:B--2---:R-:W-:-:S06]  /*1c70*/  IMAD.U32 R60, R60, 0x10000, RZ ;  /* 0x000100003c3c7824 */ /* 0x004fcc00078e00ff */
[----:B------:R-:W4:Y:S02]  /*1c80*/  F2I.S64.TRUNC R60, R60 ;  /* 0x0000003c003c7311 */ /* 0x000f24000020d900 */
[----:B----4-:R-:W-:Y:S05]  /*1c90*/  BRA `(.L_x_13192) ;  /* 0x0000000400a87947 */ /* 0x010fea0003800000 */
.L_x_13199:
        /* <DEDUP_REMOVED lines=11> */
.L_x_13206:
        /* <DEDUP_REMOVED lines=21> */
.L_x_13210:
[----:B------:R-:W-:Y:S05]  /*1ea0*/  BSYNC.RECONVERGENT B1 ;  /* 0x0000000000017941 */ /* 0x000fea0003800200 */
.L_x_13209:
[----:B------:R-:W-:Y:S01]  /*1eb0*/  IMAD.SHL.U32 R0, R0, 0x100000, RZ ;  /* 0x0010000000007824 */ /* 0x000fe200078e00ff */
[----:B------:R-:W-:-:S04]  /*1ec0*/  LEA R3, R3, 0x3b800000, 0x17 ;  /* 0x3b80000003037811 */ /* 0x000fc800078eb8ff */
[----:B------:R-:W-:-:S07]  /*1ed0*/  LOP3.LUT R60, R3, R0, R7, 0xfe, !PT ;  /* 0x00000000033c7212 */ /* 0x000fce00078efe07 */
.L_x_13208:
[----:B------:R-:W-:Y:S05]  /*1ee0*/  BSYNC.RECONVERGENT B0 ;  /* 0x0000000000007941 */ /* 0x000fea0003800200 */
.L_x_13207:
[----:B------:R-:W2:Y:S02]  /*1ef0*/  F2I.S64.TRUNC R60, R60 ;  /* 0x0000003c003c7311 */ /* 0x000ea4000020d900 */
[----:B--2---:R-:W-:Y:S05]  /*1f00*/  BRA `(.L_x_13192) ;  /* 0x00000004000c7947 */ /* 0x004fea0003800000 */
.L_x_13205:
        /* <DEDUP_REMOVED lines=21> */
.L_x_13214:
[----:B------:R-:W-:Y:S05]  /*2060*/  BSYNC.RECONVERGENT B1 ;  /* 0x0000000000017941 */ /* 0x000fea0003800200 */
.L_x_13213:
[----:B------:R-:W-:Y:S01]  /*2070*/  IMAD.SHL.U32 R0, R0, 0x200000, RZ ;  /* 0x0020000000007824 */ /* 0x000fe200078e00ff */
[----:B------:R-:W-:-:S04]  /*2080*/  LEA R3, R3, 0x37800000, 0x17 ;  /* 0x3780000003037811 */ /* 0x000fc800078eb8ff */
[----:B------:R-:W-:-:S07]  /*2090*/  LOP3.LUT R60, R3, R0, R7, 0xfe, !PT ;  /* 0x00000000033c7212 */ /* 0x000fce00078efe07 */
.L_x_13212:
[----:B------:R-:W-:Y:S05]  /*20a0*/  BSYNC.RECONVERGENT B0 ;  /* 0x0000000000007941 */ /* 0x000fea0003800200 */
.L_x_13211:
[----:B------:R-:W2:Y:S02]  /*20b0*/  F2I.S64.TRUNC R60, R60 ;  /* 0x0000003c003c7311 */ /* 0x000ea4000020d900 */
[----:B--2---:R-:W-:Y:S05]  /*20c0*/  BRA `(.L_x_13192) ;  /* 0x00000000009c7947 */ /* 0x004fea0003800000 */
.L_x_13204:
[----:B------:R-:W-:-:S09]  /*20d0*/  UISETP.NE.AND UP0, UPT, UR4, 0x1c, UPT ;  /* 0x0000001c0400788c */ /* 0x000fd2000bf05270 */
[----:B------:R-:W-:Y:S05]  /*20e0*/  BRA.U !UP0, `(.L_x_13215) ;  /* 0x00000001088c7547 */ /* 0x000fea000b800000 */
[----:B------:R-:W-:-:S09]  /*20f0*/  UISETP.NE.AND UP0, UPT, UR4, 0x1d, UPT ;  /* 0x0000001d0400788c */ /* 0x000fd2000bf05270 */
[----:B------:R-:W-:Y:S05]  /*2100*/  BRA.U !UP0, `(.L_x_13216) ;  /* 0x00000001087c7547 */ /* 0x000fea000b800000 */
[----:B------:R-:W-:-:S09]  /*2110*/  UISETP.NE.AND UP0, UPT, UR4, 0x2c, UPT ;  /* 0x0000002c0400788c */ /* 0x000fd2000bf05270 */
[----:B------:R-:W-:Y:S05]  /*2120*/  BRA.U !UP0, `(.L_x_13217) ;  /* 0x0000000108487547 */ /* 0x000fea000b800000 */
.L_x_13191:
        /* <DEDUP_REMOVED lines=16> */
.L_x_13218:
[----:B------:R-:W-:Y:S01]  /*2230*/  CS2R R60, SRZ ;  /* 0x00000000003c7805 */ /* 0x000fe2000001ff00 */
[----:B------:R-:W-:Y:S06]  /*2240*/  BRA `(.L_x_13192) ;  /* 0x00000000003c7947 */ /* 0x000fec0003800000 */
.L_x_13217:
        /* <DEDUP_REMOVED lines=8> */
.L_x_13220:
[----:B------:R-:W-:Y:S05]  /*22d0*/  BSYNC.RECONVERGENT B0 ;  /* 0x0000000000007941 */ /* 0x000fea0003800200 */
.L_x_13219:
[----:B------:R-:W3:Y:S02]  /*22e0*/  F2I.S64.TRUNC R60, R60 ;  /* 0x0000003c003c7311 */ /* 0x000ee4000020d900 */
[----:B---3--:R-:W-:Y:S05]  /*22f0*/  BRA `(.L_x_13192) ;  /* 0x0000000000107947 */ /* 0x008fea0003800000 */
.L_x_13216:
[----:B------:R3:W5:Y:S01]  /*2300*/  LDG.E.64 R60, desc[UR36][R4.64] ;  /* 0x00000024043c7981 */ /* 0x000762000c1e1b00 */
[----:B------:R-:W-:Y:S05]  /*2310*/  BRA `(.L_x_13192) ;  /* 0x0000000000087947 */ /* 0x000fea0003800000 */
.L_x_13215:
[----:B------:R2:W5:Y:S01]  /*2320*/  LDG.E R60, desc[UR36][R4.64] ;  /* 0x00000024043c7981 */ /* 0x000562000c1e1900 */
[----:B------:R-:W-:-:S07]  /*2330*/  IMAD.MOV.U32 R61, RZ, RZ, RZ ;  /* 0x000000ffff3d7224 */ /* 0x000fce00078e00ff */
.L_x_13192:
        /* <DEDUP_REMOVED lines=8> */
.L_x_13221:
        /* <DEDUP_REMOVED lines=40> */
.L_x_13224:
        /* <DEDUP_REMOVED lines=74> */
.L_x_13223:
        /* <DEDUP_REMOVED lines=53> */
.L_x_13225:
        /* <DEDUP_REMOVED lines=35> */
.L_x_13226:
        /* <DEDUP_REMOVED lines=18> */
.L_x_13222:
        /* <DEDUP_REMOVED lines=15> */
.L_x_13228:
        /* <DEDUP_REMOVED lines=27> */
.L_x_13227:
[----:B------:R-:W-:Y:S05]  /*3420*/  @!P0 BRA `(.L_x_13229) ;  /* 0x0000000000808947 */ /* 0x000fea0003800000 */
[----:B------:R-:W-:Y:S01]  /*3430*/  BSSY.RECONVERGENT B0, `(.L_x_13229) ;  /* 0x000001f000007945 */ /* 0x000fe20003800200 */
[----:B----4-:R-:W-:Y:S01]  /*3440*/  MOV R25, R26 ;  /* 0x0000001a00197202 */ /* 0x010fe20000000f00 */
[----:B-1----:R-:W-:Y:S01]  /*3450*/  IMAD.MOV.U32 R26, RZ, RZ, R28 ;  /* 0x000000ffff1a7224 */ /* 0x002fe200078e001c */
[----:B------:R-:W-:Y:S01]  /*3460*/  MOV R24, R3 ;  /* 0x0000000300187202 */ /* 0x000fe20000000f00 */
[----:B------:R-:W-:-:S07]  /*3470*/  IMAD.MOV.U32 R15, RZ, RZ, R21 ;  /* 0x000000ffff0f7224 */ /* 0x000fce00078e0015 */
.L_x_13230:
        /* <DEDUP_REMOVED lines=27> */
.L_x_13229:
        /* <DEDUP_REMOVED lines=34> */
.L_x_13234:
[----:B------:R0:W-:Y:S01]  /*3850*/  STG.E.U8 desc[UR36][R12.64], RZ ;  /* 0x000000ff0c007986 */ /* 0x0001e2000c101124 */
[----:B------:R-:W-:Y:S05]  /*3860*/  BRA `(.L_x_13236) ;  /* 0x0000000400907947 */ /* 0x000fea0003800000 */
.L_x_13233:
        /* <DEDUP_REMOVED lines=8> */
.L_x_13238:
[----:B------:R2:W-:Y:S01]  /*38f0*/  STG.E desc[UR36][R12.64], RZ ;  /* 0x000000ff0c007986 */ /* 0x0005e2000c101924 */
[----:B------:R-:W-:Y:S05]  /*3900*/  BRA `(.L_x_13236) ;  /* 0x0000000400687947 */ /* 0x000fea0003800000 */
.L_x_13237:
[----:B------:R3:W-:Y:S01]  /*3910*/  STG.E.U16 desc[UR36][R12.64], RZ ;  /* 0x000000ff0c007986 */ /* 0x0007e2000c101524 */
[----:B------:R-:W-:Y:S05]  /*3920*/  BRA `(.L_x_13236) ;  /* 0x0000000400607947 */ /* 0x000fea0003800000 */
.L_x_13232:
        /* <DEDUP_REMOVED lines=8> */
.L_x_13240:
[----:B------:R0:W-:Y:S01]  /*39b0*/  STG.E.U16 desc[UR36][R12.64], RZ ;  /* 0x000000ff0c007986 */ /* 0x0001e2000c101524 */
[----:B------:R-:W-:Y:S05]  /*39c0*/  BRA `(.L_x_13236) ;  /* 0x0000000400387947 */ /* 0x000fea0003800000 */
.L_x_13239:
        /* <DEDUP_REMOVED lines=8> */
.L_x_13242:
[----:B------:R0:W-:Y:S01]  /*3a50*/  STG.E desc[UR36][R12.64], RZ ;  /* 0x000000ff0c007986 */ /* 0x0001e2000c101924 */
[----:B------:R-:W-:Y:S05]  /*3a60*/  BRA `(.L_x_13236) ;  /* 0x0000000400107947 */ /* 0x000fea0003800000 */
.L_x_13241:
[----:B------:R0:W-:Y:S01]  /*3a70*/  STG.E.64 desc[UR36][R12.64], RZ ;  /* 0x000000ff0c007986 */ /* 0x0001e2000c101b24 */
[----:B------:R-:W-:Y:S05]  /*3a80*/  BRA `(.L_x_13236) ;  /* 0x0000000400087947 */ /* 0x000fea0003800000 */
.L_x_13231:
        /* <DEDUP_REMOVED lines=10> */
.L_x_13245:
[----:B------:R0:W-:Y:S01]  /*3b30*/  STG.E.128 desc[UR36][R12.64], RZ ;  /* 0x000000ff0c007986 */ /* 0x0001e2000c101d24 */
[----:B------:R-:W-:Y:S05]  /*3b40*/  BRA `(.L_x_13236) ;  /* 0x0000000000d87947 */ /* 0x000fea0003800000 */
.L_x_13244:
        /* <DEDUP_REMOVED lines=8> */
.L_x_13247:
[----:B------:R0:W-:Y:S01]  /*3bd0*/  STG.E.U8 desc[UR36][R12.64], RZ ;  /* 0x000000ff0c007986 */ /* 0x0001e2000c101124 */
[----:B------:R-:W-:Y:S05]  /*3be0*/  BRA `(.L_x_13236) ;  /* 0x0000000000b07947 */ /* 0x000fea0003800000 */
.L_x_13246:
[----:B------:R0:W-:Y:S01]  /*3bf0*/  STG.E.U16 desc[UR36][R12.64], RZ ;  /* 0x000000ff0c007986 */ /* 0x0001e2000c101524 */
[----:B------:R-:W-:Y:S05]  /*3c00*/  BRA `(.L_x_13236) ;  /* 0x0000000000a87947 */ /* 0x000fea0003800000 */
.L_x_13243:
        /* <DEDUP_REMOVED lines=10> */
.L_x_13250:
[----:B------:R0:W-:Y:S01]  /*3cb0*/  STG.E.U8 desc[UR36][R12.64], RZ ;  /* 0x000000ff0c007986 */ /* 0x0001e2000c101124 */
[----:B------:R-:W-:Y:S05]  /*3cc0*/  BRA `(.L_x_13236) ;  /* 0x0000000000787947 */ /* 0x000fea0003800000 */
.L_x_13249:
[----:B------:R0:W-:Y:S01]  /*3cd0*/  STG.E.U8 desc[UR36][R12.64], RZ ;  /* 0x000000ff0c007986 */ /* 0x0001e2000c101124 */
[----:B------:R-:W-:Y:S05]  /*3ce0*/  BRA `(.L_x_13236) ;  /* 0x0000000000707947 */ /* 0x000fea0003800000 */
.L_x_13248:
[----:B------:R-:W-:-:S13]  /*3cf0*/  ISETP.NE.AND P0, PT, R0, 0x1c, PT ;  /* 0x0000001c0000780c */ /* 0x000fda0003f05270 */
[----:B------:R-:W-:Y:S05]  /*3d00*/  @!P0 BRA `(.L_x_13251) ;  /* 0x0000000000648947 */ /* 0x000fea0003800000 */
[----:B------:R-:W-:-:S13]  /*3d10*/  ISETP.NE.AND P0, PT, R0, 0x1d, PT ;  /* 0x0000001d0000780c */ /* 0x000fda0003f05270 */
[----:B------:R-:W-:Y:S05]  /*3d20*/  @!P0 BRA `(.L_x_13252) ;  /* 0x0000000000548947 */ /* 0x000fea0003800000 */
[----:B------:R-:W-:-:S13]  /*3d30*/  ISETP.NE.AND P0, PT, R0, 0x2c, PT ;  /* 0x0000002c0000780c */ /* 0x000fda0003f05270 */
[----:B------:R-:W-:Y:S05]  /*3d40*/  @!P0 BRA `(.L_x_13253) ;  /* 0x0000000000448947 */ /* 0x000fea0003800000 */
.L_x_13235:
        /* <DEDUP_REMOVED lines=16> */
.L_x_13254:
[----:B------:R-:W-:Y:S05]  /*3e50*/  BRA `(.L_x_13236) ;  /* 0x0000000000147947 */ /* 0x000fea0003800000 */
.L_x_13253:
[----:B------:R0:W-:Y:S01]  /*3e60*/  STG.E.U8 desc[UR36][R12.64], RZ ;  /* 0x000000ff0c007986 */ /* 0x0001e2000c101124 */
[----:B------:R-:W-:Y:S05]  /*3e70*/  BRA `(.L_x_13236) ;  /* 0x00000000000c7947 */ /* 0x000fea0003800000 */
.L_x_13252:
[----:B------:R0:W-:Y:S01]  /*3e80*/  STG.E.64 desc[UR36][R12.64], RZ ;  /* 0x000000ff0c007986 */ /* 0x0001e2000c101b24 */
[----:B------:R-:W-:Y:S05]  /*3e90*/  BRA `(.L_x_13236) ;  /* 0x0000000000047947 */ /* 0x000fea0003800000 */
.L_x_13251:
[----:B------:R0:W-:Y:S02]  /*3ea0*/  STG.E desc[UR36][R12.64], RZ ;  /* 0x000000ff0c007986 */ /* 0x0001e4000c101924 */
.L_x_13236:
[----:B------:R-:W-:-:S07]  /*3eb0*/  VIADD R17, R17, 0x80 ;  /* 0x0000008011117836 */ /* 0x000fce0000000000 */
.L_x_13185:
[----:B-1----:R-:W-:Y:S05]  /*3ec0*/  BSYNC.RECONVERGENT B6 ;  /* 0x0000000000067941 */ /* 0x002fea0003800200 */
.L_x_13184:
        /* <DEDUP_REMOVED lines=308> */
.L_x_13257:
        /* <DEDUP_REMOVED lines=17> */
.L_x_13261:
[----:B------:R1:W5:Y:S01]  /*5320*/  LDG.E.U8 R60, desc[UR36][R4.64] ;  /* 0x00000024043c7981 */ /* 0x000362000c1e1100 */
[----:B------:R-:W-:Y:S01]  /*5330*/  HFMA2 R61, -RZ, RZ, 0, 0 ;  /* 0x00000000ff3d7431 */ /* 0x000fe200000001ff */
[----:B------:R-:W-:Y:S06]  /*5340*/  BRA `(.L_x_13263) ;  /* 0x0000000c00447947 */ /* 0x000fec0003800000 */
.L_x_13260:
        /* <DEDUP_REMOVED lines=8> */
.L_x_13265:
[----:B------:R-:W5:Y:S02]  /*53d0*/  LDG.E R60, desc[UR36][R4.64] ;  /* 0x00000024043c7981 */ /* 0x000f64000c1e1900 */
[----:B-----5:R-:W-:Y:S01]  /*53e0*/  SHF.R.S32.HI R61, RZ, 0x1f, R60 ;  /* 0x0000001fff3d7819 */ /* 0x020fe2000001143c */
[----:B------:R-:W-:Y:S06]  /*53f0*/  BRA `(.L_x_13263) ;  /* 0x0000000c00187947 */ /* 0x000fec0003800000 */
.L_x_13264:
[----:B------:R-:W5:Y:S02]  /*5400*/  LDG.E.S16 R60, desc[UR36][R4.64] ;  /* 0x00000024043c7981 */ /* 0x000f64000c1e1700 */
[----:B-----5:R-:W-:Y:S01]  /*5410*/  SHF.R.S32.HI R61, RZ, 0x1f, R60 ;  /* 0x0000001fff3d7819 */ /* 0x020fe2000001143c */
[----:B------:R-:W-:Y:S06]  /*5420*/  BRA `(.L_x_13263) ;  /* 0x0000000c000c7947 */ /* 0x000fec0003800000 */
.L_x_13259:
        /* <DEDUP_REMOVED lines=9> */
.L_x_13267:
[----:B------:R-:W5:Y:S02]  /*54c0*/  LDG.E.U16 R4, desc[UR36][R4.64] ;  /* 0x0000002404047981 */ /* 0x000f64000c1e1500 */
[----:B-----5:R-:W-:-:S06]  /*54d0*/  HADD2.F32 R60, -RZ, R4.H0_H0 ;  /* 0x20000004ff3c7230 */ /* 0x020fcc0000004100 */
[----:B------:R-:W1:Y:S02]  /*54e0*/  F2I.S64.TRUNC R60, R60 ;  /* 0x0000003c003c7311 */ /* 0x000e64000020d900 */
[----:B-1----:R-:W-:Y:S05]  /*54f0*/  BRA `(.L_x_13263) ;  /* 0x0000000800d87947 */ /* 0x002fea0003800000 */
.L_x_13266:
        /* <DEDUP_REMOVED lines=9> */
.L_x_13269:
[----:B------:R-:W5:Y:S02]  /*5590*/  LDG.E.U16 R4, desc[UR36][R4.64] ;  /* 0x0000002404047981 */ /* 0x000f64000c1e1500 */
[----:B-----5:R-:W-:-:S06]  /*55a0*/  HADD2.F32 R60, -RZ, R4.H0_H0 ;  /* 0x20000004ff3c7230 */ /* 0x020fcc0000004100 */
[----:B------:R-:W1:Y:S02]  /*55b0*/  F2I.S64.TRUNC R60, R60 ;  /* 0x0000003c003c7311 */ /* 0x000e64000020d900 */
[----:B-1----:R-:W-:Y:S05]  /*55c0*/  BRA `(.L_x_13263) ;  /* 0x0000000800a47947 */ /* 0x002fea0003800000 */
.L_x_13268:
[----:B------:R-:W5:Y:S02]  /*55d0*/  LDG.E.64 R4, desc[UR36][R4.64] ;  /* 0x0000002404047981 */ /* 0x000f64000c1e1b00 */
[----:B-----5:R1:W0:Y:S02]  /*55e0*/  F2I.S64.F64.TRUNC R60, R4 ;  /* 0x00000004003c7311 */ /* 0x020224000030d900 */
[----:B01----:R-:W-:Y:S05]  /*55f0*/  BRA `(.L_x_13263) ;  /* 0x0000000800987947 */ /* 0x003fea0003800000 */
.L_x_13258:
        /* <DEDUP_REMOVED lines=13> */
.L_x_13272:
[----:B------:R-:W5:Y:S02]  /*56d0*/  LDG.E.64 R4, desc[UR36][R4.64] ;  /* 0x0000002404047981 */ /* 0x000f64000c1e1b00 */
[----:B-----5:R1:W0:Y:S02]  /*56e0*/  F2I.S64.F64.TRUNC R60, R4 ;  /* 0x00000004003c7311 */ /* 0x020224000030d900 */
[----:B01----:R-:W-:Y:S05]  /*56f0*/  BRA `(.L_x_13263) ;  /* 0x0000000800587947 */ /* 0x003fea0003800000 */
.L_x_13271:
        /* <DEDUP_REMOVED lines=26> */
.L_x_13274:
        /* <DEDUP_REMOVED lines=14> */
.L_x_13273:
[----:B------:R-:W5:Y:S02]  /*5980*/  LDG.E.U16 R60, desc[UR36][R4.64] ;  /* 0x00000024043c7981 */ /* 0x000f64000c1e1500 */
[----:B-----5:R-:W-:-:S06]  /*5990*/  SHF.L.U32 R60, R60, 0x10, RZ ;  /* 0x000000103c3c7819 */ /* 0x020fcc00000006ff */
[----:B------:R-:W1:Y:S02]  /*59a0*/  F2I.S64.TRUNC R60, R60 ;  /* 0x0000003c003c7311 */ /* 0x000e64000020d900 */
[----:B-1----:R-:W-:Y:S05]  /*59b0*/  BRA `(.L_x_13263) ;  /* 0x0000000400a87947 */ /* 0x002fea0003800000 */
.L_x_13270:
        /* <DEDUP_REMOVED lines=11> */
.L_x_13277:
        /* <DEDUP_REMOVED lines=21> */
.L_x_13281:
[----:B------:R-:W-:Y:S05]  /*5bc0*/  BSYNC.RECONVERGENT B1 ;  /* 0x0000000000017941 */ /* 0x000fea0003800200 */
.L_x_13280:
[----:B------:R-:W-:Y:S02]  /*5bd0*/  SHF.L.U32 R0, R0, 0x14, RZ ;  /* 0x0000001400007819 */ /* 0x000fe400000006ff */
[----:B------:R-:W-:-:S04]  /*5be0*/  LEA R3, R3, 0x3b800000, 0x17 ;  /* 0x3b80000003037811 */ /* 0x000fc800078eb8ff */
[----:B------:R-:W-:-:S07]  /*5bf0*/  LOP3.LUT R60, R3, R0, R7, 0xfe, !PT ;  /* 0x00000000033c7212 */ /* 0x000fce00078efe07 */
.L_x_13279:
[----:B------:R-:W-:Y:S05]  /*5c00*/  BSYNC.RECONVERGENT B0 ;  /* 0x0000000000007941 */ /* 0x000fea0003800200 */
.L_x_13278:
[----:B------:R-:W1:Y:S02]  /*5c10*/  F2I.S64.TRUNC R60, R60 ;  /* 0x0000003c003c7311 */ /* 0x000e64000020d900 */
[----:B-1----:R-:W-:Y:S05]  /*5c20*/  BRA `(.L_x_13263) ;  /* 0x00000004000c7947 */ /* 0x002fea0003800000 */
.L_x_13276:
        /* <DEDUP_REMOVED lines=21> */
.L_x_13285:
[----:B------:R-:W-:Y:S05]  /*5d80*/  BSYNC.RECONVERGENT B1 ;  /* 0x0000000000017941 */ /* 0x000fea0003800200 */
.L_x_13284:
[----:B------:R-:W-:Y:S01]  /*5d90*/  IMAD.SHL.U32 R0, R0, 0x200000, RZ ;  /* 0x0020000000007824 */ /* 0x000fe200078e00ff */
[----:B------:R-:W-:-:S04]  /*5da0*/  LEA R3, R3, 0x37800000, 0x17 ;  /* 0x3780000003037811 */ /* 0x000fc800078eb8ff */
[----:B------:R-:W-:-:S07]  /*5db0*/  LOP3.LUT R60, R3, R0, R7, 0xfe, !PT ;  /* 0x00000000033c7212 */ /* 0x000fce00078efe07 */
.L_x_13283:
[----:B------:R-:W-:Y:S05]  /*5dc0*/  BSYNC.RECONVERGENT B0 ;  /* 0x0000000000007941 */ /* 0x000fea0003800200 */
.L_x_13282:
[----:B------:R-:W1:Y:S02]  /*5dd0*/  F2I.S64.TRUNC R60, R60 ;  /* 0x0000003c003c7311 */ /* 0x000e64000020d900 */
[----:B-1----:R-:W-:Y:S05]  /*5de0*/  BRA `(.L_x_13263) ;  /* 0x00000000009c7947 */ /* 0x002fea0003800000 */
.L_x_13275:
        /* <DEDUP_REMOVED lines=14> */
.L_x_13289:
[----:B------:R-:W-:Y:S05]  /*5ed0*/  BSYNC.RECONVERGENT B0 ;  /* 0x0000000000007941 */ /* 0x000fea0003800200 */
.L_x_13288:
[----:B------:R-:W1:Y:S02]  /*5ee0*/  F2I.S64.TRUNC R60, R60 ;  /* 0x0000003c003c7311 */ /* 0x000e64000020d900 */
[----:B-1----:R-:W-:Y:S05]  /*5ef0*/  BRA `(.L_x_13263) ;  /* 0x0000000000587947 */ /* 0x002fea0003800000 */
.L_x_13262:
        /* <DEDUP_REMOVED lines=16> */
.L_x_13290:
[----:B------:R-:W-:Y:S01]  /*6000*/  CS2R R60, SRZ ;  /* 0x00000000003c7805 */ /* 0x000fe2000001ff00 */
[----:B------:R-:W-:Y:S06]  /*6010*/  BRA `(.L_x_13263) ;  /* 0x0000000000107947 */ /* 0x000fec0003800000 */
.L_x_13287:
[----:B------:R1:W5:Y:S01]  /*6020*/  LDG.E.64 R60, desc[UR36][R4.64] ;  /* 0x00000024043c7981 */ /* 0x000362000c1e1b00 */
[----:B------:R-:W-:Y:S05]  /*6030*/  BRA `(.L_x_13263) ;  /* 0x0000000000087947 */ /* 0x000fea0003800000 */
.L_x_13286:
[----:B------:R1:W5:Y:S01]  /*6040*/  LDG.E R60, desc[UR36][R4.64] ;  /* 0x00000024043c7981 */ /* 0x000362000c1e1900 */
[----:B------:R-:W-:-:S07]  /*6050*/  MOV R61, RZ ;  /* 0x000000ff003d7202 */ /* 0x000fce0000000f00 */
.L_x_13263:
        /* <DEDUP_REMOVED lines=8> */
.L_x_13291:
        /* <DEDUP_REMOVED lines=40> */
.L_x_13294:
        /* <DEDUP_REMOVED lines=74> */
.L_x_13293:
        /* <DEDUP_REMOVED lines=53> */
.L_x_13295:
        /* <DEDUP_REMOVED lines=35> */
.L_x_13296:
        /* <DEDUP_REMOVED lines=18> */
.L_x_13292:
        /* <DEDUP_REMOVED lines=16> */
.L_x_13298:
        /* <DEDUP_REMOVED lines=27> */
.L_x_13297:
[----:B------:R-:W-:Y:S05]  /*7150*/  @!P0 BRA `(.L_x_13299) ;  /* 0x0000000000848947 */ /* 0x000fea0003800000 */
[----:B------:R-:W1:Y:S01]  /*7160*/  LDCU.64 UR4, c[0x0][0x5c8] ;  /* 0x0000b900ff0477ac */ /* 0x000e620008000a00 */
[----:B------:R-:W-:Y:S01]  /*7170*/  BSSY.RECONVERGENT B0, `(.L_x_13299) ;  /* 0x000001f000007945 */ /* 0x000fe20003800200 */
[----:B------:R-:W-:Y:S02]  /*7180*/  MOV R15, R27 ;  /* 0x0000001b000f7202 */ /* 0x000fe40000000f00 */
[----:B------:R-:W-:Y:S01]  /*7190*/  MOV R21, R3 ;  /* 0x0000000300157202 */ /* 0x000fe20000000f00 */
[----:B-1----:R-:W-:Y:S02]  /*71a0*/  IMAD.U32 R25, RZ, RZ, UR4 ;  /* 0x00000004ff197e24 */ /* 0x002fe4000f8e00ff */
[----:B------:R-:W-:-:S07]  /*71b0*/  IMAD.U32 R24, RZ, RZ, UR5 ;  /* 0x00000005ff187e24 */ /* 0x000fce000f8e00ff */
.L_x_13300:
        /* <DEDUP_REMOVED lines=27> */
.L_x_13299:
        /* <DEDUP_REMOVED lines=34> */
.L_x_13304:
[----:B------:R0:W-:Y:S01]  /*7590*/  STG.E.U8 desc[UR36][R12.64], RZ ;  /* 0x000000ff0c007986 */ /* 0x0001e2000c101124 */
[----:B------:R-:W-:Y:S05]  /*75a0*/  BRA `(.L_x_13306) ;  /* 0x00000004008c7947 */ /* 0x000fea0003800000 */
.L_x_13303:
        /* <DEDUP_REMOVED lines=8> */
.L_x_13308:
[----:B------:R0:W-:Y:S01]  /*7630*/  STG.E desc[UR36][R12.64], RZ ;  /* 0x000000ff0c007986 */ /* 0x0001e2000c101924 */
[----:B------:R-:W-:Y:S05]  /*7640*/  BRA `(.L_x_13306) ;  /* 0x0000000400647947 */ /* 0x000fea0003800000 */
.L_x_13307:
[----:B------:R0:W-:Y:S01]  /*7650*/  STG.E.U16 desc[UR36][R12.64], RZ ;  /* 0x000000ff0c007986 */ /* 0x0001e2000c101524 */
[----:B------:R-:W-:Y:S05]  /*7660*/  BRA `(.L_x_13306) ;  /* 0x00000004005c7947 */ /* 0x000fea0003800000 */
.L_x_13302:
        /* <DEDUP_REMOVED lines=8> */
.L_x_13310:
[----:B------:R0:W-:Y:S01]  /*76f0*/  STG.E.U16 desc[UR36][R12.64], RZ ;  /* 0x000000ff0c007986 */ /* 0x0001e2000c101524 */
[----:B------:R-:W-:Y:S05]  /*7700*/  BRA `(.L_x_13306) ;  /* 0x0000000400347947 */ /* 0x000fea0003800000 */
.L_x_13309:
        /* <DEDUP_REMOVED lines=8> */
.L_x_13312:
[----:B------:R0:W-:Y:S01]  /*7790*/  STG.E desc[UR36][R12.64], RZ ;  /* 0x000000ff0c007986 */ /* 0x0001e2000c101924 */
[----:B------:R-:W-:Y:S05]  /*77a0*/  BRA `(.L_x_13306) ;  /* 0x00000004000c7947 */ /* 0x000fea0003800000 */
.L_x_13311:
[----:B------:R0:W-:Y:S01]  /*77b0*/  STG.E.64 desc[UR36][R12.64], RZ ;  /* 0x000000ff0c007986 */ /* 0x0001e2000c101b24 */
[----:B------:R-:W-:Y:S05]  /*77c0*/  BRA `(.L_x_13306) ;  /* 0x0000000400047947 */ /* 0x000fea0003800000 */
.L_x_13301:
        /* <DEDUP_REMOVED lines=10> */
.L_x_13315:
[----:B------:R0:W-:Y:S01]  /*7870*/  STG.E.128 desc[UR36][R12.64], RZ ;  /* 0x000000ff0c007986 */ /* 0x0001e2000c101d24 */
[----:B------:R-:W-:Y:S05]  /*7880*/  BRA `(.L_x_13306) ;  /* 0x0000000000d47947 */ /* 0x000fea0003800000 */
.L_x_13314:
        /* <DEDUP_REMOVED lines=8> */
.L_x_13317:
[----:B------:R2:W-:Y:S01]  /*7910*/  STG.E.U8 desc[UR36][R12.64], RZ ;  /* 0x000000ff0c007986 */ /* 0x0005e2000c101124 */
[----:B------:R-:W-:Y:S05]  /*7920*/  BRA `(.L_x_13306) ;  /* 0x0000000000ac7947 */ /* 0x000fea0003800000 */
.L_x_13316:
[----:B------:R0:W-:Y:S01]  /*7930*/  STG.E.U16 desc[UR36][R12.64], RZ ;  /* 0x000000ff0c007986 */ /* 0x0001e2000c101524 */
[----:B------:R-:W-:Y:S05]  /*7940*/  BRA `(.L_x_13306) ;  /* 0x0000000000a47947 */ /* 0x000fea0003800000 */
.L_x_13313:
        /* <DEDUP_REMOVED lines=10> */
.L_x_13320:
[----:B------:R0:W-:Y:S01]  /*79f0*/  STG.E.U8 desc[UR36][R12.64], RZ ;  /* 0x000000ff0c007986 */ /* 0x0001e2000c101124 */
[----:B------:R-:W-:Y:S05]  /*7a00*/  BRA `(.L_x_13306) ;  /* 0x0000000000747947 */ /* 0x000fea0003800000 */
.L_x_13319:
[----:B------:R0:W-:Y:S01]  /*7a10*/  STG.E.U8 desc[UR36][R12.64], RZ ;  /* 0x000000ff0c007986 */ /* 0x0001e2000c101124 */
[----:B------:R-:W-:Y:S05]  /*7a20*/  BRA `(.L_x_13306) ;  /* 0x00000000006c7947 */ /* 0x000fea0003800000 */
.L_x_13318:
[----:B------:R-:W-:-:S13]  /*7a30*/  ISETP.NE.AND P0, PT, R0, 0x1c, PT ;  /* 0x0000001c0000780c */ /* 0x000fda0003f05270 */
[----:B------:R-:W-:Y:S05]  /*7a40*/  @!P0 BRA `(.L_x_13321) ;  /* 0x0000000000608947 */ /* 0x000fea0003800000 */
[----:B------:R-:W-:-:S13]  /*7a50*/  ISETP.NE.AND P0, PT, R0, 0x1d, PT ;  /* 0x0000001d0000780c */ /* 0x000fda0003f05270 */
[----:B------:R-:W-:Y:S05]  /*7a60*/  @!P0 BRA `(.L_x_13322) ;  /* 0x0000000000508947 */ /* 0x000fea0003800000 */
[----:B------:R-:W-:-:S13]  /*7a70*/  ISETP.NE.AND P0, PT, R0, 0x2c, PT ;  /* 0x0000002c0000780c */ /* 0x000fda0003f05270 */
[----:B------:R0:W-:Y:S01]  /*7a80*/  @!P0 STG.E.U8 desc[UR36][R12.64], RZ ;  /* 0x000000ff0c008986 */ /* 0x0001e2000c101124 */
[----:B------:R-:W-:Y:S05]  /*7a90*/  @!P0 BRA `(.L_x_13306) ;  /* 0x0000000000508947 */ /* 0x000fea0003800000 */
.L_x_13305:
        /* <DEDUP_REMOVED lines=16> */
.L_x_13323:
[----:B------:R-:W-:Y:S05]  /*7ba0*/  BRA `(.L_x_13306) ;  /* 0x00000000000c7947 */ /* 0x000fea0003800000 */
.L_x_13322:
[----:B------:R0:W-:Y:S01]  /*7bb0*/  STG.E.64 desc[UR36][R12.64], RZ ;  /* 0x000000ff0c007986 */ /* 0x0001e2000c101b24 */
[----:B------:R-:W-:Y:S05]  /*7bc0*/  BRA `(.L_x_13306) ;  /* 0x0000000000047947 */ /* 0x000fea0003800000 */
.L_x_13321:
[----:B------:R0:W-:Y:S02]  /*7bd0*/  STG.E desc[UR36][R12.64], RZ ;  /* 0x000000ff0c007986 */ /* 0x0001e4000c101924 */
.L_x_13306:
[----:B------:R-:W-:-:S07]  /*7be0*/  VIADD R17, R17, 0x80 ;  /* 0x0000008011117836 */ /* 0x000fce0000000000 */
.L_x_13256:
[----:B------:R-:W-:Y:S05]  /*7bf0*/  BSYNC.RECONVERGENT B6 ;  /* 0x0000000000067941 */ /* 0x000fea0003800200 */
.L_x_13255:
        /* <DEDUP_REMOVED lines=308> */
.L_x_13326:
        /* <DEDUP_REMOVED lines=17> */
.L_x_13330:
[----:B------:R0:W5:Y:S01]  /*9050*/  LDG.E.U8 R60, desc[UR36][R4.64] ;  /* 0x00000024043c7981 */ /* 0x000162000c1e1100 */
[----:B------:R-:W-:Y:S01]  /*9060*/  HFMA2 R61, -RZ, RZ, 0, 0 ;  /* 0x00000000ff3d7431 */ /* 0x000fe200000001ff */
[----:B------:R-:W-:Y:S06]  /*9070*/  BRA `(.L_x_13332) ;  /* 0x0000000c00447947 */ /* 0x000fec0003800000 */
.L_x_13329:
        /* <DEDUP_REMOVED lines=8> */
.L_x_13334:
[----:B------:R-:W5:Y:S02]  /*9100*/  LDG.E R60, desc[UR36][R4.64] ;  /* 0x00000024043c7981 */ /* 0x000f64000c1e1900 */
[----:B-----5:R-:W-:Y:S01]  /*9110*/  SHF.R.S32.HI R61, RZ, 0x1f, R60 ;  /* 0x0000001fff3d7819 */ /* 0x020fe2000001143c */
[----:B------:R-:W-:Y:S06]  /*9120*/  BRA `(.L_x_13332) ;  /* 0x0000000c00187947 */ /* 0x000fec0003800000 */
.L_x_13333:
[----:B------:R-:W5:Y:S02]  /*9130*/  LDG.E.S16 R60, desc[UR36][R4.64] ;  /* 0x00000024043c7981 */ /* 0x000f64000c1e1700 */
[----:B-----5:R-:W-:Y:S01]  /*9140*/  SHF.R.S32.HI R61, RZ, 0x1f, R60 ;  /* 0x0000001fff3d7819 */ /* 0x020fe2000001143c */
[----:B------:R-:W-:Y:S06]  /*9150*/  BRA `(.L_x_13332) ;  /* 0x0000000c000c7947 */ /* 0x000fec0003800000 */
.L_x_13328:
        /* <DEDUP_REMOVED lines=9> */
.L_x_13336:
[----:B------:R-:W5:Y:S02]  /*91f0*/  LDG.E.U16 R4, desc[UR36][R4.64] ;  /* 0x0000002404047981 */ /* 0x000f64000c1e1500 */
[----:B-----5:R-:W-:-:S06]  /*9200*/  HADD2.F32 R60, -RZ, R4.H0_H0 ;  /* 0x20000004ff3c7230 */ /* 0x020fcc0000004100 */
[----:B------:R-:W0:Y:S02]  /*9210*/  F2I.S64.TRUNC R60, R60 ;  /* 0x0000003c003c7311 */ /* 0x000e24000020d900 */
[----:B0-----:R-:W-:Y:S05]  /*9220*/  BRA `(.L_x_13332) ;  /* 0x0000000800d87947 */ /* 0x001fea0003800000 */
.L_x_13335:
        /* <DEDUP_REMOVED lines=9> */
.L_x_13338:
[----:B------:R-:W5:Y:S02]  /*92c0*/  LDG.E.U16 R4, desc[UR36][R4.64] ;  /* 0x0000002404047981 */ /* 0x000f64000c1e1500 */
[----:B-----5:R-:W-:-:S06]  /*92d0*/  HADD2.F32 R60, -RZ, R4.H0_H0 ;  /* 0x20000004ff3c7230 */ /* 0x020fcc0000004100 */
[----:B------:R-:W0:Y:S02]  /*92e0*/  F2I.S64.TRUNC R60, R60 ;  /* 0x0000003c003c7311 */ /* 0x000e24000020d900 */
[----:B0-----:R-:W-:Y:S05]  /*92f0*/  BRA `(.L_x_13332) ;  /* 0x0000000800a47947 */ /* 0x001fea0003800000 */
.L_x_13337:
[----:B------:R-:W5:Y:S02]  /*9300*/  LDG.E.64 R4, desc[UR36][R4.64] ;  /* 0x0000002404047981 */ /* 0x000f64000c1e1b00 */
[----:B-----5:R0:W0:Y:S02]  /*9310*/  F2I.S64.F64.TRUNC R60, R4 ;  /* 0x00000004003c7311 */ /* 0x020024000030d900 */
[----:B0-----:R-:W-:Y:S05]  /*9320*/  BRA `(.L_x_13332) ;  /* 0x0000000800987947 */ /* 0x001fea0003800000 */
.L_x_13327:
        /* <DEDUP_REMOVED lines=13> */
.L_x_13341:
[----:B------:R-:W5:Y:S02]  /*9400*/  LDG.E.64 R4, desc[UR36][R4.64] ;  /* 0x0000002404047981 */ /* 0x000f64000c1e1b00 */
[----:B-----5:R0:W0:Y:S02]  /*9410*/  F2I.S64.F64.TRUNC R60, R4 ;  /* 0x00000004003c7311 */ /* 0x020024000030d900 */
[----:B0-----:R-:W-:Y:S05]  /*9420*/  BRA `(.L_x_13332) ;  /* 0x0000000800587947 */ /* 0x001fea0003800000 */
.L_x_13340:
        /* <DEDUP_REMOVED lines=26> */
.L_x_13343:
        /* <DEDUP_REMOVED lines=14> */
.L_x_13342:
[----:B------:R-:W5:Y:S02]  /*96b0*/  LDG.E.U16 R60, desc[UR36][R4.64] ;  /* 0x00000024043c7981 */ /* 0x000f64000c1e1500 */
[----:B-----5:R-:W-:-:S06]  /*96c0*/  SHF.L.U32 R60, R60, 0x10, RZ ;  /* 0x000000103c3c7819 */ /* 0x020fcc00000006ff */
[----:B------:R-:W0:Y:S02]  /*96d0*/  F2I.S64.TRUNC R60, R60 ;  /* 0x0000003c003c7311 */ /* 0x000e24000020d900 */
[----:B0-----:R-:W-:Y:S05]  /*96e0*/  BRA `(.L_x_13332) ;  /* 0x0000000400a87947 */ /* 0x001fea0003800000 */
.L_x_13339:
        /* <DEDUP_REMOVED lines=11> */
.L_x_13346:
        /* <DEDUP_REMOVED lines=21> */
.L_x_13350:
[----:B------:R-:W-:Y:S05]  /*98f0*/  BSYNC.RECONVERGENT B1 ;  /* 0x0000000000017941 */ /* 0x000fea0003800200 */
.L_x_13349:
[----:B------:R-:W-:Y:S02]  /*9900*/  SHF.L.U32 R0, R0, 0x14, RZ ;  /* 0x0000001400007819 */ /* 0x000fe400000006ff */
[----:B------:R-:W-:-:S04]  /*9910*/  LEA R3, R3, 0x3b800000, 0x17 ;  /* 0x3b80000003037811 */ /* 0x000fc800078eb8ff */
[----:B------:R-:W-:-:S07]  /*9920*/  LOP3.LUT R60, R3, R0, R7, 0xfe, !PT ;  /* 0x00000000033c7212 */ /* 0x000fce00078efe07 */
.L_x_13348:
[----:B------:R-:W-:Y:S05]  /*9930*/  BSYNC.RECONVERGENT B0 ;  /* 0x0000000000007941 */ /* 0x000fea0003800200 */
.L_x_13347:
[----:B------:R-:W0:Y:S02]  /*9940*/  F2I.S64.TRUNC R60, R60 ;  /* 0x0000003c003c7311 */ /* 0x000e24000020d900 */
[----:B0-----:R-:W-:Y:S05]  /*9950*/  BRA `(.L_x_13332) ;  /* 0x00000004000c7947 */ /* 0x001fea0003800000 */
.L_x_13345:
        /* <DEDUP_REMOVED lines=21> */
.L_x_13354:
[----:B------:R-:W-:Y:S05]  /*9ab0*/  BSYNC.RECONVERGENT B1 ;  /* 0x0000000000017941 */ /* 0x000fea0003800200 */
.L_x_13353:
[----:B------:R-:W-:Y:S01]  /*9ac0*/  IMAD.SHL.U32 R0, R0, 0x200000, RZ ;  /* 0x0020000000007824 */ /* 0x000fe200078e00ff */
[----:B------:R-:W-:-:S04]  /*9ad0*/  LEA R3, R3, 0x37800000, 0x17 ;  /* 0x3780000003037811 */ /* 0x000fc800078eb8ff */
[----:B------:R-:W-:-:S07]  /*9ae0*/  LOP3.LUT R60, R3, R0, R7, 0xfe, !PT ;  /* 0x00000000033c7212 */ /* 0x000fce00078efe07 */
.L_x_13352:
[----:B------:R-:W-:Y:S05]  /*9af0*/  BSYNC.RECONVERGENT B0 ;  /* 0x0000000000007941 */ /* 0x000fea0003800200 */
.L_x_13351:
[----:B------:R-:W0:Y:S02]  /*9b00*/  F2I.S64.TRUNC R60, R60 ;  /* 0x0000003c003c7311 */ /* 0x000e24000020d900 */
[----:B0-----:R-:W-:Y:S05]  /*9b10*/  BRA `(.L_x_13332) ;  /* 0x00000000009c7947 */ /* 0x001fea0003800000 */
.L_x_13344:
        /* <DEDUP_REMOVED lines=14> */
.L_x_13358:
[----:B------:R-:W-:Y:S05]  /*9c00*/  BSYNC.RECONVERGENT B0 ;  /* 0x0000000000007941 */ /* 0x000fea0003800200 */
.L_x_13357:
[----:B------:R-:W0:Y:S02]  /*9c10*/  F2I.S64.TRUNC R60, R60 ;  /* 0x0000003c003c7311 */ /* 0x000e24000020d900 */
[----:B0-----:R-:W-:Y:S05]  /*9c20*/  BRA `(.L_x_13332) ;  /* 0x0000000000587947 */ /* 0x001fea0003800000 */
.L_x_13331:
        /* <DEDUP_REMOVED lines=16> */
.L_x_13359:
[----:B------:R-:W-:Y:S01]  /*9d30*/  CS2R R60, SRZ ;  /* 0x00000000003c7805 */ /* 0x000fe2000001ff00 */
[----:B------:R-:W-:Y:S06]  /*9d40*/  BRA `(.L_x_13332) ;  /* 0x0000000000107947 */ /* 0x000fec0003800000 */
.L_x_13356:
[----:B------:R0:W5:Y:S01]  /*9d50*/  LDG.E.64 R60, desc[UR36][R4.64] ;  /* 0x00000024043c7981 */ /* 0x000162000c1e1b00 */
[----:B------:R-:W-:Y:S05]  /*9d60*/  BRA `(.L_x_13332) ;  /* 0x0000000000087947 */ /* 0x000fea0003800000 */
.L_x_13355:
[----:B------:R0:W5:Y:S01]  /*9d70*/  LDG.E R60, desc[UR36][R4.64] ;  /* 0x00000024043c7981 */ /* 0x000162000c1e1900 */
[----:B------:R-:W-:-:S07]  /*9d80*/  MOV R61, RZ ;  /* 0x000000ff003d7202 */ /* 0x000fce0000000f00 */
.L_x_13332:
        /* <DEDUP_REMOVED lines=8> */
.L_x_13360:
        /* <DEDUP_REMOVED lines=40> */
.L_x_13363:
        /* <DEDUP_REMOVED lines=74> */
.L_x_13362:
        /* <DEDUP_REMOVED lines=53> */
.L_x_13364:
        /* <DEDUP_REMOVED lines=35> */
.L_x_13365:
        /* <DEDUP_REMOVED lines=18> */
.L_x_13361:
        /* <DEDUP_REMOVED lines=16> */
.L_x_13367:
        /* <DEDUP_REMOVED lines=27> */
.L_x_13366:
[----:B------:R-:W-:Y:S05]  /*ae80*/  @!P0 BRA `(.L_x_13368) ;  /* 0x0000000000848947 */ /* 0x000fea0003800000 */
[----:B------:R-:W0:Y:S01]  /*ae90*/  LDCU.64 UR4, c[0x0][0x5c8] ;  /* 0x0000b900ff0477ac */ /* 0x000e220008000a00 */
[----:B------:R-:W-:Y:S01]  /*aea0*/  BSSY.RECONVERGENT B0, `(.L_x_13368) ;  /* 0x000001f000007945 */ /* 0x000fe20003800200 */
[----:B------:R-:W-:Y:S01]  /*aeb0*/  IMAD.MOV.U32 R15, RZ, RZ, R27 ;  /* 0x000000ffff0f7224 */ /* 0x000fe200078e001b */
[----:B------:R-:W-:Y:S02]  /*aec0*/  MOV R21, R3 ;  /* 0x0000000300157202 */ /* 0x000fe40000000f00 */
[----:B0-----:R-:W-:Y:S01]  /*aed0*/  MOV R25, UR4 ;  /* 0x0000000400197c02 */ /* 0x001fe20008000f00 */
[----:B------:R-:W-:-:S07]  /*aee0*/  IMAD.U32 R24, RZ, RZ, UR5 ;  /* 0x00000005ff187e24 */ /* 0x000fce000f8e00ff */
.L_x_13369:
        /* <DEDUP_REMOVED lines=27> */
.L_x_13368:
        /* <DEDUP_REMOVED lines=34> */
.L_x_13373:
[----:B------:R0:W-:Y:S01]  /*b2c0*/  STG.E.U8 desc[UR36][R12.64], RZ ;  /* 0x000000ff0c007986 */ /* 0x0001e2000c101124 */
[----:B------:R-:W-:Y:S05]  /*b2d0*/  BRA `(.L_x_13375) ;  /* 0x00000004008c7947 */ /* 0x000fea0003800000 */
.L_x_13372:
        /* <DEDUP_REMOVED lines=8> */
.L_x_13377:
[----:B------:R2:W-:Y:S01]  /*b360*/  STG.E desc[UR36][R12.64], RZ ;  /* 0x000000ff0c007986 */ /* 0x0005e2000c101924 */
[----:B------:R-:W-:Y:S05]  /*b370*/  BRA `(.L_x_13375) ;  /* 0x0000000400647947 */ /* 0x000fea0003800000 */
.L_x_13376:
[----:B------:R0:W-:Y:S01]  /*b380*/  STG.E.U16 desc[UR36][R12.64], RZ ;  /* 0x000000ff0c007986 */ /* 0x0001e2000c101524 */
[----:B------:R-:W-:Y:S05]  /*b390*/  BRA `(.L_x_13375) ;  /* 0x00000004005c7947 */ /* 0x000fea0003800000 */
.L_x_13371:
        /* <DEDUP_REMOVED lines=8> */
.L_x_13379:
[----:B------:R0:W-:Y:S01]  /*b420*/  STG.E.U16 desc[UR36][R12.64], RZ ;  /* 0x000000ff0c007986 */ /* 0x0001e2000c101524 */
[----:B------:R-:W-:Y:S05]  /*b430*/  BRA `(.L_x_13375) ;  /* 0x0000000400347947 */ /* 0x000fea0003800000 */
.L_x_13378:
        /* <DEDUP_REMOVED lines=8> */
.L_x_13381:
[----:B------:R0:W-:Y:S01]  /*b4c0*/  STG.E desc[UR36][R12.64], RZ ;  /* 0x000000ff0c007986 */ /* 0x0001e2000c101924 */
[----:B------:R-:W-:Y:S05]  /*b4d0*/  BRA `(.L_x_13375) ;  /* 0x00000004000c7947 */ /* 0x000fea0003800000 */
.L_x_13380:
[----:B------:R0:W-:Y:S01]  /*b4e0*/  STG.E.64 desc[UR36][R12.64], RZ ;  /* 0x000000ff0c007986 */ /* 0x0001e2000c101b24 */
[----:B------:R-:W-:Y:S05]  /*b4f0*/  BRA `(.L_x_13375) ;  /* 0x0000000400047947 */ /* 0x000fea0003800000 */
.L_x_13370:
        /* <DEDUP_REMOVED lines=10> */
.L_x_13384:
[----:B------:R0:W-:Y:S01]  /*b5a0*/  STG.E.128 desc[UR36][R12.64], RZ ;  /* 0x000000ff0c007986 */ /* 0x0001e2000c101d24 */
[----:B------:R-:W-:Y:S05]  /*b5b0*/  BRA `(.L_x_13375) ;  /* 0x0000000000d47947 */ /* 0x000fea0003800000 */
.L_x_13383:
        /* <DEDUP_REMOVED lines=8> */
.L_x_13386:
[----:B------:R0:W-:Y:S01]  /*b640*/  STG.E.U8 desc[UR36][R12.64], RZ ;  /* 0x000000ff0c007986 */ /* 0x0001e2000c101124 */
[----:B------:R-:W-:Y:S05]  /*b650*/  BRA `(.L_x_13375) ;  /* 0x0000000000ac7947 */ /* 0x000fea0003800000 */
.L_x_13385:
[----:B------:R0:W-:Y:S01]  /*b660*/  STG.E.U16 desc[UR36][R12.64], RZ ;  /* 0x000000ff0c007986 */ /* 0x0001e2000c101524 */
[----:B------:R-:W-:Y:S05]  /*b670*/  BRA `(.L_x_13375) ;  /* 0x0000000000a47947 */ /* 0x000fea0003800000 */
.L_x_13382:
        /* <DEDUP_REMOVED lines=10> */
.L_x_13389:
[----:B------:R0:W-:Y:S01]  /*b720*/  STG.E.U8 desc[UR36][R12.64], RZ ;  /* 0x000000ff0c007986 */ /* 0x0001e2000c101124 */
[----:B------:R-:W-:Y:S05]  /*b730*/  BRA `(.L_x_13375) ;  /* 0x0000000000747947 */ /* 0x000fea0003800000 */
.L_x_13388:
[----:B------:R0:W-:Y:S01]  /*b740*/  STG.E.U8 desc[UR36][R12.64], RZ ;  /* 0x000000ff0c007986 */ /* 0x0001e2000c101124 */
[----:B------:R-:W-:Y:S05]  /*b750*/  BRA `(.L_x_13375) ;  /* 0x00000000006c7947 */ /* 0x000fea0003800000 */
.L_x_13387:
[----:B------:R-:W-:-:S13]  /*b760*/  ISETP.NE.AND P0, PT, R0, 0x1c, PT ;  /* 0x0000001c0000780c */ /* 0x000fda0003f05270 */
[----:B------:R-:W-:Y:S05]  /*b770*/  @!P0 BRA `(.L_x_13390) ;  /* 0x0000000000608947 */ /* 0x000fea0003800000 */
[----:B------:R-:W-:-:S13]  /*b780*/  ISETP.NE.AND P0, PT, R0, 0x1d, PT ;  /* 0x0000001d0000780c */ /* 0x000fda0003f05270 */
[----:B------:R-:W-:Y:S05]  /*b790*/  @!P0 BRA `(.L_x_13391) ;  /* 0x0000000000508947 */ /* 0x000fea0003800000 */
[----:B------:R-:W-:-:S13]  /*b7a0*/  ISETP.NE.AND P0, PT, R0, 0x2c, PT ;  /* 0x0000002c0000780c */ /* 0x000fda0003f05270 */
[----:B------:R0:W-:Y:S01]  /*b7b0*/  @!P0 STG.E.U8 desc[UR36][R12.64], RZ ;  /* 0x000000ff0c008986 */ /* 0x0001e2000c101124 */
[----:B------:R-:W-:Y:S05]  /*b7c0*/  @!P0 BRA `(.L_x_13375) ;  /* 0x0000000000508947 */ /* 0x000fea0003800000 */
.L_x_13374:
        /* <DEDUP_REMOVED lines=16> */
.L_x_13392:
[----:B------:R-:W-:Y:S05]  /*b8d0*/  BRA `(.L_x_13375) ;  /* 0x00000000000c7947 */ /* 0x000fea0003800000 */
.L_x_13391:
[----:B------:R0:W-:Y:S01]  /*b8e0*/  STG.E.64 desc[UR36][R12.64], RZ ;  /* 0x000000ff0c007986 */ /* 0x0001e2000c101b24 */
[----:B------:R-:W-:Y:S05]  /*b8f0*/  BRA `(.L_x_13375) ;  /* 0x0000000000047947 */ /* 0x000fea0003800000 */
.L_x_13390:
[----:B------:R0:W-:Y:S02]  /*b900*/  STG.E desc[UR36][R12.64], RZ ;  /* 0x000000ff0c007986 */ /* 0x0001e4000c101924 */
.L_x_13375:
[----:B------:R-:W-:-:S07]  /*b910*/  VIADD R17, R17, 0x80 ;  /* 0x0000008011117836 */ /* 0x000fce0000000000 */
.L_x_13325:
[----:B------:R-:W-:Y:S05]  /*b920*/  BSYNC.RECONVERGENT B6 ;  /* 0x0000000000067941 */ /* 0x000fea0003800200 */
.L_x_13324:
        /* <DEDUP_REMOVED lines=307> */
.L_x_13393:
        /* <DEDUP_REMOVED lines=19> */
.L_x_13397:
[----:B------:R0:W5:Y:S01]  /*cd90*/  LDG.E.U8 R60, desc[UR36][R4.64] ;  /* 0x00000024043c7981 */ /* 0x000162000c1e1100 */
[----:B------:R-:W-:Y:S01]  /*cda0*/  IMAD.MOV.U32 R61, RZ, RZ, RZ ;  /* 0x000000ffff3d7224 */ /* 0x000fe200078e00ff */
[----:B------:R-:W-:Y:S06]  /*cdb0*/  BRA `(.L_x_13399) ;  /* 0x0000000c00447947 */ /* 0x000fec0003800000 */
.L_x_13396:
        /* <DEDUP_REMOVED lines=8> */
.L_x_13401:
[----:B------:R-:W5:Y:S02]  /*ce40*/  LDG.E R60, desc[UR36][R4.64] ;  /* 0x00000024043c7981 */ /* 0x000f64000c1e1900 */
[----:B-----5:R-:W-:Y:S01]  /*ce50*/  SHF.R.S32.HI R61, RZ, 0x1f, R60 ;  /* 0x0000001fff3d7819 */ /* 0x020fe2000001143c */
[----:B------:R-:W-:Y:S06]  /*ce60*/  BRA `(.L_x_13399) ;  /* 0x0000000c00187947 */ /* 0x000fec0003800000 */
.L_x_13400:
[----:B------:R-:W5:Y:S02]  /*ce70*/  LDG.E.S16 R60, desc[UR36][R4.64] ;  /* 0x00000024043c7981 */ /* 0x000f64000c1e1700 */
[----:B-----5:R-:W-:Y:S01]  /*ce80*/  SHF.R.S32.HI R61, RZ, 0x1f, R60 ;  /* 0x0000001fff3d7819 */ /* 0x020fe2000001143c */
[----:B------:R-:W-:Y:S06]  /*ce90*/  BRA `(.L_x_13399) ;  /* 0x0000000c000c7947 */ /* 0x000fec0003800000 */
.L_x_13395:
        /* <DEDUP_REMOVED lines=9> */
.L_x_13403:
[----:B------:R-:W5:Y:S02]  /*cf30*/  LDG.E.U16 R4, desc[UR36][R4.64] ;  /* 0x0000002404047981 */ /* 0x000f64000c1e1500 */
[----:B-----5:R-:W-:-:S06]  /*cf40*/  HADD2.F32 R60, -RZ, R4.H0_H0 ;  /* 0x20000004ff3c7230 */ /* 0x020fcc0000004100 */
[----:B------:R-:W0:Y:S02]  /*cf50*/  F2I.S64.TRUNC R60, R60 ;  /* 0x0000003c003c7311 */ /* 0x000e24000020d900 */
[----:B0-----:R-:W-:Y:S05]  /*cf60*/  BRA `(.L_x_13399) ;  /* 0x0000000800d87947 */ /* 0x001fea0003800000 */
.L_x_13402:
        /* <DEDUP_REMOVED lines=9> */
.L_x_13405:
[----:B------:R-:W5:Y:S02]  /*d000*/  LDG.E.U16 R4, desc[UR36][R4.64] ;  /* 0x0000002404047981 */ /* 0x000f64000c1e1500 */
[----:B-----5:R-:W-:-:S06]  /*d010*/  HADD2.F32 R60, -RZ, R4.H0_H0 ;  /* 0x20000004ff3c7230 */ /* 0x020fcc0000004100 */
[----:B------:R-:W0:Y:S02]  /*d020*/  F2I.S64.TRUNC R60, R60 ;  /* 0x0000003c003c7311 */ /* 0x000e24000020d900 */
[----:B0-----:R-:W-:Y:S05]  /*d030*/  BRA `(.L_x_13399) ;  /* 0x0000000800a47947 */ /* 0x001fea0003800000 */
.L_x_13404:
[----:B------:R-:W5:Y:S02]  /*d040*/  LDG.E.64 R4, desc[UR36][R4.64] ;  /* 0x0000002404047981 */ /* 0x000f64000c1e1b00 */
[----:B-----5:R0:W0:Y:S02]  /*d050*/  F2I.S64.F64.TRUNC R60, R4 ;  /* 0x00000004003c7311 */ /* 0x020024000030d900 */
[----:B0-----:R-:W-:Y:S05]  /*d060*/  BRA `(.L_x_13399) ;  /* 0x0000000800987947 */ /* 0x001fea0003800000 */
.L_x_13394:
        /* <DEDUP_REMOVED lines=13> */
.L_x_13408:
[----:B------:R-:W5:Y:S02]  /*d140*/  LDG.E.64 R4, desc[UR36][R4.64] ;  /* 0x0000002404047981 */ /* 0x000f64000c1e1b00 */
[----:B-----5:R0:W0:Y:S02]  /*d150*/  F2I.S64.F64.TRUNC R60, R4 ;  /* 0x00000004003c7311 */ /* 0x020024000030d900 */
[----:B0-----:R-:W-:Y:S05]  /*d160*/  BRA `(.L_x_13399) ;  /* 0x0000000800587947 */ /* 0x001fea0003800000 */
.L_x_13407:
        /* <DEDUP_REMOVED lines=26> */
.L_x_13410:
        /* <DEDUP_REMOVED lines=14> */
.L_x_13409:
[----:B------:R-:W5:Y:S02]  /*d3f0*/  LDG.E.U16 R60, desc[UR36][R4.64] ;  /* 0x00000024043c7981 */ /* 0x000f64000c1e1500 */
[----:B-----5:R-:W-:-:S06]  /*d400*/  IMAD.U32 R60, R60, 0x10000, RZ ;  /* 0x000100003c3c7824 */ /* 0x020fcc00078e00ff */
[----:B------:R-:W0:Y:S02]  /*d410*/  F2I.S64.TRUNC R60, R60 ;  /* 0x0000003c003c7311 */ /* 0x000e24000020d900 */
[----:B0-----:R-:W-:Y:S05]  /*d420*/  BRA `(.L_x_13399) ;  /* 0x0000000400a87947 */ /* 0x001fea0003800000 */
.L_x_13406:
        /* <DEDUP_REMOVED lines=11> */
.L_x_13413:
        /* <DEDUP_REMOVED lines=21> */
.L_x_13417:
[----:B------:R-:W-:Y:S05]  /*d630*/  BSYNC.RECONVERGENT B1 ;  /* 0x0000000000017941 */ /* 0x000fea0003800200 */
.L_x_13416:
[----:B------:R-:W-:Y:S01]  /*d640*/  IMAD.SHL.U32 R0, R0, 0x100000, RZ ;  /* 0x0010000000007824 */ /* 0x000fe200078e00ff */
[----:B------:R-:W-:-:S04]  /*d650*/  LEA R3, R3, 0x3b800000, 0x17 ;  /* 0x3b80000003037811 */ /* 0x000fc800078eb8ff */
[----:B------:R-:W-:-:S07]  /*d660*/  LOP3.LUT R60, R3, R0, R7, 0xfe, !PT ;  /* 0x00000000033c7212 */ /* 0x000fce00078efe07 */
.L_x_13415:
[----:B------:R-:W-:Y:S05]  /*d670*/  BSYNC.RECONVERGENT B0 ;  /* 0x0000000000007941 */ /* 0x000fea0003800200 */
.L_x_13414:
[----:B------:R-:W0:Y:S02]  /*d680*/  F2I.S64.TRUNC R60, R60 ;  /* 0x0000003c003c7311 */ /* 0x000e24000020d900 */
[----:B0-----:R-:W-:Y:S05]  /*d690*/  BRA `(.L_x_13399) ;  /* 0x00000004000c7947 */ /* 0x001fea0003800000 */
.L_x_13412:
        /* <DEDUP_REMOVED lines=21> */
.L_x_13421:
[----:B------:R-:W-:Y:S05]  /*d7f0*/  BSYNC.RECONVERGENT B1 ;  /* 0x0000000000017941 */ /* 0x000fea0003800200 */
.L_x_13420:
[----:B------:R-:W-:Y:S02]  /*d800*/  SHF.L.U32 R0, R0, 0x15, RZ ;  /* 0x0000001500007819 */ /* 0x000fe400000006ff */
[----:B------:R-:W-:-:S04]  /*d810*/  LEA R3, R3, 0x37800000, 0x17 ;  /* 0x3780000003037811 */ /* 0x000fc800078eb8ff */
[----:B------:R-:W-:-:S07]  /*d820*/  LOP3.LUT R60, R3, R0, R7, 0xfe, !PT ;  /* 0x00000000033c7212 */ /* 0x000fce00078efe07 */
.L_x_13419:
[----:B------:R-:W-:Y:S05]  /*d830*/  BSYNC.RECONVERGENT B0 ;  /* 0x0000000000007941 */ /* 0x000fea0003800200 */
.L_x_13418:
[----:B------:R-:W0:Y:S02]  /*d840*/  F2I.S64.TRUNC R60, R60 ;  /* 0x0000003c003c7311 */ /* 0x000e24000020d900 */
[----:B0-----:R-:W-:Y:S05]  /*d850*/  BRA `(.L_x_13399) ;  /* 0x00000000009c7947 */ /* 0x001fea0003800000 */
.L_x_13411:
        /* <DEDUP_REMOVED lines=14> */
.L_x_13425:
[----:B------:R-:W-:Y:S05]  /*d940*/  BSYNC.RECONVERGENT B0 ;  /* 0x0000000000007941 */ /* 0x000fea0003800200 */
.L_x_13424:
[----:B------:R-:W0:Y:S02]  /*d950*/  F2I.S64.TRUNC R60, R60 ;  /* 0x0000003c003c7311 */ /* 0x000e24000020d900 */
[----:B0-----:R-:W-:Y:S05]  /*d960*/  BRA `(.L_x_13399) ;  /* 0x0000000000587947 */ /* 0x001fea0003800000 */
.L_x_13398:
        /* <DEDUP_REMOVED lines=16> */
.L_x_13426:
[----:B------:R-:W-:Y:S01]  /*da70*/  CS2R R60, SRZ ;  /* 0x00000000003c7805 */ /* 0x000fe2000001ff00 */
[----:B------:R-:W-:Y:S06]  /*da80*/  BRA `(.L_x_13399) ;  /* 0x0000000000107947 */ /* 0x000fec0003800000 */
.L_x_13423:
[----:B------:R0:W5:Y:S01]  /*da90*/  LDG.E.64 R60, desc[UR36][R4.64] ;  /* 0x00000024043c7981 */ /* 0x000162000c1e1b00 */
[----:B------:R-:W-:Y:S05]  /*daa0*/  BRA `(.L_x_13399) ;  /* 0x0000000000087947 */ /* 0x000fea0003800000 */
.L_x_13422:
[----:B------:R0:W5:Y:S01]  /*dab0*/  LDG.E R60, desc[UR36][R4.64] ;  /* 0x00000024043c7981 */ /* 0x000162000c1e1900 */
[----:B------:R-:W-:-:S07]  /*dac0*/  IMAD.MOV.U32 R61, RZ, RZ, RZ ;  /* 0x000000ffff3d7224 */ /* 0x000fce00078e00ff */
.L_x_13399:
        /* <DEDUP_REMOVED lines=8> */
.L_x_13427:
        /* <DEDUP_REMOVED lines=40> */
.L_x_13430:
        /* <DEDUP_REMOVED lines=74> */
.L_x_13429:
        /* <DEDUP_REMOVED lines=53> */
.L_x_13431:
        /* <DEDUP_REMOVED lines=35> */
.L_x_13432:
        /* <DEDUP_REMOVED lines=18> */
.L_x_13428:
        /* <DEDUP_REMOVED lines=16> */
.L_x_13434:
        /* <DEDUP_REMOVED lines=27> */
.L_x_13433:
[----:B------:R-:W-:Y:S05]  /*ebc0*/  @!P0 BRA `(.L_x_13435) ;  /* 0x0000000000708947 */ /* 0x000fea0003800000 */
[----:B------:R-:W-:Y:S01]  /*ebd0*/  BSSY.RECONVERGENT B0, `(.L_x_13435) ;  /* 0x000001b000007945 */ /* 0x000fe20003800200 */
.L_x_13436:
        /* <DEDUP_REMOVED lines=27> */
.L_x_13435:
        /* <DEDUP_REMOVED lines=31> */
.L_x_13440:
[----:B------:R-:W-:Y:S01]  /*ef80*/  STG.E.U8 desc[UR36][R24.64], RZ ;  /* 0x000000ff18007986 */ /* 0x000fe2000c101124 */
[----:B------:R-:W-:Y:S05]  /*ef90*/  EXIT ;  /* 0x000000000000794d */ /* 0x000fea0003800000 */
.L_x_13439:
        /* <DEDUP_REMOVED lines=8> */
.L_x_13443:
[----:B------:R-:W-:Y:S01]  /*f020*/  STG.E desc[UR36][R24.64], RZ ;  /* 0x000000ff18007986 */ /* 0x000fe2000c101924 */
[----:B------:R-:W-:Y:S05]  /*f030*/  EXIT ;  /* 0x000000000000794d */ /* 0x000fea0003800000 */
.L_x_13442:
[----:B------:R-:W-:Y:S01]  /*f040*/  STG.E.U16 desc[UR36][R24.64], RZ ;  /* 0x000000ff18007986 */ /* 0x000fe2000c101524 */
[----:B------:R-:W-:Y:S05]  /*f050*/  EXIT ;  /* 0x000000000000794d */ /* 0x000fea0003800000 */
.L_x_13438:
        /* <DEDUP_REMOVED lines=8> */
.L_x_13445:
[----:B------:R-:W-:Y:S01]  /*f0e0*/  STG.E.U16 desc[UR36][R24.64], RZ ;  /* 0x000000ff18007986 */ /* 0x000fe2000c101524 */
[----:B------:R-:W-:Y:S05]  /*f0f0*/  EXIT ;  /* 0x000000000000794d */ /* 0x000fea0003800000 */
.L_x_13444:
        /* <DEDUP_REMOVED lines=8> */
.L_x_13447:
[----:B------:R-:W-:Y:S01]  /*f180*/  STG.E desc[UR36][R24.64], RZ ;  /* 0x000000ff18007986 */ /* 0x000fe2000c101924 */
[----:B------:R-:W-:Y:S05]  /*f190*/  EXIT ;  /* 0x000000000000794d */ /* 0x000fea0003800000 */
.L_x_13446:
[----:B------:R-:W-:Y:S01]  /*f1a0*/  STG.E.64 desc[UR36][R24.64], RZ ;  /* 0x000000ff18007986 */ /* 0x000fe2000c101b24 */
[----:B------:R-:W-:Y:S05]  /*f1b0*/  EXIT ;  /* 0x000000000000794d */ /* 0x000fea0003800000 */
.L_x_13437:
        /* <DEDUP_REMOVED lines=10> */
.L_x_13450:
[----:B------:R-:W-:Y:S01]  /*f260*/  STG.E.128 desc[UR36][R24.64], RZ ;  /* 0x000000ff18007986 */ /* 0x000fe2000c101d24 */
[----:B------:R-:W-:Y:S05]  /*f270*/  EXIT ;  /* 0x000000000000794d */ /* 0x000fea0003800000 */
.L_x_13449:
        /* <DEDUP_REMOVED lines=8> */
.L_x_13452:
[----:B------:R-:W-:Y:S01]  /*f300*/  STG.E.U8 desc[UR36][R24.64], RZ ;  /* 0x000000ff18007986 */ /* 0x000fe2000c101124 */
[----:B------:R-:W-:Y:S05]  /*f310*/  EXIT ;  /* 0x000000000000794d */ /* 0x000fea0003800000 */
.L_x_13451:
[----:B------:R-:W-:Y:S01]  /*f320*/  STG.E.U16 desc[UR36][R24.64], RZ ;  /* 0x000000ff18007986 */ /* 0x000fe2000c101524 */
[----:B------:R-:W-:Y:S05]  /*f330*/  EXIT ;  /* 0x000000000000794d */ /* 0x000fea0003800000 */
.L_x_13448:
        /* <DEDUP_REMOVED lines=10> */
.L_x_13455:
[----:B------:R-:W-:Y:S01]  /*f3e0*/  STG.E.U8 desc[UR36][R24.64], RZ ;  /* 0x000000ff18007986 */ /* 0x000fe2000c101124 */
[----:B------:R-:W-:Y:S05]  /*f3f0*/  EXIT ;  /* 0x000000000000794d */ /* 0x000fea0003800000 */
.L_x_13454:
[----:B------:R-:W-:Y:S01]  /*f400*/  STG.E.U8 desc[UR36][R24.64], RZ ;  /* 0x000000ff18007986 */ /* 0x000fe2000c101124 */
[----:B------:R-:W-:Y:S05]  /*f410*/  EXIT ;  /* 0x000000000000794d */ /* 0x000fea0003800000 */
.L_x_13453:
[----:B------:R-:W-:-:S13]  /*f420*/  ISETP.NE.AND P0, PT, R0, 0x1c, PT ;  /* 0x0000001c0000780c */ /* 0x000fda0003f05270 */
[----:B------:R-:W-:Y:S05]  /*f430*/  @!P0 BRA `(.L_x_13456) ;  /* 0x0000000000608947 */ /* 0x000fea0003800000 */
[----:B------:R-:W-:-:S13]  /*f440*/  ISETP.NE.AND P0, PT, R0, 0x1d, PT ;  /* 0x0000001d0000780c */ /* 0x000fda0003f05270 */
[----:B------:R-:W-:Y:S05]  /*f450*/  @!P0 BRA `(.L_x_13457) ;  /* 0x0000000000508947 */ /* 0x000fea0003800000 */
[----:B------:R-:W-:-:S13]  /*f460*/  ISETP.NE.AND P0, PT, R0, 0x2c, PT ;  /* 0x0000002c0000780c */ /* 0x000fda0003f05270 */
[----:B------:R1:W-:Y:S01]  /*f470*/  @!P0 STG.E.U8 desc[UR36][R24.64], RZ ;  /* 0x000000ff18008986 */ /* 0x0003e2000c101124 */
[----:B------:R-:W-:Y:S05]  /*f480*/  @!P0 EXIT ;  /* 0x000000000000894d */ /* 0x000fea0003800000 */
.L_x_13441:
        /* <DEDUP_REMOVED lines=16> */
.L_x_13458:
[----:B------:R-:W-:Y:S05]  /*f590*/  EXIT ;  /* 0x000000000000794d */ /* 0x000fea0003800000 */
.L_x_13457:
[----:B------:R-:W-:Y:S01]  /*f5a0*/  STG.E.64 desc[UR36][R24.64], RZ ;  /* 0x000000ff18007986 */ /* 0x000fe2000c101b24 */
[----:B------:R-:W-:Y:S05]  /*f5b0*/  EXIT ;  /* 0x000000000000794d */ /* 0x000fea0003800000 */
.L_x_13456:
[----:B------:R-:W-:Y:S01]  /*f5c0*/  STG.E desc[UR36][R24.64], RZ ;  /* 0x000000ff18007986 */ /* 0x000fe2000c101924 */
[----:B------:R-:W-:Y:S05]  /*f5d0*/  EXIT ;  /* 0x000000000000794d */ /* 0x000fea0003800000 */
.L_x_13459:
        /* <DEDUP_REMOVED lines=10> */
.L_x_17312:


//--------------------- .text._ZN2at6native27unrolled_elementwise_kernelIZZNS0_73_GLOBAL__N__c8866d80_35_SparseBinaryOpIntersectionKernel_cu_7dd49032_323742_sparse_binary_op_intersection_kernel_implINS2_18CUDAKernelLauncherENS2_36CUDAValueSelectionIntersectionKernelINS2_5MulOpEEElLl0EEEvRNS_6TensorERKS8_SB_RKSt6vectorIlSaIlEERKSt8optionalIS8_ESK_bbENKUlvE3_clEvEUllE_St5arrayIPcLm2EELi4E23TrivialOffsetCalculatorILi1EjESR_NS0_6memory12LoadWithCastILi1EEENSS_13StoreWithCastILi1EEEEEviT_T0_T2_T3_T4_T5_ --------------------------
	.section	.text._ZN2at6native27unrolled_elementwise_kernelIZZNS0_73_GLOBAL__N__c8866d80_35_SparseBinaryOpIntersectionKernel_cu_7dd49032_323742_sparse_binary_op_intersection_kernel_implINS2_18CUDAKernelLauncherENS2_36CUDAValueSelectionIntersectionKernelINS2_5MulOpEEElLl0EEEvRNS_6TensorERKS8_SB_RKSt6vectorIlSaIlEERKSt8optionalIS8_ESK_bbENKUlvE3_clEvEUllE_St5arrayIPcLm2EELi4E23TrivialOffsetCalculatorILi1EjESR_NS0_6memory12LoadWithCastILi1EEENSS_13StoreWithCastILi1EEEEEviT_T0_T2_T3_T4_T5_,"ax",@progbits
	.align	128
        .global         _ZN2at6native27unrolled_elementwise_kernelIZZNS0_73_GLOBAL__N__c8866d80_35_SparseBinaryOpIntersectionKernel_cu_7dd49032_323742_sparse_binary_op_intersection_kernel_implINS2_18CUDAKernelLauncherENS2_36CUDAValueSelectionIntersectionKernelINS2_5MulOpEEElLl0EEEvRNS_6TensorERKS8_SB_RKSt6vectorIlSaIlEERKSt8optionalIS8_ESK_bbENKUlvE3_clEvEUllE_St5arrayIPcLm2EELi4E23TrivialOffsetCalculatorILi1EjESR_NS0_6memory12LoadWithCastILi1EEENSS_13StoreWithCastILi1EEEEEviT_T0_T2_T3_T4_T5_
        .type           _ZN2at6native27unrolled_elementwise_kernelIZZNS0_73_GLOBAL__N__c8866d80_35_SparseBinaryOpIntersectionKernel_cu_7dd49032_323742_sparse_binary_op_intersection_kernel_implINS2_18CUDAKernelLauncherENS2_36CUDAValueSelectionIntersectionKernelINS2_5MulOpEEElLl0EEEvRNS_6TensorERKS8_SB_RKSt6vectorIlSaIlEERKSt8optionalIS8_ESK_bbENKUlvE3_clEvEUllE_St5arrayIPcLm2EELi4E23TrivialOffsetCalculatorILi1EjESR_NS0_6memory12LoadWithCastILi1EEENSS_13StoreWithCastILi1EEEEEviT_T0_T2_T3_T4_T5_,@function
        .size           _ZN2at6native27unrolled_elementwise_kernelIZZNS0_73_GLOBAL__N__c8866d80_35_SparseBinaryOpIntersectionKernel_cu_7dd49032_323742_sparse_binary_op_intersection_kernel_implINS2_18CUDAKernelLauncherENS2_36CUDAValueSelectionIntersectionKernelINS2_5MulOpEEElLl0EEEvRNS_6TensorERKS8_SB_RKSt6vectorIlSaIlEERKSt8optionalIS8_ESK_bbENKUlvE3_clEvEUllE_St5arrayIPcLm2EELi4E23TrivialOffsetCalculatorILi1EjESR_NS0_6memory12LoadWithCastILi1EEENSS_13StoreWithCastILi1EEEEEviT_T0_T2_T3_T4_T5_,(.L_x_17313 - _ZN2at6native27unrolled_elementwise_kernelIZZNS0_73_GLOBAL__N__c8866d80_35_SparseBinaryOpIntersectionKernel_cu_7dd49032_323742_sparse_binary_op_intersection_kernel_implINS2_18CUDAKernelLauncherENS2_36CUDAValueSelectionIntersectionKernelINS2_5MulOpEEElLl0EEEvRNS_6TensorERKS8_SB_RKSt6vectorIlSaIlEERKSt8optionalIS8_ESK_bbENKUlvE3_clEvEUllE_St5arrayIPcLm2EELi4E23TrivialOffsetCalculatorILi1EjESR_NS0_6memory12LoadWithCastILi1EEENSS_13StoreWithCastILi1EEEEEviT_T0_T2_T3_T4_T5_)
        .other          _ZN2at6native27unrolled_elementwise_kernelIZZNS0_73_GLOBAL__N__c8866d80_35_SparseBinaryOpIntersectionKernel_cu_7dd49032_323742_sparse_binary_op_intersection_kernel_implINS2_18CUDAKernelLauncherENS2_36CUDAValueSelectionIntersectionKernelINS2_5MulOpEEElLl0EEEvRNS_6TensorERKS8_SB_RKSt6vectorIlSaIlEERKSt8optionalIS8_ESK_bbENKUlvE3_clEvEUllE_St5arrayIPcLm2EELi4E23TrivialOffsetCalculatorILi1EjESR_NS0_6memory12LoadWithCastILi1EEENSS_13StoreWithCastILi1EEEEEviT_T0_T2_T3_T4_T5_,@"STO_CUDA_ENTRY STV_DEFAULT"
_ZN2at6native27unrolled_elementwise_kernelIZZNS0_73_GLOBAL__N__c8866d80_35_SparseBinaryOpIntersectionKernel_cu_7dd49032_323742_sparse_binary_op_intersection_kernel_implINS2_18CUDAKernelLauncherENS2_36CUDAValueSelectionIntersectionKernelINS2_5MulOpEEElLl0EEEvRNS_6TensorERKS8_SB_RKSt6vectorIlSaIlEERKSt8optionalIS8_ESK_bbENKUlvE3_clEvEUllE_St5arrayIPcLm2EELi4E23TrivialOffsetCalculatorILi1EjESR_NS0_6memory12LoadWithCastILi1EEENSS_13StoreWithCastILi1EEEEEviT_T0_T2_T3_T4_T5_:
.text._ZN2at6native27unrolled_elementwise_kernelIZZNS0_73_GLOBAL__N__c8866d80_35_SparseBinaryOpIntersectionKernel_cu_7dd49032_323742_sparse_binary_op_intersection_kernel_implINS2_18CUDAKernelLauncherENS2_36CUDAValueSelectionIntersectionKernelINS2_5MulOpEEElLl0EEEvRNS_6TensorERKS8_SB_RKSt6vectorIlSaIlEERKSt8optionalIS8_ESK_bbENKUlvE3_clEvEUllE_St5arrayIPcLm2EELi4E23TrivialOffsetCalculatorILi1EjESR_NS0_6memory12LoadWithCastILi1EEENSS_13StoreWithCastILi1EEEEEviT_T0_T2_T3_T4_T5_:
        /* <DEDUP_REMOVED lines=38> */
.L_x_13465:
[----:B------:R1:W5:Y:S01]  /*0260*/  LDG.E.U8 R16, desc[UR36][R4.64] ;  /* 0x0000002404107981 */ /* 0x000362000c1e1100 */
[----:B------:R-:W-:Y:S01]  /*0270*/  IMAD.MOV.U32 R17, RZ, RZ, RZ ;  /* 0x000000ffff117224 */ /* 0x000fe200078e00ff */
[----:B------:R-:W-:Y:S06]  /*0280*/  BRA `(.L_x_13467) ;  /* 0x0000000c00447947 */ /* 0x000fec0003800000 */
.L_x_13464:
        /* <DEDUP_REMOVED lines=8> */
.L_x_13469:
[----:B------:R-:W2:Y:S02]  /*0310*/  LDG.E R16, desc[UR36][R4.64] ;  /* 0x0000002404107981 */ /* 0x000ea4000c1e1900 */
[----:B--2---:R-:W-:Y:S01]  /*0320*/  SHF.R.S32.HI R17, RZ, 0x1f, R16 ;  /* 0x0000001fff117819 */ /* 0x004fe20000011410 */
[----:B------:R-:W-:Y:S06]  /*0330*/  BRA `(.L_x_13467) ;  /* 0x0000000c00187947 */ /* 0x000fec0003800000 */
.L_x_13468:
[----:B------:R-:W2:Y:S02]  /*0340*/  LDG.E.S16 R16, desc[UR36][R4.64] ;  /* 0x0000002404107981 */ /* 0x000ea4000c1e1700 */
[----:B--2---:R-:W-:Y:S01]  /*0350*/  SHF.R.S32.HI R17, RZ, 0x1f, R16 ;  /* 0x0000001fff117819 */ /* 0x004fe20000011410 */
[----:B------:R-:W-:Y:S06]  /*0360*/  BRA `(.L_x_13467) ;  /* 0x0000000c000c7947 */ /* 0x000fec0003800000 */
.L_x_13463:
        /* <DEDUP_REMOVED lines=9> */
.L_x_13471:
[----:B------:R-:W2:Y:S02]  /*0400*/  LDG.E.U16 R4, desc[UR36][R4.64] ;  /* 0x0000002404047981 */ /* 0x000ea4000c1e1500 */
[----:B--2---:R-:W-:-:S06]  /*0410*/  HADD2.F32 R16, -RZ, R4.H0_H0 ;  /* 0x20000004ff107230 */ /* 0x004fcc0000004100 */
[----:B------:R-:W2:Y:S02]  /*0420*/  F2I.S64.TRUNC R16, R16 ;  /* 0x0000001000107311 */ /* 0x000ea4000020d900 */
[----:B--2---:R-:W-:Y:S05]  /*0430*/  BRA `(.L_x_13467) ;  /* 0x0000000800d87947 */ /* 0x004fea0003800000 */
.L_x_13470:
        /* <DEDUP_REMOVED lines=9> */
.L_x_13473:
[----:B------:R-:W2:Y:S02]  /*04d0*/  LDG.E.U16 R4, desc[UR36][R4.64] ;  /* 0x0000002404047981 */ /* 0x000ea4000c1e1500 */
[----:B--2---:R-:W-:-:S06]  /*04e0*/  HADD2.F32 R16, -RZ, R4.H0_H0 ;  /* 0x20000004ff107230 */ /* 0x004fcc0000004100 */
[----:B------:R-:W2:Y:S02]  /*04f0*/  F2I.S64.TRUNC R16, R16 ;  /* 0x0000001000107311 */ /* 0x000ea4000020d900 */
[----:B--2---:R-:W-:Y:S05]  /*0500*/  BRA `(.L_x_13467) ;  /* 0x0000000800a47947 */ /* 0x004fea0003800000 */
.L_x_13472:
[----:B------:R-:W2:Y:S02]  /*0510*/  LDG.E.64 R4, desc[UR36][R4.64] ;  /* 0x0000002404047981 */ /* 0x000ea4000c1e1b00 */
[----:B--2---:R2:W3:Y:S02]  /*0520*/  F2I.S64.F64.TRUNC R16, R4 ;  /* 0x0000000400107311 */ /* 0x0044e4000030d900 */
[----:B--23--:R-:W-:Y:S05]  /*0530*/  BRA `(.L_x_13467) ;  /* 0x0000000800987947 */ /* 0x00cfea0003800000 */
.L_x_13462:
        /* <DEDUP_REMOVED lines=13> */
.L_x_13476:
[----:B------:R-:W2:Y:S02]  /*0610*/  LDG.E.64 R4, desc[UR36][R4.64] ;  /* 0x0000002404047981 */ /* 0x000ea4000c1e1b00 */
[----:B--2---:R2:W3:Y:S02]  /*0620*/  F2I.S64.F64.TRUNC R16, R4 ;  /* 0x0000000400107311 */ /* 0x0044e4000030d900 */
[----:B--23--:R-:W-:Y:S05]  /*0630*/  BRA `(.L_x_13467) ;  /* 0x0000000800587947 */ /* 0x00cfea0003800000 */
.L_x_13475:
        /* <DEDUP_REMOVED lines=26> */
.L_x_13478:
        /* <DEDUP_REMOVED lines=14> */
.L_x_13477:
[----:B------:R-:W2:Y:S02]  /*08c0*/  LDG.E.U16 R16, desc[UR36][R4.64] ;  /* 0x0000002404107981 */ /* 0x000ea4000c1e1500 */
[----:B--2---:R-:W-:-:S06]  /*08d0*/  IMAD.U32 R16, R16, 0x10000, RZ ;  /* 0x0001000010107824 */ /* 0x004fcc00078e00ff */
[----:B------:R-:W2:Y:S02]  /*08e0*/  F2I.S64.TRUNC R16, R16 ;  /* 0x0000001000107311 */ /* 0x000ea4000020d900 */
[----:B--2---:R-:W-:Y:S05]  /*08f0*/  BRA `(.L_x_13467) ;  /* 0x0000000400a87947 */ /* 0x004fea0003800000 */
.L_x_13474:
        /* <DEDUP_REMOVED lines=11> */
.L_x_13481:
        /* <DEDUP_REMOVED lines=21> */
.L_x_13485:
[----:B------:R-:W-:Y:S05]  /*0b00*/  BSYNC.RECONVERGENT B1 ;  /* 0x0000000000017941 */ /* 0x000fea0003800200 */
.L_x_13484:
[----:B------:R-:W-:Y:S01]  /*0b10*/  IMAD.SHL.U32 R0, R0, 0x100000, RZ ;  /* 0x0010000000007824 */ /* 0x000fe200078e00ff */
[----:B------:R-:W-:-:S04]  /*0b20*/  LEA R3, R3, 0x3b800000, 0x17 ;  /* 0x3b80000003037811 */ /* 0x000fc800078eb8ff */
[----:B------:R-:W-:-:S07]  /*0b30*/  LOP3.LUT R16, R3, R0, R7, 0xfe, !PT ;  /* 0x0000000003107212 */ /* 0x000fce00078efe07 */
.L_x_13483:
[----:B------:R-:W-:Y:S05]  /*0b40*/  BSYNC.RECONVERGENT B0 ;  /* 0x0000000000007941 */ /* 0x000fea0003800200 */
.L_x_13482:
[----:B------:R-:W4:Y:S02]  /*0b50*/  F2I.S64.TRUNC R16, R16 ;  /* 0x0000001000107311 */ /* 0x000f24000020d900 */
[----:B----4-:R-:W-:Y:S05]  /*0b60*/  BRA `(.L_x_13467) ;  /* 0x00000004000c7947 */ /* 0x010fea0003800000 */
.L_x_13480:
        /* <DEDUP_REMOVED lines=21> */
.L_x_13489:
[----:B------:R-:W-:Y:S05]  /*0cc0*/  BSYNC.RECONVERGENT B1 ;  /* 0x0000000000017941 */ /* 0x000fea0003800200 */
.L_x_13488:
[----:B------:R-:W-:Y:S01]  /*0cd0*/  IMAD.SHL.U32 R0, R0, 0x200000, RZ ;  /* 0x0020000000007824 */ /* 0x000fe200078e00ff */
[----:B------:R-:W-:-:S04]  /*0ce0*/  LEA R3, R3, 0x37800000, 0x17 ;  /* 0x3780000003037811 */ /* 0x000fc800078eb8ff */
[----:B------:R-:W-:-:S07]  /*0cf0*/  LOP3.LUT R16, R3, R0, R7, 0xfe, !PT ;  /* 0x0000000003107212 */ /* 0x000fce00078efe07 */
.L_x_13487:
[----:B------:R-:W-:Y:S05]  /*0d00*/  BSYNC.RECONVERGENT B0 ;  /* 0x0000000000007941 */ /* 0x000fea0003800200 */
.L_x_13486:
[----:B------:R-:W4:Y:S02]  /*0d10*/  F2I.S64.TRUNC R16, R16 ;  /* 0x0000001000107311 */ /* 0x000f24000020d900 */
[----:B----4-:R-:W-:Y:S05]  /*0d20*/  BRA `(.L_x_13467) ;  /* 0x00000000009c7947 */ /* 0x010fea0003800000 */
.L_x_13479:
[----:B------:R-:W-:-:S09]  /*0d30*/  UISETP.NE.AND UP0, UPT, UR4, 0x1c, UPT ;  /* 0x0000001c0400788c */ /* 0x000fd2000bf05270 */
[----:B------:R-:W-:Y:S05]  /*0d40*/  BRA.U !UP0, `(.L_x_13490) ;  /* 0x00000001088c7547 */ /* 0x000fea000b800000 */
[----:B------:R-:W-:-:S09]  /*0d50*/  UISETP.NE.AND UP0, UPT, UR4, 0x1d, UPT ;  /* 0x0000001d0400788c */ /* 0x000fd2000bf05270 */
[----:B------:R-:W-:Y:S05]  /*0d60*/  BRA.U !UP0, `(.L_x_13491) ;  /* 0x00000001087c7547 */ /* 0x000fea000b800000 */
[----:B------:R-:W-:-:S09]  /*0d70*/  UISETP.NE.AND UP0, UPT, UR4, 0x2c, UPT ;  /* 0x0000002c0400788c */ /* 0x000fd2000bf05270 */
[----:B------:R-:W-:Y:S05]  /*0d80*/  BRA.U !UP0, `(.L_x_13492) ;  /* 0x0000000108487547 */ /* 0x000fea000b800000 */
.L_x_13466:
        /* <DEDUP_REMOVED lines=16> */
.L_x_13493:
[----:B------:R-:W-:Y:S01]  /*0e90*/  CS2R R16, SRZ ;  /* 0x0000000000107805 */ /* 0x000fe2000001ff00 */
[----:B------:R-:W-:Y:S06]  /*0ea0*/  BRA `(.L_x_13467) ;  /* 0x00000000003c7947 */ /* 0x000fec0003800000 */
.L_x_13492:
        /* <DEDUP_REMOVED lines=8> */
.L_x_13495:
[----:B------:R-:W-:Y:S05]  /*0f30*/  BSYNC.RECONVERGENT B0 ;  /* 0x0000000000007941 */ /* 0x000fea0003800200 */
.L_x_13494:
[----:B------:R-:W2:Y:S02]  /*0f40*/  F2I.S64.TRUNC R16, R16 ;  /* 0x0000001000107311 */ /* 0x000ea4000020d900 */
[----:B--2---:R-:W-:Y:S05]  /*0f50*/  BRA `(.L_x_13467) ;  /* 0x0000000000107947 */ /* 0x004fea0003800000 */
.L_x_13491:
[----:B------:R2:W5:Y:S01]  /*0f60*/  LDG.E.64 R16, desc[UR36][R4.64] ;  /* 0x0000002404107981 */ /* 0x000562000c1e1b00 */
[----:B------:R-:W-:Y:S05]  /*0f70*/  BRA `(.L_x_13467) ;  /* 0x0000000000087947 */ /* 0x000fea0003800000 */
.L_x_13490:
[----:B------:R3:W5:Y:S01]  /*0f80*/  LDG.E R16, desc[UR36][R4.64] ;  /* 0x0000002404107981 */ /* 0x000762000c1e1900 */
[----:B------:R-:W-:-:S07]  /*0f90*/  IMAD.MOV.U32 R17, RZ, RZ, RZ ;  /* 0x000000ffff117224 */ /* 0x000fce00078e00ff */
.L_x_13467:
[----:B------:R-:W-:-:S07]  /*0fa0*/  VIADD R33, R31, 0x80 ;  /* 0x000000801f217836 */ /* 0x000fce0000000000 */
.L_x_13461:
[----:B------:R-:W-:Y:S05]  /*0fb0*/  BSYNC.RECONVERGENT B6 ;  /* 0x0000000000067941 */ /* 0x000fea0003800200 */
.L_x_13460:
        /* <DEDUP_REMOVED lines=24> */
.L_x_13501:
[----:B------:R4:W5:Y:S01]  /*1140*/  LDG.E.U8 R18, desc[UR36][R4.64] ;  /* 0x0000002404127981 */ /* 0x000962000c1e1100 */
[----:B------:R-:W-:Y:S01]  /*1150*/  IMAD.MOV.U32 R19, RZ, RZ, RZ ;  /* 0x000000ffff137224 */ /* 0x000fe200078e00ff */
[----:B------:R-:W-:Y:S06]  /*1160*/  BRA `(.L_x_13503) ;  /* 0x0000000c00447947 */ /* 0x000fec0003800000 */
.L_x_13500:
        /* <DEDUP_REMOVED lines=8> */
.L_x_13505:
[----:B------:R-:W2:Y:S02]  /*11f0*/  LDG.E R18, desc[UR36][R4.64] ;  /* 0x0000002404127981 */ /* 0x000ea4000c1e1900 */
[----:B--2---:R-:W-:Y:S01]  /*1200*/  SHF.R.S32.HI R19, RZ, 0x1f, R18 ;  /* 0x0000001fff137819 */ /* 0x004fe20000011412 */
[----:B------:R-:W-:Y:S06]  /*1210*/  BRA `(.L_x_13503) ;  /* 0x0000000c00187947 */ /* 0x000fec0003800000 */
.L_x_13504:
[----:B------:R-:W2:Y:S02]  /*1220*/  LDG.E.S16 R18, desc[UR36][R4.64] ;  /* 0x0000002404127981 */ /* 0x000ea4000c1e1700 */
[----:B--2---:R-:W-:Y:S01]  /*1230*/  SHF.R.S32.HI R19, RZ, 0x1f, R18 ;  /* 0x0000001fff137819 */ /* 0x004fe20000011412 */
[----:B------:R-:W-:Y:S06]  /*1240*/  BRA `(.L_x_13503) ;  /* 0x0000000c000c7947 */ /* 0x000fec0003800000 */
.L_x_13499:
        /* <DEDUP_REMOVED lines=9> */
.L_x_13507:
[----:B------:R-:W2:Y:S02]  /*12e0*/  LDG.E.U16 R4, desc[UR36][R4.64] ;  /* 0x0000002404047981 */ /* 0x000ea4000c1e1500 */
[----:B--2---:R-:W-:-:S06]  /*12f0*/  HADD2.F32 R18, -RZ, R4.H0_H0 ;  /* 0x20000004ff127230 */ /* 0x004fcc0000004100 */
[----:B------:R-:W3:Y:S02]  /*1300*/  F2I.S64.TRUNC R18, R18 ;  /* 0x0000001200127311 */ /* 0x000ee4000020d900 */
[----:B---3--:R-:W-:Y:S05]  /*1310*/  BRA `(.L_x_13503) ;  /* 0x0000000800d87947 */ /* 0x008fea0003800000 */
.L_x_13506:
        /* <DEDUP_REMOVED lines=9> */
.L_x_13509:
[----:B------:R-:W2:Y:S02]  /*13b0*/  LDG.E.U16 R4, desc[UR36][R4.64] ;  /* 0x0000002404047981 */ /* 0x000ea4000c1e1500 */
[----:B--2---:R-:W-:-:S06]  /*13c0*/  HADD2.F32 R18, -RZ, R4.H0_H0 ;  /* 0x20000004ff127230 */ /* 0x004fcc0000004100 */
[----:B------:R-:W3:Y:S02]  /*13d0*/  F2I.S64.TRUNC R18, R18 ;  /* 0x0000001200127311 */ /* 0x000ee4000020d900 */
[----:B---3--:R-:W-:Y:S05]  /*13e0*/  BRA `(.L_x_13503) ;  /* 0x0000000800a47947 */ /* 0x008fea0003800000 */
.L_x_13508:
[----:B------:R-:W2:Y:S02]  /*13f0*/  LDG.E.64 R4, desc[UR36][R4.64] ;  /* 0x0000002404047981 */ /* 0x000ea4000c1e1b00 */
[----:B--2---:R3:W4:Y:S02]  /*1400*/  F2I.S64.F64.TRUNC R18, R4 ;  /* 0x0000000400127311 */ /* 0x004724000030d900 */
[----:B---34-:R-:W-:Y:S05]  /*1410*/  BRA `(.L_x_13503) ;  /* 0x0000000800987947 */ /* 0x018fea0003800000 */
.L_x_13498:
        /* <DEDUP_REMOVED lines=13> */
.L_x_13512:
[----:B------:R-:W2:Y:S02]  /*14f0*/  LDG.E.64 R4, desc[UR36][R4.64] ;  /* 0x0000002404047981 */ /* 0x000ea4000c1e1b00 */
[----:B--2---:R0:W1:Y:S02]  /*1500*/  F2I.S64.F64.TRUNC R18, R4 ;  /* 0x0000000400127311 */ /* 0x004064000030d900 */
[----:B01----:R-:W-:Y:S05]  /*1510*/  BRA `(.L_x_13503) ;  /* 0x0000000800587947 */ /* 0x003fea0003800000 */
.L_x_13511:
        /* <DEDUP_REMOVED lines=26> */
.L_x_13514:
        /* <DEDUP_REMOVED lines=14> */
.L_x_13513:
[----:B------:R-:W2:Y:S02]  /*17a0*/  LDG.E.U16 R18, desc[UR36][R4.64] ;  /* 0x0000002404127981 */ /* 0x000ea4000c1e1500 */
[----:B--2---:R-:W-:-:S06]  /*17b0*/  IMAD.U32 R18, R18, 0x10000, RZ ;  /* 0x0001000012127824 */ /* 0x004fcc00078e00ff */
[----:B------:R-:W0:Y:S02]  /*17c0*/  F2I.S64.TRUNC R18, R18 ;  /* 0x0000001200127311 */ /* 0x000e24000020d900 */
[----:B0-----:R-:W-:Y:S05]  /*17d0*/  BRA `(.L_x_13503) ;  /* 0x0000000400a87947 */ /* 0x001fea0003800000 */
.L_x_13510:
        /* <DEDUP_REMOVED lines=11> */
.L_x_13517:
        /* <DEDUP_REMOVED lines=21> */
.L_x_13521:
[----:B------:R-:W-:Y:S05]  /*19e0*/  BSYNC.RECONVERGENT B1 ;  /* 0x0000000000017941 */ /* 0x000fea0003800200 */
.L_x_13520:
[----:B------:R-:W-:Y:S01]  /*19f0*/  IMAD.SHL.U32 R0, R0, 0x100000, RZ ;  /* 0x0010000000007824 */ /* 0x000fe200078e00ff */
[----:B------:R-:W-:-:S04]  /*1a00*/  LEA R3, R3, 0x3b800000, 0x17 ;  /* 0x3b80000003037811 */ /* 0x000fc800078eb8ff */
[----:B------:R-:W-:-:S07]  /*1a10*/  LOP3.LUT R18, R3, R0, R7, 0xfe, !PT ;  /* 0x0000000003127212 */ /* 0x000fce00078efe07 */
.L_x_13519:
[----:B------:R-:W-:Y:S05]  /*1a20*/  BSYNC.RECONVERGENT B0 ;  /* 0x0000000000007941 */ /* 0x000fea0003800200 */
.L_x_13518:
[----:B------:R-:W2:Y:S02]  /*1a30*/  F2I.S64.TRUNC R18, R18 ;  /* 0x0000001200127311 */ /* 0x000ea4000020d900 */
[----:B--2---:R-:W-:Y:S05]  /*1a40*/  BRA `(.L_x_13503) ;  /* 0x00000004000c7947 */ /* 0x004fea0003800000 */
.L_x_13516:
        /* <DEDUP_REMOVED lines=21> */
.L_x_13525:
[----:B------:R-:W-:Y:S05]  /*1ba0*/  BSYNC.RECONVERGENT B1 ;  /* 0x0000000000017941 */ /* 0x000fea0003800200 */
.L_x_13524:
[----:B------:R-:W-:Y:S01]  /*1bb0*/  IMAD.SHL.U32 R0, R0, 0x200000, RZ ;  /* 0x0020000000007824 */ /* 0x000fe200078e00ff */
[----:B------:R-:W-:-:S04]  /*1bc0*/  LEA R3, R3, 0x37800000, 0x17 ;  /* 0x3780000003037811 */ /* 0x000fc800078eb8ff */
[----:B------:R-:W-:-:S07]  /*1bd0*/  LOP3.LUT R18, R3, R0, R7, 0xfe, !PT ;  /* 0x0000000003127212 */ /* 0x000fce00078efe07 */
.L_x_13523:
[----:B------:R-:W-:Y:S05]  /*1be0*/  BSYNC.RECONVERGENT B0 ;  /* 0x0000000000007941 */ /* 0x000fea0003800200 */
.L_x_13522:
[----:B------:R-:W2:Y:S02]  /*1bf0*/  F2I.S64.TRUNC R18, R18 ;  /* 0x0000001200127311 */ /* 0x000ea4000020d900 */
[----:B--2---:R-:W-:Y:S05]  /*1c00*/  BRA `(.L_x_13503) ;  /* 0x00000000009c7947 */ /* 0x004fea0003800000 */
.L_x_13515:
        /* <DEDUP_REMOVED lines=14> */
.L_x_13529:
[----:B------:R-:W-:Y:S05]  /*1cf0*/  BSYNC.RECONVERGENT B0 ;  /* 0x0000000000007941 */ /* 0x000fea0003800200 */
.L_x_13528:
[----:B------:R-:W2:Y:S02]  /*1d00*/  F2I.S64.TRUNC R18, R18 ;  /* 0x0000001200127311 */ /* 0x000ea4000020d900 */
[----:B--2---:R-:W-:Y:S05]  /*1d10*/  BRA `(.L_x_13503) ;  /* 0x0000000000587947 */ /* 0x004fea0003800000 */
.L_x_13502:
        /* <DEDUP_REMOVED lines=16> */
.L_x_13530:
[----:B------:R-:W-:Y:S01]  /*1e20*/  CS2R R18, SRZ ;  /* 0x0000000000127805 */ /* 0x000fe2000001ff00 */
[----:B------:R-:W-:Y:S06]  /*1e30*/  BRA `(.L_x_13503) ;  /* 0x0000000000107947 */ /* 0x000fec0003800000 */
.L_x_13527:
[----:B------:R1:W5:Y:S01]  /*1e40*/  LDG.E.64 R18, desc[UR36][R4.64] ;  /* 0x0000002404127981 */ /* 0x000362000c1e1b00 */
[----:B------:R-:W-:Y:S05]  /*1e50*/  BRA `(.L_x_13503) ;  /* 0x0000000000087947 */ /* 0x000fea0003800000 */
.L_x_13526:
[----:B------:R0:W5:Y:S01]  /*1e60*/  LDG.E R18, desc[UR36][R4.64] ;  /* 0x0000002404127981 */ /* 0x000162000c1e1900 */
[----:B------:R-:W-:-:S07]  /*1e70*/  IMAD.MOV.U32 R19, RZ, RZ, RZ ;  /* 0x000000ffff137224 */ /* 0x000fce00078e00ff */
.L_x_13503:
[----:B------:R-:W-:-:S07]  /*1e80*/  VIADD R33, R33, 0x80 ;  /* 0x0000008021217836 */ /* 0x000fce0000000000 */
.L_x_13497:
[----:B------:R-:W-:Y:S05]  /*1e90*/  BSYNC.RECONVERGENT B6 ;  /* 0x0000000000067941 */ /* 0x000fea0003800200 */
.L_x_13496:
        /* <DEDUP_REMOVED lines=24> */
.L_x_13536:
[----:B------:R4:W5:Y:S01]  /*2020*/  LDG.E.U8 R22, desc[UR36][R4.64] ;  /* 0x0000002404167981 */ /* 0x000962000c1e1100 */
[----:B------:R-:W-:Y:S01]  /*2030*/  IMAD.MOV.U32 R23, RZ, RZ, RZ ;  /* 0x000000ffff177224 */ /* 0x000fe200078e00ff */
[----:B------:R-:W-:Y:S06]  /*2040*/  BRA `(.L_x_13538) ;  /* 0x0000000c00447947 */ /* 0x000fec0003800000 */
.L_x_13535:
        /* <DEDUP_REMOVED lines=8> */
.L_x_13540:
[----:B------:R-:W2:Y:S02]  /*20d0*/  LDG.E R22, desc[UR36][R4.64] ;  /* 0x0000002404167981 */ /* 0x000ea4000c1e1900 */
[----:B--2---:R-:W-:Y:S01]  /*20e0*/  SHF.R.S32.HI R23, RZ, 0x1f, R22 ;  /* 0x0000001fff177819 */ /* 0x004fe20000011416 */
[----:B------:R-:W-:Y:S06]  /*20f0*/  BRA `(.L_x_13538) ;  /* 0x0000000c00187947 */ /* 0x000fec0003800000 */
.L_x_13539:
[----:B------:R-:W2:Y:S02]  /*2100*/  LDG.E.S16 R22, desc[UR36][R4.64] ;  /* 0x0000002404167981 */ /* 0x000ea4000c1e1700 */
[----:B--2---:R-:W-:Y:S01]  /*2110*/  SHF.R.S32.HI R23, RZ, 0x1f, R22 ;  /* 0x0000001fff177819 */ /* 0x004fe20000011416 */
[----:B------:R-:W-:Y:S06]  /*2120*/  BRA `(.L_x_13538) ;  /* 0x0000000c000c7947 */ /* 0x000fec0003800000 */
.L_x_13534:
        /* <DEDUP_REMOVED lines=9> */
.L_x_13542:
[----:B------:R-:W2:Y:S02]  /*21c0*/  LDG.E.U16 R4, desc[UR36][R4.64] ;  /* 0x0000002404047981 */ /* 0x000ea4000c1e1500 */
[----:B--2---:R-:W-:-:S06]  /*21d0*/  HADD2.F32 R22, -RZ, R4.H0_H0 ;  /* 0x20000004ff167230 */ /* 0x004fcc0000004100 */
[----:B------:R-:W3:Y:S02]  /*21e0*/  F2I.S64.TRUNC R22, R22 ;  /* 0x0000001600167311 */ /* 0x000ee4000020d900 */
[----:B---3--:R-:W-:Y:S05]  /*21f0*/  BRA `(.L_x_13538) ;  /* 0x0000000800d87947 */ /* 0x008fea0003800000 */
.L_x_13541:
        /* <DEDUP_REMOVED lines=9> */
.L_x_13544:
[----:B------:R-:W2:Y:S02]  /*2290*/  LDG.E.U16 R4, desc[UR36][R4.64] ;  /* 0x0000002404047981 */ /* 0x000ea4000c1e1500 */
[----:B--2---:R-:W-:-:S06]  /*22a0*/  HADD2.F32 R22, -RZ, R4.H0_H0 ;  /* 0x20000004ff167230 */ /* 0x004fcc0000004100 */
[----:B------:R-:W3:Y:S02]  /*22b0*/  F2I.S64.TRUNC R22, R22 ;  /* 0x0000001600167311 */ /* 0x000ee4000020d900 */
[----:B---3--:R-:W-:Y:S05]  /*22c0*/  BRA `(.L_x_13538) ;  /* 0x0000000800a47947 */ /* 0x008fea0003800000 */
.L_x_13543:
[----:B------:R-:W2:Y:S02]  /*22d0*/  LDG.E.64 R4, desc[UR36][R4.64] ;  /* 0x0000002404047981 */ /* 0x000ea4000c1e1b00 */
[----:B--2---:R3:W4:Y:S02]  /*22e0*/  F2I.S64.F64.TRUNC R22, R4 ;  /* 0x0000000400167311 */ /* 0x004724000030d900 */
[----:B---34-:R-:W-:Y:S05]  /*22f0*/  BRA `(.L_x_13538) ;  /* 0x0000000800987947 */ /* 0x018fea0003800000 */
.L_x_13533:
        /* <DEDUP_REMOVED lines=13> */
.L_x_13547:
[----:B------:R-:W2:Y:S02]  /*23d0*/  LDG.E.64 R4, desc[UR36][R4.64] ;  /* 0x0000002404047981 */ /* 0x000ea4000c1e1b00 */
[----:B--2---:R3:W4:Y:S02]  /*23e0*/  F2I.S64.F64.TRUNC R22, R4 ;  /* 0x0000000400167311 */ /* 0x004724000030d900 */
[----:B---34-:R-:W-:Y:S05]  /*23f0*/  BRA `(.L_x_13538) ;  /* 0x0000000800587947 */ /* 0x018fea0003800000 */
.L_x_13546:
        /* <DEDUP_REMOVED lines=26> */
.L_x_13549:
        /* <DEDUP_REMOVED lines=14> */
.L_x_13548:
[----:B------:R-:W2:Y:S02]  /*2680*/  LDG.E.U16 R22, desc[UR36][R4.64] ;  /* 0x0000002404167981 */ /* 0x000ea4000c1e1500 */
[----:B--2---:R-:W-:-:S06]  /*2690*/  IMAD.U32 R22, R22, 0x10000, RZ ;  /* 0x0001000016167824 */ /* 0x004fcc00078e00ff */
[----:B------:R-:W3:Y:S02]  /*26a0*/  F2I.S64.TRUNC R22, R22 ;  /* 0x0000001600167311 */ /* 0x000ee4000020d900 */
[----:B---3--:R-:W-:Y:S05]  /*26b0*/  BRA `(.L_x_13538) ;  /* 0x0000000400a87947 */ /* 0x008fea0003800000 */
.L_x_13545:
        /* <DEDUP_REMOVED lines=11> */
.L_x_13552:
        /* <DEDUP_REMOVED lines=21> */
.L_x_13556:
[----:B------:R-:W-:Y:S05]  /*28c0*/  BSYNC.RECONVERGENT B1 ;  /* 0x0000000000017941 */ /* 0x000fea0003800200 */
.L_x_13555:
[----:B------:R-:W-:Y:S01]  /*28d0*/  IMAD.SHL.U32 R0, R0, 0x100000, RZ ;  /* 0x0010000000007824 */ /* 0x000fe200078e00ff */
[----:B------:R-:W-:-:S04]  /*28e0*/  LEA R3, R3, 0x3b800000, 0x17 ;  /* 0x3b80000003037811 */ /* 0x000fc800078eb8ff */
[----:B------:R-:W-:-:S07]  /*28f0*/  LOP3.LUT R22, R3, R0, R7, 0xfe, !PT ;  /* 0x0000000003167212 */ /* 0x000fce00078efe07 */
.L_x_13554:
[----:B------:R-:W-:Y:S05]  /*2900*/  BSYNC.RECONVERGENT B0 ;  /* 0x0000000000007941 */ /* 0x000fea0003800200 */
.L_x_13553:
[----:B------:R-:W1:Y:S02]  /*2910*/  F2I.S64.TRUNC R22, R22 ;  /* 0x0000001600167311 */ /* 0x000e64000020d900 */
[----:B-1----:R-:W-:Y:S05]  /*2920*/  BRA `(.L_x_13538) ;  /* 0x00000004000c7947 */ /* 0x002fea0003800000 */
.L_x_13551:
        /* <DEDUP_REMOVED lines=21> */
.L_x_13560:
[----:B------:R-:W-:Y:S05]  /*2a80*/  BSYNC.RECONVERGENT B1 ;  /* 0x0000000000017941 */ /* 0x000fea0003800200 */
.L_x_13559:
[----:B------:R-:W-:Y:S01]  /*2a90*/  IMAD.SHL.U32 R0, R0, 0x200000, RZ ;  /* 0x0020000000007824 */ /* 0x000fe200078e00ff */
[----:B------:R-:W-:-:S04]  /*2aa0*/  LEA R3, R3, 0x37800000, 0x17 ;  /* 0x3780000003037811 */ /* 0x000fc800078eb8ff */
[----:B------:R-:W-:-:S07]  /*2ab0*/  LOP3.LUT R22, R3, R0, R7, 0xfe, !PT ;  /* 0x0000000003167212 */ /* 0x000fce00078efe07 */
.L_x_13558:
[----:B------:R-:W-:Y:S05]  /*2ac0*/  BSYNC.RECONVERGENT B0 ;  /* 0x0000000000007941 */ /* 0x000fea0003800200 */
.L_x_13557:
[----:B------:R-:W1:Y:S02]  /*2ad0*/  F2I.S64.TRUNC R22, R22 ;  /* 0x0000001600167311 */ /* 0x000e64000020d900 */
[----:B-1----:R-:W-:Y:S05]  /*2ae0*/  BRA `(.L_x_13538) ;  /* 0x00000000009c7947 */ /* 0x002fea0003800000 */
.L_x_13550:
        /* <DEDUP_REMOVED lines=14> */
.L_x_13564:
[----:B------:R-:W-:Y:S05]  /*2bd0*/  BSYNC.RECONVERGENT B0 ;  /* 0x0000000000007941 */ /* 0x000fea0003800200 */
.L_x_13563:
[----:B------:R-:W2:Y:S02]  /*2be0*/  F2I.S64.TRUNC R22, R22 ;  /* 0x0000001600167311 */ /* 0x000ea4000020d900 */
[----:B--2---:R-:W-:Y:S05]  /*2bf0*/  BRA `(.L_x_13538) ;  /* 0x0000000000587947 */ /* 0x004fea0003800000 */
.L_x_13537:
        /* <DEDUP_REMOVED lines=16> */
.L_x_13565:
[----:B------:R-:W-:Y:S01]  /*2d00*/  CS2R R22, SRZ ;  /* 0x0000000000167805 */ /* 0x000fe2000001ff00 */
[----:B------:R-:W-:Y:S06]  /*2d10*/  BRA `(.L_x_13538) ;  /* 0x0000000000107947 */ /* 0x000fec0003800000 */
.L_x_13562:
[----:B------:R2:W5:Y:S01]  /*2d20*/  LDG.E.64 R22, desc[UR36][R4.64] ;  /* 0x0000002404167981 */ /* 0x000562000c1e1b00 */
[----:B------:R-:W-:Y:S05]  /*2d30*/  BRA `(.L_x_13538) ;  /* 0x0000000000087947 */ /* 0x000fea0003800000 */
.L_x_13561:
[----:B------:R1:W5:Y:S01]  /*2d40*/  LDG.E R22, desc[UR36][R4.64] ;  /* 0x0000002404167981 */ /* 0x000362000c1e1900 */
[----:B------:R-:W-:-:S07]  /*2d50*/  IMAD.MOV.U32 R23, RZ, RZ, RZ ;  /* 0x000000ffff177224 */ /* 0x000fce00078e00ff */
.L_x_13538:
[----:B------:R-:W-:-:S07]  /*2d60*/  VIADD R33, R33, 0x80 ;  /* 0x0000008021217836 */ /* 0x000fce0000000000 */
.L_x_13532:
[----:B------:R-:W-:Y:S05]  /*2d70*/  BSYNC.RECONVERGENT B6 ;  /* 0x0000000000067941 */ /* 0x000fea0003800200 */
.L_x_13531:
        /* <DEDUP_REMOVED lines=24> */
.L_x_13571:
[----:B------:R0:W5:Y:S01]  /*2f00*/  LDG.E.U8 R24, desc[UR36][R4.64] ;  /* 0x0000002404187981 */ /* 0x000162000c1e1100 */
[----:B------:R-:W-:Y:S01]  /*2f10*/  IMAD.MOV.U32 R25, RZ, RZ, RZ ;  /* 0x000000ffff197224 */ /* 0x000fe200078e00ff */
[----:B------:R-:W-:Y:S06]  /*2f20*/  BRA `(.L_x_13567) ;  /* 0x0000000c00407947 */ /* 0x000fec0003800000 */
.L_x_13570:
        /* <DEDUP_REMOVED lines=8> */
.L_x_13574:
[----:B------:R-:W2:Y:S02]  /*2fb0*/  LDG.E R24, desc[UR36][R4.64] ;  /* 0x0000002404187981 */ /* 0x000ea4000c1e1900 */
[----:B--2---:R-:W-:Y:S01]  /*2fc0*/  SHF.R.S32.HI R25, RZ, 0x1f, R24 ;  /* 0x0000001fff197819 */ /* 0x004fe20000011418 */
[----:B------:R-:W-:Y:S06]  /*2fd0*/  BRA `(.L_x_13567) ;  /* 0x0000000c00147947 */ /* 0x000fec0003800000 */
.L_x_13573:
[----:B------:R-:W2:Y:S02]  /*2fe0*/  LDG.E.S16 R24, desc[UR36][R4.64] ;  /* 0x0000002404187981 */ /* 0x000ea4000c1e1700 */
[----:B--2---:R-:W-:Y:S01]  /*2ff0*/  SHF.R.S32.HI R25, RZ, 0x1f, R24 ;  /* 0x0000001fff197819 */ /* 0x004fe20000011418 */
[----:B------:R-:W-:Y:S06]  /*3000*/  BRA `(.L_x_13567) ;  /* 0x0000000c00087947 */ /* 0x000fec0003800000 */
.L_x_13569:
        /* <DEDUP_REMOVED lines=9> */
.L_x_13576:
[----:B------:R-:W2:Y:S02]  /*30a0*/  LDG.E.U16 R4, desc[UR36][R4.64] ;  /* 0x0000002404047981 */ /* 0x000ea4000c1e1500 */
[----:B--2---:R-:W-:-:S06]  /*30b0*/  HADD2.F32 R24, -RZ, R4.H0_H0 ;  /* 0x20000004ff187230 */ /* 0x004fcc0000004100 */
[----:B------:R-:W0:Y:S02]  /*30c0*/  F2I.S64.TRUNC R24, R24 ;  /* 0x0000001800187311 */ /* 0x000e24000020d900 */
[----:B0-----:R-:W-:Y:S05]  /*30d0*/  BRA `(.L_x_13567) ;  /* 0x0000000800d47947 */ /* 0x001fea0003800000 */
.L_x_13575:
        /* <DEDUP_REMOVED lines=9> */
.L_x_13578:
[----:B------:R-:W2:Y:S02]  /*3170*/  LDG.E.U16 R4, desc[UR36][R4.64] ;  /* 0x0000002404047981 */ /* 0x000ea4000c1e1500 */
[----:B--2---:R-:W-:-:S06]  /*3180*/  HADD2.F32 R24, -RZ, R4.H0_H0 ;  /* 0x20000004ff187230 */ /* 0x004fcc0000004100 */
[----:B------:R-:W0:Y:S02]  /*3190*/  F2I.S64.TRUNC R24, R24 ;  /* 0x0000001800187311 */ /* 0x000e24000020d900 */
[----:B0-----:R-:W-:Y:S05]  /*31a0*/  BRA `(.L_x_13567) ;  /* 0x0000000800a07947 */ /* 0x001fea0003800000 */
.L_x_13577:
[----:B------:R-:W2:Y:S02]  /*31b0*/  LDG.E.64 R4, desc[UR36][R4.64] ;  /* 0x0000002404047981 */ /* 0x000ea4000c1e1b00 */
[----:B--2---:R0:W1:Y:S02]  /*31c0*/  F2I.S64.F64.TRUNC R24, R4 ;  /* 0x0000000400187311 */ /* 0x004064000030d900 */
[----:B01----:R-:W-:Y:S05]  /*31d0*/  BRA `(.L_x_13567) ;  /* 0x0000000800947947 */ /* 0x003fea0003800000 */
.L_x_13568:
        /* <DEDUP_REMOVED lines=13> */
.L_x_13581:
[----:B------:R-:W2:Y:S02]  /*32b0*/  LDG.E.64 R4, desc[UR36][R4.64] ;  /* 0x0000002404047981 */ /* 0x000ea4000c1e1b00 */
[----:B--2---:R0:W1:Y:S02]  /*32c0*/  F2I.S64.F64.TRUNC R24, R4 ;  /* 0x0000000400187311 */ /* 0x004064000030d900 */
[----:B01----:R-:W-:Y:S05]  /*32d0*/  BRA `(.L_x_13567) ;  /* 0x0000000800547947 */ /* 0x003fea0003800000 */
.L_x_13580:
        /* <DEDUP_REMOVED lines=26> */
.L_x_13583:
        /* <DEDUP_REMOVED lines=14> */
.L_x_13582:
[----:B------:R-:W2:Y:S02]  /*3560*/  LDG.E.U16 R24, desc[UR36][R4.64] ;  /* 0x0000002404187981 */ /* 0x000ea4000c1e1500 */
[----:B--2---:R-:W-:-:S06]  /*3570*/  IMAD.U32 R24, R24, 0x10000, RZ ;  /* 0x0001000018187824 */ /* 0x004fcc00078e00ff */
[----:B------:R-:W0:Y:S02]  /*3580*/  F2I.S64.TRUNC R24, R24 ;  /* 0x0000001800187311 */ /* 0x000e24000020d900 */
[----:B0-----:R-:W-:Y:S05]  /*3590*/  BRA `(.L_x_13567) ;  /* 0x0000000400a47947 */ /* 0x001fea0003800000 */
.L_x_13579:
        /* <DEDUP_REMOVED lines=11> */
.L_x_13586:
        /* <DEDUP_REMOVED lines=21> */
.L_x_13590:
[----:B------:R-:W-:Y:S05]  /*37a0*/  BSYNC.RECONVERGENT B1 ;  /* 0x0000000000017941 */ /* 0x000fea0003800200 */
.L_x_13589:
[----:B------:R-:W-:Y:S01]  /*37b0*/  IMAD.SHL.U32 R0, R0, 0x100000, RZ ;  /* 0x0010000000007824 */ /* 0x000fe200078e00ff */
[----:B------:R-:W-:-:S04]  /*37c0*/  LEA R3, R3, 0x3b800000, 0x17 ;  /* 0x3b80000003037811 */ /* 0x000fc800078eb8ff */
[----:B------:R-:W-:-:S07]  /*37d0*/  LOP3.LUT R24, R3, R0, R7, 0xfe, !PT ;  /* 0x0000000003187212 */ /* 0x000fce00078efe07 */
.L_x_13588:
[----:B------:R-:W-:Y:S05]  /*37e0*/  BSYNC.RECONVERGENT B0 ;  /* 0x0000000000007941 */ /* 0x000fea0003800200 */
.L_x_13587:
[----:B------:R-:W0:Y:S02]  /*37f0*/  F2I.S64.TRUNC R24, R24 ;  /* 0x0000001800187311 */ /* 0x000e24000020d900 */
[----:B0-----:R-:W-:Y:S05]  /*3800*/  BRA `(.L_x_13567) ;  /* 0x0000000400087947 */ /* 0x001fea0003800000 */
.L_x_13585:
        /* <DEDUP_REMOVED lines=21> */
.L_x_13594:
[----:B------:R-:W-:Y:S05]  /*3960*/  BSYNC.RECONVERGENT B1 ;  /* 0x0000000000017941 */ /* 0x000fea0003800200 */
.L_x_13593:
[----:B------:R-:W-:Y:S01]  /*3970*/  IMAD.SHL.U32 R0, R0, 0x200000, RZ ;  /* 0x0020000000007824 */ /* 0x000fe200078e00ff */
[----:B------:R-:W-:-:S04]  /*3980*/  LEA R3, R3, 0x37800000, 0x17 ;  /* 0x3780000003037811 */ /* 0x000fc800078eb8ff */
[----:B------:R-:W-:-:S07]  /*3990*/  LOP3.LUT R24, R3, R0, R7, 0xfe, !PT ;  /* 0x0000000003187212 */ /* 0x000fce00078efe07 */
.L_x_13592:
[----:B------:R-:W-:Y:S05]  /*39a0*/  BSYNC.RECONVERGENT B0 ;  /* 0x0000000000007941 */ /* 0x000fea0003800200 */
.L_x_13591:
[----:B------:R-:W0:Y:S02]  /*39b0*/  F2I.S64.TRUNC R24, R24 ;  /* 0x0000001800187311 */ /* 0x000e24000020d900 */
[----:B0-----:R-:W-:Y:S05]  /*39c0*/  BRA `(.L_x_13567) ;  /* 0x0000000000987947 */ /* 0x001fea0003800000 */
.L_x_13584:
        /* <DEDUP_REMOVED lines=14> */
.L_x_13598:
[----:B------:R-:W-:Y:S05]  /*3ab0*/  BSYNC.RECONVERGENT B0 ;  /* 0x0000000000007941 */ /* 0x000fea0003800200 */
.L_x_13597:
[----:B------:R-:W0:Y:S02]  /*3ac0*/  F2I.S64.TRUNC R24, R24 ;  /* 0x0000001800187311 */ /* 0x000e24000020d900 */
[----:B0-----:R-:W-:Y:S05]  /*3ad0*/  BRA `(.L_x_13567) ;  /* 0x0000000000547947 */ /* 0x001fea0003800000 */
.L_x_13572:
        /* <DEDUP_REMOVED lines=16> */
.L_x_13599:
[----:B------:R-:W-:Y:S05]  /*3be0*/  BRA `(.L_x_13567) ;  /* 0x0000000000107947 */ /* 0x000fea0003800000 */
.L_x_13596:
[----:B------:R0:W5:Y:S01]  /*3bf0*/  LDG.E.64 R24, desc[UR36][R4.64] ;  /* 0x0000002404187981 */ /* 0x000162000c1e1b00 */
[----:B------:R-:W-:Y:S05]  /*3c00*/  BRA `(.L_x_13567) ;  /* 0x0000000000087947 */ /* 0x000fea0003800000 */
.L_x_13595:
[----:B------:R0:W5:Y:S01]  /*3c10*/  LDG.E R24, desc[UR36][R4.64] ;  /* 0x0000002404187981 */ /* 0x000162000c1e1900 */
[----:B------:R-:W-:-:S07]  /*3c20*/  IMAD.MOV.U32 R25, RZ, RZ, RZ ;  /* 0x000000ffff197224 */ /* 0x000fce00078e00ff */
.L_x_13567:
[----:B------:R-:W-:Y:S05]  /*3c30*/  BSYNC.RECONVERGENT B6 ;  /* 0x0000000000067941 */ /* 0x000fea0003800200 */
.L_x_13566:
        /* <DEDUP_REMOVED lines=29> */
.L_x_13607:
        /* <DEDUP_REMOVED lines=26> */
.L_x_13606:
[----:B------:R-:W-:Y:S01]  /*3fb0*/  BSSY.RECONVERGENT B2, `(.L_x_13608) ;  /* 0x000001d000027945 */ /* 0x000fe20003800200 */
[----:B------:R-:W-:Y:S02]  /*3fc0*/  IMAD.MOV.U32 R13, RZ, RZ, R30 ;  /* 0x000000ffff0d7224 */ /* 0x000fe400078e001e */
[----:B------:R-:W-:-:S07]  /*3fd0*/  IMAD.MOV.U32 R20, RZ, RZ, R21 ;  /* 0x000000ffff147224 */ /* 0x000fce00078e0015 */
.L_x_13609:
        /* <DEDUP_REMOVED lines=27> */
.L_x_13608:
        /* <DEDUP_REMOVED lines=19> */
.L_x_13605:
[----:B------:R-:W-:Y:S05]  /*42c0*/  BSYNC.RECONVERGENT B1 ;  /* 0x0000000000017941 */ /* 0x000fea0003800200 */
.L_x_13604:
        /* <DEDUP_REMOVED lines=15> */
.L_x_13613:
        /* <DEDUP_REMOVED lines=26> */
.L_x_13612:
[----:B------:R-:W-:Y:S01]  /*4560*/  BSSY.RECONVERGENT B2, `(.L_x_13614) ;  /* 0x000001d000027945 */ /* 0x000fe20003800200 */
[----:B------:R-:W-:Y:S02]  /*4570*/  IMAD.MOV.U32 R13, RZ, RZ, R20 ;  /* 0x000000ffff0d7224 */ /* 0x000fe400078e0014 */
[----:B------:R-:W-:-:S07]  /*4580*/  IMAD.MOV.U32 R16, RZ, RZ, R17 ;  /* 0x000000ffff107224 */ /* 0x000fce00078e0011 */
.L_x_13615:
        /* <DEDUP_REMOVED lines=27> */
.L_x_13614:
        /* <DEDUP_REMOVED lines=19> */
.L_x_13611:
[----:B------:R-:W-:Y:S05]  /*4870*/  BSYNC.RECONVERGENT B1 ;  /* 0x0000000000017941 */ /* 0x000fea0003800200 */
.L_x_13610:
        /* <DEDUP_REMOVED lines=15> */
.L_x_13619:
        /* <DEDUP_REMOVED lines=26> */
.L_x_13618:
[----:B------:R-:W-:Y:S01]  /*4b10*/  BSSY.RECONVERGENT B2, `(.L_x_13620) ;  /* 0x000001e000027945 */ /* 0x000fe20003800200 */
[----:B------:R-:W-:Y:S02]  /*4b20*/  IMAD.MOV.U32 R13, RZ, RZ, R18 ;  /* 0x000000ffff0d7224 */ /* 0x000fe400078e0012 */
[--C-:B------:R-:W-:Y:S02]  /*4b30*/  IMAD.MOV.U32 R15, RZ, RZ, R17.reuse ;  /* 0x000000ffff0f7224 */ /* 0x100fe400078e0011 */
[----:B------:R-:W-:-:S07]  /*4b40*/  IMAD.MOV.U32 R14, RZ, RZ, R17 ;  /* 0x000000ffff0e7224 */ /* 0x000fce00078e0011 */
.L_x_13621:
        /* <DEDUP_REMOVED lines=27> */
.L_x_13620:
        /* <DEDUP_REMOVED lines=19> */
.L_x_13617:
[----:B------:R-:W-:Y:S05]  /*4e30*/  BSYNC.RECONVERGENT B1 ;  /* 0x0000000000017941 */ /* 0x000fea0003800200 */
.L_x_13616:
        /* <DEDUP_REMOVED lines=13> */
.L_x_13624:
        /* <DEDUP_REMOVED lines=26> */
.L_x_13623:
[----:B------:R-:W-:Y:S01]  /*50b0*/  BSSY.RECONVERGENT B1, `(.L_x_13625) ;  /* 0x000001d000017945 */ /* 0x000fe20003800200 */
[----:B------:R-:W-:Y:S02]  /*50c0*/  IMAD.MOV.U32 R12, RZ, RZ, R16 ;  /* 0x000000ffff0c7224 */ /* 0x000fe400078e0010 */
[----:B------:R-:W-:-:S07]  /*50d0*/  IMAD.MOV.U32 R13, RZ, RZ, R17 ;  /* 0x000000ffff0d7224 */ /* 0x000fce00078e0011 */
.L_x_13626:
        /* <DEDUP_REMOVED lines=27> */
.L_x_13625:
        /* <DEDUP_REMOVED lines=20> */
.L_x_13603:
        /* <DEDUP_REMOVED lines=19> */
.L_x_13628:
[----:B------:R-:W-:Y:S05]  /*5500*/  BSYNC.RECONVERGENT B1 ;  /* 0x0000000000017941 */ /* 0x000fea0003800200 */
.L_x_13627:
        /* <DEDUP_REMOVED lines=12> */
.L_x_13630:
[----:B------:R-:W-:Y:S05]  /*55d0*/  BSYNC.RECONVERGENT B1 ;  /* 0x0000000000017941 */ /* 0x000fea0003800200 */
.L_x_13629:
        /* <DEDUP_REMOVED lines=12> */
.L_x_13632:
[----:B------:R-:W-:Y:S05]  /*56a0*/  BSYNC.RECONVERGENT B1 ;  /* 0x0000000000017941 */ /* 0x000fea0003800200 */
.L_x_13631:
        /* <DEDUP_REMOVED lines=12> */
.L_x_13602:
        /* <DEDUP_REMOVED lines=35> */
.L_x_13637:
        /* <DEDUP_REMOVED lines=73> */
.L_x_13636:
        /* <DEDUP_REMOVED lines=58> */
.L_x_13638:
        /* <DEDUP_REMOVED lines=40> */
.L_x_13639:
        /* <DEDUP_REMOVED lines=21> */
.L_x_13635:
        /* <DEDUP_REMOVED lines=16> */
.L_x_13641:
        /* <DEDUP_REMOVED lines=27> */
.L_x_13640:
        /* <DEDUP_REMOVED lines=10> */
.L_x_13643:
        /* <DEDUP_REMOVED lines=27> */
.L_x_13642:
        /* <DEDUP_REMOVED lines=19> */
.L_x_13634:
[----:B------:R-:W-:Y:S05]  /*6bd0*/  BSYNC.RECONVERGENT B1 ;  /* 0x0000000000017941 */ /* 0x000fea0003800200 */
.L_x_13633:
        /* <DEDUP_REMOVED lines=38> */
.L_x_13648:
        /* <DEDUP_REMOVED lines=74> */
.L_x_13647:
        /* <DEDUP_REMOVED lines=57> */
.L_x_13649:
        /* <DEDUP_REMOVED lines=40> */
.L_x_13650:
        /* <DEDUP_REMOVED lines=21> */
.L_x_13646:
        /* <DEDUP_REMOVED lines=16> */
.L_x_13652:
        /* <DEDUP_REMOVED lines=27> */
.L_x_13651:
[----:B------:R-:W-:Y:S05]  /*7cf0*/  @!P0 BRA `(.L_x_13653) ;  /* 0x0000000000848947 */ /* 0x000fea0003800000 */
[----:B------:R-:W0:Y:S01]  /*7d00*/  LDCU.64 UR4, c[0x0][0x3c0] ;  /* 0x00007800ff0477ac */ /* 0x000e220008000a00 */
[----:B------:R-:W-:Y:S01]  /*7d10*/  BSSY.RECONVERGENT B2, `(.L_x_13653) ;  /* 0x000001f000027945 */ /* 0x000fe20003800200 */
[----:B------:R-:W-:Y:S02]  /*7d20*/  IMAD.MOV.U32 R32, RZ, RZ, R12 ;  /* 0x000000ffff207224 */ /* 0x000fe400078e000c */
[----:B------:R-:W-:Y:S02]  /*7d30*/  IMAD.MOV.U32 R33, RZ, RZ, R3 ;  /* 0x000000ffff217224 */ /* 0x000fe400078e0003 */
[----:B0-----:R-:W-:Y:S02]  /*7d40*/  IMAD.U32 R34, RZ, RZ, UR4 ;  /* 0x00000004ff227e24 */ /* 0x001fe4000f8e00ff */
[----:B------:R-:W-:-:S07]  /*7d50*/  IMAD.U32 R35, RZ, RZ, UR5 ;  /* 0x00000005ff237e24 */ /* 0x000fce000f8e00ff */
.L_x_13654:
        /* <DEDUP_REMOVED lines=27> */
.L_x_13653:
        /* <DEDUP_REMOVED lines=19> */
.L_x_13645:
[----:B------:R-:W-:Y:S05]  /*8040*/  BSYNC.RECONVERGENT B1 ;  /* 0x0000000000017941 */ /* 0x000fea0003800200 */
.L_x_13644:
        /* <DEDUP_REMOVED lines=40> */
.L_x_13659:
        /* <DEDUP_REMOVED lines=74> */
.L_x_13658:
        /* <DEDUP_REMOVED lines=56> */
.L_x_13660:
        /* <DEDUP_REMOVED lines=38> */
.L_x_13661:
        /* <DEDUP_REMOVED lines=18> */
.L_x_13657:
        /* <DEDUP_REMOVED lines=16> */
.L_x_13663:
        /* <DEDUP_REMOVED lines=27> */
.L_x_13662:
[----:B------:R-:W-:Y:S05]  /*9120*/  @!P0 BRA `(.L_x_13664) ;  /* 0x0000000000848947 */ /* 0x000fea0003800000 */
[----:B------:R-:W0:Y:S01]  /*9130*/  LDCU.64 UR4, c[0x0][0x3c0] ;  /* 0x00007800ff0477ac */ /* 0x000e220008000a00 */
[----:B------:R-:W-:Y:S01]  /*9140*/  BSSY.RECONVERGENT B2, `(.L_x_13664) ;  /* 0x000001f000027945 */ /* 0x000fe20003800200 */
[----:B------:R-:W-:Y:S02]  /*9150*/  IMAD.MOV.U32 R30, RZ, RZ, R16 ;  /* 0x000000ffff1e7224 */ /* 0x000fe400078e0010 */
[----:B------:R-:W-:Y:S02]  /*9160*/  IMAD.MOV.U32 R32, RZ, RZ, R12 ;  /* 0x000000ffff207224 */ /* 0x000fe400078e000c */
[----:B0-----:R-:W-:Y:S02]  /*9170*/  IMAD.U32 R34, RZ, RZ, UR4 ;  /* 0x00000004ff227e24 */ /* 0x001fe4000f8e00ff */
[----:B------:R-:W-:-:S07]  /*9180*/  IMAD.U32 R35, RZ, RZ, UR5 ;  /* 0x00000005ff237e24 */ /* 0x000fce000f8e00ff */
.L_x_13665:
        /* <DEDUP_REMOVED lines=27> */
.L_x_13664:
        /* <DEDUP_REMOVED lines=19> */
.L_x_13656:
[----:B------:R-:W-:Y:S05]  /*9470*/  BSYNC.RECONVERGENT B1 ;  /* 0x0000000000017941 */ /* 0x000fea0003800200 */
.L_x_13655:
        /* <DEDUP_REMOVED lines=38> */
.L_x_13668:
        /* <DEDUP_REMOVED lines=72> */
.L_x_13667:
        /* <DEDUP_REMOVED lines=53> */
.L_x_13669:
        /* <DEDUP_REMOVED lines=35> */
.L_x_13670:
        /* <DEDUP_REMOVED lines=18> */
.L_x_13666:
        /* <DEDUP_REMOVED lines=16> */
.L_x_13672:
        /* <DEDUP_REMOVED lines=27> */
.L_x_13671:
[----:B------:R-:W-:Y:S05]  /*a4b0*/  @!P0 BRA `(.L_x_13673) ;  /* 0x0000000000708947 */ /* 0x000fea0003800000 */
[----:B------:R-:W-:Y:S01]  /*a4c0*/  BSSY.RECONVERGENT B1, `(.L_x_13673) ;  /* 0x000001b000017945 */ /* 0x000fe20003800200 */
.L_x_13674:
        /* <DEDUP_REMOVED lines=27> */
.L_x_13673:
        /* <DEDUP_REMOVED lines=20> */
.L_x_13601:
        /* <DEDUP_REMOVED lines=25> */
.L_x_13679:
        /* <DEDUP_REMOVED lines=27> */
.L_x_13678:
[----:B------:R-:W-:Y:S01]  /*ab00*/  BSSY.RECONVERGENT B2, `(.L_x_13680) ;  /* 0x0000021000027945 */ /* 0x000fe20003800200 */
[----:B------:R-:W-:Y:S02]  /*ab10*/  IMAD.MOV.U32 R37, RZ, RZ, R38 ;  /* 0x000000ffff257224 */ /* 0x000fe400078e0026 */
[----:B------:R-:W-:Y:S02]  /*ab20*/  IMAD.MOV.U32 R36, RZ, RZ, R17 ;  /* 0x000000ffff247224 */ /* 0x000fe400078e0011 */
[--C-:B------:R-:W-:Y:S02]  /*ab30*/  IMAD.MOV.U32 R34, RZ, RZ, R15.reuse ;  /* 0x000000ffff227224 */ /* 0x100fe400078e000f */
[----:B------:R-:W-:Y:S02]  /*ab40*/  IMAD.MOV.U32 R32, RZ, RZ, R15 ;  /* 0x000000ffff207224 */ /* 0x000fe400078e000f */
[--C-:B------:R-:W-:Y:S02]  /*ab50*/  IMAD.MOV.U32 R35, RZ, RZ, R14.reuse ;  /* 0x000000ffff237224 */ /* 0x100fe400078e000e */
[----:B------:R-:W-:-:S07]  /*ab60*/  IMAD.MOV.U32 R33, RZ, RZ, R14 ;  /* 0x000000ffff217224 */ /* 0x000fce00078e000e */
.L_x_13681:
        /* <DEDUP_REMOVED lines=27> */
.L_x_13680:
        /* <DEDUP_REMOVED lines=17> */
.L_x_13677:
[----:B------:R-:W-:Y:S05]  /*ae30*/  BSYNC.RECONVERGENT B1 ;  /* 0x0000000000017941 */ /* 0x000fea0003800200 */
.L_x_13676:
        /* <DEDUP_REMOVED lines=20> */
.L_x_13685:
        /* <DEDUP_REMOVED lines=27> */
.L_x_13684:
[----:B------:R-:W-:Y:S01]  /*b130*/  BSSY.RECONVERGENT B2, `(.L_x_13686) ;  /* 0x0000020000027945 */ /* 0x000fe20003800200 */
[----:B------:R-:W-:Y:S02]  /*b140*/  IMAD.MOV.U32 R32, RZ, RZ, R35 ;  /* 0x000000ffff207224 */ /* 0x000fe400078e0023 */
[--C-:B------:R-:W-:Y:S02]  /*b150*/  IMAD.MOV.U32 R33, RZ, RZ, R36.reuse ;  /* 0x000000ffff217224 */ /* 0x100fe400078e0024 */
[----:B------:R-:W-:Y:S02]  /*b160*/  IMAD.MOV.U32 R21, RZ, RZ, R36 ;  /* 0x000000ffff157224 */ /* 0x000fe400078e0024 */
[--C-:B------:R-:W-:Y:S02]  /*b170*/  IMAD.MOV.U32 R35, RZ, RZ, R14.reuse ;  /* 0x000000ffff237224 */ /* 0x100fe400078e000e */
[----:B------:R-:W-:-:S07]  /*b180*/  IMAD.MOV.U32 R30, RZ, RZ, R14 ;  /* 0x000000ffff1e7224 */ /* 0x000fce00078e000e */
.L_x_13687:
        /* <DEDUP_REMOVED lines=27> */
.L_x_13686:
        /* <DEDUP_REMOVED lines=17> */
.L_x_13683:
[----:B------:R-:W-:Y:S05]  /*b450*/  BSYNC.RECONVERGENT B1 ;  /* 0x0000000000017941 */ /* 0x000fea0003800200 */
.L_x_13682:
        /* <DEDUP_REMOVED lines=20> */
.L_x_13691:
        /* <DEDUP_REMOVED lines=27> */
.L_x_13690:
[----:B------:R-:W-:Y:S01]  /*b750*/  BSSY.RECONVERGENT B2, `(.L_x_13692) ;  /* 0x000001f000027945 */ /* 0x000fe20003800200 */
[--C-:B------:R-:W-:Y:S02]  /*b760*/  IMAD.MOV.U32 R21, RZ, RZ, R34.reuse ;  /* 0x000000ffff157224 */ /* 0x100fe400078e0022 */
[----:B------:R-:W-:Y:S02]  /*b770*/  IMAD.MOV.U32 R20, RZ, RZ, R34 ;  /* 0x000000ffff147224 */ /* 0x000fe400078e0022 */
[--C-:B------:R-:W-:Y:S02]  /*b780*/  IMAD.MOV.U32 R23, RZ, RZ, R35.reuse ;  /* 0x000000ffff177224 */ /* 0x100fe400078e0023 */
[----:B------:R-:W-:-:S07]  /*b790*/  IMAD.MOV.U32 R30, RZ, RZ, R35 ;  /* 0x000000ffff1e7224 */ /* 0x000fce00078e0023 */
.L_x_13693:
        /* <DEDUP_REMOVED lines=27> */
.L_x_13692:
        /* <DEDUP_REMOVED lines=17> */
.L_x_13689:
[----:B------:R-:W-:Y:S05]  /*ba60*/  BSYNC.RECONVERGENT B1 ;  /* 0x0000000000017941 */ /* 0x000fea0003800200 */
.L_x_13688:
        /* <DEDUP_REMOVED lines=18> */
.L_x_13695:
        /* <DEDUP_REMOVED lines=27> */
.L_x_13694:
[----:B------:R-:W-:Y:S01]  /*bd40*/  BSSY.RECONVERGENT B1, `(.L_x_13696) ;  /* 0x000001d000017945 */ /* 0x000fe20003800200 */
[----:B------:R-:W-:Y:S02]  /*bd50*/  IMAD.MOV.U32 R11, RZ, RZ, R21 ;  /* 0x000000ffff0b7224 */ /* 0x000fe400078e0015 */
[----:B------:R-:W-:-:S07]  /*bd60*/  IMAD.MOV.U32 R13, RZ, RZ, R22 ;  /* 0x000000ffff0d7224 */ /* 0x000fce00078e0016 */
.L_x_13697:
        /* <DEDUP_REMOVED lines=27> */
.L_x_13696:
        /* <DEDUP_REMOVED lines=18> */
.L_x_13675:
        /* <DEDUP_REMOVED lines=19> */
.L_x_13699:
[----:B------:R-:W-:Y:S05]  /*c170*/  BSYNC.RECONVERGENT B1 ;  /* 0x0000000000017941 */ /* 0x000fea0003800200 */
.L_x_13698:
        /* <DEDUP_REMOVED lines=12> */
.L_x_13701:
[----:B------:R-:W-:Y:S05]  /*c240*/  BSYNC.RECONVERGENT B1 ;  /* 0x0000000000017941 */ /* 0x000fea0003800200 */
.L_x_13700:
        /* <DEDUP_REMOVED lines=12> */
.L_x_13703:
[----:B------:R-:W-:Y:S05]  /*c310*/  BSYNC.RECONVERGENT B1 ;  /* 0x0000000000017941 */ /* 0x000fea0003800200 */
.L_x_13702:
        /* <DEDUP_REMOVED lines=11> */
.L_x_13622:
[----:B------:R-:W-:Y:S05]  /*c3d0*/  BSYNC.RECONVERGENT B0 ;  /* 0x0000000000007941 */ /* 0x000fea0003800200 */
.L_x_13600:
        /* <DEDUP_REMOVED lines=27> */
.L_x_13710:
[----:B------:R0:W-:Y:S01]  /*c590*/  STG.E.U8 desc[UR36][R4.64], RZ ;  /* 0x000000ff04007986 */ /* 0x0001e2000c101124 */
[----:B------:R-:W-:Y:S05]  /*c5a0*/  BRA `(.L_x_13712) ;  /* 0x0000000400907947 */ /* 0x000fea0003800000 */
.L_x_13709:
        /* <DEDUP_REMOVED lines=8> */
.L_x_13714:
[----:B------:R0:W-:Y:S01]  /*c630*/  STG.E desc[UR36][R4.64], RZ ;  /* 0x000000ff04007986 */ /* 0x0001e2000c101924 */
[----:B------:R-:W-:Y:S05]  /*c640*/  BRA `(.L_x_13712) ;  /* 0x0000000400687947 */ /* 0x000fea0003800000 */
.L_x_13713:
[----:B------:R0:W-:Y:S01]  /*c650*/  STG.E.U16 desc[UR36][R4.64], RZ ;  /* 0x000000ff04007986 */ /* 0x0001e2000c101524 */
[----:B------:R-:W-:Y:S05]  /*c660*/  BRA `(.L_x_13712) ;  /* 0x0000000400607947 */ /* 0x000fea0003800000 */
.L_x_13708:
        /* <DEDUP_REMOVED lines=8> */
.L_x_13716:
[----:B------:R0:W-:Y:S01]  /*c6f0*/  STG.E.U16 desc[UR36][R4.64], RZ ;  /* 0x000000ff04007986 */ /* 0x0001e2000c101524 */
[----:B------:R-:W-:Y:S05]  /*c700*/  BRA `(.L_x_13712) ;  /* 0x0000000400387947 */ /* 0x000fea0003800000 */
.L_x_13715:
        /* <DEDUP_REMOVED lines=8> */
.L_x_13718:
[----:B------:R0:W-:Y:S01]  /*c790*/  STG.E desc[UR36][R4.64], RZ ;  /* 0x000000ff04007986 */ /* 0x0001e2000c101924 */
[----:B------:R-:W-:Y:S05]  /*c7a0*/  BRA `(.L_x_13712) ;  /* 0x0000000400107947 */ /* 0x000fea0003800000 */
.L_x_13717:
[----:B------:R0:W-:Y:S01]  /*c7b0*/  STG.E.64 desc[UR36][R4.64], RZ ;  /* 0x000000ff04007986 */ /* 0x0001e2000c101b24 */
[----:B------:R-:W-:Y:S05]  /*c7c0*/  BRA `(.L_x_13712) ;  /* 0x0000000400087947 */ /* 0x000fea0003800000 */
.L_x_13707:
        /* <DEDUP_REMOVED lines=10> */
.L_x_13721:
[----:B------:R0:W-:Y:S01]  /*c870*/  STG.E.128 desc[UR36][R4.64], RZ ;  /* 0x000000ff04007986 */ /* 0x0001e2000c101d24 */
[----:B------:R-:W-:Y:S05]  /*c880*/  BRA `(.L_x_13712) ;  /* 0x0000000000d87947 */ /* 0x000fea0003800000 */
.L_x_13720:
        /* <DEDUP_REMOVED lines=8> */
.L_x_13723:
[----:B------:R0:W-:Y:S01]  /*c910*/  STG.E.U8 desc[UR36][R4.64], RZ ;  /* 0x000000ff04007986 */ /* 0x0001e2000c101124 */
[----:B------:R-:W-:Y:S05]  /*c920*/  BRA `(.L_x_13712) ;  /* 0x0000000000b07947 */ /* 0x000fea0003800000 */
.L_x_13722:
[----:B------:R0:W-:Y:S01]  /*c930*/  STG.E.U16 desc[UR36][R4.64], RZ ;  /* 0x000000ff04007986 */ /* 0x0001e2000c101524 */
[----:B------:R-:W-:Y:S05]  /*c940*/  BRA `(.L_x_13712) ;  /* 0x0000000000a87947 */ /* 0x000fea0003800000 */
.L_x_13719:
        /* <DEDUP_REMOVED lines=10> */
.L_x_13726:
[----:B------:R3:W-:Y:S01]  /*c9f0*/  STG.E.U8 desc[UR36][R4.64], RZ ;  /* 0x000000ff04007986 */ /* 0x0007e2000c101124 */
[----:B------:R-:W-:Y:S05]  /*ca00*/  BRA `(.L_x_13712) ;  /* 0x0000000000787947 */ /* 0x000fea0003800000 */
.L_x_13725:
[----:B------:R0:W-:Y:S01]  /*ca10*/  STG.E.U8 desc[UR36][R4.64], RZ ;  /* 0x000000ff04007986 */ /* 0x0001e2000c101124 */
[----:B------:R-:W-:Y:S05]  /*ca20*/  BRA `(.L_x_13712) ;  /* 0x0000000000707947 */ /* 0x000fea0003800000 */
.L_x_13724:
[----:B------:R-:W-:-:S13]  /*ca30*/  ISETP.NE.AND P0, PT, R0, 0x1c, PT ;  /* 0x0000001c0000780c */ /* 0x000fda0003f05270 */
[----:B------:R-:W-:Y:S05]  /*ca40*/  @!P0 BRA `(.L_x_13727) ;  /* 0x0000000000648947 */ /* 0x000fea0003800000 */
[----:B------:R-:W-:-:S13]  /*ca50*/  ISETP.NE.AND P0, PT, R0, 0x1d, PT ;  /* 0x0000001d0000780c */ /* 0x000fda0003f05270 */
[----:B------:R-:W-:Y:S05]  /*ca60*/  @!P0 BRA `(.L_x_13728) ;  /* 0x0000000000548947 */ /* 0x000fea0003800000 */
[----:B------:R-:W-:-:S13]  /*ca70*/  ISETP.NE.AND P0, PT, R0, 0x2c, PT ;  /* 0x0000002c0000780c */ /* 0x000fda0003f05270 */
[----:B------:R-:W-:Y:S05]  /*ca80*/  @!P0 BRA `(.L_x_13729) ;  /* 0x0000000000448947 */ /* 0x000fea0003800000 */
.L_x_13711:
        /* <DEDUP_REMOVED lines=16> */
.L_x_13730:
[----:B------:R-:W-:Y:S05]  /*cb90*/  BRA `(.L_x_13712) ;  /* 0x0000000000147947 */ /* 0x000fea0003800000 */
.L_x_13729:
[----:B------:R2:W-:Y:S01]  /*cba0*/  STG.E.U8 desc[UR36][R4.64], RZ ;  /* 0x000000ff04007986 */ /* 0x0005e2000c101124 */
[----:B------:R-:W-:Y:S05]  /*cbb0*/  BRA `(.L_x_13712) ;  /* 0x00000000000c7947 */ /* 0x000fea0003800000 */
.L_x_13728:
[----:B------:R1:W-:Y:S01]  /*cbc0*/  STG.E.64 desc[UR36][R4.64], RZ ;  /* 0x000000ff04007986 */ /* 0x0003e2000c101b24 */
[----:B------:R-:W-:Y:S05]  /*cbd0*/  BRA `(.L_x_13712) ;  /* 0x0000000000047947 */ /* 0x000fea0003800000 */
.L_x_13727:
[----:B------:R0:W-:Y:S02]  /*cbe0*/  STG.E desc[UR36][R4.64], RZ ;  /* 0x000000ff04007986 */ /* 0x0001e4000c101924 */
.L_x_13712:
        /* <DEDUP_REMOVED lines=24> */
.L_x_13735:
[----:B------:R0:W-:Y:S01]  /*cd70*/  STG.E.U8 desc[UR36][R4.64], RZ ;  /* 0x000000ff04007986 */ /* 0x0001e2000c101124 */
[----:B------:R-:W-:Y:S05]  /*cd80*/  BRA `(.L_x_13737) ;  /* 0x00000004008c7947 */ /* 0x000fea0003800000 */
.L_x_13734:
        /* <DEDUP_REMOVED lines=8> */
.L_x_13739:
[----:B------:R0:W-:Y:S01]  /*ce10*/  STG.E desc[UR36][R4.64], RZ ;  /* 0x000000ff04007986 */ /* 0x0001e2000c101924 */
[----:B------:R-:W-:Y:S05]  /*ce20*/  BRA `(.L_x_13737) ;  /* 0x0000000400647947 */ /* 0x000fea0003800000 */
.L_x_13738:
[----:B------:R0:W-:Y:S01]  /*ce30*/  STG.E.U16 desc[UR36][R4.64], RZ ;  /* 0x000000ff04007986 */ /* 0x0001e2000c101524 */
[----:B------:R-:W-:Y:S05]  /*ce40*/  BRA `(.L_x_13737) ;  /* 0x00000004005c7947 */ /* 0x000fea0003800000 */
.L_x_13733:
        /* <DEDUP_REMOVED lines=8> */
.L_x_13741:
[----:B------:R0:W-:Y:S01]  /*ced0*/  STG.E.U16 desc[UR36][R4.64], RZ ;  /* 0x000000ff04007986 */ /* 0x0001e2000c101524 */
[----:B------:R-:W-:Y:S05]  /*cee0*/  BRA `(.L_x_13737) ;  /* 0x0000000400347947 */ /* 0x000fea0003800000 */
.L_x_13740:
        /* <DEDUP_REMOVED lines=8> */
.L_x_13743:
[----:B------:R0:W-:Y:S01]  /*cf70*/  STG.E desc[UR36][R4.64], RZ ;  /* 0x000000ff04007986 */ /* 0x0001e2000c101924 */
[----:B------:R-:W-:Y:S05]  /*cf80*/  BRA `(.L_x_13737) ;  /* 0x00000004000c7947 */ /* 0x000fea0003800000 */
.L_x_13742:
[----:B------:R0:W-:Y:S01]  /*cf90*/  STG.E.64 desc[UR36][R4.64], RZ ;  /* 0x000000ff04007986 */ /* 0x0001e2000c101b24 */
[----:B------:R-:W-:Y:S05]  /*cfa0*/  BRA `(.L_x_13737) ;  /* 0x0000000400047947 */ /* 0x000fea0003800000 */
.L_x_13732:
        /* <DEDUP_REMOVED lines=10> */
.L_x_13746:
[----:B------:R0:W-:Y:S01]  /*d050*/  STG.E.128 desc[UR36][R4.64], RZ ;  /* 0x000000ff04007986 */ /* 0x0001e2000c101d24 */
[----:B------:R-:W-:Y:S05]  /*d060*/  BRA `(.L_x_13737) ;  /* 0x0000000000d47947 */ /* 0x000fea0003800000 */
.L_x_13745:
        /* <DEDUP_REMOVED lines=8> */
.L_x_13748:
[----:B------:R0:W-:Y:S01]  /*d0f0*/  STG.E.U8 desc[UR36][R4.64], RZ ;  /* 0x000000ff04007986 */ /* 0x0001e2000c101124 */
[----:B------:R-:W-:Y:S05]  /*d100*/  BRA `(.L_x_13737) ;  /* 0x0000000000ac7947 */ /* 0x000fea0003800000 */
.L_x_13747:
[----:B------:R0:W-:Y:S01]  /*d110*/  STG.E.U16 desc[UR36][R4.64], RZ ;  /* 0x000000ff04007986 */ /* 0x0001e2000c101524 */
[----:B------:R-:W-:Y:S05]  /*d120*/  BRA `(.L_x_13737) ;  /* 0x0000000000a47947 */ /* 0x000fea0003800000 */
.L_x_13744:
        /* <DEDUP_REMOVED lines=10> */
.L_x_13751:
[----:B------:R4:W-:Y:S01]  /*d1d0*/  STG.E.U8 desc[UR36][R4.64], RZ ;  /* 0x000000ff04007986 */ /* 0x0009e2000c101124 */
[----:B------:R-:W-:Y:S05]  /*d1e0*/  BRA `(.L_x_13737) ;  /* 0x0000000000747947 */ /* 0x000fea0003800000 */
.L_x_13750:
[----:B------:R0:W-:Y:S01]  /*d1f0*/  STG.E.U8 desc[UR36][R4.64], RZ ;  /* 0x000000ff04007986 */ /* 0x0001e2000c101124 */
[----:B------:R-:W-:Y:S05]  /*d200*/  BRA `(.L_x_13737) ;  /* 0x00000000006c7947 */ /* 0x000fea0003800000 */
.L_x_13749:
[----:B------:R-:W-:-:S13]  /*d210*/  ISETP.NE.AND P0, PT, R0, 0x1c, PT ;  /* 0x0000001c0000780c */ /* 0x000fda0003f05270 */
[----:B------:R-:W-:Y:S05]  /*d220*/  @!P0 BRA `(.L_x_13752) ;  /* 0x0000000000608947 */ /* 0x000fea0003800000 */
[----:B------:R-:W-:-:S13]  /*d230*/  ISETP.NE.AND P0, PT, R0, 0x1d, PT ;  /* 0x0000001d0000780c */ /* 0x000fda0003f05270 */
[----:B------:R-:W-:Y:S05]  /*d240*/  @!P0 BRA `(.L_x_13753) ;  /* 0x0000000000508947 */ /* 0x000fea0003800000 */
[----:B------:R-:W-:-:S13]  /*d250*/  ISETP.NE.AND P0, PT, R0, 0x2c, PT ;  /* 0x0000002c0000780c */ /* 0x000fda0003f05270 */
[----:B------:R1:W-:Y:S01]  /*d260*/  @!P0 STG.E.U8 desc[UR36][R4.64], RZ ;  /* 0x000000ff04008986 */ /* 0x0003e2000c101124 */
[----:B------:R-:W-:Y:S05]  /*d270*/  @!P0 BRA `(.L_x_13737) ;  /* 0x0000000000508947 */ /* 0x000fea0003800000 */
.L_x_13736:
        /* <DEDUP_REMOVED lines=16> */
.L_x_13754:
[----:B------:R-:W-:Y:S05]  /*d380*/  BRA `(.L_x_13737) ;  /* 0x00000000000c7947 */ /* 0x000fea0003800000 */
.L_x_13753:
[----:B------:R2:W-:Y:S01]  /*d390*/  STG.E.64 desc[UR36][R4.64], RZ ;  /* 0x000000ff04007986 */ /* 0x0005e2000c101b24 */
[----:B------:R-:W-:Y:S05]  /*d3a0*/  BRA `(.L_x_13737) ;  /* 0x0000000000047947 */ /* 0x000fea0003800000 */
.L_x_13752:
[----:B------:R0:W-:Y:S02]  /*d3b0*/  STG.E desc[UR36][R4.64], RZ ;  /* 0x000000ff04007986 */ /* 0x0001e4000c101924 */
.L_x_13737:
[----:B------:R-:W-:-:S07]  /*d3c0*/  VIADD R31, R31, 0x80 ;  /* 0x000000801f1f7836 */ /* 0x000fce0000000000 */
.L_x_13706:
[----:B------:R-:W-:-:S13]  /*d3d0*/  ISETP.GE.AND P0, PT, R31, R16, PT ;  /* 0x000000101f00720c */ /* 0x000fda0003f06270 */
[----:B------:R-:W-:Y:S05]  /*d3e0*/  @P0 BREAK.RELIABLE B6 ;  /* 0x0000000000060942 */ /* 0x000fea0003800100 */
[----:B------:R-:W-:Y:S05]  /*d3f0*/  @P0 BRA `(.L_x_13731) ;  /* 0x0000000400ec0947 */ /* 0x000fea0003800000 */
[----:B------:R-:W-:Y:S05]  /*d400*/  BSYNC.RELIABLE B6 ;  /* 0x0000000000067941 */ /* 0x000fea0003800100 */
.L_x_13705:
        /* <DEDUP_REMOVED lines=20> */
.L_x_13758:
[----:B------:R0:W-:Y:S01]  /*d550*/  STG.E.U8 desc[UR36][R4.64], RZ ;  /* 0x000000ff04007986 */ /* 0x0001e2000c101124 */
[----:B------:R-:W-:Y:S05]  /*d560*/  BRA `(.L_x_13760) ;  /* 0x00000004008c7947 */ /* 0x000fea0003800000 */
.L_x_13757:
        /* <DEDUP_REMOVED lines=8> */
.L_x_13762:
[----:B------:R0:W-:Y:S01]  /*d5f0*/  STG.E desc[UR36][R4.64], RZ ;  /* 0x000000ff04007986 */ /* 0x0001e2000c101924 */
[----:B------:R-:W-:Y:S05]  /*d600*/  BRA `(.L_x_13760) ;  /* 0x0000000400647947 */ /* 0x000fea0003800000 */
.L_x_13761:
[----:B------:R0:W-:Y:S01]  /*d610*/  STG.E.U16 desc[UR36][R4.64], RZ ;  /* 0x000000ff04007986 */ /* 0x0001e2000c101524 */
[----:B------:R-:W-:Y:S05]  /*d620*/  BRA `(.L_x_13760) ;  /* 0x00000004005c7947 */ /* 0x000fea0003800000 */
.L_x_13756:
        /* <DEDUP_REMOVED lines=8> */
.L_x_13764:
[----:B------:R1:W-:Y:S01]  /*d6b0*/  STG.E.U16 desc[UR36][R4.64], RZ ;  /* 0x000000ff04007986 */ /* 0x0003e2000c101524 */
[----:B------:R-:W-:Y:S05]  /*d6c0*/  BRA `(.L_x_13760) ;  /* 0x0000000400347947 */ /* 0x000fea0003800000 */
.L_x_13763:
        /* <DEDUP_REMOVED lines=8> */
.L_x_13766:
[----:B------:R4:W-:Y:S01]  /*d750*/  STG.E desc[UR36][R4.64], RZ ;  /* 0x000000ff04007986 */ /* 0x0009e2000c101924 */
[----:B------:R-:W-:Y:S05]  /*d760*/  BRA `(.L_x_13760) ;  /* 0x00000004000c7947 */ /* 0x000fea0003800000 */
.L_x_13765:
[----:B------:R2:W-:Y:S01]  /*d770*/  STG.E.64 desc[UR36][R4.64], RZ ;  /* 0x000000ff04007986 */ /* 0x0005e2000c101b24 */
[----:B------:R-:W-:Y:S05]  /*d780*/  BRA `(.L_x_13760) ;  /* 0x0000000400047947 */ /* 0x000fea0003800000 */
.L_x_13755:
        /* <DEDUP_REMOVED lines=10> */
.L_x_13769:
[----:B------:R0:W-:Y:S01]  /*d830*/  STG.E.128 desc[UR36][R4.64], RZ ;  /* 0x000000ff04007986 */ /* 0x0001e2000c101d24 */
[----:B------:R-:W-:Y:S05]  /*d840*/  BRA `(.L_x_13760) ;  /* 0x0000000000d47947 */ /* 0x000fea0003800000 */
.L_x_13768:
        /* <DEDUP_REMOVED lines=8> */
.L_x_13771:
[----:B------:R0:W-:Y:S01]  /*d8d0*/  STG.E.U8 desc[UR36][R4.64], RZ ;  /* 0x000000ff04007986 */ /* 0x0001e2000c101124 */
[----:B------:R-:W-:Y:S05]  /*d8e0*/  BRA `(.L_x_13760) ;  /* 0x0000000000ac7947 */ /* 0x000fea0003800000 */
.L_x_13770:
[----:B------:R0:W-:Y:S01]  /*d8f0*/  STG.E.U16 desc[UR36][R4.64], RZ ;  /* 0x000000ff04007986 */ /* 0x0001e2000c101524 */
[----:B------:R-:W-:Y:S05]  /*d900*/  BRA `(.L_x_13760) ;  /* 0x0000000000a47947 */ /* 0x000fea0003800000 */
.L_x_13767:
        /* <DEDUP_REMOVED lines=10> */
.L_x_13774:
[----:B------:R0:W-:Y:S01]  /*d9b0*/  STG.E.U8 desc[UR36][R4.64], RZ ;  /* 0x000000ff04007986 */ /* 0x0001e2000c101124 */
[----:B------:R-:W-:Y:S05]  /*d9c0*/  BRA `(.L_x_13760) ;  /* 0x0000000000747947 */ /* 0x000fea0003800000 */
.L_x_13773:
[----:B------:R0:W-:Y:S01]  /*d9d0*/  STG.E.U8 desc[UR36][R4.64], RZ ;  /* 0x000000ff04007986 */ /* 0x0001e2000c101124 */
[----:B------:R-:W-:Y:S05]  /*d9e0*/  BRA `(.L_x_13760) ;  /* 0x00000000006c7947 */ /* 0x000fea0003800000 */
.L_x_13772:
[----:B------:R-:W-:-:S13]  /*d9f0*/  ISETP.NE.AND P0, PT, R0, 0x1c, PT ;  /* 0x0000001c0000780c */ /* 0x000fda0003f05270 */
[----:B------:R-:W-:Y:S05]  /*da00*/  @!P0 BRA `(.L_x_13775) ;  /* 0x0000000000608947 */ /* 0x000fea0003800000 */
[----:B------:R-:W-:-:S13]  /*da10*/  ISETP.NE.AND P0, PT, R0, 0x1d, PT ;  /* 0x0000001d0000780c */ /* 0x000fda0003f05270 */
[----:B------:R-:W-:Y:S05]  /*da20*/  @!P0 BRA `(.L_x_13776) ;  /* 0x0000000000508947 */ /* 0x000fea0003800000 */
[----:B------:R-:W-:-:S13]  /*da30*/  ISETP.NE.AND P0, PT, R0, 0x2c, PT ;  /* 0x0000002c0000780c */ /* 0x000fda0003f05270 */
[----:B------:R0:W-:Y:S01]  /*da40*/  @!P0 STG.E.U8 desc[UR36][R4.64], RZ ;  /* 0x000000ff04008986 */ /* 0x0001e2000c101124 */
[----:B------:R-:W-:Y:S05]  /*da50*/  @!P0 BRA `(.L_x_13760) ;  /* 0x0000000000508947 */ /* 0x000fea0003800000 */
.L_x_13759:
        /* <DEDUP_REMOVED lines=16> */
.L_x_13777:
[----:B------:R-:W-:Y:S05]  /*db60*/  BRA `(.L_x_13760) ;  /* 0x00000000000c7947 */ /* 0x000fea0003800000 */
.L_x_13776:
[----:B------:R0:W-:Y:S01]  /*db70*/  STG.E.64 desc[UR36][R4.64], RZ ;  /* 0x000000ff04007986 */ /* 0x0001e2000c101b24 */
[----:B------:R-:W-:Y:S05]  /*db80*/  BRA `(.L_x_13760) ;  /* 0x0000000000047947 */ /* 0x000fea0003800000 */
.L_x_13775:
[----:B------:R0:W-:Y:S02]  /*db90*/  STG.E desc[UR36][R4.64], RZ ;  /* 0x000000ff04007986 */ /* 0x0001e4000c101924 */
.L_x_13760:
[----:B------:R-:W-:-:S07]  /*dba0*/  VIADD R31, R31, 0x80 ;  /* 0x000000801f1f7836 */ /* 0x000fce0000000000 */
.L_x_13731:
[----:B------:R-:W-:Y:S05]  /*dbb0*/  BSYNC.RECONVERGENT B7 ;  /* 0x0000000000077941 */ /* 0x000fea0003800200 */
.L_x_13704:
        /* <DEDUP_REMOVED lines=21> */
.L_x_13781:
[----:B------:R-:W-:Y:S01]  /*dd10*/  STG.E.U8 desc[UR36][R2.64], RZ ;  /* 0x000000ff02007986 */ /* 0x000fe2000c101124 */
[----:B------:R-:W-:Y:S05]  /*dd20*/  EXIT ;  /* 0x000000000000794d */ /* 0x000fea0003800000 */
.L_x_13780:
        /* <DEDUP_REMOVED lines=8> */
.L_x_13784:
[----:B------:R-:W-:Y:S01]  /*ddb0*/  STG.E desc[UR36][R2.64], RZ ;  /* 0x000000ff02007986 */ /* 0x000fe2000c101924 */
[----:B------:R-:W-:Y:S05]  /*ddc0*/  EXIT ;  /* 0x000000000000794d */ /* 0x000fea0003800000 */
.L_x_13783:
[----:B------:R-:W-:Y:S01]  /*ddd0*/  STG.E.U16 desc[UR36][R2.64], RZ ;  /* 0x000000ff02007986 */ /* 0x000fe2000c101524 */
[----:B------:R-:W-:Y:S05]  /*dde0*/  EXIT ;  /* 0x000000000000794d */ /* 0x000fea0003800000 */
.L_x_13779:
        /* <DEDUP_REMOVED lines=8> */
.L_x_13786:
[----:B------:R-:W-:Y:S01]  /*de70*/  STG.E.U16 desc[UR36][R2.64], RZ ;  /* 0x000000ff02007986 */ /* 0x000fe2000c101524 */
[----:B------:R-:W-:Y:S05]  /*de80*/  EXIT ;  /* 0x000000000000794d */ /* 0x000fea0003800000 */
.L_x_13785:
        /* <DEDUP_REMOVED lines=8> */
.L_x_13788:
[----:B------:R-:W-:Y:S01]  /*df10*/  STG.E desc[UR36][R2.64], RZ ;  /* 0x000000ff02007986 */ /* 0x000fe2000c101924 */
[----:B------:R-:W-:Y:S05]  /*df20*/  EXIT ;  /* 0x000000000000794d */ /* 0x000fea0003800000 */
.L_x_13787:
[----:B------:R-:W-:Y:S01]  /*df30*/  STG.E.64 desc[UR36][R2.64], RZ ;  /* 0x000000ff02007986 */ /* 0x000fe2000c101b24 */
[----:B------:R-:W-:Y:S05]  /*df40*/  EXIT ;  /* 0x000000000000794d */ /* 0x000fea0003800000 */
.L_x_13778:
        /* <DEDUP_REMOVED lines=10> */
.L_x_13791:
[----:B------:R-:W-:Y:S01]  /*dff0*/  STG.E.128 desc[UR36][R2.64], RZ ;  /* 0x000000ff02007986 */ /* 0x000fe2000c101d24 */
[----:B------:R-:W-:Y:S05]  /*e000*/  EXIT ;  /* 0x000000000000794d */ /* 0x000fea0003800000 */
.L_x_13790:
        /* <DEDUP_REMOVED lines=8> */
.L_x_13793:
[----:B------:R-:W-:Y:S01]  /*e090*/  STG.E.U8 desc[UR36][R2.64], RZ ;  /* 0x000000ff02007986 */ /* 0x000fe2000c101124 */
[----:B------:R-:W-:Y:S05]  /*e0a0*/  EXIT ;  /* 0x000000000000794d */ /* 0x000fea0003800000 */
.L_x_13792:
[----:B------:R-:W-:Y:S01]  /*e0b0*/  STG.E.U16 desc[UR36][R2.64], RZ ;  /* 0x000000ff02007986 */ /* 0x000fe2000c101524 */
[----:B------:R-:W-:Y:S05]  /*e0c0*/  EXIT ;  /* 0x000000000000794d */ /* 0x000fea0003800000 */
.L_x_13789:
        /* <DEDUP_REMOVED lines=10> */
.L_x_13796:
[----:B------:R-:W-:Y:S01]  /*e170*/  STG.E.U8 desc[UR36][R2.64], RZ ;  /* 0x000000ff02007986 */ /* 0x000fe2000c101124 */
[----:B------:R-:W-:Y:S05]  /*e180*/  EXIT ;  /* 0x000000000000794d */ /* 0x000fea0003800000 */
.L_x_13795:
[----:B------:R-:W-:Y:S01]  /*e190*/  STG.E.U8 desc[UR36][R2.64], RZ ;  /* 0x000000ff02007986 */ /* 0x000fe2000c101124 */
[----:B------:R-:W-:Y:S05]  /*e1a0*/  EXIT ;  /* 0x000000000000794d */ /* 0x000fea0003800000 */
.L_x_13794:
[----:B------:R-:W-:-:S13]  /*e1b0*/  ISETP.NE.AND P0, PT, R0, 0x1c, PT ;  /* 0x0000001c0000780c */ /* 0x000fda0003f05270 */
[----:B------:R-:W-:Y:S05]  /*e1c0*/  @!P0 BRA `(.L_x_13797) ;  /* 0x0000000000608947 */ /* 0x000fea0003800000 */
[----:B------:R-:W-:-:S13]  /*e1d0*/  ISETP.NE.AND P0, PT, R0, 0x1d, PT ;  /* 0x0000001d0000780c */ /* 0x000fda0003f05270 */
[----:B------:R-:W-:Y:S05]  /*e1e0*/  @!P0 BRA `(.L_x_13798) ;  /* 0x0000000000508947 */ /* 0x000fea0003800000 */
[----:B------:R-:W-:-:S13]  /*e1f0*/  ISETP.NE.AND P0, PT, R0, 0x2c, PT ;  /* 0x0000002c0000780c */ /* 0x000fda0003f05270 */
[----:B------:R0:W-:Y:S01]  /*e200*/  @!P0 STG.E.U8 desc[UR36][R2.64], RZ ;  /* 0x000000ff02008986 */ /* 0x0001e2000c101124 */
[----:B------:R-:W-:Y:S05]  /*e210*/  @!P0 EXIT ;  /* 0x000000000000894d */ /* 0x000fea0003800000 */
.L_x_13782:
        /* <DEDUP_REMOVED lines=16> */
.L_x_13799:
[----:B------:R-:W-:Y:S05]  /*e320*/  EXIT ;  /* 0x000000000000794d */ /* 0x000fea0003800000 */
.L_x_13798:
[----:B------:R-:W-:Y:S01]  /*e330*/  STG.E.64 desc[UR36][R2.64], RZ ;  /* 0x000000ff02007986 */ /* 0x000fe2000c101b24 */
[----:B------:R-:W-:Y:S05]  /*e340*/  EXIT ;  /* 0x000000000000794d */ /* 0x000fea0003800000 */
.L_x_13797:
[----:B------:R-:W-:Y:S01]  /*e350*/  STG.E desc[UR36][R2.64], RZ ;  /* 0x000000ff02007986 */ /* 0x000fe2000c101924 */
[----:B------:R-:W-:Y:S05]  /*e360*/  EXIT ;  /* 0x000000000000794d */ /* 0x000fea0003800000 */
.L_x_13800:
        /* <DEDUP_REMOVED lines=9> */
.L_x_17313:


//--------------------- .text._ZN2at6native18elementwise_kernelILi128ELi2EZNS0_22gpu_kernel_impl_nocastIZZNS0_73_GLOBAL__N__c8866d80_35_SparseBinaryOpIntersectionKernel_cu_7dd49032_323742_sparse_binary_op_intersection_kernel_implINS3_18CUDAKernelLauncherENS3_36CUDAValueSelectionIntersectionKernelINS3_5MulOpEEElLl0EEEvRNS_6TensorERKS9_SC_RKSt6vectorIlSaIlEERKSt8optionalIS9_ESL_bbENKUlvE3_clEvEUllE_EEvRNS_18TensorIteratorBaseERKT_EUliE_EEviT1_ --------------------------
	.section	.text._ZN2at6native18elementwise_kernelILi128ELi2EZNS0_22gpu_kernel_impl_nocastIZZNS0_73_GLOBAL__N__c8866d80_35_SparseBinaryOpIntersectionKernel_cu_7dd49032_323742_sparse_binary_op_intersection_kernel_implINS3_18CUDAKernelLauncherENS3_36CUDAValueSelectionIntersectionKernelINS3_5MulOpEEElLl0EEEvRNS_6TensorERKS9_SC_RKSt6vectorIlSaIlEERKSt8optionalIS9_ESL_bbENKUlvE3_clEvEUllE_EEvRNS_18TensorIteratorBaseERKT_EUliE_EEviT1_,"ax",@progbits
	.align	128
        .global         _ZN2at6native18elementwise_kernelILi128ELi2EZNS0_22gpu_kernel_impl_nocastIZZNS0_73_GLOBAL__N__c8866d80_35_SparseBinaryOpIntersectionKernel_cu_7dd49032_323742_sparse_binary_op_intersection_kernel_implINS3_18CUDAKernelLauncherENS3_36CUDAValueSelectionIntersectionKernelINS3_5MulOpEEElLl0EEEvRNS_6TensorERKS9_SC_RKSt6vectorIlSaIlEERKSt8optionalIS9_ESL_bbENKUlvE3_clEvEUllE_EEvRNS_18TensorIteratorBaseERKT_EUliE_EEviT1_
        .type           _ZN2at6native18elementwise_kernelILi128ELi2EZNS0_22gpu_kernel_impl_nocastIZZNS0_73_GLOBAL__N__c8866d80_35_SparseBinaryOpIntersectionKernel_cu_7dd49032_323742_sparse_binary_op_intersection_kernel_implINS3_18CUDAKernelLauncherENS3_36CUDAValueSelectionIntersectionKernelINS3_5MulOpEEElLl0EEEvRNS_6TensorERKS9_SC_RKSt6vectorIlSaIlEERKSt8optionalIS9_ESL_bbENKUlvE3_clEvEUllE_EEvRNS_18TensorIteratorBaseERKT_EUliE_EEviT1_,@function
        .size           _ZN2at6native18elementwise_kernelILi128ELi2EZNS0_22gpu_kernel_impl_nocastIZZNS0_73_GLOBAL__N__c8866d80_35_SparseBinaryOpIntersectionKernel_cu_7dd49032_323742_sparse_binary_op_intersection_kernel_implINS3_18CUDAKernelLauncherENS3_36CUDAValueSelectionIntersectionKernelINS3_5MulOpEEElLl0EEEvRNS_6TensorERKS9_SC_RKSt6vectorIlSaIlEERKSt8optionalIS9_ESL_bbENKUlvE3_clEvEUllE_EEvRNS_18TensorIteratorBaseERKT_EUliE_EEviT1_,(.L_x_17314 - _ZN2at6native18elementwise_kernelILi128ELi2EZNS0_22gpu_kernel_impl_nocastIZZNS0_73_GLOBAL__N__c8866d80_35_SparseBinaryOpIntersectionKernel_cu_7dd49032_323742_sparse_binary_op_intersection_kernel_implINS3_18CUDAKernelLauncherENS3_36CUDAValueSelectionIntersectionKernelINS3_5MulOpEEElLl0EEEvRNS_6TensorERKS9_SC_RKSt6vectorIlSaIlEERKSt8optionalIS9_ESL_bbENKUlvE3_clEvEUllE_EEvRNS_18TensorIteratorBaseERKT_EUliE_EEviT1_)
        .other          _ZN2at6native18elementwise_kernelILi128ELi2EZNS0_22gpu_kernel_impl_nocastIZZNS0_73_GLOBAL__N__c8866d80_35_SparseBinaryOpIntersectionKernel_cu_7dd49032_323742_sparse_binary_op_intersection_kernel_implINS3_18CUDAKernelLauncherENS3_36CUDAValueSelectionIntersectionKernelINS3_5MulOpEEElLl0EEEvRNS_6TensorERKS9_SC_RKSt6vectorIlSaIlEERKSt8optionalIS9_ESL_bbENKUlvE3_clEvEUllE_EEvRNS_18TensorIteratorBaseERKT_EUliE_EEviT1_,@"STO_CUDA_ENTRY STV_DEFAULT"
_ZN2at6native18elementwise_kernelILi128ELi2EZNS0_22gpu_kernel_impl_nocastIZZNS0_73_GLOBAL__N__c8866d80_35_SparseBinaryOpIntersectionKernel_cu_7dd49032_323742_sparse_binary_op_intersection_kernel_implINS3_18CUDAKernelLauncherENS3_36CUDAValueSelectionIntersectionKernelINS3_5MulOpEEElLl0EEEvRNS_6TensorERKS9_SC_RKSt6vectorIlSaIlEERKSt8optionalIS9_ESL_bbENKUlvE3_clEvEUllE_EEvRNS_18TensorIteratorBaseERKT_EUliE_EEviT1_:
.text._ZN2at6native18elementwise_kernelILi128ELi2EZNS0_22gpu_kernel_impl_nocastIZZNS0_73_GLOBAL__N__c8866d80_35_SparseBinaryOpIntersectionKernel_cu_7dd49032_323742_sparse_binary_op_intersection_kernel_implINS3_18CUDAKernelLauncherENS3_36CUDAValueSelectionIntersectionKernelINS3_5MulOpEEElLl0EEEvRNS_6TensorERKS9_SC_RKSt6vectorIlSaIlEERKSt8optionalIS9_ESL_bbENKUlvE3_clEvEUllE_EEvRNS_18TensorIteratorBaseERKT_EUliE_EEviT1_:
        /* <DEDUP_REMOVED lines=72> */
.L_x_13807:
        /* <DEDUP_REMOVED lines=73> */
.L_x_13806:
        /* <DEDUP_REMOVED lines=53> */
.L_x_13808:
        /* <DEDUP_REMOVED lines=37> */
.L_x_13809:
        /* <DEDUP_REMOVED lines=20> */
.L_x_13805:
        /* <DEDUP_REMOVED lines=17> */
.L_x_13811:
        /* <DEDUP_REMOVED lines=26> */
.L_x_13810:
[----:B------:R-:W-:Y:S05]  /*12a0*/  BRA.U !UP0, `(.L_x_13812) ;  /* 0x0000000108807547 */ /* 0x000fea000b800000 */
[----:B------:R-:W-:Y:S01]  /*12b0*/  IMAD.U32 R22, RZ, RZ, UR12 ;  /* 0x0000000cff167e24 */ /* 0x000fe2000f8e00ff */
[----:B------:R-:W-:Y:S01]  /*12c0*/  MOV R20, UR10 ;  /* 0x0000000a00147c02 */ /* 0x000fe20008000f00 */
[----:B------:R-:W-:Y:S01]  /*12d0*/  IMAD.U32 R23, RZ, RZ, UR13 ;  /* 0x0000000dff177e24 */ /* 0x000fe2000f8e00ff */
[----:B------:R-:W-:Y:S01]  /*12e0*/  MOV R25, UR11 ;  /* 0x0000000b00197c02 */ /* 0x000fe20008000f00 */
[----:B------:R-:W-:Y:S02]  /*12f0*/  IMAD.U32 R21, RZ, RZ, UR11 ;  /* 0x0000000bff157e24 */ /* 0x000fe4000f8e00ff */
[----:B------:R-:W-:-:S07]  /*1300*/  IMAD.U32 R24, RZ, RZ, UR10 ;  /* 0x0000000aff187e24 */ /* 0x000fce000f8e00ff */
.L_x_13813:
        /* <DEDUP_REMOVED lines=26> */
.L_x_13812:
        /* <DEDUP_REMOVED lines=18> */
.L_x_13804:
[----:B------:R-:W-:Y:S05]  /*15d0*/  BSYNC.RECONVERGENT B0 ;  /* 0x0000000000007941 */ /* 0x000fea0003800200 */
.L_x_13803:
        /* <DEDUP_REMOVED lines=42> */
.L_x_13816:
        /* <DEDUP_REMOVED lines=73> */
.L_x_13815:
        /* <DEDUP_REMOVED lines=53> */
.L_x_13817:
        /* <DEDUP_REMOVED lines=37> */
.L_x_13818:
        /* <DEDUP_REMOVED lines=20> */
.L_x_13814:
        /* <DEDUP_REMOVED lines=14> */
.L_x_13820:
        /* <DEDUP_REMOVED lines=26> */
.L_x_13819:
[----:B------:R-:W-:Y:S05]  /*2670*/  BRA.U !UP0, `(.L_x_13821) ;  /* 0x0000000108707547 */ /* 0x000fea000b800000 */
[----:B------:R-:W-:Y:S01]  /*2680*/  IMAD.U32 R16, RZ, RZ, UR10 ;  /* 0x0000000aff107e24 */ /* 0x000fe2000f8e00ff */
[----:B------:R-:W-:-:S07]  /*2690*/  MOV R18, UR11 ;  /* 0x0000000b00127c02 */ /* 0x000fce0008000f00 */
.L_x_13822:
        /* <DEDUP_REMOVED lines=26> */
.L_x_13821:
        /* <DEDUP_REMOVED lines=21> */
.L_x_13802:
        /* <DEDUP_REMOVED lines=21> */
.L_x_13826:
        /* <DEDUP_REMOVED lines=32> */
.L_x_13827:
        /* <DEDUP_REMOVED lines=45> */
.L_x_13825:
[----:B------:R-:W-:Y:S05]  /*2fb0*/  BSYNC.RECONVERGENT B0 ;  /* 0x0000000000007941 */ /* 0x000fea0003800200 */
.L_x_13824:
        /* <DEDUP_REMOVED lines=15> */
.L_x_13828:
        /* <DEDUP_REMOVED lines=28> */
.L_x_13829:
        /* <DEDUP_REMOVED lines=45> */
.L_x_13823:
        /* <DEDUP_REMOVED lines=18> */
.L_x_13831:
[----:B------:R-:W-:Y:S05]  /*3660*/  BSYNC.RECONVERGENT B0 ;  /* 0x0000000000007941 */ /* 0x000fea0003800200 */
.L_x_13830:
        /* <DEDUP_REMOVED lines=16> */
.L_x_13801:
        /* <DEDUP_REMOVED lines=318> */
.L_x_13835:
        /* <DEDUP_REMOVED lines=45> */
.L_x_13838:
        /* <DEDUP_REMOVED lines=72> */
.L_x_13837:
        /* <DEDUP_REMOVED lines=54> */
.L_x_13839:
        /* <DEDUP_REMOVED lines=38> */
.L_x_13840:
        /* <DEDUP_REMOVED lines=21> */
.L_x_13836:
        /* <DEDUP_REMOVED lines=15> */
.L_x_13842:
        /* <DEDUP_REMOVED lines=27> */
.L_x_13841:
        /* <DEDUP_REMOVED lines=8> */
.L_x_13844:
        /* <DEDUP_REMOVED lines=27> */
.L_x_13843:
        /* <DEDUP_REMOVED lines=23> */
.L_x_13834:
[----:B------:R-:W-:Y:S05]  /*5ff0*/  BSYNC.RECONVERGENT B0 ;  /* 0x0000000000007941 */ /* 0x000fea0003800200 */
.L_x_13833:
        /* <DEDUP_REMOVED lines=300> */
.L_x_13845:
        /* <DEDUP_REMOVED lines=44> */
.L_x_13848:
        /* <DEDUP_REMOVED lines=72> */
.L_x_13847:
        /* <DEDUP_REMOVED lines=53> */
.L_x_13849:
        /* <DEDUP_REMOVED lines=37> */
.L_x_13850:
        /* <DEDUP_REMOVED lines=20> */
.L_x_13846:
        /* <DEDUP_REMOVED lines=15> */
.L_x_13852:
        /* <DEDUP_REMOVED lines=27> */
.L_x_13851:
[----:B------:R-:W-:Y:S05]  /*8380*/  BRA.U !UP0, `(.L_x_13853) ;  /* 0x0000000108787547 */ /* 0x000fea000b800000 */
[----:B------:R-:W-:Y:S01]  /*8390*/  BSSY.RECONVERGENT B0, `(.L_x_13853) ;  /* 0x000001d000007945 */ /* 0x000fe20003800200 */
[----:B------:R-:W-:Y:S01]  /*83a0*/  IMAD.U32 R14, RZ, RZ, UR10 ;  /* 0x0000000aff0e7e24 */ /* 0x000fe2000f8e00ff */
[----:B------:R-:W-:-:S07]  /*83b0*/  MOV R15, UR11 ;  /* 0x0000000b000f7c02 */ /* 0x000fce0008000f00 */
.L_x_13854:
        /* <DEDUP_REMOVED lines=27> */
.L_x_13853:
        /* <DEDUP_REMOVED lines=20> */
.L_x_13832:
        /* <DEDUP_REMOVED lines=308> */
.L_x_13858:
        /* <DEDUP_REMOVED lines=16> */
.L_x_13860:
        /* <DEDUP_REMOVED lines=27> */
.L_x_13859:
[----:B------:R-:W-:Y:S01]  /*9ca0*/  BSSY.RECONVERGENT B1, `(.L_x_13861) ;  /* 0x0000021000017945 */ /* 0x000fe20003800200 */
[----:B------:R-:W-:Y:S01]  /*9cb0*/  IMAD.U32 R26, RZ, RZ, UR12 ;  /* 0x0000000cff1a7e24 */ /* 0x000fe2000f8e00ff */
[----:B------:R-:W-:Y:S01]  /*9cc0*/  MOV R31, UR13 ;  /* 0x0000000d001f7c02 */ /* 0x000fe20008000f00 */
[----:B------:R-:W-:Y:S01]  /*9cd0*/  IMAD.U32 R29, RZ, RZ, UR10 ;  /* 0x0000000aff1d7e24 */ /* 0x000fe2000f8e00ff */
[----:B------:R-:W-:Y:S01]  /*9ce0*/  MOV R24, UR11 ;  /* 0x0000000b00187c02 */ /* 0x000fe20008000f00 */
[----:B------:R-:W-:Y:S01]  /*9cf0*/  IMAD.U32 R25, RZ, RZ, UR10 ;  /* 0x0000000aff197e24 */ /* 0x000fe2000f8e00ff */
[----:B------:R-:W-:-:S07]  /*9d00*/  MOV R27, UR11 ;  /* 0x0000000b001b7c02 */ /* 0x000fce0008000f00 */
.L_x_13862:
        /* <DEDUP_REMOVED lines=27> */
.L_x_13861:
        /* <DEDUP_REMOVED lines=21> */
.L_x_13857:
[----:B------:R-:W-:Y:S05]  /*a010*/  BSYNC.RECONVERGENT B0 ;  /* 0x0000000000007941 */ /* 0x000fea0003800200 */
.L_x_13856:
        /* <DEDUP_REMOVED lines=300> */
.L_x_13863:
        /* <DEDUP_REMOVED lines=18> */
.L_x_13865:
        /* <DEDUP_REMOVED lines=27> */
.L_x_13864:
[----:B------:R-:W-:Y:S01]  /*b5b0*/  BSSY.RECONVERGENT B0, `(.L_x_13866) ;  /* 0x000001d000007945 */ /* 0x000fe20003800200 */
[----:B------:R-:W-:Y:S01]  /*b5c0*/  MOV R16, UR10 ;  /* 0x0000000a00107c02 */ /* 0x000fe20008000f00 */
[----:B------:R-:W-:-:S07]  /*b5d0*/  IMAD.U32 R18, RZ, RZ, UR11 ;  /* 0x0000000bff127e24 */ /* 0x000fce000f8e00ff */
.L_x_13867:
        /* <DEDUP_REMOVED lines=27> */
.L_x_13866:
        /* <DEDUP_REMOVED lines=18> */
.L_x_13855:
        /* <DEDUP_REMOVED lines=303> */
.L_x_13870:
        /* <DEDUP_REMOVED lines=17> */
.L_x_13869:
[----:B------:R-:W-:Y:S05]  /*ccb0*/  BSYNC.RECONVERGENT B0 ;  /* 0x0000000000007941 */ /* 0x000fea0003800200 */
.L_x_13868:
        /* <DEDUP_REMOVED lines=299> */
.L_x_13871:
        /* <DEDUP_REMOVED lines=17> */
.L_x_13872:
        /* <DEDUP_REMOVED lines=16> */
.L_x_17314:


//--------------------- .text._ZN2at6native27unrolled_elementwise_kernelIZZNS0_73_GLOBAL__N__c8866d80_35_SparseBinaryOpIntersectionKernel_cu_7dd49032_323742_sparse_binary_op_intersection_kernel_implINS2_18CUDAKernelLauncherENS2_36CUDAValueSelectionIntersectionKernelINS2_5MulOpEEElLl0EEEvRNS_6TensorERKS8_SB_RKSt6vectorIlSaIlEERKSt8optionalIS8_ESK_bbENKUlvE3_clEvEUllE_St5arrayIPcLm2EELi4E23TrivialOffsetCalculatorILi1EjESR_NS0_6memory15LoadWithoutCastENSS_16StoreWithoutCastEEEviT_T0_T2_T3_T4_T5_ --------------------------
	.section	.text._ZN2at6native27unrolled_elementwise_kernelIZZNS0_73_GLOBAL__N__c8866d80_35_SparseBinaryOpIntersectionKernel_cu_7dd49032_323742_sparse_binary_op_intersection_kernel_implINS2_18CUDAKernelLauncherENS2_36CUDAValueSelectionIntersectionKernelINS2_5MulOpEEElLl0EEEvRNS_6TensorERKS8_SB_RKSt6vectorIlSaIlEERKSt8optionalIS8_ESK_bbENKUlvE3_clEvEUllE_St5arrayIPcLm2EELi4E23TrivialOffsetCalculatorILi1EjESR_NS0_6memory15LoadWithoutCastENSS_16StoreWithoutCastEEEviT_T0_T2_T3_T4_T5_,"ax",@progbits
	.align	128
        .global         _ZN2at6native27unrolled_elementwise_kernelIZZNS0_73_GLOBAL__N__c8866d80_35_SparseBinaryOpIntersectionKernel_cu_7dd49032_323742_sparse_binary_op_intersection_kernel_implINS2_18CUDAKernelLauncherENS2_36CUDAValueSelectionIntersectionKernelINS2_5MulOpEEElLl0EEEvRNS_6TensorERKS8_SB_RKSt6vectorIlSaIlEERKSt8optionalIS8_ESK_bbENKUlvE3_clEvEUllE_St5arrayIPcLm2EELi4E23TrivialOffsetCalculatorILi1EjESR_NS0_6memory15LoadWithoutCastENSS_16StoreWithoutCastEEEviT_T0_T2_T3_T4_T5_
        .type           _ZN2at6native27unrolled_elementwise_kernelIZZNS0_73_GLOBAL__N__c8866d80_35_SparseBinaryOpIntersectionKernel_cu_7dd49032_323742_sparse_binary_op_intersection_kernel_implINS2_18CUDAKernelLauncherENS2_36CUDAValueSelectionIntersectionKernelINS2_5MulOpEEElLl0EEEvRNS_6TensorERKS8_SB_RKSt6vectorIlSaIlEERKSt8optionalIS8_ESK_bbENKUlvE3_clEvEUllE_St5arrayIPcLm2EELi4E23TrivialOffsetCalculatorILi1EjESR_NS0_6memory15LoadWithoutCastENSS_16StoreWithoutCastEEEviT_T0_T2_T3_T4_T5_,@function
        .size           _ZN2at6native27unrolled_elementwise_kernelIZZNS0_73_GLOBAL__N__c8866d80_35_SparseBinaryOpIntersectionKernel_cu_7dd49032_323742_sparse_binary_op_intersection_kernel_implINS2_18CUDAKernelLauncherENS2_36CUDAValueSelectionIntersectionKernelINS2_5MulOpEEElLl0EEEvRNS_6TensorERKS8_SB_RKSt6vectorIlSaIlEERKSt8optionalIS8_ESK_bbENKUlvE3_clEvEUllE_St5arrayIPcLm2EELi4E23TrivialOffsetCalculatorILi1EjESR_NS0_6memory15LoadWithoutCastENSS_16StoreWithoutCastEEEviT_T0_T2_T3_T4_T5_,(.L_x_17315 - _ZN2at6native27unrolled_elementwise_kernelIZZNS0_73_GLOBAL__N__c8866d80_35_SparseBinaryOpIntersectionKernel_cu_7dd49032_323742_sparse_binary_op_intersection_kernel_implINS2_18CUDAKernelLauncherENS2_36CUDAValueSelectionIntersectionKernelINS2_5MulOpEEElLl0EEEvRNS_6TensorERKS8_SB_RKSt6vectorIlSaIlEERKSt8optionalIS8_ESK_bbENKUlvE3_clEvEUllE_St5arrayIPcLm2EELi4E23TrivialOffsetCalculatorILi1EjESR_NS0_6memory15LoadWithoutCastENSS_16StoreWithoutCastEEEviT_T0_T2_T3_T4_T5_)
        .other          _ZN2at6native27unrolled_elementwise_kernelIZZNS0_73_GLOBAL__N__c8866d80_35_SparseBinaryOpIntersectionKernel_cu_7dd49032_323742_sparse_binary_op_intersection_kernel_implINS2_18CUDAKernelLauncherENS2_36CUDAValueSelectionIntersectionKernelINS2_5MulOpEEElLl0EEEvRNS_6TensorERKS8_SB_RKSt6vectorIlSaIlEERKSt8optionalIS8_ESK_bbENKUlvE3_clEvEUllE_St5arrayIPcLm2EELi4E23TrivialOffsetCalculatorILi1EjESR_NS0_6memory15LoadWithoutCastENSS_16StoreWithoutCastEEEviT_T0_T2_T3_T4_T5_,@"STO_CUDA_ENTRY STV_DEFAULT"
_ZN2at6native27unrolled_elementwise_kernelIZZNS0_73_GLOBAL__N__c8866d80_35_SparseBinaryOpIntersectionKernel_cu_7dd49032_323742_sparse_binary_op_intersection_kernel_implINS2_18CUDAKernelLauncherENS2_36CUDAValueSelectionIntersectionKernelINS2_5MulOpEEElLl0EEEvRNS_6TensorERKS8_SB_RKSt6vectorIlSaIlEERKSt8optionalIS8_ESK_bbENKUlvE3_clEvEUllE_St5arrayIPcLm2EELi4E23TrivialOffsetCalculatorILi1EjESR_NS0_6memory15LoadWithoutCastENSS_16StoreWithoutCastEEEviT_T0_T2_T3_T4_T5_:
.text._ZN2at6native27unrolled_elementwise_kernelIZZNS0_73_GLOBAL__N__c8866d80_35_SparseBinaryOpIntersectionKernel_cu_7dd49032_323742_sparse_binary_op_intersection_kernel_implINS2_18CUDAKernelLauncherENS2_36CUDAValueSelectionIntersectionKernelINS2_5MulOpEEElLl0EEEvRNS_6TensorERKS8_SB_RKSt6vectorIlSaIlEERKSt8optionalIS8_ESK_bbENKUlvE3_clEvEUllE_St5arrayIPcLm2EELi4E23TrivialOffsetCalculatorILi1EjESR_NS0_6memory15LoadWithoutCastENSS_16StoreWithoutCastEEEviT_T0_T2_T3_T4_T5_:
        /* <DEDUP_REMOVED lines=62> */
.L_x_13879:
        /* <DEDUP_REMOVED lines=31> */
.L_x_13880:
        /* <DEDUP_REMOVED lines=45> */
.L_x_13878:
[----:B------:R-:W-:Y:S05]  /*08a0*/  BSYNC.RECONVERGENT B1 ;  /* 0x0000000000017941 */ /* 0x000fea0003800200 */
.L_x_13877:
        /* <DEDUP_REMOVED lines=10> */
.L_x_13883:
        /* <DEDUP_REMOVED lines=31> */
.L_x_13884:
        /* <DEDUP_REMOVED lines=45> */
.L_x_13882:
[----:B------:R-:W-:Y:S05]  /*0e10*/  BSYNC.RECONVERGENT B1 ;  /* 0x0000000000017941 */ /* 0x000fea0003800200 */
.L_x_13881:
        /* <DEDUP_REMOVED lines=10> */
.L_x_13887:
        /* <DEDUP_REMOVED lines=31> */
.L_x_13888:
        /* <DEDUP_REMOVED lines=45> */
.L_x_13886:
[----:B------:R-:W-:Y:S05]  /*1380*/  BSYNC.RECONVERGENT B1 ;  /* 0x0000000000017941 */ /* 0x000fea0003800200 */
.L_x_13885:
        /* <DEDUP_REMOVED lines=9> */
.L_x_13890:
        /* <DEDUP_REMOVED lines=28> */
.L_x_13892:
        /* <DEDUP_REMOVED lines=27> */
.L_x_13891:
        /* <DEDUP_REMOVED lines=20> */
.L_x_13876:
        /* <DEDUP_REMOVED lines=19> */
.L_x_13894:
[----:B------:R-:W-:Y:S05]  /*1a00*/  BSYNC.RECONVERGENT B1 ;  /* 0x0000000000017941 */ /* 0x000fea0003800200 */
.L_x_13893:
        /* <DEDUP_REMOVED lines=12> */
.L_x_13896:
[----:B------:R-:W-:Y:S05]  /*1ad0*/  BSYNC.RECONVERGENT B1 ;  /* 0x0000000000017941 */ /* 0x000fea0003800200 */
.L_x_13895:
        /* <DEDUP_REMOVED lines=12> */
.L_x_13898:
[----:B------:R-:W-:Y:S05]  /*1ba0*/  BSYNC.RECONVERGENT B1 ;  /* 0x0000000000017941 */ /* 0x000fea0003800200 */
.L_x_13897:
        /* <DEDUP_REMOVED lines=12> */
.L_x_13875:
        /* <DEDUP_REMOVED lines=38> */
.L_x_13903:
        /* <DEDUP_REMOVED lines=74> */
.L_x_13902:
        /* <DEDUP_REMOVED lines=60> */
.L_x_13904:
        /* <DEDUP_REMOVED lines=42> */
.L_x_13905:
        /* <DEDUP_REMOVED lines=23> */
.L_x_13901:
        /* <DEDUP_REMOVED lines=16> */
.L_x_13907:
        /* <DEDUP_REMOVED lines=27> */
.L_x_13906:
[----:B------:R-:W-:Y:S05]  /*2df0*/  @!P0 BRA `(.L_x_13908) ;  /* 0x0000000000848947 */ /* 0x000fea0003800000 */
[----:B------:R-:W1:Y:S01]  /*2e00*/  LDCU.64 UR4, c[0x0][0x3c0] ;  /* 0x00007800ff0477ac */ /* 0x000e620008000a00 */
[----:B------:R-:W-:Y:S01]  /*2e10*/  BSSY.RECONVERGENT B2, `(.L_x_13908) ;  /* 0x000001f000027945 */ /* 0x000fe20003800200 */
[----:B------:R-:W-:Y:S02]  /*2e20*/  IMAD.MOV.U32 R23, RZ, RZ, R20 ;  /* 0x000000ffff177224 */ /* 0x000fe400078e0014 */
[----:B------:R-:W-:Y:S02]  /*2e30*/  IMAD.MOV.U32 R26, RZ, RZ, R21 ;  /* 0x000000ffff1a7224 */ /* 0x000fe400078e0015 */
[----:B-1----:R-:W-:Y:S02]  /*2e40*/  IMAD.U32 R27, RZ, RZ, UR4 ;  /* 0x00000004ff1b7e24 */ /* 0x002fe4000f8e00ff */
[----:B------:R-:W-:-:S07]  /*2e50*/  IMAD.U32 R22, RZ, RZ, UR5 ;  /* 0x00000005ff167e24 */ /* 0x000fce000f8e00ff */
.L_x_13909:
        /* <DEDUP_REMOVED lines=27> */
.L_x_13908:
        /* <DEDUP_REMOVED lines=19> */
.L_x_13900:
[----:B------:R-:W-:Y:S05]  /*3140*/  BSYNC.RECONVERGENT B1 ;  /* 0x0000000000017941 */ /* 0x000fea0003800200 */
.L_x_13899:
        /* <DEDUP_REMOVED lines=40> */
.L_x_13914:
        /* <DEDUP_REMOVED lines=73> */
.L_x_13913:
        /* <DEDUP_REMOVED lines=56> */
.L_x_13915:
        /* <DEDUP_REMOVED lines=39> */
.L_x_13916:
        /* <DEDUP_REMOVED lines=20> */
.L_x_13912:
        /* <DEDUP_REMOVED lines=16> */
.L_x_13918:
        /* <DEDUP_REMOVED lines=27> */
.L_x_13917:
[----:B------:R-:W-:Y:S05]  /*4240*/  @!P0 BRA `(.L_x_13919) ;  /* 0x0000000000848947 */ /* 0x000fea0003800000 */
[----:B------:R-:W0:Y:S01]  /*4250*/  LDCU.64 UR4, c[0x0][0x3c0] ;  /* 0x00007800ff0477ac */ /* 0x000e220008000a00 */
[----:B------:R-:W-:Y:S01]  /*4260*/  BSSY.RECONVERGENT B2, `(.L_x_13919) ;  /* 0x000001f000027945 */ /* 0x000fe20003800200 */
[----:B------:R-:W-:Y:S02]  /*4270*/  IMAD.MOV.U32 R22, RZ, RZ, R18 ;  /* 0x000000ffff167224 */ /* 0x000fe400078e0012 */
[----:B------:R-:W-:Y:S02]  /*4280*/  IMAD.MOV.U32 R23, RZ, RZ, R19 ;  /* 0x000000ffff177224 */ /* 0x000fe400078e0013 */
[----:B0-----:R-:W-:Y:S02]  /*4290*/  IMAD.U32 R21, RZ, RZ, UR4 ;  /* 0x00000004ff157e24 */ /* 0x001fe4000f8e00ff */
[----:B------:R-:W-:-:S07]  /*42a0*/  IMAD.U32 R20, RZ, RZ, UR5 ;  /* 0x00000005ff147e24 */ /* 0x000fce000f8e00ff */
.L_x_13920:
        /* <DEDUP_REMOVED lines=27> */
.L_x_13919:
        /* <DEDUP_REMOVED lines=19> */
.L_x_13911:
[----:B------:R-:W-:Y:S05]  /*4590*/  BSYNC.RECONVERGENT B1 ;  /* 0x0000000000017941 */ /* 0x000fea0003800200 */
.L_x_13910:
        /* <DEDUP_REMOVED lines=40> */
.L_x_13925:
        /* <DEDUP_REMOVED lines=71> */
.L_x_13924:
        /* <DEDUP_REMOVED lines=56> */
.L_x_13926:
        /* <DEDUP_REMOVED lines=39> */
.L_x_13927:
        /* <DEDUP_REMOVED lines=20> */
.L_x_13923:
        /* <DEDUP_REMOVED lines=16> */
.L_x_13929:
        /* <DEDUP_REMOVED lines=27> */
.L_x_13928:
[----:B------:R-:W-:Y:S05]  /*5670*/  @!P0 BRA `(.L_x_13930) ;  /* 0x0000000000848947 */ /* 0x000fea0003800000 */
[----:B------:R-:W0:Y:S01]  /*5680*/  LDCU.64 UR4, c[0x0][0x3c0] ;  /* 0x00007800ff0477ac */ /* 0x000e220008000a00 */
[----:B------:R-:W-:Y:S01]  /*5690*/  BSSY.RECONVERGENT B2, `(.L_x_13930) ;  /* 0x000001f000027945 */ /* 0x000fe20003800200 */
[----:B------:R-:W-:Y:S02]  /*56a0*/  IMAD.MOV.U32 R20, RZ, RZ, R18 ;  /* 0x000000ffff147224 */ /* 0x000fe400078e0012 */
[----:B------:R-:W-:Y:S02]  /*56b0*/  IMAD.MOV.U32 R28, RZ, RZ, R19 ;  /* 0x000000ffff1c7224 */ /* 0x000fe400078e0013 */
[----:B0-----:R-:W-:Y:S02]  /*56c0*/  IMAD.U32 R22, RZ, RZ, UR4 ;  /* 0x00000004ff167e24 */ /* 0x001fe4000f8e00ff */
[----:B------:R-:W-:-:S07]  /*56d0*/  IMAD.U32 R21, RZ, RZ, UR5 ;  /* 0x00000005ff157e24 */ /* 0x000fce000f8e00ff */
.L_x_13931:
        /* <DEDUP_REMOVED lines=27> */
.L_x_13930:
        /* <DEDUP_REMOVED lines=19> */
.L_x_13922:
[----:B------:R-:W-:Y:S05]  /*59c0*/  BSYNC.RECONVERGENT B1 ;  /* 0x0000000000017941 */ /* 0x000fea0003800200 */
.L_x_13921:
        /* <DEDUP_REMOVED lines=40> */
.L_x_13934:
        /* <DEDUP_REMOVED lines=72> */
.L_x_13933:
        /* <DEDUP_REMOVED lines=54> */
.L_x_13935:
        /* <DEDUP_REMOVED lines=39> */
.L_x_13936:
        /* <DEDUP_REMOVED lines=20> */
.L_x_13932:
        /* <DEDUP_REMOVED lines=16> */
.L_x_13938:
        /* <DEDUP_REMOVED lines=27> */
.L_x_13937:
[----:B------:R-:W-:Y:S05]  /*6a90*/  @!P0 BRA `(.L_x_13939) ;  /* 0x0000000000708947 */ /* 0x000fea0003800000 */
[----:B------:R-:W-:Y:S01]  /*6aa0*/  BSSY.RECONVERGENT B1, `(.L_x_13939) ;  /* 0x000001b000017945 */ /* 0x000fe20003800200 */
.L_x_13940:
        /* <DEDUP_REMOVED lines=27> */
.L_x_13939:
        /* <DEDUP_REMOVED lines=20> */
.L_x_13874:
        /* <DEDUP_REMOVED lines=24> */
.L_x_13945:
        /* <DEDUP_REMOVED lines=27> */
.L_x_13944:
[----:B------:R-:W-:Y:S01]  /*70d0*/  BSSY.RECONVERGENT B2, `(.L_x_13946) ;  /* 0x000001d000027945 */ /* 0x000fe20003800200 */
[----:B------:R-:W-:Y:S02]  /*70e0*/  IMAD.MOV.U32 R25, RZ, RZ, R24 ;  /* 0x000000ffff197224 */ /* 0x000fe400078e0018 */
[----:B------:R-:W-:-:S07]  /*70f0*/  IMAD.MOV.U32 R27, RZ, RZ, R22 ;  /* 0x000000ffff1b7224 */ /* 0x000fce00078e0016 */
.L_x_13947:
        /* <DEDUP_REMOVED lines=27> */
.L_x_13946:
        /* <DEDUP_REMOVED lines=17> */
.L_x_13943:
[----:B------:R-:W-:Y:S05]  /*73c0*/  BSYNC.RECONVERGENT B1 ;  /* 0x0000000000017941 */ /* 0x000fea0003800200 */
.L_x_13942:
        /* <DEDUP_REMOVED lines=19> */
.L_x_13951:
        /* <DEDUP_REMOVED lines=27> */
.L_x_13950:
[----:B------:R-:W-:Y:S01]  /*76b0*/  BSSY.RECONVERGENT B2, `(.L_x_13952) ;  /* 0x0000021000027945 */ /* 0x000fe20003800200 */
[----:B------:R-:W-:Y:S02]  /*76c0*/  IMAD.U32 R25, RZ, RZ, UR16 ;  /* 0x00000010ff197e24 */ /* 0x000fe4000f8e00ff */
[----:B------:R-:W-:Y:S02]  /*76d0*/  IMAD.U32 R26, RZ, RZ, UR17 ;  /* 0x00000011ff1a7e24 */ /* 0x000fe4000f8e00ff */
[----:B------:R-:W-:Y:S02]  /*76e0*/  IMAD.U32 R21, RZ, RZ, UR14 ;  /* 0x0000000eff157e24 */ /* 0x000fe4000f8e00ff */
[----:B------:R-:W-:Y:S02]  /*76f0*/  IMAD.U32 R22, RZ, RZ, UR15 ;  /* 0x0000000fff167e24 */ /* 0x000fe4000f8e00ff */
[----:B------:R-:W-:Y:S02]  /*7700*/  IMAD.U32 R24, RZ, RZ, UR14 ;  /* 0x0000000eff187e24 */ /* 0x000fe4000f8e00ff */
[----:B------:R-:W-:-:S07]  /*7710*/  IMAD.U32 R23, RZ, RZ, UR15 ;  /* 0x0000000fff177e24 */ /* 0x000fce000f8e00ff */
.L_x_13953:
        /* <DEDUP_REMOVED lines=27> */
.L_x_13952:
        /* <DEDUP_REMOVED lines=17> */
.L_x_13949:
[----:B-123--:R-:W-:Y:S05]  /*79e0*/  BSYNC.RECONVERGENT B1 ;  /* 0x0000000000017941 */ /* 0x00efea0003800200 */
.L_x_13948:
        /* <DEDUP_REMOVED lines=16> */
.L_x_13957:
        /* <DEDUP_REMOVED lines=27> */
.L_x_13956:
[----:B------:R-:W-:Y:S01]  /*7ca0*/  BSSY.RECONVERGENT B2, `(.L_x_13958) ;  /* 0x0000021000027945 */ /* 0x000fe20003800200 */
[----:B------:R-:W-:Y:S02]  /*7cb0*/  IMAD.U32 R29, RZ, RZ, UR16 ;  /* 0x00000010ff1d7e24 */ /* 0x000fe4000f8e00ff */
[----:B------:R-:W-:Y:S02]  /*7cc0*/  IMAD.U32 R31, RZ, RZ, UR17 ;  /* 0x00000011ff1f7e24 */ /* 0x000fe4000f8e00ff */
[----:B------:R-:W-:Y:S02]  /*7cd0*/  IMAD.U32 R30, RZ, RZ, UR14 ;  /* 0x0000000eff1e7e24 */ /* 0x000fe4000f8e00ff */
[----:B------:R-:W-:Y:S02]  /*7ce0*/  IMAD.U32 R21, RZ, RZ, UR15 ;  /* 0x0000000fff157e24 */ /* 0x000fe4000f8e00ff */
[----:B------:R-:W-:Y:S02]  /*7cf0*/  IMAD.U32 R28, RZ, RZ, UR14 ;  /* 0x0000000eff1c7e24 */ /* 0x000fe4000f8e00ff */
[----:B------:R-:W-:-:S07]  /*7d00*/  IMAD.U32 R27, RZ, RZ, UR15 ;  /* 0x0000000fff1b7e24 */ /* 0x000fce000f8e00ff */
.L_x_13959:
        /* <DEDUP_REMOVED lines=27> */
.L_x_13958:
        /* <DEDUP_REMOVED lines=17> */
.L_x_13955:
[----:B------:R-:W-:Y:S05]  /*7fd0*/  BSYNC.RECONVERGENT B1 ;  /* 0x0000000000017941 */ /* 0x000fea0003800200 */
.L_x_13954:
        /* <DEDUP_REMOVED lines=15> */
.L_x_13961:
        /* <DEDUP_REMOVED lines=27> */
.L_x_13960:
[----:B------:R-:W-:Y:S01]  /*8280*/  BSSY.RECONVERGENT B1, `(.L_x_13962) ;  /* 0x000001d000017945 */ /* 0x000fe20003800200 */
[----:B------:R-:W-:Y:S02]  /*8290*/  IMAD.U32 R18, RZ, RZ, UR14 ;  /* 0x0000000eff127e24 */ /* 0x000fe4000f8e00ff */
[----:B------:R-:W-:-:S07]  /*82a0*/  IMAD.U32 R19, RZ, RZ, UR15 ;  /* 0x0000000fff137e24 */ /* 0x000fce000f8e00ff */
.L_x_13963:
        /* <DEDUP_REMOVED lines=27> */
.L_x_13962:
        /* <DEDUP_REMOVED lines=18> */
.L_x_13941:
        /* <DEDUP_REMOVED lines=19> */
.L_x_13965:
[----:B------:R-:W-:Y:S05]  /*86b0*/  BSYNC.RECONVERGENT B1 ;  /* 0x0000000000017941 */ /* 0x000fea0003800200 */
.L_x_13964:
        /* <DEDUP_REMOVED lines=12> */
.L_x_13967:
[----:B------:R-:W-:Y:S05]  /*8780*/  BSYNC.RECONVERGENT B1 ;  /* 0x0000000000017941 */ /* 0x000fea0003800200 */
.L_x_13966:
        /* <DEDUP_REMOVED lines=12> */
.L_x_13969:
[----:B------:R-:W-:Y:S05]  /*8850*/  BSYNC.RECONVERGENT B1 ;  /* 0x0000000000017941 */ /* 0x000fea0003800200 */
.L_x_13968:
        /* <DEDUP_REMOVED lines=11> */
.L_x_13889:
[----:B------:R-:W-:Y:S05]  /*8910*/  BSYNC.RECONVERGENT B0 ;  /* 0x0000000000007941 */ /* 0x000fea0003800200 */
.L_x_13873:
        /* <DEDUP_REMOVED lines=17> */
.L_x_13972:
[----:B------:R-:W-:Y:S05]  /*8a30*/  BSYNC.RELIABLE B1 ;  /* 0x0000000000017941 */ /* 0x000fea0003800100 */
.L_x_13971:
[----:B------:R-:W-:-:S13]  /*8a40*/  ISETP.GE.AND P0, PT, R3, R2, PT ;  /* 0x000000020300720c */ /* 0x000fda0003f06270 */
[----:B01234-:R-:W0:Y:S01]  /*8a50*/  @!P0 LDC.64 R4, c[0x0][0x3e0] ;  /* 0x0000f800ff048b82 */ /* 0x01fe220000000a00 */
[----:B------:R-:W-:Y:S02]  /*8a60*/  @!P0 IMAD R7, R0, 0x200, R3 ;  /* 0x0000020000078824 */ /* 0x000fe400078e0203 */
[----:B------:R-:W-:Y:S02]  /*8a70*/  @!P0 VIADD R3, R3, 0x80 ;  /* 0x0000008003038836 */ /* 0x000fe40000000000 */
[----:B0-----:R-:W-:-:S05]  /*8a80*/  @!P0 IMAD.WIDE.U32 R4, R7, 0x8, R4 ;  /* 0x0000000807048825 */ /* 0x001fca00078e0004 */
[----:B------:R1:W-:Y:S02]  /*8a90*/  @!P0 STG.E.64 desc[UR8][R4.64], RZ ;  /* 0x000000ff04008986 */ /* 0x0003e4000c101b08 */
.L_x_13973:
[----:B------:R-:W-:Y:S05]  /*8aa0*/  BSYNC.RECONVERGENT B0 ;  /* 0x0000000000007941 */ /* 0x000fea0003800200 */
.L_x_13970:
        /* <DEDUP_REMOVED lines=8> */
.L_x_13974:
        /* <DEDUP_REMOVED lines=13> */
.L_x_17315:


//--------------------- .text._ZN2at6native29vectorized_elementwise_kernelILi2EZZNS0_73_GLOBAL__N__c8866d80_35_SparseBinaryOpIntersectionKernel_cu_7dd49032_323742_sparse_binary_op_intersection_kernel_implINS2_18CUDAKernelLauncherENS2_36CUDAValueSelectionIntersectionKernelINS2_5MulOpEEElLl0EEEvRNS_6TensorERKS8_SB_RKSt6vectorIlSaIlEERKSt8optionalIS8_ESK_bbENKUlvE3_clEvEUllE_St5arrayIPcLm2EEEEviT0_T1_ --------------------------
	.section	.text._ZN2at6native29vectorized_elementwise_kernelILi2EZZNS0_73_GLOBAL__N__c8866d80_35_SparseBinaryOpIntersectionKernel_cu_7dd49032_323742_sparse_binary_op_intersection_kernel_implINS2_18CUDAKernelLauncherENS2_36CUDAValueSelectionIntersectionKernelINS2_5MulOpEEElLl0EEEvRNS_6TensorERKS8_SB_RKSt6vectorIlSaIlEERKSt8optionalIS8_ESK_bbENKUlvE3_clEvEUllE_St5arrayIPcLm2EEEEviT0_T1_,"ax",@progbits
	.align	128
        .global         _ZN2at6native29vectorized_elementwise_kernelILi2EZZNS0_73_GLOBAL__N__c8866d80_35_SparseBinaryOpIntersectionKernel_cu_7dd49032_323742_sparse_binary_op_intersection_kernel_implINS2_18CUDAKernelLauncherENS2_36CUDAValueSelectionIntersectionKernelINS2_5MulOpEEElLl0EEEvRNS_6TensorERKS8_SB_RKSt6vectorIlSaIlEERKSt8optionalIS8_ESK_bbENKUlvE3_clEvEUllE_St5arrayIPcLm2EEEEviT0_T1_
        .type           _ZN2at6native29vectorized_elementwise_kernelILi2EZZNS0_73_GLOBAL__N__c8866d80_35_SparseBinaryOpIntersectionKernel_cu_7dd49032_323742_sparse_binary_op_intersection_kernel_implINS2_18CUDAKernelLauncherENS2_36CUDAValueSelectionIntersectionKernelINS2_5MulOpEEElLl0EEEvRNS_6TensorERKS8_SB_RKSt6vectorIlSaIlEERKSt8optionalIS8_ESK_bbENKUlvE3_clEvEUllE_St5arrayIPcLm2EEEEviT0_T1_,@function
        .size           _ZN2at6native29vectorized_elementwise_kernelILi2EZZNS0_73_GLOBAL__N__c8866d80_35_SparseBinaryOpIntersectionKernel_cu_7dd49032_323742_sparse_binary_op_intersection_kernel_implINS2_18CUDAKernelLauncherENS2_36CUDAValueSelectionIntersectionKernelINS2_5MulOpEEElLl0EEEvRNS_6TensorERKS8_SB_RKSt6vectorIlSaIlEERKSt8optionalIS8_ESK_bbENKUlvE3_clEvEUllE_St5arrayIPcLm2EEEEviT0_T1_,(.L_x_17316 - _ZN2at6native29vectorized_elementwise_kernelILi2EZZNS0_73_GLOBAL__N__c8866d80_35_SparseBinaryOpIntersectionKernel_cu_7dd49032_323742_sparse_binary_op_intersection_kernel_implINS2_18CUDAKernelLauncherENS2_36CUDAValueSelectionIntersectionKernelINS2_5MulOpEEElLl0EEEvRNS_6TensorERKS8_SB_RKSt6vectorIlSaIlEERKSt8optionalIS8_ESK_bbENKUlvE3_clEvEUllE_St5arrayIPcLm2EEEEviT0_T1_)
        .other          _ZN2at6native29vectorized_elementwise_kernelILi2EZZNS0_73_GLOBAL__N__c8866d80_35_SparseBinaryOpIntersectionKernel_cu_7dd49032_323742_sparse_binary_op_intersection_kernel_implINS2_18CUDAKernelLauncherENS2_36CUDAValueSelectionIntersectionKernelINS2_5MulOpEEElLl0EEEvRNS_6TensorERKS8_SB_RKSt6vectorIlSaIlEERKSt8optionalIS8_ESK_bbENKUlvE3_clEvEUllE_St5arrayIPcLm2EEEEviT0_T1_,@"STO_CUDA_ENTRY STV_DEFAULT"
_ZN2at6native29vectorized_elementwise_kernelILi2EZZNS0_73_GLOBAL__N__c8866d80_35_SparseBinaryOpIntersectionKernel_cu_7dd49032_323742_sparse_binary_op_intersection_kernel_implINS2_18CUDAKernelLauncherENS2_36CUDAValueSelectionIntersectionKernelINS2_5MulOpEEElLl0EEEvRNS_6TensorERKS8_SB_RKSt6vectorIlSaIlEERKSt8optionalIS8_ESK_bbENKUlvE3_clEvEUllE_St5arrayIPcLm2EEEEviT0_T1_:
.text._ZN2at6native29vectorized_elementwise_kernelILi2EZZNS0_73_GLOBAL__N__c8866d80_35_SparseBinaryOpIntersectionKernel_cu_7dd49032_323742_sparse_binary_op_intersection_kernel_implINS2_18CUDAKernelLauncherENS2_36CUDAValueSelectionIntersectionKernelINS2_5MulOpEEElLl0EEEvRNS_6TensorERKS8_SB_RKSt6vectorIlSaIlEERKSt8optionalIS8_ESK_bbENKUlvE3_clEvEUllE_St5arrayIPcLm2EEEEviT0_T1_:
        /* <DEDUP_REMOVED lines=86> */
.L_x_13978:
        /* <DEDUP_REMOVED lines=39> */
.L_x_13981:
        /* <DEDUP_REMOVED lines=72> */
.L_x_13980:
        /* <DEDUP_REMOVED lines=57> */
.L_x_13982:
        /* <DEDUP_REMOVED lines=37> */
.L_x_13983:
        /* <DEDUP_REMOVED lines=20> */
.L_x_13979:
        /* <DEDUP_REMOVED lines=13> */
.L_x_13985:
        /* <DEDUP_REMOVED lines=27> */
.L_x_13984:
[----:B------:R-:W-:Y:S05]  /*15f0*/  @!P0 BRA `(.L_x_13986) ;  /* 0x0000000000808947 */ /* 0x000fea0003800000 */
[----:B------:R-:W-:Y:S01]  /*1600*/  BSSY.RECONVERGENT B1, `(.L_x_13986) ;  /* 0x000001f000017945 */ /* 0x000fe20003800200 */
[----:B------:R-:W-:Y:S01]  /*1610*/  IMAD.MOV.U32 R24, RZ, RZ, R23 ;  /* 0x000000ffff187224 */ /* 0x000fe200078e0017 */
[----:B------:R-:W-:Y:S01]  /*1620*/  MOV R26, UR14 ;  /* 0x0000000e001a7c02 */ /* 0x000fe20008000f00 */
[----:B------:R-:W-:Y:S02]  /*1630*/  IMAD.MOV.U32 R25, RZ, RZ, R22 ;  /* 0x000000ffff197224 */ /* 0x000fe400078e0016 */
[----:B------:R-:W-:-:S07]  /*1640*/  IMAD.U32 R27, RZ, RZ, UR15 ;  /* 0x0000000fff1b7e24 */ /* 0x000fce000f8e00ff */
.L_x_13987:
        /* <DEDUP_REMOVED lines=27> */
.L_x_13986:
        /* <DEDUP_REMOVED lines=19> */
.L_x_13977:
[----:B------:R-:W-:Y:S05]  /*1930*/  BSYNC.RECONVERGENT B0 ;  /* 0x0000000000007941 */ /* 0x000fea0003800200 */
.L_x_13976:
        /* <DEDUP_REMOVED lines=15> */
.L_x_13990:
        /* <DEDUP_REMOVED lines=38> */
.L_x_13993:
        /* <DEDUP_REMOVED lines=72> */
.L_x_13992:
        /* <DEDUP_REMOVED lines=56> */
.L_x_13994:
        /* <DEDUP_REMOVED lines=37> */
.L_x_13995:
        /* <DEDUP_REMOVED lines=20> */
.L_x_13991:
        /* <DEDUP_REMOVED lines=15> */
.L_x_13997:
        /* <DEDUP_REMOVED lines=27> */
.L_x_13996:
[----:B------:R-:W-:Y:S05]  /*2ac0*/  @!P0 BRA `(.L_x_13998) ;  /* 0x0000000000808947 */ /* 0x000fea0003800000 */
[----:B------:R-:W-:Y:S01]  /*2ad0*/  BSSY.RECONVERGENT B1, `(.L_x_13998) ;  /* 0x000001f000017945 */ /* 0x000fe20003800200 */
[----:B------:R-:W-:Y:S01]  /*2ae0*/  IMAD.MOV.U32 R24, RZ, RZ, R23 ;  /* 0x000000ffff187224 */ /* 0x000fe200078e0017 */
[----:B------:R-:W-:Y:S01]  /*2af0*/  MOV R25, R21 ;  /* 0x0000001500197202 */ /* 0x000fe20000000f00 */
[----:B------:R-:W-:Y:S02]  /*2b00*/  IMAD.U32 R31, RZ, RZ, UR14 ;  /* 0x0000000eff1f7e24 */ /* 0x000fe4000f8e00ff */
[----:B------:R-:W-:-:S07]  /*2b10*/  IMAD.U32 R32, RZ, RZ, UR15 ;  /* 0x0000000fff207e24 */ /* 0x000fce000f8e00ff */
.L_x_13999:
        /* <DEDUP_REMOVED lines=27> */
.L_x_13998:
        /* <DEDUP_REMOVED lines=19> */
.L_x_13989:
[----:B------:R-:W-:Y:S05]  /*2e00*/  BSYNC.RECONVERGENT B0 ;  /* 0x0000000000007941 */ /* 0x000fea0003800200 */
.L_x_13988:
        /* <DEDUP_REMOVED lines=12> */
.L_x_14002:
        /* <DEDUP_REMOVED lines=40> */
.L_x_14005:
        /* <DEDUP_REMOVED lines=73> */
.L_x_14004:
        /* <DEDUP_REMOVED lines=56> */
.L_x_14006:
        /* <DEDUP_REMOVED lines=37> */
.L_x_14007:
        /* <DEDUP_REMOVED lines=20> */
.L_x_14003:
        /* <DEDUP_REMOVED lines=15> */
.L_x_14009:
        /* <DEDUP_REMOVED lines=27> */
.L_x_14008:
[----:B------:R-:W-:Y:S05]  /*3f90*/  @!P0 BRA `(.L_x_14010) ;  /* 0x0000000000808947 */ /* 0x000fea0003800000 */
[----:B------:R-:W-:Y:S01]  /*3fa0*/  BSSY.RECONVERGENT B1, `(.L_x_14010) ;  /* 0x000001f000017945 */ /* 0x000fe20003800200 */
[----:B------:R-:W-:Y:S02]  /*3fb0*/  IMAD.MOV.U32 R29, RZ, RZ, R23 ;  /* 0x000000ffff1d7224 */ /* 0x000fe400078e0017 */
[----:B------:R-:W-:Y:S02]  /*3fc0*/  IMAD.MOV.U32 R31, RZ, RZ, R19 ;  /* 0x000000ffff1f7224 */ /* 0x000fe400078e0013 */
[----:B------:R-:W-:Y:S02]  /*3fd0*/  IMAD.U32 R33, RZ, RZ, UR14 ;  /* 0x0000000eff217e24 */ /* 0x000fe4000f8e00ff */
[----:B------:R-:W-:-:S07]  /*3fe0*/  IMAD.U32 R32, RZ, RZ, UR15 ;  /* 0x0000000fff207e24 */ /* 0x000fce000f8e00ff */
.L_x_14011:
        /* <DEDUP_REMOVED lines=27> */
.L_x_14010:
        /* <DEDUP_REMOVED lines=19> */
.L_x_14001:
[----:B------:R-:W-:Y:S05]  /*42d0*/  BSYNC.RECONVERGENT B0 ;  /* 0x0000000000007941 */ /* 0x000fea0003800200 */
.L_x_14000:
        /* <DEDUP_REMOVED lines=12> */
.L_x_14014:
        /* <DEDUP_REMOVED lines=41> */
.L_x_14017:
        /* <DEDUP_REMOVED lines=73> */
.L_x_14016:
        /* <DEDUP_REMOVED lines=55> */
.L_x_14018:
        /* <DEDUP_REMOVED lines=41> */
.L_x_14019:
        /* <DEDUP_REMOVED lines=21> */
.L_x_14015:
        /* <DEDUP_REMOVED lines=15> */
.L_x_14021:
        /* <DEDUP_REMOVED lines=27> */
.L_x_14020:
[----:B------:R-:W-:Y:S05]  /*54b0*/  @!P0 BRA `(.L_x_14022) ;  /* 0x0000000000808947 */ /* 0x000fea0003800000 */
[----:B------:R-:W-:Y:S01]  /*54c0*/  BSSY.RECONVERGENT B1, `(.L_x_14022) ;  /* 0x000001f000017945 */ /* 0x000fe20003800200 */
[----:B------:R-:W-:Y:S02]  /*54d0*/  IMAD.MOV.U32 R29, RZ, RZ, R21 ;  /* 0x000000ffff1d7224 */ /* 0x000fe400078e0015 */
[----:B------:R-:W-:Y:S02]  /*54e0*/  IMAD.MOV.U32 R31, RZ, RZ, R17 ;  /* 0x000000ffff1f7224 */ /* 0x000fe400078e0011 */
[----:B------:R-:W-:Y:S02]  /*54f0*/  IMAD.U32 R33, RZ, RZ, UR14 ;  /* 0x0000000eff217e24 */ /* 0x000fe4000f8e00ff */
[----:B------:R-:W-:-:S07]  /*5500*/  IMAD.U32 R32, RZ, RZ, UR15 ;  /* 0x0000000fff207e24 */ /* 0x000fce000f8e00ff */
.L_x_14023:
        /* <DEDUP_REMOVED lines=27> */
.L_x_14022:
        /* <DEDUP_REMOVED lines=19> */
.L_x_14013:
[----:B0-----:R-:W-:Y:S05]  /*57f0*/  BSYNC.RECONVERGENT B0 ;  /* 0x0000000000007941 */ /* 0x001fea0003800200 */
.L_x_14012:
        /* <DEDUP_REMOVED lines=12> */
.L_x_14026:
        /* <DEDUP_REMOVED lines=41> */
.L_x_14029:
        /* <DEDUP_REMOVED lines=73> */
.L_x_14028:
        /* <DEDUP_REMOVED lines=55> */
.L_x_14030:
        /* <DEDUP_REMOVED lines=41> */
.L_x_14031:
        /* <DEDUP_REMOVED lines=21> */
.L_x_14027:
        /* <DEDUP_REMOVED lines=15> */
.L_x_14033:
        /* <DEDUP_REMOVED lines=27> */
.L_x_14032:
[----:B------:R-:W-:Y:S05]  /*69d0*/  @!P0 BRA `(.L_x_14034) ;  /* 0x0000000000808947 */ /* 0x000fea0003800000 */
[----:B------:R-:W-:Y:S01]  /*69e0*/  BSSY.RECONVERGENT B1, `(.L_x_14034) ;  /* 0x000001f000017945 */ /* 0x000fe20003800200 */
[----:B------:R-:W-:Y:S01]  /*69f0*/  IMAD.MOV.U32 R27, RZ, RZ, R21 ;  /* 0x000000ffff1b7224 */ /* 0x000fe200078e0015 */
[----:B------:R-:W-:Y:S01]  /*6a00*/  MOV R31, UR14 ;  /* 0x0000000e001f7c02 */ /* 0x000fe20008000f00 */
[----:B------:R-:W-:Y:S02]  /*6a10*/  IMAD.MOV.U32 R29, RZ, RZ, R19 ;  /* 0x000000ffff1d7224 */ /* 0x000fe400078e0013 */
[----:B------:R-:W-:-:S07]  /*6a20*/  IMAD.U32 R30, RZ, RZ, UR15 ;  /* 0x0000000fff1e7e24 */ /* 0x000fce000f8e00ff */
.L_x_14035:
        /* <DEDUP_REMOVED lines=27> */
.L_x_14034:
        /* <DEDUP_REMOVED lines=19> */
.L_x_14025:
[----:B0-----:R-:W-:Y:S05]  /*6d10*/  BSYNC.RECONVERGENT B0 ;  /* 0x0000000000007941 */ /* 0x001fea0003800200 */
.L_x_14024:
        /* <DEDUP_REMOVED lines=12> */
.L_x_14038:
        /* <DEDUP_REMOVED lines=41> */
.L_x_14041:
        /* <DEDUP_REMOVED lines=73> */
.L_x_14040:
        /* <DEDUP_REMOVED lines=55> */
.L_x_14042:
        /* <DEDUP_REMOVED lines=41> */
.L_x_14043:
        /* <DEDUP_REMOVED lines=21> */
.L_x_14039:
        /* <DEDUP_REMOVED lines=15> */
.L_x_14045:
        /* <DEDUP_REMOVED lines=27> */
.L_x_14044:
[----:B------:R-:W-:Y:S05]  /*7ef0*/  @!P0 BRA `(.L_x_14046) ;  /* 0x0000000000808947 */ /* 0x000fea0003800000 */
[----:B------:R-:W-:Y:S01]  /*7f00*/  BSSY.RECONVERGENT B1, `(.L_x_14046) ;  /* 0x000001f000017945 */ /* 0x000fe20003800200 */
[----:B------:R-:W-:Y:S02]  /*7f10*/  IMAD.MOV.U32 R27, RZ, RZ, R19 ;  /* 0x000000ffff1b7224 */ /* 0x000fe400078e0013 */
[----:B------:R-:W-:Y:S02]  /*7f20*/  IMAD.MOV.U32 R29, RZ, RZ, R17 ;  /* 0x000000ffff1d7224 */ /* 0x000fe400078e0011 */
[----:B------:R-:W-:Y:S02]  /*7f30*/  IMAD.U32 R31, RZ, RZ, UR14 ;  /* 0x0000000eff1f7e24 */ /* 0x000fe4000f8e00ff */
[----:B------:R-:W-:-:S07]  /*7f40*/  IMAD.U32 R30, RZ, RZ, UR15 ;  /* 0x0000000fff1e7e24 */ /* 0x000fce000f8e00ff */
.L_x_14047:
        /* <DEDUP_REMOVED lines=27> */
.L_x_14046:
        /* <DEDUP_REMOVED lines=19> */
.L_x_14037:
[----:B0-----:R-:W-:Y:S05]  /*8230*/  BSYNC.RECONVERGENT B0 ;  /* 0x0000000000007941 */ /* 0x001fea0003800200 */
.L_x_14036:
        /* <DEDUP_REMOVED lines=12> */
.L_x_14050:
        /* <DEDUP_REMOVED lines=41> */
.L_x_14053:
        /* <DEDUP_REMOVED lines=72> */
.L_x_14052:
        /* <DEDUP_REMOVED lines=55> */
.L_x_14054:
        /* <DEDUP_REMOVED lines=41> */
.L_x_14055:
        /* <DEDUP_REMOVED lines=21> */
.L_x_14051:
        /* <DEDUP_REMOVED lines=15> */
.L_x_14057:
        /* <DEDUP_REMOVED lines=27> */
.L_x_14056:
[----:B------:R-:W-:Y:S05]  /*9400*/  @!P0 BRA `(.L_x_14058) ;  /* 0x0000000000808947 */ /* 0x000fea0003800000 */
[----:B------:R-:W-:Y:S01]  /*9410*/  BSSY.RECONVERGENT B1, `(.L_x_14058) ;  /* 0x000001f000017945 */ /* 0x000fe20003800200 */
[----:B------:R-:W-:Y:S02]  /*9420*/  IMAD.MOV.U32 R25, RZ, RZ, R17 ;  /* 0x000000ffff197224 */ /* 0x000fe400078e0011 */
[----:B------:R-:W-:Y:S02]  /*9430*/  IMAD.MOV.U32 R27, RZ, RZ, R15 ;  /* 0x000000ffff1b7224 */ /* 0x000fe400078e000f */
[----:B------:R-:W-:Y:S02]  /*9440*/  IMAD.U32 R29, RZ, RZ, UR14 ;  /* 0x0000000eff1d7e24 */ /* 0x000fe4000f8e00ff */
[----:B------:R-:W-:-:S07]  /*9450*/  IMAD.U32 R28, RZ, RZ, UR15 ;  /* 0x0000000fff1c7e24 */ /* 0x000fce000f8e00ff */
.L_x_14059:
        /* <DEDUP_REMOVED lines=27> */
.L_x_14058:
        /* <DEDUP_REMOVED lines=19> */
.L_x_14049:
[----:B0-----:R-:W-:Y:S05]  /*9740*/  BSYNC.RECONVERGENT B0 ;  /* 0x0000000000007941 */ /* 0x001fea0003800200 */
.L_x_14048:
        /* <DEDUP_REMOVED lines=12> */
.L_x_14062:
        /* <DEDUP_REMOVED lines=41> */
.L_x_14065:
        /* <DEDUP_REMOVED lines=73> */
.L_x_14064:
        /* <DEDUP_REMOVED lines=55> */
.L_x_14066:
        /* <DEDUP_REMOVED lines=41> */
.L_x_14067:
        /* <DEDUP_REMOVED lines=21> */
.L_x_14063:
        /* <DEDUP_REMOVED lines=15> */
.L_x_14069:
        /* <DEDUP_REMOVED lines=27> */
.L_x_14068:
[----:B------:R-:W-:Y:S05]  /*a920*/  @!P0 BRA `(.L_x_14070) ;  /* 0x0000000000708947 */ /* 0x000fea0003800000 */
[----:B------:R-:W-:Y:S01]  /*a930*/  BSSY.RECONVERGENT B1, `(.L_x_14070) ;  /* 0x000001b000017945 */ /* 0x000fe20003800200 */
.L_x_14071:
        /* <DEDUP_REMOVED lines=27> */
.L_x_14070:
        /* <DEDUP_REMOVED lines=19> */
.L_x_14061:
[----:B0-----:R-:W-:Y:S05]  /*ac20*/  BSYNC.RECONVERGENT B0 ;  /* 0x0000000000007941 */ /* 0x001fea0003800200 */
.L_x_14060:
        /* <DEDUP_REMOVED lines=16> */
.L_x_14074:
[----:B------:R-:W-:-:S13]  /*ad30*/  ISETP.GE.U32.AND P0, PT, R0, UR7, PT ;  /* 0x0000000700007c0c */ /* 0x000fda000bf06070 */
[----:B------:R-:W-:Y:S05]  /*ad40*/  @P0 BRA `(.L_x_14076) ;  /* 0x0000000000300947 */ /* 0x000fea0003800000 */
[----:B01----:R-:W0:Y:S01]  /*ad50*/  LDC.64 R2, c[0x0][0x3e0] ;  /* 0x0000f800ff027b82 */ /* 0x003e220000000a00 */
[C---:B------:R-:W-:Y:S02]  /*ad60*/  VIADD R5, R0.reuse, UR6 ;  /* 0x0000000600057c36 */ /* 0x040fe40008000000 */
[----:B------:R-:W-:Y:S02]  /*ad70*/  VIADD R0, R0, 0x80 ;  /* 0x0000008000007836 */ /* 0x000fe40000000000 */
[----:B0-----:R-:W-:-:S05]  /*ad80*/  IMAD.WIDE.U32 R2, R5, 0x8, R2 ;  /* 0x0000000805027825 */ /* 0x001fca00078e0002 */
[----:B------:R1:W-:Y:S02]  /*ad90*/  STG.E.64 desc[UR10][R2.64], RZ ;  /* 0x000000ff02007986 */ /* 0x0003e4000c101b0a */
.L_x_14075:
[----:B------:R-:W-:-:S13]  /*ada0*/  ISETP.GE.U32.AND P0, PT, R0, UR7, PT ;  /* 0x0000000700007c0c */ /* 0x000fda000bf06070 */
[----:B------:R-:W-:Y:S05]  /*adb0*/  @P0 BRA `(.L_x_14077) ;  /* 0x0000000000300947 */ /* 0x000fea0003800000 */
[----:B01----:R-:W0:Y:S01]  /*adc0*/  LDC.64 R2, c[0x0][0x3e0] ;  /* 0x0000f800ff027b82 */ /* 0x003e220000000a00 */
[C---:B------:R-:W-:Y:S01]  /*add0*/  IADD3 R5, PT, PT, R0.reuse, UR6, RZ ;  /* 0x0000000600057c10 */ /* 0x040fe2000fffe0ff */
[----:B------:R-:W-:-:S04]  /*ade0*/  VIADD R0, R0, 0x80 ;  /* 0x0000008000007836 */ /* 0x000fc80000000000 */
[----:B0-----:R-:W-:-:S05]  /*adf0*/  IMAD.WIDE.U32 R2, R5, 0x8, R2 ;  /* 0x0000000805027825 */ /* 0x001fca00078e0002 */
[----:B------:R2:W-:Y:S02]  /*ae00*/  STG.E.64 desc[UR10][R2.64], RZ ;  /* 0x000000ff02007986 */ /* 0x0005e4000c101b0a */
.L_x_14076:
[----:B------:R-:W-:-:S13]  /*ae10*/  ISETP.GE.U32.AND P0, PT, R0, UR7, PT ;  /* 0x0000000700007c0c */ /* 0x000fda000bf06070 */
[----:B------:R-:W-:Y:S05]  /*ae20*/  @P0 BRA `(.L_x_14078) ;  /* 0x0000000000340947 */ /* 0x000fea0003800000 */
[----:B012---:R-:W0:Y:S01]  /*ae30*/  LDC.64 R2, c[0x0][0x3e0] ;  /* 0x0000f800ff027b82 */ /* 0x007e220000000a00 */
[C---:B------:R-:W-:Y:S02]  /*ae40*/  VIADD R5, R0.reuse, UR6 ;  /* 0x0000000600057c36 */ /* 0x040fe40008000000 */
[----:B------:R-:W-:Y:S02]  /*ae50*/  VIADD R0, R0, 0x80 ;  /* 0x0000008000007836 */ /* 0x000fe40000000000 */
[----:B0-----:R-:W-:-:S05]  /*ae60*/  IMAD.WIDE.U32 R2, R5, 0x8, R2 ;  /* 0x0000000805027825 */ /* 0x001fca00078e0002 */
[----:B------:R2:W-:Y:S02]  /*ae70*/  STG.E.64 desc[UR10][R2.64], RZ ;  /* 0x000000ff02007986 */ /* 0x0005e4000c101b0a */
.L_x_14077:
        /* <DEDUP_REMOVED lines=8> */
.L_x_14078:
[----:B------:R-:W-:Y:S05]  /*af00*/  BSYNC.RELIABLE B1 ;  /* 0x0000000000017941 */ /* 0x000fea0003800100 */
.L_x_14073:
[----:B------:R-:W-:-:S13]  /*af10*/  ISETP.GE.U32.AND P0, PT, R0, UR7, PT ;  /* 0x0000000700007c0c */ /* 0x000fda000bf06070 */
[----:B0123--:R-:W0:Y:S01]  /*af20*/  @!P0 LDC.64 R2, c[0x0][0x3e0] ;  /* 0x0000f800ff028b82 */ /* 0x00fe220000000a00 */
[C---:B------:R-:W-:Y:S02]  /*af30*/  @!P0 VIADD R5, R0.reuse, UR6 ;  /* 0x0000000600058c36 */ /* 0x040fe40008000000 */
[----:B------:R-:W-:Y:S02]  /*af40*/  @!P0 VIADD R0, R0, 0x80 ;  /* 0x0000008000008836 */ /* 0x000fe40000000000 */
[----:B0-----:R-:W-:-:S05]  /*af50*/  @!P0 IMAD.WIDE.U32 R2, R5, 0x8, R2 ;  /* 0x0000000805028825 */ /* 0x001fca00078e0002 */
[----:B------:R3:W-:Y:S02]  /*af60*/  @!P0 STG.E.64 desc[UR10][R2.64], RZ ;  /* 0x000000ff02008986 */ /* 0x0007e4000c101b0a */
.L_x_14079:
[----:B------:R-:W-:Y:S05]  /*af70*/  BSYNC.RECONVERGENT B0 ;  /* 0x0000000000007941 */ /* 0x000fea0003800200 */
.L_x_14072:
        /* <DEDUP_REMOVED lines=8> */
.L_x_13975:
        /* <DEDUP_REMOVED lines=61> */
.L_x_14083:
        /* <DEDUP_REMOVED lines=73> */
.L_x_14082:
        /* <DEDUP_REMOVED lines=54> */
.L_x_14084:
        /* <DEDUP_REMOVED lines=39> */
.L_x_14085:
        /* <DEDUP_REMOVED lines=21> */
.L_x_14081:
        /* <DEDUP_REMOVED lines=17> */
.L_x_14087:
        /* <DEDUP_REMOVED lines=27> */
.L_x_14086:
        /* <DEDUP_REMOVED lines=9> */
.L_x_14089:
        /* <DEDUP_REMOVED lines=27> */
.L_x_14088:
        /* <DEDUP_REMOVED lines=55> */
.L_x_14092:
        /* <DEDUP_REMOVED lines=72> */
.L_x_14091:
        /* <DEDUP_REMOVED lines=54> */
.L_x_14093:
        /* <DEDUP_REMOVED lines=42> */
.L_x_14094:
        /* <DEDUP_REMOVED lines=21> */
.L_x_14090:
        /* <DEDUP_REMOVED lines=14> */
.L_x_14096:
        /* <DEDUP_REMOVED lines=27> */
.L_x_14095:
        /* <DEDUP_REMOVED lines=9> */
.L_x_14098:
        /* <DEDUP_REMOVED lines=27> */
.L_x_14097:
        /* <DEDUP_REMOVED lines=55> */
.L_x_14101:
        /* <DEDUP_REMOVED lines=72> */
.L_x_14100:
        /* <DEDUP_REMOVED lines=54> */
.L_x_14102:
        /* <DEDUP_REMOVED lines=41> */
.L_x_14103:
        /* <DEDUP_REMOVED lines=21> */
.L_x_14099:
        /* <DEDUP_REMOVED lines=16> */
.L_x_14105:
        /* <DEDUP_REMOVED lines=27> */
.L_x_14104:
        /* <DEDUP_REMOVED lines=9> */
.L_x_14107:
        /* <DEDUP_REMOVED lines=27> */
.L_x_14106:
        /* <DEDUP_REMOVED lines=54> */
.L_x_14110:
        /* <DEDUP_REMOVED lines=73> */
.L_x_14109:
        /* <DEDUP_REMOVED lines=54> */
.L_x_14111:
        /* <DEDUP_REMOVED lines=38> */
.L_x_14112:
        /* <DEDUP_REMOVED lines=21> */
.L_x_14108:
        /* <DEDUP_REMOVED lines=16> */
.L_x_14114:
        /* <DEDUP_REMOVED lines=27> */
.L_x_14113:
        /* <DEDUP_REMOVED lines=9> */
.L_x_14116:
        /* <DEDUP_REMOVED lines=27> */
.L_x_14115:
        /* <DEDUP_REMOVED lines=50> */
.L_x_14119:
        /* <DEDUP_REMOVED lines=72> */
.L_x_14118:
        /* <DEDUP_REMOVED lines=54> */
.L_x_14120:
        /* <DEDUP_REMOVED lines=41> */
.L_x_14121:
        /* <DEDUP_REMOVED lines=21> */
.L_x_14117:
        /* <DEDUP_REMOVED lines=15> */
.L_x_14123:
        /* <DEDUP_REMOVED lines=27> */
.L_x_14122:
        /* <DEDUP_REMOVED lines=9> */
.L_x_14125:
        /* <DEDUP_REMOVED lines=27> */
.L_x_14124:
        /* <DEDUP_REMOVED lines=50> */
.L_x_14128:
        /* <DEDUP_REMOVED lines=72> */
.L_x_14127:
        /* <DEDUP_REMOVED lines=54> */
.L_x_14129:
        /* <DEDUP_REMOVED lines=41> */
.L_x_14130:
        /* <DEDUP_REMOVED lines=21> */
.L_x_14126:
        /* <DEDUP_REMOVED lines=15> */
.L_x_14132:
        /* <DEDUP_REMOVED lines=27> */
.L_x_14131:
        /* <DEDUP_REMOVED lines=9> */
.L_x_14134:
        /* <DEDUP_REMOVED lines=27> */
.L_x_14133:
        /* <DEDUP_REMOVED lines=50> */
.L_x_14137:
        /* <DEDUP_REMOVED lines=72> */
.L_x_14136:
        /* <DEDUP_REMOVED lines=54> */
.L_x_14138:
        /* <DEDUP_REMOVED lines=41> */
.L_x_14139:
        /* <DEDUP_REMOVED lines=21> */
.L_x_14135:
        /* <DEDUP_REMOVED lines=15> */
.L_x_14141:
        /* <DEDUP_REMOVED lines=27> */
.L_x_14140:
        /* <DEDUP_REMOVED lines=9> */
.L_x_14143:
        /* <DEDUP_REMOVED lines=27> */
.L_x_14142:
        /* <DEDUP_REMOVED lines=50> */
.L_x_14146:
        /* <DEDUP_REMOVED lines=71> */
.L_x_14145:
        /* <DEDUP_REMOVED lines=53> */
.L_x_14147:
        /* <DEDUP_REMOVED lines=37> */
.L_x_14148:
        /* <DEDUP_REMOVED lines=20> */
.L_x_14144:
        /* <DEDUP_REMOVED lines=15> */
.L_x_14150:
        /* <DEDUP_REMOVED lines=27> */
.L_x_14149:
[----:B------:R-:W-:Y:S05]  /*14cf0*/  BRA.U !UP1, `(.L_x_14151) ;  /* 0x0000000109787547 */ /* 0x000fea000b800000 */
[----:B------:R-:W-:Y:S01]  /*14d00*/  BSSY.RECONVERGENT B0, `(.L_x_14151) ;  /* 0x000001d000007945 */ /* 0x000fe20003800200 */
[----:B------:R-:W-:Y:S02]  /*14d10*/  IMAD.U32 R13, RZ, RZ, UR12 ;  /* 0x0000000cff0d7e24 */ /* 0x000fe4000f8e00ff */
[----:B------:R-:W-:-:S07]  /*14d20*/  IMAD.U32 R11, RZ, RZ, UR13 ;  /* 0x0000000dff0b7e24 */ /* 0x000fce000f8e00ff */
.L_x_14152:
        /* <DEDUP_REMOVED lines=27> */
.L_x_14151:
        /* <DEDUP_REMOVED lines=15> */
.L_x_14080:
        /* <DEDUP_REMOVED lines=19> */
.L_x_14156:
        /* <DEDUP_REMOVED lines=27> */
.L_x_14155:
[----:B------:R-:W-:Y:S01]  /*152b0*/  BSSY.RECONVERGENT B0, `(.L_x_14157) ;  /* 0x0000021000007945 */ /* 0x000fe20003800200 */
[----:B------:R-:W-:Y:S02]  /*152c0*/  IMAD.U32 R38, RZ, RZ, UR16 ;  /* 0x00000010ff267e24 */ /* 0x000fe4000f8e00ff */
[----:B------:R-:W-:Y:S02]  /*152d0*/  IMAD.U32 R39, RZ, RZ, UR17 ;  /* 0x00000011ff277e24 */ /* 0x000fe4000f8e00ff */
[----:B------:R-:W-:Y:S02]  /*152e0*/  IMAD.U32 R30, RZ, RZ, UR18 ;  /* 0x00000012ff1e7e24 */ /* 0x000fe4000f8e00ff */
[----:B------:R-:W-:Y:S02]  /*152f0*/  IMAD.U32 R25, RZ, RZ, UR19 ;  /* 0x00000013ff197e24 */ /* 0x000fe4000f8e00ff */
[----:B------:R-:W-:Y:S02]  /*15300*/  IMAD.U32 R31, RZ, RZ, UR18 ;  /* 0x00000012ff1f7e24 */ /* 0x000fe4000f8e00ff */
[----:B------:R-:W-:-:S07]  /*15310*/  IMAD.U32 R32, RZ, RZ, UR19 ;  /* 0x00000013ff207e24 */ /* 0x000fce000f8e00ff */
.L_x_14158:
        /* <DEDUP_REMOVED lines=27> */
.L_x_14157:
        /* <DEDUP_REMOVED lines=29> */
.L_x_14160:
        /* <DEDUP_REMOVED lines=27> */
.L_x_14159:
[----:B------:R-:W-:Y:S01]  /*15850*/  BSSY.RECONVERGENT B0, `(.L_x_14161) ;  /* 0x0000021000007945 */ /* 0x000fe20003800200 */
[----:B------:R-:W-:Y:S02]  /*15860*/  IMAD.U32 R38, RZ, RZ, UR16 ;  /* 0x00000010ff267e24 */ /* 0x000fe4000f8e00ff */
[----:B------:R-:W-:Y:S02]  /*15870*/  IMAD.U32 R37, RZ, RZ, UR17 ;  /* 0x00000011ff257e24 */ /* 0x000fe4000f8e00ff */
[----:B------:R-:W-:Y:S02]  /*15880*/  IMAD.U32 R27, RZ, RZ, UR18 ;  /* 0x00000012ff1b7e24 */ /* 0x000fe4000f8e00ff */
[----:B------:R-:W-:Y:S02]  /*15890*/  IMAD.U32 R25, RZ, RZ, UR19 ;  /* 0x00000013ff197e24 */ /* 0x000fe4000f8e00ff */
[----:B------:R-:W-:Y:S02]  /*158a0*/  IMAD.U32 R33, RZ, RZ, UR18 ;  /* 0x00000012ff217e24 */ /* 0x000fe4000f8e00ff */
[----:B------:R-:W-:-:S07]  /*158b0*/  IMAD.U32 R35, RZ, RZ, UR19 ;  /* 0x00000013ff237e24 */ /* 0x000fce000f8e00ff */
.L_x_14162:
        /* <DEDUP_REMOVED lines=27> */
.L_x_14161:
        /* <DEDUP_REMOVED lines=26> */
.L_x_14164:
        /* <DEDUP_REMOVED lines=27> */
.L_x_14163:
[----:B------:R-:W-:Y:S01]  /*15dc0*/  BSSY.RECONVERGENT B0, `(.L_x_14165) ;  /* 0x0000021000007945 */ /* 0x000fe20003800200 */
[----:B------:R-:W-:Y:S02]  /*15dd0*/  IMAD.U32 R34, RZ, RZ, UR16 ;  /* 0x00000010ff227e24 */ /* 0x000fe4000f8e00ff */
[----:B------:R-:W-:Y:S02]  /*15de0*/  IMAD.U32 R37, RZ, RZ, UR17 ;  /* 0x00000011ff257e24 */ /* 0x000fe4000f8e00ff */
[----:B------:R-:W-:Y:S02]  /*15df0*/  IMAD.U32 R35, RZ, RZ, UR18 ;  /* 0x00000012ff237e24 */ /* 0x000fe4000f8e00ff */
[----:B------:R-:W-:Y:S02]  /*15e00*/  IMAD.U32 R21, RZ, RZ, UR19 ;  /* 0x00000013ff157e24 */ /* 0x000fe4000f8e00ff */
[----:B------:R-:W-:Y:S02]  /*15e10*/  IMAD.U32 R32, RZ, RZ, UR18 ;  /* 0x00000012ff207e24 */ /* 0x000fe4000f8e00ff */
[----:B------:R-:W-:-:S07]  /*15e20*/  IMAD.U32 R33, RZ, RZ, UR19 ;  /* 0x00000013ff217e24 */ /* 0x000fce000f8e00ff */
.L_x_14166:
        /* <DEDUP_REMOVED lines=27> */
.L_x_14165:
        /* <DEDUP_REMOVED lines=26> */
.L_x_14168:
        /* <DEDUP_REMOVED lines=27> */
.L_x_14167:
[----:B------:R-:W-:Y:S01]  /*16330*/  BSSY.RECONVERGENT B0, `(.L_x_14169) ;  /* 0x0000021000007945 */ /* 0x000fe20003800200 */
[----:B------:R-:W-:Y:S02]  /*16340*/  IMAD.U32 R35, RZ, RZ, UR16 ;  /* 0x00000010ff237e24 */ /* 0x000fe4000f8e00ff */
[----:B------:R-:W-:Y:S02]  /*16350*/  IMAD.U32 R32, RZ, RZ, UR17 ;  /* 0x00000011ff207e24 */ /* 0x000fe4000f8e00ff */
[----:B------:R-:W-:Y:S02]  /*16360*/  IMAD.U32 R33, RZ, RZ, UR18 ;  /* 0x00000012ff217e24 */ /* 0x000fe4000f8e00ff */
[----:B------:R-:W-:Y:S02]  /*16370*/  IMAD.U32 R21, RZ, RZ, UR19 ;  /* 0x00000013ff157e24 */ /* 0x000fe4000f8e00ff */
[----:B------:R-:W-:Y:S02]  /*16380*/  IMAD.U32 R29, RZ, RZ, UR18 ;  /* 0x00000012ff1d7e24 */ /* 0x000fe4000f8e00ff */
[----:B------:R-:W-:-:S07]  /*16390*/  IMAD.U32 R31, RZ, RZ, UR19 ;  /* 0x00000013ff1f7e24 */ /* 0x000fce000f8e00ff */
.L_x_14170:
        /* <DEDUP_REMOVED lines=27> */
.L_x_14169:
        /* <DEDUP_REMOVED lines=26> */
.L_x_14172:
        /* <DEDUP_REMOVED lines=27> */
.L_x_14171:
[----:B------:R-:W-:Y:S01]  /*168a0*/  BSSY.RECONVERGENT B0, `(.L_x_14173) ;  /* 0x0000021000007945 */ /* 0x000fe20003800200 */
[----:B------:R-:W-:Y:S02]  /*168b0*/  IMAD.U32 R32, RZ, RZ, UR16 ;  /* 0x00000010ff207e24 */ /* 0x000fe4000f8e00ff */
[----:B------:R-:W-:Y:S02]  /*168c0*/  IMAD.U32 R31, RZ, RZ, UR17 ;  /* 0x00000011ff1f7e24 */ /* 0x000fe4000f8e00ff */
[----:B------:R-:W-:Y:S02]  /*168d0*/  IMAD.U32 R29, RZ, RZ, UR18 ;  /* 0x00000012ff1d7e24 */ /* 0x000fe4000f8e00ff */
[----:B------:R-:W-:Y:S02]  /*168e0*/  IMAD.U32 R17, RZ, RZ, UR19 ;  /* 0x00000013ff117e24 */ /* 0x000fe4000f8e00ff */
[----:B------:R-:W-:Y:S02]  /*168f0*/  IMAD.U32 R30, RZ, RZ, UR18 ;  /* 0x00000012ff1e7e24 */ /* 0x000fe4000f8e00ff */
[----:B------:R-:W-:-:S07]  /*16900*/  IMAD.U32 R27, RZ, RZ, UR19 ;  /* 0x00000013ff1b7e24 */ /* 0x000fce000f8e00ff */
.L_x_14174:
        /* <DEDUP_REMOVED lines=27> */
.L_x_14173:
        /* <DEDUP_REMOVED lines=26> */
.L_x_14176:
        /* <DEDUP_REMOVED lines=27> */
.L_x_14175:
[----:B------:R-:W-:Y:S01]  /*16e10*/  BSSY.RECONVERGENT B0, `(.L_x_14177) ;  /* 0x0000021000007945 */ /* 0x000fe20003800200 */
[----:B------:R-:W-:Y:S02]  /*16e20*/  IMAD.U32 R28, RZ, RZ, UR16 ;  /* 0x00000010ff1c7e24 */ /* 0x000fe4000f8e00ff */
[----:B------:R-:W-:Y:S02]  /*16e30*/  IMAD.U32 R31, RZ, RZ, UR17 ;  /* 0x00000011ff1f7e24 */ /* 0x000fe4000f8e00ff */
[----:B------:R-:W-:Y:S02]  /*16e40*/  IMAD.U32 R27, RZ, RZ, UR18 ;  /* 0x00000012ff1b7e24 */ /* 0x000fe4000f8e00ff */
[----:B------:R-:W-:Y:S02]  /*16e50*/  IMAD.U32 R29, RZ, RZ, UR19 ;  /* 0x00000013ff1d7e24 */ /* 0x000fe4000f8e00ff */
[----:B------:R-:W-:Y:S02]  /*16e60*/  IMAD.U32 R26, RZ, RZ, UR18 ;  /* 0x00000012ff1a7e24 */ /* 0x000fe4000f8e00ff */
[----:B------:R-:W-:-:S07]  /*16e70*/  IMAD.U32 R25, RZ, RZ, UR19 ;  /* 0x00000013ff197e24 */ /* 0x000fce000f8e00ff */
.L_x_14178:
        /* <DEDUP_REMOVED lines=27> */
.L_x_14177:
        /* <DEDUP_REMOVED lines=26> */
.L_x_14180:
        /* <DEDUP_REMOVED lines=27> */
.L_x_14179:
[----:B------:R-:W-:Y:S01]  /*17380*/  BSSY.RECONVERGENT B0, `(.L_x_14181) ;  /* 0x0000021000007945 */ /* 0x000fe20003800200 */
[----:B------:R-:W-:Y:S02]  /*17390*/  IMAD.U32 R29, RZ, RZ, UR16 ;  /* 0x00000010ff1d7e24 */ /* 0x000fe4000f8e00ff */
[----:B------:R-:W-:Y:S02]  /*173a0*/  IMAD.U32 R24, RZ, RZ, UR17 ;  /* 0x00000011ff187e24 */ /* 0x000fe4000f8e00ff */
[----:B------:R-:W-:Y:S02]  /*173b0*/  IMAD.U32 R25, RZ, RZ, UR18 ;  /* 0x00000012ff197e24 */ /* 0x000fe4000f8e00ff */
[----:B------:R-:W-:Y:S02]  /*173c0*/  IMAD.U32 R27, RZ, RZ, UR19 ;  /* 0x00000013ff1b7e24 */ /* 0x000fe4000f8e00ff */
[----:B------:R-:W-:Y:S02]  /*173d0*/  IMAD.U32 R23, RZ, RZ, UR18 ;  /* 0x00000012ff177e24 */ /* 0x000fe4000f8e00ff */
[----:B------:R-:W-:-:S07]  /*173e0*/  IMAD.U32 R22, RZ, RZ, UR19 ;  /* 0x00000013ff167e24 */ /* 0x000fce000f8e00ff */
.L_x_14182:
        /* <DEDUP_REMOVED lines=27> */
.L_x_14181:
        /* <DEDUP_REMOVED lines=26> */
.L_x_14184:
        /* <DEDUP_REMOVED lines=27> */
.L_x_14183:
[----:B------:R-:W-:Y:S01]  /*178f0*/  BSSY.RECONVERGENT B0, `(.L_x_14185) ;  /* 0x000001d000007945 */ /* 0x000fe20003800200 */
[----:B------:R-:W-:Y:S02]  /*17900*/  IMAD.U32 R15, RZ, RZ, UR18 ;  /* 0x00000012ff0f7e24 */ /* 0x000fe4000f8e00ff */
[----:B------:R-:W-:-:S07]  /*17910*/  IMAD.U32 R17, RZ, RZ, UR19 ;  /* 0x00000013ff117e24 */ /* 0x000fce000f8e00ff */
.L_x_14186:
        /* <DEDUP_REMOVED lines=27> */
.L_x_14185:
        /* <DEDUP_REMOVED lines=15> */
.L_x_14154:
        /* <DEDUP_REMOVED lines=66> */
.L_x_14153:
        /* <DEDUP_REMOVED lines=11> */
.L_x_14187:
        /* <DEDUP_REMOVED lines=15> */
.L_x_17316:


//--------------------- .text._ZN2at6native29vectorized_elementwise_kernelILi4EZZNS0_73_GLOBAL__N__c8866d80_35_SparseBinaryOpIntersectionKernel_cu_7dd49032_323742_sparse_binary_op_intersection_kernel_implINS2_18CUDAKernelLauncherENS2_36CUDAValueSelectionIntersectionKernelINS2_5MulOpEEElLl0EEEvRNS_6TensorERKS8_SB_RKSt6vectorIlSaIlEERKSt8optionalIS8_ESK_bbENKUlvE3_clEvEUllE_St5arrayIPcLm2EEEEviT0_T1_ --------------------------
	.section	.text._ZN2at6native29vectorized_elementwise_kernelILi4EZZNS0_73_GLOBAL__N__c8866d80_35_SparseBinaryOpIntersectionKernel_cu_7dd49032_323742_sparse_binary_op_intersection_kernel_implINS2_18CUDAKernelLauncherENS2_36CUDAValueSelectionIntersectionKernelINS2_5MulOpEEElLl0EEEvRNS_6TensorERKS8_SB_RKSt6vectorIlSaIlEERKSt8optionalIS8_ESK_bbENKUlvE3_clEvEUllE_St5arrayIPcLm2EEEEviT0_T1_,"ax",@progbits
	.align	128
        .global         _ZN2at6native29vectorized_elementwise_kernelILi4EZZNS0_73_GLOBAL__N__c8866d80_35_SparseBinaryOpIntersectionKernel_cu_7dd49032_323742_sparse_binary_op_intersection_kernel_implINS2_18CUDAKernelLauncherENS2_36CUDAValueSelectionIntersectionKernelINS2_5MulOpEEElLl0EEEvRNS_6TensorERKS8_SB_RKSt6vectorIlSaIlEERKSt8optionalIS8_ESK_bbENKUlvE3_clEvEUllE_St5arrayIPcLm2EEEEviT0_T1_
        .type           _ZN2at6native29vectorized_elementwise_kernelILi4EZZNS0_73_GLOBAL__N__c8866d80_35_SparseBinaryOpIntersectionKernel_cu_7dd49032_323742_sparse_binary_op_intersection_kernel_implINS2_18CUDAKernelLauncherENS2_36CUDAValueSelectionIntersectionKernelINS2_5MulOpEEElLl0EEEvRNS_6TensorERKS8_SB_RKSt6vectorIlSaIlEERKSt8optionalIS8_ESK_bbENKUlvE3_clEvEUllE_St5arrayIPcLm2EEEEviT0_T1_,@function
        .size           _ZN2at6native29vectorized_elementwise_kernelILi4EZZNS0_73_GLOBAL__N__c8866d80_35_SparseBinaryOpIntersectionKernel_cu_7dd49032_323742_sparse_binary_op_intersection_kernel_implINS2_18CUDAKernelLauncherENS2_36CUDAValueSelectionIntersectionKernelINS2_5MulOpEEElLl0EEEvRNS_6TensorERKS8_SB_RKSt6vectorIlSaIlEERKSt8optionalIS8_ESK_bbENKUlvE3_clEvEUllE_St5arrayIPcLm2EEEEviT0_T1_,(.L_x_17317 - _ZN2at6native29vectorized_elementwise_kernelILi4EZZNS0_73_GLOBAL__N__c8866d80_35_SparseBinaryOpIntersectionKernel_cu_7dd49032_323742_sparse_binary_op_intersection_kernel_implINS2_18CUDAKernelLauncherENS2_36CUDAValueSelectionIntersectionKernelINS2_5MulOpEEElLl0EEEvRNS_6TensorERKS8_SB_RKSt6vectorIlSaIlEERKSt8optionalIS8_ESK_bbENKUlvE3_clEvEUllE_St5arrayIPcLm2EEEEviT0_T1_)
        .other          _ZN2at6native29vectorized_elementwise_kernelILi4EZZNS0_73_GLOBAL__N__c8866d80_35_SparseBinaryOpIntersectionKernel_cu_7dd49032_323742_sparse_binary_op_intersection_kernel_implINS2_18CUDAKernelLauncherENS2_36CUDAValueSelectionIntersectionKernelINS2_5MulOpEEElLl0EEEvRNS_6TensorERKS8_SB_RKSt6vectorIlSaIlEERKSt8optionalIS8_ESK_bbENKUlvE3_clEvEUllE_St5arrayIPcLm2EEEEviT0_T1_,@"STO_CUDA_ENTRY STV_DEFAULT"
_ZN2at6native29vectorized_elementwise_kernelILi4EZZNS0_73_GLOBAL__N__c8866d80_35_SparseBinaryOpIntersectionKernel_cu_7dd49032_323742_sparse_binary_op_intersection_kernel_implINS2_18CUDAKernelLauncherENS2_36CUDAValueSelectionIntersectionKernelINS2_5MulOpEEElLl0EEEvRNS_6TensorERKS8_SB_RKSt6vectorIlSaIlEERKSt8optionalIS8_ESK_bbENKUlvE3_clEvEUllE_St5arrayIPcLm2EEEEviT0_T1_:
.text._ZN2at6native29vectorized_elementwise_kernelILi4EZZNS0_73_GLOBAL__N__c8866d80_35_SparseBinaryOpIntersectionKernel_cu_7dd49032_323742_sparse_binary_op_intersection_kernel_implINS2_18CUDAKernelLauncherENS2_36CUDAValueSelectionIntersectionKernelINS2_5MulOpEEElLl0EEEvRNS_6TensorERKS8_SB_RKSt6vectorIlSaIlEERKSt8optionalIS8_ESK_bbENKUlvE3_clEvEUllE_St5arrayIPcLm2EEEEviT0_T1_:
        /* <DEDUP_REMOVED lines=86> */
.L_x_14191:
        /* <DEDUP_REMOVED lines=39> */
.L_x_14194:
        /* <DEDUP_REMOVED lines=72> */
.L_x_14193:
        /* <DEDUP_REMOVED lines=57> */
.L_x_14195:
        /* <DEDUP_REMOVED lines=37> */
.L_x_14196:
        /* <DEDUP_REMOVED lines=20> */
.L_x_14192:
        /* <DEDUP_REMOVED lines=13> */
.L_x_14198:
        /* <DEDUP_REMOVED lines=27> */
.L_x_14197:
[----:B------:R-:W-:Y:S05]  /*15f0*/  @!P0 BRA `(.L_x_14199) ;  /* 0x0000000000808947 */ /* 0x000fea0003800000 */
[----:B------:R-:W-:Y:S01]  /*1600*/  BSSY.RECONVERGENT B1, `(.L_x_14199) ;  /* 0x000001f000017945 */ /* 0x000fe20003800200 */
[----:B------:R-:W-:Y:S01]  /*1610*/  IMAD.MOV.U32 R24, RZ, RZ, R23 ;  /* 0x000000ffff187224 */ /* 0x000fe200078e0017 */
[----:B------:R-:W-:Y:S01]  /*1620*/  MOV R26, UR14 ;  /* 0x0000000e001a7c02 */ /* 0x000fe20008000f00 */
[----:B------:R-:W-:Y:S02]  /*1630*/  IMAD.MOV.U32 R25, RZ, RZ, R22 ;  /* 0x000000ffff197224 */ /* 0x000fe400078e0016 */
[----:B------:R-:W-:-:S07]  /*1640*/  IMAD.U32 R27, RZ, RZ, UR15 ;  /* 0x0000000fff1b7e24 */ /* 0x000fce000f8e00ff */
.L_x_14200:
        /* <DEDUP_REMOVED lines=27> */
.L_x_14199:
        /* <DEDUP_REMOVED lines=19> */
.L_x_14190:
[----:B------:R-:W-:Y:S05]  /*1930*/  BSYNC.RECONVERGENT B0 ;  /* 0x0000000000007941 */ /* 0x000fea0003800200 */
.L_x_14189:
        /* <DEDUP_REMOVED lines=15> */
.L_x_14203:
        /* <DEDUP_REMOVED lines=38> */
.L_x_14206:
        /* <DEDUP_REMOVED lines=72> */
.L_x_14205:
        /* <DEDUP_REMOVED lines=56> */
.L_x_14207:
        /* <DEDUP_REMOVED lines=37> */
.L_x_14208:
        /* <DEDUP_REMOVED lines=20> */
.L_x_14204:
        /* <DEDUP_REMOVED lines=15> */
.L_x_14210:
        /* <DEDUP_REMOVED lines=27> */
.L_x_14209:
[----:B------:R-:W-:Y:S05]  /*2ac0*/  @!P0 BRA `(.L_x_14211) ;  /* 0x0000000000808947 */ /* 0x000fea0003800000 */
[----:B------:R-:W-:Y:S01]  /*2ad0*/  BSSY.RECONVERGENT B1, `(.L_x_14211) ;  /* 0x000001f000017945 */ /* 0x000fe20003800200 */
[----:B------:R-:W-:Y:S01]  /*2ae0*/  IMAD.MOV.U32 R24, RZ, RZ, R23 ;  /* 0x000000ffff187224 */ /* 0x000fe200078e0017 */
[----:B------:R-:W-:Y:S01]  /*2af0*/  MOV R25, R21 ;  /* 0x0000001500197202 */ /* 0x000fe20000000f00 */
[----:B------:R-:W-:Y:S02]  /*2b00*/  IMAD.U32 R31, RZ, RZ, UR14 ;  /* 0x0000000eff1f7e24 */ /* 0x000fe4000f8e00ff */
[----:B------:R-:W-:-:S07]  /*2b10*/  IMAD.U32 R32, RZ, RZ, UR15 ;  /* 0x0000000fff207e24 */ /* 0x000fce000f8e00ff */
.L_x_14212:
        /* <DEDUP_REMOVED lines=27> */
.L_x_14211:
        /* <DEDUP_REMOVED lines=19> */
.L_x_14202:
[----:B------:R-:W-:Y:S05]  /*2e00*/  BSYNC.RECONVERGENT B0 ;  /* 0x0000000000007941 */ /* 0x000fea0003800200 */
.L_x_14201:
        /* <DEDUP_REMOVED lines=12> */
.L_x_14215:
        /* <DEDUP_REMOVED lines=40> */
.L_x_14218:
        /* <DEDUP_REMOVED lines=73> */
.L_x_14217:
        /* <DEDUP_REMOVED lines=56> */
.L_x_14219:
        /* <DEDUP_REMOVED lines=37> */
.L_x_14220:
        /* <DEDUP_REMOVED lines=20> */
.L_x_14216:
        /* <DEDUP_REMOVED lines=15> */
.L_x_14222:
        /* <DEDUP_REMOVED lines=27> */
.L_x_14221:
[----:B------:R-:W-:Y:S05]  /*3f90*/  @!P0 BRA `(.L_x_14223) ;  /* 0x0000000000808947 */ /* 0x000fea0003800000 */
[----:B------:R-:W-:Y:S01]  /*3fa0*/  BSSY.RECONVERGENT B1, `(.L_x_14223) ;  /* 0x000001f000017945 */ /* 0x000fe20003800200 */
[----:B------:R-:W-:Y:S02]  /*3fb0*/  IMAD.MOV.U32 R29, RZ, RZ, R23 ;  /* 0x000000ffff1d7224 */ /* 0x000fe400078e0017 */
[----:B------:R-:W-:Y:S02]  /*3fc0*/  IMAD.MOV.U32 R31, RZ, RZ, R19 ;  /* 0x000000ffff1f7224 */ /* 0x000fe400078e0013 */
[----:B------:R-:W-:Y:S02]  /*3fd0*/  IMAD.U32 R33, RZ, RZ, UR14 ;  /* 0x0000000eff217e24 */ /* 0x000fe4000f8e00ff */
[----:B------:R-:W-:-:S07]  /*3fe0*/  IMAD.U32 R32, RZ, RZ, UR15 ;  /* 0x0000000fff207e24 */ /* 0x000fce000f8e00ff */
.L_x_14224:
        /* <DEDUP_REMOVED lines=27> */
.L_x_14223:
        /* <DEDUP_REMOVED lines=19> */
.L_x_14214:
[----:B------:R-:W-:Y:S05]  /*42d0*/  BSYNC.RECONVERGENT B0 ;  /* 0x0000000000007941 */ /* 0x000fea0003800200 */
.L_x_14213:
        /* <DEDUP_REMOVED lines=12> */
.L_x_14227:
        /* <DEDUP_REMOVED lines=41> */
.L_x_14230:
        /* <DEDUP_REMOVED lines=73> */
.L_x_14229:
        /* <DEDUP_REMOVED lines=55> */
.L_x_14231:
        /* <DEDUP_REMOVED lines=41> */
.L_x_14232:
        /* <DEDUP_REMOVED lines=21> */
.L_x_14228:
        /* <DEDUP_REMOVED lines=15> */
.L_x_14234:
        /* <DEDUP_REMOVED lines=27> */
.L_x_14233:
[----:B------:R-:W-:Y:S05]  /*54b0*/  @!P0 BRA `(.L_x_14235) ;  /* 0x0000000000808947 */ /* 0x000fea0003800000 */
[----:B------:R-:W-:Y:S01]  /*54c0*/  BSSY.RECONVERGENT B1, `(.L_x_14235) ;  /* 0x000001f000017945 */ /* 0x000fe20003800200 */
[----:B------:R-:W-:Y:S02]  /*54d0*/  IMAD.MOV.U32 R29, RZ, RZ, R21 ;  /* 0x000000ffff1d7224 */ /* 0x000fe400078e0015 */
[----:B------:R-:W-:Y:S02]  /*54e0*/  IMAD.MOV.U32 R31, RZ, RZ, R17 ;  /* 0x000000ffff1f7224 */ /* 0x000fe400078e0011 */
[----:B------:R-:W-:Y:S02]  /*54f0*/  IMAD.U32 R33, RZ, RZ, UR14 ;  /* 0x0000000eff217e24 */ /* 0x000fe4000f8e00ff */
[----:B------:R-:W-:-:S07]  /*5500*/  IMAD.U32 R32, RZ, RZ, UR15 ;  /* 0x0000000fff207e24 */ /* 0x000fce000f8e00ff */
.L_x_14236:
        /* <DEDUP_REMOVED lines=27> */
.L_x_14235:
        /* <DEDUP_REMOVED lines=19> */
.L_x_14226:
[----:B0-----:R-:W-:Y:S05]  /*57f0*/  BSYNC.RECONVERGENT B0 ;  /* 0x0000000000007941 */ /* 0x001fea0003800200 */
.L_x_14225:
        /* <DEDUP_REMOVED lines=12> */
.L_x_14239:
        /* <DEDUP_REMOVED lines=41> */
.L_x_14242:
        /* <DEDUP_REMOVED lines=73> */
.L_x_14241:
        /* <DEDUP_REMOVED lines=55> */
.L_x_14243:
        /* <DEDUP_REMOVED lines=41> */
.L_x_14244:
        /* <DEDUP_REMOVED lines=21> */
.L_x_14240:
        /* <DEDUP_REMOVED lines=15> */
.L_x_14246:
        /* <DEDUP_REMOVED lines=27> */
.L_x_14245:
[----:B------:R-:W-:Y:S05]  /*69d0*/  @!P0 BRA `(.L_x_14247) ;  /* 0x0000000000808947 */ /* 0x000fea0003800000 */
[----:B------:R-:W-:Y:S01]  /*69e0*/  BSSY.RECONVERGENT B1, `(.L_x_14247) ;  /* 0x000001f000017945 */ /* 0x000fe20003800200 */
[----:B------:R-:W-:Y:S01]  /*69f0*/  IMAD.MOV.U32 R27, RZ, RZ, R21 ;  /* 0x000000ffff1b7224 */ /* 0x000fe200078e0015 */
[----:B------:R-:W-:Y:S01]  /*6a00*/  MOV R31, UR14 ;  /* 0x0000000e001f7c02 */ /* 0x000fe20008000f00 */
[----:B------:R-:W-:Y:S02]  /*6a10*/  IMAD.MOV.U32 R29, RZ, RZ, R19 ;  /* 0x000000ffff1d7224 */ /* 0x000fe400078e0013 */
[----:B------:R-:W-:-:S07]  /*6a20*/  IMAD.U32 R30, RZ, RZ, UR15 ;  /* 0x0000000fff1e7e24 */ /* 0x000fce000f8e00ff */
.L_x_14248:
        /* <DEDUP_REMOVED lines=27> */
.L_x_14247:
        /* <DEDUP_REMOVED lines=19> */
.L_x_14238:
[----:B0-----:R-:W-:Y:S05]  /*6d10*/  BSYNC.RECONVERGENT B0 ;  /* 0x0000000000007941 */ /* 0x001fea0003800200 */
.L_x_14237:
        /* <DEDUP_REMOVED lines=12> */
.L_x_14251:
        /* <DEDUP_REMOVED lines=41> */
.L_x_14254:
        /* <DEDUP_REMOVED lines=73> */
.L_x_14253:
        /* <DEDUP_REMOVED lines=55> */
.L_x_14255:
        /* <DEDUP_REMOVED lines=41> */
.L_x_14256:
        /* <DEDUP_REMOVED lines=21> */
.L_x_14252:
        /* <DEDUP_REMOVED lines=15> */
.L_x_14258:
        /* <DEDUP_REMOVED lines=27> */
.L_x_14257:
[----:B------:R-:W-:Y:S05]  /*7ef0*/  @!P0 BRA `(.L_x_14259) ;  /* 0x0000000000808947 */ /* 0x000fea0003800000 */
[----:B------:R-:W-:Y:S01]  /*7f00*/  BSSY.RECONVERGENT B1, `(.L_x_14259) ;  /* 0x000001f000017945 */ /* 0x000fe20003800200 */
[----:B------:R-:W-:Y:S02]  /*7f10*/  IMAD.MOV.U32 R27, RZ, RZ, R19 ;  /* 0x000000ffff1b7224 */ /* 0x000fe400078e0013 */
[----:B------:R-:W-:Y:S02]  /*7f20*/  IMAD.MOV.U32 R29, RZ, RZ, R17 ;  /* 0x000000ffff1d7224 */ /* 0x000fe400078e0011 */
[----:B------:R-:W-:Y:S02]  /*7f30*/  IMAD.U32 R31, RZ, RZ, UR14 ;  /* 0x0000000eff1f7e24 */ /* 0x000fe4000f8e00ff */
[----:B------:R-:W-:-:S07]  /*7f40*/  IMAD.U32 R30, RZ, RZ, UR15 ;  /* 0x0000000fff1e7e24 */ /* 0x000fce000f8e00ff */
.L_x_14260:
        /* <DEDUP_REMOVED lines=27> */
.L_x_14259:
        /* <DEDUP_REMOVED lines=19> */
.L_x_14250:
[----:B0-----:R-:W-:Y:S05]  /*8230*/  BSYNC.RECONVERGENT B0 ;  /* 0x0000000000007941 */ /* 0x001fea0003800200 */
.L_x_14249:
        /* <DEDUP_REMOVED lines=12> */
.L_x_14263:
        /* <DEDUP_REMOVED lines=41> */
.L_x_14266:
        /* <DEDUP_REMOVED lines=72> */
.L_x_14265:
        /* <DEDUP_REMOVED lines=55> */
.L_x_14267:
        /* <DEDUP_REMOVED lines=41> */
.L_x_14268:
        /* <DEDUP_REMOVED lines=21> */
.L_x_14264:
        /* <DEDUP_REMOVED lines=15> */
.L_x_14270:
        /* <DEDUP_REMOVED lines=27> */
.L_x_14269:
[----:B------:R-:W-:Y:S05]  /*9400*/  @!P0 BRA `(.L_x_14271) ;  /* 0x0000000000808947 */ /* 0x000fea0003800000 */
[----:B------:R-:W-:Y:S01]  /*9410*/  BSSY.RECONVERGENT B1, `(.L_x_14271) ;  /* 0x000001f000017945 */ /* 0x000fe20003800200 */
[----:B------:R-:W-:Y:S02]  /*9420*/  IMAD.MOV.U32 R25, RZ, RZ, R17 ;  /* 0x000000ffff197224 */ /* 0x000fe400078e0011 */
[----:B------:R-:W-:Y:S02]  /*9430*/  IMAD.MOV.U32 R27, RZ, RZ, R15 ;  /* 0x000000ffff1b7224 */ /* 0x000fe400078e000f */
[----:B------:R-:W-:Y:S02]  /*9440*/  IMAD.U32 R29, RZ, RZ, UR14 ;  /* 0x0000000eff1d7e24 */ /* 0x000fe4000f8e00ff */
[----:B------:R-:W-:-:S07]  /*9450*/  IMAD.U32 R28, RZ, RZ, UR15 ;  /* 0x0000000fff1c7e24 */ /* 0x000fce000f8e00ff */
.L_x_14272:
        /* <DEDUP_REMOVED lines=27> */
.L_x_14271:
        /* <DEDUP_REMOVED lines=19> */
.L_x_14262:
[----:B0-----:R-:W-:Y:S05]  /*9740*/  BSYNC.RECONVERGENT B0 ;  /* 0x0000000000007941 */ /* 0x001fea0003800200 */
.L_x_14261:
        /* <DEDUP_REMOVED lines=12> */
.L_x_14275:
        /* <DEDUP_REMOVED lines=41> */
.L_x_14278:
        /* <DEDUP_REMOVED lines=73> */
.L_x_14277:
        /* <DEDUP_REMOVED lines=55> */
.L_x_14279:
        /* <DEDUP_REMOVED lines=41> */
.L_x_14280:
        /* <DEDUP_REMOVED lines=21> */
.L_x_14276:
        /* <DEDUP_REMOVED lines=15> */
.L_x_14282:
        /* <DEDUP_REMOVED lines=27> */
.L_x_14281:
[----:B------:R-:W-:Y:S05]  /*a920*/  @!P0 BRA `(.L_x_14283) ;  /* 0x0000000000708947 */ /* 0x000fea0003800000 */
[----:B------:R-:W-:Y:S01]  /*a930*/  BSSY.RECONVERGENT B1, `(.L_x_14283) ;  /* 0x000001b000017945 */ /* 0x000fe20003800200 */
.L_x_14284:
        /* <DEDUP_REMOVED lines=27> */
.L_x_14283:
        /* <DEDUP_REMOVED lines=19> */
.L_x_14274:
[----:B0-----:R-:W-:Y:S05]  /*ac20*/  BSYNC.RECONVERGENT B0 ;  /* 0x0000000000007941 */ /* 0x001fea0003800200 */
.L_x_14273:
        /* <DEDUP_REMOVED lines=16> */
.L_x_14287:
[----:B------:R-:W-:-:S13]  /*ad30*/  ISETP.GE.U32.AND P0, PT, R0, UR7, PT ;  /* 0x0000000700007c0c */ /* 0x000fda000bf06070 */
[----:B------:R-:W-:Y:S05]  /*ad40*/  @P0 BRA `(.L_x_14289) ;  /* 0x0000000000300947 */ /* 0x000fea0003800000 */
[----:B01----:R-:W0:Y:S01]  /*ad50*/  LDC.64 R2, c[0x0][0x3e0] ;  /* 0x0000f800ff027b82 */ /* 0x003e220000000a00 */
[C---:B------:R-:W-:Y:S02]  /*ad60*/  VIADD R5, R0.reuse, UR6 ;  /* 0x0000000600057c36 */ /* 0x040fe40008000000 */
[----:B------:R-:W-:Y:S02]  /*ad70*/  VIADD R0, R0, 0x80 ;  /* 0x0000008000007836 */ /* 0x000fe40000000000 */
[----:B0-----:R-:W-:-:S05]  /*ad80*/  IMAD.WIDE.U32 R2, R5, 0x8, R2 ;  /* 0x0000000805027825 */ /* 0x001fca00078e0002 */
[----:B------:R1:W-:Y:S02]  /*ad90*/  STG.E.64 desc[UR10][R2.64], RZ ;  /* 0x000000ff02007986 */ /* 0x0003e4000c101b0a */
.L_x_14288:
[----:B------:R-:W-:-:S13]  /*ada0*/  ISETP.GE.U32.AND P0, PT, R0, UR7, PT ;  /* 0x0000000700007c0c */ /* 0x000fda000bf06070 */
[----:B------:R-:W-:Y:S05]  /*adb0*/  @P0 BRA `(.L_x_14290) ;  /* 0x0000000000300947 */ /* 0x000fea0003800000 */
[----:B01----:R-:W0:Y:S01]  /*adc0*/  LDC.64 R2, c[0x0][0x3e0] ;  /* 0x0000f800ff027b82 */ /* 0x003e220000000a00 */
[C---:B------:R-:W-:Y:S01]  /*add0*/  IADD3 R5, PT, PT, R0.reuse, UR6, RZ ;  /* 0x0000000600057c10 */ /* 0x040fe2000fffe0ff */
[----:B------:R-:W-:-:S04]  /*ade0*/  VIADD R0, R0, 0x80 ;  /* 0x0000008000007836 */ /* 0x000fc80000000000 */
[----:B0-----:R-:W-:-:S05]  /*adf0*/  IMAD.WIDE.U32 R2, R5, 0x8, R2 ;  /* 0x0000000805027825 */ /* 0x001fca00078e0002 */
[----:B------:R2:W-:Y:S02]  /*ae00*/  STG.E.64 desc[UR10][R2.64], RZ ;  /* 0x000000ff02007986 */ /* 0x0005e4000c101b0a */
.L_x_14289:
[----:B------:R-:W-:-:S13]  /*ae10*/  ISETP.GE.U32.AND P0, PT, R0, UR7, PT ;  /* 0x0000000700007c0c */ /* 0x000fda000bf06070 */
[----:B------:R-:W-:Y:S05]  /*ae20*/  @P0 BRA `(.L_x_14291) ;  /* 0x0000000000340947 */ /* 0x000fea0003800000 */
[----:B012---:R-:W0:Y:S01]  /*ae30*/  LDC.64 R2, c[0x0][0x3e0] ;  /* 0x0000f800ff027b82 */ /* 0x007e220000000a00 */
[C---:B------:R-:W-:Y:S02]  /*ae40*/  VIADD R5, R0.reuse, UR6 ;  /* 0x0000000600057c36 */ /* 0x040fe40008000000 */
[----:B------:R-:W-:Y:S02]  /*ae50*/  VIADD R0, R0, 0x80 ;  /* 0x0000008000007836 */ /* 0x000fe40000000000 */
[----:B0-----:R-:W-:-:S05]  /*ae60*/  IMAD.WIDE.U32 R2, R5, 0x8, R2 ;  /* 0x0000000805027825 */ /* 0x001fca00078e0002 */
[----:B------:R2:W-:Y:S02]  /*ae70*/  STG.E.64 desc[UR10][R2.64], RZ ;  /* 0x000000ff02007986 */ /* 0x0005e4000c101b0a */
.L_x_14290:
        /* <DEDUP_REMOVED lines=8> */
.L_x_14291:
[----:B------:R-:W-:Y:S05]  /*af00*/  BSYNC.RELIABLE B1 ;  /* 0x0000000000017941 */ /* 0x000fea0003800100 */
.L_x_14286:
[----:B------:R-:W-:-:S13]  /*af10*/  ISETP.GE.U32.AND P0, PT, R0, UR7, PT ;  /* 0x0000000700007c0c */ /* 0x000fda000bf06070 */
[----:B0123--:R-:W0:Y:S01]  /*af20*/  @!P0 LDC.64 R2, c[0x0][0x3e0] ;  /* 0x0000f800ff028b82 */ /* 0x00fe220000000a00 */
[C---:B------:R-:W-:Y:S02]  /*af30*/  @!P0 VIADD R5, R0.reuse, UR6 ;  /* 0x0000000600058c36 */ /* 0x040fe40008000000 */
[----:B------:R-:W-:Y:S02]  /*af40*/  @!P0 VIADD R0, R0, 0x80 ;  /* 0x0000008000008836 */ /* 0x000fe40000000000 */
[----:B0-----:R-:W-:-:S05]  /*af50*/  @!P0 IMAD.WIDE.U32 R2, R5, 0x8, R2 ;  /* 0x0000000805028825 */ /* 0x001fca00078e0002 */
[----:B------:R3:W-:Y:S02]  /*af60*/  @!P0 STG.E.64 desc[UR10][R2.64], RZ ;  /* 0x000000ff02008986 */ /* 0x0007e4000c101b0a */
.L_x_14292:
[----:B------:R-:W-:Y:S05]  /*af70*/  BSYNC.RECONVERGENT B0 ;  /* 0x0000000000007941 */ /* 0x000fea0003800200 */
.L_x_14285:
        /* <DEDUP_REMOVED lines=8> */
.L_x_14188:
        /* <DEDUP_REMOVED lines=59> */
.L_x_14296:
        /* <DEDUP_REMOVED lines=73> */
.L_x_14295:
        /* <DEDUP_REMOVED lines=54> */
.L_x_14297:
        /* <DEDUP_REMOVED lines=39> */
.L_x_14298:
        /* <DEDUP_REMOVED lines=21> */
.L_x_14294:
        /* <DEDUP_REMOVED lines=17> */
.L_x_14300:
        /* <DEDUP_REMOVED lines=27> */
.L_x_14299:
        /* <DEDUP_REMOVED lines=9> */
.L_x_14302:
        /* <DEDUP_REMOVED lines=27> */
.L_x_14301:
        /* <DEDUP_REMOVED lines=55> */
.L_x_14305:
        /* <DEDUP_REMOVED lines=72> */
.L_x_14304:
        /* <DEDUP_REMOVED lines=54> */
.L_x_14306:
        /* <DEDUP_REMOVED lines=42> */
.L_x_14307:
        /* <DEDUP_REMOVED lines=21> */
.L_x_14303:
        /* <DEDUP_REMOVED lines=14> */
.L_x_14309:
        /* <DEDUP_REMOVED lines=27> */
.L_x_14308:
        /* <DEDUP_REMOVED lines=9> */
.L_x_14311:
        /* <DEDUP_REMOVED lines=27> */
.L_x_14310:
        /* <DEDUP_REMOVED lines=55> */
.L_x_14314:
        /* <DEDUP_REMOVED lines=72> */
.L_x_14313:
        /* <DEDUP_REMOVED lines=54> */
.L_x_14315:
        /* <DEDUP_REMOVED lines=41> */
.L_x_14316:
        /* <DEDUP_REMOVED lines=21> */
.L_x_14312:
        /* <DEDUP_REMOVED lines=14> */
.L_x_14318:
        /* <DEDUP_REMOVED lines=27> */
.L_x_14317:
        /* <DEDUP_REMOVED lines=9> */
.L_x_14320:
        /* <DEDUP_REMOVED lines=27> */
.L_x_14319:
        /* <DEDUP_REMOVED lines=56> */
.L_x_14323:
        /* <DEDUP_REMOVED lines=73> */
.L_x_14322:
        /* <DEDUP_REMOVED lines=54> */
.L_x_14324:
        /* <DEDUP_REMOVED lines=38> */
.L_x_14325:
        /* <DEDUP_REMOVED lines=21> */
.L_x_14321:
        /* <DEDUP_REMOVED lines=16> */
.L_x_14327:
        /* <DEDUP_REMOVED lines=27> */
.L_x_14326:
        /* <DEDUP_REMOVED lines=9> */
.L_x_14329:
        /* <DEDUP_REMOVED lines=27> */
.L_x_14328:
        /* <DEDUP_REMOVED lines=50> */
.L_x_14332:
        /* <DEDUP_REMOVED lines=72> */
.L_x_14331:
        /* <DEDUP_REMOVED lines=54> */
.L_x_14333:
        /* <DEDUP_REMOVED lines=41> */
.L_x_14334:
        /* <DEDUP_REMOVED lines=21> */
.L_x_14330:
        /* <DEDUP_REMOVED lines=15> */
.L_x_14336:
        /* <DEDUP_REMOVED lines=27> */
.L_x_14335:
        /* <DEDUP_REMOVED lines=9> */
.L_x_14338:
        /* <DEDUP_REMOVED lines=27> */
.L_x_14337:
        /* <DEDUP_REMOVED lines=50> */
.L_x_14341:
        /* <DEDUP_REMOVED lines=72> */
.L_x_14340:
        /* <DEDUP_REMOVED lines=54> */
.L_x_14342:
        /* <DEDUP_REMOVED lines=41> */
.L_x_14343:
        /* <DEDUP_REMOVED lines=21> */
.L_x_14339:
        /* <DEDUP_REMOVED lines=15> */
.L_x_14345:
        /* <DEDUP_REMOVED lines=27> */
.L_x_14344:
        /* <DEDUP_REMOVED lines=9> */
.L_x_14347:
        /* <DEDUP_REMOVED lines=27> */
.L_x_14346:
        /* <DEDUP_REMOVED lines=50> */
.L_x_14350:
        /* <DEDUP_REMOVED lines=72> */
.L_x_14349:
        /* <DEDUP_REMOVED lines=54> */
.L_x_14351:
        /* <DEDUP_REMOVED lines=41> */
.L_x_14352:
        /* <DEDUP_REMOVED lines=21> */
.L_x_14348:
        /* <DEDUP_REMOVED lines=15> */
.L_x_14354:
        /* <DEDUP_REMOVED lines=27> */
.L_x_14353:
        /* <DEDUP_REMOVED lines=9> */
.L_x_14356:
        /* <DEDUP_REMOVED lines=27> */
.L_x_14355:
        /* <DEDUP_REMOVED lines=50> */
.L_x_14359:
        /* <DEDUP_REMOVED lines=71> */
.L_x_14358:
        /* <DEDUP_REMOVED lines=53> */
.L_x_14360:
        /* <DEDUP_REMOVED lines=37> */
.L_x_14361:
        /* <DEDUP_REMOVED lines=20> */
.L_x_14357:
        /* <DEDUP_REMOVED lines=15> */
.L_x_14363:
        /* <DEDUP_REMOVED lines=27> */
.L_x_14362:
[----:B------:R-:W-:Y:S05]  /*14cd0*/  BRA.U !UP1, `(.L_x_14364) ;  /* 0x0000000109787547 */ /* 0x000fea000b800000 */
[----:B------:R-:W-:Y:S01]  /*14ce0*/  BSSY.RECONVERGENT B0, `(.L_x_14364) ;  /* 0x000001d000007945 */ /* 0x000fe20003800200 */
[----:B------:R-:W-:Y:S02]  /*14cf0*/  IMAD.U32 R13, RZ, RZ, UR12 ;  /* 0x0000000cff0d7e24 */ /* 0x000fe4000f8e00ff */
[----:B------:R-:W-:-:S07]  /*14d00*/  IMAD.U32 R11, RZ, RZ, UR13 ;  /* 0x0000000dff0b7e24 */ /* 0x000fce000f8e00ff */
.L_x_14365:
        /* <DEDUP_REMOVED lines=27> */
.L_x_14364:
        /* <DEDUP_REMOVED lines=15> */
.L_x_14293:
        /* <DEDUP_REMOVED lines=19> */
.L_x_14369:
        /* <DEDUP_REMOVED lines=27> */
.L_x_14368:
[----:B------:R-:W-:Y:S01]  /*15290*/  BSSY.RECONVERGENT B0, `(.L_x_14370) ;  /* 0x0000021000007945 */ /* 0x000fe20003800200 */
[----:B------:R-:W-:Y:S02]  /*152a0*/  IMAD.U32 R38, RZ, RZ, UR16 ;  /* 0x00000010ff267e24 */ /* 0x000fe4000f8e00ff */
[----:B------:R-:W-:Y:S02]  /*152b0*/  IMAD.U32 R39, RZ, RZ, UR17 ;  /* 0x00000011ff277e24 */ /* 0x000fe4000f8e00ff */
[----:B------:R-:W-:Y:S02]  /*152c0*/  IMAD.U32 R30, RZ, RZ, UR14 ;  /* 0x0000000eff1e7e24 */ /* 0x000fe4000f8e00ff */
[----:B------:R-:W-:Y:S02]  /*152d0*/  IMAD.U32 R25, RZ, RZ, UR15 ;  /* 0x0000000fff197e24 */ /* 0x000fe4000f8e00ff */
[----:B------:R-:W-:Y:S02]  /*152e0*/  IMAD.U32 R31, RZ, RZ, UR14 ;  /* 0x0000000eff1f7e24 */ /* 0x000fe4000f8e00ff */
[----:B------:R-:W-:-:S07]  /*152f0*/  IMAD.U32 R32, RZ, RZ, UR15 ;  /* 0x0000000fff207e24 */ /* 0x000fce000f8e00ff */
.L_x_14371:
        /* <DEDUP_REMOVED lines=27> */
.L_x_14370:
        /* <DEDUP_REMOVED lines=29> */
.L_x_14373:
        /* <DEDUP_REMOVED lines=27> */
.L_x_14372:
[----:B------:R-:W-:Y:S01]  /*15830*/  BSSY.RECONVERGENT B0, `(.L_x_14374) ;  /* 0x0000021000007945 */ /* 0x000fe20003800200 */
[----:B------:R-:W-:Y:S02]  /*15840*/  IMAD.U32 R38, RZ, RZ, UR16 ;  /* 0x00000010ff267e24 */ /* 0x000fe4000f8e00ff */
[----:B------:R-:W-:Y:S02]  /*15850*/  IMAD.U32 R37, RZ, RZ, UR17 ;  /* 0x00000011ff257e24 */ /* 0x000fe4000f8e00ff */
[----:B------:R-:W-:Y:S02]  /*15860*/  IMAD.U32 R27, RZ, RZ, UR14 ;  /* 0x0000000eff1b7e24 */ /* 0x000fe4000f8e00ff */
[----:B------:R-:W-:Y:S02]  /*15870*/  IMAD.U32 R25, RZ, RZ, UR15 ;  /* 0x0000000fff197e24 */ /* 0x000fe4000f8e00ff */
[----:B------:R-:W-:Y:S02]  /*15880*/  IMAD.U32 R33, RZ, RZ, UR14 ;  /* 0x0000000eff217e24 */ /* 0x000fe4000f8e00ff */
[----:B------:R-:W-:-:S07]  /*15890*/  IMAD.U32 R35, RZ, RZ, UR15 ;  /* 0x0000000fff237e24 */ /* 0x000fce000f8e00ff */
.L_x_14375:
        /* <DEDUP_REMOVED lines=27> */
.L_x_14374:
        /* <DEDUP_REMOVED lines=26> */
.L_x_14377:
        /* <DEDUP_REMOVED lines=27> */
.L_x_14376:
[----:B------:R-:W-:Y:S01]  /*15da0*/  BSSY.RECONVERGENT B0, `(.L_x_14378) ;  /* 0x0000021000007945 */ /* 0x000fe20003800200 */
[----:B------:R-:W-:Y:S02]  /*15db0*/  IMAD.U32 R34, RZ, RZ, UR16 ;  /* 0x00000010ff227e24 */ /* 0x000fe4000f8e00ff */
[----:B------:R-:W-:Y:S02]  /*15dc0*/  IMAD.U32 R37, RZ, RZ, UR17 ;  /* 0x00000011ff257e24 */ /* 0x000fe4000f8e00ff */
[----:B------:R-:W-:Y:S02]  /*15dd0*/  IMAD.U32 R35, RZ, RZ, UR14 ;  /* 0x0000000eff237e24 */ /* 0x000fe4000f8e00ff */
[----:B------:R-:W-:Y:S02]  /*15de0*/  IMAD.U32 R21, RZ, RZ, UR15 ;  /* 0x0000000fff157e24 */ /* 0x000fe4000f8e00ff */
[----:B------:R-:W-:Y:S02]  /*15df0*/  IMAD.U32 R32, RZ, RZ, UR14 ;  /* 0x0000000eff207e24 */ /* 0x000fe4000f8e00ff */
[----:B------:R-:W-:-:S07]  /*15e00*/  IMAD.U32 R33, RZ, RZ, UR15 ;  /* 0x0000000fff217e24 */ /* 0x000fce000f8e00ff */
.L_x_14379:
        /* <DEDUP_REMOVED lines=27> */
.L_x_14378:
        /* <DEDUP_REMOVED lines=26> */
.L_x_14381:
        /* <DEDUP_REMOVED lines=27> */
.L_x_14380:
[----:B------:R-:W-:Y:S01]  /*16310*/  BSSY.RECONVERGENT B0, `(.L_x_14382) ;  /* 0x0000021000007945 */ /* 0x000fe20003800200 */
[----:B------:R-:W-:Y:S02]  /*16320*/  IMAD.U32 R35, RZ, RZ, UR16 ;  /* 0x00000010ff237e24 */ /* 0x000fe4000f8e00ff */
[----:B------:R-:W-:Y:S02]  /*16330*/  IMAD.U32 R32, RZ, RZ, UR17 ;  /* 0x00000011ff207e24 */ /* 0x000fe4000f8e00ff */
[----:B------:R-:W-:Y:S02]  /*16340*/  IMAD.U32 R33, RZ, RZ, UR14 ;  /* 0x0000000eff217e24 */ /* 0x000fe4000f8e00ff */
[----:B------:R-:W-:Y:S02]  /*16350*/  IMAD.U32 R21, RZ, RZ, UR15 ;  /* 0x0000000fff157e24 */ /* 0x000fe4000f8e00ff */
[----:B------:R-:W-:Y:S02]  /*16360*/  IMAD.U32 R29, RZ, RZ, UR14 ;  /* 0x0000000eff1d7e24 */ /* 0x000fe4000f8e00ff */
[----:B------:R-:W-:-:S07]  /*16370*/  IMAD.U32 R31, RZ, RZ, UR15 ;  /* 0x0000000fff1f7e24 */ /* 0x000fce000f8e00ff */
.L_x_14383:
        /* <DEDUP_REMOVED lines=27> */
.L_x_14382:
        /* <DEDUP_REMOVED lines=26> */
.L_x_14385:
        /* <DEDUP_REMOVED lines=27> */
.L_x_14384:
[----:B------:R-:W-:Y:S01]  /*16880*/  BSSY.RECONVERGENT B0, `(.L_x_14386) ;  /* 0x0000021000007945 */ /* 0x000fe20003800200 */
[----:B------:R-:W-:Y:S02]  /*16890*/  IMAD.U32 R32, RZ, RZ, UR16 ;  /* 0x00000010ff207e24 */ /* 0x000fe4000f8e00ff */
[----:B------:R-:W-:Y:S02]  /*168a0*/  IMAD.U32 R31, RZ, RZ, UR17 ;  /* 0x00000011ff1f7e24 */ /* 0x000fe4000f8e00ff */
[----:B------:R-:W-:Y:S02]  /*168b0*/  IMAD.U32 R29, RZ, RZ, UR14 ;  /* 0x0000000eff1d7e24 */ /* 0x000fe4000f8e00ff */
[----:B------:R-:W-:Y:S02]  /*168c0*/  IMAD.U32 R17, RZ, RZ, UR15 ;  /* 0x0000000fff117e24 */ /* 0x000fe4000f8e00ff */
[----:B------:R-:W-:Y:S02]  /*168d0*/  IMAD.U32 R30, RZ, RZ, UR14 ;  /* 0x0000000eff1e7e24 */ /* 0x000fe4000f8e00ff */
[----:B------:R-:W-:-:S07]  /*168e0*/  IMAD.U32 R27, RZ, RZ, UR15 ;  /* 0x0000000fff1b7e24 */ /* 0x000fce000f8e00ff */
.L_x_14387:
        /* <DEDUP_REMOVED lines=27> */
.L_x_14386:
        /* <DEDUP_REMOVED lines=26> */
.L_x_14389:
        /* <DEDUP_REMOVED lines=27> */
.L_x_14388:
[----:B------:R-:W-:Y:S01]  /*16df0*/  BSSY.RECONVERGENT B0, `(.L_x_14390) ;  /* 0x0000021000007945 */ /* 0x000fe20003800200 */
[----:B------:R-:W-:Y:S02]  /*16e00*/  IMAD.U32 R28, RZ, RZ, UR16 ;  /* 0x00000010ff1c7e24 */ /* 0x000fe4000f8e00ff */
[----:B------:R-:W-:Y:S02]  /*16e10*/  IMAD.U32 R31, RZ, RZ, UR17 ;  /* 0x00000011ff1f7e24 */ /* 0x000fe4000f8e00ff */
[----:B------:R-:W-:Y:S02]  /*16e20*/  IMAD.U32 R27, RZ, RZ, UR14 ;  /* 0x0000000eff1b7e24 */ /* 0x000fe4000f8e00ff */
[----:B------:R-:W-:Y:S02]  /*16e30*/  IMAD.U32 R29, RZ, RZ, UR15 ;  /* 0x0000000fff1d7e24 */ /* 0x000fe4000f8e00ff */
[----:B------:R-:W-:Y:S02]  /*16e40*/  IMAD.U32 R26, RZ, RZ, UR14 ;  /* 0x0000000eff1a7e24 */ /* 0x000fe4000f8e00ff */
[----:B------:R-:W-:-:S07]  /*16e50*/  IMAD.U32 R25, RZ, RZ, UR15 ;  /* 0x0000000fff197e24 */ /* 0x000fce000f8e00ff */
.L_x_14391:
        /* <DEDUP_REMOVED lines=27> */
.L_x_14390:
        /* <DEDUP_REMOVED lines=26> */
.L_x_14393:
        /* <DEDUP_REMOVED lines=27> */
.L_x_14392:
[----:B------:R-:W-:Y:S01]  /*17360*/  BSSY.RECONVERGENT B0, `(.L_x_14394) ;  /* 0x0000021000007945 */ /* 0x000fe20003800200 */
[----:B------:R-:W-:Y:S02]  /*17370*/  IMAD.U32 R29, RZ, RZ, UR16 ;  /* 0x00000010ff1d7e24 */ /* 0x000fe4000f8e00ff */
[----:B------:R-:W-:Y:S02]  /*17380*/  IMAD.U32 R24, RZ, RZ, UR17 ;  /* 0x00000011ff187e24 */ /* 0x000fe4000f8e00ff */
[----:B------:R-:W-:Y:S02]  /*17390*/  IMAD.U32 R25, RZ, RZ, UR14 ;  /* 0x0000000eff197e24 */ /* 0x000fe4000f8e00ff */
[----:B------:R-:W-:Y:S02]  /*173a0*/  IMAD.U32 R27, RZ, RZ, UR15 ;  /* 0x0000000fff1b7e24 */ /* 0x000fe4000f8e00ff */
[----:B------:R-:W-:Y:S02]  /*173b0*/  IMAD.U32 R23, RZ, RZ, UR14 ;  /* 0x0000000eff177e24 */ /* 0x000fe4000f8e00ff */
[----:B------:R-:W-:-:S07]  /*173c0*/  IMAD.U32 R22, RZ, RZ, UR15 ;  /* 0x0000000fff167e24 */ /* 0x000fce000f8e00ff */
.L_x_14395:
        /* <DEDUP_REMOVED lines=27> */
.L_x_14394:
        /* <DEDUP_REMOVED lines=26> */
.L_x_14397:
        /* <DEDUP_REMOVED lines=27> */
.L_x_14396:
[----:B------:R-:W-:Y:S01]  /*178d0*/  BSSY.RECONVERGENT B0, `(.L_x_14398) ;  /* 0x000001d000007945 */ /* 0x000fe20003800200 */
[----:B------:R-:W-:Y:S02]  /*178e0*/  IMAD.U32 R15, RZ, RZ, UR14 ;  /* 0x0000000eff0f7e24 */ /* 0x000fe4000f8e00ff */
[----:B------:R-:W-:-:S07]  /*178f0*/  IMAD.U32 R17, RZ, RZ, UR15 ;  /* 0x0000000fff117e24 */ /* 0x000fce000f8e00ff */
.L_x_14399:
        /* <DEDUP_REMOVED lines=27> */
.L_x_14398:
        /* <DEDUP_REMOVED lines=15> */
.L_x_14367:
        /* <DEDUP_REMOVED lines=66> */
.L_x_14366:
        /* <DEDUP_REMOVED lines=9> */
.L_x_14400:
        /* <DEDUP_REMOVED lines=11> */
.L_x_17317:


//--------------------- .text._ZN2at6native29vectorized_elementwise_kernelILi8EZZNS0_73_GLOBAL__N__c8866d80_35_SparseBinaryOpIntersectionKernel_cu_7dd49032_323742_sparse_binary_op_intersection_kernel_implINS2_18CUDAKernelLauncherENS2_36CUDAValueSelectionIntersectionKernelINS2_5MulOpEEElLl0EEEvRNS_6TensorERKS8_SB_RKSt6vectorIlSaIlEERKSt8optionalIS8_ESK_bbENKUlvE3_clEvEUllE_St5arrayIPcLm2EEEEviT0_T1_ --------------------------
	.section	.text._ZN2at6native29vectorized_elementwise_kernelILi8EZZNS0_73_GLOBAL__N__c8866d80_35_SparseBinaryOpIntersectionKernel_cu_7dd49032_323742_sparse_binary_op_intersection_kernel_implINS2_18CUDAKernelLauncherENS2_36CUDAValueSelectionIntersectionKernelINS2_5MulOpEEElLl0EEEvRNS_6TensorERKS8_SB_RKSt6vectorIlSaIlEERKSt8optionalIS8_ESK_bbENKUlvE3_clEvEUllE_St5arrayIPcLm2EEEEviT0_T1_,"ax",@progbits
	.align	128
        .global         _ZN2at6native29vectorized_elementwise_kernelILi8EZZNS0_73_GLOBAL__N__c8866d80_35_SparseBinaryOpIntersectionKernel_cu_7dd49032_323742_sparse_binary_op_intersection_kernel_implINS2_18CUDAKernelLauncherENS2_36CUDAValueSelectionIntersectionKernelINS2_5MulOpEEElLl0EEEvRNS_6TensorERKS8_SB_RKSt6vectorIlSaIlEERKSt8optionalIS8_ESK_bbENKUlvE3_clEvEUllE_St5arrayIPcLm2EEEEviT0_T1_
        .type           _ZN2at6native29vectorized_elementwise_kernelILi8EZZNS0_73_GLOBAL__N__c8866d80_35_SparseBinaryOpIntersectionKernel_cu_7dd49032_323742_sparse_binary_op_intersection_kernel_implINS2_18CUDAKernelLauncherENS2_36CUDAValueSelectionIntersectionKernelINS2_5MulOpEEElLl0EEEvRNS_6TensorERKS8_SB_RKSt6vectorIlSaIlEERKSt8optionalIS8_ESK_bbENKUlvE3_clEvEUllE_St5arrayIPcLm2EEEEviT0_T1_,@function
        .size           _ZN2at6native29vectorized_elementwise_kernelILi8EZZNS0_73_GLOBAL__N__c8866d80_35_SparseBinaryOpIntersectionKernel_cu_7dd49032_323742_sparse_binary_op_intersection_kernel_implINS2_18CUDAKernelLauncherENS2_36CUDAValueSelectionIntersectionKernelINS2_5MulOpEEElLl0EEEvRNS_6TensorERKS8_SB_RKSt6vectorIlSaIlEERKSt8optionalIS8_ESK_bbENKUlvE3_clEvEUllE_St5arrayIPcLm2EEEEviT0_T1_,(.L_x_17318 - _ZN2at6native29vectorized_elementwise_kernelILi8EZZNS0_73_GLOBAL__N__c8866d80_35_SparseBinaryOpIntersectionKernel_cu_7dd49032_323742_sparse_binary_op_intersection_kernel_implINS2_18CUDAKernelLauncherENS2_36CUDAValueSelectionIntersectionKernelINS2_5MulOpEEElLl0EEEvRNS_6TensorERKS8_SB_RKSt6vectorIlSaIlEERKSt8optionalIS8_ESK_bbENKUlvE3_clEvEUllE_St5arrayIPcLm2EEEEviT0_T1_)
        .other          _ZN2at6native29vectorized_elementwise_kernelILi8EZZNS0_73_GLOBAL__N__c8866d80_35_SparseBinaryOpIntersectionKernel_cu_7dd49032_323742_sparse_binary_op_intersection_kernel_implINS2_18CUDAKernelLauncherENS2_36CUDAValueSelectionIntersectionKernelINS2_5MulOpEEElLl0EEEvRNS_6TensorERKS8_SB_RKSt6vectorIlSaIlEERKSt8optionalIS8_ESK_bbENKUlvE3_clEvEUllE_St5arrayIPcLm2EEEEviT0_T1_,@"STO_CUDA_ENTRY STV_DEFAULT"
_ZN2at6native29vectorized_elementwise_kernelILi8EZZNS0_73_GLOBAL__N__c8866d80_35_SparseBinaryOpIntersectionKernel_cu_7dd49032_323742_sparse_binary_op_intersection_kernel_implINS2_18CUDAKernelLauncherENS2_36CUDAValueSelectionIntersectionKernelINS2_5MulOpEEElLl0EEEvRNS_6TensorERKS8_SB_RKSt6vectorIlSaIlEERKSt8optionalIS8_ESK_bbENKUlvE3_clEvEUllE_St5arrayIPcLm2EEEEviT0_T1_:
.text._ZN2at6native29vectorized_elementwise_kernelILi8EZZNS0_73_GLOBAL__N__c8866d80_35_SparseBinaryOpIntersectionKernel_cu_7dd49032_323742_sparse_binary_op_intersection_kernel_implINS2_18CUDAKernelLauncherENS2_36CUDAValueSelectionIntersectionKernelINS2_5MulOpEEElLl0EEEvRNS_6TensorERKS8_SB_RKSt6vectorIlSaIlEERKSt8optionalIS8_ESK_bbENKUlvE3_clEvEUllE_St5arrayIPcLm2EEEEviT0_T1_:
[----:B------:R-:W-:Y:S01]  /*0000*/  LDC R1, c[0x0][0x37c] ;  /* 0x0000df00ff017b82 */ /* 0x000fe20000000800 */
[----:B------:R-:W-:Y:S05]  /*0010*/  EXIT ;  /* 0x000000000000794d */ /* 0x000fea0003800000 */
.L_x_14401:
        /* <DEDUP_REMOVED lines=14> */
.L_x_17318:


//--------------------- .text._ZN2at6native18elementwise_kernelILi128ELi4EZNS0_15gpu_kernel_implIZZNS0_73_GLOBAL__N__c8866d80_35_SparseBinaryOpIntersectionKernel_cu_7dd49032_323742_sparse_binary_op_intersection_kernel_implINS3_18CUDAKernelLauncherENS3_36CUDAValueSelectionIntersectionKernelINS3_5MulOpEEElLl0EEEvRNS_6TensorERKS9_SC_RKSt6vectorIlSaIlEERKSt8optionalIS9_ESL_bbENKUlvE1_clEvEUllE_EEvRNS_18TensorIteratorBaseERKT_EUliE_EEviT1_ --------------------------
	.section	.text._ZN2at6native18elementwise_kernelILi128ELi4EZNS0_15gpu_kernel_implIZZNS0_73_GLOBAL__N__c8866d80_35_SparseBinaryOpIntersectionKernel_cu_7dd49032_323742_sparse_binary_op_intersection_kernel_implINS3_18CUDAKernelLauncherENS3_36CUDAValueSelectionIntersectionKernelINS3_5MulOpEEElLl0EEEvRNS_6TensorERKS9_SC_RKSt6vectorIlSaIlEERKSt8optionalIS9_ESL_bbENKUlvE1_clEvEUllE_EEvRNS_18TensorIteratorBaseERKT_EUliE_EEviT1_,"ax",@progbits
	.align	128
        .global         _ZN2at6native18elementwise_kernelILi128ELi4EZNS0_15gpu_kernel_implIZZNS0_73_GLOBAL__N__c8866d80_35_SparseBinaryOpIntersectionKernel_cu_7dd49032_323742_sparse_binary_op_intersection_kernel_implINS3_18CUDAKernelLauncherENS3_36CUDAValueSelectionIntersectionKernelINS3_5MulOpEEElLl0EEEvRNS_6TensorERKS9_SC_RKSt6vectorIlSaIlEERKSt8optionalIS9_ESL_bbENKUlvE1_clEvEUllE_EEvRNS_18TensorIteratorBaseERKT_EUliE_EEviT1_
        .type           _ZN2at6native18elementwise_kernelILi128ELi4EZNS0_15gpu_kernel_implIZZNS0_73_GLOBAL__N__c8866d80_35_SparseBinaryOpIntersectionKernel_cu_7dd49032_323742_sparse_binary_op_intersection_kernel_implINS3_18CUDAKernelLauncherENS3_36CUDAValueSelectionIntersectionKernelINS3_5MulOpEEElLl0EEEvRNS_6TensorERKS9_SC_RKSt6vectorIlSaIlEERKSt8optionalIS9_ESL_bbENKUlvE1_clEvEUllE_EEvRNS_18TensorIteratorBaseERKT_EUliE_EEviT1_,@function
        .size           _ZN2at6native18elementwise_kernelILi128ELi4EZNS0_15gpu_kernel_implIZZNS0_73_GLOBAL__N__c8866d80_35_SparseBinaryOpIntersectionKernel_cu_7dd49032_323742_sparse_binary_op_intersection_kernel_implINS3_18CUDAKernelLauncherENS3_36CUDAValueSelectionIntersectionKernelINS3_5MulOpEEElLl0EEEvRNS_6TensorERKS9_SC_RKSt6vectorIlSaIlEERKSt8optionalIS9_ESL_bbENKUlvE1_clEvEUllE_EEvRNS_18TensorIteratorBaseERKT_EUliE_EEviT1_,(.L_x_17319 - _ZN2at6native18elementwise_kernelILi128ELi4EZNS0_15gpu_kernel_implIZZNS0_73_GLOBAL__N__c8866d80_35_SparseBinaryOpIntersectionKernel_cu_7dd49032_323742_sparse_binary_op_intersection_kernel_implINS3_18CUDAKernelLauncherENS3_36CUDAValueSelectionIntersectionKernelINS3_5MulOpEEElLl0EEEvRNS_6TensorERKS9_SC_RKSt6vectorIlSaIlEERKSt8optionalIS9_ESL_bbENKUlvE1_clEvEUllE_EEvRNS_18TensorIteratorBaseERKT_EUliE_EEviT1_)
        .other          _ZN2at6native18elementwise_kernelILi128ELi4EZNS0_15gpu_kernel_implIZZNS0_73_GLOBAL__N__c8866d80_35_SparseBinaryOpIntersectionKernel_cu_7dd49032_323742_sparse_binary_op_intersection_kernel_implINS3_18CUDAKernelLauncherENS3_36CUDAValueSelectionIntersectionKernelINS3_5MulOpEEElLl0EEEvRNS_6TensorERKS9_SC_RKSt6vectorIlSaIlEERKSt8optionalIS9_ESL_bbENKUlvE1_clEvEUllE_EEvRNS_18TensorIteratorBaseERKT_EUliE_EEviT1_,@"STO_CUDA_ENTRY STV_DEFAULT"
_ZN2at6native18elementwise_kernelILi128ELi4EZNS0_15gpu_kernel_implIZZNS0_73_GLOBAL__N__c8866d80_35_SparseBinaryOpIntersectionKernel_cu_7dd49032_323742_sparse_binary_op_intersection_kernel_implINS3_18CUDAKernelLauncherENS3_36CUDAValueSelectionIntersectionKernelINS3_5MulOpEEElLl0EEEvRNS_6TensorERKS9_SC_RKSt6vectorIlSaIlEERKSt8optionalIS9_ESL_bbENKUlvE1_clEvEUllE_EEvRNS_18TensorIteratorBaseERKT_EUliE_EEviT1_:
.text._ZN2at6native18elementwise_kernelILi128ELi4EZNS0_15gpu_kernel_implIZZNS0_73_GLOBAL__N__c8866d80_35_SparseBinaryOpIntersectionKernel_cu_7dd49032_323742_sparse_binary_op_intersection_kernel_implINS3_18CUDAKernelLauncherENS3_36CUDAValueSelectionIntersectionKernelINS3_5MulOpEEElLl0EEEvRNS_6TensorERKS9_SC_RKSt6vectorIlSaIlEERKSt8optionalIS9_ESL_bbENKUlvE1_clEvEUllE_EEvRNS_18TensorIteratorBaseERKT_EUliE_EEviT1_:
        /* <DEDUP_REMOVED lines=324> */
.L_x_14404:
        /* <DEDUP_REMOVED lines=17> */
.L_x_14408:
[----:B------:R4:W5:Y:S01]  /*1550*/  LDG.E.U8 R4, desc[UR36][R6.64] ;  /* 0x0000002406047981 */ /* 0x000962000c1e1100 */
[----:B------:R-:W-:Y:S01]  /*1560*/  MOV R5, RZ ;  /* 0x000000ff00057202 */ /* 0x000fe20000000f00 */
[----:B------:R-:W-:Y:S06]  /*1570*/  BRA `(.L_x_14410) ;  /* 0x0000000c00447947 */ /* 0x000fec0003800000 */
.L_x_14407:
        /* <DEDUP_REMOVED lines=8> */
.L_x_14412:
[----:B------:R-:W2:Y:S02]  /*1600*/  LDG.E R4, desc[UR36][R6.64] ;  /* 0x0000002406047981 */ /* 0x000ea4000c1e1900 */
[----:B--2---:R-:W-:Y:S01]  /*1610*/  SHF.R.S32.HI R5, RZ, 0x1f, R4 ;  /* 0x0000001fff057819 */ /* 0x004fe20000011404 */
[----:B------:R-:W-:Y:S06]  /*1620*/  BRA `(.L_x_14410) ;  /* 0x0000000c00187947 */ /* 0x000fec0003800000 */
.L_x_14411:
[----:B------:R-:W2:Y:S02]  /*1630*/  LDG.E.S16 R4, desc[UR36][R6.64] ;  /* 0x0000002406047981 */ /* 0x000ea4000c1e1700 */
[----:B--2---:R-:W-:Y:S01]  /*1640*/  SHF.R.S32.HI R5, RZ, 0x1f, R4 ;  /* 0x0000001fff057819 */ /* 0x004fe20000011404 */
[----:B------:R-:W-:Y:S06]  /*1650*/  BRA `(.L_x_14410) ;  /* 0x0000000c000c7947 */ /* 0x000fec0003800000 */
.L_x_14406:
        /* <DEDUP_REMOVED lines=9> */
.L_x_14414:
[----:B------:R-:W2:Y:S02]  /*16f0*/  LDG.E.U16 R6, desc[UR36][R6.64] ;  /* 0x0000002406067981 */ /* 0x000ea4000c1e1500 */
[----:B--2---:R-:W-:-:S06]  /*1700*/  HADD2.F32 R4, -RZ, R6.H0_H0 ;  /* 0x20000006ff047230 */ /* 0x004fcc0000004100 */
[----:B------:R-:W3:Y:S02]  /*1710*/  F2I.S64.TRUNC R4, R4 ;  /* 0x0000000400047311 */ /* 0x000ee4000020d900 */
[----:B---3--:R-:W-:Y:S05]  /*1720*/  BRA `(.L_x_14410) ;  /* 0x0000000800d87947 */ /* 0x008fea0003800000 */
.L_x_14413:
        /* <DEDUP_REMOVED lines=9> */
.L_x_14416:
[----:B------:R-:W2:Y:S02]  /*17c0*/  LDG.E.U16 R6, desc[UR36][R6.64] ;  /* 0x0000002406067981 */ /* 0x000ea4000c1e1500 */
[----:B--2---:R-:W-:-:S06]  /*17d0*/  HADD2.F32 R4, -RZ, R6.H0_H0 ;  /* 0x20000006ff047230 */ /* 0x004fcc0000004100 */
[----:B------:R-:W3:Y:S02]  /*17e0*/  F2I.S64.TRUNC R4, R4 ;  /* 0x0000000400047311 */ /* 0x000ee4000020d900 */
[----:B---3--:R-:W-:Y:S05]  /*17f0*/  BRA `(.L_x_14410) ;  /* 0x0000000800a47947 */ /* 0x008fea0003800000 */
.L_x_14415:
[----:B------:R-:W2:Y:S02]  /*1800*/  LDG.E.64 R4, desc[UR36][R6.64] ;  /* 0x0000002406047981 */ /* 0x000ea4000c1e1b00 */
[----:B--2---:R-:W3:Y:S02]  /*1810*/  F2I.S64.F64.TRUNC R4, R4 ;  /* 0x0000000400047311 */ /* 0x004ee4000030d900 */
[----:B---3--:R-:W-:Y:S05]  /*1820*/  BRA `(.L_x_14410) ;  /* 0x0000000800987947 */ /* 0x008fea0003800000 */
.L_x_14405:
        /* <DEDUP_REMOVED lines=13> */
.L_x_14419:
[----:B------:R-:W2:Y:S02]  /*1900*/  LDG.E.64 R4, desc[UR36][R6.64] ;  /* 0x0000002406047981 */ /* 0x000ea4000c1e1b00 */
[----:B--2---:R-:W3:Y:S02]  /*1910*/  F2I.S64.F64.TRUNC R4, R4 ;  /* 0x0000000400047311 */ /* 0x004ee4000030d900 */
[----:B---3--:R-:W-:Y:S05]  /*1920*/  BRA `(.L_x_14410) ;  /* 0x0000000800587947 */ /* 0x008fea0003800000 */
.L_x_14418:
        /* <DEDUP_REMOVED lines=26> */
.L_x_14421:
        /* <DEDUP_REMOVED lines=14> */
.L_x_14420:
[----:B------:R-:W2:Y:S02]  /*1bb0*/  LDG.E.U16 R4, desc[UR36][R6.64] ;  /* 0x0000002406047981 */ /* 0x000ea4000c1e1500 */
[----:B--2---:R-:W-:-:S06]  /*1bc0*/  SHF.L.U32 R4, R4, 0x10, RZ ;  /* 0x0000001004047819 */ /* 0x004fcc00000006ff */
[----:B------:R-:W3:Y:S02]  /*1bd0*/  F2I.S64.TRUNC R4, R4 ;  /* 0x0000000400047311 */ /* 0x000ee4000020d900 */
[----:B---3--:R-:W-:Y:S05]  /*1be0*/  BRA `(.L_x_14410) ;  /* 0x0000000400a87947 */ /* 0x008fea0003800000 */
.L_x_14417:
        /* <DEDUP_REMOVED lines=11> */
.L_x_14424:
        /* <DEDUP_REMOVED lines=21> */
.L_x_14428:
[----:B------:R-:W-:Y:S05]  /*1df0*/  BSYNC.RECONVERGENT B1 ;  /* 0x0000000000017941 */ /* 0x000fea0003800200 */
.L_x_14427:
[----:B------:R-:W-:Y:S02]  /*1e00*/  SHF.L.U32 R0, R0, 0x14, RZ ;  /* 0x0000001400007819 */ /* 0x000fe400000006ff */
[----:B------:R-:W-:-:S04]  /*1e10*/  LEA R3, R3, 0x3b800000, 0x17 ;  /* 0x3b80000003037811 */ /* 0x000fc800078eb8ff */
[----:B------:R-:W-:-:S07]  /*1e20*/  LOP3.LUT R4, R3, R0, R7, 0xfe, !PT ;  /* 0x0000000003047212 */ /* 0x000fce00078efe07 */
.L_x_14426:
[----:B------:R-:W-:Y:S05]  /*1e30*/  BSYNC.RECONVERGENT B0 ;  /* 0x0000000000007941 */ /* 0x000fea0003800200 */
.L_x_14425:
[----:B------:R-:W1:Y:S02]  /*1e40*/  F2I.S64.TRUNC R4, R4 ;  /* 0x0000000400047311 */ /* 0x000e64000020d900 */
[----:B-1----:R-:W-:Y:S05]  /*1e50*/  BRA `(.L_x_14410) ;  /* 0x00000004000c7947 */ /* 0x002fea0003800000 */
.L_x_14423:
        /* <DEDUP_REMOVED lines=21> */
.L_x_14432:
[----:B------:R-:W-:Y:S05]  /*1fb0*/  BSYNC.RECONVERGENT B1 ;  /* 0x0000000000017941 */ /* 0x000fea0003800200 */
.L_x_14431:
[----:B------:R-:W-:Y:S01]  /*1fc0*/  IMAD.SHL.U32 R0, R0, 0x200000, RZ ;  /* 0x0020000000007824 */ /* 0x000fe200078e00ff */
[----:B------:R-:W-:-:S04]  /*1fd0*/  LEA R3, R3, 0x37800000, 0x17 ;  /* 0x3780000003037811 */ /* 0x000fc800078eb8ff */
[----:B------:R-:W-:-:S07]  /*1fe0*/  LOP3.LUT R4, R3, R0, R7, 0xfe, !PT ;  /* 0x0000000003047212 */ /* 0x000fce00078efe07 */
.L_x_14430:
[----:B------:R-:W-:Y:S05]  /*1ff0*/  BSYNC.RECONVERGENT B0 ;  /* 0x0000000000007941 */ /* 0x000fea0003800200 */
.L_x_14429:
[----:B------:R-:W1:Y:S02]  /*2000*/  F2I.S64.TRUNC R4, R4 ;  /* 0x0000000400047311 */ /* 0x000e64000020d900 */
[----:B-1----:R-:W-:Y:S05]  /*2010*/  BRA `(.L_x_14410) ;  /* 0x00000000009c7947 */ /* 0x002fea0003800000 */
.L_x_14422:
[----:B------:R-:W-:-:S09]  /*2020*/  UISETP.NE.AND UP0, UPT, UR4, 0x1c, UPT ;  /* 0x0000001c0400788c */ /* 0x000fd2000bf05270 */
[----:B------:R-:W-:Y:S05]  /*2030*/  BRA.U !UP0, `(.L_x_14433) ;  /* 0x00000001088c7547 */ /* 0x000fea000b800000 */
[----:B------:R-:W-:-:S09]  /*2040*/  UISETP.NE.AND UP0, UPT, UR4, 0x1d, UPT ;  /* 0x0000001d0400788c */ /* 0x000fd2000bf05270 */
[----:B------:R-:W-:Y:S05]  /*2050*/  BRA.U !UP0, `(.L_x_14434) ;  /* 0x00000001087c7547 */ /* 0x000fea000b800000 */
[----:B------:R-:W-:-:S09]  /*2060*/  UISETP.NE.AND UP0, UPT, UR4, 0x2c, UPT ;  /* 0x0000002c0400788c */ /* 0x000fd2000bf05270 */
[----:B------:R-:W-:Y:S05]  /*2070*/  BRA.U !UP0, `(.L_x_14435) ;  /* 0x0000000108487547 */ /* 0x000fea000b800000 */
.L_x_14409:
        /* <DEDUP_REMOVED lines=16> */
.L_x_14436:
[----:B------:R-:W-:Y:S01]  /*2180*/  CS2R R4, SRZ ;  /* 0x0000000000047805 */ /* 0x000fe2000001ff00 */
[----:B------:R-:W-:Y:S06]  /*2190*/  BRA `(.L_x_14410) ;  /* 0x00000000003c7947 */ /* 0x000fec0003800000 */
.L_x_14435:
        /* <DEDUP_REMOVED lines=8> */
.L_x_14438:
[----:B------:R-:W-:Y:S05]  /*2220*/  BSYNC.RECONVERGENT B0 ;  /* 0x0000000000007941 */ /* 0x000fea0003800200 */
.L_x_14437:
[----:B------:R-:W2:Y:S02]  /*2230*/  F2I.S64.TRUNC R4, R4 ;  /* 0x0000000400047311 */ /* 0x000ea4000020d900 */
[----:B--2---:R-:W-:Y:S05]  /*2240*/  BRA `(.L_x_14410) ;  /* 0x0000000000107947 */ /* 0x004fea0003800000 */
.L_x_14434:
[----:B------:R2:W5:Y:S01]  /*2250*/  LDG.E.64 R4, desc[UR36][R6.64] ;  /* 0x0000002406047981 */ /* 0x000562000c1e1b00 */
[----:B------:R-:W-:Y:S05]  /*2260*/  BRA `(.L_x_14410) ;  /* 0x0000000000087947 */ /* 0x000fea0003800000 */
.L_x_14433:
[----:B------:R1:W5:Y:S01]  /*2270*/  LDG.E R4, desc[UR36][R6.64] ;  /* 0x0000002406047981 */ /* 0x000362000c1e1900 */
[----:B------:R-:W-:-:S07]  /*2280*/  HFMA2 R5, -RZ, RZ, 0, 0 ;  /* 0x00000000ff057431 */ /* 0x000fce00000001ff */
.L_x_14410:
        /* <DEDUP_REMOVED lines=38> */
.L_x_14441:
        /* <DEDUP_REMOVED lines=72> */
.L_x_14440:
        /* <DEDUP_REMOVED lines=52> */
.L_x_14442:
        /* <DEDUP_REMOVED lines=34> */
.L_x_14443:
        /* <DEDUP_REMOVED lines=18> */
.L_x_14439:
        /* <DEDUP_REMOVED lines=16> */
.L_x_14447:
[----:B------:R2:W-:Y:S01]  /*30f0*/  STG.E.U8 desc[UR36][R2.64], R54 ;  /* 0x0000003602007986 */ /* 0x0005e2000c101124 */
[----:B------:R-:W-:Y:S05]  /*3100*/  BRA `(.L_x_14449) ;  /* 0x0000000c00387947 */ /* 0x000fea0003800000 */
.L_x_14446:
        /* <DEDUP_REMOVED lines=8> */
.L_x_14451:
[----:B------:R4:W-:Y:S01]  /*3190*/  STG.E desc[UR36][R2.64], R54 ;  /* 0x0000003602007986 */ /* 0x0009e2000c101924 */
[----:B------:R-:W-:Y:S05]  /*31a0*/  BRA `(.L_x_14449) ;  /* 0x0000000c00107947 */ /* 0x000fea0003800000 */
.L_x_14450:
[----:B------:R3:W-:Y:S01]  /*31b0*/  STG.E.U16 desc[UR36][R2.64], R54 ;  /* 0x0000003602007986 */ /* 0x0007e2000c101524 */
[----:B------:R-:W-:Y:S05]  /*31c0*/  BRA `(.L_x_14449) ;  /* 0x0000000c00087947 */ /* 0x000fea0003800000 */
.L_x_14445:
        /* <DEDUP_REMOVED lines=9> */
.L_x_14453:
[----:B------:R-:W0:Y:S02]  /*3260*/  I2F.S64 R0, R54 ;  /* 0x0000003600007312 */ /* 0x000e240000301400 */
[----:B0-----:R-:W-:-:S05]  /*3270*/  F2FP.F16.F32.PACK_AB R0, RZ, R0 ;  /* 0x00000000ff00723e */ /* 0x001fca00000000ff */
[----:B------:R0:W-:Y:S01]  /*3280*/  STG.E.U16 desc[UR36][R2.64], R0 ;  /* 0x0000000002007986 */ /* 0x0001e2000c101524 */
[----:B------:R-:W-:Y:S05]  /*3290*/  BRA `(.L_x_14449) ;  /* 0x0000000800d47947 */ /* 0x000fea0003800000 */
.L_x_14452:
        /* <DEDUP_REMOVED lines=10> */
.L_x_14455:
[----:B------:R-:W0:Y:S02]  /*3340*/  I2F.S64 R54, R54 ;  /* 0x0000003600367312 */ /* 0x000e240000301400 */
[----:B0----5:R-:W-:-:S04]  /*3350*/  F2FP.F16.F32.PACK_AB R5, RZ, R54 ;  /* 0x00000036ff05723e */ /* 0x021fc800000000ff */
[----:B------:R-:W-:-:S05]  /*3360*/  PRMT R5, R5, 0x5410, RZ ;  /* 0x0000541005057816 */ /* 0x000fca00000000ff */
[----:B------:R0:W-:Y:S01]  /*3370*/  STG.E desc[UR36][R2.64], R5 ;  /* 0x0000000502007986 */ /* 0x0001e2000c101924 */
[----:B------:R-:W-:Y:S05]  /*3380*/  BRA `(.L_x_14449) ;  /* 0x0000000800987947 */ /* 0x000fea0003800000 */
.L_x_14454:
[----:B-----5:R-:W0:Y:S02]  /*3390*/  I2F.F64.S64 R4, R54 ;  /* 0x0000003600047312 */ /* 0x020e240000301c00 */
[----:B0-----:R0:W-:Y:S01]  /*33a0*/  STG.E.64 desc[UR36][R2.64], R4 ;  /* 0x0000000402007986 */ /* 0x0011e2000c101b24 */
[----:B------:R-:W-:Y:S05]  /*33b0*/  BRA `(.L_x_14449) ;  /* 0x00000008008c7947 */ /* 0x000fea0003800000 */
.L_x_14444:
        /* <DEDUP_REMOVED lines=13> */
.L_x_14458:
[----:B------:R-:W-:Y:S01]  /*3490*/  CS2R R6, SRZ ;  /* 0x0000000000067805 */ /* 0x000fe2000001ff00 */
[----:B-----5:R-:W0:Y:S04]  /*34a0*/  I2F.F64.S64 R4, R54 ;  /* 0x0000003600047312 */ /* 0x020e280000301c00 */
[----:B0-----:R0:W-:Y:S01]  /*34b0*/  STG.E.128 desc[UR36][R2.64], R4 ;  /* 0x0000000402007986 */ /* 0x0011e2000c101d24 */
[----:B------:R-:W-:Y:S05]  /*34c0*/  BRA `(.L_x_14449) ;  /* 0x0000000800487947 */ /* 0x000fea0003800000 */
.L_x_14457:
        /* <DEDUP_REMOVED lines=19> */
.L_x_14462:
[----:B------:R-:W-:Y:S05]  /*3600*/  BSYNC.RECONVERGENT B0 ;  /* 0x0000000000007941 */ /* 0x000fea0003800200 */
.L_x_14461:
[----:B------:R-:W-:-:S05]  /*3610*/  LOP3.LUT R5, R0, 0x80, R5, 0xf8, !PT ;  /* 0x0000008000057812 */ /* 0x000fca00078ef805 */
[----:B------:R0:W-:Y:S01]  /*3620*/  STG.E.U8 desc[UR36][R2.64], R5 ;  /* 0x0000000502007986 */ /* 0x0001e2000c101124 */
[----:B------:R-:W-:Y:S05]  /*3630*/  BRA `(.L_x_14449) ;  /* 0x0000000400ec7947 */ /* 0x000fea0003800000 */
.L_x_14460:
        /* <DEDUP_REMOVED lines=15> */
.L_x_14464:
[----:B------:R-:W-:Y:S05]  /*3730*/  BSYNC.RECONVERGENT B0 ;  /* 0x0000000000007941 */ /* 0x000fea0003800200 */
.L_x_14463:
[----:B------:R-:W-:-:S05]  /*3740*/  LOP3.LUT R5, R0, 0x80, R5, 0xf8, !PT ;  /* 0x0000008000057812 */ /* 0x000fca00078ef805 */
[----:B------:R0:W-:Y:S01]  /*3750*/  STG.E.U8 desc[UR36][R2.64], R5 ;  /* 0x0000000502007986 */ /* 0x0001e2000c101124 */
[----:B------:R-:W-:Y:S05]  /*3760*/  BRA `(.L_x_14449) ;  /* 0x0000000400a07947 */ /* 0x000fea0003800000 */
.L_x_14459:
[----:B------:R-:W0:Y:S02]  /*3770*/  I2F.S64 R0, R54 ;  /* 0x0000003600007312 */ /* 0x000e240000301400 */
[----:B0-----:R-:W-:-:S05]  /*3780*/  F2FP.BF16.F32.PACK_AB R0, RZ, R0 ;  /* 0x00000000ff00723e */ /* 0x001fca00000010ff */
[----:B------:R0:W-:Y:S01]  /*3790*/  STG.E.U16 desc[UR36][R2.64], R0 ;  /* 0x0000000002007986 */ /* 0x0001e2000c101524 */
[----:B------:R-:W-:Y:S05]  /*37a0*/  BRA `(.L_x_14449) ;  /* 0x0000000400907947 */ /* 0x000fea0003800000 */
.L_x_14456:
        /* <DEDUP_REMOVED lines=10> */
.L_x_14467:
        /* <DEDUP_REMOVED lines=13> */
.L_x_14470:
[----:B------:R-:W-:-:S04]  /*3920*/  SHF.R.U32.HI R0, RZ, 0x14, R5 ;  /* 0x00000014ff007819 */ /* 0x000fc80000011605 */
[----:B------:R-:W-:-:S04]  /*3930*/  LOP3.LUT R0, R0, 0x1, RZ, 0xc0, !PT ;  /* 0x0000000100007812 */ /* 0x000fc800078ec0ff */
[----:B------:R-:W-:-:S04]  /*3940*/  IADD3 R0, PT, PT, R5, 0x487ffff, R0 ;  /* 0x0487ffff05007810 */ /* 0x000fc80007ffe000 */
[----:B------:R-:W-:-:S04]  /*3950*/  SHF.R.U32.HI R0, RZ, 0x14, R0 ;  /* 0x00000014ff007819 */ /* 0x000fc80000011600 */
[----:B------:R-:W-:-:S07]  /*3960*/  LOP3.LUT R4, R0, 0xff, RZ, 0xc0, !PT ;  /* 0x000000ff00047812 */ /* 0x000fce00078ec0ff */
.L_x_14471:
[----:B------:R-:W-:-:S04]  /*3970*/  SHF.R.U32.HI R5, RZ, 0x18, R5 ;  /* 0x00000018ff057819 */ /* 0x000fc80000011605 */
[----:B------:R-:W-:-:S04]  /*3980*/  LOP3.LUT R4, R4, 0x80, R5, 0xf8, !PT ;  /* 0x0000008004047812 */ /* 0x000fc800078ef805 */
[----:B------:R-:W-:-:S07]  /*3990*/  PRMT R0, R4, 0x7610, R0 ;  /* 0x0000761004007816 */ /* 0x000fce0000000000 */
.L_x_14469:
[----:B------:R-:W-:Y:S05]  /*39a0*/  BSYNC.RECONVERGENT B0 ;  /* 0x0000000000007941 */ /* 0x000fea0003800200 */
.L_x_14468:
[----:B------:R0:W-:Y:S01]  /*39b0*/  STG.E.U8 desc[UR36][R2.64], R0 ;  /* 0x0000000002007986 */ /* 0x0001e2000c101124 */
[----:B------:R-:W-:Y:S05]  /*39c0*/  BRA `(.L_x_14449) ;  /* 0x0000000400087947 */ /* 0x000fea0003800000 */
.L_x_14466:
        /* <DEDUP_REMOVED lines=13> */
.L_x_14474:
[----:B------:R-:W-:-:S04]  /*3aa0*/  SHF.R.U32.HI R0, RZ, 0x15, R5 ;  /* 0x00000015ff007819 */ /* 0x000fc80000011605 */
[----:B------:R-:W-:-:S04]  /*3ab0*/  LOP3.LUT R0, R0, 0x1, RZ, 0xc0, !PT ;  /* 0x0000000100007812 */ /* 0x000fc800078ec0ff */
[----:B------:R-:W-:-:S04]  /*3ac0*/  IADD3 R0, PT, PT, R5, 0x88fffff, R0 ;  /* 0x088fffff05007810 */ /* 0x000fc80007ffe000 */
[----:B------:R-:W-:-:S04]  /*3ad0*/  SHF.R.U32.HI R0, RZ, 0x15, R0 ;  /* 0x00000015ff007819 */ /* 0x000fc80000011600 */
[----:B------:R-:W-:-:S07]  /*3ae0*/  LOP3.LUT R4, R0, 0xff, RZ, 0xc0, !PT ;  /* 0x000000ff00047812 */ /* 0x000fce00078ec0ff */
.L_x_14475:
[----:B------:R-:W-:-:S04]  /*3af0*/  SHF.R.U32.HI R5, RZ, 0x18, R5 ;  /* 0x00000018ff057819 */ /* 0x000fc80000011605 */
[----:B------:R-:W-:-:S04]  /*3b00*/  LOP3.LUT R4, R4, 0x80, R5, 0xf8, !PT ;  /* 0x0000008004047812 */ /* 0x000fc800078ef805 */
[----:B------:R-:W-:-:S07]  /*3b10*/  PRMT R0, R4, 0x7610, R0 ;  /* 0x0000761004007816 */ /* 0x000fce0000000000 */
.L_x_14473:
[----:B------:R-:W-:Y:S05]  /*3b20*/  BSYNC.RECONVERGENT B0 ;  /* 0x0000000000007941 */ /* 0x000fea0003800200 */
.L_x_14472:
[----:B------:R0:W-:Y:S01]  /*3b30*/  STG.E.U8 desc[UR36][R2.64], R0 ;  /* 0x0000000002007986 */ /* 0x0001e2000c101124 */
[----:B------:R-:W-:Y:S05]  /*3b40*/  BRA `(.L_x_14449) ;  /* 0x0000000000a87947 */ /* 0x000fea0003800000 */
.L_x_14465:
[----:B------:R-:W-:-:S09]  /*3b50*/  UISETP.NE.AND UP0, UPT, UR4, 0x1c, UPT ;  /* 0x0000001c0400788c */ /* 0x000fd2000bf05270 */
[----:B------:R-:W-:Y:S05]  /*3b60*/  BRA.U !UP0, `(.L_x_14476) ;  /* 0x00000001089c7547 */ /* 0x000fea000b800000 */
[----:B------:R-:W-:-:S09]  /*3b70*/  UISETP.NE.AND UP0, UPT, UR4, 0x1d, UPT ;  /* 0x0000001d0400788c */ /* 0x000fd2000bf05270 */
[----:B------:R-:W-:Y:S05]  /*3b80*/  BRA.U !UP0, `(.L_x_14477) ;  /* 0x00000001088c7547 */ /* 0x000fea000b800000 */
[----:B------:R-:W-:-:S09]  /*3b90*/  UISETP.NE.AND UP0, UPT, UR4, 0x2c, UPT ;  /* 0x0000002c0400788c */ /* 0x000fd2000bf05270 */
[----:B------:R-:W-:Y:S05]  /*3ba0*/  BRA.U !UP0, `(.L_x_14478) ;  /* 0x0000000108447547 */ /* 0x000fea000b800000 */
.L_x_14448:
        /* <DEDUP_REMOVED lines=16> */
.L_x_14479:
[----:B------:R-:W-:Y:S05]  /*3cb0*/  BRA `(.L_x_14449) ;  /* 0x00000000004c7947 */ /* 0x000fea0003800000 */
.L_x_14478:
        /* <DEDUP_REMOVED lines=16> */
.L_x_14477:
[----:B------:R0:W-:Y:S01]  /*3dc0*/  STG.E.64 desc[UR36][R2.64], R54 ;  /* 0x0000003602007986 */ /* 0x0001e2000c101b24 */
[----:B------:R-:W-:Y:S05]  /*3dd0*/  BRA `(.L_x_14449) ;  /* 0x0000000000047947 */ /* 0x000fea0003800000 */
.L_x_14476:
[----:B------:R0:W-:Y:S02]  /*3de0*/  STG.E desc[UR36][R2.64], R54 ;  /* 0x0000003602007986 */ /* 0x0001e4000c101924 */
.L_x_14449:
[----:B------:R-:W-:-:S07]  /*3df0*/  VIADD R17, R17, 0x80 ;  /* 0x0000008011117836 */ /* 0x000fce0000000000 */
.L_x_14403:
[----:B------:R-:W-:Y:S05]  /*3e00*/  BSYNC.RECONVERGENT B6 ;  /* 0x0000000000067941 */ /* 0x000fea0003800200 */
.L_x_14402:
        /* <DEDUP_REMOVED lines=307> */
.L_x_14482:
        /* <DEDUP_REMOVED lines=17> */
.L_x_14486:
[----:B-----5:R0:W5:Y:S01]  /*5250*/  LDG.E.U8 R4, desc[UR36][R6.64] ;  /* 0x0000002406047981 */ /* 0x020162000c1e1100 */
[----:B------:R-:W-:Y:S01]  /*5260*/  IMAD.MOV.U32 R5, RZ, RZ, RZ ;  /* 0x000000ffff057224 */ /* 0x000fe200078e00ff */
[----:B------:R-:W-:Y:S06]  /*5270*/  BRA `(.L_x_14488) ;  /* 0x0000000c00447947 */ /* 0x000fec0003800000 */
.L_x_14485:
        /* <DEDUP_REMOVED lines=8> */
.L_x_14490:
[----:B-----5:R-:W2:Y:S02]  /*5300*/  LDG.E R4, desc[UR36][R6.64] ;  /* 0x0000002406047981 */ /* 0x020ea4000c1e1900 */
[----:B--2---:R-:W-:Y:S01]  /*5310*/  SHF.R.S32.HI R5, RZ, 0x1f, R4 ;  /* 0x0000001fff057819 */ /* 0x004fe20000011404 */
[----:B------:R-:W-:Y:S06]  /*5320*/  BRA `(.L_x_14488) ;  /* 0x0000000c00187947 */ /* 0x000fec0003800000 */
.L_x_14489:
[----:B-----5:R-:W2:Y:S02]  /*5330*/  LDG.E.S16 R4, desc[UR36][R6.64] ;  /* 0x0000002406047981 */ /* 0x020ea4000c1e1700 */
[----:B--2---:R-:W-:Y:S01]  /*5340*/  SHF.R.S32.HI R5, RZ, 0x1f, R4 ;  /* 0x0000001fff057819 */ /* 0x004fe20000011404 */
[----:B------:R-:W-:Y:S06]  /*5350*/  BRA `(.L_x_14488) ;  /* 0x0000000c000c7947 */ /* 0x000fec0003800000 */
.L_x_14484:
        /* <DEDUP_REMOVED lines=9> */
.L_x_14492:
[----:B------:R-:W2:Y:S02]  /*53f0*/  LDG.E.U16 R6, desc[UR36][R6.64] ;  /* 0x0000002406067981 */ /* 0x000ea4000c1e1500 */
[----:B--2--5:R-:W-:-:S06]  /*5400*/  HADD2.F32 R4, -RZ, R6.H0_H0 ;  /* 0x20000006ff047230 */ /* 0x024fcc0000004100 */
[----:B------:R-:W0:Y:S02]  /*5410*/  F2I.S64.TRUNC R4, R4 ;  /* 0x0000000400047311 */ /* 0x000e24000020d900 */
[----:B0-----:R-:W-:Y:S05]  /*5420*/  BRA `(.L_x_14488) ;  /* 0x0000000800d87947 */ /* 0x001fea0003800000 */
.L_x_14491:
        /* <DEDUP_REMOVED lines=9> */
.L_x_14494:
[----:B------:R-:W2:Y:S02]  /*54c0*/  LDG.E.U16 R6, desc[UR36][R6.64] ;  /* 0x0000002406067981 */ /* 0x000ea4000c1e1500 */
[----:B--2--5:R-:W-:-:S06]  /*54d0*/  HADD2.F32 R4, -RZ, R6.H0_H0 ;  /* 0x20000006ff047230 */ /* 0x024fcc0000004100 */
[----:B------:R-:W0:Y:S02]  /*54e0*/  F2I.S64.TRUNC R4, R4 ;  /* 0x0000000400047311 */ /* 0x000e24000020d900 */
[----:B0-----:R-:W-:Y:S05]  /*54f0*/  BRA `(.L_x_14488) ;  /* 0x0000000800a47947 */ /* 0x001fea0003800000 */
.L_x_14493:
[----:B-----5:R-:W2:Y:S02]  /*5500*/  LDG.E.64 R4, desc[UR36][R6.64] ;  /* 0x0000002406047981 */ /* 0x020ea4000c1e1b00 */
[----:B--2---:R-:W0:Y:S02]  /*5510*/  F2I.S64.F64.TRUNC R4, R4 ;  /* 0x0000000400047311 */ /* 0x004e24000030d900 */
[----:B0-----:R-:W-:Y:S05]  /*5520*/  BRA `(.L_x_14488) ;  /* 0x0000000800987947 */ /* 0x001fea0003800000 */
.L_x_14483:
        /* <DEDUP_REMOVED lines=13> */
.L_x_14497:
[----:B-----5:R-:W2:Y:S02]  /*5600*/  LDG.E.64 R4, desc[UR36][R6.64] ;  /* 0x0000002406047981 */ /* 0x020ea4000c1e1b00 */
[----:B--2---:R-:W0:Y:S02]  /*5610*/  F2I.S64.F64.TRUNC R4, R4 ;  /* 0x0000000400047311 */ /* 0x004e24000030d900 */
[----:B0-----:R-:W-:Y:S05]  /*5620*/  BRA `(.L_x_14488) ;  /* 0x0000000800587947 */ /* 0x001fea0003800000 */
.L_x_14496:
        /* <DEDUP_REMOVED lines=26> */
.L_x_14499:
        /* <DEDUP_REMOVED lines=14> */
.L_x_14498:
[----:B-----5:R-:W2:Y:S02]  /*58b0*/  LDG.E.U16 R4, desc[UR36][R6.64] ;  /* 0x0000002406047981 */ /* 0x020ea4000c1e1500 */
[----:B--2---:R-:W-:-:S06]  /*58c0*/  IMAD.U32 R4, R4, 0x10000, RZ ;  /* 0x0001000004047824 */ /* 0x004fcc00078e00ff */
[----:B------:R-:W0:Y:S02]  /*58d0*/  F2I.S64.TRUNC R4, R4 ;  /* 0x0000000400047311 */ /* 0x000e24000020d900 */
[----:B0-----:R-:W-:Y:S05]  /*58e0*/  BRA `(.L_x_14488) ;  /* 0x0000000400a87947 */ /* 0x001fea0003800000 */
.L_x_14495:
        /* <DEDUP_REMOVED lines=11> */
.L_x_14502:
        /* <DEDUP_REMOVED lines=21> */
.L_x_14506:
[----:B------:R-:W-:Y:S05]  /*5af0*/  BSYNC.RECONVERGENT B1 ;  /* 0x0000000000017941 */ /* 0x000fea0003800200 */
.L_x_14505:
[----:B------:R-:W-:Y:S01]  /*5b00*/  IMAD.SHL.U32 R0, R0, 0x100000, RZ ;  /* 0x0010000000007824 */ /* 0x000fe200078e00ff */
[----:B------:R-:W-:-:S04]  /*5b10*/  LEA R3, R3, 0x3b800000, 0x17 ;  /* 0x3b80000003037811 */ /* 0x000fc800078eb8ff */
[----:B------:R-:W-:-:S07]  /*5b20*/  LOP3.LUT R4, R3, R0, R7, 0xfe, !PT ;  /* 0x0000000003047212 */ /* 0x000fce00078efe07 */
.L_x_14504:
[----:B------:R-:W-:Y:S05]  /*5b30*/  BSYNC.RECONVERGENT B0 ;  /* 0x0000000000007941 */ /* 0x000fea0003800200 */
.L_x_14503:
[----:B------:R-:W3:Y:S02]  /*5b40*/  F2I.S64.TRUNC R4, R4 ;  /* 0x0000000400047311 */ /* 0x000ee4000020d900 */
[----:B---3--:R-:W-:Y:S05]  /*5b50*/  BRA `(.L_x_14488) ;  /* 0x00000004000c7947 */ /* 0x008fea0003800000 */
.L_x_14501:
        /* <DEDUP_REMOVED lines=21> */
.L_x_14510:
[----:B------:R-:W-:Y:S05]  /*5cb0*/  BSYNC.RECONVERGENT B1 ;  /* 0x0000000000017941 */ /* 0x000fea0003800200 */
.L_x_14509:
[----:B------:R-:W-:Y:S02]  /*5cc0*/  SHF.L.U32 R0, R0, 0x15, RZ ;  /* 0x0000001500007819 */ /* 0x000fe400000006ff */
[----:B------:R-:W-:-:S04]  /*5cd0*/  LEA R3, R3, 0x37800000, 0x17 ;  /* 0x3780000003037811 */ /* 0x000fc800078eb8ff */
[----:B------:R-:W-:-:S07]  /*5ce0*/  LOP3.LUT R4, R3, R0, R7, 0xfe, !PT ;  /* 0x0000000003047212 */ /* 0x000fce00078efe07 */
.L_x_14508:
[----:B------:R-:W-:Y:S05]  /*5cf0*/  BSYNC.RECONVERGENT B0 ;  /* 0x0000000000007941 */ /* 0x000fea0003800200 */
.L_x_14507:
[----:B------:R-:W4:Y:S02]  /*5d00*/  F2I.S64.TRUNC R4, R4 ;  /* 0x0000000400047311 */ /* 0x000f24000020d900 */
[----:B----4-:R-:W-:Y:S05]  /*5d10*/  BRA `(.L_x_14488) ;  /* 0x00000000009c7947 */ /* 0x010fea0003800000 */
.L_x_14500:
        /* <DEDUP_REMOVED lines=14> */
.L_x_14514:
[----:B------:R-:W-:Y:S05]  /*5e00*/  BSYNC.RECONVERGENT B0 ;  /* 0x0000000000007941 */ /* 0x000fea0003800200 */
.L_x_14513:
[----:B------:R-:W0:Y:S02]  /*5e10*/  F2I.S64.TRUNC R4, R4 ;  /* 0x0000000400047311 */ /* 0x000e24000020d900 */
[----:B0-----:R-:W-:Y:S05]  /*5e20*/  BRA `(.L_x_14488) ;  /* 0x0000000000587947 */ /* 0x001fea0003800000 */
.L_x_14487:
        /* <DEDUP_REMOVED lines=16> */
.L_x_14515:
[----:B------:R-:W-:Y:S01]  /*5f30*/  CS2R R4, SRZ ;  /* 0x0000000000047805 */ /* 0x000fe2000001ff00 */
[----:B------:R-:W-:Y:S06]  /*5f40*/  BRA `(.L_x_14488) ;  /* 0x0000000000107947 */ /* 0x000fec0003800000 */
.L_x_14512:
[----:B-----5:R4:W5:Y:S01]  /*5f50*/  LDG.E.64 R4, desc[UR36][R6.64] ;  /* 0x0000002406047981 */ /* 0x020962000c1e1b00 */
[----:B------:R-:W-:Y:S05]  /*5f60*/  BRA `(.L_x_14488) ;  /* 0x0000000000087947 */ /* 0x000fea0003800000 */
.L_x_14511:
[----:B-----5:R0:W5:Y:S01]  /*5f70*/  LDG.E R4, desc[UR36][R6.64] ;  /* 0x0000002406047981 */ /* 0x020162000c1e1900 */
[----:B------:R-:W-:-:S07]  /*5f80*/  IMAD.MOV.U32 R5, RZ, RZ, RZ ;  /* 0x000000ffff057224 */ /* 0x000fce00078e00ff */
.L_x_14488:
        /* <DEDUP_REMOVED lines=38> */
.L_x_14518:
        /* <DEDUP_REMOVED lines=72> */
.L_x_14517:
        /* <DEDUP_REMOVED lines=52> */
.L_x_14519:
        /* <DEDUP_REMOVED lines=34> */
.L_x_14520:
        /* <DEDUP_REMOVED lines=18> */
.L_x_14516:
        /* <DEDUP_REMOVED lines=16> */
.L_x_14524:
[----:B------:R0:W-:Y:S01]  /*6df0*/  STG.E.U8 desc[UR36][R2.64], R54 ;  /* 0x0000003602007986 */ /* 0x0001e2000c101124 */
[----:B------:R-:W-:Y:S05]  /*6e00*/  BRA `(.L_x_14526) ;  /* 0x0000000c00347947 */ /* 0x000fea0003800000 */
.L_x_14523:
        /* <DEDUP_REMOVED lines=8> */
.L_x_14528:
[----:B------:R0:W-:Y:S01]  /*6e90*/  STG.E desc[UR36][R2.64], R54 ;  /* 0x0000003602007986 */ /* 0x0001e2000c101924 */
[----:B------:R-:W-:Y:S05]  /*6ea0*/  BRA `(.L_x_14526) ;  /* 0x0000000c000c7947 */ /* 0x000fea0003800000 */
.L_x_14527:
[----:B------:R0:W-:Y:S01]  /*6eb0*/  STG.E.U16 desc[UR36][R2.64], R54 ;  /* 0x0000003602007986 */ /* 0x0001e2000c101524 */
[----:B------:R-:W-:Y:S05]  /*6ec0*/  BRA `(.L_x_14526) ;  /* 0x0000000c00047947 */ /* 0x000fea0003800000 */
.L_x_14522:
        /* <DEDUP_REMOVED lines=9> */
.L_x_14530:
[----:B------:R-:W0:Y:S02]  /*6f60*/  I2F.S64 R0, R54 ;  /* 0x0000003600007312 */ /* 0x000e240000301400 */
[----:B0-----:R-:W-:-:S05]  /*6f70*/  F2FP.F16.F32.PACK_AB R0, RZ, R0 ;  /* 0x00000000ff00723e */ /* 0x001fca00000000ff */
[----:B------:R0:W-:Y:S01]  /*6f80*/  STG.E.U16 desc[UR36][R2.64], R0 ;  /* 0x0000000002007986 */ /* 0x0001e2000c101524 */
[----:B------:R-:W-:Y:S05]  /*6f90*/  BRA `(.L_x_14526) ;  /* 0x0000000800d07947 */ /* 0x000fea0003800000 */
.L_x_14529:
        /* <DEDUP_REMOVED lines=10> */
.L_x_14532:
[----:B------:R-:W0:Y:S02]  /*7040*/  I2F.S64 R54, R54 ;  /* 0x0000003600367312 */ /* 0x000e240000301400 */
[----:B0----5:R-:W-:-:S04]  /*7050*/  F2FP.F16.F32.PACK_AB R5, RZ, R54 ;  /* 0x00000036ff05723e */ /* 0x021fc800000000ff */
[----:B------:R-:W-:-:S05]  /*7060*/  PRMT R5, R5, 0x5410, RZ ;  /* 0x0000541005057816 */ /* 0x000fca00000000ff */
[----:B------:R0:W-:Y:S01]  /*7070*/  STG.E desc[UR36][R2.64], R5 ;  /* 0x0000000502007986 */ /* 0x0001e2000c101924 */
[----:B------:R-:W-:Y:S05]  /*7080*/  BRA `(.L_x_14526) ;  /* 0x0000000800947947 */ /* 0x000fea0003800000 */
.L_x_14531:
[----:B-----5:R-:W0:Y:S02]  /*7090*/  I2F.F64.S64 R4, R54 ;  /* 0x0000003600047312 */ /* 0x020e240000301c00 */
[----:B0-----:R0:W-:Y:S01]  /*70a0*/  STG.E.64 desc[UR36][R2.64], R4 ;  /* 0x0000000402007986 */ /* 0x0011e2000c101b24 */
[----:B------:R-:W-:Y:S05]  /*70b0*/  BRA `(.L_x_14526) ;  /* 0x0000000800887947 */ /* 0x000fea0003800000 */
.L_x_14521:
        /* <DEDUP_REMOVED lines=12> */
.L_x_14536:
        /* <DEDUP_REMOVED lines=18> */
.L_x_14539:
[----:B------:R-:W-:-:S04]  /*72a0*/  SHF.R.U32.HI R5, RZ, 0x18, R5 ;  /* 0x00000018ff057819 */ /* 0x000fc80000011605 */
[----:B------:R-:W-:-:S07]  /*72b0*/  LOP3.LUT R0, R0, 0x80, R5, 0xf8, !PT ;  /* 0x0000008000007812 */ /* 0x000fce00078ef805 */
.L_x_14538:
[----:B------:R-:W-:Y:S05]  /*72c0*/  BSYNC.RECONVERGENT B0 ;  /* 0x0000000000007941 */ /* 0x000fea0003800200 */
.L_x_14537:
[----:B------:R4:W-:Y:S01]  /*72d0*/  STG.E.U8 desc[UR36][R2.64], R0 ;  /* 0x0000000002007986 */ /* 0x0009e2000c101124 */
[----:B------:R-:W-:Y:S05]  /*72e0*/  BRA `(.L_x_14526) ;  /* 0x0000000400fc7947 */ /* 0x000fea0003800000 */
.L_x_14535:
        /* <DEDUP_REMOVED lines=18> */
.L_x_14542:
[----:B------:R-:W-:-:S04]  /*7410*/  SHF.R.U32.HI R5, RZ, 0x18, R5 ;  /* 0x00000018ff057819 */ /* 0x000fc80000011605 */
[----:B------:R-:W-:-:S07]  /*7420*/  LOP3.LUT R0, R0, 0x80, R5, 0xf8, !PT ;  /* 0x0000008000007812 */ /* 0x000fce00078ef805 */
.L_x_14541:
[----:B------:R-:W-:Y:S05]  /*7430*/  BSYNC.RECONVERGENT B0 ;  /* 0x0000000000007941 */ /* 0x000fea0003800200 */
.L_x_14540:
[----:B------:R0:W-:Y:S01]  /*7440*/  STG.E.U8 desc[UR36][R2.64], R0 ;  /* 0x0000000002007986 */ /* 0x0001e2000c101124 */
[----:B------:R-:W-:Y:S05]  /*7450*/  BRA `(.L_x_14526) ;  /* 0x0000000400a07947 */ /* 0x000fea0003800000 */
.L_x_14534:
        /* <DEDUP_REMOVED lines=22> */
.L_x_14544:
[----:B------:R2:W-:Y:S01]  /*75c0*/  STG.E.64 desc[UR36][R2.64], R54 ;  /* 0x0000003602007986 */ /* 0x0005e2000c101b24 */
[----:B------:R-:W-:Y:S05]  /*75d0*/  BRA `(.L_x_14526) ;  /* 0x0000000400407947 */ /* 0x000fea0003800000 */
.L_x_14543:
[----:B------:R0:W-:Y:S01]  /*75e0*/  STG.E desc[UR36][R2.64], R54 ;  /* 0x0000003602007986 */ /* 0x0001e2000c101924 */
[----:B------:R-:W-:Y:S05]  /*75f0*/  BRA `(.L_x_14526) ;  /* 0x0000000400387947 */ /* 0x000fea0003800000 */
.L_x_14533:
        /* <DEDUP_REMOVED lines=11> */
.L_x_14546:
[----:B------:R-:W-:Y:S01]  /*76b0*/  CS2R R6, SRZ ;  /* 0x0000000000067805 */ /* 0x000fe2000001ff00 */
[----:B-----5:R-:W0:Y:S04]  /*76c0*/  I2F.F64.S64 R4, R54 ;  /* 0x0000003600047312 */ /* 0x020e280000301c00 */
[----:B0-----:R0:W-:Y:S01]  /*76d0*/  STG.E.128 desc[UR36][R2.64], R4 ;  /* 0x0000000402007986 */ /* 0x0011e2000c101d24 */
[----:B------:R-:W-:Y:S05]  /*76e0*/  BRA `(.L_x_14526) ;  /* 0x0000000000fc7947 */ /* 0x000fea0003800000 */
.L_x_14545:
[----:B------:R-:W-:-:S09]  /*76f0*/  UISETP.NE.AND UP0, UPT, UR4, 0xf, UPT ;  /* 0x0000000f0400788c */ /* 0x000fd2000bf05270 */
[----:B------:R-:W-:Y:S05]  /*7700*/  BRA.U !UP0, `(.L_x_14547) ;  /* 0x0000000108e87547 */ /* 0x000fea000b800000 */
[----:B------:R-:W-:-:S09]  /*7710*/  UISETP.NE.AND UP0, UPT, UR4, 0x17, UPT ;  /* 0x000000170400788c */ /* 0x000fd2000bf05270 */
[----:B------:R-:W-:Y:S05]  /*7720*/  BRA.U !UP0, `(.L_x_14548) ;  /* 0x0000000108907547 */ /* 0x000fea000b800000 */
[----:B------:R-:W-:-:S09]  /*7730*/  UISETP.NE.AND UP0, UPT, UR4, 0x18, UPT ;  /* 0x000000180400788c */ /* 0x000fd2000bf05270 */
[----:B------:R-:W-:Y:S05]  /*7740*/  BRA.U !UP0, `(.L_x_14549) ;  /* 0x0000000108447547 */ /* 0x000fea000b800000 */
.L_x_14525:
        /* <DEDUP_REMOVED lines=16> */
.L_x_14550:
[----:B------:R-:W-:Y:S05]  /*7850*/  BRA `(.L_x_14526) ;  /* 0x0000000000a07947 */ /* 0x000fea0003800000 */
.L_x_14549:
        /* <DEDUP_REMOVED lines=13> */
.L_x_14552:
[----:B------:R-:W-:Y:S05]  /*7930*/  BSYNC.RECONVERGENT B0 ;  /* 0x0000000000007941 */ /* 0x000fea0003800200 */
.L_x_14551:
[----:B------:R-:W-:-:S05]  /*7940*/  LOP3.LUT R5, R0, 0x80, R5, 0xf8, !PT ;  /* 0x0000008000057812 */ /* 0x000fca00078ef805 */
[----:B------:R0:W-:Y:S01]  /*7950*/  STG.E.U8 desc[UR36][R2.64], R5 ;  /* 0x0000000502007986 */ /* 0x0001e2000c101124 */
[----:B------:R-:W-:Y:S05]  /*7960*/  BRA `(.L_x_14526) ;  /* 0x00000000005c7947 */ /* 0x000fea0003800000 */
.L_x_14548:
        /* <DEDUP_REMOVED lines=12> */
.L_x_14554:
[----:B------:R-:W-:Y:S01]  /*7a30*/  IMAD.MOV.U32 R0, RZ, RZ, 0x7f ;  /* 0x0000007fff007424 */ /* 0x000fe200078e00ff */
[----:B------:R-:W-:-:S04]  /*7a40*/  ISETP.GT.U32.AND P0, PT, R4, 0x7f800000, PT ;  /* 0x7f8000000400780c */ /* 0x000fc80003f04070 */
[----:B------:R-:W-:-:S09]  /*7a50*/  SEL R0, R0, 0x7c, P0 ;  /* 0x0000007c00007807 */ /* 0x000fd20000000000 */
.L_x_14555:
[----:B------:R-:W-:Y:S05]  /*7a60*/  BSYNC.RECONVERGENT B0 ;  /* 0x0000000000007941 */ /* 0x000fea0003800200 */
.L_x_14553:
[----:B------:R-:W-:-:S04]  /*7a70*/  SHF.R.U32.HI R5, RZ, 0x18, R5 ;  /* 0x00000018ff057819 */ /* 0x000fc80000011605 */
[----:B------:R-:W-:-:S05]  /*7a80*/  LOP3.LUT R5, R0, 0x80, R5, 0xf8, !PT ;  /* 0x0000008000057812 */ /* 0x000fca00078ef805 */
[----:B------:R0:W-:Y:S01]  /*7a90*/  STG.E.U8 desc[UR36][R2.64], R5 ;  /* 0x0000000502007986 */ /* 0x0001e2000c101124 */
[----:B------:R-:W-:Y:S05]  /*7aa0*/  BRA `(.L_x_14526) ;  /* 0x00000000000c7947 */ /* 0x000fea0003800000 */
.L_x_14547:
[----:B------:R-:W0:Y:S02]  /*7ab0*/  I2F.S64 R0, R54 ;  /* 0x0000003600007312 */ /* 0x000e240000301400 */
[----:B0-----:R-:W-:-:S05]  /*7ac0*/  F2FP.BF16.F32.PACK_AB R0, RZ, R0 ;  /* 0x00000000ff00723e */ /* 0x001fca00000010ff */
[----:B------:R0:W-:Y:S02]  /*7ad0*/  STG.E.U16 desc[UR36][R2.64], R0 ;  /* 0x0000000002007986 */ /* 0x0001e4000c101524 */
.L_x_14526:
[----:B------:R-:W-:-:S07]  /*7ae0*/  IADD3 R17, PT, PT, R17, 0x80, RZ ;  /* 0x0000008011117810 */ /* 0x000fce0007ffe0ff */
.L_x_14481:
[----:B------:R-:W-:Y:S05]  /*7af0*/  BSYNC.RECONVERGENT B6 ;  /* 0x0000000000067941 */ /* 0x000fea0003800200 */
.L_x_14480:
        /* <DEDUP_REMOVED lines=307> */
.L_x_14558:
        /* <DEDUP_REMOVED lines=17> */
.L_x_14562:
[----:B-----5:R0:W5:Y:S01]  /*8f40*/  LDG.E.U8 R4, desc[UR36][R6.64] ;  /* 0x0000002406047981 */ /* 0x020162000c1e1100 */
[----:B------:R-:W-:Y:S01]  /*8f50*/  MOV R5, RZ ;  /* 0x000000ff00057202 */ /* 0x000fe20000000f00 */
[----:B------:R-:W-:Y:S06]  /*8f60*/  BRA `(.L_x_14564) ;  /* 0x0000000c00447947 */ /* 0x000fec0003800000 */
.L_x_14561:
        /* <DEDUP_REMOVED lines=8> */
.L_x_14566:
[----:B-----5:R-:W2:Y:S02]  /*8ff0*/  LDG.E R4, desc[UR36][R6.64] ;  /* 0x0000002406047981 */ /* 0x020ea4000c1e1900 */
[----:B--2---:R-:W-:Y:S01]  /*9000*/  SHF.R.S32.HI R5, RZ, 0x1f, R4 ;  /* 0x0000001fff057819 */ /* 0x004fe20000011404 */
[----:B------:R-:W-:Y:S06]  /*9010*/  BRA `(.L_x_14564) ;  /* 0x0000000c00187947 */ /* 0x000fec0003800000 */
.L_x_14565:
[----:B-----5:R-:W2:Y:S02]  /*9020*/  LDG.E.S16 R4, desc[UR36][R6.64] ;  /* 0x0000002406047981 */ /* 0x020ea4000c1e1700 */
[----:B--2---:R-:W-:Y:S01]  /*9030*/  SHF.R.S32.HI R5, RZ, 0x1f, R4 ;  /* 0x0000001fff057819 */ /* 0x004fe20000011404 */
[----:B------:R-:W-:Y:S06]  /*9040*/  BRA `(.L_x_14564) ;  /* 0x0000000c000c7947 */ /* 0x000fec0003800000 */
.L_x_14560:
        /* <DEDUP_REMOVED lines=9> */
.L_x_14568:
[----:B------:R-:W2:Y:S02]  /*90e0*/  LDG.E.U16 R6, desc[UR36][R6.64] ;  /* 0x0000002406067981 */ /* 0x000ea4000c1e1500 */
[----:B--2--5:R-:W-:-:S06]  /*90f0*/  HADD2.F32 R4, -RZ, R6.H0_H0 ;  /* 0x20000006ff047230 */ /* 0x024fcc0000004100 */
[----:B------:R-:W3:Y:S02]  /*9100*/  F2I.S64.TRUNC R4, R4 ;  /* 0x0000000400047311 */ /* 0x000ee4000020d900 */
[----:B---3--:R-:W-:Y:S05]  /*9110*/  BRA `(.L_x_14564) ;  /* 0x0000000800d87947 */ /* 0x008fea0003800000 */
.L_x_14567:
        /* <DEDUP_REMOVED lines=9> */
.L_x_14570:
[----:B------:R-:W2:Y:S02]  /*91b0*/  LDG.E.U16 R6, desc[UR36][R6.64] ;  /* 0x0000002406067981 */ /* 0x000ea4000c1e1500 */
[----:B--2--5:R-:W-:-:S06]  /*91c0*/  HADD2.F32 R4, -RZ, R6.H0_H0 ;  /* 0x20000006ff047230 */ /* 0x024fcc0000004100 */
[----:B------:R-:W3:Y:S02]  /*91d0*/  F2I.S64.TRUNC R4, R4 ;  /* 0x0000000400047311 */ /* 0x000ee4000020d900 */
[----:B---3--:R-:W-:Y:S05]  /*91e0*/  BRA `(.L_x_14564) ;  /* 0x0000000800a47947 */ /* 0x008fea0003800000 */
.L_x_14569:
[----:B-----5:R-:W2:Y:S02]  /*91f0*/  LDG.E.64 R4, desc[UR36][R6.64] ;  /* 0x0000002406047981 */ /* 0x020ea4000c1e1b00 */
[----:B--2---:R-:W3:Y:S02]  /*9200*/  F2I.S64.F64.TRUNC R4, R4 ;  /* 0x0000000400047311 */ /* 0x004ee4000030d900 */
[----:B---3--:R-:W-:Y:S05]  /*9210*/  BRA `(.L_x_14564) ;  /* 0x0000000800987947 */ /* 0x008fea0003800000 */
.L_x_14559:
        /* <DEDUP_REMOVED lines=13> */
.L_x_14573:
[----:B-----5:R-:W2:Y:S02]  /*92f0*/  LDG.E.64 R4, desc[UR36][R6.64] ;  /* 0x0000002406047981 */ /* 0x020ea4000c1e1b00 */
[----:B--2---:R-:W3:Y:S02]  /*9300*/  F2I.S64.F64.TRUNC R4, R4 ;  /* 0x0000000400047311 */ /* 0x004ee4000030d900 */
[----:B---3--:R-:W-:Y:S05]  /*9310*/  BRA `(.L_x_14564) ;  /* 0x0000000800587947 */ /* 0x008fea0003800000 */
.L_x_14572:
        /* <DEDUP_REMOVED lines=26> */
.L_x_14575:
        /* <DEDUP_REMOVED lines=14> */
.L_x_14574:
[----:B-----5:R-:W2:Y:S02]  /*95a0*/  LDG.E.U16 R4, desc[UR36][R6.64] ;  /* 0x0000002406047981 */ /* 0x020ea4000c1e1500 */
[----:B--2---:R-:W-:-:S06]  /*95b0*/  SHF.L.U32 R4, R4, 0x10, RZ ;  /* 0x0000001004047819 */ /* 0x004fcc00000006ff */
[----:B------:R-:W3:Y:S02]  /*95c0*/  F2I.S64.TRUNC R4, R4 ;  /* 0x0000000400047311 */ /* 0x000ee4000020d900 */
[----:B---3--:R-:W-:Y:S05]  /*95d0*/  BRA `(.L_x_14564) ;  /* 0x0000000400a87947 */ /* 0x008fea0003800000 */
.L_x_14571:
        /* <DEDUP_REMOVED lines=11> */
.L_x_14578:
        /* <DEDUP_REMOVED lines=21> */
.L_x_14582:
[----:B------:R-:W-:Y:S05]  /*97e0*/  BSYNC.RECONVERGENT B1 ;  /* 0x0000000000017941 */ /* 0x000fea0003800200 */
.L_x_14581:
[----:B------:R-:W-:Y:S02]  /*97f0*/  SHF.L.U32 R0, R0, 0x14, RZ ;  /* 0x0000001400007819 */ /* 0x000fe400000006ff */
[----:B------:R-:W-:-:S04]  /*9800*/  LEA R3, R3, 0x3b800000, 0x17 ;  /* 0x3b80000003037811 */ /* 0x000fc800078eb8ff */
[----:B------:R-:W-:-:S07]  /*9810*/  LOP3.LUT R4, R3, R0, R7, 0xfe, !PT ;  /* 0x0000000003047212 */ /* 0x000fce00078efe07 */
.L_x_14580:
[----:B------:R-:W-:Y:S05]  /*9820*/  BSYNC.RECONVERGENT B0 ;  /* 0x0000000000007941 */ /* 0x000fea0003800200 */
.L_x_14579:
[----:B------:R-:W0:Y:S02]  /*9830*/  F2I.S64.TRUNC R4, R4 ;  /* 0x0000000400047311 */ /* 0x000e24000020d900 */
[----:B0-----:R-:W-:Y:S05]  /*9840*/  BRA `(.L_x_14564) ;  /* 0x00000004000c7947 */ /* 0x001fea0003800000 */
.L_x_14577:
        /* <DEDUP_REMOVED lines=21> */
.L_x_14586:
[----:B------:R-:W-:Y:S05]  /*99a0*/  BSYNC.RECONVERGENT B1 ;  /* 0x0000000000017941 */ /* 0x000fea0003800200 */
.L_x_14585:
[----:B------:R-:W-:Y:S01]  /*99b0*/  IMAD.SHL.U32 R0, R0, 0x200000, RZ ;  /* 0x0020000000007824 */ /* 0x000fe200078e00ff */
[----:B------:R-:W-:-:S04]  /*99c0*/  LEA R3, R3, 0x37800000, 0x17 ;  /* 0x3780000003037811 */ /* 0x000fc800078eb8ff */
[----:B------:R-:W-:-:S07]  /*99d0*/  LOP3.LUT R4, R3, R0, R7, 0xfe, !PT ;  /* 0x0000000003047212 */ /* 0x000fce00078efe07 */
.L_x_14584:
[----:B------:R-:W-:Y:S05]  /*99e0*/  BSYNC.RECONVERGENT B0 ;  /* 0x0000000000007941 */ /* 0x000fea0003800200 */
.L_x_14583:
[----:B------:R-:W0:Y:S02]  /*99f0*/  F2I.S64.TRUNC R4, R4 ;  /* 0x0000000400047311 */ /* 0x000e24000020d900 */
[----:B0-----:R-:W-:Y:S05]  /*9a00*/  BRA `(.L_x_14564) ;  /* 0x00000000009c7947 */ /* 0x001fea0003800000 */
.L_x_14576:
        /* <DEDUP_REMOVED lines=14> */
.L_x_14590:
[----:B------:R-:W-:Y:S05]  /*9af0*/  BSYNC.RECONVERGENT B0 ;  /* 0x0000000000007941 */ /* 0x000fea0003800200 */
.L_x_14589:
[----:B------:R-:W3:Y:S02]  /*9b00*/  F2I.S64.TRUNC R4, R4 ;  /* 0x0000000400047311 */ /* 0x000ee4000020d900 */
[----:B---3--:R-:W-:Y:S05]  /*9b10*/  BRA `(.L_x_14564) ;  /* 0x0000000000587947 */ /* 0x008fea0003800000 */
.L_x_14563:
        /* <DEDUP_REMOVED lines=16> */
.L_x_14591:
[----:B------:R-:W-:Y:S01]  /*9c20*/  CS2R R4, SRZ ;  /* 0x0000000000047805 */ /* 0x000fe2000001ff00 */
[----:B------:R-:W-:Y:S06]  /*9c30*/  BRA `(.L_x_14564) ;  /* 0x0000000000107947 */ /* 0x000fec0003800000 */
.L_x_14588:
[----:B-----5:R3:W5:Y:S01]  /*9c40*/  LDG.E.64 R4, desc[UR36][R6.64] ;  /* 0x0000002406047981 */ /* 0x020762000c1e1b00 */
[----:B------:R-:W-:Y:S05]  /*9c50*/  BRA `(.L_x_14564) ;  /* 0x0000000000087947 */ /* 0x000fea0003800000 */
.L_x_14587:
[----:B-----5:R4:W5:Y:S01]  /*9c60*/  LDG.E R4, desc[UR36][R6.64] ;  /* 0x0000002406047981 */ /* 0x020962000c1e1900 */
[----:B------:R-:W-:-:S07]  /*9c70*/  MOV R5, RZ ;  /* 0x000000ff00057202 */ /* 0x000fce0000000f00 */
.L_x_14564:
        /* <DEDUP_REMOVED lines=38> */
.L_x_14594:
        /* <DEDUP_REMOVED lines=72> */
.L_x_14593:
        /* <DEDUP_REMOVED lines=52> */
.L_x_14595:
        /* <DEDUP_REMOVED lines=34> */
.L_x_14596:
        /* <DEDUP_REMOVED lines=18> */
.L_x_14592:
        /* <DEDUP_REMOVED lines=16> */
.L_x_14600:
[----:B------:R0:W-:Y:S01]  /*aae0*/  STG.E.U8 desc[UR36][R2.64], R54 ;  /* 0x0000003602007986 */ /* 0x0001e2000c101124 */
[----:B------:R-:W-:Y:S05]  /*aaf0*/  BRA `(.L_x_14602) ;  /* 0x0000000c00347947 */ /* 0x000fea0003800000 */
.L_x_14599:
        /* <DEDUP_REMOVED lines=8> */
.L_x_14604:
[----:B------:R0:W-:Y:S01]  /*ab80*/  STG.E desc[UR36][R2.64], R54 ;  /* 0x0000003602007986 */ /* 0x0001e2000c101924 */
[----:B------:R-:W-:Y:S05]  /*ab90*/  BRA `(.L_x_14602) ;  /* 0x0000000c000c7947 */ /* 0x000fea0003800000 */
.L_x_14603:
[----:B------:R0:W-:Y:S01]  /*aba0*/  STG.E.U16 desc[UR36][R2.64], R54 ;  /* 0x0000003602007986 */ /* 0x0001e2000c101524 */
[----:B------:R-:W-:Y:S05]  /*abb0*/  BRA `(.L_x_14602) ;  /* 0x0000000c00047947 */ /* 0x000fea0003800000 */
.L_x_14598:
        /* <DEDUP_REMOVED lines=9> */
.L_x_14606:
[----:B------:R-:W0:Y:S02]  /*ac50*/  I2F.S64 R0, R54 ;  /* 0x0000003600007312 */ /* 0x000e240000301400 */
[----:B0-----:R-:W-:-:S05]  /*ac60*/  F2FP.F16.F32.PACK_AB R0, RZ, R0 ;  /* 0x00000000ff00723e */ /* 0x001fca00000000ff */
[----:B------:R0:W-:Y:S01]  /*ac70*/  STG.E.U16 desc[UR36][R2.64], R0 ;  /* 0x0000000002007986 */ /* 0x0001e2000c101524 */
[----:B------:R-:W-:Y:S05]  /*ac80*/  BRA `(.L_x_14602) ;  /* 0x0000000800d07947 */ /* 0x000fea0003800000 */
.L_x_14605:
        /* <DEDUP_REMOVED lines=10> */
.L_x_14608:
[----:B------:R-:W0:Y:S02]  /*ad30*/  I2F.S64 R54, R54 ;  /* 0x0000003600367312 */ /* 0x000e240000301400 */
[----:B0----5:R-:W-:-:S04]  /*ad40*/  F2FP.F16.F32.PACK_AB R5, RZ, R54 ;  /* 0x00000036ff05723e */ /* 0x021fc800000000ff */
[----:B------:R-:W-:-:S05]  /*ad50*/  PRMT R5, R5, 0x5410, RZ ;  /* 0x0000541005057816 */ /* 0x000fca00000000ff */
[----:B------:R0:W-:Y:S01]  /*ad60*/  STG.E desc[UR36][R2.64], R5 ;  /* 0x0000000502007986 */ /* 0x0001e2000c101924 */
[----:B------:R-:W-:Y:S05]  /*ad70*/  BRA `(.L_x_14602) ;  /* 0x0000000800947947 */ /* 0x000fea0003800000 */
.L_x_14607:
[----:B-----5:R-:W0:Y:S02]  /*ad80*/  I2F.F64.S64 R4, R54 ;  /* 0x0000003600047312 */ /* 0x020e240000301c00 */
[----:B0-----:R0:W-:Y:S01]  /*ad90*/  STG.E.64 desc[UR36][R2.64], R4 ;  /* 0x0000000402007986 */ /* 0x0011e2000c101b24 */
[----:B------:R-:W-:Y:S05]  /*ada0*/  BRA `(.L_x_14602) ;  /* 0x0000000800887947 */ /* 0x000fea0003800000 */
.L_x_14597:
        /* <DEDUP_REMOVED lines=12> */
.L_x_14612:
        /* <DEDUP_REMOVED lines=18> */
.L_x_14615:
[----:B------:R-:W-:-:S04]  /*af90*/  SHF.R.U32.HI R5, RZ, 0x18, R5 ;  /* 0x00000018ff057819 */ /* 0x000fc80000011605 */
[----:B------:R-:W-:-:S07]  /*afa0*/  LOP3.LUT R0, R0, 0x80, R5, 0xf8, !PT ;  /* 0x0000008000007812 */ /* 0x000fce00078ef805 */
.L_x_14614:
[----:B------:R-:W-:Y:S05]  /*afb0*/  BSYNC.RECONVERGENT B0 ;  /* 0x0000000000007941 */ /* 0x000fea0003800200 */
.L_x_14613:
[----:B------:R0:W-:Y:S01]  /*afc0*/  STG.E.U8 desc[UR36][R2.64], R0 ;  /* 0x0000000002007986 */ /* 0x0001e2000c101124 */
[----:B------:R-:W-:Y:S05]  /*afd0*/  BRA `(.L_x_14602) ;  /* 0x0000000400fc7947 */ /* 0x000fea0003800000 */
.L_x_14611:
        /* <DEDUP_REMOVED lines=18> */
.L_x_14618:
[----:B------:R-:W-:-:S04]  /*b100*/  SHF.R.U32.HI R5, RZ, 0x18, R5 ;  /* 0x00000018ff057819 */ /* 0x000fc80000011605 */
[----:B------:R-:W-:-:S07]  /*b110*/  LOP3.LUT R0, R0, 0x80, R5, 0xf8, !PT ;  /* 0x0000008000007812 */ /* 0x000fce00078ef805 */
.L_x_14617:
[----:B------:R-:W-:Y:S05]  /*b120*/  BSYNC.RECONVERGENT B0 ;  /* 0x0000000000007941 */ /* 0x000fea0003800200 */
.L_x_14616:
[----:B------:R0:W-:Y:S01]  /*b130*/  STG.E.U8 desc[UR36][R2.64], R0 ;  /* 0x0000000002007986 */ /* 0x0001e2000c101124 */
[----:B------:R-:W-:Y:S05]  /*b140*/  BRA `(.L_x_14602) ;  /* 0x0000000400a07947 */ /* 0x000fea0003800000 */
.L_x_14610:
        /* <DEDUP_REMOVED lines=22> */
.L_x_14620:
[----:B------:R0:W-:Y:S01]  /*b2b0*/  STG.E.64 desc[UR36][R2.64], R54 ;  /* 0x0000003602007986 */ /* 0x0001e2000c101b24 */
[----:B------:R-:W-:Y:S05]  /*b2c0*/  BRA `(.L_x_14602) ;  /* 0x0000000400407947 */ /* 0x000fea0003800000 */
.L_x_14619:
[----:B------:R0:W-:Y:S01]  /*b2d0*/  STG.E desc[UR36][R2.64], R54 ;  /* 0x0000003602007986 */ /* 0x0001e2000c101924 */
[----:B------:R-:W-:Y:S05]  /*b2e0*/  BRA `(.L_x_14602) ;  /* 0x0000000400387947 */ /* 0x000fea0003800000 */
.L_x_14609:
        /* <DEDUP_REMOVED lines=11> */
.L_x_14622:
[----:B------:R-:W-:Y:S01]  /*b3a0*/  CS2R R6, SRZ ;  /* 0x0000000000067805 */ /* 0x000fe2000001ff00 */
[----:B-----5:R-:W0:Y:S04]  /*b3b0*/  I2F.F64.S64 R4, R54 ;  /* 0x0000003600047312 */ /* 0x020e280000301c00 */
[----:B0-----:R0:W-:Y:S01]  /*b3c0*/  STG.E.128 desc[UR36][R2.64], R4 ;  /* 0x0000000402007986 */ /* 0x0011e2000c101d24 */
[----:B------:R-:W-:Y:S05]  /*b3d0*/  BRA `(.L_x_14602) ;  /* 0x0000000000fc7947 */ /* 0x000fea0003800000 */
.L_x_14621:
[----:B------:R-:W-:-:S09]  /*b3e0*/  UISETP.NE.AND UP0, UPT, UR4, 0xf, UPT ;  /* 0x0000000f0400788c */ /* 0x000fd2000bf05270 */
[----:B------:R-:W-:Y:S05]  /*b3f0*/  BRA.U !UP0, `(.L_x_14623) ;  /* 0x0000000108e87547 */ /* 0x000fea000b800000 */
[----:B------:R-:W-:-:S09]  /*b400*/  UISETP.NE.AND UP0, UPT, UR4, 0x17, UPT ;  /* 0x000000170400788c */ /* 0x000fd2000bf05270 */
[----:B------:R-:W-:Y:S05]  /*b410*/  BRA.U !UP0, `(.L_x_14624) ;  /* 0x0000000108907547 */ /* 0x000fea000b800000 */
[----:B------:R-:W-:-:S09]  /*b420*/  UISETP.NE.AND UP0, UPT, UR4, 0x18, UPT ;  /* 0x000000180400788c */ /* 0x000fd2000bf05270 */
[----:B------:R-:W-:Y:S05]  /*b430*/  BRA.U !UP0, `(.L_x_14625) ;  /* 0x0000000108447547 */ /* 0x000fea000b800000 */
.L_x_14601:
        /* <DEDUP_REMOVED lines=16> */
.L_x_14626:
[----:B------:R-:W-:Y:S05]  /*b540*/  BRA `(.L_x_14602) ;  /* 0x0000000000a07947 */ /* 0x000fea0003800000 */
.L_x_14625:
        /* <DEDUP_REMOVED lines=13> */
.L_x_14628:
[----:B------:R-:W-:Y:S05]  /*b620*/  BSYNC.RECONVERGENT B0 ;  /* 0x0000000000007941 */ /* 0x000fea0003800200 */
.L_x_14627:
[----:B------:R-:W-:-:S05]  /*b630*/  LOP3.LUT R5, R0, 0x80, R5, 0xf8, !PT ;  /* 0x0000008000057812 */ /* 0x000fca00078ef805 */
[----:B------:R4:W-:Y:S01]  /*b640*/  STG.E.U8 desc[UR36][R2.64], R5 ;  /* 0x0000000502007986 */ /* 0x0009e2000c101124 */
[----:B------:R-:W-:Y:S05]  /*b650*/  BRA `(.L_x_14602) ;  /* 0x00000000005c7947 */ /* 0x000fea0003800000 */
.L_x_14624:
        /* <DEDUP_REMOVED lines=12> */
.L_x_14630:
[----:B------:R-:W-:Y:S01]  /*b720*/  HFMA2 R0, -RZ, RZ, 0, 7.569789886474609375e-06 ;  /* 0x0000007fff007431 */ /* 0x000fe200000001ff */
[----:B------:R-:W-:-:S04]  /*b730*/  ISETP.GT.U32.AND P0, PT, R4, 0x7f800000, PT ;  /* 0x7f8000000400780c */ /* 0x000fc80003f04070 */
[----:B------:R-:W-:-:S09]  /*b740*/  SEL R0, R0, 0x7c, P0 ;  /* 0x0000007c00007807 */ /* 0x000fd20000000000 */
.L_x_14631:
[----:B------:R-:W-:Y:S05]  /*b750*/  BSYNC.RECONVERGENT B0 ;  /* 0x0000000000007941 */ /* 0x000fea0003800200 */
.L_x_14629:
[----:B------:R-:W-:-:S04]  /*b760*/  SHF.R.U32.HI R5, RZ, 0x18, R5 ;  /* 0x00000018ff057819 */ /* 0x000fc80000011605 */
[----:B------:R-:W-:-:S05]  /*b770*/  LOP3.LUT R5, R0, 0x80, R5, 0xf8, !PT ;  /* 0x0000008000057812 */ /* 0x000fca00078ef805 */
[----:B------:R3:W-:Y:S01]  /*b780*/  STG.E.U8 desc[UR36][R2.64], R5 ;  /* 0x0000000502007986 */ /* 0x0007e2000c101124 */
[----:B------:R-:W-:Y:S05]  /*b790*/  BRA `(.L_x_14602) ;  /* 0x00000000000c7947 */ /* 0x000fea0003800000 */
.L_x_14623:
[----:B------:R-:W0:Y:S02]  /*b7a0*/  I2F.S64 R0, R54 ;  /* 0x0000003600007312 */ /* 0x000e240000301400 */
[----:B0-----:R-:W-:-:S05]  /*b7b0*/  F2FP.BF16.F32.PACK_AB R0, RZ, R0 ;  /* 0x00000000ff00723e */ /* 0x001fca00000010ff */
[----:B------:R0:W-:Y:S02]  /*b7c0*/  STG.E.U16 desc[UR36][R2.64], R0 ;  /* 0x0000000002007986 */ /* 0x0001e4000c101524 */
.L_x_14602:
[----:B------:R-:W-:-:S07]  /*b7d0*/  VIADD R17, R17, 0x80 ;  /* 0x0000008011117836 */ /* 0x000fce0000000000 */
.L_x_14557:
[----:B------:R-:W-:Y:S05]  /*b7e0*/  BSYNC.RECONVERGENT B6 ;  /* 0x0000000000067941 */ /* 0x000fea0003800200 */
.L_x_14556:
        /* <DEDUP_REMOVED lines=306> */
.L_x_14632:
        /* <DEDUP_REMOVED lines=19> */
.L_x_14636:
[----:B------:R0:W5:Y:S01]  /*cc40*/  LDG.E.U8 R2, desc[UR36][R4.64] ;  /* 0x0000002404027981 */ /* 0x000162000c1e1100 */
[----:B------:R-:W-:Y:S01]  /*cc50*/  MOV R3, RZ ;  /* 0x000000ff00037202 */ /* 0x000fe20000000f00 */
[----:B------:R-:W-:Y:S06]  /*cc60*/  BRA `(.L_x_14638) ;  /* 0x0000000c00407947 */ /* 0x000fec0003800000 */
.L_x_14635:
        /* <DEDUP_REMOVED lines=8> */
.L_x_14640:
[----:B------:R-:W2:Y:S02]  /*ccf0*/  LDG.E R2, desc[UR36][R4.64] ;  /* 0x0000002404027981 */ /* 0x000ea4000c1e1900 */
[----:B--2---:R-:W-:Y:S01]  /*cd00*/  SHF.R.S32.HI R3, RZ, 0x1f, R2 ;  /* 0x0000001fff037819 */ /* 0x004fe20000011402 */
[----:B------:R-:W-:Y:S06]  /*cd10*/  BRA `(.L_x_14638) ;  /* 0x0000000c00147947 */ /* 0x000fec0003800000 */
.L_x_14639:
[----:B------:R-:W2:Y:S02]  /*cd20*/  LDG.E.S16 R2, desc[UR36][R4.64] ;  /* 0x0000002404027981 */ /* 0x000ea4000c1e1700 */
[----:B--2---:R-:W-:Y:S01]  /*cd30*/  SHF.R.S32.HI R3, RZ, 0x1f, R2 ;  /* 0x0000001fff037819 */ /* 0x004fe20000011402 */
[----:B------:R-:W-:Y:S06]  /*cd40*/  BRA `(.L_x_14638) ;  /* 0x0000000c00087947 */ /* 0x000fec0003800000 */
.L_x_14634:
        /* <DEDUP_REMOVED lines=9> */
.L_x_14642:
[----:B------:R-:W2:Y:S02]  /*cde0*/  LDG.E.U16 R4, desc[UR36][R4.64] ;  /* 0x0000002404047981 */ /* 0x000ea4000c1e1500 */
[----:B--2---:R-:W-:-:S06]  /*cdf0*/  HADD2.F32 R2, -RZ, R4.H0_H0 ;  /* 0x20000004ff027230 */ /* 0x004fcc0000004100 */
[----:B------:R-:W0:Y:S02]  /*ce00*/  F2I.S64.TRUNC R2, R2 ;  /* 0x0000000200027311 */ /* 0x000e24000020d900 */
[----:B0-----:R-:W-:Y:S05]  /*ce10*/  BRA `(.L_x_14638) ;  /* 0x0000000800d47947 */ /* 0x001fea0003800000 */
.L_x_14641:
        /* <DEDUP_REMOVED lines=9> */
.L_x_14644:
[----:B------:R-:W2:Y:S02]  /*ceb0*/  LDG.E.U16 R4, desc[UR36][R4.64] ;  /* 0x0000002404047981 */ /* 0x000ea4000c1e1500 */
[----:B--2---:R-:W-:-:S06]  /*cec0*/  HADD2.F32 R2, -RZ, R4.H0_H0 ;  /* 0x20000004ff027230 */ /* 0x004fcc0000004100 */
[----:B------:R-:W0:Y:S02]  /*ced0*/  F2I.S64.TRUNC R2, R2 ;  /* 0x0000000200027311 */ /* 0x000e24000020d900 */
[----:B0-----:R-:W-:Y:S05]  /*cee0*/  BRA `(.L_x_14638) ;  /* 0x0000000800a07947 */ /* 0x001fea0003800000 */
.L_x_14643:
[----:B------:R-:W2:Y:S02]  /*cef0*/  LDG.E.64 R2, desc[UR36][R4.64] ;  /* 0x0000002404027981 */ /* 0x000ea4000c1e1b00 */
[----:B--2---:R-:W0:Y:S02]  /*cf00*/  F2I.S64.F64.TRUNC R2, R2 ;  /* 0x0000000200027311 */ /* 0x004e24000030d900 */
[----:B0-----:R-:W-:Y:S05]  /*cf10*/  BRA `(.L_x_14638) ;  /* 0x0000000800947947 */ /* 0x001fea0003800000 */
.L_x_14633:
        /* <DEDUP_REMOVED lines=13> */
.L_x_14647:
[----:B------:R-:W2:Y:S02]  /*cff0*/  LDG.E.64 R2, desc[UR36][R4.64] ;  /* 0x0000002404027981 */ /* 0x000ea4000c1e1b00 */
[----:B--2---:R-:W3:Y:S02]  /*d000*/  F2I.S64.F64.TRUNC R2, R2 ;  /* 0x0000000200027311 */ /* 0x004ee4000030d900 */
[----:B---3--:R-:W-:Y:S05]  /*d010*/  BRA `(.L_x_14638) ;  /* 0x0000000800547947 */ /* 0x008fea0003800000 */
.L_x_14646:
        /* <DEDUP_REMOVED lines=26> */
.L_x_14649:
        /* <DEDUP_REMOVED lines=13> */
.L_x_14648:
[----:B------:R-:W2:Y:S02]  /*d290*/  LDG.E.U16 R2, desc[UR36][R4.64] ;  /* 0x0000002404027981 */ /* 0x000ea4000c1e1500 */
[----:B--2---:R-:W-:-:S06]  /*d2a0*/  IMAD.U32 R2, R2, 0x10000, RZ ;  /* 0x0001000002027824 */ /* 0x004fcc00078e00ff */
[----:B------:R-:W3:Y:S02]  /*d2b0*/  F2I.S64.TRUNC R2, R2 ;  /* 0x0000000200027311 */ /* 0x000ee4000020d900 */
[----:B---3--:R-:W-:Y:S05]  /*d2c0*/  BRA `(.L_x_14638) ;  /* 0x0000000400a87947 */ /* 0x008fea0003800000 */
.L_x_14645:
        /* <DEDUP_REMOVED lines=11> */
.L_x_14652:
        /* <DEDUP_REMOVED lines=21> */
.L_x_14656:
[----:B------:R-:W-:Y:S05]  /*d4d0*/  BSYNC.RECONVERGENT B1 ;  /* 0x0000000000017941 */ /* 0x000fea0003800200 */
.L_x_14655:
[----:B------:R-:W-:Y:S01]  /*d4e0*/  IMAD.SHL.U32 R0, R0, 0x100000, RZ ;  /* 0x0010000000007824 */ /* 0x000fe200078e00ff */
[----:B------:R-:W-:-:S04]  /*d4f0*/  LEA R2, R2, 0x3b800000, 0x17 ;  /* 0x3b80000002027811 */ /* 0x000fc800078eb8ff */
[----:B------:R-:W-:-:S07]  /*d500*/  LOP3.LUT R2, R2, R0, R7, 0xfe, !PT ;  /* 0x0000000002027212 */ /* 0x000fce00078efe07 */
.L_x_14654:
[----:B------:R-:W-:Y:S05]  /*d510*/  BSYNC.RECONVERGENT B0 ;  /* 0x0000000000007941 */ /* 0x000fea0003800200 */
.L_x_14653:
[----:B------:R-:W0:Y:S02]  /*d520*/  F2I.S64.TRUNC R2, R2 ;  /* 0x0000000200027311 */ /* 0x000e24000020d900 */
[----:B0-----:R-:W-:Y:S05]  /*d530*/  BRA `(.L_x_14638) ;  /* 0x00000004000c7947 */ /* 0x001fea0003800000 */
.L_x_14651:
        /* <DEDUP_REMOVED lines=21> */
.L_x_14660:
[----:B------:R-:W-:Y:S05]  /*d690*/  BSYNC.RECONVERGENT B1 ;  /* 0x0000000000017941 */ /* 0x000fea0003800200 */
.L_x_14659:
[----:B------:R-:W-:Y:S02]  /*d6a0*/  SHF.L.U32 R0, R0, 0x15, RZ ;  /* 0x0000001500007819 */ /* 0x000fe400000006ff */
[----:B------:R-:W-:-:S04]  /*d6b0*/  LEA R2, R2, 0x37800000, 0x17 ;  /* 0x3780000002027811 */ /* 0x000fc800078eb8ff */
[----:B------:R-:W-:-:S07]  /*d6c0*/  LOP3.LUT R2, R2, R0, R7, 0xfe, !PT ;  /* 0x0000000002027212 */ /* 0x000fce00078efe07 */
.L_x_14658:
[----:B------:R-:W-:Y:S05]  /*d6d0*/  BSYNC.RECONVERGENT B0 ;  /* 0x0000000000007941 */ /* 0x000fea0003800200 */
.L_x_14657:
[----:B------:R-:W0:Y:S02]  /*d6e0*/  F2I.S64.TRUNC R2, R2 ;  /* 0x0000000200027311 */ /* 0x000e24000020d900 */
[----:B0-----:R-:W-:Y:S05]  /*d6f0*/  BRA `(.L_x_14638) ;  /* 0x00000000009c7947 */ /* 0x001fea0003800000 */
.L_x_14650:
        /* <DEDUP_REMOVED lines=14> */
.L_x_14664:
[----:B------:R-:W-:Y:S05]  /*d7e0*/  BSYNC.RECONVERGENT B0 ;  /* 0x0000000000007941 */ /* 0x000fea0003800200 */
.L_x_14663:
[----:B------:R-:W4:Y:S02]  /*d7f0*/  F2I.S64.TRUNC R2, R2 ;  /* 0x0000000200027311 */ /* 0x000f24000020d900 */
[----:B----4-:R-:W-:Y:S05]  /*d800*/  BRA `(.L_x_14638) ;  /* 0x0000000000587947 */ /* 0x010fea0003800000 */
.L_x_14637:
        /* <DEDUP_REMOVED lines=16> */
.L_x_14665:
[----:B------:R-:W-:Y:S01]  /*d910*/  CS2R R2, SRZ ;  /* 0x0000000000027805 */ /* 0x000fe2000001ff00 */
[----:B------:R-:W-:Y:S06]  /*d920*/  BRA `(.L_x_14638) ;  /* 0x0000000000107947 */ /* 0x000fec0003800000 */
.L_x_14662:
[----:B------:R4:W5:Y:S01]  /*d930*/  LDG.E.64 R2, desc[UR36][R4.64] ;  /* 0x0000002404027981 */ /* 0x000962000c1e1b00 */
[----:B------:R-:W-:Y:S05]  /*d940*/  BRA `(.L_x_14638) ;  /* 0x0000000000087947 */ /* 0x000fea0003800000 */
.L_x_14661:
[----:B------:R3:W5:Y:S01]  /*d950*/  LDG.E R2, desc[UR36][R4.64] ;  /* 0x0000002404027981 */ /* 0x000762000c1e1900 */
[----:B------:R-:W-:-:S07]  /*d960*/  IMAD.MOV.U32 R3, RZ, RZ, RZ ;  /* 0x000000ffff037224 */ /* 0x000fce00078e00ff */
.L_x_14638:
        /* <DEDUP_REMOVED lines=38> */
.L_x_14668:
        /* <DEDUP_REMOVED lines=72> */
.L_x_14667:
        /* <DEDUP_REMOVED lines=52> */
.L_x_14669:
        /* <DEDUP_REMOVED lines=34> */
.L_x_14670:
        /* <DEDUP_REMOVED lines=18> */
.L_x_14666:
        /* <DEDUP_REMOVED lines=13> */
.L_x_14674:
[----:B------:R-:W-:Y:S01]  /*e7a0*/  STG.E.U8 desc[UR36][R16.64], R54 ;  /* 0x0000003610007986 */ /* 0x000fe2000c101124 */
[----:B------:R-:W-:Y:S05]  /*e7b0*/  EXIT ;  /* 0x000000000000794d */ /* 0x000fea0003800000 */
.L_x_14673:
        /* <DEDUP_REMOVED lines=8> */
.L_x_14677:
[----:B------:R-:W-:Y:S01]  /*e840*/  STG.E desc[UR36][R16.64], R54 ;  /* 0x0000003610007986 */ /* 0x000fe2000c101924 */
[----:B------:R-:W-:Y:S05]  /*e850*/  EXIT ;  /* 0x000000000000794d */ /* 0x000fea0003800000 */
.L_x_14676:
[----:B------:R-:W-:Y:S01]  /*e860*/  STG.E.U16 desc[UR36][R16.64], R54 ;  /* 0x0000003610007986 */ /* 0x000fe2000c101524 */
[----:B------:R-:W-:Y:S05]  /*e870*/  EXIT ;  /* 0x000000000000794d */ /* 0x000fea0003800000 */
.L_x_14672:
        /* <DEDUP_REMOVED lines=9> */
.L_x_14679:
[----:B------:R-:W1:Y:S02]  /*e910*/  I2F.S64 R0, R54 ;  /* 0x0000003600007312 */ /* 0x000e640000301400 */
[----:B-1----:R-:W-:-:S05]  /*e920*/  F2FP.F16.F32.PACK_AB R0, RZ, R0 ;  /* 0x00000000ff00723e */ /* 0x002fca00000000ff */
[----:B------:R-:W-:Y:S01]  /*e930*/  STG.E.U16 desc[UR36][R16.64], R0 ;  /* 0x0000000010007986 */ /* 0x000fe2000c101524 */
[----:B------:R-:W-:Y:S05]  /*e940*/  EXIT ;  /* 0x000000000000794d */ /* 0x000fea0003800000 */
.L_x_14678:
        /* <DEDUP_REMOVED lines=10> */
.L_x_14681:
[----:B------:R-:W1:Y:S02]  /*e9f0*/  I2F.S64 R54, R54 ;  /* 0x0000003600367312 */ /* 0x000e640000301400 */
[----:B-1---5:R-:W-:-:S04]  /*ea00*/  F2FP.F16.F32.PACK_AB R3, RZ, R54 ;  /* 0x00000036ff03723e */ /* 0x022fc800000000ff */
[----:B------:R-:W-:-:S05]  /*ea10*/  PRMT R3, R3, 0x5410, RZ ;  /* 0x0000541003037816 */ /* 0x000fca00000000ff */
[----:B------:R-:W-:Y:S01]  /*ea20*/  STG.E desc[UR36][R16.64], R3 ;  /* 0x0000000310007986 */ /* 0x000fe2000c101924 */
[----:B------:R-:W-:Y:S05]  /*ea30*/  EXIT ;  /* 0x000000000000794d */ /* 0x000fea0003800000 */
.L_x_14680:
[----:B-----5:R-:W1:Y:S02]  /*ea40*/  I2F.F64.S64 R2, R54 ;  /* 0x0000003600027312 */ /* 0x020e640000301c00 */
[----:B-1----:R-:W-:Y:S01]  /*ea50*/  STG.E.64 desc[UR36][R16.64], R2 ;  /* 0x0000000210007986 */ /* 0x002fe2000c101b24 */
[----:B------:R-:W-:Y:S05]  /*ea60*/  EXIT ;  /* 0x000000000000794d */ /* 0x000fea0003800000 */
.L_x_14671:
        /* <DEDUP_REMOVED lines=12> */
.L_x_14685:
        /* <DEDUP_REMOVED lines=17> */
.L_x_14688:
[----:B------:R-:W-:-:S04]  /*ec40*/  SHF.R.U32.HI R3, RZ, 0x18, R3 ;  /* 0x00000018ff037819 */ /* 0x000fc80000011603 */
[----:B------:R-:W-:-:S04]  /*ec50*/  LOP3.LUT R0, R0, 0x80, R3, 0xf8, !PT ;  /* 0x0000008000007812 */ /* 0x000fc800078ef803 */
[----:B------:R-:W-:-:S07]  /*ec60*/  PRMT R8, R0, 0x7610, R8 ;  /* 0x0000761000087816 */ /* 0x000fce0000000008 */
.L_x_14687:
[----:B------:R-:W-:Y:S05]  /*ec70*/  BSYNC.RECONVERGENT B0 ;  /* 0x0000000000007941 */ /* 0x000fea0003800200 */
.L_x_14686:
[----:B------:R-:W-:Y:S01]  /*ec80*/  STG.E.U8 desc[UR36][R16.64], R8 ;  /* 0x0000000810007986 */ /* 0x000fe2000c101124 */
[----:B------:R-:W-:Y:S05]  /*ec90*/  EXIT ;  /* 0x000000000000794d */ /* 0x000fea0003800000 */
.L_x_14684:
        /* <DEDUP_REMOVED lines=17> */
.L_x_14691:
[----:B------:R-:W-:-:S04]  /*edb0*/  SHF.R.U32.HI R3, RZ, 0x18, R3 ;  /* 0x00000018ff037819 */ /* 0x000fc80000011603 */
[----:B------:R-:W-:-:S04]  /*edc0*/  LOP3.LUT R0, R0, 0x80, R3, 0xf8, !PT ;  /* 0x0000008000007812 */ /* 0x000fc800078ef803 */
[----:B------:R-:W-:-:S07]  /*edd0*/  PRMT R8, R0, 0x7610, R8 ;  /* 0x0000761000087816 */ /* 0x000fce0000000008 */
.L_x_14690:
[----:B------:R-:W-:Y:S05]  /*ede0*/  BSYNC.RECONVERGENT B0 ;  /* 0x0000000000007941 */ /* 0x000fea0003800200 */
.L_x_14689:
[----:B------:R-:W-:Y:S01]  /*edf0*/  STG.E.U8 desc[UR36][R16.64], R8 ;  /* 0x0000000810007986 */ /* 0x000fe2000c101124 */
[----:B------:R-:W-:Y:S05]  /*ee00*/  EXIT ;  /* 0x000000000000794d */ /* 0x000fea0003800000 */
.L_x_14683:
        /* <DEDUP_REMOVED lines=22> */
.L_x_14693:
[----:B------:R-:W-:Y:S01]  /*ef70*/  STG.E.64 desc[UR36][R16.64], R54 ;  /* 0x0000003610007986 */ /* 0x000fe2000c101b24 */
[----:B------:R-:W-:Y:S05]  /*ef80*/  EXIT ;  /* 0x000000000000794d */ /* 0x000fea0003800000 */
.L_x_14692:
[----:B------:R-:W-:Y:S01]  /*ef90*/  STG.E desc[UR36][R16.64], R54 ;  /* 0x0000003610007986 */ /* 0x000fe2000c101924 */
[----:B------:R-:W-:Y:S05]  /*efa0*/  EXIT ;  /* 0x000000000000794d */ /* 0x000fea0003800000 */
.L_x_14682:
        /* <DEDUP_REMOVED lines=11> */
.L_x_14695:
[----:B------:R-:W-:Y:S01]  /*f060*/  CS2R R6, SRZ ;  /* 0x0000000000067805 */ /* 0x000fe2000001ff00 */
[----:B0-234-:R-:W0:Y:S04]  /*f070*/  I2F.F64.S64 R4, R54 ;  /* 0x0000003600047312 */ /* 0x01de280000301c00 */
[----:B0-----:R-:W-:Y:S01]  /*f080*/  STG.E.128 desc[UR36][R16.64], R4 ;  /* 0x0000000410007986 */ /* 0x001fe2000c101d24 */
[----:B------:R-:W-:Y:S05]  /*f090*/  EXIT ;  /* 0x000000000000794d */ /* 0x000fea0003800000 */
.L_x_14694:
[----:B------:R-:W-:-:S09]  /*f0a0*/  UISETP.NE.AND UP0, UPT, UR4, 0xf, UPT ;  /* 0x0000000f0400788c */ /* 0x000fd2000bf05270 */
[----:B------:R-:W-:Y:S05]  /*f0b0*/  BRA.U !UP0, `(.L_x_14696) ;  /* 0x0000000108e87547 */ /* 0x000fea000b800000 */
[----:B------:R-:W-:-:S09]  /*f0c0*/  UISETP.NE.AND UP0, UPT, UR4, 0x17, UPT ;  /* 0x000000170400788c */ /* 0x000fd2000bf05270 */
[----:B------:R-:W-:Y:S05]  /*f0d0*/  BRA.U !UP0, `(.L_x_14697) ;  /* 0x0000000108907547 */ /* 0x000fea000b800000 */
[----:B------:R-:W-:-:S09]  /*f0e0*/  UISETP.NE.AND UP0, UPT, UR4, 0x18, UPT ;  /* 0x000000180400788c */ /* 0x000fd2000bf05270 */
[----:B------:R-:W-:Y:S05]  /*f0f0*/  BRA.U !UP0, `(.L_x_14698) ;  /* 0x0000000108447547 */ /* 0x000fea000b800000 */
.L_x_14675:
        /* <DEDUP_REMOVED lines=16> */
.L_x_14699:
[----:B------:R-:W-:Y:S05]  /*f200*/  EXIT ;  /* 0x000000000000794d */ /* 0x000fea0003800000 */
.L_x_14698:
        /* <DEDUP_REMOVED lines=13> */
.L_x_14701:
[----:B------:R-:W-:Y:S05]  /*f2e0*/  BSYNC.RECONVERGENT B0 ;  /* 0x0000000000007941 */ /* 0x000fea0003800200 */
.L_x_14700:
[----:B------:R-:W-:-:S05]  /*f2f0*/  LOP3.LUT R3, R0, 0x80, R3, 0xf8, !PT ;  /* 0x0000008000037812 */ /* 0x000fca00078ef803 */
[----:B------:R-:W-:Y:S01]  /*f300*/  STG.E.U8 desc[UR36][R16.64], R3 ;  /* 0x0000000310007986 */ /* 0x000fe2000c101124 */
[----:B------:R-:W-:Y:S05]  /*f310*/  EXIT ;  /* 0x000000000000794d */ /* 0x000fea0003800000 */
.L_x_14697:
        /* <DEDUP_REMOVED lines=12> */
.L_x_14703:
[----:B------:R-:W-:Y:S01]  /*f3e0*/  HFMA2 R0, -RZ, RZ, 0, 7.569789886474609375e-06 ;  /* 0x0000007fff007431 */ /* 0x000fe200000001ff */
[----:B------:R-:W-:-:S04]  /*f3f0*/  ISETP.GT.U32.AND P0, PT, R2, 0x7f800000, PT ;  /* 0x7f8000000200780c */ /* 0x000fc80003f04070 */
[----:B------:R-:W-:-:S09]  /*f400*/  SEL R0, R0, 0x7c, P0 ;  /* 0x0000007c00007807 */ /* 0x000fd20000000000 */
.L_x_14704:
[----:B------:R-:W-:Y:S05]  /*f410*/  BSYNC.RECONVERGENT B0 ;  /* 0x0000000000007941 */ /* 0x000fea0003800200 */
.L_x_14702:
[----:B------:R-:W-:-:S04]  /*f420*/  SHF.R.U32.HI R3, RZ, 0x18, R3 ;  /* 0x00000018ff037819 */ /* 0x000fc80000011603 */
[----:B------:R-:W-:-:S05]  /*f430*/  LOP3.LUT R3, R0, 0x80, R3, 0xf8, !PT ;  /* 0x0000008000037812 */ /* 0x000fca00078ef803 */
[----:B------:R-:W-:Y:S01]  /*f440*/  STG.E.U8 desc[UR36][R16.64], R3 ;  /* 0x0000000310007986 */ /* 0x000fe2000c101124 */
[----:B------:R-:W-:Y:S05]  /*f450*/  EXIT ;  /* 0x000000000000794d */ /* 0x000fea0003800000 */
.L_x_14696:
[----:B------:R-:W1:Y:S02]  /*f460*/  I2F.S64 R0, R54 ;  /* 0x0000003600007312 */ /* 0x000e640000301400 */
[----:B-1----:R-:W-:-:S05]  /*f470*/  F2FP.BF16.F32.PACK_AB R0, RZ, R0 ;  /* 0x00000000ff00723e */ /* 0x002fca00000010ff */
[----:B------:R-:W-:Y:S01]  /*f480*/  STG.E.U16 desc[UR36][R16.64], R0 ;  /* 0x0000000010007986 */ /* 0x000fe2000c101524 */
[----:B------:R-:W-:Y:S05]  /*f490*/  EXIT ;  /* 0x000000000000794d */ /* 0x000fea0003800000 */
.L_x_14705:
        /* <DEDUP_REMOVED lines=14> */
.L_x_17319:


//--------------------- .text._ZN2at6native27unrolled_elementwise_kernelIZZNS0_73_GLOBAL__N__c8866d80_35_SparseBinaryOpIntersectionKernel_cu_7dd49032_323742_sparse_binary_op_intersection_kernel_implINS2_18CUDAKernelLauncherENS2_36CUDAValueSelectionIntersectionKernelINS2_5MulOpEEElLl0EEEvRNS_6TensorERKS8_SB_RKSt6vectorIlSaIlEERKSt8optionalIS8_ESK_bbENKUlvE1_clEvEUllE_St5arrayIPcLm2EELi4E23TrivialOffsetCalculatorILi1EjESR_NS0_6memory12LoadWithCastILi1EEENSS_13StoreWithCastILi1EEEEEviT_T0_T2_T3_T4_T5_ --------------------------
	.section	.text._ZN2at6native27unrolled_elementwise_kernelIZZNS0_73_GLOBAL__N__c8866d80_35_SparseBinaryOpIntersectionKernel_cu_7dd49032_323742_sparse_binary_op_intersection_kernel_implINS2_18CUDAKernelLauncherENS2_36CUDAValueSelectionIntersectionKernelINS2_5MulOpEEElLl0EEEvRNS_6TensorERKS8_SB_RKSt6vectorIlSaIlEERKSt8optionalIS8_ESK_bbENKUlvE1_clEvEUllE_St5arrayIPcLm2EELi4E23TrivialOffsetCalculatorILi1EjESR_NS0_6memory12LoadWithCastILi1EEENSS_13StoreWithCastILi1EEEEEviT_T0_T2_T3_T4_T5_,"ax",@progbits
	.align	128
        .global         _ZN2at6native27unrolled_elementwise_kernelIZZNS0_73_GLOBAL__N__c8866d80_35_SparseBinaryOpIntersectionKernel_cu_7dd49032_323742_sparse_binary_op_intersection_kernel_implINS2_18CUDAKernelLauncherENS2_36CUDAValueSelectionIntersectionKernelINS2_5MulOpEEElLl0EEEvRNS_6TensorERKS8_SB_RKSt6vectorIlSaIlEERKSt8optionalIS8_ESK_bbENKUlvE1_clEvEUllE_St5arrayIPcLm2EELi4E23TrivialOffsetCalculatorILi1EjESR_NS0_6memory12LoadWithCastILi1EEENSS_13StoreWithCastILi1EEEEEviT_T0_T2_T3_T4_T5_
        .type           _ZN2at6native27unrolled_elementwise_kernelIZZNS0_73_GLOBAL__N__c8866d80_35_SparseBinaryOpIntersectionKernel_cu_7dd49032_323742_sparse_binary_op_intersection_kernel_implINS2_18CUDAKernelLauncherENS2_36CUDAValueSelectionIntersectionKernelINS2_5MulOpEEElLl0EEEvRNS_6TensorERKS8_SB_RKSt6vectorIlSaIlEERKSt8optionalIS8_ESK_bbENKUlvE1_clEvEUllE_St5arrayIPcLm2EELi4E23TrivialOffsetCalculatorILi1EjESR_NS0_6memory12LoadWithCastILi1EEENSS_13StoreWithCastILi1EEEEEviT_T0_T2_T3_T4_T5_,@function
        .size           _ZN2at6native27unrolled_elementwise_kernelIZZNS0_73_GLOBAL__N__c8866d80_35_SparseBinaryOpIntersectionKernel_cu_7dd49032_323742_sparse_binary_op_intersection_kernel_implINS2_18CUDAKernelLauncherENS2_36CUDAValueSelectionIntersectionKernelINS2_5MulOpEEElLl0EEEvRNS_6TensorERKS8_SB_RKSt6vectorIlSaIlEERKSt8optionalIS8_ESK_bbENKUlvE1_clEvEUllE_St5arrayIPcLm2EELi4E23TrivialOffsetCalculatorILi1EjESR_NS0_6memory12LoadWithCastILi1EEENSS_13StoreWithCastILi1EEEEEviT_T0_T2_T3_T4_T5_,(.L_x_17320 - _ZN2at6native27unrolled_elementwise_kernelIZZNS0_73_GLOBAL__N__c8866d80_35_SparseBinaryOpIntersectionKernel_cu_7dd49032_323742_sparse_binary_op_intersection_kernel_implINS2_18CUDAKernelLauncherENS2_36CUDAValueSelectionIntersectionKernelINS2_5MulOpEEElLl0EEEvRNS_6TensorERKS8_SB_RKSt6vectorIlSaIlEERKSt8optionalIS8_ESK_bbENKUlvE1_clEvEUllE_St5arrayIPcLm2EELi4E23TrivialOffsetCalculatorILi1EjESR_NS0_6memory12LoadWithCastILi1EEENSS_13StoreWithCastILi1EEEEEviT_T0_T2_T3_T4_T5_)
        .other          _ZN2at6native27unrolled_elementwise_kernelIZZNS0_73_GLOBAL__N__c8866d80_35_SparseBinaryOpIntersectionKernel_cu_7dd49032_323742_sparse_binary_op_intersection_kernel_implINS2_18CUDAKernelLauncherENS2_36CUDAValueSelectionIntersectionKernelINS2_5MulOpEEElLl0EEEvRNS_6TensorERKS8_SB_RKSt6vectorIlSaIlEERKSt8optionalIS8_ESK_bbENKUlvE1_clEvEUllE_St5arrayIPcLm2EELi4E23TrivialOffsetCalculatorILi1EjESR_NS0_6memory12LoadWithCastILi1EEENSS_13StoreWithCastILi1EEEEEviT_T0_T2_T3_T4_T5_,@"STO_CUDA_ENTRY STV_DEFAULT"
_ZN2at6native27unrolled_elementwise_kernelIZZNS0_73_GLOBAL__N__c8866d80_35_SparseBinaryOpIntersectionKernel_cu_7dd49032_323742_sparse_binary_op_intersection_kernel_implINS2_18CUDAKernelLauncherENS2_36CUDAValueSelectionIntersectionKernelINS2_5MulOpEEElLl0EEEvRNS_6TensorERKS8_SB_RKSt6vectorIlSaIlEERKSt8optionalIS8_ESK_bbENKUlvE1_clEvEUllE_St5arrayIPcLm2EELi4E23TrivialOffsetCalculatorILi1EjESR_NS0_6memory12LoadWithCastILi1EEENSS_13StoreWithCastILi1EEEEEviT_T0_T2_T3_T4_T5_:
.text._ZN2at6native27unrolled_elementwise_kernelIZZNS0_73_GLOBAL__N__c8866d80_35_SparseBinaryOpIntersectionKernel_cu_7dd49032_323742_sparse_binary_op_intersection_kernel_implINS2_18CUDAKernelLauncherENS2_36CUDAValueSelectionIntersectionKernelINS2_5MulOpEEElLl0EEEvRNS_6TensorERKS8_SB_RKSt6vectorIlSaIlEERKSt8optionalIS8_ESK_bbENKUlvE1_clEvEUllE_St5arrayIPcLm2EELi4E23TrivialOffsetCalculatorILi1EjESR_NS0_6memory12LoadWithCastILi1EEENSS_13StoreWithCastILi1EEEEEviT_T0_T2_T3_T4_T5_:
        /* <DEDUP_REMOVED lines=32> */
.L_x_14711:
[----:B------:R1:W5:Y:S01]  /*0200*/  LDG.E.U8 R26, desc[UR36][R4.64] ;  /* 0x00000024041a7981 */ /* 0x000362000c1e1100 */
[----:B------:R-:W-:Y:S01]  /*0210*/  IMAD.MOV.U32 R27, RZ, RZ, RZ ;  /* 0x000000ffff1b7224 */ /* 0x000fe200078e00ff */
[----:B------:R-:W-:Y:S06]  /*0220*/  BRA `(.L_x_14713) ;  /* 0x0000000c00447947 */ /* 0x000fec0003800000 */
.L_x_14710:
        /* <DEDUP_REMOVED lines=8> */
.L_x_14715:
[----:B------:R-:W2:Y:S02]  /*02b0*/  LDG.E R26, desc[UR36][R4.64] ;  /* 0x00000024041a7981 */ /* 0x000ea4000c1e1900 */
[----:B--2---:R-:W-:Y:S01]  /*02c0*/  SHF.R.S32.HI R27, RZ, 0x1f, R26 ;  /* 0x0000001fff1b7819 */ /* 0x004fe2000001141a */
[----:B------:R-:W-:Y:S06]  /*02d0*/  BRA `(.L_x_14713) ;  /* 0x0000000c00187947 */ /* 0x000fec0003800000 */
.L_x_14714:
[----:B------:R-:W2:Y:S02]  /*02e0*/  LDG.E.S16 R26, desc[UR36][R4.64] ;  /* 0x00000024041a7981 */ /* 0x000ea4000c1e1700 */
[----:B--2---:R-:W-:Y:S01]  /*02f0*/  SHF.R.S32.HI R27, RZ, 0x1f, R26 ;  /* 0x0000001fff1b7819 */ /* 0x004fe2000001141a */
[----:B------:R-:W-:Y:S06]  /*0300*/  BRA `(.L_x_14713) ;  /* 0x0000000c000c7947 */ /* 0x000fec0003800000 */
.L_x_14709:
        /* <DEDUP_REMOVED lines=9> */
.L_x_14717:
[----:B------:R-:W2:Y:S02]  /*03a0*/  LDG.E.U16 R4, desc[UR36][R4.64] ;  /* 0x0000002404047981 */ /* 0x000ea4000c1e1500 */
[----:B--2---:R-:W-:-:S06]  /*03b0*/  HADD2.F32 R26, -RZ, R4.H0_H0 ;  /* 0x20000004ff1a7230 */ /* 0x004fcc0000004100 */
[----:B------:R-:W2:Y:S02]  /*03c0*/  F2I.S64.TRUNC R26, R26 ;  /* 0x0000001a001a7311 */ /* 0x000ea4000020d900 */
[----:B--2---:R-:W-:Y:S05]  /*03d0*/  BRA `(.L_x_14713) ;  /* 0x0000000800d87947 */ /* 0x004fea0003800000 */
.L_x_14716:
        /* <DEDUP_REMOVED lines=9> */
.L_x_14719:
[----:B------:R-:W2:Y:S02]  /*0470*/  LDG.E.U16 R4, desc[UR36][R4.64] ;  /* 0x0000002404047981 */ /* 0x000ea4000c1e1500 */
[----:B--2---:R-:W-:-:S06]  /*0480*/  HADD2.F32 R26, -RZ, R4.H0_H0 ;  /* 0x20000004ff1a7230 */ /* 0x004fcc0000004100 */
[----:B------:R-:W2:Y:S02]  /*0490*/  F2I.S64.TRUNC R26, R26 ;  /* 0x0000001a001a7311 */ /* 0x000ea4000020d900 */
[----:B--2---:R-:W-:Y:S05]  /*04a0*/  BRA `(.L_x_14713) ;  /* 0x0000000800a47947 */ /* 0x004fea0003800000 */
.L_x_14718:
[----:B------:R-:W2:Y:S02]  /*04b0*/  LDG.E.64 R4, desc[UR36][R4.64] ;  /* 0x0000002404047981 */ /* 0x000ea4000c1e1b00 */
[----:B--2---:R2:W3:Y:S02]  /*04c0*/  F2I.S64.F64.TRUNC R26, R4 ;  /* 0x00000004001a7311 */ /* 0x0044e4000030d900 */
[----:B--23--:R-:W-:Y:S05]  /*04d0*/  BRA `(.L_x_14713) ;  /* 0x0000000800987947 */ /* 0x00cfea0003800000 */
.L_x_14708:
        /* <DEDUP_REMOVED lines=13> */
.L_x_14722:
[----:B------:R-:W2:Y:S02]  /*05b0*/  LDG.E.64 R4, desc[UR36][R4.64] ;  /* 0x0000002404047981 */ /* 0x000ea4000c1e1b00 */
[----:B--2---:R2:W3:Y:S02]  /*05c0*/  F2I.S64.F64.TRUNC R26, R4 ;  /* 0x00000004001a7311 */ /* 0x0044e4000030d900 */
[----:B--23--:R-:W-:Y:S05]  /*05d0*/  BRA `(.L_x_14713) ;  /* 0x0000000800587947 */ /* 0x00cfea0003800000 */
.L_x_14721:
        /* <DEDUP_REMOVED lines=26> */
.L_x_14724:
        /* <DEDUP_REMOVED lines=14> */
.L_x_14723:
[----:B------:R-:W2:Y:S02]  /*0860*/  LDG.E.U16 R26, desc[UR36][R4.64] ;  /* 0x00000024041a7981 */ /* 0x000ea4000c1e1500 */
[----:B--2---:R-:W-:-:S06]  /*0870*/  IMAD.U32 R26, R26, 0x10000, RZ ;  /* 0x000100001a1a7824 */ /* 0x004fcc00078e00ff */
[----:B------:R-:W2:Y:S02]  /*0880*/  F2I.S64.TRUNC R26, R26 ;  /* 0x0000001a001a7311 */ /* 0x000ea4000020d900 */
[----:B--2---:R-:W-:Y:S05]  /*0890*/  BRA `(.L_x_14713) ;  /* 0x0000000400a87947 */ /* 0x004fea0003800000 */
.L_x_14720:
        /* <DEDUP_REMOVED lines=11> */
.L_x_14727:
        /* <DEDUP_REMOVED lines=21> */
.L_x_14731:
[----:B------:R-:W-:Y:S05]  /*0aa0*/  BSYNC.RECONVERGENT B1 ;  /* 0x0000000000017941 */ /* 0x000fea0003800200 */
.L_x_14730:
[----:B------:R-:W-:Y:S01]  /*0ab0*/  IMAD.SHL.U32 R0, R0, 0x100000, RZ ;  /* 0x0010000000007824 */ /* 0x000fe200078e00ff */
[----:B------:R-:W-:-:S04]  /*0ac0*/  LEA R3, R3, 0x3b800000, 0x17 ;  /* 0x3b80000003037811 */ /* 0x000fc800078eb8ff */
[----:B------:R-:W-:-:S07]  /*0ad0*/  LOP3.LUT R26, R3, R0, R7, 0xfe, !PT ;  /* 0x00000000031a7212 */ /* 0x000fce00078efe07 */
.L_x_14729:
[----:B------:R-:W-:Y:S05]  /*0ae0*/  BSYNC.RECONVERGENT B0 ;  /* 0x0000000000007941 */ /* 0x000fea0003800200 */
.L_x_14728:
[----:B------:R-:W4:Y:S02]  /*0af0*/  F2I.S64.TRUNC R26, R26 ;  /* 0x0000001a001a7311 */ /* 0x000f24000020d900 */
[----:B----4-:R-:W-:Y:S05]  /*0b00*/  BRA `(.L_x_14713) ;  /* 0x00000004000c7947 */ /* 0x010fea0003800000 */
.L_x_14726:
        /* <DEDUP_REMOVED lines=21> */
.L_x_14735:
[----:B------:R-:W-:Y:S05]  /*0c60*/  BSYNC.RECONVERGENT B1 ;  /* 0x0000000000017941 */ /* 0x000fea0003800200 */
.L_x_14734:
[----:B------:R-:W-:Y:S01]  /*0c70*/  IMAD.SHL.U32 R0, R0, 0x200000, RZ ;  /* 0x0020000000007824 */ /* 0x000fe200078e00ff */
[----:B------:R-:W-:-:S04]  /*0c80*/  LEA R3, R3, 0x37800000, 0x17 ;  /* 0x3780000003037811 */ /* 0x000fc800078eb8ff */
[----:B------:R-:W-:-:S07]  /*0c90*/  LOP3.LUT R26, R3, R0, R7, 0xfe, !PT ;  /* 0x00000000031a7212 */ /* 0x000fce00078efe07 */
.L_x_14733:
[----:B------:R-:W-:Y:S05]  /*0ca0*/  BSYNC.RECONVERGENT B0 ;  /* 0x0000000000007941 */ /* 0x000fea0003800200 */
.L_x_14732:
[----:B------:R-:W4:Y:S02]  /*0cb0*/  F2I.S64.TRUNC R26, R26 ;  /* 0x0000001a001a7311 */ /* 0x000f24000020d900 */
[----:B----4-:R-:W-:Y:S05]  /*0cc0*/  BRA `(.L_x_14713) ;  /* 0x00000000009c7947 */ /* 0x010fea0003800000 */
.L_x_14725:
[----:B------:R-:W-:-:S09]  /*0cd0*/  UISETP.NE.AND UP0, UPT, UR4, 0x1c, UPT ;  /* 0x0000001c0400788c */ /* 0x000fd2000bf05270 */
[----:B------:R-:W-:Y:S05]  /*0ce0*/  BRA.U !UP0, `(.L_x_14736) ;  /* 0x00000001088c7547 */ /* 0x000fea000b800000 */
[----:B------:R-:W-:-:S09]  /*0cf0*/  UISETP.NE.AND UP0, UPT, UR4, 0x1d, UPT ;  /* 0x0000001d0400788c */ /* 0x000fd2000bf05270 */
[----:B------:R-:W-:Y:S05]  /*0d00*/  BRA.U !UP0, `(.L_x_14737) ;  /* 0x00000001087c7547 */ /* 0x000fea000b800000 */
[----:B------:R-:W-:-:S09]  /*0d10*/  UISETP.NE.AND UP0, UPT, UR4, 0x2c, UPT ;  /* 0x0000002c0400788c */ /* 0x000fd2000bf05270 */
[----:B------:R-:W-:Y:S05]  /*0d20*/  BRA.U !UP0, `(.L_x_14738) ;  /* 0x0000000108487547 */ /* 0x000fea000b800000 */
.L_x_14712:
        /* <DEDUP_REMOVED lines=16> */
.L_x_14739:
[----:B------:R-:W-:Y:S01]  /*0e30*/  CS2R R26, SRZ ;  /* 0x00000000001a7805 */ /* 0x000fe2000001ff00 */
[----:B------:R-:W-:Y:S06]  /*0e40*/  BRA `(.L_x_14713) ;  /* 0x00000000003c7947 */ /* 0x000fec0003800000 */
.L_x_14738:
        /* <DEDUP_REMOVED lines=8> */
.L_x_14741:
[----:B------:R-:W-:Y:S05]  /*0ed0*/  BSYNC.RECONVERGENT B0 ;  /* 0x0000000000007941 */ /* 0x000fea0003800200 */
.L_x_14740:
[----:B------:R-:W2:Y:S02]  /*0ee0*/  F2I.S64.TRUNC R26, R26 ;  /* 0x0000001a001a7311 */ /* 0x000ea4000020d900 */
[----:B--2---:R-:W-:Y:S05]  /*0ef0*/  BRA `(.L_x_14713) ;  /* 0x0000000000107947 */ /* 0x004fea0003800000 */
.L_x_14737:
[----:B------:R2:W5:Y:S01]  /*0f00*/  LDG.E.64 R26, desc[UR36][R4.64] ;  /* 0x00000024041a7981 */ /* 0x000562000c1e1b00 */
[----:B------:R-:W-:Y:S05]  /*0f10*/  BRA `(.L_x_14713) ;  /* 0x0000000000087947 */ /* 0x000fea0003800000 */
.L_x_14736:
[----:B------:R3:W5:Y:S01]  /*0f20*/  LDG.E R26, desc[UR36][R4.64] ;  /* 0x00000024041a7981 */ /* 0x000762000c1e1900 */
[----:B------:R-:W-:-:S07]  /*0f30*/  IMAD.MOV.U32 R27, RZ, RZ, RZ ;  /* 0x000000ffff1b7224 */ /* 0x000fce00078e00ff */
.L_x_14713:
[----:B------:R-:W-:-:S07]  /*0f40*/  VIADD R29, R17, 0x80 ;  /* 0x00000080111d7836 */ /* 0x000fce0000000000 */
.L_x_14707:
[----:B------:R-:W-:Y:S05]  /*0f50*/  BSYNC.RECONVERGENT B6 ;  /* 0x0000000000067941 */ /* 0x000fea0003800200 */
.L_x_14706:
        /* <DEDUP_REMOVED lines=24> */
.L_x_14747:
[----:B------:R4:W5:Y:S01]  /*10e0*/  LDG.E.U8 R24, desc[UR36][R4.64] ;  /* 0x0000002404187981 */ /* 0x000962000c1e1100 */
[----:B------:R-:W-:Y:S01]  /*10f0*/  IMAD.MOV.U32 R25, RZ, RZ, RZ ;  /* 0x000000ffff197224 */ /* 0x000fe200078e00ff */
[----:B------:R-:W-:Y:S06]  /*1100*/  BRA `(.L_x_14749) ;  /* 0x0000000c00447947 */ /* 0x000fec0003800000 */
.L_x_14746:
        /* <DEDUP_REMOVED lines=8> */
.L_x_14751:
[----:B------:R-:W2:Y:S02]  /*1190*/  LDG.E R24, desc[UR36][R4.64] ;  /* 0x0000002404187981 */ /* 0x000ea4000c1e1900 */
[----:B--2---:R-:W-:Y:S01]  /*11a0*/  SHF.R.S32.HI R25, RZ, 0x1f, R24 ;  /* 0x0000001fff197819 */ /* 0x004fe20000011418 */
[----:B------:R-:W-:Y:S06]  /*11b0*/  BRA `(.L_x_14749) ;  /* 0x0000000c00187947 */ /* 0x000fec0003800000 */
.L_x_14750:
[----:B------:R-:W2:Y:S02]  /*11c0*/  LDG.E.S16 R24, desc[UR36][R4.64] ;  /* 0x0000002404187981 */ /* 0x000ea4000c1e1700 */
[----:B--2---:R-:W-:Y:S01]  /*11d0*/  SHF.R.S32.HI R25, RZ, 0x1f, R24 ;  /* 0x0000001fff197819 */ /* 0x004fe20000011418 */
[----:B------:R-:W-:Y:S06]  /*11e0*/  BRA `(.L_x_14749) ;  /* 0x0000000c000c7947 */ /* 0x000fec0003800000 */
.L_x_14745:
        /* <DEDUP_REMOVED lines=9> */
.L_x_14753:
[----:B------:R-:W2:Y:S02]  /*1280*/  LDG.E.U16 R4, desc[UR36][R4.64] ;  /* 0x0000002404047981 */ /* 0x000ea4000c1e1500 */
[----:B--2---:R-:W-:-:S06]  /*1290*/  HADD2.F32 R24, -RZ, R4.H0_H0 ;  /* 0x20000004ff187230 */ /* 0x004fcc0000004100 */
[----:B------:R-:W3:Y:S02]  /*12a0*/  F2I.S64.TRUNC R24, R24 ;  /* 0x0000001800187311 */ /* 0x000ee4000020d900 */
[----:B---3--:R-:W-:Y:S05]  /*12b0*/  BRA `(.L_x_14749) ;  /* 0x0000000800d87947 */ /* 0x008fea0003800000 */
.L_x_14752:
        /* <DEDUP_REMOVED lines=9> */
.L_x_14755:
[----:B------:R-:W2:Y:S02]  /*1350*/  LDG.E.U16 R4, desc[UR36][R4.64] ;  /* 0x0000002404047981 */ /* 0x000ea4000c1e1500 */
[----:B--2---:R-:W-:-:S06]  /*1360*/  HADD2.F32 R24, -RZ, R4.H0_H0 ;  /* 0x20000004ff187230 */ /* 0x004fcc0000004100 */
[----:B------:R-:W3:Y:S02]  /*1370*/  F2I.S64.TRUNC R24, R24 ;  /* 0x0000001800187311 */ /* 0x000ee4000020d900 */
[----:B---3--:R-:W-:Y:S05]  /*1380*/  BRA `(.L_x_14749) ;  /* 0x0000000800a47947 */ /* 0x008fea0003800000 */
.L_x_14754:
[----:B------:R-:W2:Y:S02]  /*1390*/  LDG.E.64 R4, desc[UR36][R4.64] ;  /* 0x0000002404047981 */ /* 0x000ea4000c1e1b00 */
[----:B--2---:R3:W4:Y:S02]  /*13a0*/  F2I.S64.F64.TRUNC R24, R4 ;  /* 0x0000000400187311 */ /* 0x004724000030d900 */
[----:B---34-:R-:W-:Y:S05]  /*13b0*/  BRA `(.L_x_14749) ;  /* 0x0000000800987947 */ /* 0x018fea0003800000 */
.L_x_14744:
        /* <DEDUP_REMOVED lines=13> */
.L_x_14758:
[----:B------:R-:W2:Y:S02]  /*1490*/  LDG.E.64 R4, desc[UR36][R4.64] ;  /* 0x0000002404047981 */ /* 0x000ea4000c1e1b00 */
[----:B--2---:R0:W1:Y:S02]  /*14a0*/  F2I.S64.F64.TRUNC R24, R4 ;  /* 0x0000000400187311 */ /* 0x004064000030d900 */
[----:B01----:R-:W-:Y:S05]  /*14b0*/  BRA `(.L_x_14749) ;  /* 0x0000000800587947 */ /* 0x003fea0003800000 */
.L_x_14757:
        /* <DEDUP_REMOVED lines=26> */
.L_x_14760:
        /* <DEDUP_REMOVED lines=14> */
.L_x_14759:
[----:B------:R-:W2:Y:S02]  /*1740*/  LDG.E.U16 R24, desc[UR36][R4.64] ;  /* 0x0000002404187981 */ /* 0x000ea4000c1e1500 */
[----:B--2---:R-:W-:-:S06]  /*1750*/  IMAD.U32 R24, R24, 0x10000, RZ ;  /* 0x0001000018187824 */ /* 0x004fcc00078e00ff */
[----:B------:R-:W0:Y:S02]  /*1760*/  F2I.S64.TRUNC R24, R24 ;  /* 0x0000001800187311 */ /* 0x000e24000020d900 */
[----:B0-----:R-:W-:Y:S05]  /*1770*/  BRA `(.L_x_14749) ;  /* 0x0000000400a87947 */ /* 0x001fea0003800000 */
.L_x_14756:
        /* <DEDUP_REMOVED lines=11> */
.L_x_14763:
        /* <DEDUP_REMOVED lines=21> */
.L_x_14767:
[----:B------:R-:W-:Y:S05]  /*1980*/  BSYNC.RECONVERGENT B1 ;  /* 0x0000000000017941 */ /* 0x000fea0003800200 */
.L_x_14766:
[----:B------:R-:W-:Y:S01]  /*1990*/  IMAD.SHL.U32 R0, R0, 0x100000, RZ ;  /* 0x0010000000007824 */ /* 0x000fe200078e00ff */
[----:B------:R-:W-:-:S04]  /*19a0*/  LEA R3, R3, 0x3b800000, 0x17 ;  /* 0x3b80000003037811 */ /* 0x000fc800078eb8ff */
[----:B------:R-:W-:-:S07]  /*19b0*/  LOP3.LUT R24, R3, R0, R7, 0xfe, !PT ;  /* 0x0000000003187212 */ /* 0x000fce00078efe07 */
.L_x_14765:
[----:B------:R-:W-:Y:S05]  /*19c0*/  BSYNC.RECONVERGENT B0 ;  /* 0x0000000000007941 */ /* 0x000fea0003800200 */
.L_x_14764:
[----:B------:R-:W2:Y:S02]  /*19d0*/  F2I.S64.TRUNC R24, R24 ;  /* 0x0000001800187311 */ /* 0x000ea4000020d900 */
[----:B--2---:R-:W-:Y:S05]  /*19e0*/  BRA `(.L_x_14749) ;  /* 0x00000004000c7947 */ /* 0x004fea0003800000 */
.L_x_14762:
        /* <DEDUP_REMOVED lines=21> */
.L_x_14771:
[----:B------:R-:W-:Y:S05]  /*1b40*/  BSYNC.RECONVERGENT B1 ;  /* 0x0000000000017941 */ /* 0x000fea0003800200 */
.L_x_14770:
[----:B------:R-:W-:Y:S01]  /*1b50*/  IMAD.SHL.U32 R0, R0, 0x200000, RZ ;  /* 0x0020000000007824 */ /* 0x000fe200078e00ff */
[----:B------:R-:W-:-:S04]  /*1b60*/  LEA R3, R3, 0x37800000, 0x17 ;  /* 0x3780000003037811 */ /* 0x000fc800078eb8ff */
[----:B------:R-:W-:-:S07]  /*1b70*/  LOP3.LUT R24, R3, R0, R7, 0xfe, !PT ;  /* 0x0000000003187212 */ /* 0x000fce00078efe07 */
.L_x_14769:
[----:B------:R-:W-:Y:S05]  /*1b80*/  BSYNC.RECONVERGENT B0 ;  /* 0x0000000000007941 */ /* 0x000fea0003800200 */
.L_x_14768:
[----:B------:R-:W2:Y:S02]  /*1b90*/  F2I.S64.TRUNC R24, R24 ;  /* 0x0000001800187311 */ /* 0x000ea4000020d900 */
[----:B--2---:R-:W-:Y:S05]  /*1ba0*/  BRA `(.L_x_14749) ;  /* 0x00000000009c7947 */ /* 0x004fea0003800000 */
.L_x_14761:
        /* <DEDUP_REMOVED lines=14> */
.L_x_14775:
[----:B------:R-:W-:Y:S05]  /*1c90*/  BSYNC.RECONVERGENT B0 ;  /* 0x0000000000007941 */ /* 0x000fea0003800200 */
.L_x_14774:
[----:B------:R-:W2:Y:S02]  /*1ca0*/  F2I.S64.TRUNC R24, R24 ;  /* 0x0000001800187311 */ /* 0x000ea4000020d900 */
[----:B--2---:R-:W-:Y:S05]  /*1cb0*/  BRA `(.L_x_14749) ;  /* 0x0000000000587947 */ /* 0x004fea0003800000 */
.L_x_14748:
        /* <DEDUP_REMOVED lines=16> */
.L_x_14776:
[----:B------:R-:W-:Y:S01]  /*1dc0*/  CS2R R24, SRZ ;  /* 0x0000000000187805 */ /* 0x000fe2000001ff00 */
[----:B------:R-:W-:Y:S06]  /*1dd0*/  BRA `(.L_x_14749) ;  /* 0x0000000000107947 */ /* 0x000fec0003800000 */
.L_x_14773:
[----:B------:R1:W5:Y:S01]  /*1de0*/  LDG.E.64 R24, desc[UR36][R4.64] ;  /* 0x0000002404187981 */ /* 0x000362000c1e1b00 */
[----:B------:R-:W-:Y:S05]  /*1df0*/  BRA `(.L_x_14749) ;  /* 0x0000000000087947 */ /* 0x000fea0003800000 */
.L_x_14772:
[----:B------:R0:W5:Y:S01]  /*1e00*/  LDG.E R24, desc[UR36][R4.64] ;  /* 0x0000002404187981 */ /* 0x000162000c1e1900 */
[----:B------:R-:W-:-:S07]  /*1e10*/  IMAD.MOV.U32 R25, RZ, RZ, RZ ;  /* 0x000000ffff197224 */ /* 0x000fce00078e00ff */
.L_x_14749:
[----:B------:R-:W-:-:S07]  /*1e20*/  VIADD R29, R29, 0x80 ;  /* 0x000000801d1d7836 */ /* 0x000fce0000000000 */
.L_x_14743:
[----:B------:R-:W-:Y:S05]  /*1e30*/  BSYNC.RECONVERGENT B6 ;  /* 0x0000000000067941 */ /* 0x000fea0003800200 */
.L_x_14742:
        /* <DEDUP_REMOVED lines=24> */
.L_x_14782:
[----:B------:R4:W5:Y:S01]  /*1fc0*/  LDG.E.U8 R22, desc[UR36][R4.64] ;  /* 0x0000002404167981 */ /* 0x000962000c1e1100 */
[----:B------:R-:W-:Y:S01]  /*1fd0*/  IMAD.MOV.U32 R23, RZ, RZ, RZ ;  /* 0x000000ffff177224 */ /* 0x000fe200078e00ff */
[----:B------:R-:W-:Y:S06]  /*1fe0*/  BRA `(.L_x_14784) ;  /* 0x0000000c00447947 */ /* 0x000fec0003800000 */
.L_x_14781:
        /* <DEDUP_REMOVED lines=8> */
.L_x_14786:
[----:B------:R-:W2:Y:S02]  /*2070*/  LDG.E R22, desc[UR36][R4.64] ;  /* 0x0000002404167981 */ /* 0x000ea4000c1e1900 */
[----:B--2---:R-:W-:Y:S01]  /*2080*/  SHF.R.S32.HI R23, RZ, 0x1f, R22 ;  /* 0x0000001fff177819 */ /* 0x004fe20000011416 */
[----:B------:R-:W-:Y:S06]  /*2090*/  BRA `(.L_x_14784) ;  /* 0x0000000c00187947 */ /* 0x000fec0003800000 */
.L_x_14785:
[----:B------:R-:W2:Y:S02]  /*20a0*/  LDG.E.S16 R22, desc[UR36][R4.64] ;  /* 0x0000002404167981 */ /* 0x000ea4000c1e1700 */
[----:B--2---:R-:W-:Y:S01]  /*20b0*/  SHF.R.S32.HI R23, RZ, 0x1f, R22 ;  /* 0x0000001fff177819 */ /* 0x004fe20000011416 */
[----:B------:R-:W-:Y:S06]  /*20c0*/  BRA `(.L_x_14784) ;  /* 0x0000000c000c7947 */ /* 0x000fec0003800000 */
.L_x_14780:
        /* <DEDUP_REMOVED lines=9> */
.L_x_14788:
[----:B------:R-:W2:Y:S02]  /*2160*/  LDG.E.U16 R4, desc[UR36][R4.64] ;  /* 0x0000002404047981 */ /* 0x000ea4000c1e1500 */
[----:B--2---:R-:W-:-:S06]  /*2170*/  HADD2.F32 R22, -RZ, R4.H0_H0 ;  /* 0x20000004ff167230 */ /* 0x004fcc0000004100 */
[----:B------:R-:W3:Y:S02]  /*2180*/  F2I.S64.TRUNC R22, R22 ;  /* 0x0000001600167311 */ /* 0x000ee4000020d900 */
[----:B---3--:R-:W-:Y:S05]  /*2190*/  BRA `(.L_x_14784) ;  /* 0x0000000800d87947 */ /* 0x008fea0003800000 */
.L_x_14787:
        /* <DEDUP_REMOVED lines=9> */
.L_x_14790:
[----:B------:R-:W2:Y:S02]  /*2230*/  LDG.E.U16 R4, desc[UR36][R4.64] ;  /* 0x0000002404047981 */ /* 0x000ea4000c1e1500 */
[----:B--2---:R-:W-:-:S06]  /*2240*/  HADD2.F32 R22, -RZ, R4.H0_H0 ;  /* 0x20000004ff167230 */ /* 0x004fcc0000004100 */
[----:B------:R-:W3:Y:S02]  /*2250*/  F2I.S64.TRUNC R22, R22 ;  /* 0x0000001600167311 */ /* 0x000ee4000020d900 */
[----:B---3--:R-:W-:Y:S05]  /*2260*/  BRA `(.L_x_14784) ;  /* 0x0000000800a47947 */ /* 0x008fea0003800000 */
.L_x_14789:
[----:B------:R-:W2:Y:S02]  /*2270*/  LDG.E.64 R4, desc[UR36][R4.64] ;  /* 0x0000002404047981 */ /* 0x000ea4000c1e1b00 */
[----:B--2---:R3:W4:Y:S02]  /*2280*/  F2I.S64.F64.TRUNC R22, R4 ;  /* 0x0000000400167311 */ /* 0x004724000030d900 */
[----:B---34-:R-:W-:Y:S05]  /*2290*/  BRA `(.L_x_14784) ;  /* 0x0000000800987947 */ /* 0x018fea0003800000 */
.L_x_14779:
        /* <DEDUP_REMOVED lines=13> */
.L_x_14793:
[----:B------:R-:W2:Y:S02]  /*2370*/  LDG.E.64 R4, desc[UR36][R4.64] ;  /* 0x0000002404047981 */ /* 0x000ea4000c1e1b00 */
[----:B--2---:R3:W4:Y:S02]  /*2380*/  F2I.S64.F64.TRUNC R22, R4 ;  /* 0x0000000400167311 */ /* 0x004724000030d900 */
[----:B---34-:R-:W-:Y:S05]  /*2390*/  BRA `(.L_x_14784) ;  /* 0x0000000800587947 */ /* 0x018fea0003800000 */
.L_x_14792:
        /* <DEDUP_REMOVED lines=26> */
.L_x_14795:
        /* <DEDUP_REMOVED lines=14> */
.L_x_14794:
[----:B------:R-:W2:Y:S02]  /*2620*/  LDG.E.U16 R22, desc[UR36][R4.64] ;  /* 0x0000002404167981 */ /* 0x000ea4000c1e1500 */
[----:B--2---:R-:W-:-:S06]  /*2630*/  IMAD.U32 R22, R22, 0x10000, RZ ;  /* 0x0001000016167824 */ /* 0x004fcc00078e00ff */
[----:B------:R-:W3:Y:S02]  /*2640*/  F2I.S64.TRUNC R22, R22 ;  /* 0x0000001600167311 */ /* 0x000ee4000020d900 */
[----:B---3--:R-:W-:Y:S05]  /*2650*/  BRA `(.L_x_14784) ;  /* 0x0000000400a87947 */ /* 0x008fea0003800000 */
.L_x_14791:
        /* <DEDUP_REMOVED lines=11> */
.L_x_14798:
        /* <DEDUP_REMOVED lines=21> */
.L_x_14802:
[----:B------:R-:W-:Y:S05]  /*2860*/  BSYNC.RECONVERGENT B1 ;  /* 0x0000000000017941 */ /* 0x000fea0003800200 */
.L_x_14801:
[----:B------:R-:W-:Y:S01]  /*2870*/  IMAD.SHL.U32 R0, R0, 0x100000, RZ ;  /* 0x0010000000007824 */ /* 0x000fe200078e00ff */
[----:B------:R-:W-:-:S04]  /*2880*/  LEA R3, R3, 0x3b800000, 0x17 ;  /* 0x3b80000003037811 */ /* 0x000fc800078eb8ff */
[----:B------:R-:W-:-:S07]  /*2890*/  LOP3.LUT R22, R3, R0, R7, 0xfe, !PT ;  /* 0x0000000003167212 */ /* 0x000fce00078efe07 */
.L_x_14800:
[----:B------:R-:W-:Y:S05]  /*28a0*/  BSYNC.RECONVERGENT B0 ;  /* 0x0000000000007941 */ /* 0x000fea0003800200 */
.L_x_14799:
[----:B------:R-:W1:Y:S02]  /*28b0*/  F2I.S64.TRUNC R22, R22 ;  /* 0x0000001600167311 */ /* 0x000e64000020d900 */
[----:B-1----:R-:W-:Y:S05]  /*28c0*/  BRA `(.L_x_14784) ;  /* 0x00000004000c7947 */ /* 0x002fea0003800000 */
.L_x_14797:
        /* <DEDUP_REMOVED lines=21> */
.L_x_14806:
[----:B------:R-:W-:Y:S05]  /*2a20*/  BSYNC.RECONVERGENT B1 ;  /* 0x0000000000017941 */ /* 0x000fea0003800200 */
.L_x_14805:
[----:B------:R-:W-:Y:S01]  /*2a30*/  IMAD.SHL.U32 R0, R0, 0x200000, RZ ;  /* 0x0020000000007824 */ /* 0x000fe200078e00ff */
[----:B------:R-:W-:-:S04]  /*2a40*/  LEA R3, R3, 0x37800000, 0x17 ;  /* 0x3780000003037811 */ /* 0x000fc800078eb8ff */
[----:B------:R-:W-:-:S07]  /*2a50*/  LOP3.LUT R22, R3, R0, R7, 0xfe, !PT ;  /* 0x0000000003167212 */ /* 0x000fce00078efe07 */
.L_x_14804:
[----:B------:R-:W-:Y:S05]  /*2a60*/  BSYNC.RECONVERGENT B0 ;  /* 0x0000000000007941 */ /* 0x000fea0003800200 */
.L_x_14803:
[----:B------:R-:W1:Y:S02]  /*2a70*/  F2I.S64.TRUNC R22, R22 ;  /* 0x0000001600167311 */ /* 0x000e64000020d900 */
[----:B-1----:R-:W-:Y:S05]  /*2a80*/  BRA `(.L_x_14784) ;  /* 0x00000000009c7947 */ /* 0x002fea0003800000 */
.L_x_14796:
        /* <DEDUP_REMOVED lines=14> */
.L_x_14810:
[----:B------:R-:W-:Y:S05]  /*2b70*/  BSYNC.RECONVERGENT B0 ;  /* 0x0000000000007941 */ /* 0x000fea0003800200 */
.L_x_14809:
[----:B------:R-:W2:Y:S02]  /*2b80*/  F2I.S64.TRUNC R22, R22 ;  /* 0x0000001600167311 */ /* 0x000ea4000020d900 */
[----:B--2---:R-:W-:Y:S05]  /*2b90*/  BRA `(.L_x_14784) ;  /* 0x0000000000587947 */ /* 0x004fea0003800000 */
.L_x_14783:
        /* <DEDUP_REMOVED lines=16> */
.L_x_14811:
[----:B------:R-:W-:Y:S01]  /*2ca0*/  CS2R R22, SRZ ;  /* 0x0000000000167805 */ /* 0x000fe2000001ff00 */
[----:B------:R-:W-:Y:S06]  /*2cb0*/  BRA `(.L_x_14784) ;  /* 0x0000000000107947 */ /* 0x000fec0003800000 */
.L_x_14808:
[----:B------:R2:W5:Y:S01]  /*2cc0*/  LDG.E.64 R22, desc[UR36][R4.64] ;  /* 0x0000002404167981 */ /* 0x000562000c1e1b00 */
[----:B------:R-:W-:Y:S05]  /*2cd0*/  BRA `(.L_x_14784) ;  /* 0x0000000000087947 */ /* 0x000fea0003800000 */
.L_x_14807:
[----:B------:R1:W5:Y:S01]  /*2ce0*/  LDG.E R22, desc[UR36][R4.64] ;  /* 0x0000002404167981 */ /* 0x000362000c1e1900 */
[----:B------:R-:W-:-:S07]  /*2cf0*/  IMAD.MOV.U32 R23, RZ, RZ, RZ ;  /* 0x000000ffff177224 */ /* 0x000fce00078e00ff */
.L_x_14784:
[----:B------:R-:W-:-:S07]  /*2d00*/  VIADD R29, R29, 0x80 ;  /* 0x000000801d1d7836 */ /* 0x000fce0000000000 */
.L_x_14778:
[----:B------:R-:W-:Y:S05]  /*2d10*/  BSYNC.RECONVERGENT B6 ;  /* 0x0000000000067941 */ /* 0x000fea0003800200 */
.L_x_14777:
        /* <DEDUP_REMOVED lines=24> */
.L_x_14817:
[----:B------:R0:W5:Y:S01]  /*2ea0*/  LDG.E.U8 R18, desc[UR36][R4.64] ;  /* 0x0000002404127981 */ /* 0x000162000c1e1100 */
[----:B------:R-:W-:Y:S01]  /*2eb0*/  IMAD.MOV.U32 R19, RZ, RZ, RZ ;  /* 0x000000ffff137224 */ /* 0x000fe200078e00ff */
[----:B------:R-:W-:Y:S06]  /*2ec0*/  BRA `(.L_x_14813) ;  /* 0x0000000c00407947 */ /* 0x000fec0003800000 */
.L_x_14816:
        /* <DEDUP_REMOVED lines=8> */
.L_x_14820:
[----:B------:R-:W2:Y:S02]  /*2f50*/  LDG.E R18, desc[UR36][R4.64] ;  /* 0x0000002404127981 */ /* 0x000ea4000c1e1900 */
[----:B--2---:R-:W-:Y:S01]  /*2f60*/  SHF.R.S32.HI R19, RZ, 0x1f, R18 ;  /* 0x0000001fff137819 */ /* 0x004fe20000011412 */
[----:B------:R-:W-:Y:S06]  /*2f70*/  BRA `(.L_x_14813) ;  /* 0x0000000c00147947 */ /* 0x000fec0003800000 */
.L_x_14819:
[----:B------:R-:W2:Y:S02]  /*2f80*/  LDG.E.S16 R18, desc[UR36][R4.64] ;  /* 0x0000002404127981 */ /* 0x000ea4000c1e1700 */
[----:B--2---:R-:W-:Y:S01]  /*2f90*/  SHF.R.S32.HI R19, RZ, 0x1f, R18 ;  /* 0x0000001fff137819 */ /* 0x004fe20000011412 */
[----:B------:R-:W-:Y:S06]  /*2fa0*/  BRA `(.L_x_14813) ;  /* 0x0000000c00087947 */ /* 0x000fec0003800000 */
.L_x_14815:
        /* <DEDUP_REMOVED lines=9> */
.L_x_14822:
[----:B------:R-:W2:Y:S02]  /*3040*/  LDG.E.U16 R4, desc[UR36][R4.64] ;  /* 0x0000002404047981 */ /* 0x000ea4000c1e1500 */
[----:B--2---:R-:W-:-:S06]  /*3050*/  HADD2.F32 R18, -RZ, R4.H0_H0 ;  /* 0x20000004ff127230 */ /* 0x004fcc0000004100 */
[----:B------:R-:W0:Y:S02]  /*3060*/  F2I.S64.TRUNC R18, R18 ;  /* 0x0000001200127311 */ /* 0x000e24000020d900 */
[----:B0-----:R-:W-:Y:S05]  /*3070*/  BRA `(.L_x_14813) ;  /* 0x0000000800d47947 */ /* 0x001fea0003800000 */
.L_x_14821:
        /* <DEDUP_REMOVED lines=9> */
.L_x_14824:
[----:B------:R-:W2:Y:S02]  /*3110*/  LDG.E.U16 R4, desc[UR36][R4.64] ;  /* 0x0000002404047981 */ /* 0x000ea4000c1e1500 */
[----:B--2---:R-:W-:-:S06]  /*3120*/  HADD2.F32 R18, -RZ, R4.H0_H0 ;  /* 0x20000004ff127230 */ /* 0x004fcc0000004100 */
[----:B------:R-:W0:Y:S02]  /*3130*/  F2I.S64.TRUNC R18, R18 ;  /* 0x0000001200127311 */ /* 0x000e24000020d900 */
[----:B0-----:R-:W-:Y:S05]  /*3140*/  BRA `(.L_x_14813) ;  /* 0x0000000800a07947 */ /* 0x001fea0003800000 */
.L_x_14823:
[----:B------:R-:W2:Y:S02]  /*3150*/  LDG.E.64 R4, desc[UR36][R4.64] ;  /* 0x0000002404047981 */ /* 0x000ea4000c1e1b00 */
[----:B--2---:R0:W1:Y:S02]  /*3160*/  F2I.S64.F64.TRUNC R18, R4 ;  /* 0x0000000400127311 */ /* 0x004064000030d900 */
[----:B01----:R-:W-:Y:S05]  /*3170*/  BRA `(.L_x_14813) ;  /* 0x0000000800947947 */ /* 0x003fea0003800000 */
.L_x_14814:
        /* <DEDUP_REMOVED lines=13> */
.L_x_14827:
[----:B------:R-:W2:Y:S02]  /*3250*/  LDG.E.64 R4, desc[UR36][R4.64] ;  /* 0x0000002404047981 */ /* 0x000ea4000c1e1b00 */
[----:B--2---:R0:W1:Y:S02]  /*3260*/  F2I.S64.F64.TRUNC R18, R4 ;  /* 0x0000000400127311 */ /* 0x004064000030d900 */
[----:B01----:R-:W-:Y:S05]  /*3270*/  BRA `(.L_x_14813) ;  /* 0x0000000800547947 */ /* 0x003fea0003800000 */
.L_x_14826:
        /* <DEDUP_REMOVED lines=26> */
.L_x_14829:
        /* <DEDUP_REMOVED lines=14> */
.L_x_14828:
[----:B------:R-:W2:Y:S02]  /*3500*/  LDG.E.U16 R18, desc[UR36][R4.64] ;  /* 0x0000002404127981 */ /* 0x000ea4000c1e1500 */
[----:B--2---:R-:W-:-:S06]  /*3510*/  IMAD.U32 R18, R18, 0x10000, RZ ;  /* 0x0001000012127824 */ /* 0x004fcc00078e00ff */
[----:B------:R-:W0:Y:S02]  /*3520*/  F2I.S64.TRUNC R18, R18 ;  /* 0x0000001200127311 */ /* 0x000e24000020d900 */
[----:B0-----:R-:W-:Y:S05]  /*3530*/  BRA `(.L_x_14813) ;  /* 0x0000000400a47947 */ /* 0x001fea0003800000 */
.L_x_14825:
        /* <DEDUP_REMOVED lines=11> */
.L_x_14832:
        /* <DEDUP_REMOVED lines=21> */
.L_x_14836:
[----:B------:R-:W-:Y:S05]  /*3740*/  BSYNC.RECONVERGENT B1 ;  /* 0x0000000000017941 */ /* 0x000fea0003800200 */
.L_x_14835:
[----:B------:R-:W-:Y:S01]  /*3750*/  IMAD.SHL.U32 R0, R0, 0x100000, RZ ;  /* 0x0010000000007824 */ /* 0x000fe200078e00ff */
[----:B------:R-:W-:-:S04]  /*3760*/  LEA R3, R3, 0x3b800000, 0x17 ;  /* 0x3b80000003037811 */ /* 0x000fc800078eb8ff */
[----:B------:R-:W-:-:S07]  /*3770*/  LOP3.LUT R18, R3, R0, R7, 0xfe, !PT ;  /* 0x0000000003127212 */ /* 0x000fce00078efe07 */
.L_x_14834:
[----:B------:R-:W-:Y:S05]  /*3780*/  BSYNC.RECONVERGENT B0 ;  /* 0x0000000000007941 */ /* 0x000fea0003800200 */
.L_x_14833:
[----:B------:R-:W0:Y:S02]  /*3790*/  F2I.S64.TRUNC R18, R18 ;  /* 0x0000001200127311 */ /* 0x000e24000020d900 */
[----:B0-----:R-:W-:Y:S05]  /*37a0*/  BRA `(.L_x_14813) ;  /* 0x0000000400087947 */ /* 0x001fea0003800000 */
.L_x_14831:
        /* <DEDUP_REMOVED lines=21> */
.L_x_14840:
[----:B------:R-:W-:Y:S05]  /*3900*/  BSYNC.RECONVERGENT B1 ;  /* 0x0000000000017941 */ /* 0x000fea0003800200 */
.L_x_14839:
[----:B------:R-:W-:Y:S01]  /*3910*/  IMAD.SHL.U32 R0, R0, 0x200000, RZ ;  /* 0x0020000000007824 */ /* 0x000fe200078e00ff */
[----:B------:R-:W-:-:S04]  /*3920*/  LEA R3, R3, 0x37800000, 0x17 ;  /* 0x3780000003037811 */ /* 0x000fc800078eb8ff */
[----:B------:R-:W-:-:S07]  /*3930*/  LOP3.LUT R18, R3, R0, R7, 0xfe, !PT ;  /* 0x0000000003127212 */ /* 0x000fce00078efe07 */
.L_x_14838:
[----:B------:R-:W-:Y:S05]  /*3940*/  BSYNC.RECONVERGENT B0 ;  /* 0x0000000000007941 */ /* 0x000fea0003800200 */
.L_x_14837:
[----:B------:R-:W0:Y:S02]  /*3950*/  F2I.S64.TRUNC R18, R18 ;  /* 0x0000001200127311 */ /* 0x000e24000020d900 */
[----:B0-----:R-:W-:Y:S05]  /*3960*/  BRA `(.L_x_14813) ;  /* 0x0000000000987947 */ /* 0x001fea0003800000 */
.L_x_14830:
        /* <DEDUP_REMOVED lines=14> */
.L_x_14844:
[----:B------:R-:W-:Y:S05]  /*3a50*/  BSYNC.RECONVERGENT B0 ;  /* 0x0000000000007941 */ /* 0x000fea0003800200 */
.L_x_14843:
[----:B------:R-:W0:Y:S02]  /*3a60*/  F2I.S64.TRUNC R18, R18 ;  /* 0x0000001200127311 */ /* 0x000e24000020d900 */
[----:B0-----:R-:W-:Y:S05]  /*3a70*/  BRA `(.L_x_14813) ;  /* 0x0000000000547947 */ /* 0x001fea0003800000 */
.L_x_14818:
        /* <DEDUP_REMOVED lines=16> */
.L_x_14845:
[----:B------:R-:W-:Y:S05]  /*3b80*/  BRA `(.L_x_14813) ;  /* 0x0000000000107947 */ /* 0x000fea0003800000 */
.L_x_14842:
[----:B------:R0:W5:Y:S01]  /*3b90*/  LDG.E.64 R18, desc[UR36][R4.64] ;  /* 0x0000002404127981 */ /* 0x000162000c1e1b00 */
[----:B------:R-:W-:Y:S05]  /*3ba0*/  BRA `(.L_x_14813) ;  /* 0x0000000000087947 */ /* 0x000fea0003800000 */
.L_x_14841:
[----:B------:R0:W5:Y:S01]  /*3bb0*/  LDG.E R18, desc[UR36][R4.64] ;  /* 0x0000002404127981 */ /* 0x000162000c1e1900 */
[----:B------:R-:W-:-:S07]  /*3bc0*/  IMAD.MOV.U32 R19, RZ, RZ, RZ ;  /* 0x000000ffff137224 */ /* 0x000fce00078e00ff */
.L_x_14813:
[----:B------:R-:W-:Y:S05]  /*3bd0*/  BSYNC.RECONVERGENT B6 ;  /* 0x0000000000067941 */ /* 0x000fea0003800200 */
.L_x_14812:
        /* <DEDUP_REMOVED lines=40> */
.L_x_14850:
        /* <DEDUP_REMOVED lines=74> */
.L_x_14849:
        /* <DEDUP_REMOVED lines=57> */
.L_x_14851:
        /* <DEDUP_REMOVED lines=36> */
.L_x_14852:
        /* <DEDUP_REMOVED lines=17> */
.L_x_14848:
[----:B------:R-:W-:Y:S05]  /*49e0*/  BSYNC.RECONVERGENT B0 ;  /* 0x0000000000007941 */ /* 0x000fea0003800200 */
.L_x_14847:
        /* <DEDUP_REMOVED lines=33> */
.L_x_14856:
        /* <DEDUP_REMOVED lines=74> */
.L_x_14855:
        /* <DEDUP_REMOVED lines=53> */
.L_x_14857:
        /* <DEDUP_REMOVED lines=39> */
.L_x_14858:
        /* <DEDUP_REMOVED lines=18> */
.L_x_14854:
[----:B------:R-:W-:Y:S05]  /*5780*/  BSYNC.RECONVERGENT B0 ;  /* 0x0000000000007941 */ /* 0x000fea0003800200 */
.L_x_14853:
        /* <DEDUP_REMOVED lines=32> */
.L_x_14862:
        /* <DEDUP_REMOVED lines=74> */
.L_x_14861:
        /* <DEDUP_REMOVED lines=54> */
.L_x_14863:
        /* <DEDUP_REMOVED lines=39> */
.L_x_14864:
        /* <DEDUP_REMOVED lines=17> */
.L_x_14860:
[----:B------:R-:W-:Y:S05]  /*6510*/  BSYNC.RECONVERGENT B0 ;  /* 0x0000000000007941 */ /* 0x000fea0003800200 */
.L_x_14859:
        /* <DEDUP_REMOVED lines=31> */
.L_x_14867:
        /* <DEDUP_REMOVED lines=73> */
.L_x_14866:
        /* <DEDUP_REMOVED lines=56> */
.L_x_14868:
        /* <DEDUP_REMOVED lines=36> */
.L_x_14869:
        /* <DEDUP_REMOVED lines=18> */
.L_x_14865:
[----:B------:R-:W-:Y:S05]  /*7280*/  BSYNC.RECONVERGENT B0 ;  /* 0x0000000000007941 */ /* 0x000fea0003800200 */
.L_x_14846:
        /* <DEDUP_REMOVED lines=33> */
.L_x_14876:
[----:B------:R0:W-:Y:S01]  /*74a0*/  STG.E.U8 desc[UR36][R4.64], R6 ;  /* 0x0000000604007986 */ /* 0x0001e2000c101124 */
[----:B------:R-:W-:Y:S05]  /*74b0*/  BRA `(.L_x_14878) ;  /* 0x0000000c00307947 */ /* 0x000fea0003800000 */
.L_x_14875:
        /* <DEDUP_REMOVED lines=8> */
.L_x_14880:
[----:B------:R0:W-:Y:S01]  /*7540*/  STG.E desc[UR36][R4.64], R6 ;  /* 0x0000000604007986 */ /* 0x0001e2000c101924 */
[----:B------:R-:W-:Y:S05]  /*7550*/  BRA `(.L_x_14878) ;  /* 0x0000000c00087947 */ /* 0x000fea0003800000 */
.L_x_14879:
[----:B------:R0:W-:Y:S01]  /*7560*/  STG.E.U16 desc[UR36][R4.64], R6 ;  /* 0x0000000604007986 */ /* 0x0001e2000c101524 */
[----:B------:R-:W-:Y:S05]  /*7570*/  BRA `(.L_x_14878) ;  /* 0x0000000c00007947 */ /* 0x000fea0003800000 */
.L_x_14874:
        /* <DEDUP_REMOVED lines=9> */
.L_x_14882:
[----:B------:R-:W0:Y:S02]  /*7610*/  I2F.S64 R0, R6 ;  /* 0x0000000600007312 */ /* 0x000e240000301400 */
[----:B0-----:R-:W-:-:S05]  /*7620*/  F2FP.F16.F32.PACK_AB R0, RZ, R0 ;  /* 0x00000000ff00723e */ /* 0x001fca00000000ff */
[----:B------:R0:W-:Y:S01]  /*7630*/  STG.E.U16 desc[UR36][R4.64], R0 ;  /* 0x0000000004007986 */ /* 0x0001e2000c101524 */
[----:B------:R-:W-:Y:S05]  /*7640*/  BRA `(.L_x_14878) ;  /* 0x0000000800cc7947 */ /* 0x000fea0003800000 */
.L_x_14881:
        /* <DEDUP_REMOVED lines=10> */
.L_x_14884:
[----:B------:R-:W0:Y:S02]  /*76f0*/  I2F.S64 R6, R6 ;  /* 0x0000000600067312 */ /* 0x000e240000301400 */
[----:B0-----:R-:W-:-:S04]  /*7700*/  F2FP.F16.F32.PACK_AB R3, RZ, R6 ;  /* 0x00000006ff03723e */ /* 0x001fc800000000ff */
[----:B------:R-:W-:-:S05]  /*7710*/  PRMT R3, R3, 0x5410, RZ ;  /* 0x0000541003037816 */ /* 0x000fca00000000ff */
[----:B------:R0:W-:Y:S01]  /*7720*/  STG.E desc[UR36][R4.64], R3 ;  /* 0x0000000304007986 */ /* 0x0001e2000c101924 */
[----:B------:R-:W-:Y:S05]  /*7730*/  BRA `(.L_x_14878) ;  /* 0x0000000800907947 */ /* 0x000fea0003800000 */
.L_x_14883:
[----:B------:R-:W0:Y:S02]  /*7740*/  I2F.F64.S64 R6, R6 ;  /* 0x0000000600067312 */ /* 0x000e240000301c00 */
[----:B0-----:R0:W-:Y:S01]  /*7750*/  STG.E.64 desc[UR36][R4.64], R6 ;  /* 0x0000000604007986 */ /* 0x0011e2000c101b24 */
[----:B------:R-:W-:Y:S05]  /*7760*/  BRA `(.L_x_14878) ;  /* 0x0000000800847947 */ /* 0x000fea0003800000 */
.L_x_14873:
        /* <DEDUP_REMOVED lines=13> */
.L_x_14887:
[----:B------:R-:W-:Y:S01]  /*7840*/  CS2R R10, SRZ ;  /* 0x00000000000a7805 */ /* 0x000fe2000001ff00 */
[----:B------:R-:W0:Y:S04]  /*7850*/  I2F.F64.S64 R8, R6 ;  /* 0x0000000600087312 */ /* 0x000e280000301c00 */
[----:B0-----:R0:W-:Y:S01]  /*7860*/  STG.E.128 desc[UR36][R4.64], R8 ;  /* 0x0000000804007986 */ /* 0x0011e2000c101d24 */
[----:B------:R-:W-:Y:S05]  /*7870*/  BRA `(.L_x_14878) ;  /* 0x0000000800407947 */ /* 0x000fea0003800000 */
.L_x_14886:
        /* <DEDUP_REMOVED lines=19> */
.L_x_14891:
[----:B------:R-:W-:Y:S05]  /*79b0*/  BSYNC.RECONVERGENT B0 ;  /* 0x0000000000007941 */ /* 0x000fea0003800200 */
.L_x_14890:
[----:B------:R-:W-:-:S05]  /*79c0*/  LOP3.LUT R9, R0, 0x80, R9, 0xf8, !PT ;  /* 0x0000008000097812 */ /* 0x000fca00078ef809 */
[----:B------:R0:W-:Y:S01]  /*79d0*/  STG.E.U8 desc[UR36][R4.64], R9 ;  /* 0x0000000904007986 */ /* 0x0001e2000c101124 */
[----:B------:R-:W-:Y:S05]  /*79e0*/  BRA `(.L_x_14878) ;  /* 0x0000000400e47947 */ /* 0x000fea0003800000 */
.L_x_14889:
        /* <DEDUP_REMOVED lines=15> */
.L_x_14893:
[----:B------:R-:W-:Y:S05]  /*7ae0*/  BSYNC.RECONVERGENT B0 ;  /* 0x0000000000007941 */ /* 0x000fea0003800200 */
.L_x_14892:
[----:B------:R-:W-:-:S05]  /*7af0*/  LOP3.LUT R9, R0, 0x80, R9, 0xf8, !PT ;  /* 0x0000008000097812 */ /* 0x000fca00078ef809 */
[----:B------:R0:W-:Y:S01]  /*7b00*/  STG.E.U8 desc[UR36][R4.64], R9 ;  /* 0x0000000904007986 */ /* 0x0001e2000c101124 */
[----:B------:R-:W-:Y:S05]  /*7b10*/  BRA `(.L_x_14878) ;  /* 0x0000000400987947 */ /* 0x000fea0003800000 */
.L_x_14888:
[----:B------:R-:W0:Y:S02]  /*7b20*/  I2F.S64 R0, R6 ;  /* 0x0000000600007312 */ /* 0x000e240000301400 */
[----:B0-----:R-:W-:-:S05]  /*7b30*/  F2FP.BF16.F32.PACK_AB R0, RZ, R0 ;  /* 0x00000000ff00723e */ /* 0x001fca00000010ff */
[----:B------:R0:W-:Y:S01]  /*7b40*/  STG.E.U16 desc[UR36][R4.64], R0 ;  /* 0x0000000004007986 */ /* 0x0001e2000c101524 */
[----:B------:R-:W-:Y:S05]  /*7b50*/  BRA `(.L_x_14878) ;  /* 0x0000000400887947 */ /* 0x000fea0003800000 */
.L_x_14885:
        /* <DEDUP_REMOVED lines=10> */
.L_x_14896:
        /* <DEDUP_REMOVED lines=13> */
.L_x_14899:
[----:B------:R-:W-:-:S04]  /*7cd0*/  SHF.R.U32.HI R0, RZ, 0x14, R7 ;  /* 0x00000014ff007819 */ /* 0x000fc80000011607 */
[----:B------:R-:W-:-:S04]  /*7ce0*/  LOP3.LUT R0, R0, 0x1, RZ, 0xc0, !PT ;  /* 0x0000000100007812 */ /* 0x000fc800078ec0ff */
[----:B------:R-:W-:-:S04]  /*7cf0*/  IADD3 R0, PT, PT, R7, 0x487ffff, R0 ;  /* 0x0487ffff07007810 */ /* 0x000fc80007ffe000 */
[----:B------:R-:W-:-:S04]  /*7d00*/  SHF.R.U32.HI R0, RZ, 0x14, R0 ;  /* 0x00000014ff007819 */ /* 0x000fc80000011600 */
[----:B------:R-:W-:-:S07]  /*7d10*/  LOP3.LUT R3, R0, 0xff, RZ, 0xc0, !PT ;  /* 0x000000ff00037812 */ /* 0x000fce00078ec0ff */
.L_x_14900:
[----:B------:R-:W-:-:S04]  /*7d20*/  SHF.R.U32.HI R0, RZ, 0x18, R7 ;  /* 0x00000018ff007819 */ /* 0x000fc80000011607 */
[----:B------:R-:W-:-:S07]  /*7d30*/  LOP3.LUT R0, R3, 0x80, R0, 0xf8, !PT ;  /* 0x0000008003007812 */ /* 0x000fce00078ef800 */
.L_x_14898:
[----:B------:R-:W-:Y:S05]  /*7d40*/  BSYNC.RECONVERGENT B0 ;  /* 0x0000000000007941 */ /* 0x000fea0003800200 */
.L_x_14897:
[----:B------:R3:W-:Y:S01]  /*7d50*/  STG.E.U8 desc[UR36][R4.64], R0 ;  /* 0x0000000004007986 */ /* 0x0007e2000c101124 */
[----:B------:R-:W-:Y:S05]  /*7d60*/  BRA `(.L_x_14878) ;  /* 0x0000000400047947 */ /* 0x000fea0003800000 */
.L_x_14895:
        /* <DEDUP_REMOVED lines=13> */
.L_x_14903:
[----:B------:R-:W-:-:S04]  /*7e40*/  SHF.R.U32.HI R0, RZ, 0x15, R7 ;  /* 0x00000015ff007819 */ /* 0x000fc80000011607 */
[----:B------:R-:W-:-:S04]  /*7e50*/  LOP3.LUT R0, R0, 0x1, RZ, 0xc0, !PT ;  /* 0x0000000100007812 */ /* 0x000fc800078ec0ff */
[----:B------:R-:W-:-:S04]  /*7e60*/  IADD3 R0, PT, PT, R7, 0x88fffff, R0 ;  /* 0x088fffff07007810 */ /* 0x000fc80007ffe000 */
[----:B------:R-:W-:-:S04]  /*7e70*/  SHF.R.U32.HI R0, RZ, 0x15, R0 ;  /* 0x00000015ff007819 */ /* 0x000fc80000011600 */
[----:B------:R-:W-:-:S07]  /*7e80*/  LOP3.LUT R3, R0, 0xff, RZ, 0xc0, !PT ;  /* 0x000000ff00037812 */ /* 0x000fce00078ec0ff */
.L_x_14904:
[----:B------:R-:W-:-:S04]  /*7e90*/  SHF.R.U32.HI R0, RZ, 0x18, R7 ;  /* 0x00000018ff007819 */ /* 0x000fc80000011607 */
[----:B------:R-:W-:-:S07]  /*7ea0*/  LOP3.LUT R0, R3, 0x80, R0, 0xf8, !PT ;  /* 0x0000008003007812 */ /* 0x000fce00078ef800 */
.L_x_14902:
[----:B------:R-:W-:Y:S05]  /*7eb0*/  BSYNC.RECONVERGENT B0 ;  /* 0x0000000000007941 */ /* 0x000fea0003800200 */
.L_x_14901:
[----:B------:R0:W-:Y:S01]  /*7ec0*/  STG.E.U8 desc[UR36][R4.64], R0 ;  /* 0x0000000004007986 */ /* 0x0001e2000c101124 */
[----:B------:R-:W-:Y:S05]  /*7ed0*/  BRA `(.L_x_14878) ;  /* 0x0000000000a87947 */ /* 0x000fea0003800000 */
.L_x_14894:
[----:B------:R-:W-:-:S13]  /*7ee0*/  ISETP.NE.AND P0, PT, R0, 0x1c, PT ;  /* 0x0000001c0000780c */ /* 0x000fda0003f05270 */
[----:B------:R-:W-:Y:S05]  /*7ef0*/  @!P0 BRA `(.L_x_14905) ;  /* 0x00000000009c8947 */ /* 0x000fea0003800000 */
[----:B------:R-:W-:-:S13]  /*7f00*/  ISETP.NE.AND P0, PT, R0, 0x1d, PT ;  /* 0x0000001d0000780c */ /* 0x000fda0003f05270 */
[----:B------:R-:W-:Y:S05]  /*7f10*/  @!P0 BRA `(.L_x_14906) ;  /* 0x00000000008c8947 */ /* 0x000fea0003800000 */
[----:B------:R-:W-:-:S13]  /*7f20*/  ISETP.NE.AND P0, PT, R0, 0x2c, PT ;  /* 0x0000002c0000780c */ /* 0x000fda0003f05270 */
[----:B------:R-:W-:Y:S05]  /*7f30*/  @!P0 BRA `(.L_x_14907) ;  /* 0x0000000000448947 */ /* 0x000fea0003800000 */
.L_x_14877:
        /* <DEDUP_REMOVED lines=16> */
.L_x_14908:
[----:B------:R-:W-:Y:S05]  /*8040*/  BRA `(.L_x_14878) ;  /* 0x00000000004c7947 */ /* 0x000fea0003800000 */
.L_x_14907:
        /* <DEDUP_REMOVED lines=16> */
.L_x_14906:
[----:B------:R1:W-:Y:S01]  /*8150*/  STG.E.64 desc[UR36][R4.64], R6 ;  /* 0x0000000604007986 */ /* 0x0003e2000c101b24 */
[----:B------:R-:W-:Y:S05]  /*8160*/  BRA `(.L_x_14878) ;  /* 0x0000000000047947 */ /* 0x000fea0003800000 */
.L_x_14905:
[----:B------:R0:W-:Y:S02]  /*8170*/  STG.E desc[UR36][R4.64], R6 ;  /* 0x0000000604007986 */ /* 0x0001e4000c101924 */
.L_x_14878:
        /* <DEDUP_REMOVED lines=24> */
.L_x_14913:
[----:B------:R0:W-:Y:S01]  /*8300*/  STG.E.U8 desc[UR36][R4.64], R22 ;  /* 0x0000001604007986 */ /* 0x0001e2000c101124 */
[----:B------:R-:W-:Y:S05]  /*8310*/  BRA `(.L_x_14915) ;  /* 0x0000000c00347947 */ /* 0x000fea0003800000 */
.L_x_14912:
        /* <DEDUP_REMOVED lines=8> */
.L_x_14917:
[----:B------:R0:W-:Y:S01]  /*83a0*/  STG.E desc[UR36][R4.64], R22 ;  /* 0x0000001604007986 */ /* 0x0001e2000c101924 */
[----:B------:R-:W-:Y:S05]  /*83b0*/  BRA `(.L_x_14915) ;  /* 0x0000000c000c7947 */ /* 0x000fea0003800000 */
.L_x_14916:
[----:B------:R0:W-:Y:S01]  /*83c0*/  STG.E.U16 desc[UR36][R4.64], R22 ;  /* 0x0000001604007986 */ /* 0x0001e2000c101524 */
[----:B------:R-:W-:Y:S05]  /*83d0*/  BRA `(.L_x_14915) ;  /* 0x0000000c00047947 */ /* 0x000fea0003800000 */
.L_x_14911:
        /* <DEDUP_REMOVED lines=9> */
.L_x_14919:
[----:B------:R-:W0:Y:S02]  /*8470*/  I2F.S64 R0, R22 ;  /* 0x0000001600007312 */ /* 0x000e240000301400 */
[----:B0-----:R-:W-:-:S05]  /*8480*/  F2FP.F16.F32.PACK_AB R0, RZ, R0 ;  /* 0x00000000ff00723e */ /* 0x001fca00000000ff */
[----:B------:R0:W-:Y:S01]  /*8490*/  STG.E.U16 desc[UR36][R4.64], R0 ;  /* 0x0000000004007986 */ /* 0x0001e2000c101524 */
[----:B------:R-:W-:Y:S05]  /*84a0*/  BRA `(.L_x_14915) ;  /* 0x0000000800d07947 */ /* 0x000fea0003800000 */
.L_x_14918:
        /* <DEDUP_REMOVED lines=10> */
.L_x_14921:
[----:B------:R-:W0:Y:S02]  /*8550*/  I2F.S64 R22, R22 ;  /* 0x0000001600167312 */ /* 0x000e240000301400 */
[----:B0-----:R-:W-:-:S04]  /*8560*/  F2FP.F16.F32.PACK_AB R3, RZ, R22 ;  /* 0x00000016ff03723e */ /* 0x001fc800000000ff */
[----:B------:R-:W-:-:S05]  /*8570*/  PRMT R3, R3, 0x5410, RZ ;  /* 0x0000541003037816 */ /* 0x000fca00000000ff */
[----:B------:R0:W-:Y:S01]  /*8580*/  STG.E desc[UR36][R4.64], R3 ;  /* 0x0000000304007986 */ /* 0x0001e2000c101924 */
[----:B------:R-:W-:Y:S05]  /*8590*/  BRA `(.L_x_14915) ;  /* 0x0000000800947947 */ /* 0x000fea0003800000 */
.L_x_14920:
[----:B------:R-:W0:Y:S02]  /*85a0*/  I2F.F64.S64 R22, R22 ;  /* 0x0000001600167312 */ /* 0x000e240000301c00 */
[----:B0-----:R0:W-:Y:S01]  /*85b0*/  STG.E.64 desc[UR36][R4.64], R22 ;  /* 0x0000001604007986 */ /* 0x0011e2000c101b24 */
[----:B------:R-:W-:Y:S05]  /*85c0*/  BRA `(.L_x_14915) ;  /* 0x0000000800887947 */ /* 0x000fea0003800000 */
.L_x_14910:
        /* <DEDUP_REMOVED lines=12> */
.L_x_14925:
        /* <DEDUP_REMOVED lines=18> */
.L_x_14928:
[----:B------:R-:W-:-:S04]  /*87b0*/  SHF.R.U32.HI R3, RZ, 0x18, R23 ;  /* 0x00000018ff037819 */ /* 0x000fc80000011617 */
[----:B------:R-:W-:-:S07]  /*87c0*/  LOP3.LUT R0, R0, 0x80, R3, 0xf8, !PT ;  /* 0x0000008000007812 */ /* 0x000fce00078ef803 */
.L_x_14927:
[----:B------:R-:W-:Y:S05]  /*87d0*/  BSYNC.RECONVERGENT B0 ;  /* 0x0000000000007941 */ /* 0x000fea0003800200 */
.L_x_14926:
[----:B------:R0:W-:Y:S01]  /*87e0*/  STG.E.U8 desc[UR36][R4.64], R0 ;  /* 0x0000000004007986 */ /* 0x0001e2000c101124 */
[----:B------:R-:W-:Y:S05]  /*87f0*/  BRA `(.L_x_14915) ;  /* 0x0000000400fc7947 */ /* 0x000fea0003800000 */
.L_x_14924:
        /* <DEDUP_REMOVED lines=18> */
.L_x_14931:
[----:B------:R-:W-:-:S04]  /*8920*/  SHF.R.U32.HI R3, RZ, 0x18, R23 ;  /* 0x00000018ff037819 */ /* 0x000fc80000011617 */
[----:B------:R-:W-:-:S07]  /*8930*/  LOP3.LUT R0, R0, 0x80, R3, 0xf8, !PT ;  /* 0x0000008000007812 */ /* 0x000fce00078ef803 */
.L_x_14930:
[----:B------:R-:W-:Y:S05]  /*8940*/  BSYNC.RECONVERGENT B0 ;  /* 0x0000000000007941 */ /* 0x000fea0003800200 */
.L_x_14929:
[----:B------:R0:W-:Y:S01]  /*8950*/  STG.E.U8 desc[UR36][R4.64], R0 ;  /* 0x0000000004007986 */ /* 0x0001e2000c101124 */
[----:B------:R-:W-:Y:S05]  /*8960*/  BRA `(.L_x_14915) ;  /* 0x0000000400a07947 */ /* 0x000fea0003800000 */
.L_x_14923:
        /* <DEDUP_REMOVED lines=22> */
.L_x_14933:
[----:B------:R0:W-:Y:S01]  /*8ad0*/  STG.E.64 desc[UR36][R4.64], R22 ;  /* 0x0000001604007986 */ /* 0x0001e2000c101b24 */
[----:B------:R-:W-:Y:S05]  /*8ae0*/  BRA `(.L_x_14915) ;  /* 0x0000000400407947 */ /* 0x000fea0003800000 */
.L_x_14932:
[----:B------:R0:W-:Y:S01]  /*8af0*/  STG.E desc[UR36][R4.64], R22 ;  /* 0x0000001604007986 */ /* 0x0001e2000c101924 */
[----:B------:R-:W-:Y:S05]  /*8b00*/  BRA `(.L_x_14915) ;  /* 0x0000000400387947 */ /* 0x000fea0003800000 */
.L_x_14922:
        /* <DEDUP_REMOVED lines=11> */
.L_x_14935:
[----:B------:R-:W-:Y:S01]  /*8bc0*/  CS2R R10, SRZ ;  /* 0x00000000000a7805 */ /* 0x000fe2000001ff00 */
[----:B------:R-:W0:Y:S04]  /*8bd0*/  I2F.F64.S64 R8, R22 ;  /* 0x0000001600087312 */ /* 0x000e280000301c00 */
[----:B0-----:R0:W-:Y:S01]  /*8be0*/  STG.E.128 desc[UR36][R4.64], R8 ;  /* 0x0000000804007986 */ /* 0x0011e2000c101d24 */
[----:B------:R-:W-:Y:S05]  /*8bf0*/  BRA `(.L_x_14915) ;  /* 0x0000000000fc7947 */ /* 0x000fea0003800000 */
.L_x_14934:
[----:B------:R-:W-:-:S13]  /*8c00*/  ISETP.NE.AND P0, PT, R0, 0xf, PT ;  /* 0x0000000f0000780c */ /* 0x000fda0003f05270 */
[----:B------:R-:W-:Y:S05]  /*8c10*/  @!P0 BRA `(.L_x_14936) ;  /* 0x0000000000e88947 */ /* 0x000fea0003800000 */
[----:B------:R-:W-:-:S13]  /*8c20*/  ISETP.NE.AND P0, PT, R0, 0x17, PT ;  /* 0x000000170000780c */ /* 0x000fda0003f05270 */
[----:B------:R-:W-:Y:S05]  /*8c30*/  @!P0 BRA `(.L_x_14937) ;  /* 0x0000000000908947 */ /* 0x000fea0003800000 */
[----:B------:R-:W-:-:S13]  /*8c40*/  ISETP.NE.AND P0, PT, R0, 0x18, PT ;  /* 0x000000180000780c */ /* 0x000fda0003f05270 */
[----:B------:R-:W-:Y:S05]  /*8c50*/  @!P0 BRA `(.L_x_14938) ;  /* 0x0000000000448947 */ /* 0x000fea0003800000 */
.L_x_14914:
        /* <DEDUP_REMOVED lines=16> */
.L_x_14939:
[----:B------:R-:W-:Y:S05]  /*8d60*/  BRA `(.L_x_14915) ;  /* 0x0000000000a07947 */ /* 0x000fea0003800000 */
.L_x_14938:
        /* <DEDUP_REMOVED lines=13> */
.L_x_14941:
[----:B------:R-:W-:Y:S05]  /*8e40*/  BSYNC.RECONVERGENT B0 ;  /* 0x0000000000007941 */ /* 0x000fea0003800200 */
.L_x_14940:
[----:B------:R-:W-:-:S05]  /*8e50*/  LOP3.LUT R3, R0, 0x80, R3, 0xf8, !PT ;  /* 0x0000008000037812 */ /* 0x000fca00078ef803 */
[----:B------:R3:W-:Y:S01]  /*8e60*/  STG.E.U8 desc[UR36][R4.64], R3 ;  /* 0x0000000304007986 */ /* 0x0007e2000c101124 */
[----:B------:R-:W-:Y:S05]  /*8e70*/  BRA `(.L_x_14915) ;  /* 0x00000000005c7947 */ /* 0x000fea0003800000 */
.L_x_14937:
        /* <DEDUP_REMOVED lines=12> */
.L_x_14943:
[----:B------:R-:W-:Y:S01]  /*8f40*/  IMAD.MOV.U32 R0, RZ, RZ, 0x7f ;  /* 0x0000007fff007424 */ /* 0x000fe200078e00ff */
[----:B------:R-:W-:-:S04]  /*8f50*/  ISETP.GT.U32.AND P0, PT, R3, 0x7f800000, PT ;  /* 0x7f8000000300780c */ /* 0x000fc80003f04070 */
[----:B------:R-:W-:-:S09]  /*8f60*/  SEL R0, R0, 0x7c, P0 ;  /* 0x0000007c00007807 */ /* 0x000fd20000000000 */
.L_x_14944:
[----:B------:R-:W-:Y:S05]  /*8f70*/  BSYNC.RECONVERGENT B0 ;  /* 0x0000000000007941 */ /* 0x000fea0003800200 */
.L_x_14942:
[----:B------:R-:W-:-:S04]  /*8f80*/  SHF.R.U32.HI R3, RZ, 0x18, R23 ;  /* 0x00000018ff037819 */ /* 0x000fc80000011617 */
[----:B------:R-:W-:-:S05]  /*8f90*/  LOP3.LUT R3, R0, 0x80, R3, 0xf8, !PT ;  /* 0x0000008000037812 */ /* 0x000fca00078ef803 */
[----:B------:R2:W-:Y:S01]  /*8fa0*/  STG.E.U8 desc[UR36][R4.64], R3 ;  /* 0x0000000304007986 */ /* 0x0005e2000c101124 */
[----:B------:R-:W-:Y:S05]  /*8fb0*/  BRA `(.L_x_14915) ;  /* 0x00000000000c7947 */ /* 0x000fea0003800000 */
.L_x_14936:
[----:B------:R-:W0:Y:S02]  /*8fc0*/  I2F.S64 R0, R22 ;  /* 0x0000001600007312 */ /* 0x000e240000301400 */
[----:B0-----:R-:W-:-:S05]  /*8fd0*/  F2FP.BF16.F32.PACK_AB R0, RZ, R0 ;  /* 0x00000000ff00723e */ /* 0x001fca00000010ff */
[----:B------:R4:W-:Y:S02]  /*8fe0*/  STG.E.U16 desc[UR36][R4.64], R0 ;  /* 0x0000000004007986 */ /* 0x0009e4000c101524 */
.L_x_14915:
[----:B------:R-:W-:-:S07]  /*8ff0*/  VIADD R17, R17, 0x80 ;  /* 0x0000008011117836 */ /* 0x000fce0000000000 */
.L_x_14872:
[----:B------:R-:W-:-:S13]  /*9000*/  ISETP.GE.AND P0, PT, R17, R16, PT ;  /* 0x000000101100720c */ /* 0x000fda0003f06270 */
[----:B------:R-:W-:Y:S05]  /*9010*/  @P0 BREAK.RELIABLE B6 ;  /* 0x0000000000060942 */ /* 0x000fea0003800100 */
[----:B------:R-:W-:Y:S05]  /*9020*/  @P0 BRA `(.L_x_14909) ;  /* 0x0000000c00940947 */ /* 0x000fea0003800000 */
[----:B------:R-:W-:Y:S05]  /*9030*/  BSYNC.RELIABLE B6 ;  /* 0x0000000000067941 */ /* 0x000fea0003800100 */
.L_x_14871:
        /* <DEDUP_REMOVED lines=20> */
.L_x_14948:
[----:B------:R0:W-:Y:S01]  /*9180*/  STG.E.U8 desc[UR36][R4.64], R18 ;  /* 0x0000001204007986 */ /* 0x0001e2000c101124 */
[----:B------:R-:W-:Y:S05]  /*9190*/  BRA `(.L_x_14950) ;  /* 0x0000000c00347947 */ /* 0x000fea0003800000 */
.L_x_14947:
        /* <DEDUP_REMOVED lines=8> */
.L_x_14952:
[----:B------:R0:W-:Y:S01]  /*9220*/  STG.E desc[UR36][R4.64], R18 ;  /* 0x0000001204007986 */ /* 0x0001e2000c101924 */
[----:B------:R-:W-:Y:S05]  /*9230*/  BRA `(.L_x_14950) ;  /* 0x0000000c000c7947 */ /* 0x000fea0003800000 */
.L_x_14951:
[----:B------:R0:W-:Y:S01]  /*9240*/  STG.E.U16 desc[UR36][R4.64], R18 ;  /* 0x0000001204007986 */ /* 0x0001e2000c101524 */
[----:B------:R-:W-:Y:S05]  /*9250*/  BRA `(.L_x_14950) ;  /* 0x0000000c00047947 */ /* 0x000fea0003800000 */
.L_x_14946:
        /* <DEDUP_REMOVED lines=9> */
.L_x_14954:
[----:B------:R-:W0:Y:S02]  /*92f0*/  I2F.S64 R0, R18 ;  /* 0x0000001200007312 */ /* 0x000e240000301400 */
[----:B0-----:R-:W-:-:S05]  /*9300*/  F2FP.F16.F32.PACK_AB R0, RZ, R0 ;  /* 0x00000000ff00723e */ /* 0x001fca00000000ff */
[----:B------:R0:W-:Y:S01]  /*9310*/  STG.E.U16 desc[UR36][R4.64], R0 ;  /* 0x0000000004007986 */ /* 0x0001e2000c101524 */
[----:B------:R-:W-:Y:S05]  /*9320*/  BRA `(.L_x_14950) ;  /* 0x0000000800d07947 */ /* 0x000fea0003800000 */
.L_x_14953:
        /* <DEDUP_REMOVED lines=10> */
.L_x_14956:
[----:B------:R-:W0:Y:S02]  /*93d0*/  I2F.S64 R18, R18 ;  /* 0x0000001200127312 */ /* 0x000e240000301400 */
[----:B0-----:R-:W-:-:S04]  /*93e0*/  F2FP.F16.F32.PACK_AB R3, RZ, R18 ;  /* 0x00000012ff03723e */ /* 0x001fc800000000ff */
[----:B------:R-:W-:-:S05]  /*93f0*/  PRMT R3, R3, 0x5410, RZ ;  /* 0x0000541003037816 */ /* 0x000fca00000000ff */
[----:B------:R0:W-:Y:S01]  /*9400*/  STG.E desc[UR36][R4.64], R3 ;  /* 0x0000000304007986 */ /* 0x0001e2000c101924 */
[----:B------:R-:W-:Y:S05]  /*9410*/  BRA `(.L_x_14950) ;  /* 0x0000000800947947 */ /* 0x000fea0003800000 */
.L_x_14955:
[----:B------:R-:W0:Y:S02]  /*9420*/  I2F.F64.S64 R18, R18 ;  /* 0x0000001200127312 */ /* 0x000e240000301c00 */
[----:B0-----:R0:W-:Y:S01]  /*9430*/  STG.E.64 desc[UR36][R4.64], R18 ;  /* 0x0000001204007986 */ /* 0x0011e2000c101b24 */
[----:B------:R-:W-:Y:S05]  /*9440*/  BRA `(.L_x_14950) ;  /* 0x0000000800887947 */ /* 0x000fea0003800000 */
.L_x_14945:
        /* <DEDUP_REMOVED lines=12> */
.L_x_14960:
        /* <DEDUP_REMOVED lines=18> */
.L_x_14963:
[----:B------:R-:W-:-:S04]  /*9630*/  SHF.R.U32.HI R3, RZ, 0x18, R19 ;  /* 0x00000018ff037819 */ /* 0x000fc80000011613 */
[----:B------:R-:W-:-:S07]  /*9640*/  LOP3.LUT R0, R0, 0x80, R3, 0xf8, !PT ;  /* 0x0000008000007812 */ /* 0x000fce00078ef803 */
.L_x_14962:
[----:B------:R-:W-:Y:S05]  /*9650*/  BSYNC.RECONVERGENT B0 ;  /* 0x0000000000007941 */ /* 0x000fea0003800200 */
.L_x_14961:
[----:B------:R0:W-:Y:S01]  /*9660*/  STG.E.U8 desc[UR36][R4.64], R0 ;  /* 0x0000000004007986 */ /* 0x0001e2000c101124 */
[----:B------:R-:W-:Y:S05]  /*9670*/  BRA `(.L_x_14950) ;  /* 0x0000000400fc7947 */ /* 0x000fea0003800000 */
.L_x_14959:
        /* <DEDUP_REMOVED lines=18> */
.L_x_14966:
[----:B------:R-:W-:-:S04]  /*97a0*/  SHF.R.U32.HI R3, RZ, 0x18, R19 ;  /* 0x00000018ff037819 */ /* 0x000fc80000011613 */
[----:B------:R-:W-:-:S07]  /*97b0*/  LOP3.LUT R0, R0, 0x80, R3, 0xf8, !PT ;  /* 0x0000008000007812 */ /* 0x000fce00078ef803 */
.L_x_14965:
[----:B------:R-:W-:Y:S05]  /*97c0*/  BSYNC.RECONVERGENT B0 ;  /* 0x0000000000007941 */ /* 0x000fea0003800200 */
.L_x_14964:
[----:B------:R0:W-:Y:S01]  /*97d0*/  STG.E.U8 desc[UR36][R4.64], R0 ;  /* 0x0000000004007986 */ /* 0x0001e2000c101124 */
[----:B------:R-:W-:Y:S05]  /*97e0*/  BRA `(.L_x_14950) ;  /* 0x0000000400a07947 */ /* 0x000fea0003800000 */
.L_x_14958:
        /* <DEDUP_REMOVED lines=22> */
.L_x_14968:
[----:B------:R0:W-:Y:S01]  /*9950*/  STG.E.64 desc[UR36][R4.64], R18 ;  /* 0x0000001204007986 */ /* 0x0001e2000c101b24 */
[----:B------:R-:W-:Y:S05]  /*9960*/  BRA `(.L_x_14950) ;  /* 0x0000000400407947 */ /* 0x000fea0003800000 */
.L_x_14967:
[----:B------:R0:W-:Y:S01]  /*9970*/  STG.E desc[UR36][R4.64], R18 ;  /* 0x0000001204007986 */ /* 0x0001e2000c101924 */
[----:B------:R-:W-:Y:S05]  /*9980*/  BRA `(.L_x_14950) ;  /* 0x0000000400387947 */ /* 0x000fea0003800000 */
.L_x_14957:
        /* <DEDUP_REMOVED lines=11> */
.L_x_14970:
[----:B------:R-:W-:Y:S01]  /*9a40*/  CS2R R10, SRZ ;  /* 0x00000000000a7805 */ /* 0x000fe2000001ff00 */
[----:B------:R-:W0:Y:S04]  /*9a50*/  I2F.F64.S64 R8, R18 ;  /* 0x0000001200087312 */ /* 0x000e280000301c00 */
[----:B0-----:R0:W-:Y:S01]  /*9a60*/  STG.E.128 desc[UR36][R4.64], R8 ;  /* 0x0000000804007986 */ /* 0x0011e2000c101d24 */
[----:B------:R-:W-:Y:S05]  /*9a70*/  BRA `(.L_x_14950) ;  /* 0x0000000000fc7947 */ /* 0x000fea0003800000 */
.L_x_14969:
[----:B------:R-:W-:-:S13]  /*9a80*/  ISETP.NE.AND P0, PT, R0, 0xf, PT ;  /* 0x0000000f0000780c */ /* 0x000fda0003f05270 */
[----:B------:R-:W-:Y:S05]  /*9a90*/  @!P0 BRA `(.L_x_14971) ;  /* 0x0000000000e88947 */ /* 0x000fea0003800000 */
[----:B------:R-:W-:-:S13]  /*9aa0*/  ISETP.NE.AND P0, PT, R0, 0x17, PT ;  /* 0x000000170000780c */ /* 0x000fda0003f05270 */
[----:B------:R-:W-:Y:S05]  /*9ab0*/  @!P0 BRA `(.L_x_14972) ;  /* 0x0000000000908947 */ /* 0x000fea0003800000 */
[----:B------:R-:W-:-:S13]  /*9ac0*/  ISETP.NE.AND P0, PT, R0, 0x18, PT ;  /* 0x000000180000780c */ /* 0x000fda0003f05270 */
[----:B------:R-:W-:Y:S05]  /*9ad0*/  @!P0 BRA `(.L_x_14973) ;  /* 0x0000000000448947 */ /* 0x000fea0003800000 */
.L_x_14949:
        /* <DEDUP_REMOVED lines=16> */
.L_x_14974:
[----:B------:R-:W-:Y:S05]  /*9be0*/  BRA `(.L_x_14950) ;  /* 0x0000000000a07947 */ /* 0x000fea0003800000 */
.L_x_14973:
        /* <DEDUP_REMOVED lines=13> */
.L_x_14976:
[----:B------:R-:W-:Y:S05]  /*9cc0*/  BSYNC.RECONVERGENT B0 ;  /* 0x0000000000007941 */ /* 0x000fea0003800200 */
.L_x_14975:
[----:B------:R-:W-:-:S05]  /*9cd0*/  LOP3.LUT R3, R0, 0x80, R3, 0xf8, !PT ;  /* 0x0000008000037812 */ /* 0x000fca00078ef803 */
[----:B------:R3:W-:Y:S01]  /*9ce0*/  STG.E.U8 desc[UR36][R4.64], R3 ;  /* 0x0000000304007986 */ /* 0x0007e2000c101124 */
[----:B------:R-:W-:Y:S05]  /*9cf0*/  BRA `(.L_x_14950) ;  /* 0x00000000005c7947 */ /* 0x000fea0003800000 */
.L_x_14972:
        /* <DEDUP_REMOVED lines=12> */
.L_x_14978:
[----:B------:R-:W-:Y:S01]  /*9dc0*/  IMAD.MOV.U32 R0, RZ, RZ, 0x7f ;  /* 0x0000007fff007424 */ /* 0x000fe200078e00ff */
[----:B------:R-:W-:-:S04]  /*9dd0*/  ISETP.GT.U32.AND P0, PT, R3, 0x7f800000, PT ;  /* 0x7f8000000300780c */ /* 0x000fc80003f04070 */
[----:B------:R-:W-:-:S09]  /*9de0*/  SEL R0, R0, 0x7c, P0 ;  /* 0x0000007c00007807 */ /* 0x000fd20000000000 */
.L_x_14979:
[----:B------:R-:W-:Y:S05]  /*9df0*/  BSYNC.RECONVERGENT B0 ;  /* 0x0000000000007941 */ /* 0x000fea0003800200 */
.L_x_14977:
[----:B------:R-:W-:-:S04]  /*9e00*/  SHF.R.U32.HI R3, RZ, 0x18, R19 ;  /* 0x00000018ff037819 */ /* 0x000fc80000011613 */
[----:B------:R-:W-:-:S05]  /*9e10*/  LOP3.LUT R3, R0, 0x80, R3, 0xf8, !PT ;  /* 0x0000008000037812 */ /* 0x000fca00078ef803 */
[----:B------:R2:W-:Y:S01]  /*9e20*/  STG.E.U8 desc[UR36][R4.64], R3 ;  /* 0x0000000304007986 */ /* 0x0005e2000c101124 */
[----:B------:R-:W-:Y:S05]  /*9e30*/  BRA `(.L_x_14950) ;  /* 0x00000000000c7947 */ /* 0x000fea0003800000 */
.L_x_14971:
[----:B------:R-:W0:Y:S02]  /*9e40*/  I2F.S64 R0, R18 ;  /* 0x0000001200007312 */ /* 0x000e240000301400 */
[----:B0-----:R-:W-:-:S05]  /*9e50*/  F2FP.BF16.F32.PACK_AB R0, RZ, R0 ;  /* 0x00000000ff00723e */ /* 0x001fca00000010ff */
[----:B------:R4:W-:Y:S02]  /*9e60*/  STG.E.U16 desc[UR36][R4.64], R0 ;  /* 0x0000000004007986 */ /* 0x0009e4000c101524 */
.L_x_14950:
[----:B------:R-:W-:-:S07]  /*9e70*/  VIADD R17, R17, 0x80 ;  /* 0x0000008011117836 */ /* 0x000fce0000000000 */
.L_x_14909:
[----:B------:R-:W-:Y:S05]  /*9e80*/  BSYNC.RECONVERGENT B7 ;  /* 0x0000000000077941 */ /* 0x000fea0003800200 */
.L_x_14870:
        /* <DEDUP_REMOVED lines=21> */
.L_x_14983:
[----:B------:R-:W-:Y:S01]  /*9fe0*/  STG.E.U8 desc[UR36][R2.64], R38 ;  /* 0x0000002602007986 */ /* 0x000fe2000c101124 */
[----:B------:R-:W-:Y:S05]  /*9ff0*/  EXIT ;  /* 0x000000000000794d */ /* 0x000fea0003800000 */
.L_x_14982:
        /* <DEDUP_REMOVED lines=8> */
.L_x_14986:
[----:B------:R-:W-:Y:S01]  /*a080*/  STG.E desc[UR36][R2.64], R38 ;  /* 0x0000002602007986 */ /* 0x000fe2000c101924 */
[----:B------:R-:W-:Y:S05]  /*a090*/  EXIT ;  /* 0x000000000000794d */ /* 0x000fea0003800000 */
.L_x_14985:
[----:B------:R-:W-:Y:S01]  /*a0a0*/  STG.E.U16 desc[UR36][R2.64], R38 ;  /* 0x0000002602007986 */ /* 0x000fe2000c101524 */
[----:B------:R-:W-:Y:S05]  /*a0b0*/  EXIT ;  /* 0x000000000000794d */ /* 0x000fea0003800000 */
.L_x_14981:
        /* <DEDUP_REMOVED lines=9> */
.L_x_14988:
[----:B------:R-:W0:Y:S02]  /*a150*/  I2F.S64 R0, R38 ;  /* 0x0000002600007312 */ /* 0x000e240000301400 */
[----:B0-----:R-:W-:-:S05]  /*a160*/  F2FP.F16.F32.PACK_AB R0, RZ, R0 ;  /* 0x00000000ff00723e */ /* 0x001fca00000000ff */
[----:B------:R-:W-:Y:S01]  /*a170*/  STG.E.U16 desc[UR36][R2.64], R0 ;  /* 0x0000000002007986 */ /* 0x000fe2000c101524 */
[----:B------:R-:W-:Y:S05]  /*a180*/  EXIT ;  /* 0x000000000000794d */ /* 0x000fea0003800000 */
.L_x_14987:
        /* <DEDUP_REMOVED lines=10> */
.L_x_14990:
[----:B------:R-:W0:Y:S02]  /*a230*/  I2F.S64 R38, R38 ;  /* 0x0000002600267312 */ /* 0x000e240000301400 */
[----:B0-----:R-:W-:-:S04]  /*a240*/  F2FP.F16.F32.PACK_AB R5, RZ, R38 ;  /* 0x00000026ff05723e */ /* 0x001fc800000000ff */
[----:B------:R-:W-:-:S05]  /*a250*/  PRMT R5, R5, 0x5410, RZ ;  /* 0x0000541005057816 */ /* 0x000fca00000000ff */
[----:B------:R-:W-:Y:S01]  /*a260*/  STG.E desc[UR36][R2.64], R5 ;  /* 0x0000000502007986 */ /* 0x000fe2000c101924 */
[----:B------:R-:W-:Y:S05]  /*a270*/  EXIT ;  /* 0x000000000000794d */ /* 0x000fea0003800000 */
.L_x_14989:
[----:B------:R-:W0:Y:S02]  /*a280*/  I2F.F64.S64 R38, R38 ;  /* 0x0000002600267312 */ /* 0x000e240000301c00 */
[----:B0-----:R-:W-:Y:S01]  /*a290*/  STG.E.64 desc[UR36][R2.64], R38 ;  /* 0x0000002602007986 */ /* 0x001fe2000c101b24 */
[----:B------:R-:W-:Y:S05]  /*a2a0*/  EXIT ;  /* 0x000000000000794d */ /* 0x000fea0003800000 */
.L_x_14980:
        /* <DEDUP_REMOVED lines=12> */
.L_x_14994:
        /* <DEDUP_REMOVED lines=18> */
.L_x_14997:
[----:B------:R-:W-:-:S04]  /*a490*/  SHF.R.U32.HI R5, RZ, 0x18, R5 ;  /* 0x00000018ff057819 */ /* 0x000fc80000011605 */
[----:B------:R-:W-:-:S07]  /*a4a0*/  LOP3.LUT R0, R0, 0x80, R5, 0xf8, !PT ;  /* 0x0000008000007812 */ /* 0x000fce00078ef805 */
.L_x_14996:
[----:B------:R-:W-:Y:S05]  /*a4b0*/  BSYNC.RECONVERGENT B0 ;  /* 0x0000000000007941 */ /* 0x000fea0003800200 */
.L_x_14995:
[----:B------:R-:W-:Y:S01]  /*a4c0*/  STG.E.U8 desc[UR36][R2.64], R0 ;  /* 0x0000000002007986 */ /* 0x000fe2000c101124 */
[----:B------:R-:W-:Y:S05]  /*a4d0*/  EXIT ;  /* 0x000000000000794d */ /* 0x000fea0003800000 */
.L_x_14993:
        /* <DEDUP_REMOVED lines=18> */
.L_x_15000:
[----:B------:R-:W-:-:S04]  /*a600*/  SHF.R.U32.HI R5, RZ, 0x18, R5 ;  /* 0x00000018ff057819 */ /* 0x000fc80000011605 */
[----:B------:R-:W-:-:S07]  /*a610*/  LOP3.LUT R0, R0, 0x80, R5, 0xf8, !PT ;  /* 0x0000008000007812 */ /* 0x000fce00078ef805 */
.L_x_14999:
[----:B------:R-:W-:Y:S05]  /*a620*/  BSYNC.RECONVERGENT B0 ;  /* 0x0000000000007941 */ /* 0x000fea0003800200 */
.L_x_14998:
[----:B------:R-:W-:Y:S01]  /*a630*/  STG.E.U8 desc[UR36][R2.64], R0 ;  /* 0x0000000002007986 */ /* 0x000fe2000c101124 */
[----:B------:R-:W-:Y:S05]  /*a640*/  EXIT ;  /* 0x000000000000794d */ /* 0x000fea0003800000 */
.L_x_14992:
        /* <DEDUP_REMOVED lines=22> */
.L_x_15002:
[----:B------:R-:W-:Y:S01]  /*a7b0*/  STG.E.64 desc[UR36][R2.64], R38 ;  /* 0x0000002602007986 */ /* 0x000fe2000c101b24 */
[----:B------:R-:W-:Y:S05]  /*a7c0*/  EXIT ;  /* 0x000000000000794d */ /* 0x000fea0003800000 */
.L_x_15001:
[----:B------:R-:W-:Y:S01]  /*a7d0*/  STG.E desc[UR36][R2.64], R38 ;  /* 0x0000002602007986 */ /* 0x000fe2000c101924 */
[----:B------:R-:W-:Y:S05]  /*a7e0*/  EXIT ;  /* 0x000000000000794d */ /* 0x000fea0003800000 */
.L_x_14991:
        /* <DEDUP_REMOVED lines=11> */
.L_x_15004:
[----:B------:R-:W-:Y:S01]  /*a8a0*/  CS2R R6, SRZ ;  /* 0x0000000000067805 */ /* 0x000fe2000001ff00 */
[----:B------:R-:W0:Y:S04]  /*a8b0*/  I2F.F64.S64 R4, R38 ;  /* 0x0000002600047312 */ /* 0x000e280000301c00 */
[----:B0-----:R-:W-:Y:S01]  /*a8c0*/  STG.E.128 desc[UR36][R2.64], R4 ;  /* 0x0000000402007986 */ /* 0x001fe2000c101d24 */
[----:B------:R-:W-:Y:S05]  /*a8d0*/  EXIT ;  /* 0x000000000000794d */ /* 0x000fea0003800000 */
.L_x_15003:
[----:B------:R-:W-:-:S13]  /*a8e0*/  ISETP.NE.AND P0, PT, R0, 0xf, PT ;  /* 0x0000000f0000780c */ /* 0x000fda0003f05270 */
[----:B------:R-:W-:Y:S05]  /*a8f0*/  @!P0 BRA `(.L_x_15005) ;  /* 0x0000000000e88947 */ /* 0x000fea0003800000 */
[----:B------:R-:W-:-:S13]  /*a900*/  ISETP.NE.AND P0, PT, R0, 0x17, PT ;  /* 0x000000170000780c */ /* 0x000fda0003f05270 */
[----:B------:R-:W-:Y:S05]  /*a910*/  @!P0 BRA `(.L_x_15006) ;  /* 0x0000000000908947 */ /* 0x000fea0003800000 */
[----:B------:R-:W-:-:S13]  /*a920*/  ISETP.NE.AND P0, PT, R0, 0x18, PT ;  /* 0x000000180000780c */ /* 0x000fda0003f05270 */
[----:B------:R-:W-:Y:S05]  /*a930*/  @!P0 BRA `(.L_x_15007) ;  /* 0x0000000000448947 */ /* 0x000fea0003800000 */
.L_x_14984:
        /* <DEDUP_REMOVED lines=16> */
.L_x_15008:
[----:B------:R-:W-:Y:S05]  /*aa40*/  EXIT ;  /* 0x000000000000794d */ /* 0x000fea0003800000 */
.L_x_15007:
        /* <DEDUP_REMOVED lines=13> */
.L_x_15010:
[----:B------:R-:W-:Y:S05]  /*ab20*/  BSYNC.RECONVERGENT B0 ;  /* 0x0000000000007941 */ /* 0x000fea0003800200 */
.L_x_15009:
[----:B------:R-:W-:-:S05]  /*ab30*/  LOP3.LUT R5, R0, 0x80, R5, 0xf8, !PT ;  /* 0x0000008000057812 */ /* 0x000fca00078ef805 */
[----:B------:R-:W-:Y:S01]  /*ab40*/  STG.E.U8 desc[UR36][R2.64], R5 ;  /* 0x0000000502007986 */ /* 0x000fe2000c101124 */
[----:B------:R-:W-:Y:S05]  /*ab50*/  EXIT ;  /* 0x000000000000794d */ /* 0x000fea0003800000 */
.L_x_15006:
        /* <DEDUP_REMOVED lines=12> */
.L_x_15012:
[----:B------:R-:W-:Y:S01]  /*ac20*/  IMAD.MOV.U32 R0, RZ, RZ, 0x7f ;  /* 0x0000007fff007424 */ /* 0x000fe200078e00ff */
[----:B------:R-:W-:-:S04]  /*ac30*/  ISETP.GT.U32.AND P0, PT, R4, 0x7f800000, PT ;  /* 0x7f8000000400780c */ /* 0x000fc80003f04070 */
[----:B------:R-:W-:-:S09]  /*ac40*/  SEL R0, R0, 0x7c, P0 ;  /* 0x0000007c00007807 */ /* 0x000fd20000000000 */
.L_x_15013:
[----:B------:R-:W-:Y:S05]  /*ac50*/  BSYNC.RECONVERGENT B0 ;  /* 0x0000000000007941 */ /* 0x000fea0003800200 */
.L_x_15011:
[----:B------:R-:W-:-:S04]  /*ac60*/  SHF.R.U32.HI R5, RZ, 0x18, R5 ;  /* 0x00000018ff057819 */ /* 0x000fc80000011605 */
[----:B------:R-:W-:-:S05]  /*ac70*/  LOP3.LUT R5, R0, 0x80, R5, 0xf8, !PT ;  /* 0x0000008000057812 */ /* 0x000fca00078ef805 */
[----:B------:R-:W-:Y:S01]  /*ac80*/  STG.E.U8 desc[UR36][R2.64], R5 ;  /* 0x0000000502007986 */ /* 0x000fe2000c101124 */
[----:B------:R-:W-:Y:S05]  /*ac90*/  EXIT ;  /* 0x000000000000794d */ /* 0x000fea0003800000 */
.L_x_15005:
[----:B------:R-:W0:Y:S02]  /*aca0*/  I2F.S64 R0, R38 ;  /* 0x0000002600007312 */ /* 0x000e240000301400 */
[----:B0-----:R-:W-:-:S05]  /*acb0*/  F2FP.BF16.F32.PACK_AB R0, RZ, R0 ;  /* 0x00000000ff00723e */ /* 0x001fca00000010ff */
[----:B------:R-:W-:Y:S01]  /*acc0*/  STG.E.U16 desc[UR36][R2.64], R0 ;  /* 0x0000000002007986 */ /* 0x000fe2000c101524 */
[----:B------:R-:W-:Y:S05]  /*acd0*/  EXIT ;  /* 0x000000000000794d */ /* 0x000fea0003800000 */
.L_x_15014:
        /* <DEDUP_REMOVED lines=10> */
.L_x_17320:


//--------------------- .text._ZN2at6native18elementwise_kernelILi128ELi2EZNS0_22gpu_kernel_impl_nocastIZZNS0_73_GLOBAL__N__c8866d80_35_SparseBinaryOpIntersectionKernel_cu_7dd49032_323742_sparse_binary_op_intersection_kernel_implINS3_18CUDAKernelLauncherENS3_36CUDAValueSelectionIntersectionKernelINS3_5MulOpEEElLl0EEEvRNS_6TensorERKS9_SC_RKSt6vectorIlSaIlEERKSt8optionalIS9_ESL_bbENKUlvE1_clEvEUllE_EEvRNS_18TensorIteratorBaseERKT_EUliE_EEviT1_ --------------------------
	.section	.text._ZN2at6native18elementwise_kernelILi128ELi2EZNS0_22gpu_kernel_impl_nocastIZZNS0_73_GLOBAL__N__c8866d80_35_SparseBinaryOpIntersectionKernel_cu_7dd49032_323742_sparse_binary_op_intersection_kernel_implINS3_18CUDAKernelLauncherENS3_36CUDAValueSelectionIntersectionKernelINS3_5MulOpEEElLl0EEEvRNS_6TensorERKS9_SC_RKSt6vectorIlSaIlEERKSt8optionalIS9_ESL_bbENKUlvE1_clEvEUllE_EEvRNS_18TensorIteratorBaseERKT_EUliE_EEviT1_,"ax",@progbits
	.align	128
        .global         _ZN2at6native18elementwise_kernelILi128ELi2EZNS0_22gpu_kernel_impl_nocastIZZNS0_73_GLOBAL__N__c8866d80_35_SparseBinaryOpIntersectionKernel_cu_7dd49032_323742_sparse_binary_op_intersection_kernel_implINS3_18CUDAKernelLauncherENS3_36CUDAValueSelectionIntersectionKernelINS3_5MulOpEEElLl0EEEvRNS_6TensorERKS9_SC_RKSt6vectorIlSaIlEERKSt8optionalIS9_ESL_bbENKUlvE1_clEvEUllE_EEvRNS_18TensorIteratorBaseERKT_EUliE_EEviT1_
        .type           _ZN2at6native18elementwise_kernelILi128ELi2EZNS0_22gpu_kernel_impl_nocastIZZNS0_73_GLOBAL__N__c8866d80_35_SparseBinaryOpIntersectionKernel_cu_7dd49032_323742_sparse_binary_op_intersection_kernel_implINS3_18CUDAKernelLauncherENS3_36CUDAValueSelectionIntersectionKernelINS3_5MulOpEEElLl0EEEvRNS_6TensorERKS9_SC_RKSt6vectorIlSaIlEERKSt8optionalIS9_ESL_bbENKUlvE1_clEvEUllE_EEvRNS_18TensorIteratorBaseERKT_EUliE_EEviT1_,@function
        .size           _ZN2at6native18elementwise_kernelILi128ELi2EZNS0_22gpu_kernel_impl_nocastIZZNS0_73_GLOBAL__N__c8866d80_35_SparseBinaryOpIntersectionKernel_cu_7dd49032_323742_sparse_binary_op_intersection_kernel_implINS3_18CUDAKernelLauncherENS3_36CUDAValueSelectionIntersectionKernelINS3_5MulOpEEElLl0EEEvRNS_6TensorERKS9_SC_RKSt6vectorIlSaIlEERKSt8optionalIS9_ESL_bbENKUlvE1_clEvEUllE_EEvRNS_18TensorIteratorBaseERKT_EUliE_EEviT1_,(.L_x_17321 - _ZN2at6native18elementwise_kernelILi128ELi2EZNS0_22gpu_kernel_impl_nocastIZZNS0_73_GLOBAL__N__c8866d80_35_SparseBinaryOpIntersectionKernel_cu_7dd49032_323742_sparse_binary_op_intersection_kernel_implINS3_18CUDAKernelLauncherENS3_36CUDAValueSelectionIntersectionKernelINS3_5MulOpEEElLl0EEEvRNS_6TensorERKS9_SC_RKSt6vectorIlSaIlEERKSt8optionalIS9_ESL_bbENKUlvE1_clEvEUllE_EEvRNS_18TensorIteratorBaseERKT_EUliE_EEviT1_)
        .other          _ZN2at6native18elementwise_kernelILi128ELi2EZNS0_22gpu_kernel_impl_nocastIZZNS0_73_GLOBAL__N__c8866d80_35_SparseBinaryOpIntersectionKernel_cu_7dd49032_323742_sparse_binary_op_intersection_kernel_implINS3_18CUDAKernelLauncherENS3_36CUDAValueSelectionIntersectionKernelINS3_5MulOpEEElLl0EEEvRNS_6TensorERKS9_SC_RKSt6vectorIlSaIlEERKSt8optionalIS9_ESL_bbENKUlvE1_clEvEUllE_EEvRNS_18TensorIteratorBaseERKT_EUliE_EEviT1_,@"STO_CUDA_ENTRY STV_DEFAULT"
_ZN2at6native18elementwise_kernelILi128ELi2EZNS0_22gpu_kernel_impl_nocastIZZNS0_73_GLOBAL__N__c8866d80_35_SparseBinaryOpIntersectionKernel_cu_7dd49032_323742_sparse_binary_op_intersection_kernel_implINS3_18CUDAKernelLauncherENS3_36CUDAValueSelectionIntersectionKernelINS3_5MulOpEEElLl0EEEvRNS_6TensorERKS9_SC_RKSt6vectorIlSaIlEERKSt8optionalIS9_ESL_bbENKUlvE1_clEvEUllE_EEvRNS_18TensorIteratorBaseERKT_EUliE_EEviT1_:
.text._ZN2at6native18elementwise_kernelILi128ELi2EZNS0_22gpu_kernel_impl_nocastIZZNS0_73_GLOBAL__N__c8866d80_35_SparseBinaryOpIntersectionKernel_cu_7dd49032_323742_sparse_binary_op_intersection_kernel_implINS3_18CUDAKernelLauncherENS3_36CUDAValueSelectionIntersectionKernelINS3_5MulOpEEElLl0EEEvRNS_6TensorERKS9_SC_RKSt6vectorIlSaIlEERKSt8optionalIS9_ESL_bbENKUlvE1_clEvEUllE_EEvRNS_18TensorIteratorBaseERKT_EUliE_EEviT1_:
        /* <DEDUP_REMOVED lines=19> */
.L_x_15016:
        /* <DEDUP_REMOVED lines=50> */
.L_x_15021:
        /* <DEDUP_REMOVED lines=75> */
.L_x_15020:
        /* <DEDUP_REMOVED lines=53> */
.L_x_15023:
        /* <DEDUP_REMOVED lines=37> */
.L_x_15024:
        /* <DEDUP_REMOVED lines=20> */
.L_x_15022:
[----:B------:R-:W0:Y:S01]  /*0fe0*/  LDC.64 R4, c[0x0][0x580] ;  /* 0x00016000ff047b82 */ /* 0x000e220000000a00 */
[----:B------:R-:W-:Y:S02]  /*0ff0*/  MOV R49, R53 ;  /* 0x0000003500317202 */ /* 0x000fe40000000f00 */
[----:B------:R-:W-:-:S03]  /*1000*/  IADD3 R3, PT, PT, R3, 0x80, RZ ;  /* 0x0000008003037810 */ /* 0x000fc60007ffe0ff */
[----:B0-----:R0:W-:Y:S04]  /*1010*/  STG.E.64 desc[UR10][R4.64], R48 ;  /* 0x0000003004007986 */ /* 0x0011e8000c101b0a */
.L_x_15019:
[----:B------:R-:W-:Y:S05]  /*1020*/  BSYNC.RECONVERGENT B0 ;  /* 0x0000000000007941 */ /* 0x000fea0003800200 */
.L_x_15018:
        /* <DEDUP_REMOVED lines=34> */
.L_x_15026:
        /* <DEDUP_REMOVED lines=72> */
.L_x_15025:
        /* <DEDUP_REMOVED lines=55> */
.L_x_15028:
        /* <DEDUP_REMOVED lines=37> */
.L_x_15029:
        /* <DEDUP_REMOVED lines=20> */
.L_x_15027:
[----:B------:R-:W0:Y:S01]  /*1dd0*/  LDC.64 R2, c[0x0][0x580] ;  /* 0x00016000ff027b82 */ /* 0x000e220000000a00 */
[----:B------:R-:W-:-:S05]  /*1de0*/  MOV R51, R49 ;  /* 0x0000003100337202 */ /* 0x000fca0000000f00 */
[----:B0-----:R-:W-:Y:S01]  /*1df0*/  STG.E.64 desc[UR10][R2.64], R50 ;  /* 0x0000003202007986 */ /* 0x001fe2000c101b0a */
[----:B------:R-:W-:Y:S05]  /*1e00*/  EXIT ;  /* 0x000000000000794d */ /* 0x000fea0003800000 */
.L_x_15017:
[----:B------:R-:W0:Y:S02]  /*1e10*/  LDCU UR4, c[0x0][0x380] ;  /* 0x00007000ff0477ac */ /* 0x000e240008000800 */
[----:B0-----:R-:W-:-:S13]  /*1e20*/  ISETP.GE.AND P0, PT, R3, UR4, PT ;  /* 0x0000000403007c0c */ /* 0x001fda000bf06270 */
[----:B------:R-:W-:Y:S05]  /*1e30*/  @P0 EXIT ;  /* 0x000000000000094d */ /* 0x000fea0003800000 */
[----:B------:R-:W0:Y:S02]  /*1e40*/  LDC.64 R2, c[0x0][0x580] ;  /* 0x00016000ff027b82 */ /* 0x000e240000000a00 */
[----:B0-----:R-:W-:Y:S01]  /*1e50*/  STG.E.64 desc[UR10][R2.64], RZ ;  /* 0x000000ff02007986 */ /* 0x001fe2000c101b0a */
[----:B------:R-:W-:Y:S05]  /*1e60*/  EXIT ;  /* 0x000000000000794d */ /* 0x000fea0003800000 */
.L_x_15015:
        /* <DEDUP_REMOVED lines=285> */
.L_x_15033:
[----:B------:R-:W0:Y:S01]  /*3040*/  LDCU.64 UR6, c[0x0][0x580] ;  /* 0x0000b000ff0677ac */ /* 0x000e220008000a00 */
[----:B------:R-:W-:Y:S02]  /*3050*/  IADD3 R3, PT, PT, R3, 0x80, RZ ;  /* 0x0000008003037810 */ /* 0x000fe40007ffe0ff */
[----:B0-----:R-:W-:-:S04]  /*3060*/  IADD3 R4, P0, PT, R4, UR6, RZ ;  /* 0x0000000604047c10 */ /* 0x001fc8000ff1e0ff */
[----:B------:R-:W-:-:S05]  /*3070*/  IADD3.X R5, PT, PT, RZ, UR7, RZ, P0, !PT ;  /* 0x00000007ff057c10 */ /* 0x000fca00087fe4ff */
[----:B------:R0:W-:Y:S04]  /*3080*/  STG.E.64 desc[UR10][R4.64], RZ ;  /* 0x000000ff04007986 */ /* 0x0001e8000c101b0a */
.L_x_15032:
[----:B------:R-:W-:Y:S05]  /*3090*/  BSYNC.RECONVERGENT B0 ;  /* 0x0000000000007941 */ /* 0x000fea0003800200 */
.L_x_15031:
        /* <DEDUP_REMOVED lines=276> */
.L_x_15034:
[----:B------:R-:W0:Y:S02]  /*41e0*/  LDCU.64 UR4, c[0x0][0x580] ;  /* 0x0000b000ff0477ac */ /* 0x000e240008000a00 */
[----:B0-----:R-:W-:-:S04]  /*41f0*/  IADD3 R2, P0, PT, R0, UR4, RZ ;  /* 0x0000000400027c10 */ /* 0x001fc8000ff1e0ff */
[----:B------:R-:W-:-:S05]  /*4200*/  IADD3.X R3, PT, PT, RZ, UR5, RZ, P0, !PT ;  /* 0x00000005ff037c10 */ /* 0x000fca00087fe4ff */
[----:B------:R-:W-:Y:S01]  /*4210*/  STG.E.64 desc[UR10][R2.64], RZ ;  /* 0x000000ff02007986 */ /* 0x000fe2000c101b0a */
[----:B------:R-:W-:Y:S05]  /*4220*/  EXIT ;  /* 0x000000000000794d */ /* 0x000fea0003800000 */
.L_x_15030:
        /* <DEDUP_REMOVED lines=316> */
.L_x_15038:
        /* <DEDUP_REMOVED lines=36> */
.L_x_15040:
        /* <DEDUP_REMOVED lines=72> */
.L_x_15039:
        /* <DEDUP_REMOVED lines=53> */
.L_x_15042:
        /* <DEDUP_REMOVED lines=37> */
.L_x_15043:
        /* <DEDUP_REMOVED lines=21> */
.L_x_15041:
[----:B------:R-:W0:Y:S01]  /*63a0*/  LDCU.64 UR4, c[0x0][0x580] ;  /* 0x0000b000ff0477ac */ /* 0x000e220008000a00 */
[----:B------:R-:W-:Y:S01]  /*63b0*/  MOV R53, R51 ;  /* 0x0000003300357202 */ /* 0x000fe20000000f00 */
[----:B------:R-:W-:Y:S01]  /*63c0*/  VIADD R3, R3, 0x80 ;  /* 0x0000008003037836 */ /* 0x000fe20000000000 */
[----:B0-----:R-:W-:-:S04]  /*63d0*/  IADD3 R4, P0, PT, R5, UR4, RZ ;  /* 0x0000000405047c10 */ /* 0x001fc8000ff1e0ff */
[----:B------:R-:W-:-:S05]  /*63e0*/  IADD3.X R5, PT, PT, RZ, UR5, RZ, P0, !PT ;  /* 0x00000005ff057c10 */ /* 0x000fca00087fe4ff */
[----:B------:R0:W-:Y:S04]  /*63f0*/  STG.E.64 desc[UR10][R4.64], R52 ;  /* 0x0000003404007986 */ /* 0x0001e8000c101b0a */
.L_x_15037:
[----:B------:R-:W-:Y:S05]  /*6400*/  BSYNC.RECONVERGENT B0 ;  /* 0x0000000000007941 */ /* 0x000fea0003800200 */
.L_x_15036:
        /* <DEDUP_REMOVED lines=300> */
.L_x_15044:
        /* <DEDUP_REMOVED lines=37> */
.L_x_15046:
        /* <DEDUP_REMOVED lines=72> */
.L_x_15045:
        /* <DEDUP_REMOVED lines=54> */
.L_x_15048:
        /* <DEDUP_REMOVED lines=37> */
.L_x_15049:
        /* <DEDUP_REMOVED lines=20> */
.L_x_15047:
[----:B------:R-:W-:-:S05]  /*8490*/  MOV R53, R5 ;  /* 0x0000000500357202 */ /* 0x000fca0000000f00 */
[----:B------:R-:W-:Y:S01]  /*84a0*/  STG.E.64 desc[UR10][R8.64], R52 ;  /* 0x0000003408007986 */ /* 0x000fe2000c101b0a */
[----:B------:R-:W-:Y:S05]  /*84b0*/  EXIT ;  /* 0x000000000000794d */ /* 0x000fea0003800000 */
.L_x_15035:
        /* <DEDUP_REMOVED lines=280> */
.L_x_15052:
[----:B------:R-:W0:Y:S01]  /*9640*/  LDCU.64 UR6, c[0x0][0x580] ;  /* 0x0000b000ff0677ac */ /* 0x000e220008000a00 */
[----:B------:R-:W-:Y:S02]  /*9650*/  IADD3 R3, PT, PT, R3, 0x80, RZ ;  /* 0x0000008003037810 */ /* 0x000fe40007ffe0ff */
[----:B0-----:R-:W-:-:S04]  /*9660*/  IADD3 R4, P0, PT, R4, UR6, RZ ;  /* 0x0000000604047c10 */ /* 0x001fc8000ff1e0ff */
[----:B------:R-:W-:-:S05]  /*9670*/  IADD3.X R5, PT, PT, RZ, UR7, RZ, P0, !PT ;  /* 0x00000007ff057c10 */ /* 0x000fca00087fe4ff */
[----:B------:R0:W-:Y:S04]  /*9680*/  STG.E.64 desc[UR10][R4.64], RZ ;  /* 0x000000ff04007986 */ /* 0x0001e8000c101b0a */
.L_x_15051:
[----:B------:R-:W-:Y:S05]  /*9690*/  BSYNC.RECONVERGENT B0 ;  /* 0x0000000000007941 */ /* 0x000fea0003800200 */
.L_x_15050:
        /* <DEDUP_REMOVED lines=276> */
.L_x_15053:
[----:B------:R-:W0:Y:S02]  /*a7e0*/  LDCU.64 UR4, c[0x0][0x580] ;  /* 0x0000b000ff0477ac */ /* 0x000e240008000a00 */
[----:B0-----:R-:W-:-:S04]  /*a7f0*/  IADD3 R2, P0, PT, R0, UR4, RZ ;  /* 0x0000000400027c10 */ /* 0x001fc8000ff1e0ff */
[----:B------:R-:W-:-:S05]  /*a800*/  IADD3.X R3, PT, PT, RZ, UR5, RZ, P0, !PT ;  /* 0x00000005ff037c10 */ /* 0x000fca00087fe4ff */
[----:B------:R-:W-:Y:S01]  /*a810*/  STG.E.64 desc[UR10][R2.64], RZ ;  /* 0x000000ff02007986 */ /* 0x000fe2000c101b0a */
[----:B------:R-:W-:Y:S05]  /*a820*/  EXIT ;  /* 0x000000000000794d */ /* 0x000fea0003800000 */
.L_x_15054:
        /* <DEDUP_REMOVED lines=13> */
.L_x_17321:


//--------------------- .text._ZN2at6native27unrolled_elementwise_kernelIZZNS0_73_GLOBAL__N__c8866d80_35_SparseBinaryOpIntersectionKernel_cu_7dd49032_323742_sparse_binary_op_intersection_kernel_implINS2_18CUDAKernelLauncherENS2_36CUDAValueSelectionIntersectionKernelINS2_5MulOpEEElLl0EEEvRNS_6TensorERKS8_SB_RKSt6vectorIlSaIlEERKSt8optionalIS8_ESK_bbENKUlvE1_clEvEUllE_St5arrayIPcLm2EELi4E23TrivialOffsetCalculatorILi1EjESR_NS0_6memory15LoadWithoutCastENSS_16StoreWithoutCastEEEviT_T0_T2_T3_T4_T5_ --------------------------
	.section	.text._ZN2at6native27unrolled_elementwise_kernelIZZNS0_73_GLOBAL__N__c8866d80_35_SparseBinaryOpIntersectionKernel_cu_7dd49032_323742_sparse_binary_op_intersection_kernel_implINS2_18CUDAKernelLauncherENS2_36CUDAValueSelectionIntersectionKernelINS2_5MulOpEEElLl0EEEvRNS_6TensorERKS8_SB_RKSt6vectorIlSaIlEERKSt8optionalIS8_ESK_bbENKUlvE1_clEvEUllE_St5arrayIPcLm2EELi4E23TrivialOffsetCalculatorILi1EjESR_NS0_6memory15LoadWithoutCastENSS_16StoreWithoutCastEEEviT_T0_T2_T3_T4_T5_,"ax",@progbits
	.align	128
        .global         _ZN2at6native27unrolled_elementwise_kernelIZZNS0_73_GLOBAL__N__c8866d80_35_SparseBinaryOpIntersectionKernel_cu_7dd49032_323742_sparse_binary_op_intersection_kernel_implINS2_18CUDAKernelLauncherENS2_36CUDAValueSelectionIntersectionKernelINS2_5MulOpEEElLl0EEEvRNS_6TensorERKS8_SB_RKSt6vectorIlSaIlEERKSt8optionalIS8_ESK_bbENKUlvE1_clEvEUllE_St5arrayIPcLm2EELi4E23TrivialOffsetCalculatorILi1EjESR_NS0_6memory15LoadWithoutCastENSS_16StoreWithoutCastEEEviT_T0_T2_T3_T4_T5_
        .type           _ZN2at6native27unrolled_elementwise_kernelIZZNS0_73_GLOBAL__N__c8866d80_35_SparseBinaryOpIntersectionKernel_cu_7dd49032_323742_sparse_binary_op_intersection_kernel_implINS2_18CUDAKernelLauncherENS2_36CUDAValueSelectionIntersectionKernelINS2_5MulOpEEElLl0EEEvRNS_6TensorERKS8_SB_RKSt6vectorIlSaIlEERKSt8optionalIS8_ESK_bbENKUlvE1_clEvEUllE_St5arrayIPcLm2EELi4E23TrivialOffsetCalculatorILi1EjESR_NS0_6memory15LoadWithoutCastENSS_16StoreWithoutCastEEEviT_T0_T2_T3_T4_T5_,@function
        .size           _ZN2at6native27unrolled_elementwise_kernelIZZNS0_73_GLOBAL__N__c8866d80_35_SparseBinaryOpIntersectionKernel_cu_7dd49032_323742_sparse_binary_op_intersection_kernel_implINS2_18CUDAKernelLauncherENS2_36CUDAValueSelectionIntersectionKernelINS2_5MulOpEEElLl0EEEvRNS_6TensorERKS8_SB_RKSt6vectorIlSaIlEERKSt8optionalIS8_ESK_bbENKUlvE1_clEvEUllE_St5arrayIPcLm2EELi4E23TrivialOffsetCalculatorILi1EjESR_NS0_6memory15LoadWithoutCastENSS_16StoreWithoutCastEEEviT_T0_T2_T3_T4_T5_,(.L_x_17322 - _ZN2at6native27unrolled_elementwise_kernelIZZNS0_73_GLOBAL__N__c8866d80_35_SparseBinaryOpIntersectionKernel_cu_7dd49032_323742_sparse_binary_op_intersection_kernel_implINS2_18CUDAKernelLauncherENS2_36CUDAValueSelectionIntersectionKernelINS2_5MulOpEEElLl0EEEvRNS_6TensorERKS8_SB_RKSt6vectorIlSaIlEERKSt8optionalIS8_ESK_bbENKUlvE1_clEvEUllE_St5arrayIPcLm2EELi4E23TrivialOffsetCalculatorILi1EjESR_NS0_6memory15LoadWithoutCastENSS_16StoreWithoutCastEEEviT_T0_T2_T3_T4_T5_)
        .other          _ZN2at6native27unrolled_elementwise_kernelIZZNS0_73_GLOBAL__N__c8866d80_35_SparseBinaryOpIntersectionKernel_cu_7dd49032_323742_sparse_binary_op_intersection_kernel_implINS2_18CUDAKernelLauncherENS2_36CUDAValueSelectionIntersectionKernelINS2_5MulOpEEElLl0EEEvRNS_6TensorERKS8_SB_RKSt6vectorIlSaIlEERKSt8optionalIS8_ESK_bbENKUlvE1_clEvEUllE_St5arrayIPcLm2EELi4E23TrivialOffsetCalculatorILi1EjESR_NS0_6memory15LoadWithoutCastENSS_16StoreWithoutCastEEEviT_T0_T2_T3_T4_T5_,@"STO_CUDA_ENTRY STV_DEFAULT"
_ZN2at6native27unrolled_elementwise_kernelIZZNS0_73_GLOBAL__N__c8866d80_35_SparseBinaryOpIntersectionKernel_cu_7dd49032_323742_sparse_binary_op_intersection_kernel_implINS2_18CUDAKernelLauncherENS2_36CUDAValueSelectionIntersectionKernelINS2_5MulOpEEElLl0EEEvRNS_6TensorERKS8_SB_RKSt6vectorIlSaIlEERKSt8optionalIS8_ESK_bbENKUlvE1_clEvEUllE_St5arrayIPcLm2EELi4E23TrivialOffsetCalculatorILi1EjESR_NS0_6memory15LoadWithoutCastENSS_16StoreWithoutCastEEEviT_T0_T2_T3_T4_T5_:
.text._ZN2at6native27unrolled_elementwise_kernelIZZNS0_73_GLOBAL__N__c8866d80_35_SparseBinaryOpIntersectionKernel_cu_7dd49032_323742_sparse_binary_op_intersection_kernel_implINS2_18CUDAKernelLauncherENS2_36CUDAValueSelectionIntersectionKernelINS2_5MulOpEEElLl0EEEvRNS_6TensorERKS8_SB_RKSt6vectorIlSaIlEERKSt8optionalIS8_ESK_bbENKUlvE1_clEvEUllE_St5arrayIPcLm2EELi4E23TrivialOffsetCalculatorILi1EjESR_NS0_6memory15LoadWithoutCastENSS_16StoreWithoutCastEEEviT_T0_T2_T3_T4_T5_:
        /* <DEDUP_REMOVED lines=80> */
.L_x_15059:
        /* <DEDUP_REMOVED lines=89> */
.L_x_15058:
        /* <DEDUP_REMOVED lines=56> */
.L_x_15060:
        /* <DEDUP_REMOVED lines=42> */
.L_x_15061:
        /* <DEDUP_REMOVED lines=20> */
.L_x_15057:
[----:B0-----:R-:W-:Y:S05]  /*11f0*/  BSYNC.RECONVERGENT B0 ;  /* 0x0000000000007941 */ /* 0x001fea0003800200 */
.L_x_15056:
        /* <DEDUP_REMOVED lines=34> */
.L_x_15065:
        /* <DEDUP_REMOVED lines=90> */
.L_x_15064:
        /* <DEDUP_REMOVED lines=56> */
.L_x_15066:
        /* <DEDUP_REMOVED lines=42> */
.L_x_15067:
        /* <DEDUP_REMOVED lines=20> */
.L_x_15063:
[----:B0-----:R-:W-:Y:S05]  /*2120*/  BSYNC.RECONVERGENT B0 ;  /* 0x0000000000007941 */ /* 0x001fea0003800200 */
.L_x_15062:
        /* <DEDUP_REMOVED lines=33> */
.L_x_15071:
        /* <DEDUP_REMOVED lines=86> */
.L_x_15070:
        /* <DEDUP_REMOVED lines=57> */
.L_x_15072:
        /* <DEDUP_REMOVED lines=42> */
.L_x_15073:
        /* <DEDUP_REMOVED lines=20> */
.L_x_15069:
[----:B0-----:R-:W-:Y:S05]  /*3010*/  BSYNC.RECONVERGENT B0 ;  /* 0x0000000000007941 */ /* 0x001fea0003800200 */
.L_x_15068:
        /* <DEDUP_REMOVED lines=32> */
.L_x_15076:
        /* <DEDUP_REMOVED lines=89> */
.L_x_15075:
        /* <DEDUP_REMOVED lines=56> */
.L_x_15077:
        /* <DEDUP_REMOVED lines=42> */
.L_x_15078:
        /* <DEDUP_REMOVED lines=21> */
.L_x_15074:
[----:B0-----:R-:W-:Y:S05]  /*3f20*/  BSYNC.RECONVERGENT B0 ;  /* 0x0000000000007941 */ /* 0x001fea0003800200 */
.L_x_15055:
        /* <DEDUP_REMOVED lines=21> */
.L_x_15081:
[----:B------:R-:W-:Y:S05]  /*4080*/  BSYNC.RELIABLE B1 ;  /* 0x0000000000017941 */ /* 0x000fea0003800100 */
.L_x_15080:
[----:B------:R-:W-:Y:S02]  /*4090*/  ISETP.GE.AND P0, PT, R0, UR4, PT ;  /* 0x0000000400007c0c */ /* 0x000fe4000bf06270 */
[----:B0-----:R-:W-:-:S11]  /*40a0*/  MOV R7, UR15 ;  /* 0x0000000f00077c02 */ /* 0x001fd60008000f00 */
[----:B-----5:R-:W0:Y:S01]  /*40b0*/  @!P0 LDC.64 R2, c[0x0][0x3b8] ;  /* 0x0000ee00ff028b82 */ /* 0x020e220000000a00 */
[----:B------:R-:W-:Y:S01]  /*40c0*/  @!P0 LEA R7, R7, R0, 0x9 ;  /* 0x0000000007078211 */ /* 0x000fe200078e48ff */
[----:B------:R-:W-:-:S04]  /*40d0*/  @!P0 VIADD R0, R0, 0x80 ;  /* 0x0000008000008836 */ /* 0x000fc80000000000 */
[----:B0-----:R-:W-:-:S05]  /*40e0*/  @!P0 IMAD.WIDE.U32 R2, R7, 0x8, R2 ;  /* 0x0000000807028825 */ /* 0x001fca00078e0002 */
[----:B------:R1:W-:Y:S02]  /*40f0*/  @!P0 STG.E.64 desc[UR10][R2.64], R4 ;  /* 0x0000000402008986 */ /* 0x0003e4000c101b0a */
.L_x_15082:
[----:B------:R-:W-:Y:S05]  /*4100*/  BSYNC.RECONVERGENT B0 ;  /* 0x0000000000007941 */ /* 0x000fea0003800200 */
.L_x_15079:
        /* <DEDUP_REMOVED lines=9> */
.L_x_15083:
        /* <DEDUP_REMOVED lines=14> */
.L_x_17322:


//--------------------- .text._ZN2at6native29vectorized_elementwise_kernelILi2EZZNS0_73_GLOBAL__N__c8866d80_35_SparseBinaryOpIntersectionKernel_cu_7dd49032_323742_sparse_binary_op_intersection_kernel_implINS2_18CUDAKernelLauncherENS2_36CUDAValueSelectionIntersectionKernelINS2_5MulOpEEElLl0EEEvRNS_6TensorERKS8_SB_RKSt6vectorIlSaIlEERKSt8optionalIS8_ESK_bbENKUlvE1_clEvEUllE_St5arrayIPcLm2EEEEviT0_T1_ --------------------------
	.section	.text._ZN2at6native29vectorized_elementwise_kernelILi2EZZNS0_73_GLOBAL__N__c8866d80_35_SparseBinaryOpIntersectionKernel_cu_7dd49032_323742_sparse_binary_op_intersection_kernel_implINS2_18CUDAKernelLauncherENS2_36CUDAValueSelectionIntersectionKernelINS2_5MulOpEEElLl0EEEvRNS_6TensorERKS8_SB_RKSt6vectorIlSaIlEERKSt8optionalIS8_ESK_bbENKUlvE1_clEvEUllE_St5arrayIPcLm2EEEEviT0_T1_,"ax",@progbits
	.align	128
        .global         _ZN2at6native29vectorized_elementwise_kernelILi2EZZNS0_73_GLOBAL__N__c8866d80_35_SparseBinaryOpIntersectionKernel_cu_7dd49032_323742_sparse_binary_op_intersection_kernel_implINS2_18CUDAKernelLauncherENS2_36CUDAValueSelectionIntersectionKernelINS2_5MulOpEEElLl0EEEvRNS_6TensorERKS8_SB_RKSt6vectorIlSaIlEERKSt8optionalIS8_ESK_bbENKUlvE1_clEvEUllE_St5arrayIPcLm2EEEEviT0_T1_
        .type           _ZN2at6native29vectorized_elementwise_kernelILi2EZZNS0_73_GLOBAL__N__c8866d80_35_SparseBinaryOpIntersectionKernel_cu_7dd49032_323742_sparse_binary_op_intersection_kernel_implINS2_18CUDAKernelLauncherENS2_36CUDAValueSelectionIntersectionKernelINS2_5MulOpEEElLl0EEEvRNS_6TensorERKS8_SB_RKSt6vectorIlSaIlEERKSt8optionalIS8_ESK_bbENKUlvE1_clEvEUllE_St5arrayIPcLm2EEEEviT0_T1_,@function
        .size           _ZN2at6native29vectorized_elementwise_kernelILi2EZZNS0_73_GLOBAL__N__c8866d80_35_SparseBinaryOpIntersectionKernel_cu_7dd49032_323742_sparse_binary_op_intersection_kernel_implINS2_18CUDAKernelLauncherENS2_36CUDAValueSelectionIntersectionKernelINS2_5MulOpEEElLl0EEEvRNS_6TensorERKS8_SB_RKSt6vectorIlSaIlEERKSt8optionalIS8_ESK_bbENKUlvE1_clEvEUllE_St5arrayIPcLm2EEEEviT0_T1_,(.L_x_17323 - _ZN2at6native29vectorized_elementwise_kernelILi2EZZNS0_73_GLOBAL__N__c8866d80_35_SparseBinaryOpIntersectionKernel_cu_7dd49032_323742_sparse_binary_op_intersection_kernel_implINS2_18CUDAKernelLauncherENS2_36CUDAValueSelectionIntersectionKernelINS2_5MulOpEEElLl0EEEvRNS_6TensorERKS8_SB_RKSt6vectorIlSaIlEERKSt8optionalIS8_ESK_bbENKUlvE1_clEvEUllE_St5arrayIPcLm2EEEEviT0_T1_)
        .other          _ZN2at6native29vectorized_elementwise_kernelILi2EZZNS0_73_GLOBAL__N__c8866d80_35_SparseBinaryOpIntersectionKernel_cu_7dd49032_323742_sparse_binary_op_intersection_kernel_implINS2_18CUDAKernelLauncherENS2_36CUDAValueSelectionIntersectionKernelINS2_5MulOpEEElLl0EEEvRNS_6TensorERKS8_SB_RKSt6vectorIlSaIlEERKSt8optionalIS8_ESK_bbENKUlvE1_clEvEUllE_St5arrayIPcLm2EEEEviT0_T1_,@"STO_CUDA_ENTRY STV_DEFAULT"
_ZN2at6native29vectorized_elementwise_kernelILi2EZZNS0_73_GLOBAL__N__c8866d80_35_SparseBinaryOpIntersectionKernel_cu_7dd49032_323742_sparse_binary_op_intersection_kernel_implINS2_18CUDAKernelLauncherENS2_36CUDAValueSelectionIntersectionKernelINS2_5MulOpEEElLl0EEEvRNS_6TensorERKS8_SB_RKSt6vectorIlSaIlEERKSt8optionalIS8_ESK_bbENKUlvE1_clEvEUllE_St5arrayIPcLm2EEEEviT0_T1_:
.text._ZN2at6native29vectorized_elementwise_kernelILi2EZZNS0_73_GLOBAL__N__c8866d80_35_SparseBinaryOpIntersectionKernel_cu_7dd49032_323742_sparse_binary_op_intersection_kernel_implINS2_18CUDAKernelLauncherENS2_36CUDAValueSelectionIntersectionKernelINS2_5MulOpEEElLl0EEEvRNS_6TensorERKS8_SB_RKSt6vectorIlSaIlEERKSt8optionalIS8_ESK_bbENKUlvE1_clEvEUllE_St5arrayIPcLm2EEEEviT0_T1_:
        /* <DEDUP_REMOVED lines=113> */
.L_x_15089:
        /* <DEDUP_REMOVED lines=76> */
.L_x_15088:
        /* <DEDUP_REMOVED lines=61> */
.L_x_15090:
        /* <DEDUP_REMOVED lines=44> */
.L_x_15091:
        /* <DEDUP_REMOVED lines=24> */
.L_x_15087:
[----:B------:R-:W-:Y:S05]  /*13e0*/  BSYNC.RECONVERGENT B0 ;  /* 0x0000000000007941 */ /* 0x000fea0003800200 */
.L_x_15086:
        /* <DEDUP_REMOVED lines=36> */
.L_x_15095:
        /* <DEDUP_REMOVED lines=78> */
.L_x_15094:
        /* <DEDUP_REMOVED lines=60> */
.L_x_15096:
        /* <DEDUP_REMOVED lines=43> */
.L_x_15097:
        /* <DEDUP_REMOVED lines=23> */
.L_x_15093:
[----:B------:R-:W-:Y:S05]  /*22f0*/  BSYNC.RECONVERGENT B0 ;  /* 0x0000000000007941 */ /* 0x000fea0003800200 */
.L_x_15092:
        /* <DEDUP_REMOVED lines=37> */
.L_x_15101:
        /* <DEDUP_REMOVED lines=79> */
.L_x_15100:
        /* <DEDUP_REMOVED lines=59> */
.L_x_15102:
        /* <DEDUP_REMOVED lines=42> */
.L_x_15103:
        /* <DEDUP_REMOVED lines=21> */
.L_x_15099:
[----:B------:R-:W-:Y:S05]  /*31e0*/  BSYNC.RECONVERGENT B0 ;  /* 0x0000000000007941 */ /* 0x000fea0003800200 */
.L_x_15098:
        /* <DEDUP_REMOVED lines=34> */
.L_x_15107:
        /* <DEDUP_REMOVED lines=78> */
.L_x_15106:
        /* <DEDUP_REMOVED lines=60> */
.L_x_15108:
        /* <DEDUP_REMOVED lines=43> */
.L_x_15109:
        /* <DEDUP_REMOVED lines=23> */
.L_x_15105:
[----:B------:R-:W-:Y:S05]  /*40d0*/  BSYNC.RECONVERGENT B0 ;  /* 0x0000000000007941 */ /* 0x000fea0003800200 */
.L_x_15104:
        /* <DEDUP_REMOVED lines=34> */
.L_x_15113:
        /* <DEDUP_REMOVED lines=77> */
.L_x_15112:
        /* <DEDUP_REMOVED lines=60> */
.L_x_15114:
        /* <DEDUP_REMOVED lines=43> */
.L_x_15115:
        /* <DEDUP_REMOVED lines=22> */
.L_x_15111:
[----:B---3--:R-:W-:Y:S05]  /*4fa0*/  BSYNC.RECONVERGENT B0 ;  /* 0x0000000000007941 */ /* 0x008fea0003800200 */
.L_x_15110:
        /* <DEDUP_REMOVED lines=34> */
.L_x_15119:
        /* <DEDUP_REMOVED lines=76> */
.L_x_15118:
        /* <DEDUP_REMOVED lines=60> */
.L_x_15120:
        /* <DEDUP_REMOVED lines=42> */
.L_x_15121:
        /* <DEDUP_REMOVED lines=22> */
.L_x_15117:
[----:B---3--:R-:W-:Y:S05]  /*5e50*/  BSYNC.RECONVERGENT B0 ;  /* 0x0000000000007941 */ /* 0x008fea0003800200 */
.L_x_15116:
        /* <DEDUP_REMOVED lines=37> */
.L_x_15125:
        /* <DEDUP_REMOVED lines=76> */
.L_x_15124:
        /* <DEDUP_REMOVED lines=58> */
.L_x_15126:
        /* <DEDUP_REMOVED lines=40> */
.L_x_15127:
        /* <DEDUP_REMOVED lines=22> */
.L_x_15123:
[----:B------:R-:W-:Y:S05]  /*6cf0*/  BSYNC.RECONVERGENT B0 ;  /* 0x0000000000007941 */ /* 0x000fea0003800200 */
.L_x_15122:
        /* <DEDUP_REMOVED lines=31> */
.L_x_15130:
        /* <DEDUP_REMOVED lines=76> */
.L_x_15129:
        /* <DEDUP_REMOVED lines=58> */
.L_x_15131:
        /* <DEDUP_REMOVED lines=39> */
.L_x_15132:
        /* <DEDUP_REMOVED lines=22> */
.L_x_15128:
[----:B------:R-:W-:Y:S05]  /*7b20*/  BSYNC.RECONVERGENT B0 ;  /* 0x0000000000007941 */ /* 0x000fea0003800200 */
.L_x_15085:
        /* <DEDUP_REMOVED lines=39> */
.L_x_15135:
[----:B------:R-:W-:-:S13]  /*7da0*/  ISETP.GE.U32.AND P0, PT, R44, R15, PT ;  /* 0x0000000f2c00720c */ /* 0x000fda0003f06070 */
[----:B------:R-:W-:Y:S05]  /*7db0*/  @P0 BRA `(.L_x_15137) ;  /* 0x0000000000300947 */ /* 0x000fea0003800000 */
[----:B0-----:R-:W0:Y:S01]  /*7dc0*/  LDC.64 R2, c[0x0][0x3b8] ;  /* 0x0000ee00ff027b82 */ /* 0x001e220000000a00 */
[----:B------:R-:W-:Y:S02]  /*7dd0*/  IADD3 R5, PT, PT, R45, R44, RZ ;  /* 0x0000002c2d057210 */ /* 0x000fe40007ffe0ff */
[----:B------:R-:W-:-:S03]  /*7de0*/  IADD3 R44, PT, PT, R44, 0x80, RZ ;  /* 0x000000802c2c7810 */ /* 0x000fc60007ffe0ff */
[----:B0-----:R-:W-:-:S05]  /*7df0*/  IMAD.WIDE.U32 R2, R5, 0x8, R2 ;  /* 0x0000000805027825 */ /* 0x001fca00078e0002 */
[----:B------:R0:W-:Y:S02]  /*7e00*/  STG.E.64 desc[UR12][R2.64], R48 ;  /* 0x0000003002007986 */ /* 0x0001e4000c101b0c */
.L_x_15136:
[----:B------:R-:W-:-:S13]  /*7e10*/  ISETP.GE.U32.AND P0, PT, R44, R15, PT ;  /* 0x0000000f2c00720c */ /* 0x000fda0003f06070 */
[----:B------:R-:W-:Y:S05]  /*7e20*/  @P0 BRA `(.L_x_15138) ;  /* 0x0000000000300947 */ /* 0x000fea0003800000 */
[----:B0-----:R-:W0:Y:S01]  /*7e30*/  LDC.64 R2, c[0x0][0x3b8] ;  /* 0x0000ee00ff027b82 */ /* 0x001e220000000a00 */
[----:B------:R-:W-:Y:S01]  /*7e40*/  IMAD.IADD R5, R45, 0x1, R44 ;  /* 0x000000012d057824 */ /* 0x000fe200078e022c */
[----:B------:R-:W-:-:S03]  /*7e50*/  IADD3 R44, PT, PT, R44, 0x80, RZ ;  /* 0x000000802c2c7810 */ /* 0x000fc60007ffe0ff */
[----:B0-----:R-:W-:-:S05]  /*7e60*/  IMAD.WIDE.U32 R2, R5, 0x8, R2 ;  /* 0x0000000805027825 */ /* 0x001fca00078e0002 */
[----:B------:R0:W-:Y:S02]  /*7e70*/  STG.E.64 desc[UR12][R2.64], R6 ;  /* 0x0000000602007986 */ /* 0x0001e4000c101b0c */
.L_x_15137:
[----:B------:R-:W-:-:S13]  /*7e80*/  ISETP.GE.U32.AND P0, PT, R44, R15, PT ;  /* 0x0000000f2c00720c */ /* 0x000fda0003f06070 */
[----:B------:R-:W-:Y:S05]  /*7e90*/  @P0 BRA `(.L_x_15139) ;  /* 0x0000000000340947 */ /* 0x000fea0003800000 */
[----:B0-----:R-:W0:Y:S01]  /*7ea0*/  LDC.64 R2, c[0x0][0x3b8] ;  /* 0x0000ee00ff027b82 */ /* 0x001e220000000a00 */
[----:B------:R-:W-:Y:S01]  /*7eb0*/  IADD3 R5, PT, PT, R45, R44, RZ ;  /* 0x0000002c2d057210 */ /* 0x000fe20007ffe0ff */
[----:B------:R-:W-:-:S04]  /*7ec0*/  VIADD R44, R44, 0x80 ;  /* 0x000000802c2c7836 */ /* 0x000fc80000000000 */
[----:B0-----:R-:W-:-:S05]  /*7ed0*/  IMAD.WIDE.U32 R2, R5, 0x8, R2 ;  /* 0x0000000805027825 */ /* 0x001fca00078e0002 */
[----:B------:R0:W-:Y:S02]  /*7ee0*/  STG.E.64 desc[UR12][R2.64], R8 ;  /* 0x0000000802007986 */ /* 0x0001e4000c101b0c */
.L_x_15138:
        /* <DEDUP_REMOVED lines=8> */
.L_x_15139:
[----:B------:R-:W-:Y:S05]  /*7f70*/  BSYNC.RELIABLE B1 ;  /* 0x0000000000017941 */ /* 0x000fea0003800100 */
.L_x_15134:
[----:B------:R-:W-:-:S13]  /*7f80*/  ISETP.GE.U32.AND P0, PT, R44, R15, PT ;  /* 0x0000000f2c00720c */ /* 0x000fda0003f06070 */
[----:B0-----:R-:W0:Y:S01]  /*7f90*/  @!P0 LDC.64 R2, c[0x0][0x3b8] ;  /* 0x0000ee00ff028b82 */ /* 0x001e220000000a00 */
[----:B------:R-:W-:Y:S01]  /*7fa0*/  @!P0 IMAD.IADD R5, R45, 0x1, R44 ;  /* 0x000000012d058824 */ /* 0x000fe200078e022c */
[----:B------:R-:W-:-:S03]  /*7fb0*/  @!P0 IADD3 R44, PT, PT, R44, 0x80, RZ ;  /* 0x000000802c2c8810 */ /* 0x000fc60007ffe0ff */
[----:B0-----:R-:W-:-:S05]  /*7fc0*/  @!P0 IMAD.WIDE.U32 R2, R5, 0x8, R2 ;  /* 0x0000000805028825 */ /* 0x001fca00078e0002 */
[----:B------:R0:W-:Y:S02]  /*7fd0*/  @!P0 STG.E.64 desc[UR12][R2.64], R12 ;  /* 0x0000000c02008986 */ /* 0x0001e4000c101b0c */
.L_x_15140:
[----:B------:R-:W-:Y:S05]  /*7fe0*/  BSYNC.RECONVERGENT B0 ;  /* 0x0000000000007941 */ /* 0x000fea0003800200 */
.L_x_15133:
        /* <DEDUP_REMOVED lines=8> */
.L_x_15084:
        /* <DEDUP_REMOVED lines=61> */
.L_x_15143:
        /* <DEDUP_REMOVED lines=76> */
.L_x_15142:
        /* <DEDUP_REMOVED lines=57> */
.L_x_15145:
        /* <DEDUP_REMOVED lines=39> */
.L_x_15146:
        /* <DEDUP_REMOVED lines=21> */
.L_x_15144:
        /* <DEDUP_REMOVED lines=25> */
.L_x_15148:
        /* <DEDUP_REMOVED lines=75> */
.L_x_15147:
        /* <DEDUP_REMOVED lines=53> */
.L_x_15150:
        /* <DEDUP_REMOVED lines=36> */
.L_x_15151:
        /* <DEDUP_REMOVED lines=19> */
.L_x_15149:
        /* <DEDUP_REMOVED lines=22> */
.L_x_15153:
        /* <DEDUP_REMOVED lines=75> */
.L_x_15152:
        /* <DEDUP_REMOVED lines=52> */
.L_x_15155:
        /* <DEDUP_REMOVED lines=35> */
.L_x_15156:
        /* <DEDUP_REMOVED lines=18> */
.L_x_15154:
        /* <DEDUP_REMOVED lines=24> */
.L_x_15158:
        /* <DEDUP_REMOVED lines=76> */
.L_x_15157:
        /* <DEDUP_REMOVED lines=55> */
.L_x_15160:
        /* <DEDUP_REMOVED lines=38> */
.L_x_15161:
        /* <DEDUP_REMOVED lines=21> */
.L_x_15159:
        /* <DEDUP_REMOVED lines=24> */
.L_x_15163:
        /* <DEDUP_REMOVED lines=76> */
.L_x_15162:
        /* <DEDUP_REMOVED lines=55> */
.L_x_15165:
        /* <DEDUP_REMOVED lines=38> */
.L_x_15166:
        /* <DEDUP_REMOVED lines=21> */
.L_x_15164:
        /* <DEDUP_REMOVED lines=24> */
.L_x_15168:
        /* <DEDUP_REMOVED lines=76> */
.L_x_15167:
        /* <DEDUP_REMOVED lines=54> */
.L_x_15170:
        /* <DEDUP_REMOVED lines=37> */
.L_x_15171:
        /* <DEDUP_REMOVED lines=20> */
.L_x_15169:
        /* <DEDUP_REMOVED lines=24> */
.L_x_15173:
        /* <DEDUP_REMOVED lines=76> */
.L_x_15172:
        /* <DEDUP_REMOVED lines=55> */
.L_x_15175:
        /* <DEDUP_REMOVED lines=38> */
.L_x_15176:
        /* <DEDUP_REMOVED lines=21> */
.L_x_15174:
        /* <DEDUP_REMOVED lines=22> */
.L_x_15178:
        /* <DEDUP_REMOVED lines=74> */
.L_x_15177:
        /* <DEDUP_REMOVED lines=52> */
.L_x_15179:
        /* <DEDUP_REMOVED lines=35> */
.L_x_15180:
        /* <DEDUP_REMOVED lines=18> */
.L_x_15141:
        /* <DEDUP_REMOVED lines=23> */
.L_x_15181:
        /* <DEDUP_REMOVED lines=12> */
.L_x_17323:


//--------------------- .text._ZN2at6native29vectorized_elementwise_kernelILi4EZZNS0_73_GLOBAL__N__c8866d80_35_SparseBinaryOpIntersectionKernel_cu_7dd49032_323742_sparse_binary_op_intersection_kernel_implINS2_18CUDAKernelLauncherENS2_36CUDAValueSelectionIntersectionKernelINS2_5MulOpEEElLl0EEEvRNS_6TensorERKS8_SB_RKSt6vectorIlSaIlEERKSt8optionalIS8_ESK_bbENKUlvE1_clEvEUllE_St5arrayIPcLm2EEEEviT0_T1_ --------------------------
	.section	.text._ZN2at6native29vectorized_elementwise_kernelILi4EZZNS0_73_GLOBAL__N__c8866d80_35_SparseBinaryOpIntersectionKernel_cu_7dd49032_323742_sparse_binary_op_intersection_kernel_implINS2_18CUDAKernelLauncherENS2_36CUDAValueSelectionIntersectionKernelINS2_5MulOpEEElLl0EEEvRNS_6TensorERKS8_SB_RKSt6vectorIlSaIlEERKSt8optionalIS8_ESK_bbENKUlvE1_clEvEUllE_St5arrayIPcLm2EEEEviT0_T1_,"ax",@progbits
	.align	128
        .global         _ZN2at6native29vectorized_elementwise_kernelILi4EZZNS0_73_GLOBAL__N__c8866d80_35_SparseBinaryOpIntersectionKernel_cu_7dd49032_323742_sparse_binary_op_intersection_kernel_implINS2_18CUDAKernelLauncherENS2_36CUDAValueSelectionIntersectionKernelINS2_5MulOpEEElLl0EEEvRNS_6TensorERKS8_SB_RKSt6vectorIlSaIlEERKSt8optionalIS8_ESK_bbENKUlvE1_clEvEUllE_St5arrayIPcLm2EEEEviT0_T1_
        .type           _ZN2at6native29vectorized_elementwise_kernelILi4EZZNS0_73_GLOBAL__N__c8866d80_35_SparseBinaryOpIntersectionKernel_cu_7dd49032_323742_sparse_binary_op_intersection_kernel_implINS2_18CUDAKernelLauncherENS2_36CUDAValueSelectionIntersectionKernelINS2_5MulOpEEElLl0EEEvRNS_6TensorERKS8_SB_RKSt6vectorIlSaIlEERKSt8optionalIS8_ESK_bbENKUlvE1_clEvEUllE_St5arrayIPcLm2EEEEviT0_T1_,@function
        .size           _ZN2at6native29vectorized_elementwise_kernelILi4EZZNS0_73_GLOBAL__N__c8866d80_35_SparseBinaryOpIntersectionKernel_cu_7dd49032_323742_sparse_binary_op_intersection_kernel_implINS2_18CUDAKernelLauncherENS2_36CUDAValueSelectionIntersectionKernelINS2_5MulOpEEElLl0EEEvRNS_6TensorERKS8_SB_RKSt6vectorIlSaIlEERKSt8optionalIS8_ESK_bbENKUlvE1_clEvEUllE_St5arrayIPcLm2EEEEviT0_T1_,(.L_x_17324 - _ZN2at6native29vectorized_elementwise_kernelILi4EZZNS0_73_GLOBAL__N__c8866d80_35_SparseBinaryOpIntersectionKernel_cu_7dd49032_323742_sparse_binary_op_intersection_kernel_implINS2_18CUDAKernelLauncherENS2_36CUDAValueSelectionIntersectionKernelINS2_5MulOpEEElLl0EEEvRNS_6TensorERKS8_SB_RKSt6vectorIlSaIlEERKSt8optionalIS8_ESK_bbENKUlvE1_clEvEUllE_St5arrayIPcLm2EEEEviT0_T1_)
        .other          _ZN2at6native29vectorized_elementwise_kernelILi4EZZNS0_73_GLOBAL__N__c8866d80_35_SparseBinaryOpIntersectionKernel_cu_7dd49032_323742_sparse_binary_op_intersection_kernel_implINS2_18CUDAKernelLauncherENS2_36CUDAValueSelectionIntersectionKernelINS2_5MulOpEEElLl0EEEvRNS_6TensorERKS8_SB_RKSt6vectorIlSaIlEERKSt8optionalIS8_ESK_bbENKUlvE1_clEvEUllE_St5arrayIPcLm2EEEEviT0_T1_,@"STO_CUDA_ENTRY STV_DEFAULT"
_ZN2at6native29vectorized_elementwise_kernelILi4EZZNS0_73_GLOBAL__N__c8866d80_35_SparseBinaryOpIntersectionKernel_cu_7dd49032_323742_sparse_binary_op_intersection_kernel_implINS2_18CUDAKernelLauncherENS2_36CUDAValueSelectionIntersectionKernelINS2_5MulOpEEElLl0EEEvRNS_6TensorERKS8_SB_RKSt6vectorIlSaIlEERKSt8optionalIS8_ESK_bbENKUlvE1_clEvEUllE_St5arrayIPcLm2EEEEviT0_T1_:
.text._ZN2at6native29vectorized_elementwise_kernelILi4EZZNS0_73_GLOBAL__N__c8866d80_35_SparseBinaryOpIntersectionKernel_cu_7dd49032_323742_sparse_binary_op_intersection_kernel_implINS2_18CUDAKernelLauncherENS2_36CUDAValueSelectionIntersectionKernelINS2_5MulOpEEElLl0EEEvRNS_6TensorERKS8_SB_RKSt6vectorIlSaIlEERKSt8optionalIS8_ESK_bbENKUlvE1_clEvEUllE_St5arrayIPcLm2EEEEviT0_T1_:
        /* <DEDUP_REMOVED lines=113> */
.L_x_15187:
        /* <DEDUP_REMOVED lines=76> */
.L_x_15186:
        /* <DEDUP_REMOVED lines=61> */
.L_x_15188:
        /* <DEDUP_REMOVED lines=44> */
.L_x_15189:
        /* <DEDUP_REMOVED lines=24> */
.L_x_15185:
[----:B------:R-:W-:Y:S05]  /*13e0*/  BSYNC.RECONVERGENT B0 ;  /* 0x0000000000007941 */ /* 0x000fea0003800200 */
.L_x_15184:
        /* <DEDUP_REMOVED lines=36> */
.L_x_15193:
        /* <DEDUP_REMOVED lines=78> */
.L_x_15192:
        /* <DEDUP_REMOVED lines=60> */
.L_x_15194:
        /* <DEDUP_REMOVED lines=43> */
.L_x_15195:
        /* <DEDUP_REMOVED lines=23> */
.L_x_15191:
[----:B------:R-:W-:Y:S05]  /*22f0*/  BSYNC.RECONVERGENT B0 ;  /* 0x0000000000007941 */ /* 0x000fea0003800200 */
.L_x_15190:
        /* <DEDUP_REMOVED lines=37> */
.L_x_15199:
        /* <DEDUP_REMOVED lines=79> */
.L_x_15198:
        /* <DEDUP_REMOVED lines=59> */
.L_x_15200:
        /* <DEDUP_REMOVED lines=42> */
.L_x_15201:
        /* <DEDUP_REMOVED lines=21> */
.L_x_15197:
[----:B------:R-:W-:Y:S05]  /*31e0*/  BSYNC.RECONVERGENT B0 ;  /* 0x0000000000007941 */ /* 0x000fea0003800200 */
.L_x_15196:
        /* <DEDUP_REMOVED lines=34> */
.L_x_15205:
        /* <DEDUP_REMOVED lines=78> */
.L_x_15204:
        /* <DEDUP_REMOVED lines=60> */
.L_x_15206:
        /* <DEDUP_REMOVED lines=43> */
.L_x_15207:
        /* <DEDUP_REMOVED lines=23> */
.L_x_15203:
[----:B------:R-:W-:Y:S05]  /*40d0*/  BSYNC.RECONVERGENT B0 ;  /* 0x0000000000007941 */ /* 0x000fea0003800200 */
.L_x_15202:
        /* <DEDUP_REMOVED lines=34> */
.L_x_15211:
        /* <DEDUP_REMOVED lines=77> */
.L_x_15210:
        /* <DEDUP_REMOVED lines=60> */
.L_x_15212:
        /* <DEDUP_REMOVED lines=43> */
.L_x_15213:
        /* <DEDUP_REMOVED lines=22> */
.L_x_15209:
[----:B---3--:R-:W-:Y:S05]  /*4fa0*/  BSYNC.RECONVERGENT B0 ;  /* 0x0000000000007941 */ /* 0x008fea0003800200 */
.L_x_15208:
        /* <DEDUP_REMOVED lines=34> */
.L_x_15217:
        /* <DEDUP_REMOVED lines=76> */
.L_x_15216:
        /* <DEDUP_REMOVED lines=60> */
.L_x_15218:
        /* <DEDUP_REMOVED lines=42> */
.L_x_15219:
        /* <DEDUP_REMOVED lines=22> */
.L_x_15215:
[----:B---3--:R-:W-:Y:S05]  /*5e50*/  BSYNC.RECONVERGENT B0 ;  /* 0x0000000000007941 */ /* 0x008fea0003800200 */
.L_x_15214:
        /* <DEDUP_REMOVED lines=37> */
.L_x_15223:
        /* <DEDUP_REMOVED lines=76> */
.L_x_15222:
        /* <DEDUP_REMOVED lines=58> */
.L_x_15224:
        /* <DEDUP_REMOVED lines=40> */
.L_x_15225:
        /* <DEDUP_REMOVED lines=22> */
.L_x_15221:
[----:B------:R-:W-:Y:S05]  /*6cf0*/  BSYNC.RECONVERGENT B0 ;  /* 0x0000000000007941 */ /* 0x000fea0003800200 */
.L_x_15220:
        /* <DEDUP_REMOVED lines=31> */
.L_x_15228:
        /* <DEDUP_REMOVED lines=76> */
.L_x_15227:
        /* <DEDUP_REMOVED lines=58> */
.L_x_15229:
        /* <DEDUP_REMOVED lines=39> */
.L_x_15230:
        /* <DEDUP_REMOVED lines=22> */
.L_x_15226:
[----:B------:R-:W-:Y:S05]  /*7b20*/  BSYNC.RECONVERGENT B0 ;  /* 0x0000000000007941 */ /* 0x000fea0003800200 */
.L_x_15183:
        /* <DEDUP_REMOVED lines=39> */
.L_x_15233:
[----:B------:R-:W-:-:S13]  /*7da0*/  ISETP.GE.U32.AND P0, PT, R44, R15, PT ;  /* 0x0000000f2c00720c */ /* 0x000fda0003f06070 */
[----:B------:R-:W-:Y:S05]  /*7db0*/  @P0 BRA `(.L_x_15235) ;  /* 0x0000000000300947 */ /* 0x000fea0003800000 */
[----:B0-----:R-:W0:Y:S01]  /*7dc0*/  LDC.64 R2, c[0x0][0x3b8] ;  /* 0x0000ee00ff027b82 */ /* 0x001e220000000a00 */
[----:B------:R-:W-:Y:S02]  /*7dd0*/  IADD3 R5, PT, PT, R45, R44, RZ ;  /* 0x0000002c2d057210 */ /* 0x000fe40007ffe0ff */
[----:B------:R-:W-:-:S03]  /*7de0*/  IADD3 R44, PT, PT, R44, 0x80, RZ ;  /* 0x000000802c2c7810 */ /* 0x000fc60007ffe0ff */
[----:B0-----:R-:W-:-:S05]  /*7df0*/  IMAD.WIDE.U32 R2, R5, 0x8, R2 ;  /* 0x0000000805027825 */ /* 0x001fca00078e0002 */
[----:B------:R0:W-:Y:S02]  /*7e00*/  STG.E.64 desc[UR12][R2.64], R48 ;  /* 0x0000003002007986 */ /* 0x0001e4000c101b0c */
.L_x_15234:
[----:B------:R-:W-:-:S13]  /*7e10*/  ISETP.GE.U32.AND P0, PT, R44, R15, PT ;  /* 0x0000000f2c00720c */ /* 0x000fda0003f06070 */
[----:B------:R-:W-:Y:S05]  /*7e20*/  @P0 BRA `(.L_x_15236) ;  /* 0x0000000000300947 */ /* 0x000fea0003800000 */
[----:B0-----:R-:W0:Y:S01]  /*7e30*/  LDC.64 R2, c[0x0][0x3b8] ;  /* 0x0000ee00ff027b82 */ /* 0x001e220000000a00 */
[----:B------:R-:W-:Y:S01]  /*7e40*/  IMAD.IADD R5, R45, 0x1, R44 ;  /* 0x000000012d057824 */ /* 0x000fe200078e022c */
[----:B------:R-:W-:-:S03]  /*7e50*/  IADD3 R44, PT, PT, R44, 0x80, RZ ;  /* 0x000000802c2c7810 */ /* 0x000fc60007ffe0ff */
[----:B0-----:R-:W-:-:S05]  /*7e60*/  IMAD.WIDE.U32 R2, R5, 0x8, R2 ;  /* 0x0000000805027825 */ /* 0x001fca00078e0002 */
[----:B------:R0:W-:Y:S02]  /*7e70*/  STG.E.64 desc[UR12][R2.64], R6 ;  /* 0x0000000602007986 */ /* 0x0001e4000c101b0c */
.L_x_15235:
[----:B------:R-:W-:-:S13]  /*7e80*/  ISETP.GE.U32.AND P0, PT, R44, R15, PT ;  /* 0x0000000f2c00720c */ /* 0x000fda0003f06070 */
[----:B------:R-:W-:Y:S05]  /*7e90*/  @P0 BRA `(.L_x_15237) ;  /* 0x0000000000340947 */ /* 0x000fea0003800000 */
[----:B0-----:R-:W0:Y:S01]  /*7ea0*/  LDC.64 R2, c[0x0][0x3b8] ;  /* 0x0000ee00ff027b82 */ /* 0x001e220000000a00 */
[----:B------:R-:W-:Y:S01]  /*7eb0*/  IADD3 R5, PT, PT, R45, R44, RZ ;  /* 0x0000002c2d057210 */ /* 0x000fe20007ffe0ff */
[----:B------:R-:W-:-:S04]  /*7ec0*/  VIADD R44, R44, 0x80 ;  /* 0x000000802c2c7836 */ /* 0x000fc80000000000 */
[----:B0-----:R-:W-:-:S05]  /*7ed0*/  IMAD.WIDE.U32 R2, R5, 0x8, R2 ;  /* 0x0000000805027825 */ /* 0x001fca00078e0002 */
[----:B------:R0:W-:Y:S02]  /*7ee0*/  STG.E.64 desc[UR12][R2.64], R8 ;  /* 0x0000000802007986 */ /* 0x0001e4000c101b0c */
.L_x_15236:
        /* <DEDUP_REMOVED lines=8> */
.L_x_15237:
[----:B------:R-:W-:Y:S05]  /*7f70*/  BSYNC.RELIABLE B1 ;  /* 0x0000000000017941 */ /* 0x000fea0003800100 */
.L_x_15232:
[----:B------:R-:W-:-:S13]  /*7f80*/  ISETP.GE.U32.AND P0, PT, R44, R15, PT ;  /* 0x0000000f2c00720c */ /* 0x000fda0003f06070 */
[----:B0-----:R-:W0:Y:S01]  /*7f90*/  @!P0 LDC.64 R2, c[0x0][0x3b8] ;  /* 0x0000ee00ff028b82 */ /* 0x001e220000000a00 */
[----:B------:R-:W-:Y:S01]  /*7fa0*/  @!P0 IMAD.IADD R5, R45, 0x1, R44 ;  /* 0x000000012d058824 */ /* 0x000fe200078e022c */
[----:B------:R-:W-:-:S03]  /*7fb0*/  @!P0 IADD3 R44, PT, PT, R44, 0x80, RZ ;  /* 0x000000802c2c8810 */ /* 0x000fc60007ffe0ff */
[----:B0-----:R-:W-:-:S05]  /*7fc0*/  @!P0 IMAD.WIDE.U32 R2, R5, 0x8, R2 ;  /* 0x0000000805028825 */ /* 0x001fca00078e0002 */
[----:B------:R0:W-:Y:S02]  /*7fd0*/  @!P0 STG.E.64 desc[UR12][R2.64], R12 ;  /* 0x0000000c02008986 */ /* 0x0001e4000c101b0c */
.L_x_15238:
[----:B------:R-:W-:Y:S05]  /*7fe0*/  BSYNC.RECONVERGENT B0 ;  /* 0x0000000000007941 */ /* 0x000fea0003800200 */
.L_x_15231:
        /* <DEDUP_REMOVED lines=8> */
.L_x_15182:
        /* <DEDUP_REMOVED lines=62> */
.L_x_15241:
        /* <DEDUP_REMOVED lines=76> */
.L_x_15240:
        /* <DEDUP_REMOVED lines=55> */
.L_x_15243:
        /* <DEDUP_REMOVED lines=37> */
.L_x_15244:
        /* <DEDUP_REMOVED lines=20> */
.L_x_15242:
        /* <DEDUP_REMOVED lines=25> */
.L_x_15246:
        /* <DEDUP_REMOVED lines=75> */
.L_x_15245:
        /* <DEDUP_REMOVED lines=53> */
.L_x_15248:
        /* <DEDUP_REMOVED lines=36> */
.L_x_15249:
        /* <DEDUP_REMOVED lines=19> */
.L_x_15247:
        /* <DEDUP_REMOVED lines=24> */
.L_x_15251:
        /* <DEDUP_REMOVED lines=76> */
.L_x_15250:
        /* <DEDUP_REMOVED lines=55> */
.L_x_15253:
        /* <DEDUP_REMOVED lines=38> */
.L_x_15254:
        /* <DEDUP_REMOVED lines=21> */
.L_x_15252:
        /* <DEDUP_REMOVED lines=24> */
.L_x_15256:
        /* <DEDUP_REMOVED lines=75> */
.L_x_15255:
        /* <DEDUP_REMOVED lines=53> */
.L_x_15258:
        /* <DEDUP_REMOVED lines=36> */
.L_x_15259:
        /* <DEDUP_REMOVED lines=19> */
.L_x_15257:
        /* <DEDUP_REMOVED lines=24> */
.L_x_15261:
        /* <DEDUP_REMOVED lines=75> */
.L_x_15260:
        /* <DEDUP_REMOVED lines=53> */
.L_x_15263:
        /* <DEDUP_REMOVED lines=36> */
.L_x_15264:
        /* <DEDUP_REMOVED lines=19> */
.L_x_15262:
        /* <DEDUP_REMOVED lines=24> */
.L_x_15266:
        /* <DEDUP_REMOVED lines=76> */
.L_x_15265:
        /* <DEDUP_REMOVED lines=55> */
.L_x_15268:
        /* <DEDUP_REMOVED lines=38> */
.L_x_15269:
        /* <DEDUP_REMOVED lines=21> */
.L_x_15267:
        /* <DEDUP_REMOVED lines=24> */
.L_x_15271:
        /* <DEDUP_REMOVED lines=76> */
.L_x_15270:
        /* <DEDUP_REMOVED lines=55> */
.L_x_15273:
        /* <DEDUP_REMOVED lines=38> */
.L_x_15274:
        /* <DEDUP_REMOVED lines=21> */
.L_x_15272:
        /* <DEDUP_REMOVED lines=22> */
.L_x_15276:
        /* <DEDUP_REMOVED lines=77> */
.L_x_15275:
        /* <DEDUP_REMOVED lines=56> */
.L_x_15277:
        /* <DEDUP_REMOVED lines=38> */
.L_x_15278:
        /* <DEDUP_REMOVED lines=21> */
.L_x_15239:
        /* <DEDUP_REMOVED lines=22> */
.L_x_15279:
        /* <DEDUP_REMOVED lines=11> */
.L_x_17324:


//--------------------- .text._ZN2at6native29vectorized_elementwise_kernelILi8EZZNS0_73_GLOBAL__N__c8866d80_35_SparseBinaryOpIntersectionKernel_cu_7dd49032_323742_sparse_binary_op_intersection_kernel_implINS2_18CUDAKernelLauncherENS2_36CUDAValueSelectionIntersectionKernelINS2_5MulOpEEElLl0EEEvRNS_6TensorERKS8_SB_RKSt6vectorIlSaIlEERKSt8optionalIS8_ESK_bbENKUlvE1_clEvEUllE_St5arrayIPcLm2EEEEviT0_T1_ --------------------------
	.section	.text._ZN2at6native29vectorized_elementwise_kernelILi8EZZNS0_73_GLOBAL__N__c8866d80_35_SparseBinaryOpIntersectionKernel_cu_7dd49032_323742_sparse_binary_op_intersection_kernel_implINS2_18CUDAKernelLauncherENS2_36CUDAValueSelectionIntersectionKernelINS2_5MulOpEEElLl0EEEvRNS_6TensorERKS8_SB_RKSt6vectorIlSaIlEERKSt8optionalIS8_ESK_bbENKUlvE1_clEvEUllE_St5arrayIPcLm2EEEEviT0_T1_,"ax",@progbits
	.align	128
        .global         _ZN2at6native29vectorized_elementwise_kernelILi8EZZNS0_73_GLOBAL__N__c8866d80_35_SparseBinaryOpIntersectionKernel_cu_7dd49032_323742_sparse_binary_op_intersection_kernel_implINS2_18CUDAKernelLauncherENS2_36CUDAValueSelectionIntersectionKernelINS2_5MulOpEEElLl0EEEvRNS_6TensorERKS8_SB_RKSt6vectorIlSaIlEERKSt8optionalIS8_ESK_bbENKUlvE1_clEvEUllE_St5arrayIPcLm2EEEEviT0_T1_
        .type           _ZN2at6native29vectorized_elementwise_kernelILi8EZZNS0_73_GLOBAL__N__c8866d80_35_SparseBinaryOpIntersectionKernel_cu_7dd49032_323742_sparse_binary_op_intersection_kernel_implINS2_18CUDAKernelLauncherENS2_36CUDAValueSelectionIntersectionKernelINS2_5MulOpEEElLl0EEEvRNS_6TensorERKS8_SB_RKSt6vectorIlSaIlEERKSt8optionalIS8_ESK_bbENKUlvE1_clEvEUllE_St5arrayIPcLm2EEEEviT0_T1_,@function
        .size           _ZN2at6native29vectorized_elementwise_kernelILi8EZZNS0_73_GLOBAL__N__c8866d80_35_SparseBinaryOpIntersectionKernel_cu_7dd49032_323742_sparse_binary_op_intersection_kernel_implINS2_18CUDAKernelLauncherENS2_36CUDAValueSelectionIntersectionKernelINS2_5MulOpEEElLl0EEEvRNS_6TensorERKS8_SB_RKSt6vectorIlSaIlEERKSt8optionalIS8_ESK_bbENKUlvE1_clEvEUllE_St5arrayIPcLm2EEEEviT0_T1_,(.L_x_17325 - _ZN2at6native29vectorized_elementwise_kernelILi8EZZNS0_73_GLOBAL__N__c8866d80_35_SparseBinaryOpIntersectionKernel_cu_7dd49032_323742_sparse_binary_op_intersection_kernel_implINS2_18CUDAKernelLauncherENS2_36CUDAValueSelectionIntersectionKernelINS2_5MulOpEEElLl0EEEvRNS_6TensorERKS8_SB_RKSt6vectorIlSaIlEERKSt8optionalIS8_ESK_bbENKUlvE1_clEvEUllE_St5arrayIPcLm2EEEEviT0_T1_)
        .other          _ZN2at6native29vectorized_elementwise_kernelILi8EZZNS0_73_GLOBAL__N__c8866d80_35_SparseBinaryOpIntersectionKernel_cu_7dd49032_323742_sparse_binary_op_intersection_kernel_implINS2_18CUDAKernelLauncherENS2_36CUDAValueSelectionIntersectionKernelINS2_5MulOpEEElLl0EEEvRNS_6TensorERKS8_SB_RKSt6vectorIlSaIlEERKSt8optionalIS8_ESK_bbENKUlvE1_clEvEUllE_St5arrayIPcLm2EEEEviT0_T1_,@"STO_CUDA_ENTRY STV_DEFAULT"
_ZN2at6native29vectorized_elementwise_kernelILi8EZZNS0_73_GLOBAL__N__c8866d80_35_SparseBinaryOpIntersectionKernel_cu_7dd49032_323742_sparse_binary_op_intersection_kernel_implINS2_18CUDAKernelLauncherENS2_36CUDAValueSelectionIntersectionKernelINS2_5MulOpEEElLl0EEEvRNS_6TensorERKS8_SB_RKSt6vectorIlSaIlEERKSt8optionalIS8_ESK_bbENKUlvE1_clEvEUllE_St5arrayIPcLm2EEEEviT0_T1_:
.text._ZN2at6native29vectorized_elementwise_kernelILi8EZZNS0_73_GLOBAL__N__c8866d80_35_SparseBinaryOpIntersectionKernel_cu_7dd49032_323742_sparse_binary_op_intersection_kernel_implINS2_18CUDAKernelLauncherENS2_36CUDAValueSelectionIntersectionKernelINS2_5MulOpEEElLl0EEEvRNS_6TensorERKS8_SB_RKSt6vectorIlSaIlEERKSt8optionalIS8_ESK_bbENKUlvE1_clEvEUllE_St5arrayIPcLm2EEEEviT0_T1_:
[----:B------:R-:W-:Y:S01]  /*0000*/  LDC R1, c[0x0][0x37c] ;  /* 0x0000df00ff017b82 */ /* 0x000fe20000000800 */
[----:B------:R-:W-:Y:S05]  /*0010*/  EXIT ;  /* 0x000000000000794d */ /* 0x000fea0003800000 */
.L_x_15280:
        /* <DEDUP_REMOVED lines=14> */
.L_x_17325:


//--------------------- .text._ZN2at6native18elementwise_kernelILi128ELi4EZNS0_15gpu_kernel_implIZZNS0_73_GLOBAL__N__c8866d80_35_SparseBinaryOpIntersectionKernel_cu_7dd49032_323742_sparse_binary_op_intersection_kernel_implINS3_18CUDAKernelLauncherENS3_36CUDAValueSelectionIntersectionKernelINS3_5MulOpEEElLl8EEEvRNS_6TensorERKS9_SC_RKSt6vectorIlSaIlEERKSt8optionalIS9_ESL_bbENKUlvE3_clEvEUllE_EEvRNS_18TensorIteratorBaseERKT_EUliE_EEviT1_ --------------------------
	.section	.text._ZN2at6native18elementwise_kernelILi128ELi4EZNS0_15gpu_kernel_implIZZNS0_73_GLOBAL__N__c8866d80_35_SparseBinaryOpIntersectionKernel_cu_7dd49032_323742_sparse_binary_op_intersection_kernel_implINS3_18CUDAKernelLauncherENS3_36CUDAValueSelectionIntersectionKernelINS3_5MulOpEEElLl8EEEvRNS_6TensorERKS9_SC_RKSt6vectorIlSaIlEERKSt8optionalIS9_ESL_bbENKUlvE3_clEvEUllE_EEvRNS_18TensorIteratorBaseERKT_EUliE_EEviT1_,"ax",@progbits
	.align	128
        .global         _ZN2at6native18elementwise_kernelILi128ELi4EZNS0_15gpu_kernel_implIZZNS0_73_GLOBAL__N__c8866d80_35_SparseBinaryOpIntersectionKernel_cu_7dd49032_323742_sparse_binary_op_intersection_kernel_implINS3_18CUDAKernelLauncherENS3_36CUDAValueSelectionIntersectionKernelINS3_5MulOpEEElLl8EEEvRNS_6TensorERKS9_SC_RKSt6vectorIlSaIlEERKSt8optionalIS9_ESL_bbENKUlvE3_clEvEUllE_EEvRNS_18TensorIteratorBaseERKT_EUliE_EEviT1_
        .type           _ZN2at6native18elementwise_kernelILi128ELi4EZNS0_15gpu_kernel_implIZZNS0_73_GLOBAL__N__c8866d80_35_SparseBinaryOpIntersectionKernel_cu_7dd49032_323742_sparse_binary_op_intersection_kernel_implINS3_18CUDAKernelLauncherENS3_36CUDAValueSelectionIntersectionKernelINS3_5MulOpEEElLl8EEEvRNS_6TensorERKS9_SC_RKSt6vectorIlSaIlEERKSt8optionalIS9_ESL_bbENKUlvE3_clEvEUllE_EEvRNS_18TensorIteratorBaseERKT_EUliE_EEviT1_,@function
        .size           _ZN2at6native18elementwise_kernelILi128ELi4EZNS0_15gpu_kernel_implIZZNS0_73_GLOBAL__N__c8866d80_35_SparseBinaryOpIntersectionKernel_cu_7dd49032_323742_sparse_binary_op_intersection_kernel_implINS3_18CUDAKernelLauncherENS3_36CUDAValueSelectionIntersectionKernelINS3_5MulOpEEElLl8EEEvRNS_6TensorERKS9_SC_RKSt6vectorIlSaIlEERKSt8optionalIS9_ESL_bbENKUlvE3_clEvEUllE_EEvRNS_18TensorIteratorBaseERKT_EUliE_EEviT1_,(.L_x_17326 - _ZN2at6native18elementwise_kernelILi128ELi4EZNS0_15gpu_kernel_implIZZNS0_73_GLOBAL__N__c8866d80_35_SparseBinaryOpIntersectionKernel_cu_7dd49032_323742_sparse_binary_op_intersection_kernel_implINS3_18CUDAKernelLauncherENS3_36CUDAValueSelectionIntersectionKernelINS3_5MulOpEEElLl8EEEvRNS_6TensorERKS9_SC_RKSt6vectorIlSaIlEERKSt8optionalIS9_ESL_bbENKUlvE3_clEvEUllE_EEvRNS_18TensorIteratorBaseERKT_EUliE_EEviT1_)
        .other          _ZN2at6native18elementwise_kernelILi128ELi4EZNS0_15gpu_kernel_implIZZNS0_73_GLOBAL__N__c8866d80_35_SparseBinaryOpIntersectionKernel_cu_7dd49032_323742_sparse_binary_op_intersection_kernel_implINS3_18CUDAKernelLauncherENS3_36CUDAValueSelectionIntersectionKernelINS3_5MulOpEEElLl8EEEvRNS_6TensorERKS9_SC_RKSt6vectorIlSaIlEERKSt8optionalIS9_ESL_bbENKUlvE3_clEvEUllE_EEvRNS_18TensorIteratorBaseERKT_EUliE_EEviT1_,@"STO_CUDA_ENTRY STV_DEFAULT"
_ZN2at6native18elementwise_kernelILi128ELi4EZNS0_15gpu_kernel_implIZZNS0_73_GLOBAL__N__c8866d80_35_SparseBinaryOpIntersectionKernel_cu_7dd49032_323742_sparse_binary_op_intersection_kernel_implINS3_18CUDAKernelLauncherENS3_36CUDAValueSelectionIntersectionKernelINS3_5MulOpEEElLl8EEEvRNS_6TensorERKS9_SC_RKSt6vectorIlSaIlEERKSt8optionalIS9_ESL_bbENKUlvE3_clEvEUllE_EEvRNS_18TensorIteratorBaseERKT_EUliE_EEviT1_:
.text._ZN2at6native18elementwise_kernelILi128ELi4EZNS0_15gpu_kernel_implIZZNS0_73_GLOBAL__N__c8866d80_35_SparseBinaryOpIntersectionKernel_cu_7dd49032_323742_sparse_binary_op_intersection_kernel_implINS3_18CUDAKernelLauncherENS3_36CUDAValueSelectionIntersectionKernelINS3_5MulOpEEElLl8EEEvRNS_6TensorERKS9_SC_RKSt6vectorIlSaIlEERKSt8optionalIS9_ESL_bbENKUlvE3_clEvEUllE_EEvRNS_18TensorIteratorBaseERKT_EUliE_EEviT1_:
        /* <DEDUP_REMOVED lines=335> */
.L_x_15283:
        /* <DEDUP_REMOVED lines=17> */
.L_x_15287:
[----:B------:R1:W5:Y:S01]  /*1600*/  LDG.E.U8 R6, desc[UR36][R4.64] ;  /* 0x0000002404067981 */ /* 0x000362000c1e1100 */
[----:B------:R-:W-:Y:S01]  /*1610*/  IMAD.MOV.U32 R7, RZ, RZ, RZ ;  /* 0x000000ffff077224 */ /* 0x000fe200078e00ff */
[----:B------:R-:W-:Y:S06]  /*1620*/  BRA `(.L_x_15289) ;  /* 0x0000000c00447947 */ /* 0x000fec0003800000 */
.L_x_15286:
        /* <DEDUP_REMOVED lines=8> */
.L_x_15291:
[----:B------:R-:W2:Y:S02]  /*16b0*/  LDG.E R6, desc[UR36][R4.64] ;  /* 0x0000002404067981 */ /* 0x000ea4000c1e1900 */
[----:B--2---:R-:W-:Y:S01]  /*16c0*/  SHF.R.S32.HI R7, RZ, 0x1f, R6 ;  /* 0x0000001fff077819 */ /* 0x004fe20000011406 */
[----:B------:R-:W-:Y:S06]  /*16d0*/  BRA `(.L_x_15289) ;  /* 0x0000000c00187947 */ /* 0x000fec0003800000 */
.L_x_15290:
[----:B------:R-:W2:Y:S02]  /*16e0*/  LDG.E.S16 R6, desc[UR36][R4.64] ;  /* 0x0000002404067981 */ /* 0x000ea4000c1e1700 */
[----:B--2---:R-:W-:Y:S01]  /*16f0*/  SHF.R.S32.HI R7, RZ, 0x1f, R6 ;  /* 0x0000001fff077819 */ /* 0x004fe20000011406 */
[----:B------:R-:W-:Y:S06]  /*1700*/  BRA `(.L_x_15289) ;  /* 0x0000000c000c7947 */ /* 0x000fec0003800000 */
.L_x_15285:
        /* <DEDUP_REMOVED lines=9> */
.L_x_15293:
[----:B------:R-:W2:Y:S02]  /*17a0*/  LDG.E.U16 R4, desc[UR36][R4.64] ;  /* 0x0000002404047981 */ /* 0x000ea4000c1e1500 */
[----:B--2---:R-:W-:-:S06]  /*17b0*/  HADD2.F32 R6, -RZ, R4.H0_H0 ;  /* 0x20000004ff067230 */ /* 0x004fcc0000004100 */
[----:B------:R-:W4:Y:S02]  /*17c0*/  F2I.S64.TRUNC R6, R6 ;  /* 0x0000000600067311 */ /* 0x000f24000020d900 */
[----:B----4-:R-:W-:Y:S05]  /*17d0*/  BRA `(.L_x_15289) ;  /* 0x0000000800d87947 */ /* 0x010fea0003800000 */
.L_x_15292:
        /* <DEDUP_REMOVED lines=9> */
.L_x_15295:
[----:B------:R-:W2:Y:S02]  /*1870*/  LDG.E.U16 R4, desc[UR36][R4.64] ;  /* 0x0000002404047981 */ /* 0x000ea4000c1e1500 */
[----:B--2---:R-:W-:-:S06]  /*1880*/  HADD2.F32 R6, -RZ, R4.H0_H0 ;  /* 0x20000004ff067230 */ /* 0x004fcc0000004100 */
[----:B------:R-:W4:Y:S02]  /*1890*/  F2I.S64.TRUNC R6, R6 ;  /* 0x0000000600067311 */ /* 0x000f24000020d900 */
[----:B----4-:R-:W-:Y:S05]  /*18a0*/  BRA `(.L_x_15289) ;  /* 0x0000000800a47947 */ /* 0x010fea0003800000 */
.L_x_15294:
[----:B------:R-:W2:Y:S02]  /*18b0*/  LDG.E.64 R4, desc[UR36][R4.64] ;  /* 0x0000002404047981 */ /* 0x000ea4000c1e1b00 */
[----:B--2---:R4:W1:Y:S02]  /*18c0*/  F2I.S64.F64.TRUNC R6, R4 ;  /* 0x0000000400067311 */ /* 0x004864000030d900 */
[----:B-1--4-:R-:W-:Y:S05]  /*18d0*/  BRA `(.L_x_15289) ;  /* 0x0000000800987947 */ /* 0x012fea0003800000 */
.L_x_15284:
        /* <DEDUP_REMOVED lines=13> */
.L_x_15298:
[----:B------:R-:W2:Y:S02]  /*19b0*/  LDG.E.64 R4, desc[UR36][R4.64] ;  /* 0x0000002404047981 */ /* 0x000ea4000c1e1b00 */
[----:B--2---:R4:W1:Y:S02]  /*19c0*/  F2I.S64.F64.TRUNC R6, R4 ;  /* 0x0000000400067311 */ /* 0x004864000030d900 */
[----:B-1--4-:R-:W-:Y:S05]  /*19d0*/  BRA `(.L_x_15289) ;  /* 0x0000000800587947 */ /* 0x012fea0003800000 */
.L_x_15297:
        /* <DEDUP_REMOVED lines=26> */
.L_x_15300:
        /* <DEDUP_REMOVED lines=14> */
.L_x_15299:
[----:B------:R-:W2:Y:S02]  /*1c60*/  LDG.E.U16 R6, desc[UR36][R4.64] ;  /* 0x0000002404067981 */ /* 0x000ea4000c1e1500 */
[----:B--2---:R-:W-:-:S06]  /*1c70*/  IMAD.U32 R6, R6, 0x10000, RZ ;  /* 0x0001000006067824 */ /* 0x004fcc00078e00ff */
[----:B------:R-:W4:Y:S02]  /*1c80*/  F2I.S64.TRUNC R6, R6 ;  /* 0x0000000600067311 */ /* 0x000f24000020d900 */
[----:B----4-:R-:W-:Y:S05]  /*1c90*/  BRA `(.L_x_15289) ;  /* 0x0000000400a87947 */ /* 0x010fea0003800000 */
.L_x_15296:
        /* <DEDUP_REMOVED lines=11> */
.L_x_15303:
        /* <DEDUP_REMOVED lines=21> */
.L_x_15307:
[----:B------:R-:W-:Y:S05]  /*1ea0*/  BSYNC.RECONVERGENT B1 ;  /* 0x0000000000017941 */ /* 0x000fea0003800200 */
.L_x_15306:
[----:B------:R-:W-:Y:S01]  /*1eb0*/  IMAD.SHL.U32 R0, R0, 0x100000, RZ ;  /* 0x0010000000007824 */ /* 0x000fe200078e00ff */
[----:B------:R-:W-:-:S04]  /*1ec0*/  LEA R3, R3, 0x3b800000, 0x17 ;  /* 0x3b80000003037811 */ /* 0x000fc800078eb8ff */
[----:B------:R-:W-:-:S07]  /*1ed0*/  LOP3.LUT R6, R3, R0, R7, 0xfe, !PT ;  /* 0x0000000003067212 */ /* 0x000fce00078efe07 */
.L_x_15305:
[----:B------:R-:W-:Y:S05]  /*1ee0*/  BSYNC.RECONVERGENT B0 ;  /* 0x0000000000007941 */ /* 0x000fea0003800200 */
.L_x_15304:
[----:B------:R-:W2:Y:S02]  /*1ef0*/  F2I.S64.TRUNC R6, R6 ;  /* 0x0000000600067311 */ /* 0x000ea4000020d900 */
[----:B--2---:R-:W-:Y:S05]  /*1f00*/  BRA `(.L_x_15289) ;  /* 0x00000004000c7947 */ /* 0x004fea0003800000 */
.L_x_15302:
        /* <DEDUP_REMOVED lines=21> */
.L_x_15311:
[----:B------:R-:W-:Y:S05]  /*2060*/  BSYNC.RECONVERGENT B1 ;  /* 0x0000000000017941 */ /* 0x000fea0003800200 */
.L_x_15310:
[----:B------:R-:W-:Y:S01]  /*2070*/  IMAD.SHL.U32 R0, R0, 0x200000, RZ ;  /* 0x0020000000007824 */ /* 0x000fe200078e00ff */
[----:B------:R-:W-:-:S04]  /*2080*/  LEA R3, R3, 0x37800000, 0x17 ;  /* 0x3780000003037811 */ /* 0x000fc800078eb8ff */
[----:B------:R-:W-:-:S07]  /*2090*/  LOP3.LUT R6, R3, R0, R7, 0xfe, !PT ;  /* 0x0000000003067212 */ /* 0x000fce00078efe07 */
.L_x_15309:
[----:B------:R-:W-:Y:S05]  /*20a0*/  BSYNC.RECONVERGENT B0 ;  /* 0x0000000000007941 */ /* 0x000fea0003800200 */
.L_x_15308:
[----:B------:R-:W2:Y:S02]  /*20b0*/  F2I.S64.TRUNC R6, R6 ;  /* 0x0000000600067311 */ /* 0x000ea4000020d900 */
[----:B--2---:R-:W-:Y:S05]  /*20c0*/  BRA `(.L_x_15289) ;  /* 0x00000000009c7947 */ /* 0x004fea0003800000 */
.L_x_15301:
[----:B------:R-:W-:-:S09]  /*20d0*/  UISETP.NE.AND UP0, UPT, UR4, 0x1c, UPT ;  /* 0x0000001c0400788c */ /* 0x000fd2000bf05270 */
[----:B------:R-:W-:Y:S05]  /*20e0*/  BRA.U !UP0, `(.L_x_15312) ;  /* 0x00000001088c7547 */ /* 0x000fea000b800000 */
[----:B------:R-:W-:-:S09]  /*20f0*/  UISETP.NE.AND UP0, UPT, UR4, 0x1d, UPT ;  /* 0x0000001d0400788c */ /* 0x000fd2000bf05270 */
[----:B------:R-:W-:Y:S05]  /*2100*/  BRA.U !UP0, `(.L_x_15313) ;  /* 0x00000001087c7547 */ /* 0x000fea000b800000 */
[----:B------:R-:W-:-:S09]  /*2110*/  UISETP.NE.AND UP0, UPT, UR4, 0x2c, UPT ;  /* 0x0000002c0400788c */ /* 0x000fd2000bf05270 */
[----:B------:R-:W-:Y:S05]  /*2120*/  BRA.U !UP0, `(.L_x_15314) ;  /* 0x0000000108487547 */ /* 0x000fea000b800000 */
.L_x_15288:
        /* <DEDUP_REMOVED lines=16> */
.L_x_15315:
[----:B------:R-:W-:Y:S01]  /*2230*/  CS2R R6, SRZ ;  /* 0x0000000000067805 */ /* 0x000fe2000001ff00 */
[----:B------:R-:W-:Y:S06]  /*2240*/  BRA `(.L_x_15289) ;  /* 0x00000000003c7947 */ /* 0x000fec0003800000 */
.L_x_15314:
        /* <DEDUP_REMOVED lines=8> */
.L_x_15317:
[----:B------:R-:W-:Y:S05]  /*22d0*/  BSYNC.RECONVERGENT B0 ;  /* 0x0000000000007941 */ /* 0x000fea0003800200 */
.L_x_15316:
[----:B------:R-:W3:Y:S02]  /*22e0*/  F2I.S64.TRUNC R6, R6 ;  /* 0x0000000600067311 */ /* 0x000ee4000020d900 */
[----:B---3--:R-:W-:Y:S05]  /*22f0*/  BRA `(.L_x_15289) ;  /* 0x0000000000107947 */ /* 0x008fea0003800000 */
.L_x_15313:
[----:B------:R3:W5:Y:S01]  /*2300*/  LDG.E.64 R6, desc[UR36][R4.64] ;  /* 0x0000002404067981 */ /* 0x000762000c1e1b00 */
[----:B------:R-:W-:Y:S05]  /*2310*/  BRA `(.L_x_15289) ;  /* 0x0000000000087947 */ /* 0x000fea0003800000 */
.L_x_15312:
[----:B------:R2:W5:Y:S01]  /*2320*/  LDG.E R6, desc[UR36][R4.64] ;  /* 0x0000002404067981 */ /* 0x000562000c1e1900 */
[----:B------:R-:W-:-:S07]  /*2330*/  IMAD.MOV.U32 R7, RZ, RZ, RZ ;  /* 0x000000ffff077224 */ /* 0x000fce00078e00ff */
.L_x_15289:
        /* <DEDUP_REMOVED lines=8> */
.L_x_15318:
        /* <DEDUP_REMOVED lines=35> */
.L_x_15321:
        /* <DEDUP_REMOVED lines=73> */
.L_x_15320:
        /* <DEDUP_REMOVED lines=51> */
.L_x_15322:
        /* <DEDUP_REMOVED lines=33> */
.L_x_15323:
        /* <DEDUP_REMOVED lines=16> */
.L_x_15319:
        /* <DEDUP_REMOVED lines=15> */
.L_x_15325:
        /* <DEDUP_REMOVED lines=27> */
.L_x_15324:
[----:B------:R-:W-:Y:S05]  /*3360*/  @!P0 BRA `(.L_x_15326) ;  /* 0x0000000000808947 */ /* 0x000fea0003800000 */
[----:B------:R-:W-:Y:S01]  /*3370*/  BSSY.RECONVERGENT B0, `(.L_x_15326) ;  /* 0x000001f000007945 */ /* 0x000fe20003800200 */
[----:B----4-:R-:W-:Y:S01]  /*3380*/  MOV R25, R26 ;  /* 0x0000001a00197202 */ /* 0x010fe20000000f00 */
[----:B-1----:R-:W-:Y:S01]  /*3390*/  IMAD.MOV.U32 R26, RZ, RZ, R28 ;  /* 0x000000ffff1a7224 */ /* 0x002fe200078e001c */
[----:B------:R-:W-:Y:S01]  /*33a0*/  MOV R24, R3 ;  /* 0x0000000300187202 */ /* 0x000fe20000000f00 */
[----:B------:R-:W-:-:S07]  /*33b0*/  IMAD.MOV.U32 R15, RZ, RZ, R21 ;  /* 0x000000ffff0f7224 */ /* 0x000fce00078e0015 */
.L_x_15327:
        /* <DEDUP_REMOVED lines=27> */
.L_x_15326:
        /* <DEDUP_REMOVED lines=35> */
.L_x_15331:
[----:B------:R0:W-:Y:S01]  /*37a0*/  STG.E.U8 desc[UR36][R12.64], RZ ;  /* 0x000000ff0c007986 */ /* 0x0001e2000c101124 */
[----:B------:R-:W-:Y:S05]  /*37b0*/  BRA `(.L_x_15333) ;  /* 0x0000000400907947 */ /* 0x000fea0003800000 */
.L_x_15330:
        /* <DEDUP_REMOVED lines=8> */
.L_x_15335:
[----:B------:R2:W-:Y:S01]  /*3840*/  STG.E desc[UR36][R12.64], RZ ;  /* 0x000000ff0c007986 */ /* 0x0005e2000c101924 */
[----:B------:R-:W-:Y:S05]  /*3850*/  BRA `(.L_x_15333) ;  /* 0x0000000400687947 */ /* 0x000fea0003800000 */
.L_x_15334:
[----:B------:R3:W-:Y:S01]  /*3860*/  STG.E.U16 desc[UR36][R12.64], RZ ;  /* 0x000000ff0c007986 */ /* 0x0007e2000c101524 */
[----:B------:R-:W-:Y:S05]  /*3870*/  BRA `(.L_x_15333) ;  /* 0x0000000400607947 */ /* 0x000fea0003800000 */
.L_x_15329:
        /* <DEDUP_REMOVED lines=8> */
.L_x_15337:
[----:B------:R0:W-:Y:S01]  /*3900*/  STG.E.U16 desc[UR36][R12.64], RZ ;  /* 0x000000ff0c007986 */ /* 0x0001e2000c101524 */
[----:B------:R-:W-:Y:S05]  /*3910*/  BRA `(.L_x_15333) ;  /* 0x0000000400387947 */ /* 0x000fea0003800000 */
.L_x_15336:
        /* <DEDUP_REMOVED lines=8> */
.L_x_15339:
[----:B------:R0:W-:Y:S01]  /*39a0*/  STG.E desc[UR36][R12.64], RZ ;  /* 0x000000ff0c007986 */ /* 0x0001e2000c101924 */
[----:B------:R-:W-:Y:S05]  /*39b0*/  BRA `(.L_x_15333) ;  /* 0x0000000400107947 */ /* 0x000fea0003800000 */
.L_x_15338:
[----:B------:R0:W-:Y:S01]  /*39c0*/  STG.E.64 desc[UR36][R12.64], RZ ;  /* 0x000000ff0c007986 */ /* 0x0001e2000c101b24 */
[----:B------:R-:W-:Y:S05]  /*39d0*/  BRA `(.L_x_15333) ;  /* 0x0000000400087947 */ /* 0x000fea0003800000 */
.L_x_15328:
        /* <DEDUP_REMOVED lines=10> */
.L_x_15342:
[----:B------:R0:W-:Y:S01]  /*3a80*/  STG.E.128 desc[UR36][R12.64], RZ ;  /* 0x000000ff0c007986 */ /* 0x0001e2000c101d24 */
[----:B------:R-:W-:Y:S05]  /*3a90*/  BRA `(.L_x_15333) ;  /* 0x0000000000d87947 */ /* 0x000fea0003800000 */
.L_x_15341:
        /* <DEDUP_REMOVED lines=8> */
.L_x_15344:
[----:B------:R0:W-:Y:S01]  /*3b20*/  STG.E.U8 desc[UR36][R12.64], RZ ;  /* 0x000000ff0c007986 */ /* 0x0001e2000c101124 */
[----:B------:R-:W-:Y:S05]  /*3b30*/  BRA `(.L_x_15333) ;  /* 0x0000000000b07947 */ /* 0x000fea0003800000 */
.L_x_15343:
[----:B------:R0:W-:Y:S01]  /*3b40*/  STG.E.U16 desc[UR36][R12.64], RZ ;  /* 0x000000ff0c007986 */ /* 0x0001e2000c101524 */
[----:B------:R-:W-:Y:S05]  /*3b50*/  BRA `(.L_x_15333) ;  /* 0x0000000000a87947 */ /* 0x000fea0003800000 */
.L_x_15340:
        /* <DEDUP_REMOVED lines=10> */
.L_x_15347:
[----:B------:R0:W-:Y:S01]  /*3c00*/  STG.E.U8 desc[UR36][R12.64], RZ ;  /* 0x000000ff0c007986 */ /* 0x0001e2000c101124 */
[----:B------:R-:W-:Y:S05]  /*3c10*/  BRA `(.L_x_15333) ;  /* 0x0000000000787947 */ /* 0x000fea0003800000 */
.L_x_15346:
[----:B------:R0:W-:Y:S01]  /*3c20*/  STG.E.U8 desc[UR36][R12.64], RZ ;  /* 0x000000ff0c007986 */ /* 0x0001e2000c101124 */
[----:B------:R-:W-:Y:S05]  /*3c30*/  BRA `(.L_x_15333) ;  /* 0x0000000000707947 */ /* 0x000fea0003800000 */
.L_x_15345:
[----:B------:R-:W-:-:S13]  /*3c40*/  ISETP.NE.AND P0, PT, R0, 0x1c, PT ;  /* 0x0000001c0000780c */ /* 0x000fda0003f05270 */
[----:B------:R-:W-:Y:S05]  /*3c50*/  @!P0 BRA `(.L_x_15348) ;  /* 0x0000000000648947 */ /* 0x000fea0003800000 */
[----:B------:R-:W-:-:S13]  /*3c60*/  ISETP.NE.AND P0, PT, R0, 0x1d, PT ;  /* 0x0000001d0000780c */ /* 0x000fda0003f05270 */
[----:B------:R-:W-:Y:S05]  /*3c70*/  @!P0 BRA `(.L_x_15349) ;  /* 0x0000000000548947 */ /* 0x000fea0003800000 */
[----:B------:R-:W-:-:S13]  /*3c80*/  ISETP.NE.AND P0, PT, R0, 0x2c, PT ;  /* 0x0000002c0000780c */ /* 0x000fda0003f05270 */
[----:B------:R-:W-:Y:S05]  /*3c90*/  @!P0 BRA `(.L_x_15350) ;  /* 0x0000000000448947 */ /* 0x000fea0003800000 */
.L_x_15332:
        /* <DEDUP_REMOVED lines=16> */
.L_x_15351:
[----:B------:R-:W-:Y:S05]  /*3da0*/  BRA `(.L_x_15333) ;  /* 0x0000000000147947 */ /* 0x000fea0003800000 */
.L_x_15350:
[----:B------:R0:W-:Y:S01]  /*3db0*/  STG.E.U8 desc[UR36][R12.64], RZ ;  /* 0x000000ff0c007986 */ /* 0x0001e2000c101124 */
[----:B------:R-:W-:Y:S05]  /*3dc0*/  BRA `(.L_x_15333) ;  /* 0x00000000000c7947 */ /* 0x000fea0003800000 */
.L_x_15349:
[----:B------:R0:W-:Y:S01]  /*3dd0*/  STG.E.64 desc[UR36][R12.64], RZ ;  /* 0x000000ff0c007986 */ /* 0x0001e2000c101b24 */
[----:B------:R-:W-:Y:S05]  /*3de0*/  BRA `(.L_x_15333) ;  /* 0x0000000000047947 */ /* 0x000fea0003800000 */
.L_x_15348:
[----:B------:R0:W-:Y:S02]  /*3df0*/  STG.E desc[UR36][R12.64], RZ ;  /* 0x000000ff0c007986 */ /* 0x0001e4000c101924 */
.L_x_15333:
[----:B------:R-:W-:-:S07]  /*3e00*/  VIADD R17, R17, 0x80 ;  /* 0x0000008011117836 */ /* 0x000fce0000000000 */
.L_x_15282:
[----:B-1----:R-:W-:Y:S05]  /*3e10*/  BSYNC.RECONVERGENT B6 ;  /* 0x0000000000067941 */ /* 0x002fea0003800200 */
.L_x_15281:
        /* <DEDUP_REMOVED lines=308> */
.L_x_15354:
        /* <DEDUP_REMOVED lines=17> */
.L_x_15358:
[----:B------:R1:W5:Y:S01]  /*5270*/  LDG.E.U8 R6, desc[UR36][R4.64] ;  /* 0x0000002404067981 */ /* 0x000362000c1e1100 */
[----:B------:R-:W-:Y:S01]  /*5280*/  HFMA2 R7, -RZ, RZ, 0, 0 ;  /* 0x00000000ff077431 */ /* 0x000fe200000001ff */
[----:B------:R-:W-:Y:S06]  /*5290*/  BRA `(.L_x_15360) ;  /* 0x0000000c00447947 */ /* 0x000fec0003800000 */
.L_x_15357:
        /* <DEDUP_REMOVED lines=8> */
.L_x_15362:
[----:B------:R-:W5:Y:S02]  /*5320*/  LDG.E R6, desc[UR36][R4.64] ;  /* 0x0000002404067981 */ /* 0x000f64000c1e1900 */
[----:B-----5:R-:W-:Y:S01]  /*5330*/  SHF.R.S32.HI R7, RZ, 0x1f, R6 ;  /* 0x0000001fff077819 */ /* 0x020fe20000011406 */
[----:B------:R-:W-:Y:S06]  /*5340*/  BRA `(.L_x_15360) ;  /* 0x0000000c00187947 */ /* 0x000fec0003800000 */
.L_x_15361:
[----:B------:R-:W5:Y:S02]  /*5350*/  LDG.E.S16 R6, desc[UR36][R4.64] ;  /* 0x0000002404067981 */ /* 0x000f64000c1e1700 */
[----:B-----5:R-:W-:Y:S01]  /*5360*/  SHF.R.S32.HI R7, RZ, 0x1f, R6 ;  /* 0x0000001fff077819 */ /* 0x020fe20000011406 */
[----:B------:R-:W-:Y:S06]  /*5370*/  BRA `(.L_x_15360) ;  /* 0x0000000c000c7947 */ /* 0x000fec0003800000 */
.L_x_15356:
        /* <DEDUP_REMOVED lines=9> */
.L_x_15364:
[----:B------:R-:W5:Y:S02]  /*5410*/  LDG.E.U16 R4, desc[UR36][R4.64] ;  /* 0x0000002404047981 */ /* 0x000f64000c1e1500 */
[----:B-----5:R-:W-:-:S06]  /*5420*/  HADD2.F32 R6, -RZ, R4.H0_H0 ;  /* 0x20000004ff067230 */ /* 0x020fcc0000004100 */
[----:B------:R-:W1:Y:S02]  /*5430*/  F2I.S64.TRUNC R6, R6 ;  /* 0x0000000600067311 */ /* 0x000e64000020d900 */
[----:B-1----:R-:W-:Y:S05]  /*5440*/  BRA `(.L_x_15360) ;  /* 0x0000000800d87947 */ /* 0x002fea0003800000 */
.L_x_15363:
        /* <DEDUP_REMOVED lines=9> */
.L_x_15366:
[----:B------:R-:W5:Y:S02]  /*54e0*/  LDG.E.U16 R4, desc[UR36][R4.64] ;  /* 0x0000002404047981 */ /* 0x000f64000c1e1500 */
[----:B-----5:R-:W-:-:S06]  /*54f0*/  HADD2.F32 R6, -RZ, R4.H0_H0 ;  /* 0x20000004ff067230 */ /* 0x020fcc0000004100 */
[----:B------:R-:W1:Y:S02]  /*5500*/  F2I.S64.TRUNC R6, R6 ;  /* 0x0000000600067311 */ /* 0x000e64000020d900 */
[----:B-1----:R-:W-:Y:S05]  /*5510*/  BRA `(.L_x_15360) ;  /* 0x0000000800a47947 */ /* 0x002fea0003800000 */
.L_x_15365:
[----:B------:R-:W5:Y:S02]  /*5520*/  LDG.E.64 R4, desc[UR36][R4.64] ;  /* 0x0000002404047981 */ /* 0x000f64000c1e1b00 */
[----:B-----5:R1:W0:Y:S02]  /*5530*/  F2I.S64.F64.TRUNC R6, R4 ;  /* 0x0000000400067311 */ /* 0x020224000030d900 */
[----:B01----:R-:W-:Y:S05]  /*5540*/  BRA `(.L_x_15360) ;  /* 0x0000000800987947 */ /* 0x003fea0003800000 */
.L_x_15355:
        /* <DEDUP_REMOVED lines=13> */
.L_x_15369:
[----:B------:R-:W5:Y:S02]  /*5620*/  LDG.E.64 R4, desc[UR36][R4.64] ;  /* 0x0000002404047981 */ /* 0x000f64000c1e1b00 */
[----:B-----5:R1:W0:Y:S02]  /*5630*/  F2I.S64.F64.TRUNC R6, R4 ;  /* 0x0000000400067311 */ /* 0x020224000030d900 */
[----:B01----:R-:W-:Y:S05]  /*5640*/  BRA `(.L_x_15360) ;  /* 0x0000000800587947 */ /* 0x003fea0003800000 */
.L_x_15368:
        /* <DEDUP_REMOVED lines=26> */
.L_x_15371:
        /* <DEDUP_REMOVED lines=14> */
.L_x_15370:
[----:B------:R-:W5:Y:S02]  /*58d0*/  LDG.E.U16 R6, desc[UR36][R4.64] ;  /* 0x0000002404067981 */ /* 0x000f64000c1e1500 */
[----:B-----5:R-:W-:-:S06]  /*58e0*/  SHF.L.U32 R6, R6, 0x10, RZ ;  /* 0x0000001006067819 */ /* 0x020fcc00000006ff */
[----:B------:R-:W1:Y:S02]  /*58f0*/  F2I.S64.TRUNC R6, R6 ;  /* 0x0000000600067311 */ /* 0x000e64000020d900 */
[----:B-1----:R-:W-:Y:S05]  /*5900*/  BRA `(.L_x_15360) ;  /* 0x0000000400a87947 */ /* 0x002fea0003800000 */
.L_x_15367:
        /* <DEDUP_REMOVED lines=11> */
.L_x_15374:
        /* <DEDUP_REMOVED lines=21> */
.L_x_15378:
[----:B------:R-:W-:Y:S05]  /*5b10*/  BSYNC.RECONVERGENT B1 ;  /* 0x0000000000017941 */ /* 0x000fea0003800200 */
.L_x_15377:
[----:B------:R-:W-:Y:S02]  /*5b20*/  SHF.L.U32 R0, R0, 0x14, RZ ;  /* 0x0000001400007819 */ /* 0x000fe400000006ff */
[----:B------:R-:W-:-:S04]  /*5b30*/  LEA R3, R3, 0x3b800000, 0x17 ;  /* 0x3b80000003037811 */ /* 0x000fc800078eb8ff */
[----:B------:R-:W-:-:S07]  /*5b40*/  LOP3.LUT R6, R3, R0, R7, 0xfe, !PT ;  /* 0x0000000003067212 */ /* 0x000fce00078efe07 */
.L_x_15376:
[----:B------:R-:W-:Y:S05]  /*5b50*/  BSYNC.RECONVERGENT B0 ;  /* 0x0000000000007941 */ /* 0x000fea0003800200 */
.L_x_15375:
[----:B------:R-:W1:Y:S02]  /*5b60*/  F2I.S64.TRUNC R6, R6 ;  /* 0x0000000600067311 */ /* 0x000e64000020d900 */
[----:B-1----:R-:W-:Y:S05]  /*5b70*/  BRA `(.L_x_15360) ;  /* 0x00000004000c7947 */ /* 0x002fea0003800000 */
.L_x_15373:
        /* <DEDUP_REMOVED lines=21> */
.L_x_15382:
[----:B------:R-:W-:Y:S05]  /*5cd0*/  BSYNC.RECONVERGENT B1 ;  /* 0x0000000000017941 */ /* 0x000fea0003800200 */
.L_x_15381:
[----:B------:R-:W-:Y:S01]  /*5ce0*/  IMAD.SHL.U32 R0, R0, 0x200000, RZ ;  /* 0x0020000000007824 */ /* 0x000fe200078e00ff */
[----:B------:R-:W-:-:S04]  /*5cf0*/  LEA R3, R3, 0x37800000, 0x17 ;  /* 0x3780000003037811 */ /* 0x000fc800078eb8ff */
[----:B------:R-:W-:-:S07]  /*5d00*/  LOP3.LUT R6, R3, R0, R7, 0xfe, !PT ;  /* 0x0000000003067212 */ /* 0x000fce00078efe07 */
.L_x_15380:
[----:B------:R-:W-:Y:S05]  /*5d10*/  BSYNC.RECONVERGENT B0 ;  /* 0x0000000000007941 */ /* 0x000fea0003800200 */
.L_x_15379:
[----:B------:R-:W1:Y:S02]  /*5d20*/  F2I.S64.TRUNC R6, R6 ;  /* 0x0000000600067311 */ /* 0x000e64000020d900 */
[----:B-1----:R-:W-:Y:S05]  /*5d30*/  BRA `(.L_x_15360) ;  /* 0x00000000009c7947 */ /* 0x002fea0003800000 */
.L_x_15372:
        /* <DEDUP_REMOVED lines=14> */
.L_x_15386:
[----:B------:R-:W-:Y:S05]  /*5e20*/  BSYNC.RECONVERGENT B0 ;  /* 0x0000000000007941 */ /* 0x000fea0003800200 */
.L_x_15385:
[----:B------:R-:W1:Y:S02]  /*5e30*/  F2I.S64.TRUNC R6, R6 ;  /* 0x0000000600067311 */ /* 0x000e64000020d900 */
[----:B-1----:R-:W-:Y:S05]  /*5e40*/  BRA `(.L_x_15360) ;  /* 0x0000000000587947 */ /* 0x002fea0003800000 */
.L_x_15359:
        /* <DEDUP_REMOVED lines=16> */
.L_x_15387:
[----:B------:R-:W-:Y:S01]  /*5f50*/  CS2R R6, SRZ ;  /* 0x0000000000067805 */ /* 0x000fe2000001ff00 */
[----:B------:R-:W-:Y:S06]  /*5f60*/  BRA `(.L_x_15360) ;  /* 0x0000000000107947 */ /* 0x000fec0003800000 */
.L_x_15384:
[----:B------:R1:W5:Y:S01]  /*5f70*/  LDG.E.64 R6, desc[UR36][R4.64] ;  /* 0x0000002404067981 */ /* 0x000362000c1e1b00 */
[----:B------:R-:W-:Y:S05]  /*5f80*/  BRA `(.L_x_15360) ;  /* 0x0000000000087947 */ /* 0x000fea0003800000 */
.L_x_15383:
[----:B------:R1:W5:Y:S01]  /*5f90*/  LDG.E R6, desc[UR36][R4.64] ;  /* 0x0000002404067981 */ /* 0x000362000c1e1900 */
[----:B------:R-:W-:-:S07]  /*5fa0*/  MOV R7, RZ ;  /* 0x000000ff00077202 */ /* 0x000fce0000000f00 */
.L_x_15360:
        /* <DEDUP_REMOVED lines=8> */
.L_x_15388:
        /* <DEDUP_REMOVED lines=35> */
.L_x_15391:
        /* <DEDUP_REMOVED lines=73> */
.L_x_15390:
        /* <DEDUP_REMOVED lines=51> */
.L_x_15392:
        /* <DEDUP_REMOVED lines=33> */
.L_x_15393:
        /* <DEDUP_REMOVED lines=16> */
.L_x_15389:
        /* <DEDUP_REMOVED lines=16> */
.L_x_15395:
        /* <DEDUP_REMOVED lines=27> */
.L_x_15394:
[----:B------:R-:W-:Y:S05]  /*6fe0*/  @!P0 BRA `(.L_x_15396) ;  /* 0x0000000000848947 */ /* 0x000fea0003800000 */
[----:B------:R-:W1:Y:S01]  /*6ff0*/  LDCU.64 UR4, c[0x0][0x600] ;  /* 0x0000c000ff0477ac */ /* 0x000e620008000a00 */
[----:B------:R-:W-:Y:S01]  /*7000*/  BSSY.RECONVERGENT B0, `(.L_x_15396) ;  /* 0x000001f000007945 */ /* 0x000fe20003800200 */
[----:B------:R-:W-:Y:S02]  /*7010*/  MOV R15, R27 ;  /* 0x0000001b000f7202 */ /* 0x000fe40000000f00 */
[----:B------:R-:W-:Y:S01]  /*7020*/  MOV R21, R3 ;  /* 0x0000000300157202 */ /* 0x000fe20000000f00 */
[----:B-1----:R-:W-:Y:S02]  /*7030*/  IMAD.U32 R25, RZ, RZ, UR4 ;  /* 0x00000004ff197e24 */ /* 0x002fe4000f8e00ff */
[----:B------:R-:W-:-:S07]  /*7040*/  IMAD.U32 R24, RZ, RZ, UR5 ;  /* 0x00000005ff187e24 */ /* 0x000fce000f8e00ff */
.L_x_15397:
        /* <DEDUP_REMOVED lines=27> */
.L_x_15396:
        /* <DEDUP_REMOVED lines=35> */
.L_x_15401:
[----:B------:R0:W-:Y:S01]  /*7430*/  STG.E.U8 desc[UR36][R12.64], RZ ;  /* 0x000000ff0c007986 */ /* 0x0001e2000c101124 */
[----:B------:R-:W-:Y:S05]  /*7440*/  BRA `(.L_x_15403) ;  /* 0x00000004008c7947 */ /* 0x000fea0003800000 */
.L_x_15400:
        /* <DEDUP_REMOVED lines=8> */
.L_x_15405:
[----:B------:R0:W-:Y:S01]  /*74d0*/  STG.E desc[UR36][R12.64], RZ ;  /* 0x000000ff0c007986 */ /* 0x0001e2000c101924 */
[----:B------:R-:W-:Y:S05]  /*74e0*/  BRA `(.L_x_15403) ;  /* 0x0000000400647947 */ /* 0x000fea0003800000 */
.L_x_15404:
[----:B------:R0:W-:Y:S01]  /*74f0*/  STG.E.U16 desc[UR36][R12.64], RZ ;  /* 0x000000ff0c007986 */ /* 0x0001e2000c101524 */
[----:B------:R-:W-:Y:S05]  /*7500*/  BRA `(.L_x_15403) ;  /* 0x00000004005c7947 */ /* 0x000fea0003800000 */
.L_x_15399:
        /* <DEDUP_REMOVED lines=8> */
.L_x_15407:
[----:B------:R0:W-:Y:S01]  /*7590*/  STG.E.U16 desc[UR36][R12.64], RZ ;  /* 0x000000ff0c007986 */ /* 0x0001e2000c101524 */
[----:B------:R-:W-:Y:S05]  /*75a0*/  BRA `(.L_x_15403) ;  /* 0x0000000400347947 */ /* 0x000fea0003800000 */
.L_x_15406:
        /* <DEDUP_REMOVED lines=8> */
.L_x_15409:
[----:B------:R0:W-:Y:S01]  /*7630*/  STG.E desc[UR36][R12.64], RZ ;  /* 0x000000ff0c007986 */ /* 0x0001e2000c101924 */
[----:B------:R-:W-:Y:S05]  /*7640*/  BRA `(.L_x_15403) ;  /* 0x00000004000c7947 */ /* 0x000fea0003800000 */
.L_x_15408:
[----:B------:R0:W-:Y:S01]  /*7650*/  STG.E.64 desc[UR36][R12.64], RZ ;  /* 0x000000ff0c007986 */ /* 0x0001e2000c101b24 */
[----:B------:R-:W-:Y:S05]  /*7660*/  BRA `(.L_x_15403) ;  /* 0x0000000400047947 */ /* 0x000fea0003800000 */
.L_x_15398:
        /* <DEDUP_REMOVED lines=10> */
.L_x_15412:
[----:B------:R0:W-:Y:S01]  /*7710*/  STG.E.128 desc[UR36][R12.64], RZ ;  /* 0x000000ff0c007986 */ /* 0x0001e2000c101d24 */
[----:B------:R-:W-:Y:S05]  /*7720*/  BRA `(.L_x_15403) ;  /* 0x0000000000d47947 */ /* 0x000fea0003800000 */
.L_x_15411:
        /* <DEDUP_REMOVED lines=8> */
.L_x_15414:
[----:B------:R2:W-:Y:S01]  /*77b0*/  STG.E.U8 desc[UR36][R12.64], RZ ;  /* 0x000000ff0c007986 */ /* 0x0005e2000c101124 */
[----:B------:R-:W-:Y:S05]  /*77c0*/  BRA `(.L_x_15403) ;  /* 0x0000000000ac7947 */ /* 0x000fea0003800000 */
.L_x_15413:
[----:B------:R0:W-:Y:S01]  /*77d0*/  STG.E.U16 desc[UR36][R12.64], RZ ;  /* 0x000000ff0c007986 */ /* 0x0001e2000c101524 */
[----:B------:R-:W-:Y:S05]  /*77e0*/  BRA `(.L_x_15403) ;  /* 0x0000000000a47947 */ /* 0x000fea0003800000 */
.L_x_15410:
        /* <DEDUP_REMOVED lines=10> */
.L_x_15417:
[----:B------:R0:W-:Y:S01]  /*7890*/  STG.E.U8 desc[UR36][R12.64], RZ ;  /* 0x000000ff0c007986 */ /* 0x0001e2000c101124 */
[----:B------:R-:W-:Y:S05]  /*78a0*/  BRA `(.L_x_15403) ;  /* 0x0000000000747947 */ /* 0x000fea0003800000 */
.L_x_15416:
[----:B------:R0:W-:Y:S01]  /*78b0*/  STG.E.U8 desc[UR36][R12.64], RZ ;  /* 0x000000ff0c007986 */ /* 0x0001e2000c101124 */
[----:B------:R-:W-:Y:S05]  /*78c0*/  BRA `(.L_x_15403) ;  /* 0x00000000006c7947 */ /* 0x000fea0003800000 */
.L_x_15415:
[----:B------:R-:W-:-:S13]  /*78d0*/  ISETP.NE.AND P0, PT, R0, 0x1c, PT ;  /* 0x0000001c0000780c */ /* 0x000fda0003f05270 */
[----:B------:R-:W-:Y:S05]  /*78e0*/  @!P0 BRA `(.L_x_15418) ;  /* 0x0000000000608947 */ /* 0x000fea0003800000 */
[----:B------:R-:W-:-:S13]  /*78f0*/  ISETP.NE.AND P0, PT, R0, 0x1d, PT ;  /* 0x0000001d0000780c */ /* 0x000fda0003f05270 */
[----:B------:R-:W-:Y:S05]  /*7900*/  @!P0 BRA `(.L_x_15419) ;  /* 0x0000000000508947 */ /* 0x000fea0003800000 */
[----:B------:R-:W-:-:S13]  /*7910*/  ISETP.NE.AND P0, PT, R0, 0x2c, PT ;  /* 0x0000002c0000780c */ /* 0x000fda0003f05270 */
[----:B------:R0:W-:Y:S01]  /*7920*/  @!P0 STG.E.U8 desc[UR36][R12.64], RZ ;  /* 0x000000ff0c008986 */ /* 0x0001e2000c101124 */
[----:B------:R-:W-:Y:S05]  /*7930*/  @!P0 BRA `(.L_x_15403) ;  /* 0x0000000000508947 */ /* 0x000fea0003800000 */
.L_x_15402:
        /* <DEDUP_REMOVED lines=16> */
.L_x_15420:
[----:B------:R-:W-:Y:S05]  /*7a40*/  BRA `(.L_x_15403) ;  /* 0x00000000000c7947 */ /* 0x000fea0003800000 */
.L_x_15419:
[----:B------:R0:W-:Y:S01]  /*7a50*/  STG.E.64 desc[UR36][R12.64], RZ ;  /* 0x000000ff0c007986 */ /* 0x0001e2000c101b24 */
[----:B------:R-:W-:Y:S05]  /*7a60*/  BRA `(.L_x_15403) ;  /* 0x0000000000047947 */ /* 0x000fea0003800000 */
.L_x_15418:
[----:B------:R0:W-:Y:S02]  /*7a70*/  STG.E desc[UR36][R12.64], RZ ;  /* 0x000000ff0c007986 */ /* 0x0001e4000c101924 */
.L_x_15403:
[----:B------:R-:W-:-:S07]  /*7a80*/  VIADD R17, R17, 0x80 ;  /* 0x0000008011117836 */ /* 0x000fce0000000000 */
.L_x_15353:
[----:B------:R-:W-:Y:S05]  /*7a90*/  BSYNC.RECONVERGENT B6 ;  /* 0x0000000000067941 */ /* 0x000fea0003800200 */
.L_x_15352:
        /* <DEDUP_REMOVED lines=308> */
.L_x_15423:
        /* <DEDUP_REMOVED lines=17> */
.L_x_15427:
[----:B------:R0:W5:Y:S01]  /*8ef0*/  LDG.E.U8 R6, desc[UR36][R4.64] ;  /* 0x0000002404067981 */ /* 0x000162000c1e1100 */
[----:B------:R-:W-:Y:S01]  /*8f00*/  HFMA2 R7, -RZ, RZ, 0, 0 ;  /* 0x00000000ff077431 */ /* 0x000fe200000001ff */
[----:B------:R-:W-:Y:S06]  /*8f10*/  BRA `(.L_x_15429) ;  /* 0x0000000c00447947 */ /* 0x000fec0003800000 */
.L_x_15426:
        /* <DEDUP_REMOVED lines=8> */
.L_x_15431:
[----:B------:R-:W5:Y:S02]  /*8fa0*/  LDG.E R6, desc[UR36][R4.64] ;  /* 0x0000002404067981 */ /* 0x000f64000c1e1900 */
[----:B-----5:R-:W-:Y:S01]  /*8fb0*/  SHF.R.S32.HI R7, RZ, 0x1f, R6 ;  /* 0x0000001fff077819 */ /* 0x020fe20000011406 */
[----:B------:R-:W-:Y:S06]  /*8fc0*/  BRA `(.L_x_15429) ;  /* 0x0000000c00187947 */ /* 0x000fec0003800000 */
.L_x_15430:
[----:B------:R-:W5:Y:S02]  /*8fd0*/  LDG.E.S16 R6, desc[UR36][R4.64] ;  /* 0x0000002404067981 */ /* 0x000f64000c1e1700 */
[----:B-----5:R-:W-:Y:S01]  /*8fe0*/  SHF.R.S32.HI R7, RZ, 0x1f, R6 ;  /* 0x0000001fff077819 */ /* 0x020fe20000011406 */
[----:B------:R-:W-:Y:S06]  /*8ff0*/  BRA `(.L_x_15429) ;  /* 0x0000000c000c7947 */ /* 0x000fec0003800000 */
.L_x_15425:
        /* <DEDUP_REMOVED lines=9> */
.L_x_15433:
[----:B------:R-:W5:Y:S02]  /*9090*/  LDG.E.U16 R4, desc[UR36][R4.64] ;  /* 0x0000002404047981 */ /* 0x000f64000c1e1500 */
[----:B-----5:R-:W-:-:S06]  /*90a0*/  HADD2.F32 R6, -RZ, R4.H0_H0 ;  /* 0x20000004ff067230 */ /* 0x020fcc0000004100 */
[----:B------:R-:W0:Y:S02]  /*90b0*/  F2I.S64.TRUNC R6, R6 ;  /* 0x0000000600067311 */ /* 0x000e24000020d900 */
[----:B0-----:R-:W-:Y:S05]  /*90c0*/  BRA `(.L_x_15429) ;  /* 0x0000000800d87947 */ /* 0x001fea0003800000 */
.L_x_15432:
        /* <DEDUP_REMOVED lines=9> */
.L_x_15435:
[----:B------:R-:W5:Y:S02]  /*9160*/  LDG.E.U16 R4, desc[UR36][R4.64] ;  /* 0x0000002404047981 */ /* 0x000f64000c1e1500 */
[----:B-----5:R-:W-:-:S06]  /*9170*/  HADD2.F32 R6, -RZ, R4.H0_H0 ;  /* 0x20000004ff067230 */ /* 0x020fcc0000004100 */
[----:B------:R-:W0:Y:S02]  /*9180*/  F2I.S64.TRUNC R6, R6 ;  /* 0x0000000600067311 */ /* 0x000e24000020d900 */
[----:B0-----:R-:W-:Y:S05]  /*9190*/  BRA `(.L_x_15429) ;  /* 0x0000000800a47947 */ /* 0x001fea0003800000 */
.L_x_15434:
[----:B------:R-:W5:Y:S02]  /*91a0*/  LDG.E.64 R4, desc[UR36][R4.64] ;  /* 0x0000002404047981 */ /* 0x000f64000c1e1b00 */
[----:B-----5:R0:W0:Y:S02]  /*91b0*/  F2I.S64.F64.TRUNC R6, R4 ;  /* 0x0000000400067311 */ /* 0x020024000030d900 */
[----:B0-----:R-:W-:Y:S05]  /*91c0*/  BRA `(.L_x_15429) ;  /* 0x0000000800987947 */ /* 0x001fea0003800000 */
.L_x_15424:
        /* <DEDUP_REMOVED lines=13> */
.L_x_15438:
[----:B------:R-:W5:Y:S02]  /*92a0*/  LDG.E.64 R4, desc[UR36][R4.64] ;  /* 0x0000002404047981 */ /* 0x000f64000c1e1b00 */
[----:B-----5:R0:W0:Y:S02]  /*92b0*/  F2I.S64.F64.TRUNC R6, R4 ;  /* 0x0000000400067311 */ /* 0x020024000030d900 */
[----:B0-----:R-:W-:Y:S05]  /*92c0*/  BRA `(.L_x_15429) ;  /* 0x0000000800587947 */ /* 0x001fea0003800000 */
.L_x_15437:
        /* <DEDUP_REMOVED lines=26> */
.L_x_15440:
        /* <DEDUP_REMOVED lines=14> */
.L_x_15439:
[----:B------:R-:W5:Y:S02]  /*9550*/  LDG.E.U16 R6, desc[UR36][R4.64] ;  /* 0x0000002404067981 */ /* 0x000f64000c1e1500 */
[----:B-----5:R-:W-:-:S06]  /*9560*/  IMAD.U32 R6, R6, 0x10000, RZ ;  /* 0x0001000006067824 */ /* 0x020fcc00078e00ff */
[----:B------:R-:W0:Y:S02]  /*9570*/  F2I.S64.TRUNC R6, R6 ;  /* 0x0000000600067311 */ /* 0x000e24000020d900 */
[----:B0-----:R-:W-:Y:S05]  /*9580*/  BRA `(.L_x_15429) ;  /* 0x0000000400a87947 */ /* 0x001fea0003800000 */
.L_x_15436:
        /* <DEDUP_REMOVED lines=11> */
.L_x_15443:
        /* <DEDUP_REMOVED lines=21> */
.L_x_15447:
[----:B------:R-:W-:Y:S05]  /*9790*/  BSYNC.RECONVERGENT B1 ;  /* 0x0000000000017941 */ /* 0x000fea0003800200 */
.L_x_15446:
[----:B------:R-:W-:Y:S01]  /*97a0*/  IMAD.SHL.U32 R0, R0, 0x100000, RZ ;  /* 0x0010000000007824 */ /* 0x000fe200078e00ff */
[----:B------:R-:W-:-:S04]  /*97b0*/  LEA R3, R3, 0x3b800000, 0x17 ;  /* 0x3b80000003037811 */ /* 0x000fc800078eb8ff */
[----:B------:R-:W-:-:S07]  /*97c0*/  LOP3.LUT R6, R3, R0, R7, 0xfe, !PT ;  /* 0x0000000003067212 */ /* 0x000fce00078efe07 */
.L_x_15445:
[----:B------:R-:W-:Y:S05]  /*97d0*/  BSYNC.RECONVERGENT B0 ;  /* 0x0000000000007941 */ /* 0x000fea0003800200 */
.L_x_15444:
[----:B------:R-:W0:Y:S02]  /*97e0*/  F2I.S64.TRUNC R6, R6 ;  /* 0x0000000600067311 */ /* 0x000e24000020d900 */
[----:B0-----:R-:W-:Y:S05]  /*97f0*/  BRA `(.L_x_15429) ;  /* 0x00000004000c7947 */ /* 0x001fea0003800000 */
.L_x_15442:
        /* <DEDUP_REMOVED lines=21> */
.L_x_15451:
[----:B------:R-:W-:Y:S05]  /*9950*/  BSYNC.RECONVERGENT B1 ;  /* 0x0000000000017941 */ /* 0x000fea0003800200 */
.L_x_15450:
[----:B------:R-:W-:Y:S02]  /*9960*/  SHF.L.U32 R0, R0, 0x15, RZ ;  /* 0x0000001500007819 */ /* 0x000fe400000006ff */
[----:B------:R-:W-:-:S04]  /*9970*/  LEA R3, R3, 0x37800000, 0x17 ;  /* 0x3780000003037811 */ /* 0x000fc800078eb8ff */
[----:B------:R-:W-:-:S07]  /*9980*/  LOP3.LUT R6, R3, R0, R7, 0xfe, !PT ;  /* 0x0000000003067212 */ /* 0x000fce00078efe07 */
.L_x_15449:
[----:B------:R-:W-:Y:S05]  /*9990*/  BSYNC.RECONVERGENT B0 ;  /* 0x0000000000007941 */ /* 0x000fea0003800200 */
.L_x_15448:
[----:B------:R-:W0:Y:S02]  /*99a0*/  F2I.S64.TRUNC R6, R6 ;  /* 0x0000000600067311 */ /* 0x000e24000020d900 */
[----:B0-----:R-:W-:Y:S05]  /*99b0*/  BRA `(.L_x_15429) ;  /* 0x00000000009c7947 */ /* 0x001fea0003800000 */
.L_x_15441:
        /* <DEDUP_REMOVED lines=14> */
.L_x_15455:
[----:B------:R-:W-:Y:S05]  /*9aa0*/  BSYNC.RECONVERGENT B0 ;  /* 0x0000000000007941 */ /* 0x000fea0003800200 */
.L_x_15454:
[----:B------:R-:W0:Y:S02]  /*9ab0*/  F2I.S64.TRUNC R6, R6 ;  /* 0x0000000600067311 */ /* 0x000e24000020d900 */
[----:B0-----:R-:W-:Y:S05]  /*9ac0*/  BRA `(.L_x_15429) ;  /* 0x0000000000587947 */ /* 0x001fea0003800000 */
.L_x_15428:
        /* <DEDUP_REMOVED lines=16> */
.L_x_15456:
[----:B------:R-:W-:Y:S01]  /*9bd0*/  CS2R R6, SRZ ;  /* 0x0000000000067805 */ /* 0x000fe2000001ff00 */
[----:B------:R-:W-:Y:S06]  /*9be0*/  BRA `(.L_x_15429) ;  /* 0x0000000000107947 */ /* 0x000fec0003800000 */
.L_x_15453:
[----:B------:R0:W5:Y:S01]  /*9bf0*/  LDG.E.64 R6, desc[UR36][R4.64] ;  /* 0x0000002404067981 */ /* 0x000162000c1e1b00 */
[----:B------:R-:W-:Y:S05]  /*9c00*/  BRA `(.L_x_15429) ;  /* 0x0000000000087947 */ /* 0x000fea0003800000 */
.L_x_15452:
[----:B------:R0:W5:Y:S01]  /*9c10*/  LDG.E R6, desc[UR36][R4.64] ;  /* 0x0000002404067981 */ /* 0x000162000c1e1900 */
[----:B------:R-:W-:-:S07]  /*9c20*/  IMAD.MOV.U32 R7, RZ, RZ, RZ ;  /* 0x000000ffff077224 */ /* 0x000fce00078e00ff */
.L_x_15429:
        /* <DEDUP_REMOVED lines=8> */
.L_x_15457:
        /* <DEDUP_REMOVED lines=35> */
.L_x_15460:
        /* <DEDUP_REMOVED lines=73> */
.L_x_15459:
        /* <DEDUP_REMOVED lines=51> */
.L_x_15461:
        /* <DEDUP_REMOVED lines=33> */
.L_x_15462:
        /* <DEDUP_REMOVED lines=16> */
.L_x_15458:
        /* <DEDUP_REMOVED lines=16> */
.L_x_15464:
        /* <DEDUP_REMOVED lines=27> */
.L_x_15463:
[----:B------:R-:W-:Y:S05]  /*ac60*/  @!P0 BRA `(.L_x_15465) ;  /* 0x0000000000848947 */ /* 0x000fea0003800000 */
[----:B------:R-:W0:Y:S01]  /*ac70*/  LDCU.64 UR4, c[0x0][0x600] ;  /* 0x0000c000ff0477ac */ /* 0x000e220008000a00 */
[----:B------:R-:W-:Y:S01]  /*ac80*/  BSSY.RECONVERGENT B0, `(.L_x_15465) ;  /* 0x000001f000007945 */ /* 0x000fe20003800200 */
[----:B------:R-:W-:Y:S01]  /*ac90*/  MOV R15, R27 ;  /* 0x0000001b000f7202 */ /* 0x000fe20000000f00 */
[----:B------:R-:W-:Y:S02]  /*aca0*/  IMAD.MOV.U32 R21, RZ, RZ, R3 ;  /* 0x000000ffff157224 */ /* 0x000fe400078e0003 */
[----:B0-----:R-:W-:Y:S01]  /*acb0*/  IMAD.U32 R25, RZ, RZ, UR4 ;  /* 0x00000004ff197e24 */ /* 0x001fe2000f8e00ff */
[----:B------:R-:W-:-:S07]  /*acc0*/  MOV R24, UR5 ;  /* 0x0000000500187c02 */ /* 0x000fce0008000f00 */
.L_x_15466:
        /* <DEDUP_REMOVED lines=27> */
.L_x_15465:
        /* <DEDUP_REMOVED lines=35> */
.L_x_15470:
[----:B------:R0:W-:Y:S01]  /*b0b0*/  STG.E.U8 desc[UR36][R12.64], RZ ;  /* 0x000000ff0c007986 */ /* 0x0001e2000c101124 */
[----:B------:R-:W-:Y:S05]  /*b0c0*/  BRA `(.L_x_15472) ;  /* 0x00000004008c7947 */ /* 0x000fea0003800000 */
.L_x_15469:
        /* <DEDUP_REMOVED lines=8> */
.L_x_15474:
[----:B------:R2:W-:Y:S01]  /*b150*/  STG.E desc[UR36][R12.64], RZ ;  /* 0x000000ff0c007986 */ /* 0x0005e2000c101924 */
[----:B------:R-:W-:Y:S05]  /*b160*/  BRA `(.L_x_15472) ;  /* 0x0000000400647947 */ /* 0x000fea0003800000 */
.L_x_15473:
[----:B------:R0:W-:Y:S01]  /*b170*/  STG.E.U16 desc[UR36][R12.64], RZ ;  /* 0x000000ff0c007986 */ /* 0x0001e2000c101524 */
[----:B------:R-:W-:Y:S05]  /*b180*/  BRA `(.L_x_15472) ;  /* 0x00000004005c7947 */ /* 0x000fea0003800000 */
.L_x_15468:
        /* <DEDUP_REMOVED lines=8> */
.L_x_15476:
[----:B------:R0:W-:Y:S01]  /*b210*/  STG.E.U16 desc[UR36][R12.64], RZ ;  /* 0x000000ff0c007986 */ /* 0x0001e2000c101524 */
[----:B------:R-:W-:Y:S05]  /*b220*/  BRA `(.L_x_15472) ;  /* 0x0000000400347947 */ /* 0x000fea0003800000 */
.L_x_15475:
        /* <DEDUP_REMOVED lines=8> */
.L_x_15478:
[----:B------:R0:W-:Y:S01]  /*b2b0*/  STG.E desc[UR36][R12.64], RZ ;  /* 0x000000ff0c007986 */ /* 0x0001e2000c101924 */
[----:B------:R-:W-:Y:S05]  /*b2c0*/  BRA `(.L_x_15472) ;  /* 0x00000004000c7947 */ /* 0x000fea0003800000 */
.L_x_15477:
[----:B------:R0:W-:Y:S01]  /*b2d0*/  STG.E.64 desc[UR36][R12.64], RZ ;  /* 0x000000ff0c007986 */ /* 0x0001e2000c101b24 */
[----:B------:R-:W-:Y:S05]  /*b2e0*/  BRA `(.L_x_15472) ;  /* 0x0000000400047947 */ /* 0x000fea0003800000 */
.L_x_15467:
        /* <DEDUP_REMOVED lines=10> */
.L_x_15481:
[----:B------:R0:W-:Y:S01]  /*b390*/  STG.E.128 desc[UR36][R12.64], RZ ;  /* 0x000000ff0c007986 */ /* 0x0001e2000c101d24 */
[----:B------:R-:W-:Y:S05]  /*b3a0*/  BRA `(.L_x_15472) ;  /* 0x0000000000d47947 */ /* 0x000fea0003800000 */
.L_x_15480:
        /* <DEDUP_REMOVED lines=8> */
.L_x_15483:
[----:B------:R0:W-:Y:S01]  /*b430*/  STG.E.U8 desc[UR36][R12.64], RZ ;  /* 0x000000ff0c007986 */ /* 0x0001e2000c101124 */
[----:B------:R-:W-:Y:S05]  /*b440*/  BRA `(.L_x_15472) ;  /* 0x0000000000ac7947 */ /* 0x000fea0003800000 */
.L_x_15482:
[----:B------:R0:W-:Y:S01]  /*b450*/  STG.E.U16 desc[UR36][R12.64], RZ ;  /* 0x000000ff0c007986 */ /* 0x0001e2000c101524 */
[----:B------:R-:W-:Y:S05]  /*b460*/  BRA `(.L_x_15472) ;  /* 0x0000000000a47947 */ /* 0x000fea0003800000 */
.L_x_15479:
        /* <DEDUP_REMOVED lines=10> */
.L_x_15486:
[----:B------:R0:W-:Y:S01]  /*b510*/  STG.E.U8 desc[UR36][R12.64], RZ ;  /* 0x000000ff0c007986 */ /* 0x0001e2000c101124 */
[----:B------:R-:W-:Y:S05]  /*b520*/  BRA `(.L_x_15472) ;  /* 0x0000000000747947 */ /* 0x000fea0003800000 */
.L_x_15485:
[----:B------:R0:W-:Y:S01]  /*b530*/  STG.E.U8 desc[UR36][R12.64], RZ ;  /* 0x000000ff0c007986 */ /* 0x0001e2000c101124 */
[----:B------:R-:W-:Y:S05]  /*b540*/  BRA `(.L_x_15472) ;  /* 0x00000000006c7947 */ /* 0x000fea0003800000 */
.L_x_15484:
[----:B------:R-:W-:-:S13]  /*b550*/  ISETP.NE.AND P0, PT, R0, 0x1c, PT ;  /* 0x0000001c0000780c */ /* 0x000fda0003f05270 */
[----:B------:R-:W-:Y:S05]  /*b560*/  @!P0 BRA `(.L_x_15487) ;  /* 0x0000000000608947 */ /* 0x000fea0003800000 */
[----:B------:R-:W-:-:S13]  /*b570*/  ISETP.NE.AND P0, PT, R0, 0x1d, PT ;  /* 0x0000001d0000780c */ /* 0x000fda0003f05270 */
[----:B------:R-:W-:Y:S05]  /*b580*/  @!P0 BRA `(.L_x_15488) ;  /* 0x0000000000508947 */ /* 0x000fea0003800000 */
[----:B------:R-:W-:-:S13]  /*b590*/  ISETP.NE.AND P0, PT, R0, 0x2c, PT ;  /* 0x0000002c0000780c */ /* 0x000fda0003f05270 */
[----:B------:R0:W-:Y:S01]  /*b5a0*/  @!P0 STG.E.U8 desc[UR36][R12.64], RZ ;  /* 0x000000ff0c008986 */ /* 0x0001e2000c101124 */
[----:B------:R-:W-:Y:S05]  /*b5b0*/  @!P0 BRA `(.L_x_15472) ;  /* 0x0000000000508947 */ /* 0x000fea0003800000 */
.L_x_15471:
        /* <DEDUP_REMOVED lines=16> */
.L_x_15489:
[----:B------:R-:W-:Y:S05]  /*b6c0*/  BRA `(.L_x_15472) ;  /* 0x00000000000c7947 */ /* 0x000fea0003800000 */
.L_x_15488:
[----:B------:R0:W-:Y:S01]  /*b6d0*/  STG.E.64 desc[UR36][R12.64], RZ ;  /* 0x000000ff0c007986 */ /* 0x0001e2000c101b24 */
[----:B------:R-:W-:Y:S05]  /*b6e0*/  BRA `(.L_x_15472) ;  /* 0x0000000000047947 */ /* 0x000fea0003800000 */
.L_x_15487:
[----:B------:R0:W-:Y:S02]  /*b6f0*/  STG.E desc[UR36][R12.64], RZ ;  /* 0x000000ff0c007986 */ /* 0x0001e4000c101924 */
.L_x_15472:
[----:B------:R-:W-:-:S07]  /*b700*/  IADD3 R17, PT, PT, R17, 0x80, RZ ;  /* 0x0000008011117810 */ /* 0x000fce0007ffe0ff */
.L_x_15422:
[----:B------:R-:W-:Y:S05]  /*b710*/  BSYNC.RECONVERGENT B6 ;  /* 0x0000000000067941 */ /* 0x000fea0003800200 */
.L_x_15421:
        /* <DEDUP_REMOVED lines=307> */
.L_x_15490:
        /* <DEDUP_REMOVED lines=19> */
.L_x_15494:
[----:B------:R0:W5:Y:S01]  /*cb80*/  LDG.E.U8 R8, desc[UR36][R4.64] ;  /* 0x0000002404087981 */ /* 0x000162000c1e1100 */
[----:B------:R-:W-:Y:S01]  /*cb90*/  HFMA2 R9, -RZ, RZ, 0, 0 ;  /* 0x00000000ff097431 */ /* 0x000fe200000001ff */
[----:B------:R-:W-:Y:S06]  /*cba0*/  BRA `(.L_x_15496) ;  /* 0x0000000c00447947 */ /* 0x000fec0003800000 */
.L_x_15493:
        /* <DEDUP_REMOVED lines=8> */
.L_x_15498:
[----:B------:R-:W5:Y:S02]  /*cc30*/  LDG.E R8, desc[UR36][R4.64] ;  /* 0x0000002404087981 */ /* 0x000f64000c1e1900 */
[----:B-----5:R-:W-:Y:S01]  /*cc40*/  SHF.R.S32.HI R9, RZ, 0x1f, R8 ;  /* 0x0000001fff097819 */ /* 0x020fe20000011408 */
[----:B------:R-:W-:Y:S06]  /*cc50*/  BRA `(.L_x_15496) ;  /* 0x0000000c00187947 */ /* 0x000fec0003800000 */
.L_x_15497:
[----:B------:R-:W5:Y:S02]  /*cc60*/  LDG.E.S16 R8, desc[UR36][R4.64] ;  /* 0x0000002404087981 */ /* 0x000f64000c1e1700 */
[----:B-----5:R-:W-:Y:S01]  /*cc70*/  SHF.R.S32.HI R9, RZ, 0x1f, R8 ;  /* 0x0000001fff097819 */ /* 0x020fe20000011408 */
[----:B------:R-:W-:Y:S06]  /*cc80*/  BRA `(.L_x_15496) ;  /* 0x0000000c000c7947 */ /* 0x000fec0003800000 */
.L_x_15492:
        /* <DEDUP_REMOVED lines=9> */
.L_x_15500:
[----:B------:R-:W5:Y:S02]  /*cd20*/  LDG.E.U16 R4, desc[UR36][R4.64] ;  /* 0x0000002404047981 */ /* 0x000f64000c1e1500 */
[----:B-----5:R-:W-:-:S06]  /*cd30*/  HADD2.F32 R8, -RZ, R4.H0_H0 ;  /* 0x20000004ff087230 */ /* 0x020fcc0000004100 */
[----:B------:R-:W0:Y:S02]  /*cd40*/  F2I.S64.TRUNC R8, R8 ;  /* 0x0000000800087311 */ /* 0x000e24000020d900 */
[----:B0-----:R-:W-:Y:S05]  /*cd50*/  BRA `(.L_x_15496) ;  /* 0x0000000800d87947 */ /* 0x001fea0003800000 */
.L_x_15499:
        /* <DEDUP_REMOVED lines=9> */
.L_x_15502:
[----:B------:R-:W5:Y:S02]  /*cdf0*/  LDG.E.U16 R4, desc[UR36][R4.64] ;  /* 0x0000002404047981 */ /* 0x000f64000c1e1500 */
[----:B-----5:R-:W-:-:S06]  /*ce00*/  HADD2.F32 R8, -RZ, R4.H0_H0 ;  /* 0x20000004ff087230 */ /* 0x020fcc0000004100 */
[----:B------:R-:W0:Y:S02]  /*ce10*/  F2I.S64.TRUNC R8, R8 ;  /* 0x0000000800087311 */ /* 0x000e24000020d900 */
[----:B0-----:R-:W-:Y:S05]  /*ce20*/  BRA `(.L_x_15496) ;  /* 0x0000000800a47947 */ /* 0x001fea0003800000 */
.L_x_15501:
[----:B------:R-:W5:Y:S02]  /*ce30*/  LDG.E.64 R4, desc[UR36][R4.64] ;  /* 0x0000002404047981 */ /* 0x000f64000c1e1b00 */
[----:B-----5:R0:W0:Y:S02]  /*ce40*/  F2I.S64.F64.TRUNC R8, R4 ;  /* 0x0000000400087311 */ /* 0x020024000030d900 */
[----:B0-----:R-:W-:Y:S05]  /*ce50*/  BRA `(.L_x_15496) ;  /* 0x0000000800987947 */ /* 0x001fea0003800000 */
.L_x_15491:
        /* <DEDUP_REMOVED lines=13> */
.L_x_15505:
[----:B------:R-:W5:Y:S02]  /*cf30*/  LDG.E.64 R4, desc[UR36][R4.64] ;  /* 0x0000002404047981 */ /* 0x000f64000c1e1b00 */
[----:B-----5:R0:W0:Y:S02]  /*cf40*/  F2I.S64.F64.TRUNC R8, R4 ;  /* 0x0000000400087311 */ /* 0x020024000030d900 */
[----:B0-----:R-:W-:Y:S05]  /*cf50*/  BRA `(.L_x_15496) ;  /* 0x0000000800587947 */ /* 0x001fea0003800000 */
.L_x_15504:
        /* <DEDUP_REMOVED lines=26> */
.L_x_15507:
        /* <DEDUP_REMOVED lines=14> */
.L_x_15506:
[----:B------:R-:W5:Y:S02]  /*d1e0*/  LDG.E.U16 R8, desc[UR36][R4.64] ;  /* 0x0000002404087981 */ /* 0x000f64000c1e1500 */
[----:B-----5:R-:W-:-:S06]  /*d1f0*/  SHF.L.U32 R8, R8, 0x10, RZ ;  /* 0x0000001008087819 */ /* 0x020fcc00000006ff */
[----:B------:R-:W0:Y:S02]  /*d200*/  F2I.S64.TRUNC R8, R8 ;  /* 0x0000000800087311 */ /* 0x000e24000020d900 */
[----:B0-----:R-:W-:Y:S05]  /*d210*/  BRA `(.L_x_15496) ;  /* 0x0000000400a87947 */ /* 0x001fea0003800000 */
.L_x_15503:
        /* <DEDUP_REMOVED lines=11> */
.L_x_15510:
        /* <DEDUP_REMOVED lines=21> */
.L_x_15514:
[----:B------:R-:W-:Y:S05]  /*d420*/  BSYNC.RECONVERGENT B1 ;  /* 0x0000000000017941 */ /* 0x000fea0003800200 */
.L_x_15513:
[----:B------:R-:W-:Y:S02]  /*d430*/  SHF.L.U32 R0, R0, 0x14, RZ ;  /* 0x0000001400007819 */ /* 0x000fe400000006ff */
[----:B------:R-:W-:-:S04]  /*d440*/  LEA R3, R3, 0x3b800000, 0x17 ;  /* 0x3b80000003037811 */ /* 0x000fc800078eb8ff */
[----:B------:R-:W-:-:S07]  /*d450*/  LOP3.LUT R8, R3, R0, R7, 0xfe, !PT ;  /* 0x0000000003087212 */ /* 0x000fce00078efe07 */
.L_x_15512:
[----:B------:R-:W-:Y:S05]  /*d460*/  BSYNC.RECONVERGENT B0 ;  /* 0x0000000000007941 */ /* 0x000fea0003800200 */
.L_x_15511:
[----:B------:R-:W0:Y:S02]  /*d470*/  F2I.S64.TRUNC R8, R8 ;  /* 0x0000000800087311 */ /* 0x000e24000020d900 */
[----:B0-----:R-:W-:Y:S05]  /*d480*/  BRA `(.L_x_15496) ;  /* 0x00000004000c7947 */ /* 0x001fea0003800000 */
.L_x_15509:
        /* <DEDUP_REMOVED lines=21> */
.L_x_15518:
[----:B------:R-:W-:Y:S05]  /*d5e0*/  BSYNC.RECONVERGENT B1 ;  /* 0x0000000000017941 */ /* 0x000fea0003800200 */
.L_x_15517:
[----:B------:R-:W-:Y:S01]  /*d5f0*/  IMAD.SHL.U32 R0, R0, 0x200000, RZ ;  /* 0x0020000000007824 */ /* 0x000fe200078e00ff */
[----:B------:R-:W-:-:S04]  /*d600*/  LEA R3, R3, 0x37800000, 0x17 ;  /* 0x3780000003037811 */ /* 0x000fc800078eb8ff */
[----:B------:R-:W-:-:S07]  /*d610*/  LOP3.LUT R8, R3, R0, R7, 0xfe, !PT ;  /* 0x0000000003087212 */ /* 0x000fce00078efe07 */
.L_x_15516:
[----:B------:R-:W-:Y:S05]  /*d620*/  BSYNC.RECONVERGENT B0 ;  /* 0x0000000000007941 */ /* 0x000fea0003800200 */
.L_x_15515:
[----:B------:R-:W0:Y:S02]  /*d630*/  F2I.S64.TRUNC R8, R8 ;  /* 0x0000000800087311 */ /* 0x000e24000020d900 */
[----:B0-----:R-:W-:Y:S05]  /*d640*/  BRA `(.L_x_15496) ;  /* 0x00000000009c7947 */ /* 0x001fea0003800000 */
.L_x_15508:
        /* <DEDUP_REMOVED lines=14> */
.L_x_15522:
[----:B------:R-:W-:Y:S05]  /*d730*/  BSYNC.RECONVERGENT B0 ;  /* 0x0000000000007941 */ /* 0x000fea0003800200 */
.L_x_15521:
[----:B------:R-:W0:Y:S02]  /*d740*/  F2I.S64.TRUNC R8, R8 ;  /* 0x0000000800087311 */ /* 0x000e24000020d900 */
[----:B0-----:R-:W-:Y:S05]  /*d750*/  BRA `(.L_x_15496) ;  /* 0x0000000000587947 */ /* 0x001fea0003800000 */
.L_x_15495:
        /* <DEDUP_REMOVED lines=16> */
.L_x_15523:
[----:B------:R-:W-:Y:S01]  /*d860*/  CS2R R8, SRZ ;  /* 0x0000000000087805 */ /* 0x000fe2000001ff00 */
[----:B------:R-:W-:Y:S06]  /*d870*/  BRA `(.L_x_15496) ;  /* 0x0000000000107947 */ /* 0x000fec0003800000 */
.L_x_15520:
[----:B------:R0:W5:Y:S01]  /*d880*/  LDG.E.64 R8, desc[UR36][R4.64] ;  /* 0x0000002404087981 */ /* 0x000162000c1e1b00 */
[----:B------:R-:W-:Y:S05]  /*d890*/  BRA `(.L_x_15496) ;  /* 0x0000000000087947 */ /* 0x000fea0003800000 */
.L_x_15519:
[----:B------:R0:W5:Y:S01]  /*d8a0*/  LDG.E R8, desc[UR36][R4.64] ;  /* 0x0000002404087981 */ /* 0x000162000c1e1900 */
[----:B------:R-:W-:-:S07]  /*d8b0*/  MOV R9, RZ ;  /* 0x000000ff00097202 */ /* 0x000fce0000000f00 */
.L_x_15496:
        /* <DEDUP_REMOVED lines=8> */
.L_x_15524:
        /* <DEDUP_REMOVED lines=35> */
.L_x_15527:
        /* <DEDUP_REMOVED lines=73> */
.L_x_15526:
        /* <DEDUP_REMOVED lines=51> */
.L_x_15528:
        /* <DEDUP_REMOVED lines=33> */
.L_x_15529:
        /* <DEDUP_REMOVED lines=17> */
.L_x_15525:
        /* <DEDUP_REMOVED lines=16> */
.L_x_15531:
        /* <DEDUP_REMOVED lines=27> */
.L_x_15530:
[----:B------:R-:W-:Y:S05]  /*e900*/  @!P0 BRA `(.L_x_15532) ;  /* 0x0000000000708947 */ /* 0x000fea0003800000 */
[----:B------:R-:W-:Y:S01]  /*e910*/  BSSY.RECONVERGENT B0, `(.L_x_15532) ;  /* 0x000001b000007945 */ /* 0x000fe20003800200 */
.L_x_15533:
        /* <DEDUP_REMOVED lines=27> */
.L_x_15532:
        /* <DEDUP_REMOVED lines=32> */
.L_x_15537:
[----:B------:R-:W-:Y:S01]  /*ecd0*/  STG.E.U8 desc[UR36][R24.64], RZ ;  /* 0x000000ff18007986 */ /* 0x000fe2000c101124 */
[----:B------:R-:W-:Y:S05]  /*ece0*/  EXIT ;  /* 0x000000000000794d */ /* 0x000fea0003800000 */
.L_x_15536:
        /* <DEDUP_REMOVED lines=8> */
.L_x_15540:
[----:B------:R-:W-:Y:S01]  /*ed70*/  STG.E desc[UR36][R24.64], RZ ;  /* 0x000000ff18007986 */ /* 0x000fe2000c101924 */
[----:B------:R-:W-:Y:S05]  /*ed80*/  EXIT ;  /* 0x000000000000794d */ /* 0x000fea0003800000 */
.L_x_15539:
[----:B------:R-:W-:Y:S01]  /*ed90*/  STG.E.U16 desc[UR36][R24.64], RZ ;  /* 0x000000ff18007986 */ /* 0x000fe2000c101524 */
[----:B------:R-:W-:Y:S05]  /*eda0*/  EXIT ;  /* 0x000000000000794d */ /* 0x000fea0003800000 */
.L_x_15535:
        /* <DEDUP_REMOVED lines=8> */
.L_x_15542:
[----:B------:R-:W-:Y:S01]  /*ee30*/  STG.E.U16 desc[UR36][R24.64], RZ ;  /* 0x000000ff18007986 */ /* 0x000fe2000c101524 */
[----:B------:R-:W-:Y:S05]  /*ee40*/  EXIT ;  /* 0x000000000000794d */ /* 0x000fea0003800000 */
.L_x_15541:
        /* <DEDUP_REMOVED lines=8> */
.L_x_15544:
[----:B------:R-:W-:Y:S01]  /*eed0*/  STG.E desc[UR36][R24.64], RZ ;  /* 0x000000ff18007986 */ /* 0x000fe2000c101924 */
[----:B------:R-:W-:Y:S05]  /*eee0*/  EXIT ;  /* 0x000000000000794d */ /* 0x000fea0003800000 */
.L_x_15543:
[----:B------:R-:W-:Y:S01]  /*eef0*/  STG.E.64 desc[UR36][R24.64], RZ ;  /* 0x000000ff18007986 */ /* 0x000fe2000c101b24 */
[----:B------:R-:W-:Y:S05]  /*ef00*/  EXIT ;  /* 0x000000000000794d */ /* 0x000fea0003800000 */
.L_x_15534:
        /* <DEDUP_REMOVED lines=10> */
.L_x_15547:
[----:B------:R-:W-:Y:S01]  /*efb0*/  STG.E.128 desc[UR36][R24.64], RZ ;  /* 0x000000ff18007986 */ /* 0x000fe2000c101d24 */
[----:B------:R-:W-:Y:S05]  /*efc0*/  EXIT ;  /* 0x000000000000794d */ /* 0x000fea0003800000 */
.L_x_15546:
        /* <DEDUP_REMOVED lines=8> */
.L_x_15549:
[----:B------:R-:W-:Y:S01]  /*f050*/  STG.E.U8 desc[UR36][R24.64], RZ ;  /* 0x000000ff18007986 */ /* 0x000fe2000c101124 */
[----:B------:R-:W-:Y:S05]  /*f060*/  EXIT ;  /* 0x000000000000794d */ /* 0x000fea0003800000 */
.L_x_15548:
[----:B------:R-:W-:Y:S01]  /*f070*/  STG.E.U16 desc[UR36][R24.64], RZ ;  /* 0x000000ff18007986 */ /* 0x000fe2000c101524 */
[----:B------:R-:W-:Y:S05]  /*f080*/  EXIT ;  /* 0x000000000000794d */ /* 0x000fea0003800000 */
.L_x_15545:
        /* <DEDUP_REMOVED lines=10> */
.L_x_15552:
[----:B------:R-:W-:Y:S01]  /*f130*/  STG.E.U8 desc[UR36][R24.64], RZ ;  /* 0x000000ff18007986 */ /* 0x000fe2000c101124 */
[----:B------:R-:W-:Y:S05]  /*f140*/  EXIT ;  /* 0x000000000000794d */ /* 0x000fea0003800000 */
.L_x_15551:
[----:B------:R-:W-:Y:S01]  /*f150*/  STG.E.U8 desc[UR36][R24.64], RZ ;  /* 0x000000ff18007986 */ /* 0x000fe2000c101124 */
[----:B------:R-:W-:Y:S05]  /*f160*/  EXIT ;  /* 0x000000000000794d */ /* 0x000fea0003800000 */
.L_x_15550:
[----:B------:R-:W-:-:S13]  /*f170*/  ISETP.NE.AND P0, PT, R0, 0x1c, PT ;  /* 0x0000001c0000780c */ /* 0x000fda0003f05270 */
[----:B------:R-:W-:Y:S05]  /*f180*/  @!P0 BRA `(.L_x_15553) ;  /* 0x0000000000608947 */ /* 0x000fea0003800000 */
[----:B------:R-:W-:-:S13]  /*f190*/  ISETP.NE.AND P0, PT, R0, 0x1d, PT ;  /* 0x0000001d0000780c */ /* 0x000fda0003f05270 */
[----:B------:R-:W-:Y:S05]  /*f1a0*/  @!P0 BRA `(.L_x_15554) ;  /* 0x0000000000508947 */ /* 0x000fea0003800000 */
[----:B------:R-:W-:-:S13]  /*f1b0*/  ISETP.NE.AND P0, PT, R0, 0x2c, PT ;  /* 0x0000002c0000780c */ /* 0x000fda0003f05270 */
[----:B------:R0:W-:Y:S01]  /*f1c0*/  @!P0 STG.E.U8 desc[UR36][R24.64], RZ ;  /* 0x000000ff18008986 */ /* 0x0001e2000c101124 */
[----:B------:R-:W-:Y:S05]  /*f1d0*/  @!P0 EXIT ;  /* 0x000000000000894d */ /* 0x000fea0003800000 */
.L_x_15538:
        /* <DEDUP_REMOVED lines=16> */
.L_x_15555:
[----:B------:R-:W-:Y:S05]  /*f2e0*/  EXIT ;  /* 0x000000000000794d */ /* 0x000fea0003800000 */
.L_x_15554:
[----:B------:R-:W-:Y:S01]  /*f2f0*/  STG.E.64 desc[UR36][R24.64], RZ ;  /* 0x000000ff18007986 */ /* 0x000fe2000c101b24 */
[----:B------:R-:W-:Y:S05]  /*f300*/  EXIT ;  /* 0x000000000000794d */ /* 0x000fea0003800000 */
.L_x_15553:
[----:B------:R-:W-:Y:S01]  /*f310*/  STG.E desc[UR36][R24.64], RZ ;  /* 0x000000ff18007986 */ /* 0x000fe2000c101924 */
[----:B------:R-:W-:Y:S05]  /*f320*/  EXIT ;  /* 0x000000000000794d */ /* 0x000fea0003800000 */
.L_x_15556:
        /* <DEDUP_REMOVED lines=13> */
.L_x_17326:


//--------------------- .text._ZN2at6native27unrolled_elementwise_kernelIZZNS0_73_GLOBAL__N__c8866d80_35_SparseBinaryOpIntersectionKernel_cu_7dd49032_323742_sparse_binary_op_intersection_kernel_implINS2_18CUDAKernelLauncherENS2_36CUDAValueSelectionIntersectionKernelINS2_5MulOpEEElLl8EEEvRNS_6TensorERKS8_SB_RKSt6vectorIlSaIlEERKSt8optionalIS8_ESK_bbENKUlvE3_clEvEUllE_St5arrayIPcLm2EELi4E23TrivialOffsetCalculatorILi1EjESR_NS0_6memory12LoadWithCastILi1EEENSS_13StoreWithCastILi1EEEEEviT_T0_T2_T3_T4_T5_ --------------------------
	.section	.text._ZN2at6native27unrolled_elementwise_kernelIZZNS0_73_GLOBAL__N__c8866d80_35_SparseBinaryOpIntersectionKernel_cu_7dd49032_323742_sparse_binary_op_intersection_kernel_implINS2_18CUDAKernelLauncherENS2_36CUDAValueSelectionIntersectionKernelINS2_5MulOpEEElLl8EEEvRNS_6TensorERKS8_SB_RKSt6vectorIlSaIlEERKSt8optionalIS8_ESK_bbENKUlvE3_clEvEUllE_St5arrayIPcLm2EELi4E23TrivialOffsetCalculatorILi1EjESR_NS0_6memory12LoadWithCastILi1EEENSS_13StoreWithCastILi1EEEEEviT_T0_T2_T3_T4_T5_,"ax",@progbits
	.align	128
        .global         _ZN2at6native27unrolled_elementwise_kernelIZZNS0_73_GLOBAL__N__c8866d80_35_SparseBinaryOpIntersectionKernel_cu_7dd49032_323742_sparse_binary_op_intersection_kernel_implINS2_18CUDAKernelLauncherENS2_36CUDAValueSelectionIntersectionKernelINS2_5MulOpEEElLl8EEEvRNS_6TensorERKS8_SB_RKSt6vectorIlSaIlEERKSt8optionalIS8_ESK_bbENKUlvE3_clEvEUllE_St5arrayIPcLm2EELi4E23TrivialOffsetCalculatorILi1EjESR_NS0_6memory12LoadWithCastILi1EEENSS_13StoreWithCastILi1EEEEEviT_T0_T2_T3_T4_T5_
        .type           _ZN2at6native27unrolled_elementwise_kernelIZZNS0_73_GLOBAL__N__c8866d80_35_SparseBinaryOpIntersectionKernel_cu_7dd49032_323742_sparse_binary_op_intersection_kernel_implINS2_18CUDAKernelLauncherENS2_36CUDAValueSelectionIntersectionKernelINS2_5MulOpEEElLl8EEEvRNS_6TensorERKS8_SB_RKSt6vectorIlSaIlEERKSt8optionalIS8_ESK_bbENKUlvE3_clEvEUllE_St5arrayIPcLm2EELi4E23TrivialOffsetCalculatorILi1EjESR_NS0_6memory12LoadWithCastILi1EEENSS_13StoreWithCastILi1EEEEEviT_T0_T2_T3_T4_T5_,@function
        .size           _ZN2at6native27unrolled_elementwise_kernelIZZNS0_73_GLOBAL__N__c8866d80_35_SparseBinaryOpIntersectionKernel_cu_7dd49032_323742_sparse_binary_op_intersection_kernel_implINS2_18CUDAKernelLauncherENS2_36CUDAValueSelectionIntersectionKernelINS2_5MulOpEEElLl8EEEvRNS_6TensorERKS8_SB_RKSt6vectorIlSaIlEERKSt8optionalIS8_ESK_bbENKUlvE3_clEvEUllE_St5arrayIPcLm2EELi4E23TrivialOffsetCalculatorILi1EjESR_NS0_6memory12LoadWithCastILi1EEENSS_13StoreWithCastILi1EEEEEviT_T0_T2_T3_T4_T5_,(.L_x_17327 - _ZN2at6native27unrolled_elementwise_kernelIZZNS0_73_GLOBAL__N__c8866d80_35_SparseBinaryOpIntersectionKernel_cu_7dd49032_323742_sparse_binary_op_intersection_kernel_implINS2_18CUDAKernelLauncherENS2_36CUDAValueSelectionIntersectionKernelINS2_5MulOpEEElLl8EEEvRNS_6TensorERKS8_SB_RKSt6vectorIlSaIlEERKSt8optionalIS8_ESK_bbENKUlvE3_clEvEUllE_St5arrayIPcLm2EELi4E23TrivialOffsetCalculatorILi1EjESR_NS0_6memory12LoadWithCastILi1EEENSS_13StoreWithCastILi1EEEEEviT_T0_T2_T3_T4_T5_)
        .other          _ZN2at6native27unrolled_elementwise_kernelIZZNS0_73_GLOBAL__N__c8866d80_35_SparseBinaryOpIntersectionKernel_cu_7dd49032_323742_sparse_binary_op_intersection_kernel_implINS2_18CUDAKernelLauncherENS2_36CUDAValueSelectionIntersectionKernelINS2_5MulOpEEElLl8EEEvRNS_6TensorERKS8_SB_RKSt6vectorIlSaIlEERKSt8optionalIS8_ESK_bbENKUlvE3_clEvEUllE_St5arrayIPcLm2EELi4E23TrivialOffsetCalculatorILi1EjESR_NS0_6memory12LoadWithCastILi1EEENSS_13StoreWithCastILi1EEEEEviT_T0_T2_T3_T4_T5_,@"STO_CUDA_ENTRY STV_DEFAULT"
_ZN2at6native27unrolled_elementwise_kernelIZZNS0_73_GLOBAL__N__c8866d80_35_SparseBinaryOpIntersectionKernel_cu_7dd49032_323742_sparse_binary_op_intersection_kernel_implINS2_18CUDAKernelLauncherENS2_36CUDAValueSelectionIntersectionKernelINS2_5MulOpEEElLl8EEEvRNS_6TensorERKS8_SB_RKSt6vectorIlSaIlEERKSt8optionalIS8_ESK_bbENKUlvE3_clEvEUllE_St5arrayIPcLm2EELi4E23TrivialOffsetCalculatorILi1EjESR_NS0_6memory12LoadWithCastILi1EEENSS_13StoreWithCastILi1EEEEEviT_T0_T2_T3_T4_T5_:
.text._ZN2at6native27unrolled_elementwise_kernelIZZNS0_73_GLOBAL__N__c8866d80_35_SparseBinaryOpIntersectionKernel_cu_7dd49032_323742_sparse_binary_op_intersection_kernel_implINS2_18CUDAKernelLauncherENS2_36CUDAValueSelectionIntersectionKernelINS2_5MulOpEEElLl8EEEvRNS_6TensorERKS8_SB_RKSt6vectorIlSaIlEERKSt8optionalIS8_ESK_bbENKUlvE3_clEvEUllE_St5arrayIPcLm2EELi4E23TrivialOffsetCalculatorILi1EjESR_NS0_6memory12LoadWithCastILi1EEENSS_13StoreWithCastILi1EEEEEviT_T0_T2_T3_T4_T5_:
        /* <DEDUP_REMOVED lines=77> */
.L_x_15562:
[----:B------:R1:W5:Y:S01]  /*04d0*/  LDG.E.U8 R30, desc[UR36][R4.64] ;  /* 0x00000024041e7981 */ /* 0x000362000c1e1100 */
[----:B------:R-:W-:Y:S01]  /*04e0*/  IMAD.MOV.U32 R31, RZ, RZ, RZ ;  /* 0x000000ffff1f7224 */ /* 0x000fe200078e00ff */
[----:B------:R-:W-:Y:S06]  /*04f0*/  BRA `(.L_x_15564) ;  /* 0x0000000c00447947 */ /* 0x000fec0003800000 */
.L_x_15561:
        /* <DEDUP_REMOVED lines=8> */
.L_x_15566:
[----:B------:R-:W2:Y:S02]  /*0580*/  LDG.E R30, desc[UR36][R4.64] ;  /* 0x00000024041e7981 */ /* 0x000ea4000c1e1900 */
[----:B--2---:R-:W-:Y:S01]  /*0590*/  SHF.R.S32.HI R31, RZ, 0x1f, R30 ;  /* 0x0000001fff1f7819 */ /* 0x004fe2000001141e */
[----:B------:R-:W-:Y:S06]  /*05a0*/  BRA `(.L_x_15564) ;  /* 0x0000000c00187947 */ /* 0x000fec0003800000 */
.L_x_15565:
[----:B------:R-:W2:Y:S02]  /*05b0*/  LDG.E.S16 R30, desc[UR36][R4.64] ;  /* 0x00000024041e7981 */ /* 0x000ea4000c1e1700 */
[----:B--2---:R-:W-:Y:S01]  /*05c0*/  SHF.R.S32.HI R31, RZ, 0x1f, R30 ;  /* 0x0000001fff1f7819 */ /* 0x004fe2000001141e */
[----:B------:R-:W-:Y:S06]  /*05d0*/  BRA `(.L_x_15564) ;  /* 0x0000000c000c7947 */ /* 0x000fec0003800000 */
.L_x_15560:
        /* <DEDUP_REMOVED lines=9> */
.L_x_15568:
[----:B------:R-:W2:Y:S02]  /*0670*/  LDG.E.U16 R4, desc[UR36][R4.64] ;  /* 0x0000002404047981 */ /* 0x000ea4000c1e1500 */
[----:B--2---:R-:W-:-:S06]  /*0680*/  HADD2.F32 R30, -RZ, R4.H0_H0 ;  /* 0x20000004ff1e7230 */ /* 0x004fcc0000004100 */
[----:B------:R-:W2:Y:S02]  /*0690*/  F2I.S64.TRUNC R30, R30 ;  /* 0x0000001e001e7311 */ /* 0x000ea4000020d900 */
[----:B--2---:R-:W-:Y:S05]  /*06a0*/  BRA `(.L_x_15564) ;  /* 0x0000000800d87947 */ /* 0x004fea0003800000 */
.L_x_15567:
        /* <DEDUP_REMOVED lines=9> */
.L_x_15570:
[----:B------:R-:W2:Y:S02]  /*0740*/  LDG.E.U16 R4, desc[UR36][R4.64] ;  /* 0x0000002404047981 */ /* 0x000ea4000c1e1500 */
[----:B--2---:R-:W-:-:S06]  /*0750*/  HADD2.F32 R30, -RZ, R4.H0_H0 ;  /* 0x20000004ff1e7230 */ /* 0x004fcc0000004100 */
[----:B------:R-:W2:Y:S02]  /*0760*/  F2I.S64.TRUNC R30, R30 ;  /* 0x0000001e001e7311 */ /* 0x000ea4000020d900 */
[----:B--2---:R-:W-:Y:S05]  /*0770*/  BRA `(.L_x_15564) ;  /* 0x0000000800a47947 */ /* 0x004fea0003800000 */
.L_x_15569:
[----:B------:R-:W2:Y:S02]  /*0780*/  LDG.E.64 R4, desc[UR36][R4.64] ;  /* 0x0000002404047981 */ /* 0x000ea4000c1e1b00 */
[----:B--2---:R2:W3:Y:S02]  /*0790*/  F2I.S64.F64.TRUNC R30, R4 ;  /* 0x00000004001e7311 */ /* 0x0044e4000030d900 */
[----:B--23--:R-:W-:Y:S05]  /*07a0*/  BRA `(.L_x_15564) ;  /* 0x0000000800987947 */ /* 0x00cfea0003800000 */
.L_x_15559:
        /* <DEDUP_REMOVED lines=13> */
.L_x_15573:
[----:B------:R-:W2:Y:S02]  /*0880*/  LDG.E.64 R4, desc[UR36][R4.64] ;  /* 0x0000002404047981 */ /* 0x000ea4000c1e1b00 */
[----:B--2---:R2:W3:Y:S02]  /*0890*/  F2I.S64.F64.TRUNC R30, R4 ;  /* 0x00000004001e7311 */ /* 0x0044e4000030d900 */
[----:B--23--:R-:W-:Y:S05]  /*08a0*/  BRA `(.L_x_15564) ;  /* 0x0000000800587947 */ /* 0x00cfea0003800000 */
.L_x_15572:
        /* <DEDUP_REMOVED lines=26> */
.L_x_15575:
        /* <DEDUP_REMOVED lines=14> */
.L_x_15574:
[----:B------:R-:W2:Y:S02]  /*0b30*/  LDG.E.U16 R30, desc[UR36][R4.64] ;  /* 0x00000024041e7981 */ /* 0x000ea4000c1e1500 */
[----:B--2---:R-:W-:-:S06]  /*0b40*/  IMAD.U32 R30, R30, 0x10000, RZ ;  /* 0x000100001e1e7824 */ /* 0x004fcc00078e00ff */
[----:B------:R-:W2:Y:S02]  /*0b50*/  F2I.S64.TRUNC R30, R30 ;  /* 0x0000001e001e7311 */ /* 0x000ea4000020d900 */
[----:B--2---:R-:W-:Y:S05]  /*0b60*/  BRA `(.L_x_15564) ;  /* 0x0000000400a87947 */ /* 0x004fea0003800000 */
.L_x_15571:
        /* <DEDUP_REMOVED lines=11> */
.L_x_15578:
        /* <DEDUP_REMOVED lines=21> */
.L_x_15582:
[----:B------:R-:W-:Y:S05]  /*0d70*/  BSYNC.RECONVERGENT B1 ;  /* 0x0000000000017941 */ /* 0x000fea0003800200 */
.L_x_15581:
[----:B------:R-:W-:Y:S01]  /*0d80*/  IMAD.SHL.U32 R0, R0, 0x100000, RZ ;  /* 0x0010000000007824 */ /* 0x000fe200078e00ff */
[----:B------:R-:W-:-:S04]  /*0d90*/  LEA R3, R3, 0x3b800000, 0x17 ;  /* 0x3b80000003037811 */ /* 0x000fc800078eb8ff */
[----:B------:R-:W-:-:S07]  /*0da0*/  LOP3.LUT R30, R3, R0, R7, 0xfe, !PT ;  /* 0x00000000031e7212 */ /* 0x000fce00078efe07 */
.L_x_15580:
[----:B------:R-:W-:Y:S05]  /*0db0*/  BSYNC.RECONVERGENT B0 ;  /* 0x0000000000007941 */ /* 0x000fea0003800200 */
.L_x_15579:
[----:B------:R-:W4:Y:S02]  /*0dc0*/  F2I.S64.TRUNC R30, R30 ;  /* 0x0000001e001e7311 */ /* 0x000f24000020d900 */
[----:B----4-:R-:W-:Y:S05]  /*0dd0*/  BRA `(.L_x_15564) ;  /* 0x00000004000c7947 */ /* 0x010fea0003800000 */
.L_x_15577:
        /* <DEDUP_REMOVED lines=21> */
.L_x_15586:
[----:B------:R-:W-:Y:S05]  /*0f30*/  BSYNC.RECONVERGENT B1 ;  /* 0x0000000000017941 */ /* 0x000fea0003800200 */
.L_x_15585:
[----:B------:R-:W-:Y:S01]  /*0f40*/  IMAD.SHL.U32 R0, R0, 0x200000, RZ ;  /* 0x0020000000007824 */ /* 0x000fe200078e00ff */
[----:B------:R-:W-:-:S04]  /*0f50*/  LEA R3, R3, 0x37800000, 0x17 ;  /* 0x3780000003037811 */ /* 0x000fc800078eb8ff */
[----:B------:R-:W-:-:S07]  /*0f60*/  LOP3.LUT R30, R3, R0, R7, 0xfe, !PT ;  /* 0x00000000031e7212 */ /* 0x000fce00078efe07 */
.L_x_15584:
[----:B------:R-:W-:Y:S05]  /*0f70*/  BSYNC.RECONVERGENT B0 ;  /* 0x0000000000007941 */ /* 0x000fea0003800200 */
.L_x_15583:
[----:B------:R-:W4:Y:S02]  /*0f80*/  F2I.S64.TRUNC R30, R30 ;  /* 0x0000001e001e7311 */ /* 0x000f24000020d900 */
[----:B----4-:R-:W-:Y:S05]  /*0f90*/  BRA `(.L_x_15564) ;  /* 0x00000000009c7947 */ /* 0x010fea0003800000 */
.L_x_15576:
[----:B------:R-:W-:-:S09]  /*0fa0*/  UISETP.NE.AND UP0, UPT, UR4, 0x1c, UPT ;  /* 0x0000001c0400788c */ /* 0x000fd2000bf05270 */
[----:B------:R-:W-:Y:S05]  /*0fb0*/  BRA.U !UP0, `(.L_x_15587) ;  /* 0x00000001088c7547 */ /* 0x000fea000b800000 */
[----:B------:R-:W-:-:S09]  /*0fc0*/  UISETP.NE.AND UP0, UPT, UR4, 0x1d, UPT ;  /* 0x0000001d0400788c */ /* 0x000fd2000bf05270 */
[----:B------:R-:W-:Y:S05]  /*0fd0*/  BRA.U !UP0, `(.L_x_15588) ;  /* 0x00000001087c7547 */ /* 0x000fea000b800000 */
[----:B------:R-:W-:-:S09]  /*0fe0*/  UISETP.NE.AND UP0, UPT, UR4, 0x2c, UPT ;  /* 0x0000002c0400788c */ /* 0x000fd2000bf05270 */
[----:B------:R-:W-:Y:S05]  /*0ff0*/  BRA.U !UP0, `(.L_x_15589) ;  /* 0x0000000108487547 */ /* 0x000fea000b800000 */
.L_x_15563:
        /* <DEDUP_REMOVED lines=16> */
.L_x_15590:
[----:B------:R-:W-:Y:S01]  /*1100*/  CS2R R30, SRZ ;  /* 0x00000000001e7805 */ /* 0x000fe2000001ff00 */
[----:B------:R-:W-:Y:S06]  /*1110*/  BRA `(.L_x_15564) ;  /* 0x00000000003c7947 */ /* 0x000fec0003800000 */
.L_x_15589:
        /* <DEDUP_REMOVED lines=8> */
.L_x_15592:
[----:B------:R-:W-:Y:S05]  /*11a0*/  BSYNC.RECONVERGENT B0 ;  /* 0x0000000000007941 */ /* 0x000fea0003800200 */
.L_x_15591:
[----:B------:R-:W2:Y:S02]  /*11b0*/  F2I.S64.TRUNC R30, R30 ;  /* 0x0000001e001e7311 */ /* 0x000ea4000020d900 */
[----:B--2---:R-:W-:Y:S05]  /*11c0*/  BRA `(.L_x_15564) ;  /* 0x0000000000107947 */ /* 0x004fea0003800000 */
.L_x_15588:
[----:B------:R2:W5:Y:S01]  /*11d0*/  LDG.E.64 R30, desc[UR36][R4.64] ;  /* 0x00000024041e7981 */ /* 0x000562000c1e1b00 */
[----:B------:R-:W-:Y:S05]  /*11e0*/  BRA `(.L_x_15564) ;  /* 0x0000000000087947 */ /* 0x000fea0003800000 */
.L_x_15587:
[----:B------:R3:W5:Y:S01]  /*11f0*/  LDG.E R30, desc[UR36][R4.64] ;  /* 0x00000024041e7981 */ /* 0x000762000c1e1900 */
[----:B------:R-:W-:-:S07]  /*1200*/  IMAD.MOV.U32 R31, RZ, RZ, RZ ;  /* 0x000000ffff1f7224 */ /* 0x000fce00078e00ff */
.L_x_15564:
[----:B------:R-:W-:-:S07]  /*1210*/  VIADD R29, R28, 0x80 ;  /* 0x000000801c1d7836 */ /* 0x000fce0000000000 */
.L_x_15558:
[----:B------:R-:W-:Y:S05]  /*1220*/  BSYNC.RECONVERGENT B6 ;  /* 0x0000000000067941 */ /* 0x000fea0003800200 */
.L_x_15557:
        /* <DEDUP_REMOVED lines=25> */
.L_x_15598:
[----:B------:R4:W5:Y:S01]  /*13c0*/  LDG.E.U8 R18, desc[UR36][R4.64] ;  /* 0x0000002404127981 */ /* 0x000962000c1e1100 */
[----:B------:R-:W-:Y:S01]  /*13d0*/  IMAD.MOV.U32 R19, RZ, RZ, RZ ;  /* 0x000000ffff137224 */ /* 0x000fe200078e00ff */
[----:B------:R-:W-:Y:S06]  /*13e0*/  BRA `(.L_x_15600) ;  /* 0x0000000c00447947 */ /* 0x000fec0003800000 */
.L_x_15597:
        /* <DEDUP_REMOVED lines=8> */
.L_x_15602:
[----:B------:R-:W2:Y:S02]  /*1470*/  LDG.E R18, desc[UR36][R4.64] ;  /* 0x0000002404127981 */ /* 0x000ea4000c1e1900 */
[----:B--2---:R-:W-:Y:S01]  /*1480*/  SHF.R.S32.HI R19, RZ, 0x1f, R18 ;  /* 0x0000001fff137819 */ /* 0x004fe20000011412 */
[----:B------:R-:W-:Y:S06]  /*1490*/  BRA `(.L_x_15600) ;  /* 0x0000000c00187947 */ /* 0x000fec0003800000 */
.L_x_15601:
[----:B------:R-:W2:Y:S02]  /*14a0*/  LDG.E.S16 R18, desc[UR36][R4.64] ;  /* 0x0000002404127981 */ /* 0x000ea4000c1e1700 */
[----:B--2---:R-:W-:Y:S01]  /*14b0*/  SHF.R.S32.HI R19, RZ, 0x1f, R18 ;  /* 0x0000001fff137819 */ /* 0x004fe20000011412 */
[----:B------:R-:W-:Y:S06]  /*14c0*/  BRA `(.L_x_15600) ;  /* 0x0000000c000c7947 */ /* 0x000fec0003800000 */
.L_x_15596:
        /* <DEDUP_REMOVED lines=9> */
.L_x_15604:
[----:B------:R-:W2:Y:S02]  /*1560*/  LDG.E.U16 R4, desc[UR36][R4.64] ;  /* 0x0000002404047981 */ /* 0x000ea4000c1e1500 */
[----:B--2---:R-:W-:-:S06]  /*1570*/  HADD2.F32 R18, -RZ, R4.H0_H0 ;  /* 0x20000004ff127230 */ /* 0x004fcc0000004100 */
[----:B------:R-:W3:Y:S02]  /*1580*/  F2I.S64.TRUNC R18, R18 ;  /* 0x0000001200127311 */ /* 0x000ee4000020d900 */
[----:B---3--:R-:W-:Y:S05]  /*1590*/  BRA `(.L_x_15600) ;  /* 0x0000000800d87947 */ /* 0x008fea0003800000 */
.L_x_15603:
        /* <DEDUP_REMOVED lines=9> */
.L_x_15606:
[----:B------:R-:W2:Y:S02]  /*1630*/  LDG.E.U16 R4, desc[UR36][R4.64] ;  /* 0x0000002404047981 */ /* 0x000ea4000c1e1500 */
[----:B--2---:R-:W-:-:S06]  /*1640*/  HADD2.F32 R18, -RZ, R4.H0_H0 ;  /* 0x20000004ff127230 */ /* 0x004fcc0000004100 */
[----:B------:R-:W3:Y:S02]  /*1650*/  F2I.S64.TRUNC R18, R18 ;  /* 0x0000001200127311 */ /* 0x000ee4000020d900 */
[----:B---3--:R-:W-:Y:S05]  /*1660*/  BRA `(.L_x_15600) ;  /* 0x0000000800a47947 */ /* 0x008fea0003800000 */
.L_x_15605:
[----:B------:R-:W2:Y:S02]  /*1670*/  LDG.E.64 R4, desc[UR36][R4.64] ;  /* 0x0000002404047981 */ /* 0x000ea4000c1e1b00 */
[----:B--2---:R3:W4:Y:S02]  /*1680*/  F2I.S64.F64.TRUNC R18, R4 ;  /* 0x0000000400127311 */ /* 0x004724000030d900 */
[----:B---34-:R-:W-:Y:S05]  /*1690*/  BRA `(.L_x_15600) ;  /* 0x0000000800987947 */ /* 0x018fea0003800000 */
.L_x_15595:
        /* <DEDUP_REMOVED lines=13> */
.L_x_15609:
[----:B------:R-:W2:Y:S02]  /*1770*/  LDG.E.64 R4, desc[UR36][R4.64] ;  /* 0x0000002404047981 */ /* 0x000ea4000c1e1b00 */
[----:B--2---:R0:W1:Y:S02]  /*1780*/  F2I.S64.F64.TRUNC R18, R4 ;  /* 0x0000000400127311 */ /* 0x004064000030d900 */
[----:B01----:R-:W-:Y:S05]  /*1790*/  BRA `(.L_x_15600) ;  /* 0x0000000800587947 */ /* 0x003fea0003800000 */
.L_x_15608:
        /* <DEDUP_REMOVED lines=26> */
.L_x_15611:
        /* <DEDUP_REMOVED lines=14> */
.L_x_15610:
[----:B------:R-:W2:Y:S02]  /*1a20*/  LDG.E.U16 R18, desc[UR36][R4.64] ;  /* 0x0000002404127981 */ /* 0x000ea4000c1e1500 */
[----:B--2---:R-:W-:-:S06]  /*1a30*/  IMAD.U32 R18, R18, 0x10000, RZ ;  /* 0x0001000012127824 */ /* 0x004fcc00078e00ff */
[----:B------:R-:W0:Y:S02]  /*1a40*/  F2I.S64.TRUNC R18, R18 ;  /* 0x0000001200127311 */ /* 0x000e24000020d900 */
[----:B0-----:R-:W-:Y:S05]  /*1a50*/  BRA `(.L_x_15600) ;  /* 0x0000000400a87947 */ /* 0x001fea0003800000 */
.L_x_15607:
        /* <DEDUP_REMOVED lines=11> */
.L_x_15614:
        /* <DEDUP_REMOVED lines=21> */
.L_x_15618:
[----:B------:R-:W-:Y:S05]  /*1c60*/  BSYNC.RECONVERGENT B1 ;  /* 0x0000000000017941 */ /* 0x000fea0003800200 */
.L_x_15617:
[----:B------:R-:W-:Y:S01]  /*1c70*/  IMAD.SHL.U32 R0, R0, 0x100000, RZ ;  /* 0x0010000000007824 */ /* 0x000fe200078e00ff */
[----:B------:R-:W-:-:S04]  /*1c80*/  LEA R3, R3, 0x3b800000, 0x17 ;  /* 0x3b80000003037811 */ /* 0x000fc800078eb8ff */
[----:B------:R-:W-:-:S07]  /*1c90*/  LOP3.LUT R18, R3, R0, R7, 0xfe, !PT ;  /* 0x0000000003127212 */ /* 0x000fce00078efe07 */
.L_x_15616:
[----:B------:R-:W-:Y:S05]  /*1ca0*/  BSYNC.RECONVERGENT B0 ;  /* 0x0000000000007941 */ /* 0x000fea0003800200 */
.L_x_15615:
[----:B------:R-:W2:Y:S02]  /*1cb0*/  F2I.S64.TRUNC R18, R18 ;  /* 0x0000001200127311 */ /* 0x000ea4000020d900 */
[----:B--2---:R-:W-:Y:S05]  /*1cc0*/  BRA `(.L_x_15600) ;  /* 0x00000004000c7947 */ /* 0x004fea0003800000 */
.L_x_15613:
        /* <DEDUP_REMOVED lines=21> */
.L_x_15622:
[----:B------:R-:W-:Y:S05]  /*1e20*/  BSYNC.RECONVERGENT B1 ;  /* 0x0000000000017941 */ /* 0x000fea0003800200 */
.L_x_15621:
[----:B------:R-:W-:Y:S01]  /*1e30*/  IMAD.SHL.U32 R0, R0, 0x200000, RZ ;  /* 0x0020000000007824 */ /* 0x000fe200078e00ff */
[----:B------:R-:W-:-:S04]  /*1e40*/  LEA R3, R3, 0x37800000, 0x17 ;  /* 0x3780000003037811 */ /* 0x000fc800078eb8ff */
[----:B------:R-:W-:-:S07]  /*1e50*/  LOP3.LUT R18, R3, R0, R7, 0xfe, !PT ;  /* 0x0000000003127212 */ /* 0x000fce00078efe07 */
.L_x_15620:
[----:B------:R-:W-:Y:S05]  /*1e60*/  BSYNC.RECONVERGENT B0 ;  /* 0x0000000000007941 */ /* 0x000fea0003800200 */
.L_x_15619:
[----:B------:R-:W2:Y:S02]  /*1e70*/  F2I.S64.TRUNC R18, R18 ;  /* 0x0000001200127311 */ /* 0x000ea4000020d900 */
[----:B--2---:R-:W-:Y:S05]  /*1e80*/  BRA `(.L_x_15600) ;  /* 0x00000000009c7947 */ /* 0x004fea0003800000 */
.L_x_15612:
        /* <DEDUP_REMOVED lines=14> */
.L_x_15626:
[----:B------:R-:W-:Y:S05]  /*1f70*/  BSYNC.RECONVERGENT B0 ;  /* 0x0000000000007941 */ /* 0x000fea0003800200 */
.L_x_15625:
[----:B------:R-:W2:Y:S02]  /*1f80*/  F2I.S64.TRUNC R18, R18 ;  /* 0x0000001200127311 */ /* 0x000ea4000020d900 */
[----:B--2---:R-:W-:Y:S05]  /*1f90*/  BRA `(.L_x_15600) ;  /* 0x0000000000587947 */ /* 0x004fea0003800000 */
.L_x_15599:
        /* <DEDUP_REMOVED lines=16> */
.L_x_15627:
[----:B------:R-:W-:Y:S01]  /*20a0*/  CS2R R18, SRZ ;  /* 0x0000000000127805 */ /* 0x000fe2000001ff00 */
[----:B------:R-:W-:Y:S06]  /*20b0*/  BRA `(.L_x_15600) ;  /* 0x0000000000107947 */ /* 0x000fec0003800000 */
.L_x_15624:
[----:B------:R1:W5:Y:S01]  /*20c0*/  LDG.E.64 R18, desc[UR36][R4.64] ;  /* 0x0000002404127981 */ /* 0x000362000c1e1b00 */
[----:B------:R-:W-:Y:S05]  /*20d0*/  BRA `(.L_x_15600) ;  /* 0x0000000000087947 */ /* 0x000fea0003800000 */
.L_x_15623:
[----:B------:R0:W5:Y:S01]  /*20e0*/  LDG.E R18, desc[UR36][R4.64] ;  /* 0x0000002404127981 */ /* 0x000162000c1e1900 */
[----:B------:R-:W-:-:S07]  /*20f0*/  IMAD.MOV.U32 R19, RZ, RZ, RZ ;  /* 0x000000ffff137224 */ /* 0x000fce00078e00ff */
.L_x_15600:
[----:B------:R-:W-:-:S07]  /*2100*/  VIADD R29, R29, 0x80 ;  /* 0x000000801d1d7836 */ /* 0x000fce0000000000 */
.L_x_15594:
[----:B------:R-:W-:Y:S05]  /*2110*/  BSYNC.RECONVERGENT B6 ;  /* 0x0000000000067941 */ /* 0x000fea0003800200 */
.L_x_15593:
        /* <DEDUP_REMOVED lines=25> */
.L_x_15633:
[----:B------:R4:W5:Y:S01]  /*22b0*/  LDG.E.U8 R22, desc[UR36][R4.64] ;  /* 0x0000002404167981 */ /* 0x000962000c1e1100 */
[----:B------:R-:W-:Y:S01]  /*22c0*/  IMAD.MOV.U32 R23, RZ, RZ, RZ ;  /* 0x000000ffff177224 */ /* 0x000fe200078e00ff */
[----:B------:R-:W-:Y:S06]  /*22d0*/  BRA `(.L_x_15635) ;  /* 0x0000000c00447947 */ /* 0x000fec0003800000 */
.L_x_15632:
        /* <DEDUP_REMOVED lines=8> */
.L_x_15637:
[----:B------:R-:W2:Y:S02]  /*2360*/  LDG.E R22, desc[UR36][R4.64] ;  /* 0x0000002404167981 */ /* 0x000ea4000c1e1900 */
[----:B--2---:R-:W-:Y:S01]  /*2370*/  SHF.R.S32.HI R23, RZ, 0x1f, R22 ;  /* 0x0000001fff177819 */ /* 0x004fe20000011416 */
[----:B------:R-:W-:Y:S06]  /*2380*/  BRA `(.L_x_15635) ;  /* 0x0000000c00187947 */ /* 0x000fec0003800000 */
.L_x_15636:
[----:B------:R-:W2:Y:S02]  /*2390*/  LDG.E.S16 R22, desc[UR36][R4.64] ;  /* 0x0000002404167981 */ /* 0x000ea4000c1e1700 */
[----:B--2---:R-:W-:Y:S01]  /*23a0*/  SHF.R.S32.HI R23, RZ, 0x1f, R22 ;  /* 0x0000001fff177819 */ /* 0x004fe20000011416 */
[----:B------:R-:W-:Y:S06]  /*23b0*/  BRA `(.L_x_15635) ;  /* 0x0000000c000c7947 */ /* 0x000fec0003800000 */
.L_x_15631:
        /* <DEDUP_REMOVED lines=9> */
.L_x_15639:
[----:B------:R-:W2:Y:S02]  /*2450*/  LDG.E.U16 R4, desc[UR36][R4.64] ;  /* 0x0000002404047981 */ /* 0x000ea4000c1e1500 */
[----:B--2---:R-:W-:-:S06]  /*2460*/  HADD2.F32 R22, -RZ, R4.H0_H0 ;  /* 0x20000004ff167230 */ /* 0x004fcc0000004100 */
[----:B------:R-:W3:Y:S02]  /*2470*/  F2I.S64.TRUNC R22, R22 ;  /* 0x0000001600167311 */ /* 0x000ee4000020d900 */
[----:B---3--:R-:W-:Y:S05]  /*2480*/  BRA `(.L_x_15635) ;  /* 0x0000000800d87947 */ /* 0x008fea0003800000 */
.L_x_15638:
        /* <DEDUP_REMOVED lines=9> */
.L_x_15641:
[----:B------:R-:W2:Y:S02]  /*2520*/  LDG.E.U16 R4, desc[UR36][R4.64] ;  /* 0x0000002404047981 */ /* 0x000ea4000c1e1500 */
[----:B--2---:R-:W-:-:S06]  /*2530*/  HADD2.F32 R22, -RZ, R4.H0_H0 ;  /* 0x20000004ff167230 */ /* 0x004fcc0000004100 */
[----:B------:R-:W3:Y:S02]  /*2540*/  F2I.S64.TRUNC R22, R22 ;  /* 0x0000001600167311 */ /* 0x000ee4000020d900 */
[----:B---3--:R-:W-:Y:S05]  /*2550*/  BRA `(.L_x_15635) ;  /* 0x0000000800a47947 */ /* 0x008fea0003800000 */
.L_x_15640:
[----:B------:R-:W2:Y:S02]  /*2560*/  LDG.E.64 R4, desc[UR36][R4.64] ;  /* 0x0000002404047981 */ /* 0x000ea4000c1e1b00 */
[----:B--2---:R3:W4:Y:S02]  /*2570*/  F2I.S64.F64.TRUNC R22, R4 ;  /* 0x0000000400167311 */ /* 0x004724000030d900 */
[----:B---34-:R-:W-:Y:S05]  /*2580*/  BRA `(.L_x_15635) ;  /* 0x0000000800987947 */ /* 0x018fea0003800000 */
.L_x_15630:
        /* <DEDUP_REMOVED lines=13> */
.L_x_15644:
[----:B------:R-:W2:Y:S02]  /*2660*/  LDG.E.64 R4, desc[UR36][R4.64] ;  /* 0x0000002404047981 */ /* 0x000ea4000c1e1b00 */
[----:B--2---:R3:W4:Y:S02]  /*2670*/  F2I.S64.F64.TRUNC R22, R4 ;  /* 0x0000000400167311 */ /* 0x004724000030d900 */
[----:B---34-:R-:W-:Y:S05]  /*2680*/  BRA `(.L_x_15635) ;  /* 0x0000000800587947 */ /* 0x018fea0003800000 */
.L_x_15643:
        /* <DEDUP_REMOVED lines=26> */
.L_x_15646:
        /* <DEDUP_REMOVED lines=14> */
.L_x_15645:
[----:B------:R-:W2:Y:S02]  /*2910*/  LDG.E.U16 R22, desc[UR36][R4.64] ;  /* 0x0000002404167981 */ /* 0x000ea4000c1e1500 */
[----:B--2---:R-:W-:-:S06]  /*2920*/  IMAD.U32 R22, R22, 0x10000, RZ ;  /* 0x0001000016167824 */ /* 0x004fcc00078e00ff */
[----:B------:R-:W3:Y:S02]  /*2930*/  F2I.S64.TRUNC R22, R22 ;  /* 0x0000001600167311 */ /* 0x000ee4000020d900 */
[----:B---3--:R-:W-:Y:S05]  /*2940*/  BRA `(.L_x_15635) ;  /* 0x0000000400a87947 */ /* 0x008fea0003800000 */
.L_x_15642:
        /* <DEDUP_REMOVED lines=11> */
.L_x_15649:
        /* <DEDUP_REMOVED lines=21> */
.L_x_15653:
[----:B------:R-:W-:Y:S05]  /*2b50*/  BSYNC.RECONVERGENT B1 ;  /* 0x0000000000017941 */ /* 0x000fea0003800200 */
.L_x_15652:
[----:B------:R-:W-:Y:S01]  /*2b60*/  IMAD.SHL.U32 R0, R0, 0x100000, RZ ;  /* 0x0010000000007824 */ /* 0x000fe200078e00ff */
[----:B------:R-:W-:-:S04]  /*2b70*/  LEA R3, R3, 0x3b800000, 0x17 ;  /* 0x3b80000003037811 */ /* 0x000fc800078eb8ff */
[----:B------:R-:W-:-:S07]  /*2b80*/  LOP3.LUT R22, R3, R0, R7, 0xfe, !PT ;  /* 0x0000000003167212 */ /* 0x000fce00078efe07 */
.L_x_15651:
[----:B------:R-:W-:Y:S05]  /*2b90*/  BSYNC.RECONVERGENT B0 ;  /* 0x0000000000007941 */ /* 0x000fea0003800200 */
.L_x_15650:
[----:B------:R-:W1:Y:S02]  /*2ba0*/  F2I.S64.TRUNC R22, R22 ;  /* 0x0000001600167311 */ /* 0x000e64000020d900 */
[----:B-1----:R-:W-:Y:S05]  /*2bb0*/  BRA `(.L_x_15635) ;  /* 0x00000004000c7947 */ /* 0x002fea0003800000 */
.L_x_15648:
        /* <DEDUP_REMOVED lines=21> */
.L_x_15657:
[----:B------:R-:W-:Y:S05]  /*2d10*/  BSYNC.RECONVERGENT B1 ;  /* 0x0000000000017941 */ /* 0x000fea0003800200 */
.L_x_15656:
[----:B------:R-:W-:Y:S01]  /*2d20*/  IMAD.SHL.U32 R0, R0, 0x200000, RZ ;  /* 0x0020000000007824 */ /* 0x000fe200078e00ff */
[----:B------:R-:W-:-:S04]  /*2d30*/  LEA R3, R3, 0x37800000, 0x17 ;  /* 0x3780000003037811 */ /* 0x000fc800078eb8ff */
[----:B------:R-:W-:-:S07]  /*2d40*/  LOP3.LUT R22, R3, R0, R7, 0xfe, !PT ;  /* 0x0000000003167212 */ /* 0x000fce00078efe07 */
.L_x_15655:
[----:B------:R-:W-:Y:S05]  /*2d50*/  BSYNC.RECONVERGENT B0 ;  /* 0x0000000000007941 */ /* 0x000fea0003800200 */
.L_x_15654:
[----:B------:R-:W1:Y:S02]  /*2d60*/  F2I.S64.TRUNC R22, R22 ;  /* 0x0000001600167311 */ /* 0x000e64000020d900 */
[----:B-1----:R-:W-:Y:S05]  /*2d70*/  BRA `(.L_x_15635) ;  /* 0x00000000009c7947 */ /* 0x002fea0003800000 */
.L_x_15647:
        /* <DEDUP_REMOVED lines=14> */
.L_x_15661:
[----:B------:R-:W-:Y:S05]  /*2e60*/  BSYNC.RECONVERGENT B0 ;  /* 0x0000000000007941 */ /* 0x000fea0003800200 */
.L_x_15660:
[----:B------:R-:W2:Y:S02]  /*2e70*/  F2I.S64.TRUNC R22, R22 ;  /* 0x0000001600167311 */ /* 0x000ea4000020d900 */
[----:B--2---:R-:W-:Y:S05]  /*2e80*/  BRA `(.L_x_15635) ;  /* 0x0000000000587947 */ /* 0x004fea0003800000 */
.L_x_15634:
        /* <DEDUP_REMOVED lines=16> */
.L_x_15662:
[----:B------:R-:W-:Y:S01]  /*2f90*/  CS2R R22, SRZ ;  /* 0x0000000000167805 */ /* 0x000fe2000001ff00 */
[----:B------:R-:W-:Y:S06]  /*2fa0*/  BRA `(.L_x_15635) ;  /* 0x0000000000107947 */ /* 0x000fec0003800000 */
.L_x_15659:
[----:B------:R2:W5:Y:S01]  /*2fb0*/  LDG.E.64 R22, desc[UR36][R4.64] ;  /* 0x0000002404167981 */ /* 0x000562000c1e1b00 */
[----:B------:R-:W-:Y:S05]  /*2fc0*/  BRA `(.L_x_15635) ;  /* 0x0000000000087947 */ /* 0x000fea0003800000 */
.L_x_15658:
[----:B------:R1:W5:Y:S01]  /*2fd0*/  LDG.E R22, desc[UR36][R4.64] ;  /* 0x0000002404167981 */ /* 0x000362000c1e1900 */
[----:B------:R-:W-:-:S07]  /*2fe0*/  IMAD.MOV.U32 R23, RZ, RZ, RZ ;  /* 0x000000ffff177224 */ /* 0x000fce00078e00ff */
.L_x_15635:
[----:B------:R-:W-:-:S07]  /*2ff0*/  VIADD R29, R29, 0x80 ;  /* 0x000000801d1d7836 */ /* 0x000fce0000000000 */
.L_x_15629:
[----:B------:R-:W-:Y:S05]  /*3000*/  BSYNC.RECONVERGENT B6 ;  /* 0x0000000000067941 */ /* 0x000fea0003800200 */
.L_x_15628:
        /* <DEDUP_REMOVED lines=25> */
.L_x_15668:
[----:B------:R0:W5:Y:S01]  /*31a0*/  LDG.E.U8 R24, desc[UR36][R4.64] ;  /* 0x0000002404187981 */ /* 0x000162000c1e1100 */
[----:B------:R-:W-:Y:S01]  /*31b0*/  IMAD.MOV.U32 R25, RZ, RZ, RZ ;  /* 0x000000ffff197224 */ /* 0x000fe200078e00ff */
[----:B------:R-:W-:Y:S06]  /*31c0*/  BRA `(.L_x_15664) ;  /* 0x0000000c00407947 */ /* 0x000fec0003800000 */
.L_x_15667:
        /* <DEDUP_REMOVED lines=8> */
.L_x_15671:
[----:B------:R-:W2:Y:S02]  /*3250*/  LDG.E R24, desc[UR36][R4.64] ;  /* 0x0000002404187981 */ /* 0x000ea4000c1e1900 */
[----:B--2---:R-:W-:Y:S01]  /*3260*/  SHF.R.S32.HI R25, RZ, 0x1f, R24 ;  /* 0x0000001fff197819 */ /* 0x004fe20000011418 */
[----:B------:R-:W-:Y:S06]  /*3270*/  BRA `(.L_x_15664) ;  /* 0x0000000c00147947 */ /* 0x000fec0003800000 */
.L_x_15670:
[----:B------:R-:W2:Y:S02]  /*3280*/  LDG.E.S16 R24, desc[UR36][R4.64] ;  /* 0x0000002404187981 */ /* 0x000ea4000c1e1700 */
[----:B--2---:R-:W-:Y:S01]  /*3290*/  SHF.R.S32.HI R25, RZ, 0x1f, R24 ;  /* 0x0000001fff197819 */ /* 0x004fe20000011418 */
[----:B------:R-:W-:Y:S06]  /*32a0*/  BRA `(.L_x_15664) ;  /* 0x0000000c00087947 */ /* 0x000fec0003800000 */
.L_x_15666:
        /* <DEDUP_REMOVED lines=9> */
.L_x_15673:
[----:B------:R-:W2:Y:S02]  /*3340*/  LDG.E.U16 R4, desc[UR36][R4.64] ;  /* 0x0000002404047981 */ /* 0x000ea4000c1e1500 */
[----:B--2---:R-:W-:-:S06]  /*3350*/  HADD2.F32 R24, -RZ, R4.H0_H0 ;  /* 0x20000004ff187230 */ /* 0x004fcc0000004100 */
[----:B------:R-:W0:Y:S02]  /*3360*/  F2I.S64.TRUNC R24, R24 ;  /* 0x0000001800187311 */ /* 0x000e24000020d900 */
[----:B0-----:R-:W-:Y:S05]  /*3370*/  BRA `(.L_x_15664) ;  /* 0x0000000800d47947 */ /* 0x001fea0003800000 */
.L_x_15672:
        /* <DEDUP_REMOVED lines=9> */
.L_x_15675:
[----:B------:R-:W2:Y:S02]  /*3410*/  LDG.E.U16 R4, desc[UR36][R4.64] ;  /* 0x0000002404047981 */ /* 0x000ea4000c1e1500 */
[----:B--2---:R-:W-:-:S06]  /*3420*/  HADD2.F32 R24, -RZ, R4.H0_H0 ;  /* 0x20000004ff187230 */ /* 0x004fcc0000004100 */
[----:B------:R-:W0:Y:S02]  /*3430*/  F2I.S64.TRUNC R24, R24 ;  /* 0x0000001800187311 */ /* 0x000e24000020d900 */
[----:B0-----:R-:W-:Y:S05]  /*3440*/  BRA `(.L_x_15664) ;  /* 0x0000000800a07947 */ /* 0x001fea0003800000 */
.L_x_15674:
[----:B------:R-:W2:Y:S02]  /*3450*/  LDG.E.64 R4, desc[UR36][R4.64] ;  /* 0x0000002404047981 */ /* 0x000ea4000c1e1b00 */
[----:B--2---:R0:W1:Y:S02]  /*3460*/  F2I.S64.F64.TRUNC R24, R4 ;  /* 0x0000000400187311 */ /* 0x004064000030d900 */
[----:B01----:R-:W-:Y:S05]  /*3470*/  BRA `(.L_x_15664) ;  /* 0x0000000800947947 */ /* 0x003fea0003800000 */
.L_x_15665:
        /* <DEDUP_REMOVED lines=13> */
.L_x_15678:
[----:B------:R-:W2:Y:S02]  /*3550*/  LDG.E.64 R4, desc[UR36][R4.64] ;  /* 0x0000002404047981 */ /* 0x000ea4000c1e1b00 */
[----:B--2---:R0:W1:Y:S02]  /*3560*/  F2I.S64.F64.TRUNC R24, R4 ;  /* 0x0000000400187311 */ /* 0x004064000030d900 */
[----:B01----:R-:W-:Y:S05]  /*3570*/  BRA `(.L_x_15664) ;  /* 0x0000000800547947 */ /* 0x003fea0003800000 */
.L_x_15677:
        /* <DEDUP_REMOVED lines=26> */
.L_x_15680:
        /* <DEDUP_REMOVED lines=14> */
.L_x_15679:
[----:B------:R-:W2:Y:S02]  /*3800*/  LDG.E.U16 R24, desc[UR36][R4.64] ;  /* 0x0000002404187981 */ /* 0x000ea4000c1e1500 */
[----:B--2---:R-:W-:-:S06]  /*3810*/  IMAD.U32 R24, R24, 0x10000, RZ ;  /* 0x0001000018187824 */ /* 0x004fcc00078e00ff */
[----:B------:R-:W0:Y:S02]  /*3820*/  F2I.S64.TRUNC R24, R24 ;  /* 0x0000001800187311 */ /* 0x000e24000020d900 */
[----:B0-----:R-:W-:Y:S05]  /*3830*/  BRA `(.L_x_15664) ;  /* 0x0000000400a47947 */ /* 0x001fea0003800000 */
.L_x_15676:
        /* <DEDUP_REMOVED lines=11> */
.L_x_15683:
        /* <DEDUP_REMOVED lines=21> */
.L_x_15687:
[----:B------:R-:W-:Y:S05]  /*3a40*/  BSYNC.RECONVERGENT B1 ;  /* 0x0000000000017941 */ /* 0x000fea0003800200 */
.L_x_15686:
[----:B------:R-:W-:Y:S01]  /*3a50*/  IMAD.SHL.U32 R0, R0, 0x100000, RZ ;  /* 0x0010000000007824 */ /* 0x000fe200078e00ff */
[----:B------:R-:W-:-:S04]  /*3a60*/  LEA R3, R3, 0x3b800000, 0x17 ;  /* 0x3b80000003037811 */ /* 0x000fc800078eb8ff */
[----:B------:R-:W-:-:S07]  /*3a70*/  LOP3.LUT R24, R3, R0, R7, 0xfe, !PT ;  /* 0x0000000003187212 */ /* 0x000fce00078efe07 */
.L_x_15685:
[----:B------:R-:W-:Y:S05]  /*3a80*/  BSYNC.RECONVERGENT B0 ;  /* 0x0000000000007941 */ /* 0x000fea0003800200 */
.L_x_15684:
[----:B------:R-:W0:Y:S02]  /*3a90*/  F2I.S64.TRUNC R24, R24 ;  /* 0x0000001800187311 */ /* 0x000e24000020d900 */
[----:B0-----:R-:W-:Y:S05]  /*3aa0*/  BRA `(.L_x_15664) ;  /* 0x0000000400087947 */ /* 0x001fea0003800000 */
.L_x_15682:
        /* <DEDUP_REMOVED lines=21> */
.L_x_15691:
[----:B------:R-:W-:Y:S05]  /*3c00*/  BSYNC.RECONVERGENT B1 ;  /* 0x0000000000017941 */ /* 0x000fea0003800200 */
.L_x_15690:
[----:B------:R-:W-:Y:S01]  /*3c10*/  IMAD.SHL.U32 R0, R0, 0x200000, RZ ;  /* 0x0020000000007824 */ /* 0x000fe200078e00ff */
[----:B------:R-:W-:-:S04]  /*3c20*/  LEA R3, R3, 0x37800000, 0x17 ;  /* 0x3780000003037811 */ /* 0x000fc800078eb8ff */
[----:B------:R-:W-:-:S07]  /*3c30*/  LOP3.LUT R24, R3, R0, R7, 0xfe, !PT ;  /* 0x0000000003187212 */ /* 0x000fce00078efe07 */
.L_x_15689:
[----:B------:R-:W-:Y:S05]  /*3c40*/  BSYNC.RECONVERGENT B0 ;  /* 0x0000000000007941 */ /* 0x000fea0003800200 */
.L_x_15688:
[----:B------:R-:W0:Y:S02]  /*3c50*/  F2I.S64.TRUNC R24, R24 ;  /* 0x0000001800187311 */ /* 0x000e24000020d900 */
[----:B0-----:R-:W-:Y:S05]  /*3c60*/  BRA `(.L_x_15664) ;  /* 0x0000000000987947 */ /* 0x001fea0003800000 */
.L_x_15681:
        /* <DEDUP_REMOVED lines=14> */
.L_x_15695:
[----:B------:R-:W-:Y:S05]  /*3d50*/  BSYNC.RECONVERGENT B0 ;  /* 0x0000000000007941 */ /* 0x000fea0003800200 */
.L_x_15694:
[----:B------:R-:W0:Y:S02]  /*3d60*/  F2I.S64.TRUNC R24, R24 ;  /* 0x0000001800187311 */ /* 0x000e24000020d900 */
[----:B0-----:R-:W-:Y:S05]  /*3d70*/  BRA `(.L_x_15664) ;  /* 0x0000000000547947 */ /* 0x001fea0003800000 */
.L_x_15669:
        /* <DEDUP_REMOVED lines=16> */
.L_x_15696:
[----:B------:R-:W-:Y:S05]  /*3e80*/  BRA `(.L_x_15664) ;  /* 0x0000000000107947 */ /* 0x000fea0003800000 */
.L_x_15693:
[----:B------:R0:W5:Y:S01]  /*3e90*/  LDG.E.64 R24, desc[UR36][R4.64] ;  /* 0x0000002404187981 */ /* 0x000162000c1e1b00 */
[----:B------:R-:W-:Y:S05]  /*3ea0*/  BRA `(.L_x_15664) ;  /* 0x0000000000087947 */ /* 0x000fea0003800000 */
.L_x_15692:
[----:B------:R0:W5:Y:S01]  /*3eb0*/  LDG.E R24, desc[UR36][R4.64] ;  /* 0x0000002404187981 */ /* 0x000162000c1e1900 */
[----:B------:R-:W-:-:S07]  /*3ec0*/  IMAD.MOV.U32 R25, RZ, RZ, RZ ;  /* 0x000000ffff197224 */ /* 0x000fce00078e00ff */
.L_x_15664:
[----:B------:R-:W-:Y:S05]  /*3ed0*/  BSYNC.RECONVERGENT B6 ;  /* 0x0000000000067941 */ /* 0x000fea0003800200 */
.L_x_15663:
        /* <DEDUP_REMOVED lines=16> */
.L_x_15699:
        /* <DEDUP_REMOVED lines=32> */
.L_x_15702:
        /* <DEDUP_REMOVED lines=73> */
.L_x_15701:
        /* <DEDUP_REMOVED lines=55> */
.L_x_15703:
        /* <DEDUP_REMOVED lines=38> */
.L_x_15704:
        /* <DEDUP_REMOVED lines=19> */
.L_x_15700:
        /* <DEDUP_REMOVED lines=13> */
.L_x_15706:
        /* <DEDUP_REMOVED lines=27> */
.L_x_15705:
        /* <DEDUP_REMOVED lines=10> */
.L_x_15708:
        /* <DEDUP_REMOVED lines=27> */
.L_x_15707:
        /* <DEDUP_REMOVED lines=18> */
.L_x_15698:
[----:B------:R-:W-:Y:S05]  /*5360*/  BSYNC.RECONVERGENT B0 ;  /* 0x0000000000007941 */ /* 0x000fea0003800200 */
.L_x_15697:
        /* <DEDUP_REMOVED lines=12> */
.L_x_15711:
        /* <DEDUP_REMOVED lines=32> */
.L_x_15714:
        /* <DEDUP_REMOVED lines=73> */
.L_x_15713:
        /* <DEDUP_REMOVED lines=56> */
.L_x_15715:
        /* <DEDUP_REMOVED lines=38> */
.L_x_15716:
        /* <DEDUP_REMOVED lines=19> */
.L_x_15712:
        /* <DEDUP_REMOVED lines=15> */
.L_x_15718:
        /* <DEDUP_REMOVED lines=27> */
.L_x_15717:
        /* <DEDUP_REMOVED lines=12> */
.L_x_15720:
        /* <DEDUP_REMOVED lines=27> */
.L_x_15719:
        /* <DEDUP_REMOVED lines=18> */
.L_x_15710:
[----:B------:R-:W-:Y:S05]  /*6800*/  BSYNC.RECONVERGENT B0 ;  /* 0x0000000000007941 */ /* 0x000fea0003800200 */
.L_x_15709:
        /* <DEDUP_REMOVED lines=12> */
.L_x_15723:
        /* <DEDUP_REMOVED lines=32> */
.L_x_15726:
        /* <DEDUP_REMOVED lines=73> */
.L_x_15725:
        /* <DEDUP_REMOVED lines=55> */
.L_x_15727:
        /* <DEDUP_REMOVED lines=38> */
.L_x_15728:
        /* <DEDUP_REMOVED lines=19> */
.L_x_15724:
        /* <DEDUP_REMOVED lines=16> */
.L_x_15730:
        /* <DEDUP_REMOVED lines=27> */
.L_x_15729:
[----:B------:R-:W-:Y:S05]  /*7910*/  @!P0 BRA `(.L_x_15731) ;  /* 0x0000000000848947 */ /* 0x000fea0003800000 */
[----:B------:R-:W0:Y:S01]  /*7920*/  LDCU.64 UR4, c[0x0][0x3f8] ;  /* 0x00007f00ff0477ac */ /* 0x000e220008000a00 */
[----:B------:R-:W-:Y:S01]  /*7930*/  BSSY.RECONVERGENT B1, `(.L_x_15731) ;  /* 0x000001f000017945 */ /* 0x000fe20003800200 */
[----:B-----5:R-:W-:Y:S02]  /*7940*/  IMAD.MOV.U32 R31, RZ, RZ, R15 ;  /* 0x000000ffff1f7224 */ /* 0x020fe400078e000f */
[----:B------:R-:W-:Y:S02]  /*7950*/  IMAD.MOV.U32 R33, RZ, RZ, R5 ;  /* 0x000000ffff217224 */ /* 0x000fe400078e0005 */
[----:B0-----:R-:W-:Y:S02]  /*7960*/  IMAD.U32 R35, RZ, RZ, UR4 ;  /* 0x00000004ff237e24 */ /* 0x001fe4000f8e00ff */
[----:B------:R-:W-:-:S07]  /*7970*/  IMAD.U32 R34, RZ, RZ, UR5 ;  /* 0x00000005ff227e24 */ /* 0x000fce000f8e00ff */
.L_x_15732:
        /* <DEDUP_REMOVED lines=27> */
.L_x_15731:
        /* <DEDUP_REMOVED lines=18> */
.L_x_15722:
[----:B------:R-:W-:Y:S05]  /*7c50*/  BSYNC.RECONVERGENT B0 ;  /* 0x0000000000007941 */ /* 0x000fea0003800200 */
.L_x_15721:
        /* <DEDUP_REMOVED lines=12> */
.L_x_15735:
        /* <DEDUP_REMOVED lines=32> */
.L_x_15738:
        /* <DEDUP_REMOVED lines=73> */
.L_x_15737:
        /* <DEDUP_REMOVED lines=53> */
.L_x_15739:
        /* <DEDUP_REMOVED lines=33> */
.L_x_15740:
        /* <DEDUP_REMOVED lines=16> */
.L_x_15736:
        /* <DEDUP_REMOVED lines=16> */
.L_x_15742:
        /* <DEDUP_REMOVED lines=27> */
.L_x_15741:
[----:B------:R-:W-:Y:S05]  /*8cc0*/  @!P0 BRA `(.L_x_15743) ;  /* 0x0000000000708947 */ /* 0x000fea0003800000 */
[----:B------:R-:W-:Y:S01]  /*8cd0*/  BSSY.RECONVERGENT B1, `(.L_x_15743) ;  /* 0x000001b000017945 */ /* 0x000fe20003800200 */
.L_x_15744:
        /* <DEDUP_REMOVED lines=27> */
.L_x_15743:
        /* <DEDUP_REMOVED lines=18> */
.L_x_15734:
[----:B------:R-:W-:Y:S05]  /*8fb0*/  BSYNC.RECONVERGENT B0 ;  /* 0x0000000000007941 */ /* 0x000fea0003800200 */
.L_x_15733:
        /* <DEDUP_REMOVED lines=27> */
.L_x_15751:
[----:B------:R0:W-:Y:S01]  /*9170*/  STG.E.U8 desc[UR36][R2.64], RZ ;  /* 0x000000ff02007986 */ /* 0x0001e2000c101124 */
[----:B------:R-:W-:Y:S01]  /*9180*/  IMAD.MOV.U32 R28, RZ, RZ, R29 ;  /* 0x000000ffff1c7224 */ /* 0x000fe200078e001d */
[----:B------:R-:W-:Y:S06]  /*9190*/  BRA `(.L_x_15753) ;  /* 0x0000000400e07947 */ /* 0x000fec0003800000 */
.L_x_15750:
        /* <DEDUP_REMOVED lines=9> */
.L_x_15755:
[----:B------:R4:W-:Y:S01]  /*9230*/  STG.E desc[UR36][R2.64], RZ ;  /* 0x000000ff02007986 */ /* 0x0009e2000c101924 */
[----:B------:R-:W-:Y:S01]  /*9240*/  IMAD.MOV.U32 R28, RZ, RZ, R29 ;  /* 0x000000ffff1c7224 */ /* 0x000fe200078e001d */
[----:B------:R-:W-:Y:S06]  /*9250*/  BRA `(.L_x_15753) ;  /* 0x0000000400b07947 */ /* 0x000fec0003800000 */
.L_x_15754:
[----:B------:R0:W-:Y:S01]  /*9260*/  STG.E.U16 desc[UR36][R2.64], RZ ;  /* 0x000000ff02007986 */ /* 0x0001e2000c101524 */
[----:B------:R-:W-:Y:S01]  /*9270*/  IMAD.MOV.U32 R28, RZ, RZ, R29 ;  /* 0x000000ffff1c7224 */ /* 0x000fe200078e001d */
[----:B------:R-:W-:Y:S06]  /*9280*/  BRA `(.L_x_15753) ;  /* 0x0000000400a47947 */ /* 0x000fec0003800000 */
.L_x_15749:
        /* <DEDUP_REMOVED lines=9> */
.L_x_15757:
[----:B------:R0:W-:Y:S01]  /*9320*/  STG.E.U16 desc[UR36][R2.64], RZ ;  /* 0x000000ff02007986 */ /* 0x0001e2000c101524 */
[----:B------:R-:W-:Y:S01]  /*9330*/  IMAD.MOV.U32 R28, RZ, RZ, R29 ;  /* 0x000000ffff1c7224 */ /* 0x000fe200078e001d */
[----:B------:R-:W-:Y:S06]  /*9340*/  BRA `(.L_x_15753) ;  /* 0x0000000400747947 */ /* 0x000fec0003800000 */
.L_x_15756:
        /* <DEDUP_REMOVED lines=9> */
.L_x_15759:
[----:B------:R0:W-:Y:S01]  /*93e0*/  STG.E desc[UR36][R2.64], RZ ;  /* 0x000000ff02007986 */ /* 0x0001e2000c101924 */
[----:B------:R-:W-:Y:S01]  /*93f0*/  IMAD.MOV.U32 R28, RZ, RZ, R29 ;  /* 0x000000ffff1c7224 */ /* 0x000fe200078e001d */
[----:B------:R-:W-:Y:S06]  /*9400*/  BRA `(.L_x_15753) ;  /* 0x0000000400447947 */ /* 0x000fec0003800000 */
.L_x_15758:
[----:B------:R0:W-:Y:S01]  /*9410*/  STG.E.64 desc[UR36][R2.64], RZ ;  /* 0x000000ff02007986 */ /* 0x0001e2000c101b24 */
[----:B------:R-:W-:Y:S01]  /*9420*/  IMAD.MOV.U32 R28, RZ, RZ, R29 ;  /* 0x000000ffff1c7224 */ /* 0x000fe200078e001d */
[----:B------:R-:W-:Y:S06]  /*9430*/  BRA `(.L_x_15753) ;  /* 0x0000000400387947 */ /* 0x000fec0003800000 */
.L_x_15748:
        /* <DEDUP_REMOVED lines=11> */
.L_x_15762:
[----:B------:R0:W-:Y:S01]  /*94f0*/  STG.E.128 desc[UR36][R2.64], RZ ;  /* 0x000000ff02007986 */ /* 0x0001e2000c101d24 */
[----:B------:R-:W-:Y:S01]  /*9500*/  IMAD.MOV.U32 R28, RZ, RZ, R29 ;  /* 0x000000ffff1c7224 */ /* 0x000fe200078e001d */
[----:B------:R-:W-:Y:S06]  /*9510*/  BRA `(.L_x_15753) ;  /* 0x0000000400007947 */ /* 0x000fec0003800000 */
.L_x_15761:
        /* <DEDUP_REMOVED lines=9> */
.L_x_15764:
[----:B------:R0:W-:Y:S01]  /*95b0*/  STG.E.U8 desc[UR36][R2.64], RZ ;  /* 0x000000ff02007986 */ /* 0x0001e2000c101124 */
[----:B------:R-:W-:Y:S01]  /*95c0*/  IMAD.MOV.U32 R28, RZ, RZ, R29 ;  /* 0x000000ffff1c7224 */ /* 0x000fe200078e001d */
[----:B------:R-:W-:Y:S06]  /*95d0*/  BRA `(.L_x_15753) ;  /* 0x0000000000d07947 */ /* 0x000fec0003800000 */
.L_x_15763:
[----:B------:R0:W-:Y:S01]  /*95e0*/  STG.E.U16 desc[UR36][R2.64], RZ ;  /* 0x000000ff02007986 */ /* 0x0001e2000c101524 */
[----:B------:R-:W-:Y:S01]  /*95f0*/  IMAD.MOV.U32 R28, RZ, RZ, R29 ;  /* 0x000000ffff1c7224 */ /* 0x000fe200078e001d */
[----:B------:R-:W-:Y:S06]  /*9600*/  BRA `(.L_x_15753) ;  /* 0x0000000000c47947 */ /* 0x000fec0003800000 */
.L_x_15760:
        /* <DEDUP_REMOVED lines=11> */
.L_x_15767:
[----:B------:R0:W-:Y:S01]  /*96c0*/  STG.E.U8 desc[UR36][R2.64], RZ ;  /* 0x000000ff02007986 */ /* 0x0001e2000c101124 */
[----:B------:R-:W-:Y:S01]  /*96d0*/  MOV R28, R29 ;  /* 0x0000001d001c7202 */ /* 0x000fe20000000f00 */
[----:B------:R-:W-:Y:S06]  /*96e0*/  BRA `(.L_x_15753) ;  /* 0x00000000008c7947 */ /* 0x000fec0003800000 */
.L_x_15766:
[----:B------:R0:W-:Y:S01]  /*96f0*/  STG.E.U8 desc[UR36][R2.64], RZ ;  /* 0x000000ff02007986 */ /* 0x0001e2000c101124 */
[----:B------:R-:W-:Y:S01]  /*9700*/  IMAD.MOV.U32 R28, RZ, RZ, R29 ;  /* 0x000000ffff1c7224 */ /* 0x000fe200078e001d */
[----:B------:R-:W-:Y:S06]  /*9710*/  BRA `(.L_x_15753) ;  /* 0x0000000000807947 */ /* 0x000fec0003800000 */
.L_x_15765:
[----:B------:R-:W-:-:S13]  /*9720*/  ISETP.NE.AND P0, PT, R0, 0x1c, PT ;  /* 0x0000001c0000780c */ /* 0x000fda0003f05270 */
[----:B------:R-:W-:Y:S05]  /*9730*/  @!P0 BRA `(.L_x_15768) ;  /* 0x0000000000708947 */ /* 0x000fea0003800000 */
[----:B------:R-:W-:-:S13]  /*9740*/  ISETP.NE.AND P0, PT, R0, 0x1d, PT ;  /* 0x0000001d0000780c */ /* 0x000fda0003f05270 */
[----:B------:R-:W-:Y:S05]  /*9750*/  @!P0 BRA `(.L_x_15769) ;  /* 0x00000000005c8947 */ /* 0x000fea0003800000 */
[----:B------:R-:W-:-:S13]  /*9760*/  ISETP.NE.AND P0, PT, R0, 0x2c, PT ;  /* 0x0000002c0000780c */ /* 0x000fda0003f05270 */
[----:B------:R-:W-:Y:S05]  /*9770*/  @!P0 BRA `(.L_x_15770) ;  /* 0x0000000000488947 */ /* 0x000fea0003800000 */
.L_x_15752:
        /* <DEDUP_REMOVED lines=16> */
.L_x_15771:
[----:B------:R-:W-:Y:S01]  /*9880*/  IMAD.MOV.U32 R28, RZ, RZ, R29 ;  /* 0x000000ffff1c7224 */ /* 0x000fe200078e001d */
[----:B------:R-:W-:Y:S06]  /*9890*/  BRA `(.L_x_15753) ;  /* 0x0000000000207947 */ /* 0x000fec0003800000 */
.L_x_15770:
[----:B------:R0:W-:Y:S01]  /*98a0*/  STG.E.U8 desc[UR36][R2.64], RZ ;  /* 0x000000ff02007986 */ /* 0x0001e2000c101124 */
[----:B------:R-:W-:Y:S01]  /*98b0*/  IMAD.MOV.U32 R28, RZ, RZ, R29 ;  /* 0x000000ffff1c7224 */ /* 0x000fe200078e001d */
[----:B------:R-:W-:Y:S06]  /*98c0*/  BRA `(.L_x_15753) ;  /* 0x0000000000147947 */ /* 0x000fec0003800000 */
.L_x_15769:
[----:B------:R0:W-:Y:S01]  /*98d0*/  STG.E.64 desc[UR36][R2.64], RZ ;  /* 0x000000ff02007986 */ /* 0x0001e2000c101b24 */
[----:B------:R-:W-:Y:S01]  /*98e0*/  IMAD.MOV.U32 R28, RZ, RZ, R29 ;  /* 0x000000ffff1c7224 */ /* 0x000fe200078e001d */
[----:B------:R-:W-:Y:S06]  /*98f0*/  BRA `(.L_x_15753) ;  /* 0x0000000000087947 */ /* 0x000fec0003800000 */
.L_x_15768:
[----:B------:R0:W-:Y:S01]  /*9900*/  STG.E desc[UR36][R2.64], RZ ;  /* 0x000000ff02007986 */ /* 0x0001e2000c101924 */
[----:B------:R-:W-:-:S07]  /*9910*/  IMAD.MOV.U32 R28, RZ, RZ, R29 ;  /* 0x000000ffff1c7224 */ /* 0x000fce00078e001d */
.L_x_15753:
        /* <DEDUP_REMOVED lines=24> */
.L_x_15776:
[----:B------:R0:W-:Y:S01]  /*9aa0*/  STG.E.U8 desc[UR36][R2.64], RZ ;  /* 0x000000ff02007986 */ /* 0x0001e2000c101124 */
[----:B------:R-:W-:Y:S05]  /*9ab0*/  BRA `(.L_x_15778) ;  /* 0x00000004008c7947 */ /* 0x000fea0003800000 */
.L_x_15775:
        /* <DEDUP_REMOVED lines=8> */
.L_x_15780:
[----:B------:R4:W-:Y:S01]  /*9b40*/  STG.E desc[UR36][R2.64], RZ ;  /* 0x000000ff02007986 */ /* 0x0009e2000c101924 */
[----:B------:R-:W-:Y:S05]  /*9b50*/  BRA `(.L_x_15778) ;  /* 0x0000000400647947 */ /* 0x000fea0003800000 */
.L_x_15779:
[----:B------:R3:W-:Y:S01]  /*9b60*/  STG.E.U16 desc[UR36][R2.64], RZ ;  /* 0x000000ff02007986 */ /* 0x0007e2000c101524 */
[----:B------:R-:W-:Y:S05]  /*9b70*/  BRA `(.L_x_15778) ;  /* 0x00000004005c7947 */ /* 0x000fea0003800000 */
.L_x_15774:
        /* <DEDUP_REMOVED lines=8> */
.L_x_15782:
[----:B------:R0:W-:Y:S01]  /*9c00*/  STG.E.U16 desc[UR36][R2.64], RZ ;  /* 0x000000ff02007986 */ /* 0x0001e2000c101524 */
[----:B------:R-:W-:Y:S05]  /*9c10*/  BRA `(.L_x_15778) ;  /* 0x0000000400347947 */ /* 0x000fea0003800000 */
.L_x_15781:
        /* <DEDUP_REMOVED lines=8> */
.L_x_15784:
[----:B------:R0:W-:Y:S01]  /*9ca0*/  STG.E desc[UR36][R2.64], RZ ;  /* 0x000000ff02007986 */ /* 0x0001e2000c101924 */
[----:B------:R-:W-:Y:S05]  /*9cb0*/  BRA `(.L_x_15778) ;  /* 0x00000004000c7947 */ /* 0x000fea0003800000 */
.L_x_15783:
[----:B------:R0:W-:Y:S01]  /*9cc0*/  STG.E.64 desc[UR36][R2.64], RZ ;  /* 0x000000ff02007986 */ /* 0x0001e2000c101b24 */
[----:B------:R-:W-:Y:S05]  /*9cd0*/  BRA `(.L_x_15778) ;  /* 0x0000000400047947 */ /* 0x000fea0003800000 */
.L_x_15773:
        /* <DEDUP_REMOVED lines=10> */
.L_x_15787:
[----:B------:R0:W-:Y:S01]  /*9d80*/  STG.E.128 desc[UR36][R2.64], RZ ;  /* 0x000000ff02007986 */ /* 0x0001e2000c101d24 */
[----:B------:R-:W-:Y:S05]  /*9d90*/  BRA `(.L_x_15778) ;  /* 0x0000000000d47947 */ /* 0x000fea0003800000 */
.L_x_15786:
        /* <DEDUP_REMOVED lines=8> */
.L_x_15789:
[----:B------:R0:W-:Y:S01]  /*9e20*/  STG.E.U8 desc[UR36][R2.64], RZ ;  /* 0x000000ff02007986 */ /* 0x0001e2000c101124 */
[----:B------:R-:W-:Y:S05]  /*9e30*/  BRA `(.L_x_15778) ;  /* 0x0000000000ac7947 */ /* 0x000fea0003800000 */
.L_x_15788:
[----:B------:R0:W-:Y:S01]  /*9e40*/  STG.E.U16 desc[UR36][R2.64], RZ ;  /* 0x000000ff02007986 */ /* 0x0001e2000c101524 */
[----:B------:R-:W-:Y:S05]  /*9e50*/  BRA `(.L_x_15778) ;  /* 0x0000000000a47947 */ /* 0x000fea0003800000 */
.L_x_15785:
        /* <DEDUP_REMOVED lines=10> */
.L_x_15792:
[----:B------:R0:W-:Y:S01]  /*9f00*/  STG.E.U8 desc[UR36][R2.64], RZ ;  /* 0x000000ff02007986 */ /* 0x0001e2000c101124 */
[----:B------:R-:W-:Y:S05]  /*9f10*/  BRA `(.L_x_15778) ;  /* 0x0000000000747947 */ /* 0x000fea0003800000 */
.L_x_15791:
[----:B------:R0:W-:Y:S01]  /*9f20*/  STG.E.U8 desc[UR36][R2.64], RZ ;  /* 0x000000ff02007986 */ /* 0x0001e2000c101124 */
[----:B------:R-:W-:Y:S05]  /*9f30*/  BRA `(.L_x_15778) ;  /* 0x00000000006c7947 */ /* 0x000fea0003800000 */
.L_x_15790:
[----:B------:R-:W-:-:S13]  /*9f40*/  ISETP.NE.AND P0, PT, R0, 0x1c, PT ;  /* 0x0000001c0000780c */ /* 0x000fda0003f05270 */
[----:B------:R-:W-:Y:S05]  /*9f50*/  @!P0 BRA `(.L_x_15793) ;  /* 0x0000000000608947 */ /* 0x000fea0003800000 */
[----:B------:R-:W-:-:S13]  /*9f60*/  ISETP.NE.AND P0, PT, R0, 0x1d, PT ;  /* 0x0000001d0000780c */ /* 0x000fda0003f05270 */
[----:B------:R-:W-:Y:S05]  /*9f70*/  @!P0 BRA `(.L_x_15794) ;  /* 0x0000000000508947 */ /* 0x000fea0003800000 */
[----:B------:R-:W-:-:S13]  /*9f80*/  ISETP.NE.AND P0, PT, R0, 0x2c, PT ;  /* 0x0000002c0000780c */ /* 0x000fda0003f05270 */
[----:B------:R0:W-:Y:S01]  /*9f90*/  @!P0 STG.E.U8 desc[UR36][R2.64], RZ ;  /* 0x000000ff02008986 */ /* 0x0001e2000c101124 */
[----:B------:R-:W-:Y:S05]  /*9fa0*/  @!P0 BRA `(.L_x_15778) ;  /* 0x0000000000508947 */ /* 0x000fea0003800000 */
.L_x_15777:
        /* <DEDUP_REMOVED lines=16> */
.L_x_15795:
[----:B------:R-:W-:Y:S05]  /*a0b0*/  BRA `(.L_x_15778) ;  /* 0x00000000000c7947 */ /* 0x000fea0003800000 */
.L_x_15794:
[----:B------:R0:W-:Y:S01]  /*a0c0*/  STG.E.64 desc[UR36][R2.64], RZ ;  /* 0x000000ff02007986 */ /* 0x0001e2000c101b24 */
[----:B------:R-:W-:Y:S05]  /*a0d0*/  BRA `(.L_x_15778) ;  /* 0x0000000000047947 */ /* 0x000fea0003800000 */
.L_x_15793:
[----:B------:R0:W-:Y:S02]  /*a0e0*/  STG.E desc[UR36][R2.64], RZ ;  /* 0x000000ff02007986 */ /* 0x0001e4000c101924 */
.L_x_15778:
[----:B------:R-:W-:-:S07]  /*a0f0*/  IADD3 R28, PT, PT, R28, 0x80, RZ ;  /* 0x000000801c1c7810 */ /* 0x000fce0007ffe0ff */
.L_x_15747:
[----:B------:R-:W-:-:S13]  /*a100*/  ISETP.GE.AND P0, PT, R28, UR38, PT ;  /* 0x000000261c007c0c */ /* 0x000fda000bf06270 */
[----:B------:R-:W-:Y:S05]  /*a110*/  @P0 BREAK.RELIABLE B6 ;  /* 0x0000000000060942 */ /* 0x000fea0003800100 */
[----:B------:R-:W-:Y:S05]  /*a120*/  @P0 BRA `(.L_x_15772) ;  /* 0x0000000400f00947 */ /* 0x000fea0003800000 */
[----:B------:R-:W-:Y:S05]  /*a130*/  BSYNC.RELIABLE B6 ;  /* 0x0000000000067941 */ /* 0x000fea0003800100 */
.L_x_15746:
        /* <DEDUP_REMOVED lines=21> */
.L_x_15799:
[----:B------:R0:W-:Y:S01]  /*a290*/  STG.E.U8 desc[UR36][R2.64], RZ ;  /* 0x000000ff02007986 */ /* 0x0001e2000c101124 */
[----:B------:R-:W-:Y:S05]  /*a2a0*/  BRA `(.L_x_15801) ;  /* 0x00000004008c7947 */ /* 0x000fea0003800000 */
.L_x_15798:
        /* <DEDUP_REMOVED lines=8> */
.L_x_15803:
[----:B------:R0:W-:Y:S01]  /*a330*/  STG.E desc[UR36][R2.64], RZ ;  /* 0x000000ff02007986 */ /* 0x0001e2000c101924 */
[----:B------:R-:W-:Y:S05]  /*a340*/  BRA `(.L_x_15801) ;  /* 0x0000000400647947 */ /* 0x000fea0003800000 */
.L_x_15802:
[----:B------:R0:W-:Y:S01]  /*a350*/  STG.E.U16 desc[UR36][R2.64], RZ ;  /* 0x000000ff02007986 */ /* 0x0001e2000c101524 */
[----:B------:R-:W-:Y:S05]  /*a360*/  BRA `(.L_x_15801) ;  /* 0x00000004005c7947 */ /* 0x000fea0003800000 */
.L_x_15797:
        /* <DEDUP_REMOVED lines=8> */
.L_x_15805:
[----:B------:R0:W-:Y:S01]  /*a3f0*/  STG.E.U16 desc[UR36][R2.64], RZ ;  /* 0x000000ff02007986 */ /* 0x0001e2000c101524 */
[----:B------:R-:W-:Y:S05]  /*a400*/  BRA `(.L_x_15801) ;  /* 0x0000000400347947 */ /* 0x000fea0003800000 */
.L_x_15804:
        /* <DEDUP_REMOVED lines=8> */
.L_x_15807:
[----:B------:R0:W-:Y:S01]  /*a490*/  STG.E desc[UR36][R2.64], RZ ;  /* 0x000000ff02007986 */ /* 0x0001e2000c101924 */
[----:B------:R-:W-:Y:S05]  /*a4a0*/  BRA `(.L_x_15801) ;  /* 0x00000004000c7947 */ /* 0x000fea0003800000 */
.L_x_15806:
[----:B------:R0:W-:Y:S01]  /*a4b0*/  STG.E.64 desc[UR36][R2.64], RZ ;  /* 0x000000ff02007986 */ /* 0x0001e2000c101b24 */
[----:B------:R-:W-:Y:S05]  /*a4c0*/  BRA `(.L_x_15801) ;  /* 0x0000000400047947 */ /* 0x000fea0003800000 */
.L_x_15796:
        /* <DEDUP_REMOVED lines=10> */
.L_x_15810:
[----:B------:R0:W-:Y:S01]  /*a570*/  STG.E.128 desc[UR36][R2.64], RZ ;  /* 0x000000ff02007986 */ /* 0x0001e2000c101d24 */
[----:B------:R-:W-:Y:S05]  /*a580*/  BRA `(.L_x_15801) ;  /* 0x0000000000d47947 */ /* 0x000fea0003800000 */
.L_x_15809:
        /* <DEDUP_REMOVED lines=8> */
.L_x_15812:
[----:B------:R0:W-:Y:S01]  /*a610*/  STG.E.U8 desc[UR36][R2.64], RZ ;  /* 0x000000ff02007986 */ /* 0x0001e2000c101124 */
[----:B------:R-:W-:Y:S05]  /*a620*/  BRA `(.L_x_15801) ;  /* 0x0000000000ac7947 */ /* 0x000fea0003800000 */
.L_x_15811:
[----:B------:R0:W-:Y:S01]  /*a630*/  STG.E.U16 desc[UR36][R2.64], RZ ;  /* 0x000000ff02007986 */ /* 0x0001e2000c101524 */
[----:B------:R-:W-:Y:S05]  /*a640*/  BRA `(.L_x_15801) ;  /* 0x0000000000a47947 */ /* 0x000fea0003800000 */
.L_x_15808:
        /* <DEDUP_REMOVED lines=10> */
.L_x_15815:
[----:B------:R0:W-:Y:S01]  /*a6f0*/  STG.E.U8 desc[UR36][R2.64], RZ ;  /* 0x000000ff02007986 */ /* 0x0001e2000c101124 */
[----:B------:R-:W-:Y:S05]  /*a700*/  BRA `(.L_x_15801) ;  /* 0x0000000000747947 */ /* 0x000fea0003800000 */
.L_x_15814:
[----:B------:R3:W-:Y:S01]  /*a710*/  STG.E.U8 desc[UR36][R2.64], RZ ;  /* 0x000000ff02007986 */ /* 0x0007e2000c101124 */
[----:B------:R-:W-:Y:S05]  /*a720*/  BRA `(.L_x_15801) ;  /* 0x00000000006c7947 */ /* 0x000fea0003800000 */
.L_x_15813:
[----:B------:R-:W-:-:S13]  /*a730*/  ISETP.NE.AND P0, PT, R0, 0x1c, PT ;  /* 0x0000001c0000780c */ /* 0x000fda0003f05270 */
[----:B------:R-:W-:Y:S05]  /*a740*/  @!P0 BRA `(.L_x_15816) ;  /* 0x0000000000608947 */ /* 0x000fea0003800000 */
[----:B------:R-:W-:-:S13]  /*a750*/  ISETP.NE.AND P0, PT, R0, 0x1d, PT ;  /* 0x0000001d0000780c */ /* 0x000fda0003f05270 */
[----:B------:R-:W-:Y:S05]  /*a760*/  @!P0 BRA `(.L_x_15817) ;  /* 0x0000000000508947 */ /* 0x000fea0003800000 */
[----:B------:R-:W-:-:S13]  /*a770*/  ISETP.NE.AND P0, PT, R0, 0x2c, PT ;  /* 0x0000002c0000780c */ /* 0x000fda0003f05270 */
[----:B------:R1:W-:Y:S01]  /*a780*/  @!P0 STG.E.U8 desc[UR36][R2.64], RZ ;  /* 0x000000ff02008986 */ /* 0x0003e2000c101124 */
[----:B------:R-:W-:Y:S05]  /*a790*/  @!P0 BRA `(.L_x_15801) ;  /* 0x0000000000508947 */ /* 0x000fea0003800000 */
.L_x_15800:
        /* <DEDUP_REMOVED lines=16> */
.L_x_15818:
[----:B------:R-:W-:Y:S05]  /*a8a0*/  BRA `(.L_x_15801) ;  /* 0x00000000000c7947 */ /* 0x000fea0003800000 */
.L_x_15817:
[----:B------:R2:W-:Y:S01]  /*a8b0*/  STG.E.64 desc[UR36][R2.64], RZ ;  /* 0x000000ff02007986 */ /* 0x0005e2000c101b24 */
[----:B------:R-:W-:Y:S05]  /*a8c0*/  BRA `(.L_x_15801) ;  /* 0x0000000000047947 */ /* 0x000fea0003800000 */
.L_x_15816:
[----:B------:R0:W-:Y:S02]  /*a8d0*/  STG.E desc[UR36][R2.64], RZ ;  /* 0x000000ff02007986 */ /* 0x0001e4000c101924 */
.L_x_15801:
[----:B------:R-:W-:-:S07]  /*a8e0*/  VIADD R28, R28, 0x80 ;  /* 0x000000801c1c7836 */ /* 0x000fce0000000000 */
.L_x_15772:
[----:B------:R-:W-:Y:S05]  /*a8f0*/  BSYNC.RECONVERGENT B7 ;  /* 0x0000000000077941 */ /* 0x000fea0003800200 */
.L_x_15745:
        /* <DEDUP_REMOVED lines=22> */
.L_x_15822:
[----:B------:R-:W-:Y:S01]  /*aa60*/  STG.E.U8 desc[UR36][R2.64], RZ ;  /* 0x000000ff02007986 */ /* 0x000fe2000c101124 */
[----:B------:R-:W-:Y:S05]  /*aa70*/  EXIT ;  /* 0x000000000000794d */ /* 0x000fea0003800000 */
.L_x_15821:
        /* <DEDUP_REMOVED lines=8> */
.L_x_15825:
[----:B------:R-:W-:Y:S01]  /*ab00*/  STG.E desc[UR36][R2.64], RZ ;  /* 0x000000ff02007986 */ /* 0x000fe2000c101924 */
[----:B------:R-:W-:Y:S05]  /*ab10*/  EXIT ;  /* 0x000000000000794d */ /* 0x000fea0003800000 */
.L_x_15824:
[----:B------:R-:W-:Y:S01]  /*ab20*/  STG.E.U16 desc[UR36][R2.64], RZ ;  /* 0x000000ff02007986 */ /* 0x000fe2000c101524 */
[----:B------:R-:W-:Y:S05]  /*ab30*/  EXIT ;  /* 0x000000000000794d */ /* 0x000fea0003800000 */
.L_x_15820:
        /* <DEDUP_REMOVED lines=8> */
.L_x_15827:
[----:B------:R-:W-:Y:S01]  /*abc0*/  STG.E.U16 desc[UR36][R2.64], RZ ;  /* 0x000000ff02007986 */ /* 0x000fe2000c101524 */
[----:B------:R-:W-:Y:S05]  /*abd0*/  EXIT ;  /* 0x000000000000794d */ /* 0x000fea0003800000 */
.L_x_15826:
        /* <DEDUP_REMOVED lines=8> */
.L_x_15829:
[----:B------:R-:W-:Y:S01]  /*ac60*/  STG.E desc[UR36][R2.64], RZ ;  /* 0x000000ff02007986 */ /* 0x000fe2000c101924 */
[----:B------:R-:W-:Y:S05]  /*ac70*/  EXIT ;  /* 0x000000000000794d */ /* 0x000fea0003800000 */
.L_x_15828:
[----:B------:R-:W-:Y:S01]  /*ac80*/  STG.E.64 desc[UR36][R2.64], RZ ;  /* 0x000000ff02007986 */ /* 0x000fe2000c101b24 */
[----:B------:R-:W-:Y:S05]  /*ac90*/  EXIT ;  /* 0x000000000000794d */ /* 0x000fea0003800000 */
.L_x_15819:
        /* <DEDUP_REMOVED lines=10> */
.L_x_15832:
[----:B------:R-:W-:Y:S01]  /*ad40*/  STG.E.128 desc[UR36][R2.64], RZ ;  /* 0x000000ff02007986 */ /* 0x000fe2000c101d24 */
[----:B------:R-:W-:Y:S05]  /*ad50*/  EXIT ;  /* 0x000000000000794d */ /* 0x000fea0003800000 */
.L_x_15831:
        /* <DEDUP_REMOVED lines=8> */
.L_x_15834:
[----:B------:R-:W-:Y:S01]  /*ade0*/  STG.E.U8 desc[UR36][R2.64], RZ ;  /* 0x000000ff02007986 */ /* 0x000fe2000c101124 */
[----:B------:R-:W-:Y:S05]  /*adf0*/  EXIT ;  /* 0x000000000000794d */ /* 0x000fea0003800000 */
.L_x_15833:
[----:B------:R-:W-:Y:S01]  /*ae00*/  STG.E.U16 desc[UR36][R2.64], RZ ;  /* 0x000000ff02007986 */ /* 0x000fe2000c101524 */
[----:B------:R-:W-:Y:S05]  /*ae10*/  EXIT ;  /* 0x000000000000794d */ /* 0x000fea0003800000 */
.L_x_15830:
        /* <DEDUP_REMOVED lines=10> */
.L_x_15837:
[----:B------:R-:W-:Y:S01]  /*aec0*/  STG.E.U8 desc[UR36][R2.64], RZ ;  /* 0x000000ff02007986 */ /* 0x000fe2000c101124 */
[----:B------:R-:W-:Y:S05]  /*aed0*/  EXIT ;  /* 0x000000000000794d */ /* 0x000fea0003800000 */
.L_x_15836:
[----:B------:R-:W-:Y:S01]  /*aee0*/  STG.E.U8 desc[UR36][R2.64], RZ ;  /* 0x000000ff02007986 */ /* 0x000fe2000c101124 */
[----:B------:R-:W-:Y:S05]  /*aef0*/  EXIT ;  /* 0x000000000000794d */ /* 0x000fea0003800000 */
.L_x_15835:
[----:B------:R-:W-:-:S13]  /*af00*/  ISETP.NE.AND P0, PT, R0, 0x1c, PT ;  /* 0x0000001c0000780c */ /* 0x000fda0003f05270 */
[----:B------:R-:W-:Y:S05]  /*af10*/  @!P0 BRA `(.L_x_15838) ;  /* 0x0000000000608947 */ /* 0x000fea0003800000 */
[----:B------:R-:W-:-:S13]  /*af20*/  ISETP.NE.AND P0, PT, R0, 0x1d, PT ;  /* 0x0000001d0000780c */ /* 0x000fda0003f05270 */
[----:B------:R-:W-:Y:S05]  /*af30*/  @!P0 BRA `(.L_x_15839) ;  /* 0x0000000000508947 */ /* 0x000fea0003800000 */
[----:B------:R-:W-:-:S13]  /*af40*/  ISETP.NE.AND P0, PT, R0, 0x2c, PT ;  /* 0x0000002c0000780c */ /* 0x000fda0003f05270 */
[----:B------:R0:W-:Y:S01]  /*af50*/  @!P0 STG.E.U8 desc[UR36][R2.64], RZ ;  /* 0x000000ff02008986 */ /* 0x0001e2000c101124 */
[----:B------:R-:W-:Y:S05]  /*af60*/  @!P0 EXIT ;  /* 0x000000000000894d */ /* 0x000fea0003800000 */
.L_x_15823:
        /* <DEDUP_REMOVED lines=16> */
.L_x_15840:
[----:B------:R-:W-:Y:S05]  /*b070*/  EXIT ;  /* 0x000000000000794d */ /* 0x000fea0003800000 */
.L_x_15839:
[----:B------:R-:W-:Y:S01]  /*b080*/  STG.E.64 desc[UR36][R2.64], RZ ;  /* 0x000000ff02007986 */ /* 0x000fe2000c101b24 */
[----:B------:R-:W-:Y:S05]  /*b090*/  EXIT ;  /* 0x000000000000794d */ /* 0x000fea0003800000 */
.L_x_15838:
[----:B------:R-:W-:Y:S01]  /*b0a0*/  STG.E desc[UR36][R2.64], RZ ;  /* 0x000000ff02007986 */ /* 0x000fe2000c101924 */
[----:B------:R-:W-:Y:S05]  /*b0b0*/  EXIT ;  /* 0x000000000000794d */ /* 0x000fea0003800000 */
.L_x_15841:
        /* <DEDUP_REMOVED lines=12> */
.L_x_17327:


//--------------------- .text._ZN2at6native18elementwise_kernelILi128ELi2EZNS0_22gpu_kernel_impl_nocastIZZNS0_73_GLOBAL__N__c8866d80_35_SparseBinaryOpIntersectionKernel_cu_7dd49032_323742_sparse_binary_op_intersection_kernel_implINS3_18CUDAKernelLauncherENS3_36CUDAValueSelectionIntersectionKernelINS3_5MulOpEEElLl8EEEvRNS_6TensorERKS9_SC_RKSt6vectorIlSaIlEERKSt8optionalIS9_ESL_bbENKUlvE3_clEvEUllE_EEvRNS_18TensorIteratorBaseERKT_EUliE_EEviT1_ --------------------------
	.section	.text._ZN2at6native18elementwise_kernelILi128ELi2EZNS0_22gpu_kernel_impl_nocastIZZNS0_73_GLOBAL__N__c8866d80_35_SparseBinaryOpIntersectionKernel_cu_7dd49032_323742_sparse_binary_op_intersection_kernel_implINS3_18CUDAKernelLauncherENS3_36CUDAValueSelectionIntersectionKernelINS3_5MulOpEEElLl8EEEvRNS_6TensorERKS9_SC_RKSt6vectorIlSaIlEERKSt8optionalIS9_ESL_bbENKUlvE3_clEvEUllE_EEvRNS_18TensorIteratorBaseERKT_EUliE_EEviT1_,"ax",@progbits
	.align	128
        .global         _ZN2at6native18elementwise_kernelILi128ELi2EZNS0_22gpu_kernel_impl_nocastIZZNS0_73_GLOBAL__N__c8866d80_35_SparseBinaryOpIntersectionKernel_cu_7dd49032_323742_sparse_binary_op_intersection_kernel_implINS3_18CUDAKernelLauncherENS3_36CUDAValueSelectionIntersectionKernelINS3_5MulOpEEElLl8EEEvRNS_6TensorERKS9_SC_RKSt6vectorIlSaIlEERKSt8optionalIS9_ESL_bbENKUlvE3_clEvEUllE_EEvRNS_18TensorIteratorBaseERKT_EUliE_EEviT1_
        .type           _ZN2at6native18elementwise_kernelILi128ELi2EZNS0_22gpu_kernel_impl_nocastIZZNS0_73_GLOBAL__N__c8866d80_35_SparseBinaryOpIntersectionKernel_cu_7dd49032_323742_sparse_binary_op_intersection_kernel_implINS3_18CUDAKernelLauncherENS3_36CUDAValueSelectionIntersectionKernelINS3_5MulOpEEElLl8EEEvRNS_6TensorERKS9_SC_RKSt6vectorIlSaIlEERKSt8optionalIS9_ESL_bbENKUlvE3_clEvEUllE_EEvRNS_18TensorIteratorBaseERKT_EUliE_EEviT1_,@function
        .size           _ZN2at6native18elementwise_kernelILi128ELi2EZNS0_22gpu_kernel_impl_nocastIZZNS0_73_GLOBAL__N__c8866d80_35_SparseBinaryOpIntersectionKernel_cu_7dd49032_323742_sparse_binary_op_intersection_kernel_implINS3_18CUDAKernelLauncherENS3_36CUDAValueSelectionIntersectionKernelINS3_5MulOpEEElLl8EEEvRNS_6TensorERKS9_SC_RKSt6vectorIlSaIlEERKSt8optionalIS9_ESL_bbENKUlvE3_clEvEUllE_EEvRNS_18TensorIteratorBaseERKT_EUliE_EEviT1_,(.L_x_17328 - _ZN2at6native18elementwise_kernelILi128ELi2EZNS0_22gpu_kernel_impl_nocastIZZNS0_73_GLOBAL__N__c8866d80_35_SparseBinaryOpIntersectionKernel_cu_7dd49032_323742_sparse_binary_op_intersection_kernel_implINS3_18CUDAKernelLauncherENS3_36CUDAValueSelectionIntersectionKernelINS3_5MulOpEEElLl8EEEvRNS_6TensorERKS9_SC_RKSt6vectorIlSaIlEERKSt8optionalIS9_ESL_bbENKUlvE3_clEvEUllE_EEvRNS_18TensorIteratorBaseERKT_EUliE_EEviT1_)
        .other          _ZN2at6native18elementwise_kernelILi128ELi2EZNS0_22gpu_kernel_impl_nocastIZZNS0_73_GLOBAL__N__c8866d80_35_SparseBinaryOpIntersectionKernel_cu_7dd49032_323742_sparse_binary_op_intersection_kernel_implINS3_18CUDAKernelLauncherENS3_36CUDAValueSelectionIntersectionKernelINS3_5MulOpEEElLl8EEEvRNS_6TensorERKS9_SC_RKSt6vectorIlSaIlEERKSt8optionalIS9_ESL_bbENKUlvE3_clEvEUllE_EEvRNS_18TensorIteratorBaseERKT_EUliE_EEviT1_,@"STO_CUDA_ENTRY STV_DEFAULT"
_ZN2at6native18elementwise_kernelILi128ELi2EZNS0_22gpu_kernel_impl_nocastIZZNS0_73_GLOBAL__N__c8866d80_35_SparseBinaryOpIntersectionKernel_cu_7dd49032_323742_sparse_binary_op_intersection_kernel_implINS3_18CUDAKernelLauncherENS3_36CUDAValueSelectionIntersectionKernelINS3_5MulOpEEElLl8EEEvRNS_6TensorERKS9_SC_RKSt6vectorIlSaIlEERKSt8optionalIS9_ESL_bbENKUlvE3_clEvEUllE_EEvRNS_18TensorIteratorBaseERKT_EUliE_EEviT1_:
.text._ZN2at6native18elementwise_kernelILi128ELi2EZNS0_22gpu_kernel_impl_nocastIZZNS0_73_GLOBAL__N__c8866d80_35_SparseBinaryOpIntersectionKernel_cu_7dd49032_323742_sparse_binary_op_intersection_kernel_implINS3_18CUDAKernelLauncherENS3_36CUDAValueSelectionIntersectionKernelINS3_5MulOpEEElLl8EEEvRNS_6TensorERKS9_SC_RKSt6vectorIlSaIlEERKSt8optionalIS9_ESL_bbENKUlvE3_clEvEUllE_EEvRNS_18TensorIteratorBaseERKT_EUliE_EEviT1_:
        /* <DEDUP_REMOVED lines=67> */
.L_x_15848:
        /* <DEDUP_REMOVED lines=72> */
.L_x_15847:
        /* <DEDUP_REMOVED lines=49> */
.L_x_15849:
        /* <DEDUP_REMOVED lines=33> */
.L_x_15850:
        /* <DEDUP_REMOVED lines=17> */
.L_x_15846:
        /* <DEDUP_REMOVED lines=20> */
.L_x_15852:
        /* <DEDUP_REMOVED lines=26> */
.L_x_15851:
[----:B------:R-:W-:Y:S05]  /*11c0*/  BRA.U !UP0, `(.L_x_15853) ;  /* 0x0000000108807547 */ /* 0x000fea000b800000 */
[----:B------:R-:W-:Y:S01]  /*11d0*/  MOV R25, UR12 ;  /* 0x0000000c00197c02 */ /* 0x000fe20008000f00 */
[----:B------:R-:W-:Y:S01]  /*11e0*/  IMAD.U32 R26, RZ, RZ, UR13 ;  /* 0x0000000dff1a7e24 */ /* 0x000fe2000f8e00ff */
[----:B------:R-:W-:Y:S01]  /*11f0*/  MOV R23, UR15 ;  /* 0x0000000f00177c02 */ /* 0x000fe20008000f00 */
[----:B------:R-:W-:Y:S02]  /*1200*/  IMAD.U32 R21, RZ, RZ, UR14 ;  /* 0x0000000eff157e24 */ /* 0x000fe4000f8e00ff */
[----:B------:R-:W-:Y:S02]  /*1210*/  IMAD.U32 R17, RZ, RZ, UR14 ;  /* 0x0000000eff117e24 */ /* 0x000fe4000f8e00ff */
[----:B------:R-:W-:-:S07]  /*1220*/  IMAD.U32 R15, RZ, RZ, UR15 ;  /* 0x0000000fff0f7e24 */ /* 0x000fce000f8e00ff */
.L_x_15854:
        /* <DEDUP_REMOVED lines=26> */
.L_x_15853:
        /* <DEDUP_REMOVED lines=16> */
.L_x_15845:
[----:B------:R-:W-:Y:S05]  /*14d0*/  BSYNC.RECONVERGENT B0 ;  /* 0x0000000000007941 */ /* 0x000fea0003800200 */
.L_x_15844:
        /* <DEDUP_REMOVED lines=38> */
.L_x_15857:
        /* <DEDUP_REMOVED lines=71> */
.L_x_15856:
        /* <DEDUP_REMOVED lines=49> */
.L_x_15858:
        /* <DEDUP_REMOVED lines=33> */
.L_x_15859:
        /* <DEDUP_REMOVED lines=16> */
.L_x_15855:
        /* <DEDUP_REMOVED lines=14> */
.L_x_15861:
        /* <DEDUP_REMOVED lines=26> */
.L_x_15860:
[----:B------:R-:W-:Y:S05]  /*2450*/  BRA.U !UP0, `(.L_x_15862) ;  /* 0x0000000108707547 */ /* 0x000fea000b800000 */
[----:B------:R-:W-:Y:S01]  /*2460*/  IMAD.U32 R19, RZ, RZ, UR14 ;  /* 0x0000000eff137e24 */ /* 0x000fe2000f8e00ff */
[----:B------:R-:W-:-:S07]  /*2470*/  MOV R5, UR15 ;  /* 0x0000000f00057c02 */ /* 0x000fce0008000f00 */
.L_x_15863:
        /* <DEDUP_REMOVED lines=26> */
.L_x_15862:
        /* <DEDUP_REMOVED lines=22> */
.L_x_15843:
        /* <DEDUP_REMOVED lines=21> */
.L_x_15867:
        /* <DEDUP_REMOVED lines=32> */
.L_x_15868:
        /* <DEDUP_REMOVED lines=46> */
.L_x_15866:
[----:B------:R-:W-:Y:S05]  /*2db0*/  BSYNC.RECONVERGENT B0 ;  /* 0x0000000000007941 */ /* 0x000fea0003800200 */
.L_x_15865:
        /* <DEDUP_REMOVED lines=15> */
.L_x_15869:
        /* <DEDUP_REMOVED lines=28> */
.L_x_15870:
        /* <DEDUP_REMOVED lines=46> */
.L_x_15864:
        /* <DEDUP_REMOVED lines=19> */
.L_x_15872:
[----:B------:R-:W-:Y:S05]  /*3480*/  BSYNC.RECONVERGENT B0 ;  /* 0x0000000000007941 */ /* 0x000fea0003800200 */
.L_x_15871:
        /* <DEDUP_REMOVED lines=17> */
.L_x_15842:
        /* <DEDUP_REMOVED lines=318> */
.L_x_15876:
        /* <DEDUP_REMOVED lines=38> */
.L_x_15879:
        /* <DEDUP_REMOVED lines=70> */
.L_x_15878:
        /* <DEDUP_REMOVED lines=49> */
.L_x_15880:
        /* <DEDUP_REMOVED lines=33> */
.L_x_15881:
        /* <DEDUP_REMOVED lines=16> */
.L_x_15877:
        /* <DEDUP_REMOVED lines=15> */
.L_x_15883:
        /* <DEDUP_REMOVED lines=27> */
.L_x_15882:
        /* <DEDUP_REMOVED lines=8> */
.L_x_15885:
        /* <DEDUP_REMOVED lines=27> */
.L_x_15884:
        /* <DEDUP_REMOVED lines=24> */
.L_x_15875:
[----:B------:R-:W-:Y:S05]  /*5cb0*/  BSYNC.RECONVERGENT B0 ;  /* 0x0000000000007941 */ /* 0x000fea0003800200 */
.L_x_15874:
        /* <DEDUP_REMOVED lines=300> */
.L_x_15886:
        /* <DEDUP_REMOVED lines=43> */
.L_x_15889:
        /* <DEDUP_REMOVED lines=74> */
.L_x_15888:
        /* <DEDUP_REMOVED lines=50> */
.L_x_15890:
        /* <DEDUP_REMOVED lines=34> */
.L_x_15891:
        /* <DEDUP_REMOVED lines=17> */
.L_x_15887:
        /* <DEDUP_REMOVED lines=15> */
.L_x_15893:
        /* <DEDUP_REMOVED lines=27> */
.L_x_15892:
[----:B------:R-:W-:Y:S05]  /*7fc0*/  BRA.U !UP0, `(.L_x_15894) ;  /* 0x0000000108787547 */ /* 0x000fea000b800000 */
[----:B------:R-:W-:Y:S01]  /*7fd0*/  BSSY.RECONVERGENT B0, `(.L_x_15894) ;  /* 0x000001d000007945 */ /* 0x000fe20003800200 */
[----:B------:R-:W-:Y:S01]  /*7fe0*/  IMAD.U32 R17, RZ, RZ, UR14 ;  /* 0x0000000eff117e24 */ /* 0x000fe2000f8e00ff */
[----:B------:R-:W-:-:S07]  /*7ff0*/  MOV R18, UR15 ;  /* 0x0000000f00127c02 */ /* 0x000fce0008000f00 */
.L_x_15895:
        /* <DEDUP_REMOVED lines=27> */
.L_x_15894:
        /* <DEDUP_REMOVED lines=21> */
.L_x_15873:
        /* <DEDUP_REMOVED lines=308> */
.L_x_15899:
        /* <DEDUP_REMOVED lines=16> */
.L_x_15901:
        /* <DEDUP_REMOVED lines=27> */
.L_x_15900:
[----:B------:R-:W-:Y:S01]  /*98f0*/  BSSY.RECONVERGENT B1, `(.L_x_15902) ;  /* 0x0000021000017945 */ /* 0x000fe20003800200 */
[----:B------:R-:W-:Y:S01]  /*9900*/  IMAD.U32 R27, RZ, RZ, UR12 ;  /* 0x0000000cff1b7e24 */ /* 0x000fe2000f8e00ff */
[----:B------:R-:W-:Y:S01]  /*9910*/  MOV R30, UR13 ;  /* 0x0000000d001e7c02 */ /* 0x000fe20008000f00 */
[----:B------:R-:W-:Y:S01]  /*9920*/  IMAD.U32 R26, RZ, RZ, UR14 ;  /* 0x0000000eff1a7e24 */ /* 0x000fe2000f8e00ff */
[----:B------:R-:W-:Y:S01]  /*9930*/  MOV R28, UR15 ;  /* 0x0000000f001c7c02 */ /* 0x000fe20008000f00 */
[----:B------:R-:W-:Y:S01]  /*9940*/  IMAD.U32 R25, RZ, RZ, UR14 ;  /* 0x0000000eff197e24 */ /* 0x000fe2000f8e00ff */
[----:B------:R-:W-:-:S07]  /*9950*/  MOV R24, UR15 ;  /* 0x0000000f00187c02 */ /* 0x000fce0008000f00 */
.L_x_15903:
        /* <DEDUP_REMOVED lines=27> */
.L_x_15902:
        /* <DEDUP_REMOVED lines=22> */
.L_x_15898:
[----:B------:R-:W-:Y:S05]  /*9c70*/  BSYNC.RECONVERGENT B0 ;  /* 0x0000000000007941 */ /* 0x000fea0003800200 */
.L_x_15897:
        /* <DEDUP_REMOVED lines=300> */
.L_x_15904:
        /* <DEDUP_REMOVED lines=18> */
.L_x_15906:
        /* <DEDUP_REMOVED lines=27> */
.L_x_15905:
[----:B------:R-:W-:Y:S01]  /*b210*/  BSSY.RECONVERGENT B0, `(.L_x_15907) ;  /* 0x000001d000007945 */ /* 0x000fe20003800200 */
[----:B------:R-:W-:Y:S01]  /*b220*/  MOV R17, UR14 ;  /* 0x0000000e00117c02 */ /* 0x000fe20008000f00 */
[----:B------:R-:W-:-:S07]  /*b230*/  IMAD.U32 R16, RZ, RZ, UR15 ;  /* 0x0000000fff107e24 */ /* 0x000fce000f8e00ff */
.L_x_15908:
        /* <DEDUP_REMOVED lines=27> */
.L_x_15907:
        /* <DEDUP_REMOVED lines=19> */
.L_x_15896:
        /* <DEDUP_REMOVED lines=303> */
.L_x_15911:
        /* <DEDUP_REMOVED lines=18> */
.L_x_15910:
[----:B------:R-:W-:Y:S05]  /*c930*/  BSYNC.RECONVERGENT B0 ;  /* 0x0000000000007941 */ /* 0x000fea0003800200 */
.L_x_15909:
        /* <DEDUP_REMOVED lines=299> */
.L_x_15912:
        /* <DEDUP_REMOVED lines=18> */
.L_x_15913:
        /* <DEDUP_REMOVED lines=15> */
.L_x_17328:


//--------------------- .text._ZN2at6native27unrolled_elementwise_kernelIZZNS0_73_GLOBAL__N__c8866d80_35_SparseBinaryOpIntersectionKernel_cu_7dd49032_323742_sparse_binary_op_intersection_kernel_implINS2_18CUDAKernelLauncherENS2_36CUDAValueSelectionIntersectionKernelINS2_5MulOpEEElLl8EEEvRNS_6TensorERKS8_SB_RKSt6vectorIlSaIlEERKSt8optionalIS8_ESK_bbENKUlvE3_clEvEUllE_St5arrayIPcLm2EELi4E23TrivialOffsetCalculatorILi1EjESR_NS0_6memory15LoadWithoutCastENSS_16StoreWithoutCastEEEviT_T0_T2_T3_T4_T5_ --------------------------
	.section	.text._ZN2at6native27unrolled_elementwise_kernelIZZNS0_73_GLOBAL__N__c8866d80_35_SparseBinaryOpIntersectionKernel_cu_7dd49032_323742_sparse_binary_op_intersection_kernel_implINS2_18CUDAKernelLauncherENS2_36CUDAValueSelectionIntersectionKernelINS2_5MulOpEEElLl8EEEvRNS_6TensorERKS8_SB_RKSt6vectorIlSaIlEERKSt8optionalIS8_ESK_bbENKUlvE3_clEvEUllE_St5arrayIPcLm2EELi4E23TrivialOffsetCalculatorILi1EjESR_NS0_6memory15LoadWithoutCastENSS_16StoreWithoutCastEEEviT_T0_T2_T3_T4_T5_,"ax",@progbits
	.align	128
        .global         _ZN2at6native27unrolled_elementwise_kernelIZZNS0_73_GLOBAL__N__c8866d80_35_SparseBinaryOpIntersectionKernel_cu_7dd49032_323742_sparse_binary_op_intersection_kernel_implINS2_18CUDAKernelLauncherENS2_36CUDAValueSelectionIntersectionKernelINS2_5MulOpEEElLl8EEEvRNS_6TensorERKS8_SB_RKSt6vectorIlSaIlEERKSt8optionalIS8_ESK_bbENKUlvE3_clEvEUllE_St5arrayIPcLm2EELi4E23TrivialOffsetCalculatorILi1EjESR_NS0_6memory15LoadWithoutCastENSS_16StoreWithoutCastEEEviT_T0_T2_T3_T4_T5_
        .type           _ZN2at6native27unrolled_elementwise_kernelIZZNS0_73_GLOBAL__N__c8866d80_35_SparseBinaryOpIntersectionKernel_cu_7dd49032_323742_sparse_binary_op_intersection_kernel_implINS2_18CUDAKernelLauncherENS2_36CUDAValueSelectionIntersectionKernelINS2_5MulOpEEElLl8EEEvRNS_6TensorERKS8_SB_RKSt6vectorIlSaIlEERKSt8optionalIS8_ESK_bbENKUlvE3_clEvEUllE_St5arrayIPcLm2EELi4E23TrivialOffsetCalculatorILi1EjESR_NS0_6memory15LoadWithoutCastENSS_16StoreWithoutCastEEEviT_T0_T2_T3_T4_T5_,@function
        .size           _ZN2at6native27unrolled_elementwise_kernelIZZNS0_73_GLOBAL__N__c8866d80_35_SparseBinaryOpIntersectionKernel_cu_7dd49032_323742_sparse_binary_op_intersection_kernel_implINS2_18CUDAKernelLauncherENS2_36CUDAValueSelectionIntersectionKernelINS2_5MulOpEEElLl8EEEvRNS_6TensorERKS8_SB_RKSt6vectorIlSaIlEERKSt8optionalIS8_ESK_bbENKUlvE3_clEvEUllE_St5arrayIPcLm2EELi4E23TrivialOffsetCalculatorILi1EjESR_NS0_6memory15LoadWithoutCastENSS_16StoreWithoutCastEEEviT_T0_T2_T3_T4_T5_,(.L_x_17329 - _ZN2at6native27unrolled_elementwise_kernelIZZNS0_73_GLOBAL__N__c8866d80_35_SparseBinaryOpIntersectionKernel_cu_7dd49032_323742_sparse_binary_op_intersection_kernel_implINS2_18CUDAKernelLauncherENS2_36CUDAValueSelectionIntersectionKernelINS2_5MulOpEEElLl8EEEvRNS_6TensorERKS8_SB_RKSt6vectorIlSaIlEERKSt8optionalIS8_ESK_bbENKUlvE3_clEvEUllE_St5arrayIPcLm2EELi4E23TrivialOffsetCalculatorILi1EjESR_NS0_6memory15LoadWithoutCastENSS_16StoreWithoutCastEEEviT_T0_T2_T3_T4_T5_)
        .other          _ZN2at6native27unrolled_elementwise_kernelIZZNS0_73_GLOBAL__N__c8866d80_35_SparseBinaryOpIntersectionKernel_cu_7dd49032_323742_sparse_binary_op_intersection_kernel_implINS2_18CUDAKernelLauncherENS2_36CUDAValueSelectionIntersectionKernelINS2_5MulOpEEElLl8EEEvRNS_6TensorERKS8_SB_RKSt6vectorIlSaIlEERKSt8optionalIS8_ESK_bbENKUlvE3_clEvEUllE_St5arrayIPcLm2EELi4E23TrivialOffsetCalculatorILi1EjESR_NS0_6memory15LoadWithoutCastENSS_16StoreWithoutCastEEEviT_T0_T2_T3_T4_T5_,@"STO_CUDA_ENTRY STV_DEFAULT"
_ZN2at6native27unrolled_elementwise_kernelIZZNS0_73_GLOBAL__N__c8866d80_35_SparseBinaryOpIntersectionKernel_cu_7dd49032_323742_sparse_binary_op_intersection_kernel_implINS2_18CUDAKernelLauncherENS2_36CUDAValueSelectionIntersectionKernelINS2_5MulOpEEElLl8EEEvRNS_6TensorERKS8_SB_RKSt6vectorIlSaIlEERKSt8optionalIS8_ESK_bbENKUlvE3_clEvEUllE_St5arrayIPcLm2EELi4E23TrivialOffsetCalculatorILi1EjESR_NS0_6memory15LoadWithoutCastENSS_16StoreWithoutCastEEEviT_T0_T2_T3_T4_T5_:
.text._ZN2at6native27unrolled_elementwise_kernelIZZNS0_73_GLOBAL__N__c8866d80_35_SparseBinaryOpIntersectionKernel_cu_7dd49032_323742_sparse_binary_op_intersection_kernel_implINS2_18CUDAKernelLauncherENS2_36CUDAValueSelectionIntersectionKernelINS2_5MulOpEEElLl8EEEvRNS_6TensorERKS8_SB_RKSt6vectorIlSaIlEERKSt8optionalIS8_ESK_bbENKUlvE3_clEvEUllE_St5arrayIPcLm2EELi4E23TrivialOffsetCalculatorILi1EjESR_NS0_6memory15LoadWithoutCastENSS_16StoreWithoutCastEEEviT_T0_T2_T3_T4_T5_:
        /* <DEDUP_REMOVED lines=99> */
.L_x_15916:
        /* <DEDUP_REMOVED lines=34> */
.L_x_15919:
        /* <DEDUP_REMOVED lines=71> */
.L_x_15918:
        /* <DEDUP_REMOVED lines=57> */
.L_x_15920:
        /* <DEDUP_REMOVED lines=40> */
.L_x_15921:
        /* <DEDUP_REMOVED lines=22> */
.L_x_15917:
        /* <DEDUP_REMOVED lines=14> */
.L_x_15923:
        /* <DEDUP_REMOVED lines=27> */
.L_x_15922:
[----:B------:R-:W-:Y:S01]  /*16c0*/  IMAD.MOV.U32 R22, RZ, RZ, R19 ;  /* 0x000000ffff167224 */ /* 0x000fe200078e0013 */
[----:B------:R-:W-:Y:S06]  /*16d0*/  @!P0 BRA `(.L_x_15924) ;  /* 0x0000000000808947 */ /* 0x000fec0003800000 */
[----:B------:R-:W2:Y:S01]  /*16e0*/  LDCU.64 UR4, c[0x0][0x3f8] ;  /* 0x00007f00ff0477ac */ /* 0x000ea20008000a00 */
[----:B------:R-:W-:Y:S01]  /*16f0*/  BSSY.RECONVERGENT B1, `(.L_x_15924) ;  /* 0x000001e000017945 */ /* 0x000fe20003800200 */
[----:B------:R-:W-:Y:S01]  /*1700*/  MOV R24, R18 ;  /* 0x0000001200187202 */ /* 0x000fe20000000f00 */
[----:B--2---:R-:W-:Y:S02]  /*1710*/  IMAD.U32 R26, RZ, RZ, UR4 ;  /* 0x00000004ff1a7e24 */ /* 0x004fe4000f8e00ff */
[----:B------:R-:W-:-:S07]  /*1720*/  IMAD.U32 R23, RZ, RZ, UR5 ;  /* 0x00000005ff177e24 */ /* 0x000fce000f8e00ff */
.L_x_15925:
        /* <DEDUP_REMOVED lines=27> */
.L_x_15924:
        /* <DEDUP_REMOVED lines=18> */
.L_x_15915:
[----:B0-----:R-:W-:Y:S05]  /*1a00*/  BSYNC.RECONVERGENT B0 ;  /* 0x0000000000007941 */ /* 0x001fea0003800200 */
.L_x_15914:
        /* <DEDUP_REMOVED lines=12> */
.L_x_15928:
        /* <DEDUP_REMOVED lines=38> */
.L_x_15931:
        /* <DEDUP_REMOVED lines=71> */
.L_x_15930:
        /* <DEDUP_REMOVED lines=58> */
.L_x_15932:
        /* <DEDUP_REMOVED lines=40> */
.L_x_15933:
        /* <DEDUP_REMOVED lines=22> */
.L_x_15929:
        /* <DEDUP_REMOVED lines=16> */
.L_x_15935:
        /* <DEDUP_REMOVED lines=27> */
.L_x_15934:
[----:B------:R-:W-:Y:S05]  /*2bd0*/  @!P0 BRA `(.L_x_15936) ;  /* 0x0000000000848947 */ /* 0x000fea0003800000 */
[----:B------:R-:W2:Y:S01]  /*2be0*/  LDCU.64 UR4, c[0x0][0x3f8] ;  /* 0x00007f00ff0477ac */ /* 0x000ea20008000a00 */
[----:B------:R-:W-:Y:S01]  /*2bf0*/  BSSY.RECONVERGENT B1, `(.L_x_15936) ;  /* 0x000001f000017945 */ /* 0x000fe20003800200 */
[----:B------:R-:W-:Y:S02]  /*2c00*/  IMAD.MOV.U32 R23, RZ, RZ, R17 ;  /* 0x000000ffff177224 */ /* 0x000fe400078e0011 */
[----:B------:R-:W-:Y:S02]  /*2c10*/  IMAD.MOV.U32 R24, RZ, RZ, R20 ;  /* 0x000000ffff187224 */ /* 0x000fe400078e0014 */
[----:B--2---:R-:W-:Y:S01]  /*2c20*/  IMAD.U32 R22, RZ, RZ, UR4 ;  /* 0x00000004ff167e24 */ /* 0x004fe2000f8e00ff */
[----:B------:R-:W-:-:S07]  /*2c30*/  MOV R21, UR5 ;  /* 0x0000000500157c02 */ /* 0x000fce0008000f00 */
.L_x_15937:
        /* <DEDUP_REMOVED lines=27> */
.L_x_15936:
        /* <DEDUP_REMOVED lines=18> */
.L_x_15927:
[----:B0-----:R-:W-:Y:S05]  /*2f10*/  BSYNC.RECONVERGENT B0 ;  /* 0x0000000000007941 */ /* 0x001fea0003800200 */
.L_x_15926:
        /* <DEDUP_REMOVED lines=12> */
.L_x_15940:
        /* <DEDUP_REMOVED lines=38> */
.L_x_15943:
        /* <DEDUP_REMOVED lines=71> */
.L_x_15942:
        /* <DEDUP_REMOVED lines=56> */
.L_x_15944:
        /* <DEDUP_REMOVED lines=39> */
.L_x_15945:
        /* <DEDUP_REMOVED lines=21> */
.L_x_15941:
        /* <DEDUP_REMOVED lines=16> */
.L_x_15947:
        /* <DEDUP_REMOVED lines=27> */
.L_x_15946:
[----:B------:R-:W-:Y:S05]  /*40a0*/  @!P0 BRA `(.L_x_15948) ;  /* 0x0000000000848947 */ /* 0x000fea0003800000 */
[----:B------:R-:W2:Y:S01]  /*40b0*/  LDCU.64 UR4, c[0x0][0x3f8] ;  /* 0x00007f00ff0477ac */ /* 0x000ea20008000a00 */
[----:B------:R-:W-:Y:S01]  /*40c0*/  BSSY.RECONVERGENT B1, `(.L_x_15948) ;  /* 0x000001f000017945 */ /* 0x000fe20003800200 */
[----:B------:R-:W-:Y:S01]  /*40d0*/  IMAD.MOV.U32 R23, RZ, RZ, R20 ;  /* 0x000000ffff177224 */ /* 0x000fe200078e0014 */
[----:B------:R-:W-:Y:S01]  /*40e0*/  MOV R28, R18 ;  /* 0x00000012001c7202 */ /* 0x000fe20000000f00 */
[----:B--2---:R-:W-:Y:S02]  /*40f0*/  IMAD.U32 R22, RZ, RZ, UR4 ;  /* 0x00000004ff167e24 */ /* 0x004fe4000f8e00ff */
[----:B------:R-:W-:-:S07]  /*4100*/  IMAD.U32 R21, RZ, RZ, UR5 ;  /* 0x00000005ff157e24 */ /* 0x000fce000f8e00ff */
.L_x_15949:
        /* <DEDUP_REMOVED lines=27> */
.L_x_15948:
        /* <DEDUP_REMOVED lines=18> */
.L_x_15939:
[----:B------:R-:W-:Y:S05]  /*43e0*/  BSYNC.RECONVERGENT B0 ;  /* 0x0000000000007941 */ /* 0x000fea0003800200 */
.L_x_15938:
        /* <DEDUP_REMOVED lines=12> */
.L_x_15952:
        /* <DEDUP_REMOVED lines=38> */
.L_x_15955:
        /* <DEDUP_REMOVED lines=72> */
.L_x_15954:
        /* <DEDUP_REMOVED lines=51> */
.L_x_15956:
        /* <DEDUP_REMOVED lines=37> */
.L_x_15957:
        /* <DEDUP_REMOVED lines=18> */
.L_x_15953:
        /* <DEDUP_REMOVED lines=16> */
.L_x_15959:
        /* <DEDUP_REMOVED lines=27> */
.L_x_15958:
[----:B------:R-:W-:Y:S05]  /*54e0*/  @!P0 BRA `(.L_x_15960) ;  /* 0x0000000000708947 */ /* 0x000fea0003800000 */
[----:B------:R-:W-:Y:S01]  /*54f0*/  BSSY.RECONVERGENT B1, `(.L_x_15960) ;  /* 0x000001b000017945 */ /* 0x000fe20003800200 */
.L_x_15961:
        /* <DEDUP_REMOVED lines=27> */
.L_x_15960:
        /* <DEDUP_REMOVED lines=18> */
.L_x_15951:
[----:B------:R-:W-:Y:S05]  /*57d0*/  BSYNC.RECONVERGENT B0 ;  /* 0x0000000000007941 */ /* 0x000fea0003800200 */
.L_x_15950:
        /* <DEDUP_REMOVED lines=19> */
.L_x_15964:
[----:B------:R-:W-:Y:S05]  /*5910*/  BSYNC.RELIABLE B1 ;  /* 0x0000000000017941 */ /* 0x000fea0003800100 */
.L_x_15963:
[----:B------:R-:W-:Y:S01]  /*5920*/  ISETP.GE.AND P0, PT, R5, UR6, PT ;  /* 0x0000000605007c0c */ /* 0x000fe2000bf06270 */
[----:B------:R-:W-:-:S12]  /*5930*/  IMAD.U32 R0, RZ, RZ, UR12 ;  /* 0x0000000cff007e24 */ /* 0x000fd8000f8e00ff */
[----:B--23--:R-:W2:Y:S01]  /*5940*/  @!P0 LDC.64 R2, c[0x0][0x418] ;  /* 0x00010600ff028b82 */ /* 0x00cea20000000a00 */
[----:B------:R-:W-:Y:S01]  /*5950*/  @!P0 IMAD R7, R0, 0x200, R5 ;  /* 0x0000020000078824 */ /* 0x000fe200078e0205 */
[----:B------:R-:W-:-:S03]  /*5960*/  @!P0 IADD3 R5, PT, PT, R5, 0x80, RZ ;  /* 0x0000008005058810 */ /* 0x000fc60007ffe0ff */
[----:B--2---:R-:W-:-:S05]  /*5970*/  @!P0 IMAD.WIDE.U32 R2, R7, 0x8, R2 ;  /* 0x0000000807028825 */ /* 0x004fca00078e0002 */
[----:B------:R2:W-:Y:S02]  /*5980*/  @!P0 STG.E.64 desc[UR10][R2.64], RZ ;  /* 0x000000ff02008986 */ /* 0x0005e4000c101b0a */
.L_x_15965:
[----:B------:R-:W-:Y:S05]  /*5990*/  BSYNC.RECONVERGENT B0 ;  /* 0x0000000000007941 */ /* 0x000fea0003800200 */
.L_x_15962:
        /* <DEDUP_REMOVED lines=9> */
.L_x_15966:
        /* <DEDUP_REMOVED lines=13> */
.L_x_17329:


//--------------------- .text._ZN2at6native29vectorized_elementwise_kernelILi2EZZNS0_73_GLOBAL__N__c8866d80_35_SparseBinaryOpIntersectionKernel_cu_7dd49032_323742_sparse_binary_op_intersection_kernel_implINS2_18CUDAKernelLauncherENS2_36CUDAValueSelectionIntersectionKernelINS2_5MulOpEEElLl8EEEvRNS_6TensorERKS8_SB_RKSt6vectorIlSaIlEERKSt8optionalIS8_ESK_bbENKUlvE3_clEvEUllE_St5arrayIPcLm2EEEEviT0_T1_ --------------------------
	.section	.text._ZN2at6native29vectorized_elementwise_kernelILi2EZZNS0_73_GLOBAL__N__c8866d80_35_SparseBinaryOpIntersectionKernel_cu_7dd49032_323742_sparse_binary_op_intersection_kernel_implINS2_18CUDAKernelLauncherENS2_36CUDAValueSelectionIntersectionKernelINS2_5MulOpEEElLl8EEEvRNS_6TensorERKS8_SB_RKSt6vectorIlSaIlEERKSt8optionalIS8_ESK_bbENKUlvE3_clEvEUllE_St5arrayIPcLm2EEEEviT0_T1_,"ax",@progbits
	.align	128
        .global         _ZN2at6native29vectorized_elementwise_kernelILi2EZZNS0_73_GLOBAL__N__c8866d80_35_SparseBinaryOpIntersectionKernel_cu_7dd49032_323742_sparse_binary_op_intersection_kernel_implINS2_18CUDAKernelLauncherENS2_36CUDAValueSelectionIntersectionKernelINS2_5MulOpEEElLl8EEEvRNS_6TensorERKS8_SB_RKSt6vectorIlSaIlEERKSt8optionalIS8_ESK_bbENKUlvE3_clEvEUllE_St5arrayIPcLm2EEEEviT0_T1_
        .type           _ZN2at6native29vectorized_elementwise_kernelILi2EZZNS0_73_GLOBAL__N__c8866d80_35_SparseBinaryOpIntersectionKernel_cu_7dd49032_323742_sparse_binary_op_intersection_kernel_implINS2_18CUDAKernelLauncherENS2_36CUDAValueSelectionIntersectionKernelINS2_5MulOpEEElLl8EEEvRNS_6TensorERKS8_SB_RKSt6vectorIlSaIlEERKSt8optionalIS8_ESK_bbENKUlvE3_clEvEUllE_St5arrayIPcLm2EEEEviT0_T1_,@function
        .size           _ZN2at6native29vectorized_elementwise_kernelILi2EZZNS0_73_GLOBAL__N__c8866d80_35_SparseBinaryOpIntersectionKernel_cu_7dd49032_323742_sparse_binary_op_intersection_kernel_implINS2_18CUDAKernelLauncherENS2_36CUDAValueSelectionIntersectionKernelINS2_5MulOpEEElLl8EEEvRNS_6TensorERKS8_SB_RKSt6vectorIlSaIlEERKSt8optionalIS8_ESK_bbENKUlvE3_clEvEUllE_St5arrayIPcLm2EEEEviT0_T1_,(.L_x_17330 - _ZN2at6native29vectorized_elementwise_kernelILi2EZZNS0_73_GLOBAL__N__c8866d80_35_SparseBinaryOpIntersectionKernel_cu_7dd49032_323742_sparse_binary_op_intersection_kernel_implINS2_18CUDAKernelLauncherENS2_36CUDAValueSelectionIntersectionKernelINS2_5MulOpEEElLl8EEEvRNS_6TensorERKS8_SB_RKSt6vectorIlSaIlEERKSt8optionalIS8_ESK_bbENKUlvE3_clEvEUllE_St5arrayIPcLm2EEEEviT0_T1_)
        .other          _ZN2at6native29vectorized_elementwise_kernelILi2EZZNS0_73_GLOBAL__N__c8866d80_35_SparseBinaryOpIntersectionKernel_cu_7dd49032_323742_sparse_binary_op_intersection_kernel_implINS2_18CUDAKernelLauncherENS2_36CUDAValueSelectionIntersectionKernelINS2_5MulOpEEElLl8EEEvRNS_6TensorERKS8_SB_RKSt6vectorIlSaIlEERKSt8optionalIS8_ESK_bbENKUlvE3_clEvEUllE_St5arrayIPcLm2EEEEviT0_T1_,@"STO_CUDA_ENTRY STV_DEFAULT"
_ZN2at6native29vectorized_elementwise_kernelILi2EZZNS0_73_GLOBAL__N__c8866d80_35_SparseBinaryOpIntersectionKernel_cu_7dd49032_323742_sparse_binary_op_intersection_kernel_implINS2_18CUDAKernelLauncherENS2_36CUDAValueSelectionIntersectionKernelINS2_5MulOpEEElLl8EEEvRNS_6TensorERKS8_SB_RKSt6vectorIlSaIlEERKSt8optionalIS8_ESK_bbENKUlvE3_clEvEUllE_St5arrayIPcLm2EEEEviT0_T1_:
.text._ZN2at6native29vectorized_elementwise_kernelILi2EZZNS0_73_GLOBAL__N__c8866d80_35_SparseBinaryOpIntersectionKernel_cu_7dd49032_323742_sparse_binary_op_intersection_kernel_implINS2_18CUDAKernelLauncherENS2_36CUDAValueSelectionIntersectionKernelINS2_5MulOpEEElLl8EEEvRNS_6TensorERKS8_SB_RKSt6vectorIlSaIlEERKSt8optionalIS8_ESK_bbENKUlvE3_clEvEUllE_St5arrayIPcLm2EEEEviT0_T1_:
        /* <DEDUP_REMOVED lines=130> */
.L_x_15970:
        /* <DEDUP_REMOVED lines=33> */
.L_x_15973:
        /* <DEDUP_REMOVED lines=71> */
.L_x_15972:
        /* <DEDUP_REMOVED lines=56> */
.L_x_15974:
        /* <DEDUP_REMOVED lines=40> */
.L_x_15975:
        /* <DEDUP_REMOVED lines=21> */
.L_x_15971:
        /* <DEDUP_REMOVED lines=13> */
.L_x_15977:
        /* <DEDUP_REMOVED lines=27> */
.L_x_15976:
[----:B------:R-:W-:Y:S01]  /*1870*/  MOV R27, UR13 ;  /* 0x0000000d001b7c02 */ /* 0x000fe20008000f00 */
[----:B------:R-:W-:Y:S06]  /*1880*/  @!P0 BRA `(.L_x_15978) ;  /* 0x0000000000808947 */ /* 0x000fec0003800000 */
[----:B------:R-:W-:Y:S01]  /*1890*/  BSSY.RECONVERGENT B1, `(.L_x_15978) ;  /* 0x000001f000017945 */ /* 0x000fe20003800200 */
[----:B------:R-:W-:Y:S02]  /*18a0*/  IMAD.MOV.U32 R32, RZ, RZ, R26 ;  /* 0x000000ffff207224 */ /* 0x000fe400078e001a */
[----:B------:R-:W-:Y:S02]  /*18b0*/  IMAD.U32 R31, RZ, RZ, UR23 ;  /* 0x00000017ff1f7e24 */ /* 0x000fe4000f8e00ff */
[----:B------:R-:W-:Y:S02]  /*18c0*/  IMAD.U32 R30, RZ, RZ, UR12 ;  /* 0x0000000cff1e7e24 */ /* 0x000fe4000f8e00ff */
[----:B------:R-:W-:-:S07]  /*18d0*/  IMAD.U32 R26, RZ, RZ, UR13 ;  /* 0x0000000dff1a7e24 */ /* 0x000fce000f8e00ff */
.L_x_15979:
        /* <DEDUP_REMOVED lines=27> */
.L_x_15978:
        /* <DEDUP_REMOVED lines=18> */
.L_x_15969:
[----:B------:R-:W-:Y:S05]  /*1bb0*/  BSYNC.RECONVERGENT B0 ;  /* 0x0000000000007941 */ /* 0x000fea0003800200 */
.L_x_15968:
        /* <DEDUP_REMOVED lines=12> */
.L_x_15982:
        /* <DEDUP_REMOVED lines=33> */
.L_x_15985:
        /* <DEDUP_REMOVED lines=71> */
.L_x_15984:
        /* <DEDUP_REMOVED lines=55> */
.L_x_15986:
        /* <DEDUP_REMOVED lines=39> */
.L_x_15987:
        /* <DEDUP_REMOVED lines=20> */
.L_x_15983:
        /* <DEDUP_REMOVED lines=16> */
.L_x_15989:
        /* <DEDUP_REMOVED lines=27> */
.L_x_15988:
[----:B------:R-:W-:Y:S01]  /*2cd0*/  IMAD.U32 R27, RZ, RZ, UR13 ;  /* 0x0000000dff1b7e24 */ /* 0x000fe2000f8e00ff */
[----:B------:R-:W-:Y:S06]  /*2ce0*/  @!P0 BRA `(.L_x_15990) ;  /* 0x0000000000808947 */ /* 0x000fec0003800000 */
[----:B------:R-:W-:Y:S01]  /*2cf0*/  BSSY.RECONVERGENT B1, `(.L_x_15990) ;  /* 0x000001f000017945 */ /* 0x000fe20003800200 */
[----:B------:R-:W-:Y:S01]  /*2d00*/  IMAD.U32 R29, RZ, RZ, UR12 ;  /* 0x0000000cff1d7e24 */ /* 0x000fe2000f8e00ff */
[----:B------:R-:W-:Y:S01]  /*2d10*/  MOV R27, UR13 ;  /* 0x0000000d001b7c02 */ /* 0x000fe20008000f00 */
[----:B------:R-:W-:Y:S02]  /*2d20*/  IMAD.U32 R28, RZ, RZ, UR13 ;  /* 0x0000000dff1c7e24 */ /* 0x000fe4000f8e00ff */
[----:B------:R-:W-:-:S07]  /*2d30*/  IMAD.U32 R22, RZ, RZ, UR12 ;  /* 0x0000000cff167e24 */ /* 0x000fce000f8e00ff */
.L_x_15991:
        /* <DEDUP_REMOVED lines=27> */
.L_x_15990:
        /* <DEDUP_REMOVED lines=18> */
.L_x_15981:
[----:B0-----:R-:W-:Y:S05]  /*3010*/  BSYNC.RECONVERGENT B0 ;  /* 0x0000000000007941 */ /* 0x001fea0003800200 */
.L_x_15980:
        /* <DEDUP_REMOVED lines=13> */
.L_x_15994:
        /* <DEDUP_REMOVED lines=33> */
.L_x_15997:
        /* <DEDUP_REMOVED lines=71> */
.L_x_15996:
        /* <DEDUP_REMOVED lines=51> */
.L_x_15998:
        /* <DEDUP_REMOVED lines=33> */
.L_x_15999:
        /* <DEDUP_REMOVED lines=16> */
.L_x_15995:
        /* <DEDUP_REMOVED lines=15> */
.L_x_16001:
        /* <DEDUP_REMOVED lines=27> */
.L_x_16000:
        /* <DEDUP_REMOVED lines=8> */
.L_x_16003:
        /* <DEDUP_REMOVED lines=27> */
.L_x_16002:
        /* <DEDUP_REMOVED lines=18> */
.L_x_15993:
[----:B0-----:R-:W-:Y:S05]  /*43a0*/  BSYNC.RECONVERGENT B0 ;  /* 0x0000000000007941 */ /* 0x001fea0003800200 */
.L_x_15992:
        /* <DEDUP_REMOVED lines=12> */
.L_x_16006:
        /* <DEDUP_REMOVED lines=33> */
.L_x_16009:
        /* <DEDUP_REMOVED lines=71> */
.L_x_16008:
        /* <DEDUP_REMOVED lines=51> */
.L_x_16010:
        /* <DEDUP_REMOVED lines=33> */
.L_x_16011:
        /* <DEDUP_REMOVED lines=17> */
.L_x_16007:
        /* <DEDUP_REMOVED lines=15> */
.L_x_16013:
        /* <DEDUP_REMOVED lines=27> */
.L_x_16012:
        /* <DEDUP_REMOVED lines=8> */
.L_x_16015:
        /* <DEDUP_REMOVED lines=27> */
.L_x_16014:
        /* <DEDUP_REMOVED lines=18> */
.L_x_16005:
[----:B------:R-:W-:Y:S05]  /*5730*/  BSYNC.RECONVERGENT B0 ;  /* 0x0000000000007941 */ /* 0x000fea0003800200 */
.L_x_16004:
        /* <DEDUP_REMOVED lines=12> */
.L_x_16018:
        /* <DEDUP_REMOVED lines=34> */
.L_x_16021:
        /* <DEDUP_REMOVED lines=72> */
.L_x_16020:
        /* <DEDUP_REMOVED lines=49> */
.L_x_16022:
        /* <DEDUP_REMOVED lines=36> */
.L_x_16023:
        /* <DEDUP_REMOVED lines=16> */
.L_x_16019:
        /* <DEDUP_REMOVED lines=15> */
.L_x_16025:
        /* <DEDUP_REMOVED lines=27> */
.L_x_16024:
        /* <DEDUP_REMOVED lines=8> */
.L_x_16027:
        /* <DEDUP_REMOVED lines=27> */
.L_x_16026:
        /* <DEDUP_REMOVED lines=18> */
.L_x_16017:
[----:B------:R-:W-:Y:S05]  /*6ae0*/  BSYNC.RECONVERGENT B0 ;  /* 0x0000000000007941 */ /* 0x000fea0003800200 */
.L_x_16016:
        /* <DEDUP_REMOVED lines=12> */
.L_x_16030:
        /* <DEDUP_REMOVED lines=34> */
.L_x_16033:
        /* <DEDUP_REMOVED lines=72> */
.L_x_16032:
        /* <DEDUP_REMOVED lines=49> */
.L_x_16034:
        /* <DEDUP_REMOVED lines=36> */
.L_x_16035:
        /* <DEDUP_REMOVED lines=16> */
.L_x_16031:
        /* <DEDUP_REMOVED lines=15> */
.L_x_16037:
        /* <DEDUP_REMOVED lines=27> */
.L_x_16036:
        /* <DEDUP_REMOVED lines=8> */
.L_x_16039:
        /* <DEDUP_REMOVED lines=27> */
.L_x_16038:
        /* <DEDUP_REMOVED lines=18> */
.L_x_16029:
[----:B------:R-:W-:Y:S05]  /*7e90*/  BSYNC.RECONVERGENT B0 ;  /* 0x0000000000007941 */ /* 0x000fea0003800200 */
.L_x_16028:
        /* <DEDUP_REMOVED lines=12> */
.L_x_16042:
        /* <DEDUP_REMOVED lines=34> */
.L_x_16045:
        /* <DEDUP_REMOVED lines=72> */
.L_x_16044:
        /* <DEDUP_REMOVED lines=49> */
.L_x_16046:
        /* <DEDUP_REMOVED lines=36> */
.L_x_16047:
        /* <DEDUP_REMOVED lines=16> */
.L_x_16043:
        /* <DEDUP_REMOVED lines=15> */
.L_x_16049:
        /* <DEDUP_REMOVED lines=27> */
.L_x_16048:
        /* <DEDUP_REMOVED lines=8> */
.L_x_16051:
        /* <DEDUP_REMOVED lines=27> */
.L_x_16050:
        /* <DEDUP_REMOVED lines=18> */
.L_x_16041:
[----:B------:R-:W-:Y:S05]  /*9240*/  BSYNC.RECONVERGENT B0 ;  /* 0x0000000000007941 */ /* 0x000fea0003800200 */
.L_x_16040:
        /* <DEDUP_REMOVED lines=12> */
.L_x_16054:
        /* <DEDUP_REMOVED lines=33> */
.L_x_16057:
        /* <DEDUP_REMOVED lines=71> */
.L_x_16056:
        /* <DEDUP_REMOVED lines=49> */
.L_x_16058:
        /* <DEDUP_REMOVED lines=36> */
.L_x_16059:
        /* <DEDUP_REMOVED lines=16> */
.L_x_16055:
        /* <DEDUP_REMOVED lines=15> */
.L_x_16061:
        /* <DEDUP_REMOVED lines=27> */
.L_x_16060:
[----:B------:R-:W-:Y:S05]  /*a280*/  @!P0 BRA `(.L_x_16062) ;  /* 0x0000000000788947 */ /* 0x000fea0003800000 */
[----:B------:R-:W-:Y:S01]  /*a290*/  BSSY.RECONVERGENT B1, `(.L_x_16062) ;  /* 0x000001d000017945 */ /* 0x000fe20003800200 */
[----:B------:R-:W-:Y:S01]  /*a2a0*/  MOV R17, UR12 ;  /* 0x0000000c00117c02 */ /* 0x000fe20008000f00 */
[----:B------:R-:W-:-:S07]  /*a2b0*/  IMAD.U32 R11, RZ, RZ, UR13 ;  /* 0x0000000dff0b7e24 */ /* 0x000fce000f8e00ff */
.L_x_16063:
        /* <DEDUP_REMOVED lines=27> */
.L_x_16062:
        /* <DEDUP_REMOVED lines=18> */
.L_x_16053:
[----:B------:R-:W-:Y:S05]  /*a590*/  BSYNC.RECONVERGENT B0 ;  /* 0x0000000000007941 */ /* 0x000fea0003800200 */
.L_x_16052:
        /* <DEDUP_REMOVED lines=16> */
.L_x_16066:
[----:B------:R-:W-:-:S13]  /*a6a0*/  ISETP.GE.AND P0, PT, R5, UR7, PT ;  /* 0x0000000705007c0c */ /* 0x000fda000bf06270 */
[----:B------:R-:W-:Y:S05]  /*a6b0*/  @P0 BRA `(.L_x_16068) ;  /* 0x0000000000300947 */ /* 0x000fea0003800000 */
[----:B0-----:R-:W0:Y:S01]  /*a6c0*/  LDC.64 R2, c[0x0][0x418] ;  /* 0x00010600ff027b82 */ /* 0x001e220000000a00 */
[C---:B------:R-:W-:Y:S01]  /*a6d0*/  IADD3 R7, PT, PT, R5.reuse, UR6, RZ ;  /* 0x0000000605077c10 */ /* 0x040fe2000fffe0ff */
[----:B------:R-:W-:-:S04]  /*a6e0*/  VIADD R5, R5, 0x80 ;  /* 0x0000008005057836 */ /* 0x000fc80000000000 */
[----:B0-----:R-:W-:-:S05]  /*a6f0*/  IMAD.WIDE.U32 R2, R7, 0x8, R2 ;  /* 0x0000000807027825 */ /* 0x001fca00078e0002 */
[----:B------:R0:W-:Y:S02]  /*a700*/  STG.E.64 desc[UR16][R2.64], RZ ;  /* 0x000000ff02007986 */ /* 0x0001e4000c101b10 */
.L_x_16067:
[----:B------:R-:W-:-:S13]  /*a710*/  ISETP.GE.AND P0, PT, R5, UR7, PT ;  /* 0x0000000705007c0c */ /* 0x000fda000bf06270 */
[----:B------:R-:W-:Y:S05]  /*a720*/  @P0 BRA `(.L_x_16069) ;  /* 0x0000000000300947 */ /* 0x000fea0003800000 */
[----:B0-----:R-:W0:Y:S01]  /*a730*/  LDC.64 R2, c[0x0][0x418] ;  /* 0x00010600ff027b82 */ /* 0x001e220000000a00 */
[C---:B------:R-:W-:Y:S02]  /*a740*/  VIADD R7, R5.reuse, UR6 ;  /* 0x0000000605077c36 */ /* 0x040fe40008000000 */
[----:B------:R-:W-:Y:S02]  /*a750*/  VIADD R5, R5, 0x80 ;  /* 0x0000008005057836 */ /* 0x000fe40000000000 */
[----:B0-----:R-:W-:-:S05]  /*a760*/  IMAD.WIDE.U32 R2, R7, 0x8, R2 ;  /* 0x0000000807027825 */ /* 0x001fca00078e0002 */
[----:B------:R0:W-:Y:S02]  /*a770*/  STG.E.64 desc[UR16][R2.64], RZ ;  /* 0x000000ff02007986 */ /* 0x0001e4000c101b10 */
.L_x_16068:
[----:B------:R-:W-:-:S13]  /*a780*/  ISETP.GE.AND P0, PT, R5, UR7, PT ;  /* 0x0000000705007c0c */ /* 0x000fda000bf06270 */
[----:B------:R-:W-:Y:S05]  /*a790*/  @P0 BRA `(.L_x_16070) ;  /* 0x0000000000340947 */ /* 0x000fea0003800000 */
[----:B0-----:R-:W0:Y:S01]  /*a7a0*/  LDC.64 R2, c[0x0][0x418] ;  /* 0x00010600ff027b82 */ /* 0x001e220000000a00 */
[C---:B------:R-:W-:Y:S01]  /*a7b0*/  IADD3 R7, PT, PT, R5.reuse, UR6, RZ ;  /* 0x0000000605077c10 */ /* 0x040fe2000fffe0ff */
[----:B------:R-:W-:-:S04]  /*a7c0*/  VIADD R5, R5, 0x80 ;  /* 0x0000008005057836 */ /* 0x000fc80000000000 */
[----:B0-----:R-:W-:-:S05]  /*a7d0*/  IMAD.WIDE.U32 R2, R7, 0x8, R2 ;  /* 0x0000000807027825 */ /* 0x001fca00078e0002 */
[----:B------:R0:W-:Y:S02]  /*a7e0*/  STG.E.64 desc[UR16][R2.64], RZ ;  /* 0x000000ff02007986 */ /* 0x0001e4000c101b10 */
.L_x_16069:
        /* <DEDUP_REMOVED lines=8> */
.L_x_16070:
[----:B------:R-:W-:Y:S05]  /*a870*/  BSYNC.RELIABLE B1 ;  /* 0x0000000000017941 */ /* 0x000fea0003800100 */
.L_x_16065:
[----:B------:R-:W-:-:S13]  /*a880*/  ISETP.GE.AND P0, PT, R5, UR7, PT ;  /* 0x0000000705007c0c */ /* 0x000fda000bf06270 */
[----:B0-----:R-:W0:Y:S01]  /*a890*/  @!P0 LDC.64 R2, c[0x0][0x418] ;  /* 0x00010600ff028b82 */ /* 0x001e220000000a00 */
[C---:B------:R-:W-:Y:S01]  /*a8a0*/  @!P0 IADD3 R7, PT, PT, R5.reuse, UR6, RZ ;  /* 0x0000000605078c10 */ /* 0x040fe2000fffe0ff */
[----:B------:R-:W-:-:S04]  /*a8b0*/  @!P0 VIADD R5, R5, 0x80 ;  /* 0x0000008005058836 */ /* 0x000fc80000000000 */
[----:B0-----:R-:W-:-:S05]  /*a8c0*/  @!P0 IMAD.WIDE.U32 R2, R7, 0x8, R2 ;  /* 0x0000000807028825 */ /* 0x001fca00078e0002 */
[----:B------:R0:W-:Y:S02]  /*a8d0*/  @!P0 STG.E.64 desc[UR16][R2.64], RZ ;  /* 0x000000ff02008986 */ /* 0x0001e4000c101b10 */
.L_x_16071:
[----:B------:R-:W-:Y:S05]  /*a8e0*/  BSYNC.RECONVERGENT B0 ;  /* 0x0000000000007941 */ /* 0x000fea0003800200 */
.L_x_16064:
        /* <DEDUP_REMOVED lines=8> */
.L_x_15967:
        /* <DEDUP_REMOVED lines=102> */
.L_x_16074:
        /* <DEDUP_REMOVED lines=72> */
.L_x_16073:
        /* <DEDUP_REMOVED lines=53> */
.L_x_16075:
        /* <DEDUP_REMOVED lines=34> */
.L_x_16076:
        /* <DEDUP_REMOVED lines=16> */
.L_x_16072:
        /* <DEDUP_REMOVED lines=16> */
.L_x_16078:
        /* <DEDUP_REMOVED lines=27> */
.L_x_16077:
[----:B------:R-:W-:Y:S05]  /*bd70*/  BRA.U !UP0, `(.L_x_16079) ;  /* 0x0000000108847547 */ /* 0x000fea000b800000 */
[----:B------:R-:W0:Y:S01]  /*bd80*/  LDCU.64 UR4, c[0x0][0x3f8] ;  /* 0x00007f00ff0477ac */ /* 0x000e220008000a00 */
[----:B------:R-:W-:Y:S01]  /*bd90*/  BSSY.RECONVERGENT B0, `(.L_x_16079) ;  /* 0x000001f000007945 */ /* 0x000fe20003800200 */
[----:B------:R-:W-:Y:S02]  /*bda0*/  IMAD.U32 R32, RZ, RZ, UR12 ;  /* 0x0000000cff207e24 */ /* 0x000fe4000f8e00ff */
[----:B------:R-:W-:Y:S02]  /*bdb0*/  IMAD.U32 R31, RZ, RZ, UR13 ;  /* 0x0000000dff1f7e24 */ /* 0x000fe4000f8e00ff */
[----:B0-----:R-:W-:Y:S01]  /*bdc0*/  IMAD.U32 R38, RZ, RZ, UR4 ;  /* 0x00000004ff267e24 */ /* 0x001fe2000f8e00ff */
[----:B------:R-:W-:-:S07]  /*bdd0*/  MOV R39, UR5 ;  /* 0x0000000500277c02 */ /* 0x000fce0008000f00 */
.L_x_16080:
        /* <DEDUP_REMOVED lines=27> */
.L_x_16079:
        /* <DEDUP_REMOVED lines=22> */
.L_x_16081:
        /* <DEDUP_REMOVED lines=34> */
.L_x_16084:
        /* <DEDUP_REMOVED lines=72> */
.L_x_16083:
        /* <DEDUP_REMOVED lines=53> */
.L_x_16085:
        /* <DEDUP_REMOVED lines=36> */
.L_x_16086:
        /* <DEDUP_REMOVED lines=18> */
.L_x_16082:
        /* <DEDUP_REMOVED lines=14> */
.L_x_16088:
        /* <DEDUP_REMOVED lines=27> */
.L_x_16087:
        /* <DEDUP_REMOVED lines=9> */
.L_x_16090:
        /* <DEDUP_REMOVED lines=27> */
.L_x_16089:
        /* <DEDUP_REMOVED lines=22> */
.L_x_16091:
        /* <DEDUP_REMOVED lines=34> */
.L_x_16094:
        /* <DEDUP_REMOVED lines=72> */
.L_x_16093:
        /* <DEDUP_REMOVED lines=57> */
.L_x_16095:
        /* <DEDUP_REMOVED lines=37> */
.L_x_16096:
        /* <DEDUP_REMOVED lines=19> */
.L_x_16092:
        /* <DEDUP_REMOVED lines=13> */
.L_x_16098:
        /* <DEDUP_REMOVED lines=27> */
.L_x_16097:
        /* <DEDUP_REMOVED lines=9> */
.L_x_16100:
        /* <DEDUP_REMOVED lines=27> */
.L_x_16099:
        /* <DEDUP_REMOVED lines=22> */
.L_x_16101:
        /* <DEDUP_REMOVED lines=35> */
.L_x_16104:
        /* <DEDUP_REMOVED lines=72> */
.L_x_16103:
        /* <DEDUP_REMOVED lines=56> */
.L_x_16105:
        /* <DEDUP_REMOVED lines=43> */
.L_x_16106:
        /* <DEDUP_REMOVED lines=22> */
.L_x_16102:
        /* <DEDUP_REMOVED lines=13> */
.L_x_16108:
        /* <DEDUP_REMOVED lines=27> */
.L_x_16107:
        /* <DEDUP_REMOVED lines=9> */
.L_x_16110:
        /* <DEDUP_REMOVED lines=27> */
.L_x_16109:
        /* <DEDUP_REMOVED lines=22> */
.L_x_16111:
        /* <DEDUP_REMOVED lines=34> */
.L_x_16114:
        /* <DEDUP_REMOVED lines=72> */
.L_x_16113:
        /* <DEDUP_REMOVED lines=50> */
.L_x_16115:
        /* <DEDUP_REMOVED lines=38> */
.L_x_16116:
        /* <DEDUP_REMOVED lines=16> */
.L_x_16112:
        /* <DEDUP_REMOVED lines=16> */
.L_x_16118:
        /* <DEDUP_REMOVED lines=27> */
.L_x_16117:
        /* <DEDUP_REMOVED lines=9> */
.L_x_16120:
        /* <DEDUP_REMOVED lines=27> */
.L_x_16119:
        /* <DEDUP_REMOVED lines=19> */
.L_x_16121:
        /* <DEDUP_REMOVED lines=34> */
.L_x_16124:
        /* <DEDUP_REMOVED lines=72> */
.L_x_16123:
        /* <DEDUP_REMOVED lines=50> */
.L_x_16125:
        /* <DEDUP_REMOVED lines=38> */
.L_x_16126:
        /* <DEDUP_REMOVED lines=16> */
.L_x_16122:
        /* <DEDUP_REMOVED lines=15> */
.L_x_16128:
        /* <DEDUP_REMOVED lines=27> */
.L_x_16127:
        /* <DEDUP_REMOVED lines=8> */
.L_x_16130:
        /* <DEDUP_REMOVED lines=27> */
.L_x_16129:
        /* <DEDUP_REMOVED lines=19> */
.L_x_16131:
        /* <DEDUP_REMOVED lines=34> */
.L_x_16134:
        /* <DEDUP_REMOVED lines=72> */
.L_x_16133:
        /* <DEDUP_REMOVED lines=50> */
.L_x_16135:
        /* <DEDUP_REMOVED lines=38> */
.L_x_16136:
        /* <DEDUP_REMOVED lines=16> */
.L_x_16132:
        /* <DEDUP_REMOVED lines=14> */
.L_x_16138:
        /* <DEDUP_REMOVED lines=27> */
.L_x_16137:
        /* <DEDUP_REMOVED lines=8> */
.L_x_16140:
        /* <DEDUP_REMOVED lines=27> */
.L_x_16139:
        /* <DEDUP_REMOVED lines=19> */
.L_x_16141:
        /* <DEDUP_REMOVED lines=33> */
.L_x_16144:
        /* <DEDUP_REMOVED lines=72> */
.L_x_16143:
        /* <DEDUP_REMOVED lines=50> */
.L_x_16145:
        /* <DEDUP_REMOVED lines=38> */
.L_x_16146:
        /* <DEDUP_REMOVED lines=16> */
.L_x_16142:
        /* <DEDUP_REMOVED lines=13> */
.L_x_16148:
        /* <DEDUP_REMOVED lines=27> */
.L_x_16147:
[----:B------:R-:W-:Y:S05]  /*145a0*/  BRA.U !UP0, `(.L_x_16149) ;  /* 0x0000000108787547 */ /* 0x000fea000b800000 */
[----:B------:R-:W-:Y:S01]  /*145b0*/  BSSY.RECONVERGENT B0, `(.L_x_16149) ;  /* 0x000001d000007945 */ /* 0x000fe20003800200 */
[----:B------:R-:W-:Y:S02]  /*145c0*/  IMAD.U32 R12, RZ, RZ, UR26 ;  /* 0x0000001aff0c7e24 */ /* 0x000fe4000f8e00ff */
[----:B------:R-:W-:-:S07]  /*145d0*/  IMAD.U32 R8, RZ, RZ, UR27 ;  /* 0x0000001bff087e24 */ /* 0x000fce000f8e00ff */
.L_x_16150:
        /* <DEDUP_REMOVED lines=27> */
.L_x_16149:
        /* <DEDUP_REMOVED lines=26> */
.L_x_16151:
        /* <DEDUP_REMOVED lines=13> */
.L_x_17330:


//--------------------- .text._ZN2at6native29vectorized_elementwise_kernelILi4EZZNS0_73_GLOBAL__N__c8866d80_35_SparseBinaryOpIntersectionKernel_cu_7dd49032_323742_sparse_binary_op_intersection_kernel_implINS2_18CUDAKernelLauncherENS2_36CUDAValueSelectionIntersectionKernelINS2_5MulOpEEElLl8EEEvRNS_6TensorERKS8_SB_RKSt6vectorIlSaIlEERKSt8optionalIS8_ESK_bbENKUlvE3_clEvEUllE_St5arrayIPcLm2EEEEviT0_T1_ --------------------------
	.section	.text._ZN2at6native29vectorized_elementwise_kernelILi4EZZNS0_73_GLOBAL__N__c8866d80_35_SparseBinaryOpIntersectionKernel_cu_7dd49032_323742_sparse_binary_op_intersection_kernel_implINS2_18CUDAKernelLauncherENS2_36CUDAValueSelectionIntersectionKernelINS2_5MulOpEEElLl8EEEvRNS_6TensorERKS8_SB_RKSt6vectorIlSaIlEERKSt8optionalIS8_ESK_bbENKUlvE3_clEvEUllE_St5arrayIPcLm2EEEEviT0_T1_,"ax",@progbits
	.align	128
        .global         _ZN2at6native29vectorized_elementwise_kernelILi4EZZNS0_73_GLOBAL__N__c8866d80_35_SparseBinaryOpIntersectionKernel_cu_7dd49032_323742_sparse_binary_op_intersection_kernel_implINS2_18CUDAKernelLauncherENS2_36CUDAValueSelectionIntersectionKernelINS2_5MulOpEEElLl8EEEvRNS_6TensorERKS8_SB_RKSt6vectorIlSaIlEERKSt8optionalIS8_ESK_bbENKUlvE3_clEvEUllE_St5arrayIPcLm2EEEEviT0_T1_
        .type           _ZN2at6native29vectorized_elementwise_kernelILi4EZZNS0_73_GLOBAL__N__c8866d80_35_SparseBinaryOpIntersectionKernel_cu_7dd49032_323742_sparse_binary_op_intersection_kernel_implINS2_18CUDAKernelLauncherENS2_36CUDAValueSelectionIntersectionKernelINS2_5MulOpEEElLl8EEEvRNS_6TensorERKS8_SB_RKSt6vectorIlSaIlEERKSt8optionalIS8_ESK_bbENKUlvE3_clEvEUllE_St5arrayIPcLm2EEEEviT0_T1_,@function
        .size           _ZN2at6native29vectorized_elementwise_kernelILi4EZZNS0_73_GLOBAL__N__c8866d80_35_SparseBinaryOpIntersectionKernel_cu_7dd49032_323742_sparse_binary_op_intersection_kernel_implINS2_18CUDAKernelLauncherENS2_36CUDAValueSelectionIntersectionKernelINS2_5MulOpEEElLl8EEEvRNS_6TensorERKS8_SB_RKSt6vectorIlSaIlEERKSt8optionalIS8_ESK_bbENKUlvE3_clEvEUllE_St5arrayIPcLm2EEEEviT0_T1_,(.L_x_17331 - _ZN2at6native29vectorized_elementwise_kernelILi4EZZNS0_73_GLOBAL__N__c8866d80_35_SparseBinaryOpIntersectionKernel_cu_7dd49032_323742_sparse_binary_op_intersection_kernel_implINS2_18CUDAKernelLauncherENS2_36CUDAValueSelectionIntersectionKernelINS2_5MulOpEEElLl8EEEvRNS_6TensorERKS8_SB_RKSt6vectorIlSaIlEERKSt8optionalIS8_ESK_bbENKUlvE3_clEvEUllE_St5arrayIPcLm2EEEEviT0_T1_)
        .other          _ZN2at6native29vectorized_elementwise_kernelILi4EZZNS0_73_GLOBAL__N__c8866d80_35_SparseBinaryOpIntersectionKernel_cu_7dd49032_323742_sparse_binary_op_intersection_kernel_implINS2_18CUDAKernelLauncherENS2_36CUDAValueSelectionIntersectionKernelINS2_5MulOpEEElLl8EEEvRNS_6TensorERKS8_SB_RKSt6vectorIlSaIlEERKSt8optionalIS8_ESK_bbENKUlvE3_clEvEUllE_St5arrayIPcLm2EEEEviT0_T1_,@"STO_CUDA_ENTRY STV_DEFAULT"
_ZN2at6native29vectorized_elementwise_kernelILi4EZZNS0_73_GLOBAL__N__c8866d80_35_SparseBinaryOpIntersectionKernel_cu_7dd49032_323742_sparse_binary_op_intersection_kernel_implINS2_18CUDAKernelLauncherENS2_36CUDAValueSelectionIntersectionKernelINS2_5MulOpEEElLl8EEEvRNS_6TensorERKS8_SB_RKSt6vectorIlSaIlEERKSt8optionalIS8_ESK_bbENKUlvE3_clEvEUllE_St5arrayIPcLm2EEEEviT0_T1_:
.text._ZN2at6native29vectorized_elementwise_kernelILi4EZZNS0_73_GLOBAL__N__c8866d80_35_SparseBinaryOpIntersectionKernel_cu_7dd49032_323742_sparse_binary_op_intersection_kernel_implINS2_18CUDAKernelLauncherENS2_36CUDAValueSelectionIntersectionKernelINS2_5MulOpEEElLl8EEEvRNS_6TensorERKS8_SB_RKSt6vectorIlSaIlEERKSt8optionalIS8_ESK_bbENKUlvE3_clEvEUllE_St5arrayIPcLm2EEEEviT0_T1_:
        /* <DEDUP_REMOVED lines=130> */
.L_x_16155:
        /* <DEDUP_REMOVED lines=33> */
.L_x_16158:
        /* <DEDUP_REMOVED lines=71> */
.L_x_16157:
        /* <DEDUP_REMOVED lines=56> */
.L_x_16159:
        /* <DEDUP_REMOVED lines=40> */
.L_x_16160:
        /* <DEDUP_REMOVED lines=21> */
.L_x_16156:
        /* <DEDUP_REMOVED lines=13> */
.L_x_16162:
        /* <DEDUP_REMOVED lines=27> */
.L_x_16161:
[----:B------:R-:W-:Y:S01]  /*1870*/  MOV R27, UR13 ;  /* 0x0000000d001b7c02 */ /* 0x000fe20008000f00 */
[----:B------:R-:W-:Y:S06]  /*1880*/  @!P0 BRA `(.L_x_16163) ;  /* 0x0000000000808947 */ /* 0x000fec0003800000 */
[----:B------:R-:W-:Y:S01]  /*1890*/  BSSY.RECONVERGENT B1, `(.L_x_16163) ;  /* 0x000001f000017945 */ /* 0x000fe20003800200 */
[----:B------:R-:W-:Y:S02]  /*18a0*/  IMAD.MOV.U32 R32, RZ, RZ, R26 ;  /* 0x000000ffff207224 */ /* 0x000fe400078e001a */
[----:B------:R-:W-:Y:S02]  /*18b0*/  IMAD.U32 R31, RZ, RZ, UR23 ;  /* 0x00000017ff1f7e24 */ /* 0x000fe4000f8e00ff */
[----:B------:R-:W-:Y:S02]  /*18c0*/  IMAD.U32 R30, RZ, RZ, UR12 ;  /* 0x0000000cff1e7e24 */ /* 0x000fe4000f8e00ff */
[----:B------:R-:W-:-:S07]  /*18d0*/  IMAD.U32 R26, RZ, RZ, UR13 ;  /* 0x0000000dff1a7e24 */ /* 0x000fce000f8e00ff */
.L_x_16164:
        /* <DEDUP_REMOVED lines=27> */
.L_x_16163:
        /* <DEDUP_REMOVED lines=18> */
.L_x_16154:
[----:B------:R-:W-:Y:S05]  /*1bb0*/  BSYNC.RECONVERGENT B0 ;  /* 0x0000000000007941 */ /* 0x000fea0003800200 */
.L_x_16153:
        /* <DEDUP_REMOVED lines=12> */
.L_x_16167:
        /* <DEDUP_REMOVED lines=33> */
.L_x_16170:
        /* <DEDUP_REMOVED lines=71> */
.L_x_16169:
        /* <DEDUP_REMOVED lines=55> */
.L_x_16171:
        /* <DEDUP_REMOVED lines=39> */
.L_x_16172:
        /* <DEDUP_REMOVED lines=20> */
.L_x_16168:
        /* <DEDUP_REMOVED lines=16> */
.L_x_16174:
        /* <DEDUP_REMOVED lines=27> */
.L_x_16173:
[----:B------:R-:W-:Y:S01]  /*2cd0*/  IMAD.U32 R27, RZ, RZ, UR13 ;  /* 0x0000000dff1b7e24 */ /* 0x000fe2000f8e00ff */
[----:B------:R-:W-:Y:S06]  /*2ce0*/  @!P0 BRA `(.L_x_16175) ;  /* 0x0000000000808947 */ /* 0x000fec0003800000 */
[----:B------:R-:W-:Y:S01]  /*2cf0*/  BSSY.RECONVERGENT B1, `(.L_x_16175) ;  /* 0x000001f000017945 */ /* 0x000fe20003800200 */
[----:B------:R-:W-:Y:S01]  /*2d00*/  IMAD.U32 R29, RZ, RZ, UR12 ;  /* 0x0000000cff1d7e24 */ /* 0x000fe2000f8e00ff */
[----:B------:R-:W-:Y:S01]  /*2d10*/  MOV R27, UR13 ;  /* 0x0000000d001b7c02 */ /* 0x000fe20008000f00 */
[----:B------:R-:W-:Y:S02]  /*2d20*/  IMAD.U32 R28, RZ, RZ, UR13 ;  /* 0x0000000dff1c7e24 */ /* 0x000fe4000f8e00ff */
[----:B------:R-:W-:-:S07]  /*2d30*/  IMAD.U32 R22, RZ, RZ, UR12 ;  /* 0x0000000cff167e24 */ /* 0x000fce000f8e00ff */
.L_x_16176:
        /* <DEDUP_REMOVED lines=27> */
.L_x_16175:
        /* <DEDUP_REMOVED lines=18> */
.L_x_16166:
[----:B0-----:R-:W-:Y:S05]  /*3010*/  BSYNC.RECONVERGENT B0 ;  /* 0x0000000000007941 */ /* 0x001fea0003800200 */
.L_x_16165:
        /* <DEDUP_REMOVED lines=13> */
.L_x_16179:
        /* <DEDUP_REMOVED lines=33> */
.L_x_16182:
        /* <DEDUP_REMOVED lines=71> */
.L_x_16181:
        /* <DEDUP_REMOVED lines=51> */
.L_x_16183:
        /* <DEDUP_REMOVED lines=33> */
.L_x_16184:
        /* <DEDUP_REMOVED lines=16> */
.L_x_16180:
        /* <DEDUP_REMOVED lines=15> */
.L_x_16186:
        /* <DEDUP_REMOVED lines=27> */
.L_x_16185:
        /* <DEDUP_REMOVED lines=8> */
.L_x_16188:
        /* <DEDUP_REMOVED lines=27> */
.L_x_16187:
        /* <DEDUP_REMOVED lines=18> */
.L_x_16178:
[----:B0-----:R-:W-:Y:S05]  /*43a0*/  BSYNC.RECONVERGENT B0 ;  /* 0x0000000000007941 */ /* 0x001fea0003800200 */
.L_x_16177:
        /* <DEDUP_REMOVED lines=12> */
.L_x_16191:
        /* <DEDUP_REMOVED lines=33> */
.L_x_16194:
        /* <DEDUP_REMOVED lines=71> */
.L_x_16193:
        /* <DEDUP_REMOVED lines=51> */
.L_x_16195:
        /* <DEDUP_REMOVED lines=33> */
.L_x_16196:
        /* <DEDUP_REMOVED lines=17> */
.L_x_16192:
        /* <DEDUP_REMOVED lines=15> */
.L_x_16198:
        /* <DEDUP_REMOVED lines=27> */
.L_x_16197:
        /* <DEDUP_REMOVED lines=8> */
.L_x_16200:
        /* <DEDUP_REMOVED lines=27> */
.L_x_16199:
        /* <DEDUP_REMOVED lines=18> */
.L_x_16190:
[----:B------:R-:W-:Y:S05]  /*5730*/  BSYNC.RECONVERGENT B0 ;  /* 0x0000000000007941 */ /* 0x000fea0003800200 */
.L_x_16189:
        /* <DEDUP_REMOVED lines=12> */
.L_x_16203:
        /* <DEDUP_REMOVED lines=34> */
.L_x_16206:
        /* <DEDUP_REMOVED lines=72> */
.L_x_16205:
        /* <DEDUP_REMOVED lines=49> */
.L_x_16207:
        /* <DEDUP_REMOVED lines=36> */
.L_x_16208:
        /* <DEDUP_REMOVED lines=16> */
.L_x_16204:
        /* <DEDUP_REMOVED lines=15> */
.L_x_16210:
        /* <DEDUP_REMOVED lines=27> */
.L_x_16209:
        /* <DEDUP_REMOVED lines=8> */
.L_x_16212:
        /* <DEDUP_REMOVED lines=27> */
.L_x_16211:
        /* <DEDUP_REMOVED lines=18> */
.L_x_16202:
[----:B------:R-:W-:Y:S05]  /*6ae0*/  BSYNC.RECONVERGENT B0 ;  /* 0x0000000000007941 */ /* 0x000fea0003800200 */
.L_x_16201:
        /* <DEDUP_REMOVED lines=12> */
.L_x_16215:
        /* <DEDUP_REMOVED lines=34> */
.L_x_16218:
        /* <DEDUP_REMOVED lines=72> */
.L_x_16217:
        /* <DEDUP_REMOVED lines=49> */
.L_x_16219:
        /* <DEDUP_REMOVED lines=36> */
.L_x_16220:
        /* <DEDUP_REMOVED lines=16> */
.L_x_16216:
        /* <DEDUP_REMOVED lines=15> */
.L_x_16222:
        /* <DEDUP_REMOVED lines=27> */
.L_x_16221:
        /* <DEDUP_REMOVED lines=8> */
.L_x_16224:
        /* <DEDUP_REMOVED lines=27> */
.L_x_16223:
        /* <DEDUP_REMOVED lines=18> */
.L_x_16214:
[----:B------:R-:W-:Y:S05]  /*7e90*/  BSYNC.RECONVERGENT B0 ;  /* 0x0000000000007941 */ /* 0x000fea0003800200 */
.L_x_16213:
        /* <DEDUP_REMOVED lines=12> */
.L_x_16227:
        /* <DEDUP_REMOVED lines=34> */
.L_x_16230:
        /* <DEDUP_REMOVED lines=72> */
.L_x_16229:
        /* <DEDUP_REMOVED lines=49> */
.L_x_16231:
        /* <DEDUP_REMOVED lines=36> */
.L_x_16232:
        /* <DEDUP_REMOVED lines=16> */
.L_x_16228:
        /* <DEDUP_REMOVED lines=15> */
.L_x_16234:
        /* <DEDUP_REMOVED lines=27> */
.L_x_16233:
        /* <DEDUP_REMOVED lines=8> */
.L_x_16236:
        /* <DEDUP_REMOVED lines=27> */
.L_x_16235:
        /* <DEDUP_REMOVED lines=18> */
.L_x_16226:
[----:B------:R-:W-:Y:S05]  /*9240*/  BSYNC.RECONVERGENT B0 ;  /* 0x0000000000007941 */ /* 0x000fea0003800200 */
.L_x_16225:
        /* <DEDUP_REMOVED lines=12> */
.L_x_16239:
        /* <DEDUP_REMOVED lines=33> */
.L_x_16242:
        /* <DEDUP_REMOVED lines=71> */
.L_x_16241:
        /* <DEDUP_REMOVED lines=49> */
.L_x_16243:
        /* <DEDUP_REMOVED lines=36> */
.L_x_16244:
        /* <DEDUP_REMOVED lines=16> */
.L_x_16240:
        /* <DEDUP_REMOVED lines=15> */
.L_x_16246:
        /* <DEDUP_REMOVED lines=27> */
.L_x_16245:
[----:B------:R-:W-:Y:S05]  /*a280*/  @!P0 BRA `(.L_x_16247) ;  /* 0x0000000000788947 */ /* 0x000fea0003800000 */
[----:B------:R-:W-:Y:S01]  /*a290*/  BSSY.RECONVERGENT B1, `(.L_x_16247) ;  /* 0x000001d000017945 */ /* 0x000fe20003800200 */
[----:B------:R-:W-:Y:S01]  /*a2a0*/  MOV R17, UR12 ;  /* 0x0000000c00117c02 */ /* 0x000fe20008000f00 */
[----:B------:R-:W-:-:S07]  /*a2b0*/  IMAD.U32 R11, RZ, RZ, UR13 ;  /* 0x0000000dff0b7e24 */ /* 0x000fce000f8e00ff */
.L_x_16248:
        /* <DEDUP_REMOVED lines=27> */
.L_x_16247:
        /* <DEDUP_REMOVED lines=18> */
.L_x_16238:
[----:B------:R-:W-:Y:S05]  /*a590*/  BSYNC.RECONVERGENT B0 ;  /* 0x0000000000007941 */ /* 0x000fea0003800200 */
.L_x_16237:
        /* <DEDUP_REMOVED lines=16> */
.L_x_16251:
[----:B------:R-:W-:-:S13]  /*a6a0*/  ISETP.GE.AND P0, PT, R5, UR7, PT ;  /* 0x0000000705007c0c */ /* 0x000fda000bf06270 */
[----:B------:R-:W-:Y:S05]  /*a6b0*/  @P0 BRA `(.L_x_16253) ;  /* 0x0000000000300947 */ /* 0x000fea0003800000 */
[----:B0-----:R-:W0:Y:S01]  /*a6c0*/  LDC.64 R2, c[0x0][0x418] ;  /* 0x00010600ff027b82 */ /* 0x001e220000000a00 */
[C---:B------:R-:W-:Y:S01]  /*a6d0*/  IADD3 R7, PT, PT, R5.reuse, UR6, RZ ;  /* 0x0000000605077c10 */ /* 0x040fe2000fffe0ff */
[----:B------:R-:W-:-:S04]  /*a6e0*/  VIADD R5, R5, 0x80 ;  /* 0x0000008005057836 */ /* 0x000fc80000000000 */
[----:B0-----:R-:W-:-:S05]  /*a6f0*/  IMAD.WIDE.U32 R2, R7, 0x8, R2 ;  /* 0x0000000807027825 */ /* 0x001fca00078e0002 */
[----:B------:R0:W-:Y:S02]  /*a700*/  STG.E.64 desc[UR16][R2.64], RZ ;  /* 0x000000ff02007986 */ /* 0x0001e4000c101b10 */
.L_x_16252:
[----:B------:R-:W-:-:S13]  /*a710*/  ISETP.GE.AND P0, PT, R5, UR7, PT ;  /* 0x0000000705007c0c */ /* 0x000fda000bf06270 */
[----:B------:R-:W-:Y:S05]  /*a720*/  @P0 BRA `(.L_x_16254) ;  /* 0x0000000000300947 */ /* 0x000fea0003800000 */
[----:B0-----:R-:W0:Y:S01]  /*a730*/  LDC.64 R2, c[0x0][0x418] ;  /* 0x00010600ff027b82 */ /* 0x001e220000000a00 */
[C---:B------:R-:W-:Y:S02]  /*a740*/  VIADD R7, R5.reuse, UR6 ;  /* 0x0000000605077c36 */ /* 0x040fe40008000000 */
[----:B------:R-:W-:Y:S02]  /*a750*/  VIADD R5, R5, 0x80 ;  /* 0x0000008005057836 */ /* 0x000fe40000000000 */
[----:B0-----:R-:W-:-:S05]  /*a760*/  IMAD.WIDE.U32 R2, R7, 0x8, R2 ;  /* 0x0000000807027825 */ /* 0x001fca00078e0002 */
[----:B------:R0:W-:Y:S02]  /*a770*/  STG.E.64 desc[UR16][R2.64], RZ ;  /* 0x000000ff02007986 */ /* 0x0001e4000c101b10 */
.L_x_16253:
[----:B------:R-:W-:-:S13]  /*a780*/  ISETP.GE.AND P0, PT, R5, UR7, PT ;  /* 0x0000000705007c0c */ /* 0x000fda000bf06270 */
[----:B------:R-:W-:Y:S05]  /*a790*/  @P0 BRA `(.L_x_16255) ;  /* 0x0000000000340947 */ /* 0x000fea0003800000 */
[----:B0-----:R-:W0:Y:S01]  /*a7a0*/  LDC.64 R2, c[0x0][0x418] ;  /* 0x00010600ff027b82 */ /* 0x001e220000000a00 */
[C---:B------:R-:W-:Y:S01]  /*a7b0*/  IADD3 R7, PT, PT, R5.reuse, UR6, RZ ;  /* 0x0000000605077c10 */ /* 0x040fe2000fffe0ff */
[----:B------:R-:W-:-:S04]  /*a7c0*/  VIADD R5, R5, 0x80 ;  /* 0x0000008005057836 */ /* 0x000fc80000000000 */
[----:B0-----:R-:W-:-:S05]  /*a7d0*/  IMAD.WIDE.U32 R2, R7, 0x8, R2 ;  /* 0x0000000807027825 */ /* 0x001fca00078e0002 */
[----:B------:R0:W-:Y:S02]  /*a7e0*/  STG.E.64 desc[UR16][R2.64], RZ ;  /* 0x000000ff02007986 */ /* 0x0001e4000c101b10 */
.L_x_16254:
        /* <DEDUP_REMOVED lines=8> */
.L_x_16255:
[----:B------:R-:W-:Y:S05]  /*a870*/  BSYNC.RELIABLE B1 ;  /* 0x0000000000017941 */ /* 0x000fea0003800100 */
.L_x_16250:
[----:B------:R-:W-:-:S13]  /*a880*/  ISETP.GE.AND P0, PT, R5, UR7, PT ;  /* 0x0000000705007c0c */ /* 0x000fda000bf06270 */
[----:B0-----:R-:W0:Y:S01]  /*a890*/  @!P0 LDC.64 R2, c[0x0][0x418] ;  /* 0x00010600ff028b82 */ /* 0x001e220000000a00 */
[C---:B------:R-:W-:Y:S01]  /*a8a0*/  @!P0 IADD3 R7, PT, PT, R5.reuse, UR6, RZ ;  /* 0x0000000605078c10 */ /* 0x040fe2000fffe0ff */
[----:B------:R-:W-:-:S04]  /*a8b0*/  @!P0 VIADD R5, R5, 0x80 ;  /* 0x0000008005058836 */ /* 0x000fc80000000000 */
[----:B0-----:R-:W-:-:S05]  /*a8c0*/  @!P0 IMAD.WIDE.U32 R2, R7, 0x8, R2 ;  /* 0x0000000807028825 */ /* 0x001fca00078e0002 */
[----:B------:R0:W-:Y:S02]  /*a8d0*/  @!P0 STG.E.64 desc[UR16][R2.64], RZ ;  /* 0x000000ff02008986 */ /* 0x0001e4000c101b10 */
.L_x_16256:
[----:B------:R-:W-:Y:S05]  /*a8e0*/  BSYNC.RECONVERGENT B0 ;  /* 0x0000000000007941 */ /* 0x000fea0003800200 */
.L_x_16249:
        /* <DEDUP_REMOVED lines=8> */
.L_x_16152:
        /* <DEDUP_REMOVED lines=100> */
.L_x_16259:
        /* <DEDUP_REMOVED lines=72> */
.L_x_16258:
        /* <DEDUP_REMOVED lines=53> */
.L_x_16260:
        /* <DEDUP_REMOVED lines=34> */
.L_x_16261:
        /* <DEDUP_REMOVED lines=16> */
.L_x_16257:
        /* <DEDUP_REMOVED lines=16> */
.L_x_16263:
        /* <DEDUP_REMOVED lines=27> */
.L_x_16262:
[----:B------:R-:W-:Y:S05]  /*bd50*/  BRA.U !UP0, `(.L_x_16264) ;  /* 0x0000000108847547 */ /* 0x000fea000b800000 */
[----:B------:R-:W0:Y:S01]  /*bd60*/  LDCU.64 UR4, c[0x0][0x3f8] ;  /* 0x00007f00ff0477ac */ /* 0x000e220008000a00 */
[----:B------:R-:W-:Y:S01]  /*bd70*/  BSSY.RECONVERGENT B0, `(.L_x_16264) ;  /* 0x000001f000007945 */ /* 0x000fe20003800200 */
[----:B------:R-:W-:Y:S02]  /*bd80*/  IMAD.U32 R32, RZ, RZ, UR12 ;  /* 0x0000000cff207e24 */ /* 0x000fe4000f8e00ff */
[----:B------:R-:W-:Y:S02]  /*bd90*/  IMAD.U32 R31, RZ, RZ, UR13 ;  /* 0x0000000dff1f7e24 */ /* 0x000fe4000f8e00ff */
[----:B0-----:R-:W-:Y:S01]  /*bda0*/  IMAD.U32 R38, RZ, RZ, UR4 ;  /* 0x00000004ff267e24 */ /* 0x001fe2000f8e00ff */
[----:B------:R-:W-:-:S07]  /*bdb0*/  MOV R39, UR5 ;  /* 0x0000000500277c02 */ /* 0x000fce0008000f00 */
.L_x_16265:
        /* <DEDUP_REMOVED lines=27> */
.L_x_16264:
        /* <DEDUP_REMOVED lines=22> */
.L_x_16266:
        /* <DEDUP_REMOVED lines=34> */
.L_x_16269:
        /* <DEDUP_REMOVED lines=72> */
.L_x_16268:
        /* <DEDUP_REMOVED lines=53> */
.L_x_16270:
        /* <DEDUP_REMOVED lines=36> */
.L_x_16271:
        /* <DEDUP_REMOVED lines=18> */
.L_x_16267:
        /* <DEDUP_REMOVED lines=14> */
.L_x_16273:
        /* <DEDUP_REMOVED lines=27> */
.L_x_16272:
        /* <DEDUP_REMOVED lines=9> */
.L_x_16275:
        /* <DEDUP_REMOVED lines=27> */
.L_x_16274:
        /* <DEDUP_REMOVED lines=22> */
.L_x_16276:
        /* <DEDUP_REMOVED lines=34> */
.L_x_16279:
        /* <DEDUP_REMOVED lines=72> */
.L_x_16278:
        /* <DEDUP_REMOVED lines=57> */
.L_x_16280:
        /* <DEDUP_REMOVED lines=37> */
.L_x_16281:
        /* <DEDUP_REMOVED lines=19> */
.L_x_16277:
        /* <DEDUP_REMOVED lines=13> */
.L_x_16283:
        /* <DEDUP_REMOVED lines=27> */
.L_x_16282:
        /* <DEDUP_REMOVED lines=9> */
.L_x_16285:
        /* <DEDUP_REMOVED lines=27> */
.L_x_16284:
        /* <DEDUP_REMOVED lines=22> */
.L_x_16286:
        /* <DEDUP_REMOVED lines=35> */
.L_x_16289:
        /* <DEDUP_REMOVED lines=72> */
.L_x_16288:
        /* <DEDUP_REMOVED lines=56> */
.L_x_16290:
        /* <DEDUP_REMOVED lines=43> */
.L_x_16291:
        /* <DEDUP_REMOVED lines=22> */
.L_x_16287:
        /* <DEDUP_REMOVED lines=13> */
.L_x_16293:
        /* <DEDUP_REMOVED lines=27> */
.L_x_16292:
        /* <DEDUP_REMOVED lines=9> */
.L_x_16295:
        /* <DEDUP_REMOVED lines=27> */
.L_x_16294:
        /* <DEDUP_REMOVED lines=22> */
.L_x_16296:
        /* <DEDUP_REMOVED lines=34> */
.L_x_16299:
        /* <DEDUP_REMOVED lines=72> */
.L_x_16298:
        /* <DEDUP_REMOVED lines=50> */
.L_x_16300:
        /* <DEDUP_REMOVED lines=38> */
.L_x_16301:
        /* <DEDUP_REMOVED lines=16> */
.L_x_16297:
        /* <DEDUP_REMOVED lines=16> */
.L_x_16303:
        /* <DEDUP_REMOVED lines=27> */
.L_x_16302:
        /* <DEDUP_REMOVED lines=9> */
.L_x_16305:
        /* <DEDUP_REMOVED lines=27> */
.L_x_16304:
        /* <DEDUP_REMOVED lines=19> */
.L_x_16306:
        /* <DEDUP_REMOVED lines=34> */
.L_x_16309:
        /* <DEDUP_REMOVED lines=72> */
.L_x_16308:
        /* <DEDUP_REMOVED lines=50> */
.L_x_16310:
        /* <DEDUP_REMOVED lines=38> */
.L_x_16311:
        /* <DEDUP_REMOVED lines=16> */
.L_x_16307:
        /* <DEDUP_REMOVED lines=15> */
.L_x_16313:
        /* <DEDUP_REMOVED lines=27> */
.L_x_16312:
        /* <DEDUP_REMOVED lines=8> */
.L_x_16315:
        /* <DEDUP_REMOVED lines=27> */
.L_x_16314:
        /* <DEDUP_REMOVED lines=19> */
.L_x_16316:
        /* <DEDUP_REMOVED lines=34> */
.L_x_16319:
        /* <DEDUP_REMOVED lines=72> */
.L_x_16318:
        /* <DEDUP_REMOVED lines=50> */
.L_x_16320:
        /* <DEDUP_REMOVED lines=38> */
.L_x_16321:
        /* <DEDUP_REMOVED lines=16> */
.L_x_16317:
        /* <DEDUP_REMOVED lines=14> */
.L_x_16323:
        /* <DEDUP_REMOVED lines=27> */
.L_x_16322:
        /* <DEDUP_REMOVED lines=8> */
.L_x_16325:
        /* <DEDUP_REMOVED lines=27> */
.L_x_16324:
        /* <DEDUP_REMOVED lines=19> */
.L_x_16326:
        /* <DEDUP_REMOVED lines=33> */
.L_x_16329:
        /* <DEDUP_REMOVED lines=72> */
.L_x_16328:
        /* <DEDUP_REMOVED lines=50> */
.L_x_16330:
        /* <DEDUP_REMOVED lines=38> */
.L_x_16331:
        /* <DEDUP_REMOVED lines=16> */
.L_x_16327:
        /* <DEDUP_REMOVED lines=13> */
.L_x_16333:
        /* <DEDUP_REMOVED lines=27> */
.L_x_16332:
[----:B------:R-:W-:Y:S05]  /*14580*/  BRA.U !UP0, `(.L_x_16334) ;  /* 0x0000000108787547 */ /* 0x000fea000b800000 */
[----:B------:R-:W-:Y:S01]  /*14590*/  BSSY.RECONVERGENT B0, `(.L_x_16334) ;  /* 0x000001d000007945 */ /* 0x000fe20003800200 */
[----:B------:R-:W-:Y:S02]  /*145a0*/  IMAD.U32 R12, RZ, RZ, UR26 ;  /* 0x0000001aff0c7e24 */ /* 0x000fe4000f8e00ff */
[----:B------:R-:W-:-:S07]  /*145b0*/  IMAD.U32 R8, RZ, RZ, UR27 ;  /* 0x0000001bff087e24 */ /* 0x000fce000f8e00ff */
.L_x_16335:
        /* <DEDUP_REMOVED lines=27> */
.L_x_16334:
        /* <DEDUP_REMOVED lines=24> */
.L_x_16336:
        /* <DEDUP_REMOVED lines=9> */
.L_x_17331:


//--------------------- .text._ZN2at6native29vectorized_elementwise_kernelILi8EZZNS0_73_GLOBAL__N__c8866d80_35_SparseBinaryOpIntersectionKernel_cu_7dd49032_323742_sparse_binary_op_intersection_kernel_implINS2_18CUDAKernelLauncherENS2_36CUDAValueSelectionIntersectionKernelINS2_5MulOpEEElLl8EEEvRNS_6TensorERKS8_SB_RKSt6vectorIlSaIlEERKSt8optionalIS8_ESK_bbENKUlvE3_clEvEUllE_St5arrayIPcLm2EEEEviT0_T1_ --------------------------
	.section	.text._ZN2at6native29vectorized_elementwise_kernelILi8EZZNS0_73_GLOBAL__N__c8866d80_35_SparseBinaryOpIntersectionKernel_cu_7dd49032_323742_sparse_binary_op_intersection_kernel_implINS2_18CUDAKernelLauncherENS2_36CUDAValueSelectionIntersectionKernelINS2_5MulOpEEElLl8EEEvRNS_6TensorERKS8_SB_RKSt6vectorIlSaIlEERKSt8optionalIS8_ESK_bbENKUlvE3_clEvEUllE_St5arrayIPcLm2EEEEviT0_T1_,"ax",@progbits
	.align	128
        .global         _ZN2at6native29vectorized_elementwise_kernelILi8EZZNS0_73_GLOBAL__N__c8866d80_35_SparseBinaryOpIntersectionKernel_cu_7dd49032_323742_sparse_binary_op_intersection_kernel_implINS2_18CUDAKernelLauncherENS2_36CUDAValueSelectionIntersectionKernelINS2_5MulOpEEElLl8EEEvRNS_6TensorERKS8_SB_RKSt6vectorIlSaIlEERKSt8optionalIS8_ESK_bbENKUlvE3_clEvEUllE_St5arrayIPcLm2EEEEviT0_T1_
        .type           _ZN2at6native29vectorized_elementwise_kernelILi8EZZNS0_73_GLOBAL__N__c8866d80_35_SparseBinaryOpIntersectionKernel_cu_7dd49032_323742_sparse_binary_op_intersection_kernel_implINS2_18CUDAKernelLauncherENS2_36CUDAValueSelectionIntersectionKernelINS2_5MulOpEEElLl8EEEvRNS_6TensorERKS8_SB_RKSt6vectorIlSaIlEERKSt8optionalIS8_ESK_bbENKUlvE3_clEvEUllE_St5arrayIPcLm2EEEEviT0_T1_,@function
        .size           _ZN2at6native29vectorized_elementwise_kernelILi8EZZNS0_73_GLOBAL__N__c8866d80_35_SparseBinaryOpIntersectionKernel_cu_7dd49032_323742_sparse_binary_op_intersection_kernel_implINS2_18CUDAKernelLauncherENS2_36CUDAValueSelectionIntersectionKernelINS2_5MulOpEEElLl8EEEvRNS_6TensorERKS8_SB_RKSt6vectorIlSaIlEERKSt8optionalIS8_ESK_bbENKUlvE3_clEvEUllE_St5arrayIPcLm2EEEEviT0_T1_,(.L_x_17332 - _ZN2at6native29vectorized_elementwise_kernelILi8EZZNS0_73_GLOBAL__N__c8866d80_35_SparseBinaryOpIntersectionKernel_cu_7dd49032_323742_sparse_binary_op_intersection_kernel_implINS2_18CUDAKernelLauncherENS2_36CUDAValueSelectionIntersectionKernelINS2_5MulOpEEElLl8EEEvRNS_6TensorERKS8_SB_RKSt6vectorIlSaIlEERKSt8optionalIS8_ESK_bbENKUlvE3_clEvEUllE_St5arrayIPcLm2EEEEviT0_T1_)
        .other          _ZN2at6native29vectorized_elementwise_kernelILi8EZZNS0_73_GLOBAL__N__c8866d80_35_SparseBinaryOpIntersectionKernel_cu_7dd49032_323742_sparse_binary_op_intersection_kernel_implINS2_18CUDAKernelLauncherENS2_36CUDAValueSelectionIntersectionKernelINS2_5MulOpEEElLl8EEEvRNS_6TensorERKS8_SB_RKSt6vectorIlSaIlEERKSt8optionalIS8_ESK_bbENKUlvE3_clEvEUllE_St5arrayIPcLm2EEEEviT0_T1_,@"STO_CUDA_ENTRY STV_DEFAULT"
_ZN2at6native29vectorized_elementwise_kernelILi8EZZNS0_73_GLOBAL__N__c8866d80_35_SparseBinaryOpIntersectionKernel_cu_7dd49032_323742_sparse_binary_op_intersection_kernel_implINS2_18CUDAKernelLauncherENS2_36CUDAValueSelectionIntersectionKernelINS2_5MulOpEEElLl8EEEvRNS_6TensorERKS8_SB_RKSt6vectorIlSaIlEERKSt8optionalIS8_ESK_bbENKUlvE3_clEvEUllE_St5arrayIPcLm2EEEEviT0_T1_:
.text._ZN2at6native29vectorized_elementwise_kernelILi8EZZNS0_73_GLOBAL__N__c8866d80_35_SparseBinaryOpIntersectionKernel_cu_7dd49032_323742_sparse_binary_op_intersection_kernel_implINS2_18CUDAKernelLauncherENS2_36CUDAValueSelectionIntersectionKernelINS2_5MulOpEEElLl8EEEvRNS_6TensorERKS8_SB_RKSt6vectorIlSaIlEERKSt8optionalIS8_ESK_bbENKUlvE3_clEvEUllE_St5arrayIPcLm2EEEEviT0_T1_:
[----:B------:R-:W-:Y:S01]  /*0000*/  LDC R1, c[0x0][0x37c] ;  /* 0x0000df00ff017b82 */ /* 0x000fe20000000800 */
[----:B------:R-:W-:Y:S05]  /*0010*/  EXIT ;  /* 0x000000000000794d */ /* 0x000fea0003800000 */
.L_x_16337:
        /* <DEDUP_REMOVED lines=14> */
.L_x_17332:


//--------------------- .text._ZN2at6native18elementwise_kernelILi128ELi4EZNS0_15gpu_kernel_implIZZNS0_73_GLOBAL__N__c8866d80_35_SparseBinaryOpIntersectionKernel_cu_7dd49032_323742_sparse_binary_op_intersection_kernel_implINS3_18CUDAKernelLauncherENS3_36CUDAValueSelectionIntersectionKernelINS3_5MulOpEEElLl8EEEvRNS_6TensorERKS9_SC_RKSt6vectorIlSaIlEERKSt8optionalIS9_ESL_bbENKUlvE1_clEvEUllE_EEvRNS_18TensorIteratorBaseERKT_EUliE_EEviT1_ --------------------------
	.section	.text._ZN2at6native18elementwise_kernelILi128ELi4EZNS0_15gpu_kernel_implIZZNS0_73_GLOBAL__N__c8866d80_35_SparseBinaryOpIntersectionKernel_cu_7dd49032_323742_sparse_binary_op_intersection_kernel_implINS3_18CUDAKernelLauncherENS3_36CUDAValueSelectionIntersectionKernelINS3_5MulOpEEElLl8EEEvRNS_6TensorERKS9_SC_RKSt6vectorIlSaIlEERKSt8optionalIS9_ESL_bbENKUlvE1_clEvEUllE_EEvRNS_18TensorIteratorBaseERKT_EUliE_EEviT1_,"ax",@progbits
	.align	128
        .global         _ZN2at6native18elementwise_kernelILi128ELi4EZNS0_15gpu_kernel_implIZZNS0_73_GLOBAL__N__c8866d80_35_SparseBinaryOpIntersectionKernel_cu_7dd49032_323742_sparse_binary_op_intersection_kernel_implINS3_18CUDAKernelLauncherENS3_36CUDAValueSelectionIntersectionKernelINS3_5MulOpEEElLl8EEEvRNS_6TensorERKS9_SC_RKSt6vectorIlSaIlEERKSt8optionalIS9_ESL_bbENKUlvE1_clEvEUllE_EEvRNS_18TensorIteratorBaseERKT_EUliE_EEviT1_
        .type           _ZN2at6native18elementwise_kernelILi128ELi4EZNS0_15gpu_kernel_implIZZNS0_73_GLOBAL__N__c8866d80_35_SparseBinaryOpIntersectionKernel_cu_7dd49032_323742_sparse_binary_op_intersection_kernel_implINS3_18CUDAKernelLauncherENS3_36CUDAValueSelectionIntersectionKernelINS3_5MulOpEEElLl8EEEvRNS_6TensorERKS9_SC_RKSt6vectorIlSaIlEERKSt8optionalIS9_ESL_bbENKUlvE1_clEvEUllE_EEvRNS_18TensorIteratorBaseERKT_EUliE_EEviT1_,@function
        .size           _ZN2at6native18elementwise_kernelILi128ELi4EZNS0_15gpu_kernel_implIZZNS0_73_GLOBAL__N__c8866d80_35_SparseBinaryOpIntersectionKernel_cu_7dd49032_323742_sparse_binary_op_intersection_kernel_implINS3_18CUDAKernelLauncherENS3_36CUDAValueSelectionIntersectionKernelINS3_5MulOpEEElLl8EEEvRNS_6TensorERKS9_SC_RKSt6vectorIlSaIlEERKSt8optionalIS9_ESL_bbENKUlvE1_clEvEUllE_EEvRNS_18TensorIteratorBaseERKT_EUliE_EEviT1_,(.L_x_17333 - _ZN2at6native18elementwise_kernelILi128ELi4EZNS0_15gpu_kernel_implIZZNS0_73_GLOBAL__N__c8866d80_35_SparseBinaryOpIntersectionKernel_cu_7dd49032_323742_sparse_binary_op_intersection_kernel_implINS3_18CUDAKernelLauncherENS3_36CUDAValueSelectionIntersectionKernelINS3_5MulOpEEElLl8EEEvRNS_6TensorERKS9_SC_RKSt6vectorIlSaIlEERKSt8optionalIS9_ESL_bbENKUlvE1_clEvEUllE_EEvRNS_18TensorIteratorBaseERKT_EUliE_EEviT1_)
        .other          _ZN2at6native18elementwise_kernelILi128ELi4EZNS0_15gpu_kernel_implIZZNS0_73_GLOBAL__N__c8866d80_35_SparseBinaryOpIntersectionKernel_cu_7dd49032_323742_sparse_binary_op_intersection_kernel_implINS3_18CUDAKernelLauncherENS3_36CUDAValueSelectionIntersectionKernelINS3_5MulOpEEElLl8EEEvRNS_6TensorERKS9_SC_RKSt6vectorIlSaIlEERKSt8optionalIS9_ESL_bbENKUlvE1_clEvEUllE_EEvRNS_18TensorIteratorBaseERKT_EUliE_EEviT1_,@"STO_CUDA_ENTRY STV_DEFAULT"
_ZN2at6native18elementwise_kernelILi128ELi4EZNS0_15gpu_kernel_implIZZNS0_73_GLOBAL__N__c8866d80_35_SparseBinaryOpIntersectionKernel_cu_7dd49032_323742_sparse_binary_op_intersection_kernel_implINS3_18CUDAKernelLauncherENS3_36CUDAValueSelectionIntersectionKernelINS3_5MulOpEEElLl8EEEvRNS_6TensorERKS9_SC_RKSt6vectorIlSaIlEERKSt8optionalIS9_ESL_bbENKUlvE1_clEvEUllE_EEvRNS_18TensorIteratorBaseERKT_EUliE_EEviT1_:
.text._ZN2at6native18elementwise_kernelILi128ELi4EZNS0_15gpu_kernel_implIZZNS0_73_GLOBAL__N__c8866d80_35_SparseBinaryOpIntersectionKernel_cu_7dd49032_323742_sparse_binary_op_intersection_kernel_implINS3_18CUDAKernelLauncherENS3_36CUDAValueSelectionIntersectionKernelINS3_5MulOpEEElLl8EEEvRNS_6TensorERKS9_SC_RKSt6vectorIlSaIlEERKSt8optionalIS9_ESL_bbENKUlvE1_clEvEUllE_EEvRNS_18TensorIteratorBaseERKT_EUliE_EEviT1_:
        /* <DEDUP_REMOVED lines=324> */
.L_x_16340:
        /* <DEDUP_REMOVED lines=17> */
.L_x_16344:
[----:B------:R4:W5:Y:S01]  /*1550*/  LDG.E.U8 R4, desc[UR36][R6.64] ;  /* 0x0000002406047981 */ /* 0x000962000c1e1100 */
[----:B------:R-:W-:Y:S01]  /*1560*/  MOV R5, RZ ;  /* 0x000000ff00057202 */ /* 0x000fe20000000f00 */
[----:B------:R-:W-:Y:S06]  /*1570*/  BRA `(.L_x_16346) ;  /* 0x0000000c00447947 */ /* 0x000fec0003800000 */
.L_x_16343:
        /* <DEDUP_REMOVED lines=8> */
.L_x_16348:
[----:B------:R-:W2:Y:S02]  /*1600*/  LDG.E R4, desc[UR36][R6.64] ;  /* 0x0000002406047981 */ /* 0x000ea4000c1e1900 */
[----:B--2---:R-:W-:Y:S01]  /*1610*/  SHF.R.S32.HI R5, RZ, 0x1f, R4 ;  /* 0x0000001fff057819 */ /* 0x004fe20000011404 */
[----:B------:R-:W-:Y:S06]  /*1620*/  BRA `(.L_x_16346) ;  /* 0x0000000c00187947 */ /* 0x000fec0003800000 */
.L_x_16347:
[----:B------:R-:W2:Y:S02]  /*1630*/  LDG.E.S16 R4, desc[UR36][R6.64] ;  /* 0x0000002406047981 */ /* 0x000ea4000c1e1700 */
[----:B--2---:R-:W-:Y:S01]  /*1640*/  SHF.R.S32.HI R5, RZ, 0x1f, R4 ;  /* 0x0000001fff057819 */ /* 0x004fe20000011404 */
[----:B------:R-:W-:Y:S06]  /*1650*/  BRA `(.L_x_16346) ;  /* 0x0000000c000c7947 */ /* 0x000fec0003800000 */
.L_x_16342:
        /* <DEDUP_REMOVED lines=9> */
.L_x_16350:
[----:B------:R-:W2:Y:S02]  /*16f0*/  LDG.E.U16 R6, desc[UR36][R6.64] ;  /* 0x0000002406067981 */ /* 0x000ea4000c1e1500 */
[----:B--2---:R-:W-:-:S06]  /*1700*/  HADD2.F32 R4, -RZ, R6.H0_H0 ;  /* 0x20000006ff047230 */ /* 0x004fcc0000004100 */
[----:B------:R-:W3:Y:S02]  /*1710*/  F2I.S64.TRUNC R4, R4 ;  /* 0x0000000400047311 */ /* 0x000ee4000020d900 */
[----:B---3--:R-:W-:Y:S05]  /*1720*/  BRA `(.L_x_16346) ;  /* 0x0000000800d87947 */ /* 0x008fea0003800000 */
.L_x_16349:
        /* <DEDUP_REMOVED lines=9> */
.L_x_16352:
[----:B------:R-:W2:Y:S02]  /*17c0*/  LDG.E.U16 R6, desc[UR36][R6.64] ;  /* 0x0000002406067981 */ /* 0x000ea4000c1e1500 */
[----:B--2---:R-:W-:-:S06]  /*17d0*/  HADD2.F32 R4, -RZ, R6.H0_H0 ;  /* 0x20000006ff047230 */ /* 0x004fcc0000004100 */
[----:B------:R-:W3:Y:S02]  /*17e0*/  F2I.S64.TRUNC R4, R4 ;  /* 0x0000000400047311 */ /* 0x000ee4000020d900 */
[----:B---3--:R-:W-:Y:S05]  /*17f0*/  BRA `(.L_x_16346) ;  /* 0x0000000800a47947 */ /* 0x008fea0003800000 */
.L_x_16351:
[----:B------:R-:W2:Y:S02]  /*1800*/  LDG.E.64 R4, desc[UR36][R6.64] ;  /* 0x0000002406047981 */ /* 0x000ea4000c1e1b00 */
[----:B--2---:R-:W3:Y:S02]  /*1810*/  F2I.S64.F64.TRUNC R4, R4 ;  /* 0x0000000400047311 */ /* 0x004ee4000030d900 */
[----:B---3--:R-:W-:Y:S05]  /*1820*/  BRA `(.L_x_16346) ;  /* 0x0000000800987947 */ /* 0x008fea0003800000 */
.L_x_16341:
        /* <DEDUP_REMOVED lines=13> */
.L_x_16355:
[----:B------:R-:W2:Y:S02]  /*1900*/  LDG.E.64 R4, desc[UR36][R6.64] ;  /* 0x0000002406047981 */ /* 0x000ea4000c1e1b00 */
[----:B--2---:R-:W3:Y:S02]  /*1910*/  F2I.S64.F64.TRUNC R4, R4 ;  /* 0x0000000400047311 */ /* 0x004ee4000030d900 */
[----:B---3--:R-:W-:Y:S05]  /*1920*/  BRA `(.L_x_16346) ;  /* 0x0000000800587947 */ /* 0x008fea0003800000 */
.L_x_16354:
        /* <DEDUP_REMOVED lines=26> */
.L_x_16357:
        /* <DEDUP_REMOVED lines=14> */
.L_x_16356:
[----:B------:R-:W2:Y:S02]  /*1bb0*/  LDG.E.U16 R4, desc[UR36][R6.64] ;  /* 0x0000002406047981 */ /* 0x000ea4000c1e1500 */
[----:B--2---:R-:W-:-:S06]  /*1bc0*/  SHF.L.U32 R4, R4, 0x10, RZ ;  /* 0x0000001004047819 */ /* 0x004fcc00000006ff */
[----:B------:R-:W3:Y:S02]  /*1bd0*/  F2I.S64.TRUNC R4, R4 ;  /* 0x0000000400047311 */ /* 0x000ee4000020d900 */
[----:B---3--:R-:W-:Y:S05]  /*1be0*/  BRA `(.L_x_16346) ;  /* 0x0000000400a87947 */ /* 0x008fea0003800000 */
.L_x_16353:
        /* <DEDUP_REMOVED lines=11> */
.L_x_16360:
        /* <DEDUP_REMOVED lines=21> */
.L_x_16364:
[----:B------:R-:W-:Y:S05]  /*1df0*/  BSYNC.RECONVERGENT B1 ;  /* 0x0000000000017941 */ /* 0x000fea0003800200 */
.L_x_16363:
[----:B------:R-:W-:Y:S02]  /*1e00*/  SHF.L.U32 R0, R0, 0x14, RZ ;  /* 0x0000001400007819 */ /* 0x000fe400000006ff */
[----:B------:R-:W-:-:S04]  /*1e10*/  LEA R3, R3, 0x3b800000, 0x17 ;  /* 0x3b80000003037811 */ /* 0x000fc800078eb8ff */
[----:B------:R-:W-:-:S07]  /*1e20*/  LOP3.LUT R4, R3, R0, R7, 0xfe, !PT ;  /* 0x0000000003047212 */ /* 0x000fce00078efe07 */
.L_x_16362:
[----:B------:R-:W-:Y:S05]  /*1e30*/  BSYNC.RECONVERGENT B0 ;  /* 0x0000000000007941 */ /* 0x000fea0003800200 */
.L_x_16361:
[----:B------:R-:W1:Y:S02]  /*1e40*/  F2I.S64.TRUNC R4, R4 ;  /* 0x0000000400047311 */ /* 0x000e64000020d900 */
[----:B-1----:R-:W-:Y:S05]  /*1e50*/  BRA `(.L_x_16346) ;  /* 0x00000004000c7947 */ /* 0x002fea0003800000 */
.L_x_16359:
        /* <DEDUP_REMOVED lines=21> */
.L_x_16368:
[----:B------:R-:W-:Y:S05]  /*1fb0*/  BSYNC.RECONVERGENT B1 ;  /* 0x0000000000017941 */ /* 0x000fea0003800200 */
.L_x_16367:
[----:B------:R-:W-:Y:S01]  /*1fc0*/  IMAD.SHL.U32 R0, R0, 0x200000, RZ ;  /* 0x0020000000007824 */ /* 0x000fe200078e00ff */
[----:B------:R-:W-:-:S04]  /*1fd0*/  LEA R3, R3, 0x37800000, 0x17 ;  /* 0x3780000003037811 */ /* 0x000fc800078eb8ff */
[----:B------:R-:W-:-:S07]  /*1fe0*/  LOP3.LUT R4, R3, R0, R7, 0xfe, !PT ;  /* 0x0000000003047212 */ /* 0x000fce00078efe07 */
.L_x_16366:
[----:B------:R-:W-:Y:S05]  /*1ff0*/  BSYNC.RECONVERGENT B0 ;  /* 0x0000000000007941 */ /* 0x000fea0003800200 */
.L_x_16365:
[----:B------:R-:W1:Y:S02]  /*2000*/  F2I.S64.TRUNC R4, R4 ;  /* 0x0000000400047311 */ /* 0x000e64000020d900 */
[----:B-1----:R-:W-:Y:S05]  /*2010*/  BRA `(.L_x_16346) ;  /* 0x00000000009c7947 */ /* 0x002fea0003800000 */
.L_x_16358:
[----:B------:R-:W-:-:S09]  /*2020*/  UISETP.NE.AND UP0, UPT, UR4, 0x1c, UPT ;  /* 0x0000001c0400788c */ /* 0x000fd2000bf05270 */
[----:B------:R-:W-:Y:S05]  /*2030*/  BRA.U !UP0, `(.L_x_16369) ;  /* 0x00000001088c7547 */ /* 0x000fea000b800000 */
[----:B------:R-:W-:-:S09]  /*2040*/  UISETP.NE.AND UP0, UPT, UR4, 0x1d, UPT ;  /* 0x0000001d0400788c */ /* 0x000fd2000bf05270 */
[----:B------:R-:W-:Y:S05]  /*2050*/  BRA.U !UP0, `(.L_x_16370) ;  /* 0x00000001087c7547 */ /* 0x000fea000b800000 */
[----:B------:R-:W-:-:S09]  /*2060*/  UISETP.NE.AND UP0, UPT, UR4, 0x2c, UPT ;  /* 0x0000002c0400788c */ /* 0x000fd2000bf05270 */
[----:B------:R-:W-:Y:S05]  /*2070*/  BRA.U !UP0, `(.L_x_16371) ;  /* 0x0000000108487547 */ /* 0x000fea000b800000 */
.L_x_16345:
        /* <DEDUP_REMOVED lines=16> */
.L_x_16372:
[----:B------:R-:W-:Y:S01]  /*2180*/  CS2R R4, SRZ ;  /* 0x0000000000047805 */ /* 0x000fe2000001ff00 */
[----:B------:R-:W-:Y:S06]  /*2190*/  BRA `(.L_x_16346) ;  /* 0x00000000003c7947 */ /* 0x000fec0003800000 */
.L_x_16371:
        /* <DEDUP_REMOVED lines=8> */
.L_x_16374:
[----:B------:R-:W-:Y:S05]  /*2220*/  BSYNC.RECONVERGENT B0 ;  /* 0x0000000000007941 */ /* 0x000fea0003800200 */
.L_x_16373:
[----:B------:R-:W2:Y:S02]  /*2230*/  F2I.S64.TRUNC R4, R4 ;  /* 0x0000000400047311 */ /* 0x000ea4000020d900 */
[----:B--2---:R-:W-:Y:S05]  /*2240*/  BRA `(.L_x_16346) ;  /* 0x0000000000107947 */ /* 0x004fea0003800000 */
.L_x_16370:
[----:B------:R2:W5:Y:S01]  /*2250*/  LDG.E.64 R4, desc[UR36][R6.64] ;  /* 0x0000002406047981 */ /* 0x000562000c1e1b00 */
[----:B------:R-:W-:Y:S05]  /*2260*/  BRA `(.L_x_16346) ;  /* 0x0000000000087947 */ /* 0x000fea0003800000 */
.L_x_16369:
[----:B------:R1:W5:Y:S01]  /*2270*/  LDG.E R4, desc[UR36][R6.64] ;  /* 0x0000002406047981 */ /* 0x000362000c1e1900 */
[----:B------:R-:W-:-:S07]  /*2280*/  HFMA2 R5, -RZ, RZ, 0, 0 ;  /* 0x00000000ff057431 */ /* 0x000fce00000001ff */
.L_x_16346:
        /* <DEDUP_REMOVED lines=33> */
.L_x_16377:
        /* <DEDUP_REMOVED lines=73> */
.L_x_16376:
        /* <DEDUP_REMOVED lines=50> */
.L_x_16378:
        /* <DEDUP_REMOVED lines=32> */
.L_x_16379:
        /* <DEDUP_REMOVED lines=16> */
.L_x_16375:
        /* <DEDUP_REMOVED lines=16> */
.L_x_16383:
[----:B------:R2:W-:Y:S01]  /*3050*/  STG.E.U8 desc[UR36][R2.64], R46 ;  /* 0x0000002e02007986 */ /* 0x0005e2000c101124 */
[----:B------:R-:W-:Y:S05]  /*3060*/  BRA `(.L_x_16385) ;  /* 0x0000000c00387947 */ /* 0x000fea0003800000 */
.L_x_16382:
        /* <DEDUP_REMOVED lines=8> */
.L_x_16387:
[----:B------:R4:W-:Y:S01]  /*30f0*/  STG.E desc[UR36][R2.64], R46 ;  /* 0x0000002e02007986 */ /* 0x0009e2000c101924 */
[----:B------:R-:W-:Y:S05]  /*3100*/  BRA `(.L_x_16385) ;  /* 0x0000000c00107947 */ /* 0x000fea0003800000 */
.L_x_16386:
[----:B------:R3:W-:Y:S01]  /*3110*/  STG.E.U16 desc[UR36][R2.64], R46 ;  /* 0x0000002e02007986 */ /* 0x0007e2000c101524 */
[----:B------:R-:W-:Y:S05]  /*3120*/  BRA `(.L_x_16385) ;  /* 0x0000000c00087947 */ /* 0x000fea0003800000 */
.L_x_16381:
        /* <DEDUP_REMOVED lines=9> */
.L_x_16389:
[----:B------:R-:W0:Y:S02]  /*31c0*/  I2F.S64 R0, R46 ;  /* 0x0000002e00007312 */ /* 0x000e240000301400 */
[----:B0-----:R-:W-:-:S05]  /*31d0*/  F2FP.F16.F32.PACK_AB R0, RZ, R0 ;  /* 0x00000000ff00723e */ /* 0x001fca00000000ff */
[----:B------:R0:W-:Y:S01]  /*31e0*/  STG.E.U16 desc[UR36][R2.64], R0 ;  /* 0x0000000002007986 */ /* 0x0001e2000c101524 */
[----:B------:R-:W-:Y:S05]  /*31f0*/  BRA `(.L_x_16385) ;  /* 0x0000000800d47947 */ /* 0x000fea0003800000 */
.L_x_16388:
        /* <DEDUP_REMOVED lines=10> */
.L_x_16391:
[----:B------:R-:W0:Y:S02]  /*32a0*/  I2F.S64 R46, R46 ;  /* 0x0000002e002e7312 */ /* 0x000e240000301400 */
[----:B0----5:R-:W-:-:S04]  /*32b0*/  F2FP.F16.F32.PACK_AB R5, RZ, R46 ;  /* 0x0000002eff05723e */ /* 0x021fc800000000ff */
[----:B------:R-:W-:-:S05]  /*32c0*/  PRMT R5, R5, 0x5410, RZ ;  /* 0x0000541005057816 */ /* 0x000fca00000000ff */
[----:B------:R0:W-:Y:S01]  /*32d0*/  STG.E desc[UR36][R2.64], R5 ;  /* 0x0000000502007986 */ /* 0x0001e2000c101924 */
[----:B------:R-:W-:Y:S05]  /*32e0*/  BRA `(.L_x_16385) ;  /* 0x0000000800987947 */ /* 0x000fea0003800000 */
.L_x_16390:
[----:B-----5:R-:W0:Y:S02]  /*32f0*/  I2F.F64.S64 R4, R46 ;  /* 0x0000002e00047312 */ /* 0x020e240000301c00 */
[----:B0-----:R0:W-:Y:S01]  /*3300*/  STG.E.64 desc[UR36][R2.64], R4 ;  /* 0x0000000402007986 */ /* 0x0011e2000c101b24 */
[----:B------:R-:W-:Y:S05]  /*3310*/  BRA `(.L_x_16385) ;  /* 0x00000008008c7947 */ /* 0x000fea0003800000 */
.L_x_16380:
        /* <DEDUP_REMOVED lines=13> */
.L_x_16394:
[----:B------:R-:W-:Y:S01]  /*33f0*/  CS2R R6, SRZ ;  /* 0x0000000000067805 */ /* 0x000fe2000001ff00 */
[----:B-----5:R-:W0:Y:S04]  /*3400*/  I2F.F64.S64 R4, R46 ;  /* 0x0000002e00047312 */ /* 0x020e280000301c00 */
[----:B0-----:R0:W-:Y:S01]  /*3410*/  STG.E.128 desc[UR36][R2.64], R4 ;  /* 0x0000000402007986 */ /* 0x0011e2000c101d24 */
[----:B------:R-:W-:Y:S05]  /*3420*/  BRA `(.L_x_16385) ;  /* 0x0000000800487947 */ /* 0x000fea0003800000 */
.L_x_16393:
        /* <DEDUP_REMOVED lines=19> */
.L_x_16398:
[----:B------:R-:W-:Y:S05]  /*3560*/  BSYNC.RECONVERGENT B0 ;  /* 0x0000000000007941 */ /* 0x000fea0003800200 */
.L_x_16397:
[----:B------:R-:W-:-:S05]  /*3570*/  LOP3.LUT R5, R0, 0x80, R5, 0xf8, !PT ;  /* 0x0000008000057812 */ /* 0x000fca00078ef805 */
[----:B------:R0:W-:Y:S01]  /*3580*/  STG.E.U8 desc[UR36][R2.64], R5 ;  /* 0x0000000502007986 */ /* 0x0001e2000c101124 */
[----:B------:R-:W-:Y:S05]  /*3590*/  BRA `(.L_x_16385) ;  /* 0x0000000400ec7947 */ /* 0x000fea0003800000 */
.L_x_16396:
        /* <DEDUP_REMOVED lines=15> */
.L_x_16400:
[----:B------:R-:W-:Y:S05]  /*3690*/  BSYNC.RECONVERGENT B0 ;  /* 0x0000000000007941 */ /* 0x000fea0003800200 */
.L_x_16399:
[----:B------:R-:W-:-:S05]  /*36a0*/  LOP3.LUT R5, R0, 0x80, R5, 0xf8, !PT ;  /* 0x0000008000057812 */ /* 0x000fca00078ef805 */
[----:B------:R0:W-:Y:S01]  /*36b0*/  STG.E.U8 desc[UR36][R2.64], R5 ;  /* 0x0000000502007986 */ /* 0x0001e2000c101124 */
[----:B------:R-:W-:Y:S05]  /*36c0*/  BRA `(.L_x_16385) ;  /* 0x0000000400a07947 */ /* 0x000fea0003800000 */
.L_x_16395:
[----:B------:R-:W0:Y:S02]  /*36d0*/  I2F.S64 R0, R46 ;  /* 0x0000002e00007312 */ /* 0x000e240000301400 */
[----:B0-----:R-:W-:-:S05]  /*36e0*/  F2FP.BF16.F32.PACK_AB R0, RZ, R0 ;  /* 0x00000000ff00723e */ /* 0x001fca00000010ff */
[----:B------:R0:W-:Y:S01]  /*36f0*/  STG.E.U16 desc[UR36][R2.64], R0 ;  /* 0x0000000002007986 */ /* 0x0001e2000c101524 */
[----:B------:R-:W-:Y:S05]  /*3700*/  BRA `(.L_x_16385) ;  /* 0x0000000400907947 */ /* 0x000fea0003800000 */
.L_x_16392:
        /* <DEDUP_REMOVED lines=10> */
.L_x_16403:
        /* <DEDUP_REMOVED lines=13> */
.L_x_16406:
[----:B------:R-:W-:-:S04]  /*3880*/  SHF.R.U32.HI R0, RZ, 0x14, R5 ;  /* 0x00000014ff007819 */ /* 0x000fc80000011605 */
[----:B------:R-:W-:-:S04]  /*3890*/  LOP3.LUT R0, R0, 0x1, RZ, 0xc0, !PT ;  /* 0x0000000100007812 */ /* 0x000fc800078ec0ff */
[----:B------:R-:W-:-:S04]  /*38a0*/  IADD3 R0, PT, PT, R5, 0x487ffff, R0 ;  /* 0x0487ffff05007810 */ /* 0x000fc80007ffe000 */
[----:B------:R-:W-:-:S04]  /*38b0*/  SHF.R.U32.HI R0, RZ, 0x14, R0 ;  /* 0x00000014ff007819 */ /* 0x000fc80000011600 */
[----:B------:R-:W-:-:S07]  /*38c0*/  LOP3.LUT R4, R0, 0xff, RZ, 0xc0, !PT ;  /* 0x000000ff00047812 */ /* 0x000fce00078ec0ff */
.L_x_16407:
[----:B------:R-:W-:-:S04]  /*38d0*/  SHF.R.U32.HI R5, RZ, 0x18, R5 ;  /* 0x00000018ff057819 */ /* 0x000fc80000011605 */
[----:B------:R-:W-:-:S04]  /*38e0*/  LOP3.LUT R4, R4, 0x80, R5, 0xf8, !PT ;  /* 0x0000008004047812 */ /* 0x000fc800078ef805 */
[----:B------:R-:W-:-:S07]  /*38f0*/  PRMT R0, R4, 0x7610, R0 ;  /* 0x0000761004007816 */ /* 0x000fce0000000000 */
.L_x_16405:
[----:B------:R-:W-:Y:S05]  /*3900*/  BSYNC.RECONVERGENT B0 ;  /* 0x0000000000007941 */ /* 0x000fea0003800200 */
.L_x_16404:
[----:B------:R0:W-:Y:S01]  /*3910*/  STG.E.U8 desc[UR36][R2.64], R0 ;  /* 0x0000000002007986 */ /* 0x0001e2000c101124 */
[----:B------:R-:W-:Y:S05]  /*3920*/  BRA `(.L_x_16385) ;  /* 0x0000000400087947 */ /* 0x000fea0003800000 */
.L_x_16402:
        /* <DEDUP_REMOVED lines=13> */
.L_x_16410:
[----:B------:R-:W-:-:S04]  /*3a00*/  SHF.R.U32.HI R0, RZ, 0x15, R5 ;  /* 0x00000015ff007819 */ /* 0x000fc80000011605 */
[----:B------:R-:W-:-:S04]  /*3a10*/  LOP3.LUT R0, R0, 0x1, RZ, 0xc0, !PT ;  /* 0x0000000100007812 */ /* 0x000fc800078ec0ff */
[----:B------:R-:W-:-:S04]  /*3a20*/  IADD3 R0, PT, PT, R5, 0x88fffff, R0 ;  /* 0x088fffff05007810 */ /* 0x000fc80007ffe000 */
[----:B------:R-:W-:-:S04]  /*3a30*/  SHF.R.U32.HI R0, RZ, 0x15, R0 ;  /* 0x00000015ff007819 */ /* 0x000fc80000011600 */
[----:B------:R-:W-:-:S07]  /*3a40*/  LOP3.LUT R4, R0, 0xff, RZ, 0xc0, !PT ;  /* 0x000000ff00047812 */ /* 0x000fce00078ec0ff */
.L_x_16411:
[----:B------:R-:W-:-:S04]  /*3a50*/  SHF.R.U32.HI R5, RZ, 0x18, R5 ;  /* 0x00000018ff057819 */ /* 0x000fc80000011605 */
[----:B------:R-:W-:-:S04]  /*3a60*/  LOP3.LUT R4, R4, 0x80, R5, 0xf8, !PT ;  /* 0x0000008004047812 */ /* 0x000fc800078ef805 */
[----:B------:R-:W-:-:S07]  /*3a70*/  PRMT R0, R4, 0x7610, R0 ;  /* 0x0000761004007816 */ /* 0x000fce0000000000 */
.L_x_16409:
[----:B------:R-:W-:Y:S05]  /*3a80*/  BSYNC.RECONVERGENT B0 ;  /* 0x0000000000007941 */ /* 0x000fea0003800200 */
.L_x_16408:
[----:B------:R0:W-:Y:S01]  /*3a90*/  STG.E.U8 desc[UR36][R2.64], R0 ;  /* 0x0000000002007986 */ /* 0x0001e2000c101124 */
[----:B------:R-:W-:Y:S05]  /*3aa0*/  BRA `(.L_x_16385) ;  /* 0x0000000000a87947 */ /* 0x000fea0003800000 */
.L_x_16401:
[----:B------:R-:W-:-:S09]  /*3ab0*/  UISETP.NE.AND UP0, UPT, UR4, 0x1c, UPT ;  /* 0x0000001c0400788c */ /* 0x000fd2000bf05270 */
[----:B------:R-:W-:Y:S05]  /*3ac0*/  BRA.U !UP0, `(.L_x_16412) ;  /* 0x00000001089c7547 */ /* 0x000fea000b800000 */
[----:B------:R-:W-:-:S09]  /*3ad0*/  UISETP.NE.AND UP0, UPT, UR4, 0x1d, UPT ;  /* 0x0000001d0400788c */ /* 0x000fd2000bf05270 */
[----:B------:R-:W-:Y:S05]  /*3ae0*/  BRA.U !UP0, `(.L_x_16413) ;  /* 0x00000001088c7547 */ /* 0x000fea000b800000 */
[----:B------:R-:W-:-:S09]  /*3af0*/  UISETP.NE.AND UP0, UPT, UR4, 0x2c, UPT ;  /* 0x0000002c0400788c */ /* 0x000fd2000bf05270 */
[----:B------:R-:W-:Y:S05]  /*3b00*/  BRA.U !UP0, `(.L_x_16414) ;  /* 0x0000000108447547 */ /* 0x000fea000b800000 */
.L_x_16384:
        /* <DEDUP_REMOVED lines=16> */
.L_x_16415:
[----:B------:R-:W-:Y:S05]  /*3c10*/  BRA `(.L_x_16385) ;  /* 0x00000000004c7947 */ /* 0x000fea0003800000 */
.L_x_16414:
        /* <DEDUP_REMOVED lines=16> */
.L_x_16413:
[----:B------:R0:W-:Y:S01]  /*3d20*/  STG.E.64 desc[UR36][R2.64], R46 ;  /* 0x0000002e02007986 */ /* 0x0001e2000c101b24 */
[----:B------:R-:W-:Y:S05]  /*3d30*/  BRA `(.L_x_16385) ;  /* 0x0000000000047947 */ /* 0x000fea0003800000 */
.L_x_16412:
[----:B------:R0:W-:Y:S02]  /*3d40*/  STG.E desc[UR36][R2.64], R46 ;  /* 0x0000002e02007986 */ /* 0x0001e4000c101924 */
.L_x_16385:
[----:B------:R-:W-:-:S07]  /*3d50*/  IADD3 R17, PT, PT, R17, 0x80, RZ ;  /* 0x0000008011117810 */ /* 0x000fce0007ffe0ff */
.L_x_16339:
[----:B------:R-:W-:Y:S05]  /*3d60*/  BSYNC.RECONVERGENT B6 ;  /* 0x0000000000067941 */ /* 0x000fea0003800200 */
.L_x_16338:
        /* <DEDUP_REMOVED lines=307> */
.L_x_16418:
        /* <DEDUP_REMOVED lines=17> */
.L_x_16422:
[----:B-----5:R0:W5:Y:S01]  /*51b0*/  LDG.E.U8 R4, desc[UR36][R6.64] ;  /* 0x0000002406047981 */ /* 0x020162000c1e1100 */
[----:B------:R-:W-:Y:S01]  /*51c0*/  MOV R5, RZ ;  /* 0x000000ff00057202 */ /* 0x000fe20000000f00 */
[----:B------:R-:W-:Y:S06]  /*51d0*/  BRA `(.L_x_16424) ;  /* 0x0000000c00447947 */ /* 0x000fec0003800000 */
.L_x_16421:
        /* <DEDUP_REMOVED lines=8> */
.L_x_16426:
[----:B-----5:R-:W2:Y:S02]  /*5260*/  LDG.E R4, desc[UR36][R6.64] ;  /* 0x0000002406047981 */ /* 0x020ea4000c1e1900 */
[----:B--2---:R-:W-:Y:S01]  /*5270*/  SHF.R.S32.HI R5, RZ, 0x1f, R4 ;  /* 0x0000001fff057819 */ /* 0x004fe20000011404 */
[----:B------:R-:W-:Y:S06]  /*5280*/  BRA `(.L_x_16424) ;  /* 0x0000000c00187947 */ /* 0x000fec0003800000 */
.L_x_16425:
[----:B-----5:R-:W2:Y:S02]  /*5290*/  LDG.E.S16 R4, desc[UR36][R6.64] ;  /* 0x0000002406047981 */ /* 0x020ea4000c1e1700 */
[----:B--2---:R-:W-:Y:S01]  /*52a0*/  SHF.R.S32.HI R5, RZ, 0x1f, R4 ;  /* 0x0000001fff057819 */ /* 0x004fe20000011404 */
[----:B------:R-:W-:Y:S06]  /*52b0*/  BRA `(.L_x_16424) ;  /* 0x0000000c000c7947 */ /* 0x000fec0003800000 */
.L_x_16420:
        /* <DEDUP_REMOVED lines=9> */
.L_x_16428:
[----:B------:R-:W2:Y:S02]  /*5350*/  LDG.E.U16 R6, desc[UR36][R6.64] ;  /* 0x0000002406067981 */ /* 0x000ea4000c1e1500 */
[----:B--2--5:R-:W-:-:S06]  /*5360*/  HADD2.F32 R4, -RZ, R6.H0_H0 ;  /* 0x20000006ff047230 */ /* 0x024fcc0000004100 */
[----:B------:R-:W0:Y:S02]  /*5370*/  F2I.S64.TRUNC R4, R4 ;  /* 0x0000000400047311 */ /* 0x000e24000020d900 */
[----:B0-----:R-:W-:Y:S05]  /*5380*/  BRA `(.L_x_16424) ;  /* 0x0000000800d87947 */ /* 0x001fea0003800000 */
.L_x_16427:
        /* <DEDUP_REMOVED lines=9> */
.L_x_16430:
[----:B------:R-:W2:Y:S02]  /*5420*/  LDG.E.U16 R6, desc[UR36][R6.64] ;  /* 0x0000002406067981 */ /* 0x000ea4000c1e1500 */
[----:B--2--5:R-:W-:-:S06]  /*5430*/  HADD2.F32 R4, -RZ, R6.H0_H0 ;  /* 0x20000006ff047230 */ /* 0x024fcc0000004100 */
[----:B------:R-:W0:Y:S02]  /*5440*/  F2I.S64.TRUNC R4, R4 ;  /* 0x0000000400047311 */ /* 0x000e24000020d900 */
[----:B0-----:R-:W-:Y:S05]  /*5450*/  BRA `(.L_x_16424) ;  /* 0x0000000800a47947 */ /* 0x001fea0003800000 */
.L_x_16429:
[----:B-----5:R-:W2:Y:S02]  /*5460*/  LDG.E.64 R4, desc[UR36][R6.64] ;  /* 0x0000002406047981 */ /* 0x020ea4000c1e1b00 */
[----:B--2---:R-:W0:Y:S02]  /*5470*/  F2I.S64.F64.TRUNC R4, R4 ;  /* 0x0000000400047311 */ /* 0x004e24000030d900 */
[----:B0-----:R-:W-:Y:S05]  /*5480*/  BRA `(.L_x_16424) ;  /* 0x0000000800987947 */ /* 0x001fea0003800000 */
.L_x_16419:
        /* <DEDUP_REMOVED lines=13> */
.L_x_16433:
[----:B-----5:R-:W2:Y:S02]  /*5560*/  LDG.E.64 R4, desc[UR36][R6.64] ;  /* 0x0000002406047981 */ /* 0x020ea4000c1e1b00 */
[----:B--2---:R-:W0:Y:S02]  /*5570*/  F2I.S64.F64.TRUNC R4, R4 ;  /* 0x0000000400047311 */ /* 0x004e24000030d900 */
[----:B0-----:R-:W-:Y:S05]  /*5580*/  BRA `(.L_x_16424) ;  /* 0x0000000800587947 */ /* 0x001fea0003800000 */
.L_x_16432:
        /* <DEDUP_REMOVED lines=26> */
.L_x_16435:
        /* <DEDUP_REMOVED lines=14> */
.L_x_16434:
[----:B-----5:R-:W2:Y:S02]  /*5810*/  LDG.E.U16 R4, desc[UR36][R6.64] ;  /* 0x0000002406047981 */ /* 0x020ea4000c1e1500 */
[----:B--2---:R-:W-:-:S06]  /*5820*/  IMAD.U32 R4, R4, 0x10000, RZ ;  /* 0x0001000004047824 */ /* 0x004fcc00078e00ff */
[----:B------:R-:W0:Y:S02]  /*5830*/  F2I.S64.TRUNC R4, R4 ;  /* 0x0000000400047311 */ /* 0x000e24000020d900 */
[----:B0-----:R-:W-:Y:S05]  /*5840*/  BRA `(.L_x_16424) ;  /* 0x0000000400a87947 */ /* 0x001fea0003800000 */
.L_x_16431:
        /* <DEDUP_REMOVED lines=11> */
.L_x_16438:
        /* <DEDUP_REMOVED lines=21> */
.L_x_16442:
[----:B------:R-:W-:Y:S05]  /*5a50*/  BSYNC.RECONVERGENT B1 ;  /* 0x0000000000017941 */ /* 0x000fea0003800200 */
.L_x_16441:
[----:B------:R-:W-:Y:S01]  /*5a60*/  IMAD.SHL.U32 R0, R0, 0x100000, RZ ;  /* 0x0010000000007824 */ /* 0x000fe200078e00ff */
[----:B------:R-:W-:-:S04]  /*5a70*/  LEA R3, R3, 0x3b800000, 0x17 ;  /* 0x3b80000003037811 */ /* 0x000fc800078eb8ff */
[----:B------:R-:W-:-:S07]  /*5a80*/  LOP3.LUT R4, R3, R0, R7, 0xfe, !PT ;  /* 0x0000000003047212 */ /* 0x000fce00078efe07 */
.L_x_16440:
[----:B------:R-:W-:Y:S05]  /*5a90*/  BSYNC.RECONVERGENT B0 ;  /* 0x0000000000007941 */ /* 0x000fea0003800200 */
.L_x_16439:
[----:B------:R-:W3:Y:S02]  /*5aa0*/  F2I.S64.TRUNC R4, R4 ;  /* 0x0000000400047311 */ /* 0x000ee4000020d900 */
[----:B---3--:R-:W-:Y:S05]  /*5ab0*/  BRA `(.L_x_16424) ;  /* 0x00000004000c7947 */ /* 0x008fea0003800000 */
.L_x_16437:
        /* <DEDUP_REMOVED lines=21> */
.L_x_16446:
[----:B------:R-:W-:Y:S05]  /*5c10*/  BSYNC.RECONVERGENT B1 ;  /* 0x0000000000017941 */ /* 0x000fea0003800200 */
.L_x_16445:
[----:B------:R-:W-:Y:S02]  /*5c20*/  SHF.L.U32 R0, R0, 0x15, RZ ;  /* 0x0000001500007819 */ /* 0x000fe400000006ff */
[----:B------:R-:W-:-:S04]  /*5c30*/  LEA R3, R3, 0x37800000, 0x17 ;  /* 0x3780000003037811 */ /* 0x000fc800078eb8ff */
[----:B------:R-:W-:-:S07]  /*5c40*/  LOP3.LUT R4, R3, R0, R7, 0xfe, !PT ;  /* 0x0000000003047212 */ /* 0x000fce00078efe07 */
.L_x_16444:
[----:B------:R-:W-:Y:S05]  /*5c50*/  BSYNC.RECONVERGENT B0 ;  /* 0x0000000000007941 */ /* 0x000fea0003800200 */
.L_x_16443:
[----:B------:R-:W4:Y:S02]  /*5c60*/  F2I.S64.TRUNC R4, R4 ;  /* 0x0000000400047311 */ /* 0x000f24000020d900 */
[----:B----4-:R-:W-:Y:S05]  /*5c70*/  BRA `(.L_x_16424) ;  /* 0x00000000009c7947 */ /* 0x010fea0003800000 */
.L_x_16436:
        /* <DEDUP_REMOVED lines=14> */
.L_x_16450:
[----:B------:R-:W-:Y:S05]  /*5d60*/  BSYNC.RECONVERGENT B0 ;  /* 0x0000000000007941 */ /* 0x000fea0003800200 */
.L_x_16449:
[----:B------:R-:W0:Y:S02]  /*5d70*/  F2I.S64.TRUNC R4, R4 ;  /* 0x0000000400047311 */ /* 0x000e24000020d900 */
[----:B0-----:R-:W-:Y:S05]  /*5d80*/  BRA `(.L_x_16424) ;  /* 0x0000000000587947 */ /* 0x001fea0003800000 */
.L_x_16423:
        /* <DEDUP_REMOVED lines=16> */
.L_x_16451:
[----:B------:R-:W-:Y:S01]  /*5e90*/  CS2R R4, SRZ ;  /* 0x0000000000047805 */ /* 0x000fe2000001ff00 */
[----:B------:R-:W-:Y:S06]  /*5ea0*/  BRA `(.L_x_16424) ;  /* 0x0000000000107947 */ /* 0x000fec0003800000 */
.L_x_16448:
[----:B-----5:R4:W5:Y:S01]  /*5eb0*/  LDG.E.64 R4, desc[UR36][R6.64] ;  /* 0x0000002406047981 */ /* 0x020962000c1e1b00 */
[----:B------:R-:W-:Y:S05]  /*5ec0*/  BRA `(.L_x_16424) ;  /* 0x0000000000087947 */ /* 0x000fea0003800000 */
.L_x_16447:
[----:B-----5:R0:W5:Y:S01]  /*5ed0*/  LDG.E R4, desc[UR36][R6.64] ;  /* 0x0000002406047981 */ /* 0x020162000c1e1900 */
[----:B------:R-:W-:-:S07]  /*5ee0*/  IMAD.MOV.U32 R5, RZ, RZ, RZ ;  /* 0x000000ffff057224 */ /* 0x000fce00078e00ff */
.L_x_16424:
        /* <DEDUP_REMOVED lines=33> */
.L_x_16454:
        /* <DEDUP_REMOVED lines=73> */
.L_x_16453:
        /* <DEDUP_REMOVED lines=50> */
.L_x_16455:
        /* <DEDUP_REMOVED lines=32> */
.L_x_16456:
        /* <DEDUP_REMOVED lines=16> */
.L_x_16452:
        /* <DEDUP_REMOVED lines=16> */
.L_x_16460:
[----:B------:R0:W-:Y:S01]  /*6cb0*/  STG.E.U8 desc[UR36][R2.64], R46 ;  /* 0x0000002e02007986 */ /* 0x0001e2000c101124 */
[----:B------:R-:W-:Y:S05]  /*6cc0*/  BRA `(.L_x_16462) ;  /* 0x0000000c00347947 */ /* 0x000fea0003800000 */
.L_x_16459:
        /* <DEDUP_REMOVED lines=8> */
.L_x_16464:
[----:B------:R0:W-:Y:S01]  /*6d50*/  STG.E desc[UR36][R2.64], R46 ;  /* 0x0000002e02007986 */ /* 0x0001e2000c101924 */
[----:B------:R-:W-:Y:S05]  /*6d60*/  BRA `(.L_x_16462) ;  /* 0x0000000c000c7947 */ /* 0x000fea0003800000 */
.L_x_16463:
[----:B------:R0:W-:Y:S01]  /*6d70*/  STG.E.U16 desc[UR36][R2.64], R46 ;  /* 0x0000002e02007986 */ /* 0x0001e2000c101524 */
[----:B------:R-:W-:Y:S05]  /*6d80*/  BRA `(.L_x_16462) ;  /* 0x0000000c00047947 */ /* 0x000fea0003800000 */
.L_x_16458:
        /* <DEDUP_REMOVED lines=9> */
.L_x_16466:
[----:B------:R-:W0:Y:S02]  /*6e20*/  I2F.S64 R0, R46 ;  /* 0x0000002e00007312 */ /* 0x000e240000301400 */
[----:B0-----:R-:W-:-:S05]  /*6e30*/  F2FP.F16.F32.PACK_AB R0, RZ, R0 ;  /* 0x00000000ff00723e */ /* 0x001fca00000000ff */
[----:B------:R0:W-:Y:S01]  /*6e40*/  STG.E.U16 desc[UR36][R2.64], R0 ;  /* 0x0000000002007986 */ /* 0x0001e2000c101524 */
[----:B------:R-:W-:Y:S05]  /*6e50*/  BRA `(.L_x_16462) ;  /* 0x0000000800d07947 */ /* 0x000fea0003800000 */
.L_x_16465:
        /* <DEDUP_REMOVED lines=10> */
.L_x_16468:
[----:B------:R-:W0:Y:S02]  /*6f00*/  I2F.S64 R46, R46 ;  /* 0x0000002e002e7312 */ /* 0x000e240000301400 */
[----:B0----5:R-:W-:-:S04]  /*6f10*/  F2FP.F16.F32.PACK_AB R5, RZ, R46 ;  /* 0x0000002eff05723e */ /* 0x021fc800000000ff */
[----:B------:R-:W-:-:S05]  /*6f20*/  PRMT R5, R5, 0x5410, RZ ;  /* 0x0000541005057816 */ /* 0x000fca00000000ff */
[----:B------:R0:W-:Y:S01]  /*6f30*/  STG.E desc[UR36][R2.64], R5 ;  /* 0x0000000502007986 */ /* 0x0001e2000c101924 */
[----:B------:R-:W-:Y:S05]  /*6f40*/  BRA `(.L_x_16462) ;  /* 0x0000000800947947 */ /* 0x000fea0003800000 */
.L_x_16467:
[----:B-----5:R-:W0:Y:S02]  /*6f50*/  I2F.F64.S64 R4, R46 ;  /* 0x0000002e00047312 */ /* 0x020e240000301c00 */
[----:B0-----:R0:W-:Y:S01]  /*6f60*/  STG.E.64 desc[UR36][R2.64], R4 ;  /* 0x0000000402007986 */ /* 0x0011e2000c101b24 */
[----:B------:R-:W-:Y:S05]  /*6f70*/  BRA `(.L_x_16462) ;  /* 0x0000000800887947 */ /* 0x000fea0003800000 */
.L_x_16457:
        /* <DEDUP_REMOVED lines=12> */
.L_x_16472:
        /* <DEDUP_REMOVED lines=18> */
.L_x_16475:
[----:B------:R-:W-:-:S04]  /*7160*/  SHF.R.U32.HI R5, RZ, 0x18, R5 ;  /* 0x00000018ff057819 */ /* 0x000fc80000011605 */
[----:B------:R-:W-:-:S07]  /*7170*/  LOP3.LUT R0, R0, 0x80, R5, 0xf8, !PT ;  /* 0x0000008000007812 */ /* 0x000fce00078ef805 */
.L_x_16474:
[----:B------:R-:W-:Y:S05]  /*7180*/  BSYNC.RECONVERGENT B0 ;  /* 0x0000000000007941 */ /* 0x000fea0003800200 */
.L_x_16473:
[----:B------:R4:W-:Y:S01]  /*7190*/  STG.E.U8 desc[UR36][R2.64], R0 ;  /* 0x0000000002007986 */ /* 0x0009e2000c101124 */
[----:B------:R-:W-:Y:S05]  /*71a0*/  BRA `(.L_x_16462) ;  /* 0x0000000400fc7947 */ /* 0x000fea0003800000 */
.L_x_16471:
        /* <DEDUP_REMOVED lines=18> */
.L_x_16478:
[----:B------:R-:W-:-:S04]  /*72d0*/  SHF.R.U32.HI R5, RZ, 0x18, R5 ;  /* 0x00000018ff057819 */ /* 0x000fc80000011605 */
[----:B------:R-:W-:-:S07]  /*72e0*/  LOP3.LUT R0, R0, 0x80, R5, 0xf8, !PT ;  /* 0x0000008000007812 */ /* 0x000fce00078ef805 */
.L_x_16477:
[----:B------:R-:W-:Y:S05]  /*72f0*/  BSYNC.RECONVERGENT B0 ;  /* 0x0000000000007941 */ /* 0x000fea0003800200 */
.L_x_16476:
[----:B------:R0:W-:Y:S01]  /*7300*/  STG.E.U8 desc[UR36][R2.64], R0 ;  /* 0x0000000002007986 */ /* 0x0001e2000c101124 */
[----:B------:R-:W-:Y:S05]  /*7310*/  BRA `(.L_x_16462) ;  /* 0x0000000400a07947 */ /* 0x000fea0003800000 */
.L_x_16470:
        /* <DEDUP_REMOVED lines=22> */
.L_x_16480:
[----:B------:R2:W-:Y:S01]  /*7480*/  STG.E.64 desc[UR36][R2.64], R46 ;  /* 0x0000002e02007986 */ /* 0x0005e2000c101b24 */
[----:B------:R-:W-:Y:S05]  /*7490*/  BRA `(.L_x_16462) ;  /* 0x0000000400407947 */ /* 0x000fea0003800000 */
.L_x_16479:
[----:B------:R0:W-:Y:S01]  /*74a0*/  STG.E desc[UR36][R2.64], R46 ;  /* 0x0000002e02007986 */ /* 0x0001e2000c101924 */
[----:B------:R-:W-:Y:S05]  /*74b0*/  BRA `(.L_x_16462) ;  /* 0x0000000400387947 */ /* 0x000fea0003800000 */
.L_x_16469:
        /* <DEDUP_REMOVED lines=11> */
.L_x_16482:
[----:B------:R-:W-:Y:S01]  /*7570*/  CS2R R6, SRZ ;  /* 0x0000000000067805 */ /* 0x000fe2000001ff00 */
[----:B-----5:R-:W0:Y:S04]  /*7580*/  I2F.F64.S64 R4, R46 ;  /* 0x0000002e00047312 */ /* 0x020e280000301c00 */
[----:B0-----:R0:W-:Y:S01]  /*7590*/  STG.E.128 desc[UR36][R2.64], R4 ;  /* 0x0000000402007986 */ /* 0x0011e2000c101d24 */
[----:B------:R-:W-:Y:S05]  /*75a0*/  BRA `(.L_x_16462) ;  /* 0x0000000000fc7947 */ /* 0x000fea0003800000 */
.L_x_16481:
[----:B------:R-:W-:-:S09]  /*75b0*/  UISETP.NE.AND UP0, UPT, UR4, 0xf, UPT ;  /* 0x0000000f0400788c */ /* 0x000fd2000bf05270 */
[----:B------:R-:W-:Y:S05]  /*75c0*/  BRA.U !UP0, `(.L_x_16483) ;  /* 0x0000000108e87547 */ /* 0x000fea000b800000 */
[----:B------:R-:W-:-:S09]  /*75d0*/  UISETP.NE.AND UP0, UPT, UR4, 0x17, UPT ;  /* 0x000000170400788c */ /* 0x000fd2000bf05270 */
[----:B------:R-:W-:Y:S05]  /*75e0*/  BRA.U !UP0, `(.L_x_16484) ;  /* 0x0000000108907547 */ /* 0x000fea000b800000 */
[----:B------:R-:W-:-:S09]  /*75f0*/  UISETP.NE.AND UP0, UPT, UR4, 0x18, UPT ;  /* 0x000000180400788c */ /* 0x000fd2000bf05270 */
[----:B------:R-:W-:Y:S05]  /*7600*/  BRA.U !UP0, `(.L_x_16485) ;  /* 0x0000000108447547 */ /* 0x000fea000b800000 */
.L_x_16461:
        /* <DEDUP_REMOVED lines=16> */
.L_x_16486:
[----:B------:R-:W-:Y:S05]  /*7710*/  BRA `(.L_x_16462) ;  /* 0x0000000000a07947 */ /* 0x000fea0003800000 */
.L_x_16485:
        /* <DEDUP_REMOVED lines=13> */
.L_x_16488:
[----:B------:R-:W-:Y:S05]  /*77f0*/  BSYNC.RECONVERGENT B0 ;  /* 0x0000000000007941 */ /* 0x000fea0003800200 */
.L_x_16487:
[----:B------:R-:W-:-:S05]  /*7800*/  LOP3.LUT R5, R0, 0x80, R5, 0xf8, !PT ;  /* 0x0000008000057812 */ /* 0x000fca00078ef805 */
[----:B------:R0:W-:Y:S01]  /*7810*/  STG.E.U8 desc[UR36][R2.64], R5 ;  /* 0x0000000502007986 */ /* 0x0001e2000c101124 */
[----:B------:R-:W-:Y:S05]  /*7820*/  BRA `(.L_x_16462) ;  /* 0x00000000005c7947 */ /* 0x000fea0003800000 */
.L_x_16484:
        /* <DEDUP_REMOVED lines=12> */
.L_x_16490:
[----:B------:R-:W-:Y:S01]  /*78f0*/  IMAD.MOV.U32 R0, RZ, RZ, 0x7f ;  /* 0x0000007fff007424 */ /* 0x000fe200078e00ff */
[----:B------:R-:W-:-:S04]  /*7900*/  ISETP.GT.U32.AND P0, PT, R4, 0x7f800000, PT ;  /* 0x7f8000000400780c */ /* 0x000fc80003f04070 */
[----:B------:R-:W-:-:S09]  /*7910*/  SEL R0, R0, 0x7c, P0 ;  /* 0x0000007c00007807 */ /* 0x000fd20000000000 */
.L_x_16491:
[----:B------:R-:W-:Y:S05]  /*7920*/  BSYNC.RECONVERGENT B0 ;  /* 0x0000000000007941 */ /* 0x000fea0003800200 */
.L_x_16489:
[----:B------:R-:W-:-:S04]  /*7930*/  SHF.R.U32.HI R5, RZ, 0x18, R5 ;  /* 0x00000018ff057819 */ /* 0x000fc80000011605 */
[----:B------:R-:W-:-:S05]  /*7940*/  LOP3.LUT R5, R0, 0x80, R5, 0xf8, !PT ;  /* 0x0000008000057812 */ /* 0x000fca00078ef805 */
[----:B------:R0:W-:Y:S01]  /*7950*/  STG.E.U8 desc[UR36][R2.64], R5 ;  /* 0x0000000502007986 */ /* 0x0001e2000c101124 */
[----:B------:R-:W-:Y:S05]  /*7960*/  BRA `(.L_x_16462) ;  /* 0x00000000000c7947 */ /* 0x000fea0003800000 */
.L_x_16483:
[----:B------:R-:W0:Y:S02]  /*7970*/  I2F.S64 R0, R46 ;  /* 0x0000002e00007312 */ /* 0x000e240000301400 */
[----:B0-----:R-:W-:-:S05]  /*7980*/  F2FP.BF16.F32.PACK_AB R0, RZ, R0 ;  /* 0x00000000ff00723e */ /* 0x001fca00000010ff */
[----:B------:R0:W-:Y:S02]  /*7990*/  STG.E.U16 desc[UR36][R2.64], R0 ;  /* 0x0000000002007986 */ /* 0x0001e4000c101524 */
.L_x_16462:
[----:B------:R-:W-:-:S07]  /*79a0*/  IADD3 R17, PT, PT, R17, 0x80, RZ ;  /* 0x0000008011117810 */ /* 0x000fce0007ffe0ff */
.L_x_16417:
[----:B------:R-:W-:Y:S05]  /*79b0*/  BSYNC.RECONVERGENT B6 ;  /* 0x0000000000067941 */ /* 0x000fea0003800200 */
.L_x_16416:
        /* <DEDUP_REMOVED lines=307> */
.L_x_16494:
        /* <DEDUP_REMOVED lines=17> */
.L_x_16498:
[----:B-----5:R0:W5:Y:S01]  /*8e00*/  LDG.E.U8 R4, desc[UR36][R6.64] ;  /* 0x0000002406047981 */ /* 0x020162000c1e1100 */
[----:B------:R-:W-:Y:S01]  /*8e10*/  MOV R5, RZ ;  /* 0x000000ff00057202 */ /* 0x000fe20000000f00 */
[----:B------:R-:W-:Y:S06]  /*8e20*/  BRA `(.L_x_16500) ;  /* 0x0000000c00447947 */ /* 0x000fec0003800000 */
.L_x_16497:
        /* <DEDUP_REMOVED lines=8> */
.L_x_16502:
[----:B-----5:R-:W2:Y:S02]  /*8eb0*/  LDG.E R4, desc[UR36][R6.64] ;  /* 0x0000002406047981 */ /* 0x020ea4000c1e1900 */
[----:B--2---:R-:W-:Y:S01]  /*8ec0*/  SHF.R.S32.HI R5, RZ, 0x1f, R4 ;  /* 0x0000001fff057819 */ /* 0x004fe20000011404 */
[----:B------:R-:W-:Y:S06]  /*8ed0*/  BRA `(.L_x_16500) ;  /* 0x0000000c00187947 */ /* 0x000fec0003800000 */
.L_x_16501:
[----:B-----5:R-:W2:Y:S02]  /*8ee0*/  LDG.E.S16 R4, desc[UR36][R6.64] ;  /* 0x0000002406047981 */ /* 0x020ea4000c1e1700 */
[----:B--2---:R-:W-:Y:S01]  /*8ef0*/  SHF.R.S32.HI R5, RZ, 0x1f, R4 ;  /* 0x0000001fff057819 */ /* 0x004fe20000011404 */
[----:B------:R-:W-:Y:S06]  /*8f00*/  BRA `(.L_x_16500) ;  /* 0x0000000c000c7947 */ /* 0x000fec0003800000 */
.L_x_16496:
        /* <DEDUP_REMOVED lines=9> */
.L_x_16504:
[----:B------:R-:W2:Y:S02]  /*8fa0*/  LDG.E.U16 R6, desc[UR36][R6.64] ;  /* 0x0000002406067981 */ /* 0x000ea4000c1e1500 */
[----:B--2--5:R-:W-:-:S06]  /*8fb0*/  HADD2.F32 R4, -RZ, R6.H0_H0 ;  /* 0x20000006ff047230 */ /* 0x024fcc0000004100 */
[----:B------:R-:W3:Y:S02]  /*8fc0*/  F2I.S64.TRUNC R4, R4 ;  /* 0x0000000400047311 */ /* 0x000ee4000020d900 */
[----:B---3--:R-:W-:Y:S05]  /*8fd0*/  BRA `(.L_x_16500) ;  /* 0x0000000800d87947 */ /* 0x008fea0003800000 */
.L_x_16503:
        /* <DEDUP_REMOVED lines=9> */
.L_x_16506:
[----:B------:R-:W2:Y:S02]  /*9070*/  LDG.E.U16 R6, desc[UR36][R6.64] ;  /* 0x0000002406067981 */ /* 0x000ea4000c1e1500 */
[----:B--2--5:R-:W-:-:S06]  /*9080*/  HADD2.F32 R4, -RZ, R6.H0_H0 ;  /* 0x20000006ff047230 */ /* 0x024fcc0000004100 */
[----:B------:R-:W3:Y:S02]  /*9090*/  F2I.S64.TRUNC R4, R4 ;  /* 0x0000000400047311 */ /* 0x000ee4000020d900 */
[----:B---3--:R-:W-:Y:S05]  /*90a0*/  BRA `(.L_x_16500) ;  /* 0x0000000800a47947 */ /* 0x008fea0003800000 */
.L_x_16505:
[----:B-----5:R-:W2:Y:S02]  /*90b0*/  LDG.E.64 R4, desc[UR36][R6.64] ;  /* 0x0000002406047981 */ /* 0x020ea4000c1e1b00 */
[----:B--2---:R-:W3:Y:S02]  /*90c0*/  F2I.S64.F64.TRUNC R4, R4 ;  /* 0x0000000400047311 */ /* 0x004ee4000030d900 */
[----:B---3--:R-:W-:Y:S05]  /*90d0*/  BRA `(.L_x_16500) ;  /* 0x0000000800987947 */ /* 0x008fea0003800000 */
.L_x_16495:
        /* <DEDUP_REMOVED lines=13> */
.L_x_16509:
[----:B-----5:R-:W2:Y:S02]  /*91b0*/  LDG.E.64 R4, desc[UR36][R6.64] ;  /* 0x0000002406047981 */ /* 0x020ea4000c1e1b00 */
[----:B--2---:R-:W3:Y:S02]  /*91c0*/  F2I.S64.F64.TRUNC R4, R4 ;  /* 0x0000000400047311 */ /* 0x004ee4000030d900 */
[----:B---3--:R-:W-:Y:S05]  /*91d0*/  BRA `(.L_x_16500) ;  /* 0x0000000800587947 */ /* 0x008fea0003800000 */
.L_x_16508:
        /* <DEDUP_REMOVED lines=26> */
.L_x_16511:
        /* <DEDUP_REMOVED lines=14> */
.L_x_16510:
[----:B-----5:R-:W2:Y:S02]  /*9460*/  LDG.E.U16 R4, desc[UR36][R6.64] ;  /* 0x0000002406047981 */ /* 0x020ea4000c1e1500 */
[----:B--2---:R-:W-:-:S06]  /*9470*/  SHF.L.U32 R4, R4, 0x10, RZ ;  /* 0x0000001004047819 */ /* 0x004fcc00000006ff */
[----:B------:R-:W3:Y:S02]  /*9480*/  F2I.S64.TRUNC R4, R4 ;  /* 0x0000000400047311 */ /* 0x000ee4000020d900 */
[----:B---3--:R-:W-:Y:S05]  /*9490*/  BRA `(.L_x_16500) ;  /* 0x0000000400a87947 */ /* 0x008fea0003800000 */
.L_x_16507:
        /* <DEDUP_REMOVED lines=11> */
.L_x_16514:
        /* <DEDUP_REMOVED lines=21> */
.L_x_16518:
[----:B------:R-:W-:Y:S05]  /*96a0*/  BSYNC.RECONVERGENT B1 ;  /* 0x0000000000017941 */ /* 0x000fea0003800200 */
.L_x_16517:
[----:B------:R-:W-:Y:S02]  /*96b0*/  SHF.L.U32 R0, R0, 0x14, RZ ;  /* 0x0000001400007819 */ /* 0x000fe400000006ff */
[----:B------:R-:W-:-:S04]  /*96c0*/  LEA R3, R3, 0x3b800000, 0x17 ;  /* 0x3b80000003037811 */ /* 0x000fc800078eb8ff */
[----:B------:R-:W-:-:S07]  /*96d0*/  LOP3.LUT R4, R3, R0, R7, 0xfe, !PT ;  /* 0x0000000003047212 */ /* 0x000fce00078efe07 */
.L_x_16516:
[----:B------:R-:W-:Y:S05]  /*96e0*/  BSYNC.RECONVERGENT B0 ;  /* 0x0000000000007941 */ /* 0x000fea0003800200 */
.L_x_16515:
[----:B------:R-:W0:Y:S02]  /*96f0*/  F2I.S64.TRUNC R4, R4 ;  /* 0x0000000400047311 */ /* 0x000e24000020d900 */
[----:B0-----:R-:W-:Y:S05]  /*9700*/  BRA `(.L_x_16500) ;  /* 0x00000004000c7947 */ /* 0x001fea0003800000 */
.L_x_16513:
        /* <DEDUP_REMOVED lines=21> */
.L_x_16522:
[----:B------:R-:W-:Y:S05]  /*9860*/  BSYNC.RECONVERGENT B1 ;  /* 0x0000000000017941 */ /* 0x000fea0003800200 */
.L_x_16521:
[----:B------:R-:W-:Y:S01]  /*9870*/  IMAD.SHL.U32 R0, R0, 0x200000, RZ ;  /* 0x0020000000007824 */ /* 0x000fe200078e00ff */
[----:B------:R-:W-:-:S04]  /*9880*/  LEA R3, R3, 0x37800000, 0x17 ;  /* 0x3780000003037811 */ /* 0x000fc800078eb8ff */
[----:B------:R-:W-:-:S07]  /*9890*/  LOP3.LUT R4, R3, R0, R7, 0xfe, !PT ;  /* 0x0000000003047212 */ /* 0x000fce00078efe07 */
.L_x_16520:
[----:B------:R-:W-:Y:S05]  /*98a0*/  BSYNC.RECONVERGENT B0 ;  /* 0x0000000000007941 */ /* 0x000fea0003800200 */
.L_x_16519:
[----:B------:R-:W0:Y:S02]  /*98b0*/  F2I.S64.TRUNC R4, R4 ;  /* 0x0000000400047311 */ /* 0x000e24000020d900 */
[----:B0-----:R-:W-:Y:S05]  /*98c0*/  BRA `(.L_x_16500) ;  /* 0x00000000009c7947 */ /* 0x001fea0003800000 */
.L_x_16512:
        /* <DEDUP_REMOVED lines=14> */
.L_x_16526:
[----:B------:R-:W-:Y:S05]  /*99b0*/  BSYNC.RECONVERGENT B0 ;  /* 0x0000000000007941 */ /* 0x000fea0003800200 */
.L_x_16525:
[----:B------:R-:W3:Y:S02]  /*99c0*/  F2I.S64.TRUNC R4, R4 ;  /* 0x0000000400047311 */ /* 0x000ee4000020d900 */
[----:B---3--:R-:W-:Y:S05]  /*99d0*/  BRA `(.L_x_16500) ;  /* 0x0000000000587947 */ /* 0x008fea0003800000 */
.L_x_16499:
        /* <DEDUP_REMOVED lines=16> */
.L_x_16527:
[----:B------:R-:W-:Y:S01]  /*9ae0*/  CS2R R4, SRZ ;  /* 0x0000000000047805 */ /* 0x000fe2000001ff00 */
[----:B------:R-:W-:Y:S06]  /*9af0*/  BRA `(.L_x_16500) ;  /* 0x0000000000107947 */ /* 0x000fec0003800000 */
.L_x_16524:
[----:B-----5:R3:W5:Y:S01]  /*9b00*/  LDG.E.64 R4, desc[UR36][R6.64] ;  /* 0x0000002406047981 */ /* 0x020762000c1e1b00 */
[----:B------:R-:W-:Y:S05]  /*9b10*/  BRA `(.L_x_16500) ;  /* 0x0000000000087947 */ /* 0x000fea0003800000 */
.L_x_16523:
[----:B-----5:R4:W5:Y:S01]  /*9b20*/  LDG.E R4, desc[UR36][R6.64] ;  /* 0x0000002406047981 */ /* 0x020962000c1e1900 */
[----:B------:R-:W-:-:S07]  /*9b30*/  MOV R5, RZ ;  /* 0x000000ff00057202 */ /* 0x000fce0000000f00 */
.L_x_16500:
        /* <DEDUP_REMOVED lines=33> */
.L_x_16530:
        /* <DEDUP_REMOVED lines=73> */
.L_x_16529:
        /* <DEDUP_REMOVED lines=50> */
.L_x_16531:
        /* <DEDUP_REMOVED lines=32> */
.L_x_16532:
        /* <DEDUP_REMOVED lines=16> */
.L_x_16528:
        /* <DEDUP_REMOVED lines=16> */
.L_x_16536:
[----:B------:R0:W-:Y:S01]  /*a900*/  STG.E.U8 desc[UR36][R2.64], R46 ;  /* 0x0000002e02007986 */ /* 0x0001e2000c101124 */
[----:B------:R-:W-:Y:S05]  /*a910*/  BRA `(.L_x_16538) ;  /* 0x0000000c00347947 */ /* 0x000fea0003800000 */
.L_x_16535:
        /* <DEDUP_REMOVED lines=8> */
.L_x_16540:
[----:B------:R0:W-:Y:S01]  /*a9a0*/  STG.E desc[UR36][R2.64], R46 ;  /* 0x0000002e02007986 */ /* 0x0001e2000c101924 */
[----:B------:R-:W-:Y:S05]  /*a9b0*/  BRA `(.L_x_16538) ;  /* 0x0000000c000c7947 */ /* 0x000fea0003800000 */
.L_x_16539:
[----:B------:R0:W-:Y:S01]  /*a9c0*/  STG.E.U16 desc[UR36][R2.64], R46 ;  /* 0x0000002e02007986 */ /* 0x0001e2000c101524 */
[----:B------:R-:W-:Y:S05]  /*a9d0*/  BRA `(.L_x_16538) ;  /* 0x0000000c00047947 */ /* 0x000fea0003800000 */
.L_x_16534:
        /* <DEDUP_REMOVED lines=9> */
.L_x_16542:
[----:B------:R-:W0:Y:S02]  /*aa70*/  I2F.S64 R0, R46 ;  /* 0x0000002e00007312 */ /* 0x000e240000301400 */
[----:B0-----:R-:W-:-:S05]  /*aa80*/  F2FP.F16.F32.PACK_AB R0, RZ, R0 ;  /* 0x00000000ff00723e */ /* 0x001fca00000000ff */
[----:B------:R0:W-:Y:S01]  /*aa90*/  STG.E.U16 desc[UR36][R2.64], R0 ;  /* 0x0000000002007986 */ /* 0x0001e2000c101524 */
[----:B------:R-:W-:Y:S05]  /*aaa0*/  BRA `(.L_x_16538) ;  /* 0x0000000800d07947 */ /* 0x000fea0003800000 */
.L_x_16541:
        /* <DEDUP_REMOVED lines=10> */
.L_x_16544:
[----:B------:R-:W0:Y:S02]  /*ab50*/  I2F.S64 R46, R46 ;  /* 0x0000002e002e7312 */ /* 0x000e240000301400 */
[----:B0----5:R-:W-:-:S04]  /*ab60*/  F2FP.F16.F32.PACK_AB R5, RZ, R46 ;  /* 0x0000002eff05723e */ /* 0x021fc800000000ff */
[----:B------:R-:W-:-:S05]  /*ab70*/  PRMT R5, R5, 0x5410, RZ ;  /* 0x0000541005057816 */ /* 0x000fca00000000ff */
[----:B------:R0:W-:Y:S01]  /*ab80*/  STG.E desc[UR36][R2.64], R5 ;  /* 0x0000000502007986 */ /* 0x0001e2000c101924 */
[----:B------:R-:W-:Y:S05]  /*ab90*/  BRA `(.L_x_16538) ;  /* 0x0000000800947947 */ /* 0x000fea0003800000 */
.L_x_16543:
[----:B-----5:R-:W0:Y:S02]  /*aba0*/  I2F.F64.S64 R4, R46 ;  /* 0x0000002e00047312 */ /* 0x020e240000301c00 */
[----:B0-----:R0:W-:Y:S01]  /*abb0*/  STG.E.64 desc[UR36][R2.64], R4 ;  /* 0x0000000402007986 */ /* 0x0011e2000c101b24 */
[----:B------:R-:W-:Y:S05]  /*abc0*/  BRA `(.L_x_16538) ;  /* 0x0000000800887947 */ /* 0x000fea0003800000 */
.L_x_16533:
        /* <DEDUP_REMOVED lines=12> */
.L_x_16548:
        /* <DEDUP_REMOVED lines=18> */
.L_x_16551:
[----:B------:R-:W-:-:S04]  /*adb0*/  SHF.R.U32.HI R5, RZ, 0x18, R5 ;  /* 0x00000018ff057819 */ /* 0x000fc80000011605 */
[----:B------:R-:W-:-:S07]  /*adc0*/  LOP3.LUT R0, R0, 0x80, R5, 0xf8, !PT ;  /* 0x0000008000007812 */ /* 0x000fce00078ef805 */
.L_x_16550:
[----:B------:R-:W-:Y:S05]  /*add0*/  BSYNC.RECONVERGENT B0 ;  /* 0x0000000000007941 */ /* 0x000fea0003800200 */
.L_x_16549:
[----:B------:R0:W-:Y:S01]  /*ade0*/  STG.E.U8 desc[UR36][R2.64], R0 ;  /* 0x0000000002007986 */ /* 0x0001e2000c101124 */
[----:B------:R-:W-:Y:S05]  /*adf0*/  BRA `(.L_x_16538) ;  /* 0x0000000400fc7947 */ /* 0x000fea0003800000 */
.L_x_16547:
        /* <DEDUP_REMOVED lines=18> */
.L_x_16554:
[----:B------:R-:W-:-:S04]  /*af20*/  SHF.R.U32.HI R5, RZ, 0x18, R5 ;  /* 0x00000018ff057819 */ /* 0x000fc80000011605 */
[----:B------:R-:W-:-:S07]  /*af30*/  LOP3.LUT R0, R0, 0x80, R5, 0xf8, !PT ;  /* 0x0000008000007812 */ /* 0x000fce00078ef805 */
.L_x_16553:
[----:B------:R-:W-:Y:S05]  /*af40*/  BSYNC.RECONVERGENT B0 ;  /* 0x0000000000007941 */ /* 0x000fea0003800200 */
.L_x_16552:
[----:B------:R0:W-:Y:S01]  /*af50*/  STG.E.U8 desc[UR36][R2.64], R0 ;  /* 0x0000000002007986 */ /* 0x0001e2000c101124 */
[----:B------:R-:W-:Y:S05]  /*af60*/  BRA `(.L_x_16538) ;  /* 0x0000000400a07947 */ /* 0x000fea0003800000 */
.L_x_16546:
        /* <DEDUP_REMOVED lines=22> */
.L_x_16556:
[----:B------:R0:W-:Y:S01]  /*b0d0*/  STG.E.64 desc[UR36][R2.64], R46 ;  /* 0x0000002e02007986 */ /* 0x0001e2000c101b24 */
[----:B------:R-:W-:Y:S05]  /*b0e0*/  BRA `(.L_x_16538) ;  /* 0x0000000400407947 */ /* 0x000fea0003800000 */
.L_x_16555:
[----:B------:R0:W-:Y:S01]  /*b0f0*/  STG.E desc[UR36][R2.64], R46 ;  /* 0x0000002e02007986 */ /* 0x0001e2000c101924 */
[----:B------:R-:W-:Y:S05]  /*b100*/  BRA `(.L_x_16538) ;  /* 0x0000000400387947 */ /* 0x000fea0003800000 */
.L_x_16545:
        /* <DEDUP_REMOVED lines=11> */
.L_x_16558:
[----:B------:R-:W-:Y:S01]  /*b1c0*/  CS2R R6, SRZ ;  /* 0x0000000000067805 */ /* 0x000fe2000001ff00 */
[----:B-----5:R-:W0:Y:S04]  /*b1d0*/  I2F.F64.S64 R4, R46 ;  /* 0x0000002e00047312 */ /* 0x020e280000301c00 */
[----:B0-----:R0:W-:Y:S01]  /*b1e0*/  STG.E.128 desc[UR36][R2.64], R4 ;  /* 0x0000000402007986 */ /* 0x0011e2000c101d24 */
[----:B------:R-:W-:Y:S05]  /*b1f0*/  BRA `(.L_x_16538) ;  /* 0x0000000000fc7947 */ /* 0x000fea0003800000 */
.L_x_16557:
[----:B------:R-:W-:-:S09]  /*b200*/  UISETP.NE.AND UP0, UPT, UR4, 0xf, UPT ;  /* 0x0000000f0400788c */ /* 0x000fd2000bf05270 */
[----:B------:R-:W-:Y:S05]  /*b210*/  BRA.U !UP0, `(.L_x_16559) ;  /* 0x0000000108e87547 */ /* 0x000fea000b800000 */
[----:B------:R-:W-:-:S09]  /*b220*/  UISETP.NE.AND UP0, UPT, UR4, 0x17, UPT ;  /* 0x000000170400788c */ /* 0x000fd2000bf05270 */
[----:B------:R-:W-:Y:S05]  /*b230*/  BRA.U !UP0, `(.L_x_16560) ;  /* 0x0000000108907547 */ /* 0x000fea000b800000 */
[----:B------:R-:W-:-:S09]  /*b240*/  UISETP.NE.AND UP0, UPT, UR4, 0x18, UPT ;  /* 0x000000180400788c */ /* 0x000fd2000bf05270 */
[----:B------:R-:W-:Y:S05]  /*b250*/  BRA.U !UP0, `(.L_x_16561) ;  /* 0x0000000108447547 */ /* 0x000fea000b800000 */
.L_x_16537:
        /* <DEDUP_REMOVED lines=16> */
.L_x_16562:
[----:B------:R-:W-:Y:S05]  /*b360*/  BRA `(.L_x_16538) ;  /* 0x0000000000a07947 */ /* 0x000fea0003800000 */
.L_x_16561:
        /* <DEDUP_REMOVED lines=13> */
.L_x_16564:
[----:B------:R-:W-:Y:S05]  /*b440*/  BSYNC.RECONVERGENT B0 ;  /* 0x0000000000007941 */ /* 0x000fea0003800200 */
.L_x_16563:
[----:B------:R-:W-:-:S05]  /*b450*/  LOP3.LUT R5, R0, 0x80, R5, 0xf8, !PT ;  /* 0x0000008000057812 */ /* 0x000fca00078ef805 */
[----:B------:R4:W-:Y:S01]  /*b460*/  STG.E.U8 desc[UR36][R2.64], R5 ;  /* 0x0000000502007986 */ /* 0x0009e2000c101124 */
[----:B------:R-:W-:Y:S05]  /*b470*/  BRA `(.L_x_16538) ;  /* 0x00000000005c7947 */ /* 0x000fea0003800000 */
.L_x_16560:
        /* <DEDUP_REMOVED lines=12> */
.L_x_16566:
[----:B------:R-:W-:Y:S01]  /*b540*/  HFMA2 R0, -RZ, RZ, 0, 7.569789886474609375e-06 ;  /* 0x0000007fff007431 */ /* 0x000fe200000001ff */
[----:B------:R-:W-:-:S04]  /*b550*/  ISETP.GT.U32.AND P0, PT, R4, 0x7f800000, PT ;  /* 0x7f8000000400780c */ /* 0x000fc80003f04070 */
[----:B------:R-:W-:-:S09]  /*b560*/  SEL R0, R0, 0x7c, P0 ;  /* 0x0000007c00007807 */ /* 0x000fd20000000000 */
.L_x_16567:
[----:B------:R-:W-:Y:S05]  /*b570*/  BSYNC.RECONVERGENT B0 ;  /* 0x0000000000007941 */ /* 0x000fea0003800200 */
.L_x_16565:
[----:B------:R-:W-:-:S04]  /*b580*/  SHF.R.U32.HI R5, RZ, 0x18, R5 ;  /* 0x00000018ff057819 */ /* 0x000fc80000011605 */
[----:B------:R-:W-:-:S05]  /*b590*/  LOP3.LUT R5, R0, 0x80, R5, 0xf8, !PT ;  /* 0x0000008000057812 */ /* 0x000fca00078ef805 */
[----:B------:R3:W-:Y:S01]  /*b5a0*/  STG.E.U8 desc[UR36][R2.64], R5 ;  /* 0x0000000502007986 */ /* 0x0007e2000c101124 */
[----:B------:R-:W-:Y:S05]  /*b5b0*/  BRA `(.L_x_16538) ;  /* 0x00000000000c7947 */ /* 0x000fea0003800000 */
.L_x_16559:
[----:B------:R-:W0:Y:S02]  /*b5c0*/  I2F.S64 R0, R46 ;  /* 0x0000002e00007312 */ /* 0x000e240000301400 */
[----:B0-----:R-:W-:-:S05]  /*b5d0*/  F2FP.BF16.F32.PACK_AB R0, RZ, R0 ;  /* 0x00000000ff00723e */ /* 0x001fca00000010ff */
[----:B------:R0:W-:Y:S02]  /*b5e0*/  STG.E.U16 desc[UR36][R2.64], R0 ;  /* 0x0000000002007986 */ /* 0x0001e4000c101524 */
.L_x_16538:
[----:B------:R-:W-:-:S07]  /*b5f0*/  VIADD R17, R17, 0x80 ;  /* 0x0000008011117836 */ /* 0x000fce0000000000 */
.L_x_16493:
[----:B------:R-:W-:Y:S05]  /*b600*/  BSYNC.RECONVERGENT B6 ;  /* 0x0000000000067941 */ /* 0x000fea0003800200 */
.L_x_16492:
        /* <DEDUP_REMOVED lines=306> */
.L_x_16568:
        /* <DEDUP_REMOVED lines=19> */
.L_x_16572:
[----:B------:R0:W5:Y:S01]  /*ca60*/  LDG.E.U8 R2, desc[UR36][R4.64] ;  /* 0x0000002404027981 */ /* 0x000162000c1e1100 */
[----:B------:R-:W-:Y:S01]  /*ca70*/  MOV R3, RZ ;  /* 0x000000ff00037202 */ /* 0x000fe20000000f00 */
[----:B------:R-:W-:Y:S06]  /*ca80*/  BRA `(.L_x_16574) ;  /* 0x0000000c00407947 */ /* 0x000fec0003800000 */
.L_x_16571:
        /* <DEDUP_REMOVED lines=8> */
.L_x_16576:
[----:B------:R-:W2:Y:S02]  /*cb10*/  LDG.E R2, desc[UR36][R4.64] ;  /* 0x0000002404027981 */ /* 0x000ea4000c1e1900 */
[----:B--2---:R-:W-:Y:S01]  /*cb20*/  SHF.R.S32.HI R3, RZ, 0x1f, R2 ;  /* 0x0000001fff037819 */ /* 0x004fe20000011402 */
[----:B------:R-:W-:Y:S06]  /*cb30*/  BRA `(.L_x_16574) ;  /* 0x0000000c00147947 */ /* 0x000fec0003800000 */
.L_x_16575:
[----:B------:R-:W2:Y:S02]  /*cb40*/  LDG.E.S16 R2, desc[UR36][R4.64] ;  /* 0x0000002404027981 */ /* 0x000ea4000c1e1700 */
[----:B--2---:R-:W-:Y:S01]  /*cb50*/  SHF.R.S32.HI R3, RZ, 0x1f, R2 ;  /* 0x0000001fff037819 */ /* 0x004fe20000011402 */
[----:B------:R-:W-:Y:S06]  /*cb60*/  BRA `(.L_x_16574) ;  /* 0x0000000c00087947 */ /* 0x000fec0003800000 */
.L_x_16570:
        /* <DEDUP_REMOVED lines=9> */
.L_x_16578:
[----:B------:R-:W2:Y:S02]  /*cc00*/  LDG.E.U16 R4, desc[UR36][R4.64] ;  /* 0x0000002404047981 */ /* 0x000ea4000c1e1500 */
[----:B--2---:R-:W-:-:S06]  /*cc10*/  HADD2.F32 R2, -RZ, R4.H0_H0 ;  /* 0x20000004ff027230 */ /* 0x004fcc0000004100 */
[----:B------:R-:W0:Y:S02]  /*cc20*/  F2I.S64.TRUNC R2, R2 ;  /* 0x0000000200027311 */ /* 0x000e24000020d900 */
[----:B0-----:R-:W-:Y:S05]  /*cc30*/  BRA `(.L_x_16574) ;  /* 0x0000000800d47947 */ /* 0x001fea0003800000 */
.L_x_16577:
        /* <DEDUP_REMOVED lines=9> */
.L_x_16580:
[----:B------:R-:W2:Y:S02]  /*ccd0*/  LDG.E.U16 R4, desc[UR36][R4.64] ;  /* 0x0000002404047981 */ /* 0x000ea4000c1e1500 */
[----:B--2---:R-:W-:-:S06]  /*cce0*/  HADD2.F32 R2, -RZ, R4.H0_H0 ;  /* 0x20000004ff027230 */ /* 0x004fcc0000004100 */
[----:B------:R-:W0:Y:S02]  /*ccf0*/  F2I.S64.TRUNC R2, R2 ;  /* 0x0000000200027311 */ /* 0x000e24000020d900 */
[----:B0-----:R-:W-:Y:S05]  /*cd00*/  BRA `(.L_x_16574) ;  /* 0x0000000800a07947 */ /* 0x001fea0003800000 */
.L_x_16579:
[----:B------:R-:W2:Y:S02]  /*cd10*/  LDG.E.64 R2, desc[UR36][R4.64] ;  /* 0x0000002404027981 */ /* 0x000ea4000c1e1b00 */
[----:B--2---:R-:W0:Y:S02]  /*cd20*/  F2I.S64.F64.TRUNC R2, R2 ;  /* 0x0000000200027311 */ /* 0x004e24000030d900 */
[----:B0-----:R-:W-:Y:S05]  /*cd30*/  BRA `(.L_x_16574) ;  /* 0x0000000800947947 */ /* 0x001fea0003800000 */
.L_x_16569:
        /* <DEDUP_REMOVED lines=13> */
.L_x_16583:
[----:B------:R-:W2:Y:S02]  /*ce10*/  LDG.E.64 R2, desc[UR36][R4.64] ;  /* 0x0000002404027981 */ /* 0x000ea4000c1e1b00 */
[----:B--2---:R-:W3:Y:S02]  /*ce20*/  F2I.S64.F64.TRUNC R2, R2 ;  /* 0x0000000200027311 */ /* 0x004ee4000030d900 */
[----:B---3--:R-:W-:Y:S05]  /*ce30*/  BRA `(.L_x_16574) ;  /* 0x0000000800547947 */ /* 0x008fea0003800000 */
.L_x_16582:
        /* <DEDUP_REMOVED lines=26> */
.L_x_16585:
        /* <DEDUP_REMOVED lines=13> */
.L_x_16584:
[----:B------:R-:W2:Y:S02]  /*d0b0*/  LDG.E.U16 R2, desc[UR36][R4.64] ;  /* 0x0000002404027981 */ /* 0x000ea4000c1e1500 */
[----:B--2---:R-:W-:-:S06]  /*d0c0*/  IMAD.U32 R2, R2, 0x10000, RZ ;  /* 0x0001000002027824 */ /* 0x004fcc00078e00ff */
[----:B------:R-:W3:Y:S02]  /*d0d0*/  F2I.S64.TRUNC R2, R2 ;  /* 0x0000000200027311 */ /* 0x000ee4000020d900 */
[----:B---3--:R-:W-:Y:S05]  /*d0e0*/  BRA `(.L_x_16574) ;  /* 0x0000000400a87947 */ /* 0x008fea0003800000 */
.L_x_16581:
        /* <DEDUP_REMOVED lines=11> */
.L_x_16588:
        /* <DEDUP_REMOVED lines=21> */
.L_x_16592:
[----:B------:R-:W-:Y:S05]  /*d2f0*/  BSYNC.RECONVERGENT B1 ;  /* 0x0000000000017941 */ /* 0x000fea0003800200 */
.L_x_16591:
[----:B------:R-:W-:Y:S01]  /*d300*/  IMAD.SHL.U32 R0, R0, 0x100000, RZ ;  /* 0x0010000000007824 */ /* 0x000fe200078e00ff */
[----:B------:R-:W-:-:S04]  /*d310*/  LEA R2, R2, 0x3b800000, 0x17 ;  /* 0x3b80000002027811 */ /* 0x000fc800078eb8ff */
[----:B------:R-:W-:-:S07]  /*d320*/  LOP3.LUT R2, R2, R0, R7, 0xfe, !PT ;  /* 0x0000000002027212 */ /* 0x000fce00078efe07 */
.L_x_16590:
[----:B------:R-:W-:Y:S05]  /*d330*/  BSYNC.RECONVERGENT B0 ;  /* 0x0000000000007941 */ /* 0x000fea0003800200 */
.L_x_16589:
[----:B------:R-:W0:Y:S02]  /*d340*/  F2I.S64.TRUNC R2, R2 ;  /* 0x0000000200027311 */ /* 0x000e24000020d900 */
[----:B0-----:R-:W-:Y:S05]  /*d350*/  BRA `(.L_x_16574) ;  /* 0x00000004000c7947 */ /* 0x001fea0003800000 */
.L_x_16587:
        /* <DEDUP_REMOVED lines=21> */
.L_x_16596:
[----:B------:R-:W-:Y:S05]  /*d4b0*/  BSYNC.RECONVERGENT B1 ;  /* 0x0000000000017941 */ /* 0x000fea0003800200 */
.L_x_16595:
[----:B------:R-:W-:Y:S02]  /*d4c0*/  SHF.L.U32 R0, R0, 0x15, RZ ;  /* 0x0000001500007819 */ /* 0x000fe400000006ff */
[----:B------:R-:W-:-:S04]  /*d4d0*/  LEA R2, R2, 0x37800000, 0x17 ;  /* 0x3780000002027811 */ /* 0x000fc800078eb8ff */
[----:B------:R-:W-:-:S07]  /*d4e0*/  LOP3.LUT R2, R2, R0, R7, 0xfe, !PT ;  /* 0x0000000002027212 */ /* 0x000fce00078efe07 */
.L_x_16594:
[----:B------:R-:W-:Y:S05]  /*d4f0*/  BSYNC.RECONVERGENT B0 ;  /* 0x0000000000007941 */ /* 0x000fea0003800200 */
.L_x_16593:
[----:B------:R-:W0:Y:S02]  /*d500*/  F2I.S64.TRUNC R2, R2 ;  /* 0x0000000200027311 */ /* 0x000e24000020d900 */
[----:B0-----:R-:W-:Y:S05]  /*d510*/  BRA `(.L_x_16574) ;  /* 0x00000000009c7947 */ /* 0x001fea0003800000 */
.L_x_16586:
        /* <DEDUP_REMOVED lines=14> */
.L_x_16600:
[----:B------:R-:W-:Y:S05]  /*d600*/  BSYNC.RECONVERGENT B0 ;  /* 0x0000000000007941 */ /* 0x000fea0003800200 */
.L_x_16599:
[----:B------:R-:W4:Y:S02]  /*d610*/  F2I.S64.TRUNC R2, R2 ;  /* 0x0000000200027311 */ /* 0x000f24000020d900 */
[----:B----4-:R-:W-:Y:S05]  /*d620*/  BRA `(.L_x_16574) ;  /* 0x0000000000587947 */ /* 0x010fea0003800000 */
.L_x_16573:
        /* <DEDUP_REMOVED lines=16> */
.L_x_16601:
[----:B------:R-:W-:Y:S01]  /*d730*/  CS2R R2, SRZ ;  /* 0x0000000000027805 */ /* 0x000fe2000001ff00 */
[----:B------:R-:W-:Y:S06]  /*d740*/  BRA `(.L_x_16574) ;  /* 0x0000000000107947 */ /* 0x000fec0003800000 */
.L_x_16598:
[----:B------:R4:W5:Y:S01]  /*d750*/  LDG.E.64 R2, desc[UR36][R4.64] ;  /* 0x0000002404027981 */ /* 0x000962000c1e1b00 */
[----:B------:R-:W-:Y:S05]  /*d760*/  BRA `(.L_x_16574) ;  /* 0x0000000000087947 */ /* 0x000fea0003800000 */
.L_x_16597:
[----:B------:R3:W5:Y:S01]  /*d770*/  LDG.E R2, desc[UR36][R4.64] ;  /* 0x0000002404027981 */ /* 0x000762000c1e1900 */
[----:B------:R-:W-:-:S07]  /*d780*/  IMAD.MOV.U32 R3, RZ, RZ, RZ ;  /* 0x000000ffff037224 */ /* 0x000fce00078e00ff */
.L_x_16574:
        /* <DEDUP_REMOVED lines=34> */
.L_x_16604:
        /* <DEDUP_REMOVED lines=73> */
.L_x_16603:
        /* <DEDUP_REMOVED lines=50> */
.L_x_16605:
        /* <DEDUP_REMOVED lines=32> */
.L_x_16606:
        /* <DEDUP_REMOVED lines=16> */
.L_x_16602:
        /* <DEDUP_REMOVED lines=13> */
.L_x_16610:
[----:B------:R-:W-:Y:S01]  /*e530*/  STG.E.U8 desc[UR36][R16.64], R46 ;  /* 0x0000002e10007986 */ /* 0x000fe2000c101124 */
[----:B------:R-:W-:Y:S05]  /*e540*/  EXIT ;  /* 0x000000000000794d */ /* 0x000fea0003800000 */
.L_x_16609:
        /* <DEDUP_REMOVED lines=8> */
.L_x_16613:
[----:B------:R-:W-:Y:S01]  /*e5d0*/  STG.E desc[UR36][R16.64], R46 ;  /* 0x0000002e10007986 */ /* 0x000fe2000c101924 */
[----:B------:R-:W-:Y:S05]  /*e5e0*/  EXIT ;  /* 0x000000000000794d */ /* 0x000fea0003800000 */
.L_x_16612:
[----:B------:R-:W-:Y:S01]  /*e5f0*/  STG.E.U16 desc[UR36][R16.64], R46 ;  /* 0x0000002e10007986 */ /* 0x000fe2000c101524 */
[----:B------:R-:W-:Y:S05]  /*e600*/  EXIT ;  /* 0x000000000000794d */ /* 0x000fea0003800000 */
.L_x_16608:
        /* <DEDUP_REMOVED lines=9> */
.L_x_16615:
[----:B------:R-:W1:Y:S02]  /*e6a0*/  I2F.S64 R0, R46 ;  /* 0x0000002e00007312 */ /* 0x000e640000301400 */
[----:B-1----:R-:W-:-:S05]  /*e6b0*/  F2FP.F16.F32.PACK_AB R0, RZ, R0 ;  /* 0x00000000ff00723e */ /* 0x002fca00000000ff */
[----:B------:R-:W-:Y:S01]  /*e6c0*/  STG.E.U16 desc[UR36][R16.64], R0 ;  /* 0x0000000010007986 */ /* 0x000fe2000c101524 */
[----:B------:R-:W-:Y:S05]  /*e6d0*/  EXIT ;  /* 0x000000000000794d */ /* 0x000fea0003800000 */
.L_x_16614:
        /* <DEDUP_REMOVED lines=10> */
.L_x_16617:
[----:B------:R-:W1:Y:S02]  /*e780*/  I2F.S64 R46, R46 ;  /* 0x0000002e002e7312 */ /* 0x000e640000301400 */
[----:B-1---5:R-:W-:-:S04]  /*e790*/  F2FP.F16.F32.PACK_AB R3, RZ, R46 ;  /* 0x0000002eff03723e */ /* 0x022fc800000000ff */
[----:B------:R-:W-:-:S05]  /*e7a0*/  PRMT R3, R3, 0x5410, RZ ;  /* 0x0000541003037816 */ /* 0x000fca00000000ff */
[----:B------:R-:W-:Y:S01]  /*e7b0*/  STG.E desc[UR36][R16.64], R3 ;  /* 0x0000000310007986 */ /* 0x000fe2000c101924 */
[----:B------:R-:W-:Y:S05]  /*e7c0*/  EXIT ;  /* 0x000000000000794d */ /* 0x000fea0003800000 */
.L_x_16616:
[----:B-----5:R-:W1:Y:S02]  /*e7d0*/  I2F.F64.S64 R2, R46 ;  /* 0x0000002e00027312 */ /* 0x020e640000301c00 */
[----:B-1----:R-:W-:Y:S01]  /*e7e0*/  STG.E.64 desc[UR36][R16.64], R2 ;  /* 0x0000000210007986 */ /* 0x002fe2000c101b24 */
[----:B------:R-:W-:Y:S05]  /*e7f0*/  EXIT ;  /* 0x000000000000794d */ /* 0x000fea0003800000 */
.L_x_16607:
        /* <DEDUP_REMOVED lines=12> */
.L_x_16621:
        /* <DEDUP_REMOVED lines=17> */
.L_x_16624:
[----:B------:R-:W-:-:S04]  /*e9d0*/  SHF.R.U32.HI R3, RZ, 0x18, R3 ;  /* 0x00000018ff037819 */ /* 0x000fc80000011603 */
[----:B------:R-:W-:-:S04]  /*e9e0*/  LOP3.LUT R0, R0, 0x80, R3, 0xf8, !PT ;  /* 0x0000008000007812 */ /* 0x000fc800078ef803 */
[----:B------:R-:W-:-:S07]  /*e9f0*/  PRMT R8, R0, 0x7610, R8 ;  /* 0x0000761000087816 */ /* 0x000fce0000000008 */
.L_x_16623:
[----:B------:R-:W-:Y:S05]  /*ea00*/  BSYNC.RECONVERGENT B0 ;  /* 0x0000000000007941 */ /* 0x000fea0003800200 */
.L_x_16622:
[----:B------:R-:W-:Y:S01]  /*ea10*/  STG.E.U8 desc[UR36][R16.64], R8 ;  /* 0x0000000810007986 */ /* 0x000fe2000c101124 */
[----:B------:R-:W-:Y:S05]  /*ea20*/  EXIT ;  /* 0x000000000000794d */ /* 0x000fea0003800000 */
.L_x_16620:
        /* <DEDUP_REMOVED lines=17> */
.L_x_16627:
[----:B------:R-:W-:-:S04]  /*eb40*/  SHF.R.U32.HI R3, RZ, 0x18, R3 ;  /* 0x00000018ff037819 */ /* 0x000fc80000011603 */
[----:B------:R-:W-:-:S04]  /*eb50*/  LOP3.LUT R0, R0, 0x80, R3, 0xf8, !PT ;  /* 0x0000008000007812 */ /* 0x000fc800078ef803 */
[----:B------:R-:W-:-:S07]  /*eb60*/  PRMT R8, R0, 0x7610, R8 ;  /* 0x0000761000087816 */ /* 0x000fce0000000008 */
.L_x_16626:
[----:B------:R-:W-:Y:S05]  /*eb70*/  BSYNC.RECONVERGENT B0 ;  /* 0x0000000000007941 */ /* 0x000fea0003800200 */
.L_x_16625:
[----:B------:R-:W-:Y:S01]  /*eb80*/  STG.E.U8 desc[UR36][R16.64], R8 ;  /* 0x0000000810007986 */ /* 0x000fe2000c101124 */
[----:B------:R-:W-:Y:S05]  /*eb90*/  EXIT ;  /* 0x000000000000794d */ /* 0x000fea0003800000 */
.L_x_16619:
        /* <DEDUP_REMOVED lines=22> */
.L_x_16629:
[----:B------:R-:W-:Y:S01]  /*ed00*/  STG.E.64 desc[UR36][R16.64], R46 ;  /* 0x0000002e10007986 */ /* 0x000fe2000c101b24 */
[----:B------:R-:W-:Y:S05]  /*ed10*/  EXIT ;  /* 0x000000000000794d */ /* 0x000fea0003800000 */
.L_x_16628:
[----:B------:R-:W-:Y:S01]  /*ed20*/  STG.E desc[UR36][R16.64], R46 ;  /* 0x0000002e10007986 */ /* 0x000fe2000c101924 */
[----:B------:R-:W-:Y:S05]  /*ed30*/  EXIT ;  /* 0x000000000000794d */ /* 0x000fea0003800000 */
.L_x_16618:
        /* <DEDUP_REMOVED lines=11> */
.L_x_16631:
[----:B------:R-:W-:Y:S01]  /*edf0*/  CS2R R6, SRZ ;  /* 0x0000000000067805 */ /* 0x000fe2000001ff00 */
[----:B0-234-:R-:W0:Y:S04]  /*ee00*/  I2F.F64.S64 R4, R46 ;  /* 0x0000002e00047312 */ /* 0x01de280000301c00 */
[----:B0-----:R-:W-:Y:S01]  /*ee10*/  STG.E.128 desc[UR36][R16.64], R4 ;  /* 0x0000000410007986 */ /* 0x001fe2000c101d24 */
[----:B------:R-:W-:Y:S05]  /*ee20*/  EXIT ;  /* 0x000000000000794d */ /* 0x000fea0003800000 */
.L_x_16630:
[----:B------:R-:W-:-:S09]  /*ee30*/  UISETP.NE.AND UP0, UPT, UR4, 0xf, UPT ;  /* 0x0000000f0400788c */ /* 0x000fd2000bf05270 */
[----:B------:R-:W-:Y:S05]  /*ee40*/  BRA.U !UP0, `(.L_x_16632) ;  /* 0x0000000108e87547 */ /* 0x000fea000b800000 */
[----:B------:R-:W-:-:S09]  /*ee50*/  UISETP.NE.AND UP0, UPT, UR4, 0x17, UPT ;  /* 0x000000170400788c */ /* 0x000fd2000bf05270 */
[----:B------:R-:W-:Y:S05]  /*ee60*/  BRA.U !UP0, `(.L_x_16633) ;  /* 0x0000000108907547 */ /* 0x000fea000b800000 */
[----:B------:R-:W-:-:S09]  /*ee70*/  UISETP.NE.AND UP0, UPT, UR4, 0x18, UPT ;  /* 0x000000180400788c */ /* 0x000fd2000bf05270 */
[----:B------:R-:W-:Y:S05]  /*ee80*/  BRA.U !UP0, `(.L_x_16634) ;  /* 0x0000000108447547 */ /* 0x000fea000b800000 */
.L_x_16611:
        /* <DEDUP_REMOVED lines=16> */
.L_x_16635:
[----:B------:R-:W-:Y:S05]  /*ef90*/  EXIT ;  /* 0x000000000000794d */ /* 0x000fea0003800000 */
.L_x_16634:
        /* <DEDUP_REMOVED lines=13> */
.L_x_16637:
[----:B------:R-:W-:Y:S05]  /*f070*/  BSYNC.RECONVERGENT B0 ;  /* 0x0000000000007941 */ /* 0x000fea0003800200 */
.L_x_16636:
[----:B------:R-:W-:-:S05]  /*f080*/  LOP3.LUT R3, R0, 0x80, R3, 0xf8, !PT ;  /* 0x0000008000037812 */ /* 0x000fca00078ef803 */
[----:B------:R-:W-:Y:S01]  /*f090*/  STG.E.U8 desc[UR36][R16.64], R3 ;  /* 0x0000000310007986 */ /* 0x000fe2000c101124 */
[----:B------:R-:W-:Y:S05]  /*f0a0*/  EXIT ;  /* 0x000000000000794d */ /* 0x000fea0003800000 */
.L_x_16633:
        /* <DEDUP_REMOVED lines=12> */
.L_x_16639:
[----:B------:R-:W-:Y:S01]  /*f170*/  HFMA2 R0, -RZ, RZ, 0, 7.569789886474609375e-06 ;  /* 0x0000007fff007431 */ /* 0x000fe200000001ff */
[----:B------:R-:W-:-:S04]  /*f180*/  ISETP.GT.U32.AND P0, PT, R2, 0x7f800000, PT ;  /* 0x7f8000000200780c */ /* 0x000fc80003f04070 */
[----:B------:R-:W-:-:S09]  /*f190*/  SEL R0, R0, 0x7c, P0 ;  /* 0x0000007c00007807 */ /* 0x000fd20000000000 */
.L_x_16640:
[----:B------:R-:W-:Y:S05]  /*f1a0*/  BSYNC.RECONVERGENT B0 ;  /* 0x0000000000007941 */ /* 0x000fea0003800200 */
.L_x_16638:
[----:B------:R-:W-:-:S04]  /*f1b0*/  SHF.R.U32.HI R3, RZ, 0x18, R3 ;  /* 0x00000018ff037819 */ /* 0x000fc80000011603 */
[----:B------:R-:W-:-:S05]  /*f1c0*/  LOP3.LUT R3, R0, 0x80, R3, 0xf8, !PT ;  /* 0x0000008000037812 */ /* 0x000fca00078ef803 */
[----:B------:R-:W-:Y:S01]  /*f1d0*/  STG.E.U8 desc[UR36][R16.64], R3 ;  /* 0x0000000310007986 */ /* 0x000fe2000c101124 */
[----:B------:R-:W-:Y:S05]  /*f1e0*/  EXIT ;  /* 0x000000000000794d */ /* 0x000fea0003800000 */
.L_x_16632:
[----:B------:R-:W1:Y:S02]  /*f1f0*/  I2F.S64 R0, R46 ;  /* 0x0000002e00007312 */ /* 0x000e640000301400 */
[----:B-1----:R-:W-:-:S05]  /*f200*/  F2FP.BF16.F32.PACK_AB R0, RZ, R0 ;  /* 0x00000000ff00723e */ /* 0x002fca00000010ff */
[----:B------:R-:W-:Y:S01]  /*f210*/  STG.E.U16 desc[UR36][R16.64], R0 ;  /* 0x0000000010007986 */ /* 0x000fe2000c101524 */
[----:B------:R-:W-:Y:S05]  /*f220*/  EXIT ;  /* 0x000000000000794d */ /* 0x000fea0003800000 */
.L_x_16641:
        /* <DEDUP_REMOVED lines=13> */
.L_x_17333:


//--------------------- .text._ZN2at6native27unrolled_elementwise_kernelIZZNS0_73_GLOBAL__N__c8866d80_35_SparseBinaryOpIntersectionKernel_cu_7dd49032_323742_sparse_binary_op_intersection_kernel_implINS2_18CUDAKernelLauncherENS2_36CUDAValueSelectionIntersectionKernelINS2_5MulOpEEElLl8EEEvRNS_6TensorERKS8_SB_RKSt6vectorIlSaIlEERKSt8optionalIS8_ESK_bbENKUlvE1_clEvEUllE_St5arrayIPcLm2EELi4E23TrivialOffsetCalculatorILi1EjESR_NS0_6memory12LoadWithCastILi1EEENSS_13StoreWithCastILi1EEEEEviT_T0_T2_T3_T4_T5_ --------------------------
	.section	.text._ZN2at6native27unrolled_elementwise_kernelIZZNS0_73_GLOBAL__N__c8866d80_35_SparseBinaryOpIntersectionKernel_cu_7dd49032_323742_sparse_binary_op_intersection_kernel_implINS2_18CUDAKernelLauncherENS2_36CUDAValueSelectionIntersectionKernelINS2_5MulOpEEElLl8EEEvRNS_6TensorERKS8_SB_RKSt6vectorIlSaIlEERKSt8optionalIS8_ESK_bbENKUlvE1_clEvEUllE_St5arrayIPcLm2EELi4E23TrivialOffsetCalculatorILi1EjESR_NS0_6memory12LoadWithCastILi1EEENSS_13StoreWithCastILi1EEEEEviT_T0_T2_T3_T4_T5_,"ax",@progbits
	.align	128
        .global         _ZN2at6native27unrolled_elementwise_kernelIZZNS0_73_GLOBAL__N__c8866d80_35_SparseBinaryOpIntersectionKernel_cu_7dd49032_323742_sparse_binary_op_intersection_kernel_implINS2_18CUDAKernelLauncherENS2_36CUDAValueSelectionIntersectionKernelINS2_5MulOpEEElLl8EEEvRNS_6TensorERKS8_SB_RKSt6vectorIlSaIlEERKSt8optionalIS8_ESK_bbENKUlvE1_clEvEUllE_St5arrayIPcLm2EELi4E23TrivialOffsetCalculatorILi1EjESR_NS0_6memory12LoadWithCastILi1EEENSS_13StoreWithCastILi1EEEEEviT_T0_T2_T3_T4_T5_
        .type           _ZN2at6native27unrolled_elementwise_kernelIZZNS0_73_GLOBAL__N__c8866d80_35_SparseBinaryOpIntersectionKernel_cu_7dd49032_323742_sparse_binary_op_intersection_kernel_implINS2_18CUDAKernelLauncherENS2_36CUDAValueSelectionIntersectionKernelINS2_5MulOpEEElLl8EEEvRNS_6TensorERKS8_SB_RKSt6vectorIlSaIlEERKSt8optionalIS8_ESK_bbENKUlvE1_clEvEUllE_St5arrayIPcLm2EELi4E23TrivialOffsetCalculatorILi1EjESR_NS0_6memory12LoadWithCastILi1EEENSS_13StoreWithCastILi1EEEEEviT_T0_T2_T3_T4_T5_,@function
        .size           _ZN2at6native27unrolled_elementwise_kernelIZZNS0_73_GLOBAL__N__c8866d80_35_SparseBinaryOpIntersectionKernel_cu_7dd49032_323742_sparse_binary_op_intersection_kernel_implINS2_18CUDAKernelLauncherENS2_36CUDAValueSelectionIntersectionKernelINS2_5MulOpEEElLl8EEEvRNS_6TensorERKS8_SB_RKSt6vectorIlSaIlEERKSt8optionalIS8_ESK_bbENKUlvE1_clEvEUllE_St5arrayIPcLm2EELi4E23TrivialOffsetCalculatorILi1EjESR_NS0_6memory12LoadWithCastILi1EEENSS_13StoreWithCastILi1EEEEEviT_T0_T2_T3_T4_T5_,(.L_x_17334 - _ZN2at6native27unrolled_elementwise_kernelIZZNS0_73_GLOBAL__N__c8866d80_35_SparseBinaryOpIntersectionKernel_cu_7dd49032_323742_sparse_binary_op_intersection_kernel_implINS2_18CUDAKernelLauncherENS2_36CUDAValueSelectionIntersectionKernelINS2_5MulOpEEElLl8EEEvRNS_6TensorERKS8_SB_RKSt6vectorIlSaIlEERKSt8optionalIS8_ESK_bbENKUlvE1_clEvEUllE_St5arrayIPcLm2EELi4E23TrivialOffsetCalculatorILi1EjESR_NS0_6memory12LoadWithCastILi1EEENSS_13StoreWithCastILi1EEEEEviT_T0_T2_T3_T4_T5_)
        .other          _ZN2at6native27unrolled_elementwise_kernelIZZNS0_73_GLOBAL__N__c8866d80_35_SparseBinaryOpIntersectionKernel_cu_7dd49032_323742_sparse_binary_op_intersection_kernel_implINS2_18CUDAKernelLauncherENS2_36CUDAValueSelectionIntersectionKernelINS2_5MulOpEEElLl8EEEvRNS_6TensorERKS8_SB_RKSt6vectorIlSaIlEERKSt8optionalIS8_ESK_bbENKUlvE1_clEvEUllE_St5arrayIPcLm2EELi4E23TrivialOffsetCalculatorILi1EjESR_NS0_6memory12LoadWithCastILi1EEENSS_13StoreWithCastILi1EEEEEviT_T0_T2_T3_T4_T5_,@"STO_CUDA_ENTRY STV_DEFAULT"
_ZN2at6native27unrolled_elementwise_kernelIZZNS0_73_GLOBAL__N__c8866d80_35_SparseBinaryOpIntersectionKernel_cu_7dd49032_323742_sparse_binary_op_intersection_kernel_implINS2_18CUDAKernelLauncherENS2_36CUDAValueSelectionIntersectionKernelINS2_5MulOpEEElLl8EEEvRNS_6TensorERKS8_SB_RKSt6vectorIlSaIlEERKSt8optionalIS8_ESK_bbENKUlvE1_clEvEUllE_St5arrayIPcLm2EELi4E23TrivialOffsetCalculatorILi1EjESR_NS0_6memory12LoadWithCastILi1EEENSS_13StoreWithCastILi1EEEEEviT_T0_T2_T3_T4_T5_:
.text._ZN2at6native27unrolled_elementwise_kernelIZZNS0_73_GLOBAL__N__c8866d80_35_SparseBinaryOpIntersectionKernel_cu_7dd49032_323742_sparse_binary_op_intersection_kernel_implINS2_18CUDAKernelLauncherENS2_36CUDAValueSelectionIntersectionKernelINS2_5MulOpEEElLl8EEEvRNS_6TensorERKS8_SB_RKSt6vectorIlSaIlEERKSt8optionalIS8_ESK_bbENKUlvE1_clEvEUllE_St5arrayIPcLm2EELi4E23TrivialOffsetCalculatorILi1EjESR_NS0_6memory12LoadWithCastILi1EEENSS_13StoreWithCastILi1EEEEEviT_T0_T2_T3_T4_T5_:
        /* <DEDUP_REMOVED lines=60> */
.L_x_16647:
[----:B------:R1:W5:Y:S01]  /*03c0*/  LDG.E.U8 R24, desc[UR36][R4.64] ;  /* 0x0000002404187981 */ /* 0x000362000c1e1100 */
[----:B------:R-:W-:Y:S01]  /*03d0*/  IMAD.MOV.U32 R25, RZ, RZ, RZ ;  /* 0x000000ffff197224 */ /* 0x000fe200078e00ff */
[----:B------:R-:W-:Y:S06]  /*03e0*/  BRA `(.L_x_16649) ;  /* 0x0000000c00447947 */ /* 0x000fec0003800000 */
.L_x_16646:
        /* <DEDUP_REMOVED lines=8> */
.L_x_16651:
[----:B------:R-:W2:Y:S02]  /*0470*/  LDG.E R24, desc[UR36][R4.64] ;  /* 0x0000002404187981 */ /* 0x000ea4000c1e1900 */
[----:B--2---:R-:W-:Y:S01]  /*0480*/  SHF.R.S32.HI R25, RZ, 0x1f, R24 ;  /* 0x0000001fff197819 */ /* 0x004fe20000011418 */
[----:B------:R-:W-:Y:S06]  /*0490*/  BRA `(.L_x_16649) ;  /* 0x0000000c00187947 */ /* 0x000fec0003800000 */
.L_x_16650:
[----:B------:R-:W2:Y:S02]  /*04a0*/  LDG.E.S16 R24, desc[UR36][R4.64] ;  /* 0x0000002404187981 */ /* 0x000ea4000c1e1700 */
[----:B--2---:R-:W-:Y:S01]  /*04b0*/  SHF.R.S32.HI R25, RZ, 0x1f, R24 ;  /* 0x0000001fff197819 */ /* 0x004fe20000011418 */
[----:B------:R-:W-:Y:S06]  /*04c0*/  BRA `(.L_x_16649) ;  /* 0x0000000c000c7947 */ /* 0x000fec0003800000 */
.L_x_16645:
        /* <DEDUP_REMOVED lines=9> */
.L_x_16653:
[----:B------:R-:W2:Y:S02]  /*0560*/  LDG.E.U16 R4, desc[UR36][R4.64] ;  /* 0x0000002404047981 */ /* 0x000ea4000c1e1500 */
[----:B--2---:R-:W-:-:S06]  /*0570*/  HADD2.F32 R24, -RZ, R4.H0_H0 ;  /* 0x20000004ff187230 */ /* 0x004fcc0000004100 */
[----:B------:R-:W2:Y:S02]  /*0580*/  F2I.S64.TRUNC R24, R24 ;  /* 0x0000001800187311 */ /* 0x000ea4000020d900 */
[----:B--2---:R-:W-:Y:S05]  /*0590*/  BRA `(.L_x_16649) ;  /* 0x0000000800d87947 */ /* 0x004fea0003800000 */
.L_x_16652:
        /* <DEDUP_REMOVED lines=9> */
.L_x_16655:
[----:B------:R-:W2:Y:S02]  /*0630*/  LDG.E.U16 R4, desc[UR36][R4.64] ;  /* 0x0000002404047981 */ /* 0x000ea4000c1e1500 */
[----:B--2---:R-:W-:-:S06]  /*0640*/  HADD2.F32 R24, -RZ, R4.H0_H0 ;  /* 0x20000004ff187230 */ /* 0x004fcc0000004100 */
[----:B------:R-:W2:Y:S02]  /*0650*/  F2I.S64.TRUNC R24, R24 ;  /* 0x0000001800187311 */ /* 0x000ea4000020d900 */
[----:B--2---:R-:W-:Y:S05]  /*0660*/  BRA `(.L_x_16649) ;  /* 0x0000000800a47947 */ /* 0x004fea0003800000 */
.L_x_16654:
[----:B------:R-:W2:Y:S02]  /*0670*/  LDG.E.64 R4, desc[UR36][R4.64] ;  /* 0x0000002404047981 */ /* 0x000ea4000c1e1b00 */
[----:B--2---:R2:W3:Y:S02]  /*0680*/  F2I.S64.F64.TRUNC R24, R4 ;  /* 0x0000000400187311 */ /* 0x0044e4000030d900 */
[----:B--23--:R-:W-:Y:S05]  /*0690*/  BRA `(.L_x_16649) ;  /* 0x0000000800987947 */ /* 0x00cfea0003800000 */
.L_x_16644:
        /* <DEDUP_REMOVED lines=13> */
.L_x_16658:
[----:B------:R-:W2:Y:S02]  /*0770*/  LDG.E.64 R4, desc[UR36][R4.64] ;  /* 0x0000002404047981 */ /* 0x000ea4000c1e1b00 */
[----:B--2---:R2:W3:Y:S02]  /*0780*/  F2I.S64.F64.TRUNC R24, R4 ;  /* 0x0000000400187311 */ /* 0x0044e4000030d900 */
[----:B--23--:R-:W-:Y:S05]  /*0790*/  BRA `(.L_x_16649) ;  /* 0x0000000800587947 */ /* 0x00cfea0003800000 */
.L_x_16657:
        /* <DEDUP_REMOVED lines=26> */
.L_x_16660:
        /* <DEDUP_REMOVED lines=14> */
.L_x_16659:
[----:B------:R-:W2:Y:S02]  /*0a20*/  LDG.E.U16 R24, desc[UR36][R4.64] ;  /* 0x0000002404187981 */ /* 0x000ea4000c1e1500 */
[----:B--2---:R-:W-:-:S06]  /*0a30*/  IMAD.U32 R24, R24, 0x10000, RZ ;  /* 0x0001000018187824 */ /* 0x004fcc00078e00ff */
[----:B------:R-:W2:Y:S02]  /*0a40*/  F2I.S64.TRUNC R24, R24 ;  /* 0x0000001800187311 */ /* 0x000ea4000020d900 */
[----:B--2---:R-:W-:Y:S05]  /*0a50*/  BRA `(.L_x_16649) ;  /* 0x0000000400a87947 */ /* 0x004fea0003800000 */
.L_x_16656:
        /* <DEDUP_REMOVED lines=11> */
.L_x_16663:
        /* <DEDUP_REMOVED lines=21> */
.L_x_16667:
[----:B------:R-:W-:Y:S05]  /*0c60*/  BSYNC.RECONVERGENT B1 ;  /* 0x0000000000017941 */ /* 0x000fea0003800200 */
.L_x_16666:
[----:B------:R-:W-:Y:S01]  /*0c70*/  IMAD.SHL.U32 R0, R0, 0x100000, RZ ;  /* 0x0010000000007824 */ /* 0x000fe200078e00ff */
[----:B------:R-:W-:-:S04]  /*0c80*/  LEA R3, R3, 0x3b800000, 0x17 ;  /* 0x3b80000003037811 */ /* 0x000fc800078eb8ff */
[----:B------:R-:W-:-:S07]  /*0c90*/  LOP3.LUT R24, R3, R0, R7, 0xfe, !PT ;  /* 0x0000000003187212 */ /* 0x000fce00078efe07 */
.L_x_16665:
[----:B------:R-:W-:Y:S05]  /*0ca0*/  BSYNC.RECONVERGENT B0 ;  /* 0x0000000000007941 */ /* 0x000fea0003800200 */
.L_x_16664:
[----:B------:R-:W4:Y:S02]  /*0cb0*/  F2I.S64.TRUNC R24, R24 ;  /* 0x0000001800187311 */ /* 0x000f24000020d900 */
[----:B----4-:R-:W-:Y:S05]  /*0cc0*/  BRA `(.L_x_16649) ;  /* 0x00000004000c7947 */ /* 0x010fea0003800000 */
.L_x_16662:
        /* <DEDUP_REMOVED lines=21> */
.L_x_16671:
[----:B------:R-:W-:Y:S05]  /*0e20*/  BSYNC.RECONVERGENT B1 ;  /* 0x0000000000017941 */ /* 0x000fea0003800200 */
.L_x_16670:
[----:B------:R-:W-:Y:S01]  /*0e30*/  IMAD.SHL.U32 R0, R0, 0x200000, RZ ;  /* 0x0020000000007824 */ /* 0x000fe200078e00ff */
[----:B------:R-:W-:-:S04]  /*0e40*/  LEA R3, R3, 0x37800000, 0x17 ;  /* 0x3780000003037811 */ /* 0x000fc800078eb8ff */
[----:B------:R-:W-:-:S07]  /*0e50*/  LOP3.LUT R24, R3, R0, R7, 0xfe, !PT ;  /* 0x0000000003187212 */ /* 0x000fce00078efe07 */
.L_x_16669:
[----:B------:R-:W-:Y:S05]  /*0e60*/  BSYNC.RECONVERGENT B0 ;  /* 0x0000000000007941 */ /* 0x000fea0003800200 */
.L_x_16668:
[----:B------:R-:W4:Y:S02]  /*0e70*/  F2I.S64.TRUNC R24, R24 ;  /* 0x0000001800187311 */ /* 0x000f24000020d900 */
[----:B----4-:R-:W-:Y:S05]  /*0e80*/  BRA `(.L_x_16649) ;  /* 0x00000000009c7947 */ /* 0x010fea0003800000 */
.L_x_16661:
[----:B------:R-:W-:-:S09]  /*0e90*/  UISETP.NE.AND UP0, UPT, UR4, 0x1c, UPT ;  /* 0x0000001c0400788c */ /* 0x000fd2000bf05270 */
[----:B------:R-:W-:Y:S05]  /*0ea0*/  BRA.U !UP0, `(.L_x_16672) ;  /* 0x00000001088c7547 */ /* 0x000fea000b800000 */
[----:B------:R-:W-:-:S09]  /*0eb0*/  UISETP.NE.AND UP0, UPT, UR4, 0x1d, UPT ;  /* 0x0000001d0400788c */ /* 0x000fd2000bf05270 */
[----:B------:R-:W-:Y:S05]  /*0ec0*/  BRA.U !UP0, `(.L_x_16673) ;  /* 0x00000001087c7547 */ /* 0x000fea000b800000 */
[----:B------:R-:W-:-:S09]  /*0ed0*/  UISETP.NE.AND UP0, UPT, UR4, 0x2c, UPT ;  /* 0x0000002c0400788c */ /* 0x000fd2000bf05270 */
[----:B------:R-:W-:Y:S05]  /*0ee0*/  BRA.U !UP0, `(.L_x_16674) ;  /* 0x0000000108487547 */ /* 0x000fea000b800000 */
.L_x_16648:
        /* <DEDUP_REMOVED lines=16> */
.L_x_16675:
[----:B------:R-:W-:Y:S01]  /*0ff0*/  CS2R R24, SRZ ;  /* 0x0000000000187805 */ /* 0x000fe2000001ff00 */
[----:B------:R-:W-:Y:S06]  /*1000*/  BRA `(.L_x_16649) ;  /* 0x00000000003c7947 */ /* 0x000fec0003800000 */
.L_x_16674:
        /* <DEDUP_REMOVED lines=8> */
.L_x_16677:
[----:B------:R-:W-:Y:S05]  /*1090*/  BSYNC.RECONVERGENT B0 ;  /* 0x0000000000007941 */ /* 0x000fea0003800200 */
.L_x_16676:
[----:B------:R-:W2:Y:S02]  /*10a0*/  F2I.S64.TRUNC R24, R24 ;  /* 0x0000001800187311 */ /* 0x000ea4000020d900 */
[----:B--2---:R-:W-:Y:S05]  /*10b0*/  BRA `(.L_x_16649) ;  /* 0x0000000000107947 */ /* 0x004fea0003800000 */
.L_x_16673:
[----:B------:R2:W5:Y:S01]  /*10c0*/  LDG.E.64 R24, desc[UR36][R4.64] ;  /* 0x0000002404187981 */ /* 0x000562000c1e1b00 */
[----:B------:R-:W-:Y:S05]  /*10d0*/  BRA `(.L_x_16649) ;  /* 0x0000000000087947 */ /* 0x000fea0003800000 */
.L_x_16672:
[----:B------:R3:W5:Y:S01]  /*10e0*/  LDG.E R24, desc[UR36][R4.64] ;  /* 0x0000002404187981 */ /* 0x000762000c1e1900 */
[----:B------:R-:W-:-:S07]  /*10f0*/  IMAD.MOV.U32 R25, RZ, RZ, RZ ;  /* 0x000000ffff197224 */ /* 0x000fce00078e00ff */
.L_x_16649:
[----:B------:R-:W-:-:S07]  /*1100*/  VIADD R29, R16, 0x80 ;  /* 0x00000080101d7836 */ /* 0x000fce0000000000 */
.L_x_16643:
[----:B------:R-:W-:Y:S05]  /*1110*/  BSYNC.RECONVERGENT B6 ;  /* 0x0000000000067941 */ /* 0x000fea0003800200 */
.L_x_16642:
        /* <DEDUP_REMOVED lines=24> */
.L_x_16683:
[----:B------:R4:W5:Y:S01]  /*12a0*/  LDG.E.U8 R22, desc[UR36][R4.64] ;  /* 0x0000002404167981 */ /* 0x000962000c1e1100 */
[----:B------:R-:W-:Y:S01]  /*12b0*/  IMAD.MOV.U32 R23, RZ, RZ, RZ ;  /* 0x000000ffff177224 */ /* 0x000fe200078e00ff */
[----:B------:R-:W-:Y:S06]  /*12c0*/  BRA `(.L_x_16685) ;  /* 0x0000000c00447947 */ /* 0x000fec0003800000 */
.L_x_16682:
        /* <DEDUP_REMOVED lines=8> */
.L_x_16687:
[----:B------:R-:W2:Y:S02]  /*1350*/  LDG.E R22, desc[UR36][R4.64] ;  /* 0x0000002404167981 */ /* 0x000ea4000c1e1900 */
[----:B--2---:R-:W-:Y:S01]  /*1360*/  SHF.R.S32.HI R23, RZ, 0x1f, R22 ;  /* 0x0000001fff177819 */ /* 0x004fe20000011416 */
[----:B------:R-:W-:Y:S06]  /*1370*/  BRA `(.L_x_16685) ;  /* 0x0000000c00187947 */ /* 0x000fec0003800000 */
.L_x_16686:
[----:B------:R-:W2:Y:S02]  /*1380*/  LDG.E.S16 R22, desc[UR36][R4.64] ;  /* 0x0000002404167981 */ /* 0x000ea4000c1e1700 */
[----:B--2---:R-:W-:Y:S01]  /*1390*/  SHF.R.S32.HI R23, RZ, 0x1f, R22 ;  /* 0x0000001fff177819 */ /* 0x004fe20000011416 */
[----:B------:R-:W-:Y:S06]  /*13a0*/  BRA `(.L_x_16685) ;  /* 0x0000000c000c7947 */ /* 0x000fec0003800000 */
.L_x_16681:
        /* <DEDUP_REMOVED lines=9> */
.L_x_16689:
[----:B------:R-:W2:Y:S02]  /*1440*/  LDG.E.U16 R4, desc[UR36][R4.64] ;  /* 0x0000002404047981 */ /* 0x000ea4000c1e1500 */
[----:B--2---:R-:W-:-:S06]  /*1450*/  HADD2.F32 R22, -RZ, R4.H0_H0 ;  /* 0x20000004ff167230 */ /* 0x004fcc0000004100 */
[----:B------:R-:W3:Y:S02]  /*1460*/  F2I.S64.TRUNC R22, R22 ;  /* 0x0000001600167311 */ /* 0x000ee4000020d900 */
[----:B---3--:R-:W-:Y:S05]  /*1470*/  BRA `(.L_x_16685) ;  /* 0x0000000800d87947 */ /* 0x008fea0003800000 */
.L_x_16688:
        /* <DEDUP_REMOVED lines=9> */
.L_x_16691:
[----:B------:R-:W2:Y:S02]  /*1510*/  LDG.E.U16 R4, desc[UR36][R4.64] ;  /* 0x0000002404047981 */ /* 0x000ea4000c1e1500 */
[----:B--2---:R-:W-:-:S06]  /*1520*/  HADD2.F32 R22, -RZ, R4.H0_H0 ;  /* 0x20000004ff167230 */ /* 0x004fcc0000004100 */
[----:B------:R-:W3:Y:S02]  /*1530*/  F2I.S64.TRUNC R22, R22 ;  /* 0x0000001600167311 */ /* 0x000ee4000020d900 */
[----:B---3--:R-:W-:Y:S05]  /*1540*/  BRA `(.L_x_16685) ;  /* 0x0000000800a47947 */ /* 0x008fea0003800000 */
.L_x_16690:
[----:B------:R-:W2:Y:S02]  /*1550*/  LDG.E.64 R4, desc[UR36][R4.64] ;  /* 0x0000002404047981 */ /* 0x000ea4000c1e1b00 */
[----:B--2---:R3:W4:Y:S02]  /*1560*/  F2I.S64.F64.TRUNC R22, R4 ;  /* 0x0000000400167311 */ /* 0x004724000030d900 */
[----:B---34-:R-:W-:Y:S05]  /*1570*/  BRA `(.L_x_16685) ;  /* 0x0000000800987947 */ /* 0x018fea0003800000 */
.L_x_16680:
        /* <DEDUP_REMOVED lines=13> */
.L_x_16694:
[----:B------:R-:W2:Y:S02]  /*1650*/  LDG.E.64 R4, desc[UR36][R4.64] ;  /* 0x0000002404047981 */ /* 0x000ea4000c1e1b00 */
[----:B--2---:R0:W1:Y:S02]  /*1660*/  F2I.S64.F64.TRUNC R22, R4 ;  /* 0x0000000400167311 */ /* 0x004064000030d900 */
[----:B01----:R-:W-:Y:S05]  /*1670*/  BRA `(.L_x_16685) ;  /* 0x0000000800587947 */ /* 0x003fea0003800000 */
.L_x_16693:
        /* <DEDUP_REMOVED lines=26> */
.L_x_16696:
        /* <DEDUP_REMOVED lines=14> */
.L_x_16695:
[----:B------:R-:W2:Y:S02]  /*1900*/  LDG.E.U16 R22, desc[UR36][R4.64] ;  /* 0x0000002404167981 */ /* 0x000ea4000c1e1500 */
[----:B--2---:R-:W-:-:S06]  /*1910*/  IMAD.U32 R22, R22, 0x10000, RZ ;  /* 0x0001000016167824 */ /* 0x004fcc00078e00ff */
[----:B------:R-:W0:Y:S02]  /*1920*/  F2I.S64.TRUNC R22, R22 ;  /* 0x0000001600167311 */ /* 0x000e24000020d900 */
[----:B0-----:R-:W-:Y:S05]  /*1930*/  BRA `(.L_x_16685) ;  /* 0x0000000400a87947 */ /* 0x001fea0003800000 */
.L_x_16692:
        /* <DEDUP_REMOVED lines=11> */
.L_x_16699:
        /* <DEDUP_REMOVED lines=21> */
.L_x_16703:
[----:B------:R-:W-:Y:S05]  /*1b40*/  BSYNC.RECONVERGENT B1 ;  /* 0x0000000000017941 */ /* 0x000fea0003800200 */
.L_x_16702:
[----:B------:R-:W-:Y:S01]  /*1b50*/  IMAD.SHL.U32 R0, R0, 0x100000, RZ ;  /* 0x0010000000007824 */ /* 0x000fe200078e00ff */
[----:B------:R-:W-:-:S04]  /*1b60*/  LEA R3, R3, 0x3b800000, 0x17 ;  /* 0x3b80000003037811 */ /* 0x000fc800078eb8ff */
[----:B------:R-:W-:-:S07]  /*1b70*/  LOP3.LUT R22, R3, R0, R7, 0xfe, !PT ;  /* 0x0000000003167212 */ /* 0x000fce00078efe07 */
.L_x_16701:
[----:B------:R-:W-:Y:S05]  /*1b80*/  BSYNC.RECONVERGENT B0 ;  /* 0x0000000000007941 */ /* 0x000fea0003800200 */
.L_x_16700:
[----:B------:R-:W2:Y:S02]  /*1b90*/  F2I.S64.TRUNC R22, R22 ;  /* 0x0000001600167311 */ /* 0x000ea4000020d900 */
[----:B--2---:R-:W-:Y:S05]  /*1ba0*/  BRA `(.L_x_16685) ;  /* 0x00000004000c7947 */ /* 0x004fea0003800000 */
.L_x_16698:
        /* <DEDUP_REMOVED lines=21> */
.L_x_16707:
[----:B------:R-:W-:Y:S05]  /*1d00*/  BSYNC.RECONVERGENT B1 ;  /* 0x0000000000017941 */ /* 0x000fea0003800200 */
.L_x_16706:
[----:B------:R-:W-:Y:S01]  /*1d10*/  IMAD.SHL.U32 R0, R0, 0x200000, RZ ;  /* 0x0020000000007824 */ /* 0x000fe200078e00ff */
[----:B------:R-:W-:-:S04]  /*1d20*/  LEA R3, R3, 0x37800000, 0x17 ;  /* 0x3780000003037811 */ /* 0x000fc800078eb8ff */
[----:B------:R-:W-:-:S07]  /*1d30*/  LOP3.LUT R22, R3, R0, R7, 0xfe, !PT ;  /* 0x0000000003167212 */ /* 0x000fce00078efe07 */
.L_x_16705:
[----:B------:R-:W-:Y:S05]  /*1d40*/  BSYNC.RECONVERGENT B0 ;  /* 0x0000000000007941 */ /* 0x000fea0003800200 */
.L_x_16704:
[----:B------:R-:W2:Y:S02]  /*1d50*/  F2I.S64.TRUNC R22, R22 ;  /* 0x0000001600167311 */ /* 0x000ea4000020d900 */
[----:B--2---:R-:W-:Y:S05]  /*1d60*/  BRA `(.L_x_16685) ;  /* 0x00000000009c7947 */ /* 0x004fea0003800000 */
.L_x_16697:
        /* <DEDUP_REMOVED lines=14> */
.L_x_16711:
[----:B------:R-:W-:Y:S05]  /*1e50*/  BSYNC.RECONVERGENT B0 ;  /* 0x0000000000007941 */ /* 0x000fea0003800200 */
.L_x_16710:
[----:B------:R-:W2:Y:S02]  /*1e60*/  F2I.S64.TRUNC R22, R22 ;  /* 0x0000001600167311 */ /* 0x000ea4000020d900 */
[----:B--2---:R-:W-:Y:S05]  /*1e70*/  BRA `(.L_x_16685) ;  /* 0x0000000000587947 */ /* 0x004fea0003800000 */
.L_x_16684:
        /* <DEDUP_REMOVED lines=16> */
.L_x_16712:
[----:B------:R-:W-:Y:S01]  /*1f80*/  CS2R R22, SRZ ;  /* 0x0000000000167805 */ /* 0x000fe2000001ff00 */
[----:B------:R-:W-:Y:S06]  /*1f90*/  BRA `(.L_x_16685) ;  /* 0x0000000000107947 */ /* 0x000fec0003800000 */
.L_x_16709:
[----:B------:R1:W5:Y:S01]  /*1fa0*/  LDG.E.64 R22, desc[UR36][R4.64] ;  /* 0x0000002404167981 */ /* 0x000362000c1e1b00 */
[----:B------:R-:W-:Y:S05]  /*1fb0*/  BRA `(.L_x_16685) ;  /* 0x0000000000087947 */ /* 0x000fea0003800000 */
.L_x_16708:
[----:B------:R0:W5:Y:S01]  /*1fc0*/  LDG.E R22, desc[UR36][R4.64] ;  /* 0x0000002404167981 */ /* 0x000162000c1e1900 */
[----:B------:R-:W-:-:S07]  /*1fd0*/  IMAD.MOV.U32 R23, RZ, RZ, RZ ;  /* 0x000000ffff177224 */ /* 0x000fce00078e00ff */
.L_x_16685:
[----:B------:R-:W-:-:S07]  /*1fe0*/  VIADD R29, R29, 0x80 ;  /* 0x000000801d1d7836 */ /* 0x000fce0000000000 */
.L_x_16679:
[----:B------:R-:W-:Y:S05]  /*1ff0*/  BSYNC.RECONVERGENT B6 ;  /* 0x0000000000067941 */ /* 0x000fea0003800200 */
.L_x_16678:
        /* <DEDUP_REMOVED lines=24> */
.L_x_16718:
[----:B------:R4:W5:Y:S01]  /*2180*/  LDG.E.U8 R26, desc[UR36][R4.64] ;  /* 0x00000024041a7981 */ /* 0x000962000c1e1100 */
[----:B------:R-:W-:Y:S01]  /*2190*/  IMAD.MOV.U32 R27, RZ, RZ, RZ ;  /* 0x000000ffff1b7224 */ /* 0x000fe200078e00ff */
[----:B------:R-:W-:Y:S06]  /*21a0*/  BRA `(.L_x_16720) ;  /* 0x0000000c00447947 */ /* 0x000fec0003800000 */
.L_x_16717:
        /* <DEDUP_REMOVED lines=8> */
.L_x_16722:
[----:B------:R-:W2:Y:S02]  /*2230*/  LDG.E R26, desc[UR36][R4.64] ;  /* 0x00000024041a7981 */ /* 0x000ea4000c1e1900 */
[----:B--2---:R-:W-:Y:S01]  /*2240*/  SHF.R.S32.HI R27, RZ, 0x1f, R26 ;  /* 0x0000001fff1b7819 */ /* 0x004fe2000001141a */
[----:B------:R-:W-:Y:S06]  /*2250*/  BRA `(.L_x_16720) ;  /* 0x0000000c00187947 */ /* 0x000fec0003800000 */
.L_x_16721:
[----:B------:R-:W2:Y:S02]  /*2260*/  LDG.E.S16 R26, desc[UR36][R4.64] ;  /* 0x00000024041a7981 */ /* 0x000ea4000c1e1700 */
[----:B--2---:R-:W-:Y:S01]  /*2270*/  SHF.R.S32.HI R27, RZ, 0x1f, R26 ;  /* 0x0000001fff1b7819 */ /* 0x004fe2000001141a */
[----:B------:R-:W-:Y:S06]  /*2280*/  BRA `(.L_x_16720) ;  /* 0x0000000c000c7947 */ /* 0x000fec0003800000 */
.L_x_16716:
        /* <DEDUP_REMOVED lines=9> */
.L_x_16724:
[----:B------:R-:W2:Y:S02]  /*2320*/  LDG.E.U16 R4, desc[UR36][R4.64] ;  /* 0x0000002404047981 */ /* 0x000ea4000c1e1500 */
[----:B--2---:R-:W-:-:S06]  /*2330*/  HADD2.F32 R26, -RZ, R4.H0_H0 ;  /* 0x20000004ff1a7230 */ /* 0x004fcc0000004100 */
[----:B------:R-:W3:Y:S02]  /*2340*/  F2I.S64.TRUNC R26, R26 ;  /* 0x0000001a001a7311 */ /* 0x000ee4000020d900 */
[----:B---3--:R-:W-:Y:S05]  /*2350*/  BRA `(.L_x_16720) ;  /* 0x0000000800d87947 */ /* 0x008fea0003800000 */
.L_x_16723:
        /* <DEDUP_REMOVED lines=9> */
.L_x_16726:
[----:B------:R-:W2:Y:S02]  /*23f0*/  LDG.E.U16 R4, desc[UR36][R4.64] ;  /* 0x0000002404047981 */ /* 0x000ea4000c1e1500 */
[----:B--2---:R-:W-:-:S06]  /*2400*/  HADD2.F32 R26, -RZ, R4.H0_H0 ;  /* 0x20000004ff1a7230 */ /* 0x004fcc0000004100 */
[----:B------:R-:W3:Y:S02]  /*2410*/  F2I.S64.TRUNC R26, R26 ;  /* 0x0000001a001a7311 */ /* 0x000ee4000020d900 */
[----:B---3--:R-:W-:Y:S05]  /*2420*/  BRA `(.L_x_16720) ;  /* 0x0000000800a47947 */ /* 0x008fea0003800000 */
.L_x_16725:
[----:B------:R-:W2:Y:S02]  /*2430*/  LDG.E.64 R4, desc[UR36][R4.64] ;  /* 0x0000002404047981 */ /* 0x000ea4000c1e1b00 */
[----:B--2---:R3:W4:Y:S02]  /*2440*/  F2I.S64.F64.TRUNC R26, R4 ;  /* 0x00000004001a7311 */ /* 0x004724000030d900 */
[----:B---34-:R-:W-:Y:S05]  /*2450*/  BRA `(.L_x_16720) ;  /* 0x0000000800987947 */ /* 0x018fea0003800000 */
.L_x_16715:
        /* <DEDUP_REMOVED lines=13> */
.L_x_16729:
[----:B------:R-:W2:Y:S02]  /*2530*/  LDG.E.64 R4, desc[UR36][R4.64] ;  /* 0x0000002404047981 */ /* 0x000ea4000c1e1b00 */
[----:B--2---:R3:W4:Y:S02]  /*2540*/  F2I.S64.F64.TRUNC R26, R4 ;  /* 0x00000004001a7311 */ /* 0x004724000030d900 */
[----:B---34-:R-:W-:Y:S05]  /*2550*/  BRA `(.L_x_16720) ;  /* 0x0000000800587947 */ /* 0x018fea0003800000 */
.L_x_16728:
        /* <DEDUP_REMOVED lines=26> */
.L_x_16731:
        /* <DEDUP_REMOVED lines=14> */
.L_x_16730:
[----:B------:R-:W2:Y:S02]  /*27e0*/  LDG.E.U16 R26, desc[UR36][R4.64] ;  /* 0x00000024041a7981 */ /* 0x000ea4000c1e1500 */
[----:B--2---:R-:W-:-:S06]  /*27f0*/  IMAD.U32 R26, R26, 0x10000, RZ ;  /* 0x000100001a1a7824 */ /* 0x004fcc00078e00ff */
[----:B------:R-:W3:Y:S02]  /*2800*/  F2I.S64.TRUNC R26, R26 ;  /* 0x0000001a001a7311 */ /* 0x000ee4000020d900 */
[----:B---3--:R-:W-:Y:S05]  /*2810*/  BRA `(.L_x_16720) ;  /* 0x0000000400a87947 */ /* 0x008fea0003800000 */
.L_x_16727:
        /* <DEDUP_REMOVED lines=11> */
.L_x_16734:
        /* <DEDUP_REMOVED lines=21> */
.L_x_16738:
[----:B------:R-:W-:Y:S05]  /*2a20*/  BSYNC.RECONVERGENT B1 ;  /* 0x0000000000017941 */ /* 0x000fea0003800200 */
.L_x_16737:
[----:B------:R-:W-:Y:S01]  /*2a30*/  IMAD.SHL.U32 R0, R0, 0x100000, RZ ;  /* 0x0010000000007824 */ /* 0x000fe200078e00ff */
[----:B------:R-:W-:-:S04]  /*2a40*/  LEA R3, R3, 0x3b800000, 0x17 ;  /* 0x3b80000003037811 */ /* 0x000fc800078eb8ff */
[----:B------:R-:W-:-:S07]  /*2a50*/  LOP3.LUT R26, R3, R0, R7, 0xfe, !PT ;  /* 0x00000000031a7212 */ /* 0x000fce00078efe07 */
.L_x_16736:
[----:B------:R-:W-:Y:S05]  /*2a60*/  BSYNC.RECONVERGENT B0 ;  /* 0x0000000000007941 */ /* 0x000fea0003800200 */
.L_x_16735:
[----:B------:R-:W1:Y:S02]  /*2a70*/  F2I.S64.TRUNC R26, R26 ;  /* 0x0000001a001a7311 */ /* 0x000e64000020d900 */
[----:B-1----:R-:W-:Y:S05]  /*2a80*/  BRA `(.L_x_16720) ;  /* 0x00000004000c7947 */ /* 0x002fea0003800000 */
.L_x_16733:
        /* <DEDUP_REMOVED lines=21> */
.L_x_16742:
[----:B------:R-:W-:Y:S05]  /*2be0*/  BSYNC.RECONVERGENT B1 ;  /* 0x0000000000017941 */ /* 0x000fea0003800200 */
.L_x_16741:
[----:B------:R-:W-:Y:S01]  /*2bf0*/  IMAD.SHL.U32 R0, R0, 0x200000, RZ ;  /* 0x0020000000007824 */ /* 0x000fe200078e00ff */
[----:B------:R-:W-:-:S04]  /*2c00*/  LEA R3, R3, 0x37800000, 0x17 ;  /* 0x3780000003037811 */ /* 0x000fc800078eb8ff */
[----:B------:R-:W-:-:S07]  /*2c10*/  LOP3.LUT R26, R3, R0, R7, 0xfe, !PT ;  /* 0x00000000031a7212 */ /* 0x000fce00078efe07 */
.L_x_16740:
[----:B------:R-:W-:Y:S05]  /*2c20*/  BSYNC.RECONVERGENT B0 ;  /* 0x0000000000007941 */ /* 0x000fea0003800200 */
.L_x_16739:
[----:B------:R-:W1:Y:S02]  /*2c30*/  F2I.S64.TRUNC R26, R26 ;  /* 0x0000001a001a7311 */ /* 0x000e64000020d900 */
[----:B-1----:R-:W-:Y:S05]  /*2c40*/  BRA `(.L_x_16720) ;  /* 0x00000000009c7947 */ /* 0x002fea0003800000 */
.L_x_16732:
        /* <DEDUP_REMOVED lines=14> */
.L_x_16746:
[----:B------:R-:W-:Y:S05]  /*2d30*/  BSYNC.RECONVERGENT B0 ;  /* 0x0000000000007941 */ /* 0x000fea0003800200 */
.L_x_16745:
[----:B------:R-:W2:Y:S02]  /*2d40*/  F2I.S64.TRUNC R26, R26 ;  /* 0x0000001a001a7311 */ /* 0x000ea4000020d900 */
[----:B--2---:R-:W-:Y:S05]  /*2d50*/  BRA `(.L_x_16720) ;  /* 0x0000000000587947 */ /* 0x004fea0003800000 */
.L_x_16719:
        /* <DEDUP_REMOVED lines=16> */
.L_x_16747:
[----:B------:R-:W-:Y:S01]  /*2e60*/  CS2R R26, SRZ ;  /* 0x00000000001a7805 */ /* 0x000fe2000001ff00 */
[----:B------:R-:W-:Y:S06]  /*2e70*/  BRA `(.L_x_16720) ;  /* 0x0000000000107947 */ /* 0x000fec0003800000 */
.L_x_16744:
[----:B------:R2:W5:Y:S01]  /*2e80*/  LDG.E.64 R26, desc[UR36][R4.64] ;  /* 0x00000024041a7981 */ /* 0x000562000c1e1b00 */
[----:B------:R-:W-:Y:S05]  /*2e90*/  BRA `(.L_x_16720) ;  /* 0x0000000000087947 */ /* 0x000fea0003800000 */
.L_x_16743:
[----:B------:R1:W5:Y:S01]  /*2ea0*/  LDG.E R26, desc[UR36][R4.64] ;  /* 0x00000024041a7981 */ /* 0x000362000c1e1900 */
[----:B------:R-:W-:-:S07]  /*2eb0*/  IMAD.MOV.U32 R27, RZ, RZ, RZ ;  /* 0x000000ffff1b7224 */ /* 0x000fce00078e00ff */
.L_x_16720:
[----:B------:R-:W-:-:S07]  /*2ec0*/  VIADD R29, R29, 0x80 ;  /* 0x000000801d1d7836 */ /* 0x000fce0000000000 */
.L_x_16714:
[----:B------:R-:W-:Y:S05]  /*2ed0*/  BSYNC.RECONVERGENT B6 ;  /* 0x0000000000067941 */ /* 0x000fea0003800200 */
.L_x_16713:
        /* <DEDUP_REMOVED lines=24> */
.L_x_16753:
[----:B------:R0:W5:Y:S01]  /*3060*/  LDG.E.U8 R18, desc[UR36][R4.64] ;  /* 0x0000002404127981 */ /* 0x000162000c1e1100 */
[----:B------:R-:W-:Y:S01]  /*3070*/  IMAD.MOV.U32 R19, RZ, RZ, RZ ;  /* 0x000000ffff137224 */ /* 0x000fe200078e00ff */
[----:B------:R-:W-:Y:S06]  /*3080*/  BRA `(.L_x_16749) ;  /* 0x0000000c00407947 */ /* 0x000fec0003800000 */
.L_x_16752:
        /* <DEDUP_REMOVED lines=8> */
.L_x_16756:
[----:B------:R-:W2:Y:S02]  /*3110*/  LDG.E R18, desc[UR36][R4.64] ;  /* 0x0000002404127981 */ /* 0x000ea4000c1e1900 */
[----:B--2---:R-:W-:Y:S01]  /*3120*/  SHF.R.S32.HI R19, RZ, 0x1f, R18 ;  /* 0x0000001fff137819 */ /* 0x004fe20000011412 */
[----:B------:R-:W-:Y:S06]  /*3130*/  BRA `(.L_x_16749) ;  /* 0x0000000c00147947 */ /* 0x000fec0003800000 */
.L_x_16755:
[----:B------:R-:W2:Y:S02]  /*3140*/  LDG.E.S16 R18, desc[UR36][R4.64] ;  /* 0x0000002404127981 */ /* 0x000ea4000c1e1700 */
[----:B--2---:R-:W-:Y:S01]  /*3150*/  SHF.R.S32.HI R19, RZ, 0x1f, R18 ;  /* 0x0000001fff137819 */ /* 0x004fe20000011412 */
[----:B------:R-:W-:Y:S06]  /*3160*/  BRA `(.L_x_16749) ;  /* 0x0000000c00087947 */ /* 0x000fec0003800000 */
.L_x_16751:
        /* <DEDUP_REMOVED lines=9> */
.L_x_16758:
[----:B------:R-:W2:Y:S02]  /*3200*/  LDG.E.U16 R4, desc[UR36][R4.64] ;  /* 0x0000002404047981 */ /* 0x000ea4000c1e1500 */
[----:B--2---:R-:W-:-:S06]  /*3210*/  HADD2.F32 R18, -RZ, R4.H0_H0 ;  /* 0x20000004ff127230 */ /* 0x004fcc0000004100 */
[----:B------:R-:W0:Y:S02]  /*3220*/  F2I.S64.TRUNC R18, R18 ;  /* 0x0000001200127311 */ /* 0x000e24000020d900 */
[----:B0-----:R-:W-:Y:S05]  /*3230*/  BRA `(.L_x_16749) ;  /* 0x0000000800d47947 */ /* 0x001fea0003800000 */
.L_x_16757:
        /* <DEDUP_REMOVED lines=9> */
.L_x_16760:
[----:B------:R-:W2:Y:S02]  /*32d0*/  LDG.E.U16 R4, desc[UR36][R4.64] ;  /* 0x0000002404047981 */ /* 0x000ea4000c1e1500 */
[----:B--2---:R-:W-:-:S06]  /*32e0*/  HADD2.F32 R18, -RZ, R4.H0_H0 ;  /* 0x20000004ff127230 */ /* 0x004fcc0000004100 */
[----:B------:R-:W0:Y:S02]  /*32f0*/  F2I.S64.TRUNC R18, R18 ;  /* 0x0000001200127311 */ /* 0x000e24000020d900 */
[----:B0-----:R-:W-:Y:S05]  /*3300*/  BRA `(.L_x_16749) ;  /* 0x0000000800a07947 */ /* 0x001fea0003800000 */
.L_x_16759:
[----:B------:R-:W2:Y:S02]  /*3310*/  LDG.E.64 R4, desc[UR36][R4.64] ;  /* 0x0000002404047981 */ /* 0x000ea4000c1e1b00 */
[----:B--2---:R0:W1:Y:S02]  /*3320*/  F2I.S64.F64.TRUNC R18, R4 ;  /* 0x0000000400127311 */ /* 0x004064000030d900 */
[----:B01----:R-:W-:Y:S05]  /*3330*/  BRA `(.L_x_16749) ;  /* 0x0000000800947947 */ /* 0x003fea0003800000 */
.L_x_16750:
        /* <DEDUP_REMOVED lines=13> */
.L_x_16763:
[----:B------:R-:W2:Y:S02]  /*3410*/  LDG.E.64 R4, desc[UR36][R4.64] ;  /* 0x0000002404047981 */ /* 0x000ea4000c1e1b00 */
[----:B--2---:R0:W1:Y:S02]  /*3420*/  F2I.S64.F64.TRUNC R18, R4 ;  /* 0x0000000400127311 */ /* 0x004064000030d900 */
[----:B01----:R-:W-:Y:S05]  /*3430*/  BRA `(.L_x_16749) ;  /* 0x0000000800547947 */ /* 0x003fea0003800000 */
.L_x_16762:
        /* <DEDUP_REMOVED lines=26> */
.L_x_16765:
        /* <DEDUP_REMOVED lines=14> */
.L_x_16764:
[----:B------:R-:W2:Y:S02]  /*36c0*/  LDG.E.U16 R18, desc[UR36][R4.64] ;  /* 0x0000002404127981 */ /* 0x000ea4000c1e1500 */
[----:B--2---:R-:W-:-:S06]  /*36d0*/  IMAD.U32 R18, R18, 0x10000, RZ ;  /* 0x0001000012127824 */ /* 0x004fcc00078e00ff */
[----:B------:R-:W0:Y:S02]  /*36e0*/  F2I.S64.TRUNC R18, R18 ;  /* 0x0000001200127311 */ /* 0x000e24000020d900 */
[----:B0-----:R-:W-:Y:S05]  /*36f0*/  BRA `(.L_x_16749) ;  /* 0x0000000400a47947 */ /* 0x001fea0003800000 */
.L_x_16761:
        /* <DEDUP_REMOVED lines=11> */
.L_x_16768:
        /* <DEDUP_REMOVED lines=21> */
.L_x_16772:
[----:B------:R-:W-:Y:S05]  /*3900*/  BSYNC.RECONVERGENT B1 ;  /* 0x0000000000017941 */ /* 0x000fea0003800200 */
.L_x_16771:
[----:B------:R-:W-:Y:S01]  /*3910*/  IMAD.SHL.U32 R0, R0, 0x100000, RZ ;  /* 0x0010000000007824 */ /* 0x000fe200078e00ff */
[----:B------:R-:W-:-:S04]  /*3920*/  LEA R3, R3, 0x3b800000, 0x17 ;  /* 0x3b80000003037811 */ /* 0x000fc800078eb8ff */
[----:B------:R-:W-:-:S07]  /*3930*/  LOP3.LUT R18, R3, R0, R7, 0xfe, !PT ;  /* 0x0000000003127212 */ /* 0x000fce00078efe07 */
.L_x_16770:
[----:B------:R-:W-:Y:S05]  /*3940*/  BSYNC.RECONVERGENT B0 ;  /* 0x0000000000007941 */ /* 0x000fea0003800200 */
.L_x_16769:
[----:B------:R-:W0:Y:S02]  /*3950*/  F2I.S64.TRUNC R18, R18 ;  /* 0x0000001200127311 */ /* 0x000e24000020d900 */
[----:B0-----:R-:W-:Y:S05]  /*3960*/  BRA `(.L_x_16749) ;  /* 0x0000000400087947 */ /* 0x001fea0003800000 */
.L_x_16767:
        /* <DEDUP_REMOVED lines=21> */
.L_x_16776:
[----:B------:R-:W-:Y:S05]  /*3ac0*/  BSYNC.RECONVERGENT B1 ;  /* 0x0000000000017941 */ /* 0x000fea0003800200 */
.L_x_16775:
[----:B------:R-:W-:Y:S01]  /*3ad0*/  IMAD.SHL.U32 R0, R0, 0x200000, RZ ;  /* 0x0020000000007824 */ /* 0x000fe200078e00ff */
[----:B------:R-:W-:-:S04]  /*3ae0*/  LEA R3, R3, 0x37800000, 0x17 ;  /* 0x3780000003037811 */ /* 0x000fc800078eb8ff */
[----:B------:R-:W-:-:S07]  /*3af0*/  LOP3.LUT R18, R3, R0, R7, 0xfe, !PT ;  /* 0x0000000003127212 */ /* 0x000fce00078efe07 */
.L_x_16774:
[----:B------:R-:W-:Y:S05]  /*3b00*/  BSYNC.RECONVERGENT B0 ;  /* 0x0000000000007941 */ /* 0x000fea0003800200 */
.L_x_16773:
[----:B------:R-:W0:Y:S02]  /*3b10*/  F2I.S64.TRUNC R18, R18 ;  /* 0x0000001200127311 */ /* 0x000e24000020d900 */
[----:B0-----:R-:W-:Y:S05]  /*3b20*/  BRA `(.L_x_16749) ;  /* 0x0000000000987947 */ /* 0x001fea0003800000 */
.L_x_16766:
        /* <DEDUP_REMOVED lines=14> */
.L_x_16780:
[----:B------:R-:W-:Y:S05]  /*3c10*/  BSYNC.RECONVERGENT B0 ;  /* 0x0000000000007941 */ /* 0x000fea0003800200 */
.L_x_16779:
[----:B------:R-:W0:Y:S02]  /*3c20*/  F2I.S64.TRUNC R18, R18 ;  /* 0x0000001200127311 */ /* 0x000e24000020d900 */
[----:B0-----:R-:W-:Y:S05]  /*3c30*/  BRA `(.L_x_16749) ;  /* 0x0000000000547947 */ /* 0x001fea0003800000 */
.L_x_16754:
        /* <DEDUP_REMOVED lines=16> */
.L_x_16781:
[----:B------:R-:W-:Y:S05]  /*3d40*/  BRA `(.L_x_16749) ;  /* 0x0000000000107947 */ /* 0x000fea0003800000 */
.L_x_16778:
[----:B------:R0:W5:Y:S01]  /*3d50*/  LDG.E.64 R18, desc[UR36][R4.64] ;  /* 0x0000002404127981 */ /* 0x000162000c1e1b00 */
[----:B------:R-:W-:Y:S05]  /*3d60*/  BRA `(.L_x_16749) ;  /* 0x0000000000087947 */ /* 0x000fea0003800000 */
.L_x_16777:
[----:B------:R0:W5:Y:S01]  /*3d70*/  LDG.E R18, desc[UR36][R4.64] ;  /* 0x0000002404127981 */ /* 0x000162000c1e1900 */
[----:B------:R-:W-:-:S07]  /*3d80*/  IMAD.MOV.U32 R19, RZ, RZ, RZ ;  /* 0x000000ffff137224 */ /* 0x000fce00078e00ff */
.L_x_16749:
[----:B------:R-:W-:Y:S05]  /*3d90*/  BSYNC.RECONVERGENT B6 ;  /* 0x0000000000067941 */ /* 0x000fea0003800200 */
.L_x_16748:
        /* <DEDUP_REMOVED lines=38> */
.L_x_16785:
        /* <DEDUP_REMOVED lines=73> */
.L_x_16784:
        /* <DEDUP_REMOVED lines=54> */
.L_x_16786:
        /* <DEDUP_REMOVED lines=34> */
.L_x_16787:
        /* <DEDUP_REMOVED lines=16> */
.L_x_16783:
[----:B------:R-:W-:Y:S05]  /*4b10*/  BSYNC.RECONVERGENT B0 ;  /* 0x0000000000007941 */ /* 0x000fea0003800200 */
.L_x_16782:
        /* <DEDUP_REMOVED lines=37> */
.L_x_16791:
        /* <DEDUP_REMOVED lines=74> */
.L_x_16790:
        /* <DEDUP_REMOVED lines=53> */
.L_x_16792:
        /* <DEDUP_REMOVED lines=34> */
.L_x_16793:
        /* <DEDUP_REMOVED lines=16> */
.L_x_16789:
[----:B------:R-:W-:Y:S05]  /*5880*/  BSYNC.RECONVERGENT B0 ;  /* 0x0000000000007941 */ /* 0x000fea0003800200 */
.L_x_16788:
        /* <DEDUP_REMOVED lines=38> */
.L_x_16797:
        /* <DEDUP_REMOVED lines=73> */
.L_x_16796:
        /* <DEDUP_REMOVED lines=55> */
.L_x_16798:
        /* <DEDUP_REMOVED lines=34> */
.L_x_16799:
        /* <DEDUP_REMOVED lines=15> */
.L_x_16795:
[----:B------:R-:W-:Y:S05]  /*6600*/  BSYNC.RECONVERGENT B0 ;  /* 0x0000000000007941 */ /* 0x000fea0003800200 */
.L_x_16794:
        /* <DEDUP_REMOVED lines=38> */
.L_x_16803:
        /* <DEDUP_REMOVED lines=74> */
.L_x_16802:
        /* <DEDUP_REMOVED lines=55> */
.L_x_16804:
        /* <DEDUP_REMOVED lines=35> */
.L_x_16805:
        /* <DEDUP_REMOVED lines=16> */
.L_x_16801:
[----:B------:R-:W-:Y:S05]  /*73b0*/  BSYNC.RECONVERGENT B0 ;  /* 0x0000000000007941 */ /* 0x000fea0003800200 */
.L_x_16800:
        /* <DEDUP_REMOVED lines=28> */
.L_x_16812:
[----:B------:R0:W-:Y:S01]  /*7580*/  STG.E.U8 desc[UR36][R2.64], R8 ;  /* 0x0000000802007986 */ /* 0x0001e2000c101124 */
[----:B------:R-:W-:Y:S01]  /*7590*/  IMAD.MOV.U32 R16, RZ, RZ, R24 ;  /* 0x000000ffff107224 */ /* 0x000fe200078e0018 */
[----:B------:R-:W-:Y:S06]  /*75a0*/  BRA `(.L_x_16814) ;  /* 0x0000000c00887947 */ /* 0x000fec0003800000 */
.L_x_16811:
        /* <DEDUP_REMOVED lines=9> */
.L_x_16816:
[----:B------:R3:W-:Y:S01]  /*7640*/  STG.E desc[UR36][R2.64], R8 ;  /* 0x0000000802007986 */ /* 0x0007e2000c101924 */
[----:B------:R-:W-:Y:S01]  /*7650*/  IMAD.MOV.U32 R16, RZ, RZ, R24 ;  /* 0x000000ffff107224 */ /* 0x000fe200078e0018 */
[----:B------:R-:W-:Y:S06]  /*7660*/  BRA `(.L_x_16814) ;  /* 0x0000000c00587947 */ /* 0x000fec0003800000 */
.L_x_16815:
[----:B------:R0:W-:Y:S01]  /*7670*/  STG.E.U16 desc[UR36][R2.64], R8 ;  /* 0x0000000802007986 */ /* 0x0001e2000c101524 */
[----:B------:R-:W-:Y:S01]  /*7680*/  IMAD.MOV.U32 R16, RZ, RZ, R24 ;  /* 0x000000ffff107224 */ /* 0x000fe200078e0018 */
[----:B------:R-:W-:Y:S06]  /*7690*/  BRA `(.L_x_16814) ;  /* 0x0000000c004c7947 */ /* 0x000fec0003800000 */
.L_x_16810:
        /* <DEDUP_REMOVED lines=10> */
.L_x_16818:
[----:B------:R-:W0:Y:S01]  /*7740*/  I2F.S64 R0, R8 ;  /* 0x0000000800007312 */ /* 0x000e220000301400 */
[----:B------:R-:W-:Y:S01]  /*7750*/  IMAD.MOV.U32 R16, RZ, RZ, R24 ;  /* 0x000000ffff107224 */ /* 0x000fe200078e0018 */
[----:B0-----:R-:W-:-:S05]  /*7760*/  F2FP.F16.F32.PACK_AB R0, RZ, R0 ;  /* 0x00000000ff00723e */ /* 0x001fca00000000ff */
[----:B------:R0:W-:Y:S01]  /*7770*/  STG.E.U16 desc[UR36][R2.64], R0 ;  /* 0x0000000002007986 */ /* 0x0001e2000c101524 */
[----:B------:R-:W-:Y:S05]  /*7780*/  BRA `(.L_x_16814) ;  /* 0x0000000c00107947 */ /* 0x000fea0003800000 */
.L_x_16817:
        /* <DEDUP_REMOVED lines=11> */
.L_x_16820:
[----:B------:R-:W0:Y:S01]  /*7840*/  I2F.S64 R8, R8 ;  /* 0x0000000800087312 */ /* 0x000e220000301400 */
[----:B------:R-:W-:Y:S01]  /*7850*/  IMAD.MOV.U32 R16, RZ, RZ, R24 ;  /* 0x000000ffff107224 */ /* 0x000fe200078e0018 */
[----:B0-----:R-:W-:-:S04]  /*7860*/  F2FP.F16.F32.PACK_AB R5, RZ, R8 ;  /* 0x00000008ff05723e */ /* 0x001fc800000000ff */
[----:B------:R-:W-:-:S05]  /*7870*/  PRMT R5, R5, 0x5410, RZ ;  /* 0x0000541005057816 */ /* 0x000fca00000000ff */
[----:B------:R0:W-:Y:S01]  /*7880*/  STG.E desc[UR36][R2.64], R5 ;  /* 0x0000000502007986 */ /* 0x0001e2000c101924 */
[----:B------:R-:W-:Y:S05]  /*7890*/  BRA `(.L_x_16814) ;  /* 0x0000000800cc7947 */ /* 0x000fea0003800000 */
.L_x_16819:
[----:B------:R-:W0:Y:S01]  /*78a0*/  I2F.F64.S64 R8, R8 ;  /* 0x0000000800087312 */ /* 0x000e220000301c00 */
[----:B------:R-:W-:Y:S01]  /*78b0*/  IMAD.MOV.U32 R16, RZ, RZ, R24 ;  /* 0x000000ffff107224 */ /* 0x000fe200078e0018 */
[----:B0-----:R0:W-:Y:S01]  /*78c0*/  STG.E.64 desc[UR36][R2.64], R8 ;  /* 0x0000000802007986 */ /* 0x0011e2000c101b24 */
[----:B------:R-:W-:Y:S05]  /*78d0*/  BRA `(.L_x_16814) ;  /* 0x0000000800bc7947 */ /* 0x000fea0003800000 */
.L_x_16809:
        /* <DEDUP_REMOVED lines=14> */
.L_x_16823:
[----:B------:R-:W-:Y:S01]  /*79c0*/  CS2R R10, SRZ ;  /* 0x00000000000a7805 */ /* 0x000fe2000001ff00 */
[----:B------:R-:W0:Y:S01]  /*79d0*/  I2F.F64.S64 R8, R8 ;  /* 0x0000000800087312 */ /* 0x000e220000301c00 */
[----:B------:R-:W-:-:S03]  /*79e0*/  IMAD.MOV.U32 R16, RZ, RZ, R24 ;  /* 0x000000ffff107224 */ /* 0x000fc600078e0018 */
[----:B0-----:R0:W-:Y:S01]  /*79f0*/  STG.E.128 desc[UR36][R2.64], R8 ;  /* 0x0000000802007986 */ /* 0x0011e2000c101d24 */
[----:B------:R-:W-:Y:S05]  /*7a00*/  BRA `(.L_x_16814) ;  /* 0x0000000800707947 */ /* 0x000fea0003800000 */
.L_x_16822:
        /* <DEDUP_REMOVED lines=19> */
.L_x_16827:
[----:B------:R-:W-:Y:S05]  /*7b40*/  BSYNC.RECONVERGENT B0 ;  /* 0x0000000000007941 */ /* 0x000fea0003800200 */
.L_x_16826:
[----:B------:R-:W-:Y:S01]  /*7b50*/  LOP3.LUT R5, R0, 0x80, R5, 0xf8, !PT ;  /* 0x0000008000057812 */ /* 0x000fe200078ef805 */
[----:B------:R-:W-:-:S04]  /*7b60*/  IMAD.MOV.U32 R16, RZ, RZ, R24 ;  /* 0x000000ffff107224 */ /* 0x000fc800078e0018 */
[----:B------:R0:W-:Y:S01]  /*7b70*/  STG.E.U8 desc[UR36][R2.64], R5 ;  /* 0x0000000502007986 */ /* 0x0001e2000c101124 */
[----:B------:R-:W-:Y:S05]  /*7b80*/  BRA `(.L_x_16814) ;  /* 0x0000000800107947 */ /* 0x000fea0003800000 */
.L_x_16825:
        /* <DEDUP_REMOVED lines=15> */
.L_x_16829:
[----:B------:R-:W-:Y:S05]  /*7c80*/  BSYNC.RECONVERGENT B0 ;  /* 0x0000000000007941 */ /* 0x000fea0003800200 */
.L_x_16828:
[----:B------:R-:W-:Y:S01]  /*7c90*/  LOP3.LUT R5, R0, 0x80, R5, 0xf8, !PT ;  /* 0x0000008000057812 */ /* 0x000fe200078ef805 */
[----:B------:R-:W-:-:S04]  /*7ca0*/  IMAD.MOV.U32 R16, RZ, RZ, R24 ;  /* 0x000000ffff107224 */ /* 0x000fc800078e0018 */
[----:B------:R0:W-:Y:S01]  /*7cb0*/  STG.E.U8 desc[UR36][R2.64], R5 ;  /* 0x0000000502007986 */ /* 0x0001e2000c101124 */
[----:B------:R-:W-:Y:S05]  /*7cc0*/  BRA `(.L_x_16814) ;  /* 0x0000000400c07947 */ /* 0x000fea0003800000 */
.L_x_16824:
[----:B------:R-:W0:Y:S01]  /*7cd0*/  I2F.S64 R0, R8 ;  /* 0x0000000800007312 */ /* 0x000e220000301400 */
[----:B------:R-:W-:Y:S01]  /*7ce0*/  IMAD.MOV.U32 R16, RZ, RZ, R24 ;  /* 0x000000ffff107224 */ /* 0x000fe200078e0018 */
[----:B0-----:R-:W-:-:S05]  /*7cf0*/  F2FP.BF16.F32.PACK_AB R0, RZ, R0 ;  /* 0x00000000ff00723e */ /* 0x001fca00000010ff */
[----:B------:R0:W-:Y:S01]  /*7d00*/  STG.E.U16 desc[UR36][R2.64], R0 ;  /* 0x0000000002007986 */ /* 0x0001e2000c101524 */
[----:B------:R-:W-:Y:S05]  /*7d10*/  BRA `(.L_x_16814) ;  /* 0x0000000400ac7947 */ /* 0x000fea0003800000 */
.L_x_16821:
        /* <DEDUP_REMOVED lines=11> */
.L_x_16832:
        /* <DEDUP_REMOVED lines=13> */
.L_x_16835:
[----:B------:R-:W-:-:S04]  /*7ea0*/  SHF.R.U32.HI R0, RZ, 0x14, R5 ;  /* 0x00000014ff007819 */ /* 0x000fc80000011605 */
[----:B------:R-:W-:-:S04]  /*7eb0*/  LOP3.LUT R0, R0, 0x1, RZ, 0xc0, !PT ;  /* 0x0000000100007812 */ /* 0x000fc800078ec0ff */
[----:B------:R-:W-:-:S04]  /*7ec0*/  IADD3 R0, PT, PT, R5, 0x487ffff, R0 ;  /* 0x0487ffff05007810 */ /* 0x000fc80007ffe000 */
[----:B------:R-:W-:-:S04]  /*7ed0*/  SHF.R.U32.HI R0, RZ, 0x14, R0 ;  /* 0x00000014ff007819 */ /* 0x000fc80000011600 */
[----:B------:R-:W-:-:S07]  /*7ee0*/  LOP3.LUT R4, R0, 0xff, RZ, 0xc0, !PT ;  /* 0x000000ff00047812 */ /* 0x000fce00078ec0ff */
.L_x_16836:
[----:B------:R-:W-:-:S04]  /*7ef0*/  SHF.R.U32.HI R5, RZ, 0x18, R5 ;  /* 0x00000018ff057819 */ /* 0x000fc80000011605 */
[----:B------:R-:W-:-:S04]  /*7f00*/  LOP3.LUT R4, R4, 0x80, R5, 0xf8, !PT ;  /* 0x0000008004047812 */ /* 0x000fc800078ef805 */
[----:B------:R-:W-:-:S07]  /*7f10*/  PRMT R0, R4, 0x7610, R0 ;  /* 0x0000761004007816 */ /* 0x000fce0000000000 */
.L_x_16834:
[----:B------:R-:W-:Y:S05]  /*7f20*/  BSYNC.RECONVERGENT B0 ;  /* 0x0000000000007941 */ /* 0x000fea0003800200 */
.L_x_16833:
[----:B------:R0:W-:Y:S01]  /*7f30*/  STG.E.U8 desc[UR36][R2.64], R0 ;  /* 0x0000000002007986 */ /* 0x0001e2000c101124 */
[----:B------:R-:W-:Y:S01]  /*7f40*/  IMAD.MOV.U32 R16, RZ, RZ, R24 ;  /* 0x000000ffff107224 */ /* 0x000fe200078e0018 */
[----:B------:R-:W-:Y:S06]  /*7f50*/  BRA `(.L_x_16814) ;  /* 0x00000004001c7947 */ /* 0x000fec0003800000 */
.L_x_16831:
        /* <DEDUP_REMOVED lines=13> */
.L_x_16839:
[----:B------:R-:W-:-:S04]  /*8030*/  SHF.R.U32.HI R0, RZ, 0x15, R5 ;  /* 0x00000015ff007819 */ /* 0x000fc80000011605 */
[----:B------:R-:W-:-:S04]  /*8040*/  LOP3.LUT R0, R0, 0x1, RZ, 0xc0, !PT ;  /* 0x0000000100007812 */ /* 0x000fc800078ec0ff */
[----:B------:R-:W-:-:S04]  /*8050*/  IADD3 R0, PT, PT, R5, 0x88fffff, R0 ;  /* 0x088fffff05007810 */ /* 0x000fc80007ffe000 */
[----:B------:R-:W-:-:S04]  /*8060*/  SHF.R.U32.HI R0, RZ, 0x15, R0 ;  /* 0x00000015ff007819 */ /* 0x000fc80000011600 */
[----:B------:R-:W-:-:S07]  /*8070*/  LOP3.LUT R4, R0, 0xff, RZ, 0xc0, !PT ;  /* 0x000000ff00047812 */ /* 0x000fce00078ec0ff */
.L_x_16840:
[----:B------:R-:W-:-:S04]  /*8080*/  SHF.R.U32.HI R5, RZ, 0x18, R5 ;  /* 0x00000018ff057819 */ /* 0x000fc80000011605 */
[----:B------:R-:W-:-:S04]  /*8090*/  LOP3.LUT R4, R4, 0x80, R5, 0xf8, !PT ;  /* 0x0000008004047812 */ /* 0x000fc800078ef805 */
[----:B------:R-:W-:-:S07]  /*80a0*/  PRMT R0, R4, 0x7610, R0 ;  /* 0x0000761004007816 */ /* 0x000fce0000000000 */
.L_x_16838:
[----:B------:R-:W-:Y:S05]  /*80b0*/  BSYNC.RECONVERGENT B0 ;  /* 0x0000000000007941 */ /* 0x000fea0003800200 */
.L_x_16837:
[----:B------:R0:W-:Y:S01]  /*80c0*/  STG.E.U8 desc[UR36][R2.64], R0 ;  /* 0x0000000002007986 */ /* 0x0001e2000c101124 */
[----:B------:R-:W-:Y:S01]  /*80d0*/  IMAD.MOV.U32 R16, RZ, RZ, R24 ;  /* 0x000000ffff107224 */ /* 0x000fe200078e0018 */
[----:B------:R-:W-:Y:S06]  /*80e0*/  BRA `(.L_x_16814) ;  /* 0x0000000000b87947 */ /* 0x000fec0003800000 */
.L_x_16830:
[----:B------:R-:W-:-:S13]  /*80f0*/  ISETP.NE.AND P0, PT, R0, 0x1c, PT ;  /* 0x0000001c0000780c */ /* 0x000fda0003f05270 */
[----:B------:R-:W-:Y:S05]  /*8100*/  @!P0 BRA `(.L_x_16841) ;  /* 0x0000000000a88947 */ /* 0x000fea0003800000 */
[----:B------:R-:W-:-:S13]  /*8110*/  ISETP.NE.AND P0, PT, R0, 0x1d, PT ;  /* 0x0000001d0000780c */ /* 0x000fda0003f05270 */
[----:B------:R-:W-:Y:S05]  /*8120*/  @!P0 BRA `(.L_x_16842) ;  /* 0x0000000000948947 */ /* 0x000fea0003800000 */
[----:B------:R-:W-:-:S13]  /*8130*/  ISETP.NE.AND P0, PT, R0, 0x2c, PT ;  /* 0x0000002c0000780c */ /* 0x000fda0003f05270 */
[----:B------:R-:W-:Y:S05]  /*8140*/  @!P0 BRA `(.L_x_16843) ;  /* 0x0000000000488947 */ /* 0x000fea0003800000 */
.L_x_16813:
        /* <DEDUP_REMOVED lines=16> */
.L_x_16844:
[----:B------:R-:W-:Y:S01]  /*8250*/  IMAD.MOV.U32 R16, RZ, RZ, R24 ;  /* 0x000000ffff107224 */ /* 0x000fe200078e0018 */
[----:B------:R-:W-:Y:S06]  /*8260*/  BRA `(.L_x_16814) ;  /* 0x0000000000587947 */ /* 0x000fec0003800000 */
.L_x_16843:
        /* <DEDUP_REMOVED lines=17> */
.L_x_16842:
[----:B------:R0:W-:Y:S01]  /*8380*/  STG.E.64 desc[UR36][R2.64], R8 ;  /* 0x0000000802007986 */ /* 0x0001e2000c101b24 */
[----:B------:R-:W-:Y:S01]  /*8390*/  IMAD.MOV.U32 R16, RZ, RZ, R24 ;  /* 0x000000ffff107224 */ /* 0x000fe200078e0018 */
[----:B------:R-:W-:Y:S06]  /*83a0*/  BRA `(.L_x_16814) ;  /* 0x0000000000087947 */ /* 0x000fec0003800000 */
.L_x_16841:
[----:B------:R0:W-:Y:S01]  /*83b0*/  STG.E desc[UR36][R2.64], R8 ;  /* 0x0000000802007986 */ /* 0x0001e2000c101924 */
[----:B------:R-:W-:-:S07]  /*83c0*/  IMAD.MOV.U32 R16, RZ, RZ, R24 ;  /* 0x000000ffff107224 */ /* 0x000fce00078e0018 */
.L_x_16814:
        /* <DEDUP_REMOVED lines=23> */
.L_x_16849:
[----:B------:R0:W-:Y:S01]  /*8540*/  STG.E.U8 desc[UR36][R2.64], R22 ;  /* 0x0000001602007986 */ /* 0x0001e2000c101124 */
[----:B------:R-:W-:Y:S05]  /*8550*/  BRA `(.L_x_16851) ;  /* 0x0000000c00347947 */ /* 0x000fea0003800000 */
.L_x_16848:
        /* <DEDUP_REMOVED lines=8> */
.L_x_16853:
[----:B------:R0:W-:Y:S01]  /*85e0*/  STG.E desc[UR36][R2.64], R22 ;  /* 0x0000001602007986 */ /* 0x0001e2000c101924 */
[----:B------:R-:W-:Y:S05]  /*85f0*/  BRA `(.L_x_16851) ;  /* 0x0000000c000c7947 */ /* 0x000fea0003800000 */
.L_x_16852:
[----:B------:R0:W-:Y:S01]  /*8600*/  STG.E.U16 desc[UR36][R2.64], R22 ;  /* 0x0000001602007986 */ /* 0x0001e2000c101524 */
[----:B------:R-:W-:Y:S05]  /*8610*/  BRA `(.L_x_16851) ;  /* 0x0000000c00047947 */ /* 0x000fea0003800000 */
.L_x_16847:
        /* <DEDUP_REMOVED lines=9> */
.L_x_16855:
[----:B------:R-:W0:Y:S02]  /*86b0*/  I2F.S64 R0, R22 ;  /* 0x0000001600007312 */ /* 0x000e240000301400 */
[----:B0-----:R-:W-:-:S05]  /*86c0*/  F2FP.F16.F32.PACK_AB R0, RZ, R0 ;  /* 0x00000000ff00723e */ /* 0x001fca00000000ff */
[----:B------:R0:W-:Y:S01]  /*86d0*/  STG.E.U16 desc[UR36][R2.64], R0 ;  /* 0x0000000002007986 */ /* 0x0001e2000c101524 */
[----:B------:R-:W-:Y:S05]  /*86e0*/  BRA `(.L_x_16851) ;  /* 0x0000000800d07947 */ /* 0x000fea0003800000 */
.L_x_16854:
        /* <DEDUP_REMOVED lines=10> */
.L_x_16857:
[----:B------:R-:W0:Y:S02]  /*8790*/  I2F.S64 R22, R22 ;  /* 0x0000001600167312 */ /* 0x000e240000301400 */
[----:B0-----:R-:W-:-:S04]  /*87a0*/  F2FP.F16.F32.PACK_AB R5, RZ, R22 ;  /* 0x00000016ff05723e */ /* 0x001fc800000000ff */
[----:B------:R-:W-:-:S05]  /*87b0*/  PRMT R5, R5, 0x5410, RZ ;  /* 0x0000541005057816 */ /* 0x000fca00000000ff */
[----:B------:R0:W-:Y:S01]  /*87c0*/  STG.E desc[UR36][R2.64], R5 ;  /* 0x0000000502007986 */ /* 0x0001e2000c101924 */
[----:B------:R-:W-:Y:S05]  /*87d0*/  BRA `(.L_x_16851) ;  /* 0x0000000800947947 */ /* 0x000fea0003800000 */
.L_x_16856:
[----:B------:R-:W0:Y:S02]  /*87e0*/  I2F.F64.S64 R22, R22 ;  /* 0x0000001600167312 */ /* 0x000e240000301c00 */
[----:B0-----:R0:W-:Y:S01]  /*87f0*/  STG.E.64 desc[UR36][R2.64], R22 ;  /* 0x0000001602007986 */ /* 0x0011e2000c101b24 */
[----:B------:R-:W-:Y:S05]  /*8800*/  BRA `(.L_x_16851) ;  /* 0x0000000800887947 */ /* 0x000fea0003800000 */
.L_x_16846:
        /* <DEDUP_REMOVED lines=12> */
.L_x_16861:
        /* <DEDUP_REMOVED lines=18> */
.L_x_16864:
[----:B------:R-:W-:-:S04]  /*89f0*/  SHF.R.U32.HI R5, RZ, 0x18, R5 ;  /* 0x00000018ff057819 */ /* 0x000fc80000011605 */
[----:B------:R-:W-:-:S07]  /*8a00*/  LOP3.LUT R0, R0, 0x80, R5, 0xf8, !PT ;  /* 0x0000008000007812 */ /* 0x000fce00078ef805 */
.L_x_16863:
[----:B------:R-:W-:Y:S05]  /*8a10*/  BSYNC.RECONVERGENT B0 ;  /* 0x0000000000007941 */ /* 0x000fea0003800200 */
.L_x_16862:
[----:B------:R0:W-:Y:S01]  /*8a20*/  STG.E.U8 desc[UR36][R2.64], R0 ;  /* 0x0000000002007986 */ /* 0x0001e2000c101124 */
[----:B------:R-:W-:Y:S05]  /*8a30*/  BRA `(.L_x_16851) ;  /* 0x0000000400fc7947 */ /* 0x000fea0003800000 */
.L_x_16860:
        /* <DEDUP_REMOVED lines=18> */
.L_x_16867:
[----:B------:R-:W-:-:S04]  /*8b60*/  SHF.R.U32.HI R5, RZ, 0x18, R5 ;  /* 0x00000018ff057819 */ /* 0x000fc80000011605 */
[----:B------:R-:W-:-:S07]  /*8b70*/  LOP3.LUT R0, R0, 0x80, R5, 0xf8, !PT ;  /* 0x0000008000007812 */ /* 0x000fce00078ef805 */
.L_x_16866:
[----:B------:R-:W-:Y:S05]  /*8b80*/  BSYNC.RECONVERGENT B0 ;  /* 0x0000000000007941 */ /* 0x000fea0003800200 */
.L_x_16865:
[----:B------:R0:W-:Y:S01]  /*8b90*/  STG.E.U8 desc[UR36][R2.64], R0 ;  /* 0x0000000002007986 */ /* 0x0001e2000c101124 */
[----:B------:R-:W-:Y:S05]  /*8ba0*/  BRA `(.L_x_16851) ;  /* 0x0000000400a07947 */ /* 0x000fea0003800000 */
.L_x_16859:
        /* <DEDUP_REMOVED lines=22> */
.L_x_16869:
[----:B------:R0:W-:Y:S01]  /*8d10*/  STG.E.64 desc[UR36][R2.64], R22 ;  /* 0x0000001602007986 */ /* 0x0001e2000c101b24 */
[----:B------:R-:W-:Y:S05]  /*8d20*/  BRA `(.L_x_16851) ;  /* 0x0000000400407947 */ /* 0x000fea0003800000 */
.L_x_16868:
[----:B------:R0:W-:Y:S01]  /*8d30*/  STG.E desc[UR36][R2.64], R22 ;  /* 0x0000001602007986 */ /* 0x0001e2000c101924 */
[----:B------:R-:W-:Y:S05]  /*8d40*/  BRA `(.L_x_16851) ;  /* 0x0000000400387947 */ /* 0x000fea0003800000 */
.L_x_16858:
        /* <DEDUP_REMOVED lines=11> */
.L_x_16871:
[----:B------:R-:W-:Y:S01]  /*8e00*/  CS2R R6, SRZ ;  /* 0x0000000000067805 */ /* 0x000fe2000001ff00 */
[----:B------:R-:W0:Y:S04]  /*8e10*/  I2F.F64.S64 R4, R22 ;  /* 0x0000001600047312 */ /* 0x000e280000301c00 */
[----:B0-----:R4:W-:Y:S01]  /*8e20*/  STG.E.128 desc[UR36][R2.64], R4 ;  /* 0x0000000402007986 */ /* 0x0019e2000c101d24 */
[----:B------:R-:W-:Y:S05]  /*8e30*/  BRA `(.L_x_16851) ;  /* 0x0000000000fc7947 */ /* 0x000fea0003800000 */
.L_x_16870:
[----:B------:R-:W-:-:S13]  /*8e40*/  ISETP.NE.AND P0, PT, R0, 0xf, PT ;  /* 0x0000000f0000780c */ /* 0x000fda0003f05270 */
[----:B------:R-:W-:Y:S05]  /*8e50*/  @!P0 BRA `(.L_x_16872) ;  /* 0x0000000000e88947 */ /* 0x000fea0003800000 */
[----:B------:R-:W-:-:S13]  /*8e60*/  ISETP.NE.AND P0, PT, R0, 0x17, PT ;  /* 0x000000170000780c */ /* 0x000fda0003f05270 */
[----:B------:R-:W-:Y:S05]  /*8e70*/  @!P0 BRA `(.L_x_16873) ;  /* 0x0000000000908947 */ /* 0x000fea0003800000 */
[----:B------:R-:W-:-:S13]  /*8e80*/  ISETP.NE.AND P0, PT, R0, 0x18, PT ;  /* 0x000000180000780c */ /* 0x000fda0003f05270 */
[----:B------:R-:W-:Y:S05]  /*8e90*/  @!P0 BRA `(.L_x_16874) ;  /* 0x0000000000448947 */ /* 0x000fea0003800000 */
.L_x_16850:
        /* <DEDUP_REMOVED lines=16> */
.L_x_16875:
[----:B------:R-:W-:Y:S05]  /*8fa0*/  BRA `(.L_x_16851) ;  /* 0x0000000000a07947 */ /* 0x000fea0003800000 */
.L_x_16874:
        /* <DEDUP_REMOVED lines=13> */
.L_x_16877:
[----:B------:R-:W-:Y:S05]  /*9080*/  BSYNC.RECONVERGENT B0 ;  /* 0x0000000000007941 */ /* 0x000fea0003800200 */
.L_x_16876:
[----:B------:R-:W-:-:S05]  /*9090*/  LOP3.LUT R5, R0, 0x80, R5, 0xf8, !PT ;  /* 0x0000008000057812 */ /* 0x000fca00078ef805 */
[----:B------:R3:W-:Y:S01]  /*90a0*/  STG.E.U8 desc[UR36][R2.64], R5 ;  /* 0x0000000502007986 */ /* 0x0007e2000c101124 */
[----:B------:R-:W-:Y:S05]  /*90b0*/  BRA `(.L_x_16851) ;  /* 0x00000000005c7947 */ /* 0x000fea0003800000 */
.L_x_16873:
        /* <DEDUP_REMOVED lines=12> */
.L_x_16879:
[----:B------:R-:W-:Y:S01]  /*9180*/  IMAD.MOV.U32 R0, RZ, RZ, 0x7f ;  /* 0x0000007fff007424 */ /* 0x000fe200078e00ff */
[----:B------:R-:W-:-:S04]  /*9190*/  ISETP.GT.U32.AND P0, PT, R4, 0x7f800000, PT ;  /* 0x7f8000000400780c */ /* 0x000fc80003f04070 */
[----:B------:R-:W-:-:S09]  /*91a0*/  SEL R0, R0, 0x7c, P0 ;  /* 0x0000007c00007807 */ /* 0x000fd20000000000 */
.L_x_16880:
[----:B------:R-:W-:Y:S05]  /*91b0*/  BSYNC.RECONVERGENT B0 ;  /* 0x0000000000007941 */ /* 0x000fea0003800200 */
.L_x_16878:
[----:B------:R-:W-:-:S04]  /*91c0*/  SHF.R.U32.HI R5, RZ, 0x18, R5 ;  /* 0x00000018ff057819 */ /* 0x000fc80000011605 */
[----:B------:R-:W-:-:S05]  /*91d0*/  LOP3.LUT R5, R0, 0x80, R5, 0xf8, !PT ;  /* 0x0000008000057812 */ /* 0x000fca00078ef805 */
[----:B------:R2:W-:Y:S01]  /*91e0*/  STG.E.U8 desc[UR36][R2.64], R5 ;  /* 0x0000000502007986 */ /* 0x0005e2000c101124 */
[----:B------:R-:W-:Y:S05]  /*91f0*/  BRA `(.L_x_16851) ;  /* 0x00000000000c7947 */ /* 0x000fea0003800000 */
.L_x_16872:
[----:B------:R-:W0:Y:S02]  /*9200*/  I2F.S64 R0, R22 ;  /* 0x0000001600007312 */ /* 0x000e240000301400 */
[----:B0-----:R-:W-:-:S05]  /*9210*/  F2FP.BF16.F32.PACK_AB R0, RZ, R0 ;  /* 0x00000000ff00723e */ /* 0x001fca00000010ff */
[----:B------:R0:W-:Y:S02]  /*9220*/  STG.E.U16 desc[UR36][R2.64], R0 ;  /* 0x0000000002007986 */ /* 0x0001e4000c101524 */
.L_x_16851:
[----:B------:R-:W-:-:S07]  /*9230*/  VIADD R16, R16, 0x80 ;  /* 0x0000008010107836 */ /* 0x000fce0000000000 */
.L_x_16808:
[----:B------:R-:W-:-:S13]  /*9240*/  ISETP.GE.AND P0, PT, R16, R25, PT ;  /* 0x000000191000720c */ /* 0x000fda0003f06270 */
[----:B------:R-:W-:Y:S05]  /*9250*/  @P0 BREAK.RELIABLE B6 ;  /* 0x0000000000060942 */ /* 0x000fea0003800100 */
[----:B------:R-:W-:Y:S05]  /*9260*/  @P0 BRA `(.L_x_16845) ;  /* 0x0000000c00940947 */ /* 0x000fea0003800000 */
[----:B------:R-:W-:Y:S05]  /*9270*/  BSYNC.RELIABLE B6 ;  /* 0x0000000000067941 */ /* 0x000fea0003800100 */
.L_x_16807:
        /* <DEDUP_REMOVED lines=20> */
.L_x_16884:
[----:B------:R0:W-:Y:S01]  /*93c0*/  STG.E.U8 desc[UR36][R2.64], R34 ;  /* 0x0000002202007986 */ /* 0x0001e2000c101124 */
[----:B------:R-:W-:Y:S05]  /*93d0*/  BRA `(.L_x_16886) ;  /* 0x0000000c00347947 */ /* 0x000fea0003800000 */
.L_x_16883:
        /* <DEDUP_REMOVED lines=8> */
.L_x_16888:
[----:B------:R0:W-:Y:S01]  /*9460*/  STG.E desc[UR36][R2.64], R34 ;  /* 0x0000002202007986 */ /* 0x0001e2000c101924 */
[----:B------:R-:W-:Y:S05]  /*9470*/  BRA `(.L_x_16886) ;  /* 0x0000000c000c7947 */ /* 0x000fea0003800000 */
.L_x_16887:
[----:B------:R0:W-:Y:S01]  /*9480*/  STG.E.U16 desc[UR36][R2.64], R34 ;  /* 0x0000002202007986 */ /* 0x0001e2000c101524 */
[----:B------:R-:W-:Y:S05]  /*9490*/  BRA `(.L_x_16886) ;  /* 0x0000000c00047947 */ /* 0x000fea0003800000 */
.L_x_16882:
        /* <DEDUP_REMOVED lines=9> */
.L_x_16890:
[----:B------:R-:W0:Y:S02]  /*9530*/  I2F.S64 R0, R34 ;  /* 0x0000002200007312 */ /* 0x000e240000301400 */
[----:B0-----:R-:W-:-:S05]  /*9540*/  F2FP.F16.F32.PACK_AB R0, RZ, R0 ;  /* 0x00000000ff00723e */ /* 0x001fca00000000ff */
[----:B------:R0:W-:Y:S01]  /*9550*/  STG.E.U16 desc[UR36][R2.64], R0 ;  /* 0x0000000002007986 */ /* 0x0001e2000c101524 */
[----:B------:R-:W-:Y:S05]  /*9560*/  BRA `(.L_x_16886) ;  /* 0x0000000800d07947 */ /* 0x000fea0003800000 */
.L_x_16889:
        /* <DEDUP_REMOVED lines=10> */
.L_x_16892:
[----:B------:R-:W0:Y:S02]  /*9610*/  I2F.S64 R34, R34 ;  /* 0x0000002200227312 */ /* 0x000e240000301400 */
[----:B0-----:R-:W-:-:S04]  /*9620*/  F2FP.F16.F32.PACK_AB R5, RZ, R34 ;  /* 0x00000022ff05723e */ /* 0x001fc800000000ff */
[----:B------:R-:W-:-:S05]  /*9630*/  PRMT R5, R5, 0x5410, RZ ;  /* 0x0000541005057816 */ /* 0x000fca00000000ff */
[----:B------:R0:W-:Y:S01]  /*9640*/  STG.E desc[UR36][R2.64], R5 ;  /* 0x0000000502007986 */ /* 0x0001e2000c101924 */
[----:B------:R-:W-:Y:S05]  /*9650*/  BRA `(.L_x_16886) ;  /* 0x0000000800947947 */ /* 0x000fea0003800000 */
.L_x_16891:
[----:B------:R-:W0:Y:S02]  /*9660*/  I2F.F64.S64 R34, R34 ;  /* 0x0000002200227312 */ /* 0x000e240000301c00 */
[----:B0-----:R0:W-:Y:S01]  /*9670*/  STG.E.64 desc[UR36][R2.64], R34 ;  /* 0x0000002202007986 */ /* 0x0011e2000c101b24 */
[----:B------:R-:W-:Y:S05]  /*9680*/  BRA `(.L_x_16886) ;  /* 0x0000000800887947 */ /* 0x000fea0003800000 */
.L_x_16881:
        /* <DEDUP_REMOVED lines=12> */
.L_x_16896:
        /* <DEDUP_REMOVED lines=18> */
.L_x_16899:
[----:B------:R-:W-:-:S04]  /*9870*/  SHF.R.U32.HI R5, RZ, 0x18, R5 ;  /* 0x00000018ff057819 */ /* 0x000fc80000011605 */
[----:B------:R-:W-:-:S07]  /*9880*/  LOP3.LUT R0, R0, 0x80, R5, 0xf8, !PT ;  /* 0x0000008000007812 */ /* 0x000fce00078ef805 */
.L_x_16898:
[----:B------:R-:W-:Y:S05]  /*9890*/  BSYNC.RECONVERGENT B0 ;  /* 0x0000000000007941 */ /* 0x000fea0003800200 */
.L_x_16897:
[----:B------:R0:W-:Y:S01]  /*98a0*/  STG.E.U8 desc[UR36][R2.64], R0 ;  /* 0x0000000002007986 */ /* 0x0001e2000c101124 */
[----:B------:R-:W-:Y:S05]  /*98b0*/  BRA `(.L_x_16886) ;  /* 0x0000000400fc7947 */ /* 0x000fea0003800000 */
.L_x_16895:
        /* <DEDUP_REMOVED lines=18> */
.L_x_16902:
[----:B------:R-:W-:-:S04]  /*99e0*/  SHF.R.U32.HI R5, RZ, 0x18, R5 ;  /* 0x00000018ff057819 */ /* 0x000fc80000011605 */
[----:B------:R-:W-:-:S07]  /*99f0*/  LOP3.LUT R0, R0, 0x80, R5, 0xf8, !PT ;  /* 0x0000008000007812 */ /* 0x000fce00078ef805 */
.L_x_16901:
[----:B------:R-:W-:Y:S05]  /*9a00*/  BSYNC.RECONVERGENT B0 ;  /* 0x0000000000007941 */ /* 0x000fea0003800200 */
.L_x_16900:
[----:B------:R0:W-:Y:S01]  /*9a10*/  STG.E.U8 desc[UR36][R2.64], R0 ;  /* 0x0000000002007986 */ /* 0x0001e2000c101124 */
[----:B------:R-:W-:Y:S05]  /*9a20*/  BRA `(.L_x_16886) ;  /* 0x0000000400a07947 */ /* 0x000fea0003800000 */
.L_x_16894:
        /* <DEDUP_REMOVED lines=22> */
.L_x_16904:
[----:B------:R0:W-:Y:S01]  /*9b90*/  STG.E.64 desc[UR36][R2.64], R34 ;  /* 0x0000002202007986 */ /* 0x0001e2000c101b24 */
[----:B------:R-:W-:Y:S05]  /*9ba0*/  BRA `(.L_x_16886) ;  /* 0x0000000400407947 */ /* 0x000fea0003800000 */
.L_x_16903:
[----:B------:R0:W-:Y:S01]  /*9bb0*/  STG.E desc[UR36][R2.64], R34 ;  /* 0x0000002202007986 */ /* 0x0001e2000c101924 */
[----:B------:R-:W-:Y:S05]  /*9bc0*/  BRA `(.L_x_16886) ;  /* 0x0000000400387947 */ /* 0x000fea0003800000 */
.L_x_16893:
        /* <DEDUP_REMOVED lines=11> */
.L_x_16906:
[----:B------:R-:W-:Y:S01]  /*9c80*/  CS2R R6, SRZ ;  /* 0x0000000000067805 */ /* 0x000fe2000001ff00 */
[----:B------:R-:W0:Y:S04]  /*9c90*/  I2F.F64.S64 R4, R34 ;  /* 0x0000002200047312 */ /* 0x000e280000301c00 */
[----:B0-----:R2:W-:Y:S01]  /*9ca0*/  STG.E.128 desc[UR36][R2.64], R4 ;  /* 0x0000000402007986 */ /* 0x0015e2000c101d24 */
[----:B------:R-:W-:Y:S05]  /*9cb0*/  BRA `(.L_x_16886) ;  /* 0x0000000000fc7947 */ /* 0x000fea0003800000 */
.L_x_16905:
[----:B------:R-:W-:-:S13]  /*9cc0*/  ISETP.NE.AND P0, PT, R0, 0xf, PT ;  /* 0x0000000f0000780c */ /* 0x000fda0003f05270 */
[----:B------:R-:W-:Y:S05]  /*9cd0*/  @!P0 BRA `(.L_x_16907) ;  /* 0x0000000000e88947 */ /* 0x000fea0003800000 */
[----:B------:R-:W-:-:S13]  /*9ce0*/  ISETP.NE.AND P0, PT, R0, 0x17, PT ;  /* 0x000000170000780c */ /* 0x000fda0003f05270 */
[----:B------:R-:W-:Y:S05]  /*9cf0*/  @!P0 BRA `(.L_x_16908) ;  /* 0x0000000000908947 */ /* 0x000fea0003800000 */
[----:B------:R-:W-:-:S13]  /*9d00*/  ISETP.NE.AND P0, PT, R0, 0x18, PT ;  /* 0x000000180000780c */ /* 0x000fda0003f05270 */
[----:B------:R-:W-:Y:S05]  /*9d10*/  @!P0 BRA `(.L_x_16909) ;  /* 0x0000000000448947 */ /* 0x000fea0003800000 */
.L_x_16885:
        /* <DEDUP_REMOVED lines=16> */
.L_x_16910:
[----:B------:R-:W-:Y:S05]  /*9e20*/  BRA `(.L_x_16886) ;  /* 0x0000000000a07947 */ /* 0x000fea0003800000 */
.L_x_16909:
        /* <DEDUP_REMOVED lines=13> */
.L_x_16912:
[----:B------:R-:W-:Y:S05]  /*9f00*/  BSYNC.RECONVERGENT B0 ;  /* 0x0000000000007941 */ /* 0x000fea0003800200 */
.L_x_16911:
[----:B------:R-:W-:-:S05]  /*9f10*/  LOP3.LUT R5, R0, 0x80, R5, 0xf8, !PT ;  /* 0x0000008000057812 */ /* 0x000fca00078ef805 */
[----:B------:R4:W-:Y:S01]  /*9f20*/  STG.E.U8 desc[UR36][R2.64], R5 ;  /* 0x0000000502007986 */ /* 0x0009e2000c101124 */
[----:B------:R-:W-:Y:S05]  /*9f30*/  BRA `(.L_x_16886) ;  /* 0x00000000005c7947 */ /* 0x000fea0003800000 */
.L_x_16908:
        /* <DEDUP_REMOVED lines=12> */
.L_x_16914:
[----:B------:R-:W-:Y:S01]  /*a000*/  IMAD.MOV.U32 R0, RZ, RZ, 0x7f ;  /* 0x0000007fff007424 */ /* 0x000fe200078e00ff */
[----:B------:R-:W-:-:S04]  /*a010*/  ISETP.GT.U32.AND P0, PT, R4, 0x7f800000, PT ;  /* 0x7f8000000400780c */ /* 0x000fc80003f04070 */
[----:B------:R-:W-:-:S09]  /*a020*/  SEL R0, R0, 0x7c, P0 ;  /* 0x0000007c00007807 */ /* 0x000fd20000000000 */
.L_x_16915:
[----:B------:R-:W-:Y:S05]  /*a030*/  BSYNC.RECONVERGENT B0 ;  /* 0x0000000000007941 */ /* 0x000fea0003800200 */
.L_x_16913:
[----:B------:R-:W-:-:S04]  /*a040*/  SHF.R.U32.HI R5, RZ, 0x18, R5 ;  /* 0x00000018ff057819 */ /* 0x000fc80000011605 */
[----:B------:R-:W-:-:S05]  /*a050*/  LOP3.LUT R5, R0, 0x80, R5, 0xf8, !PT ;  /* 0x0000008000057812 */ /* 0x000fca00078ef805 */
[----:B------:R3:W-:Y:S01]  /*a060*/  STG.E.U8 desc[UR36][R2.64], R5 ;  /* 0x0000000502007986 */ /* 0x0007e2000c101124 */
[----:B------:R-:W-:Y:S05]  /*a070*/  BRA `(.L_x_16886) ;  /* 0x00000000000c7947 */ /* 0x000fea0003800000 */
.L_x_16907:
[----:B------:R-:W0:Y:S02]  /*a080*/  I2F.S64 R0, R34 ;  /* 0x0000002200007312 */ /* 0x000e240000301400 */
[----:B0-----:R-:W-:-:S05]  /*a090*/  F2FP.BF16.F32.PACK_AB R0, RZ, R0 ;  /* 0x00000000ff00723e */ /* 0x001fca00000010ff */
[----:B------:R0:W-:Y:S02]  /*a0a0*/  STG.E.U16 desc[UR36][R2.64], R0 ;  /* 0x0000000002007986 */ /* 0x0001e4000c101524 */
.L_x_16886:
[----:B------:R-:W-:-:S07]  /*a0b0*/  VIADD R16, R16, 0x80 ;  /* 0x0000008010107836 */ /* 0x000fce0000000000 */
.L_x_16845:
[----:B------:R-:W-:Y:S05]  /*a0c0*/  BSYNC.RECONVERGENT B7 ;  /* 0x0000000000077941 */ /* 0x000fea0003800200 */
.L_x_16806:
        /* <DEDUP_REMOVED lines=21> */
.L_x_16919:
[----:B------:R-:W-:Y:S01]  /*a220*/  STG.E.U8 desc[UR36][R2.64], R18 ;  /* 0x0000001202007986 */ /* 0x000fe2000c101124 */
[----:B------:R-:W-:Y:S05]  /*a230*/  EXIT ;  /* 0x000000000000794d */ /* 0x000fea0003800000 */
.L_x_16918:
        /* <DEDUP_REMOVED lines=8> */
.L_x_16922:
[----:B------:R-:W-:Y:S01]  /*a2c0*/  STG.E desc[UR36][R2.64], R18 ;  /* 0x0000001202007986 */ /* 0x000fe2000c101924 */
[----:B------:R-:W-:Y:S05]  /*a2d0*/  EXIT ;  /* 0x000000000000794d */ /* 0x000fea0003800000 */
.L_x_16921:
[----:B------:R-:W-:Y:S01]  /*a2e0*/  STG.E.U16 desc[UR36][R2.64], R18 ;  /* 0x0000001202007986 */ /* 0x000fe2000c101524 */
[----:B------:R-:W-:Y:S05]  /*a2f0*/  EXIT ;  /* 0x000000000000794d */ /* 0x000fea0003800000 */
.L_x_16917:
        /* <DEDUP_REMOVED lines=9> */
.L_x_16924:
[----:B------:R-:W0:Y:S02]  /*a390*/  I2F.S64 R0, R18 ;  /* 0x0000001200007312 */ /* 0x000e240000301400 */
[----:B0-----:R-:W-:-:S05]  /*a3a0*/  F2FP.F16.F32.PACK_AB R0, RZ, R0 ;  /* 0x00000000ff00723e */ /* 0x001fca00000000ff */
[----:B------:R-:W-:Y:S01]  /*a3b0*/  STG.E.U16 desc[UR36][R2.64], R0 ;  /* 0x0000000002007986 */ /* 0x000fe2000c101524 */
[----:B------:R-:W-:Y:S05]  /*a3c0*/  EXIT ;  /* 0x000000000000794d */ /* 0x000fea0003800000 */
.L_x_16923:
        /* <DEDUP_REMOVED lines=10> */
.L_x_16926:
[----:B------:R-:W0:Y:S02]  /*a470*/  I2F.S64 R18, R18 ;  /* 0x0000001200127312 */ /* 0x000e240000301400 */
[----:B0-----:R-:W-:-:S04]  /*a480*/  F2FP.F16.F32.PACK_AB R5, RZ, R18 ;  /* 0x00000012ff05723e */ /* 0x001fc800000000ff */
[----:B------:R-:W-:-:S05]  /*a490*/  PRMT R5, R5, 0x5410, RZ ;  /* 0x0000541005057816 */ /* 0x000fca00000000ff */
[----:B------:R-:W-:Y:S01]  /*a4a0*/  STG.E desc[UR36][R2.64], R5 ;  /* 0x0000000502007986 */ /* 0x000fe2000c101924 */
[----:B------:R-:W-:Y:S05]  /*a4b0*/  EXIT ;  /* 0x000000000000794d */ /* 0x000fea0003800000 */
.L_x_16925:
[----:B------:R-:W0:Y:S02]  /*a4c0*/  I2F.F64.S64 R18, R18 ;  /* 0x0000001200127312 */ /* 0x000e240000301c00 */
[----:B0-----:R-:W-:Y:S01]  /*a4d0*/  STG.E.64 desc[UR36][R2.64], R18 ;  /* 0x0000001202007986 */ /* 0x001fe2000c101b24 */
[----:B------:R-:W-:Y:S05]  /*a4e0*/  EXIT ;  /* 0x000000000000794d */ /* 0x000fea0003800000 */
.L_x_16916:
        /* <DEDUP_REMOVED lines=12> */
.L_x_16930:
        /* <DEDUP_REMOVED lines=18> */
.L_x_16933:
[----:B------:R-:W-:-:S04]  /*a6d0*/  SHF.R.U32.HI R5, RZ, 0x18, R5 ;  /* 0x00000018ff057819 */ /* 0x000fc80000011605 */
[----:B------:R-:W-:-:S07]  /*a6e0*/  LOP3.LUT R0, R0, 0x80, R5, 0xf8, !PT ;  /* 0x0000008000007812 */ /* 0x000fce00078ef805 */
.L_x_16932:
[----:B------:R-:W-:Y:S05]  /*a6f0*/  BSYNC.RECONVERGENT B0 ;  /* 0x0000000000007941 */ /* 0x000fea0003800200 */
.L_x_16931:
[----:B------:R-:W-:Y:S01]  /*a700*/  STG.E.U8 desc[UR36][R2.64], R0 ;  /* 0x0000000002007986 */ /* 0x000fe2000c101124 */
[----:B------:R-:W-:Y:S05]  /*a710*/  EXIT ;  /* 0x000000000000794d */ /* 0x000fea0003800000 */
.L_x_16929:
        /* <DEDUP_REMOVED lines=18> */
.L_x_16936:
[----:B------:R-:W-:-:S04]  /*a840*/  SHF.R.U32.HI R5, RZ, 0x18, R5 ;  /* 0x00000018ff057819 */ /* 0x000fc80000011605 */
[----:B------:R-:W-:-:S07]  /*a850*/  LOP3.LUT R0, R0, 0x80, R5, 0xf8, !PT ;  /* 0x0000008000007812 */ /* 0x000fce00078ef805 */
.L_x_16935:
[----:B------:R-:W-:Y:S05]  /*a860*/  BSYNC.RECONVERGENT B0 ;  /* 0x0000000000007941 */ /* 0x000fea0003800200 */
.L_x_16934:
[----:B------:R-:W-:Y:S01]  /*a870*/  STG.E.U8 desc[UR36][R2.64], R0 ;  /* 0x0000000002007986 */ /* 0x000fe2000c101124 */
[----:B------:R-:W-:Y:S05]  /*a880*/  EXIT ;  /* 0x000000000000794d */ /* 0x000fea0003800000 */
.L_x_16928:
        /* <DEDUP_REMOVED lines=22> */
.L_x_16938:
[----:B------:R-:W-:Y:S01]  /*a9f0*/  STG.E.64 desc[UR36][R2.64], R18 ;  /* 0x0000001202007986 */ /* 0x000fe2000c101b24 */
[----:B------:R-:W-:Y:S05]  /*aa00*/  EXIT ;  /* 0x000000000000794d */ /* 0x000fea0003800000 */
.L_x_16937:
[----:B------:R-:W-:Y:S01]  /*aa10*/  STG.E desc[UR36][R2.64], R18 ;  /* 0x0000001202007986 */ /* 0x000fe2000c101924 */
[----:B------:R-:W-:Y:S05]  /*aa20*/  EXIT ;  /* 0x000000000000794d */ /* 0x000fea0003800000 */
.L_x_16927:
        /* <DEDUP_REMOVED lines=11> */
.L_x_16940:
[----:B------:R-:W-:Y:S01]  /*aae0*/  CS2R R6, SRZ ;  /* 0x0000000000067805 */ /* 0x000fe2000001ff00 */
[----:B------:R-:W0:Y:S04]  /*aaf0*/  I2F.F64.S64 R4, R18 ;  /* 0x0000001200047312 */ /* 0x000e280000301c00 */
[----:B0-----:R-:W-:Y:S01]  /*ab00*/  STG.E.128 desc[UR36][R2.64], R4 ;  /* 0x0000000402007986 */ /* 0x001fe2000c101d24 */
[----:B------:R-:W-:Y:S05]  /*ab10*/  EXIT ;  /* 0x000000000000794d */ /* 0x000fea0003800000 */
.L_x_16939:
[----:B------:R-:W-:-:S13]  /*ab20*/  ISETP.NE.AND P0, PT, R0, 0xf, PT ;  /* 0x0000000f0000780c */ /* 0x000fda0003f05270 */
[----:B------:R-:W-:Y:S05]  /*ab30*/  @!P0 BRA `(.L_x_16941) ;  /* 0x0000000000e88947 */ /* 0x000fea0003800000 */
[----:B------:R-:W-:-:S13]  /*ab40*/  ISETP.NE.AND P0, PT, R0, 0x17, PT ;  /* 0x000000170000780c */ /* 0x000fda0003f05270 */
[----:B------:R-:W-:Y:S05]  /*ab50*/  @!P0 BRA `(.L_x_16942) ;  /* 0x0000000000908947 */ /* 0x000fea0003800000 */
[----:B------:R-:W-:-:S13]  /*ab60*/  ISETP.NE.AND P0, PT, R0, 0x18, PT ;  /* 0x000000180000780c */ /* 0x000fda0003f05270 */
[----:B------:R-:W-:Y:S05]  /*ab70*/  @!P0 BRA `(.L_x_16943) ;  /* 0x0000000000448947 */ /* 0x000fea0003800000 */
.L_x_16920:
        /* <DEDUP_REMOVED lines=16> */
.L_x_16944:
[----:B------:R-:W-:Y:S05]  /*ac80*/  EXIT ;  /* 0x000000000000794d */ /* 0x000fea0003800000 */
.L_x_16943:
        /* <DEDUP_REMOVED lines=13> */
.L_x_16946:
[----:B------:R-:W-:Y:S05]  /*ad60*/  BSYNC.RECONVERGENT B0 ;  /* 0x0000000000007941 */ /* 0x000fea0003800200 */
.L_x_16945:
[----:B------:R-:W-:-:S05]  /*ad70*/  LOP3.LUT R5, R0, 0x80, R5, 0xf8, !PT ;  /* 0x0000008000057812 */ /* 0x000fca00078ef805 */
[----:B------:R-:W-:Y:S01]  /*ad80*/  STG.E.U8 desc[UR36][R2.64], R5 ;  /* 0x0000000502007986 */ /* 0x000fe2000c101124 */
[----:B------:R-:W-:Y:S05]  /*ad90*/  EXIT ;  /* 0x000000000000794d */ /* 0x000fea0003800000 */
.L_x_16942:
        /* <DEDUP_REMOVED lines=12> */
.L_x_16948:
[----:B------:R-:W-:Y:S01]  /*ae60*/  IMAD.MOV.U32 R0, RZ, RZ, 0x7f ;  /* 0x0000007fff007424 */ /* 0x000fe200078e00ff */
[----:B------:R-:W-:-:S04]  /*ae70*/  ISETP.GT.U32.AND P0, PT, R4, 0x7f800000, PT ;  /* 0x7f8000000400780c */ /* 0x000fc80003f04070 */
[----:B------:R-:W-:-:S09]  /*ae80*/  SEL R0, R0, 0x7c, P0 ;  /* 0x0000007c00007807 */ /* 0x000fd20000000000 */
.L_x_16949:
[----:B------:R-:W-:Y:S05]  /*ae90*/  BSYNC.RECONVERGENT B0 ;  /* 0x0000000000007941 */ /* 0x000fea0003800200 */
.L_x_16947:
[----:B------:R-:W-:-:S04]  /*aea0*/  SHF.R.U32.HI R5, RZ, 0x18, R5 ;  /* 0x00000018ff057819 */ /* 0x000fc80000011605 */
[----:B------:R-:W-:-:S05]  /*aeb0*/  LOP3.LUT R5, R0, 0x80, R5, 0xf8, !PT ;  /* 0x0000008000057812 */ /* 0x000fca00078ef805 */
[----:B------:R-:W-:Y:S01]  /*aec0*/  STG.E.U8 desc[UR36][R2.64], R5 ;  /* 0x0000000502007986 */ /* 0x000fe2000c101124 */
[----:B------:R-:W-:Y:S05]  /*aed0*/  EXIT ;  /* 0x000000000000794d */ /* 0x000fea0003800000 */
.L_x_16941:
[----:B------:R-:W0:Y:S02]  /*aee0*/  I2F.S64 R0, R18 ;  /* 0x0000001200007312 */ /* 0x000e240000301400 */
[----:B0-----:R-:W-:-:S05]  /*aef0*/  F2FP.BF16.F32.PACK_AB R0, RZ, R0 ;  /* 0x00000000ff00723e */ /* 0x001fca00000010ff */
[----:B------:R-:W-:Y:S01]  /*af00*/  STG.E.U16 desc[UR36][R2.64], R0 ;  /* 0x0000000002007986 */ /* 0x000fe2000c101524 */
[----:B------:R-:W-:Y:S05]  /*af10*/  EXIT ;  /* 0x000000000000794d */ /* 0x000fea0003800000 */
.L_x_16950:
        /* <DEDUP_REMOVED lines=14> */
.L_x_17334:


//--------------------- .text._ZN2at6native18elementwise_kernelILi128ELi2EZNS0_22gpu_kernel_impl_nocastIZZNS0_73_GLOBAL__N__c8866d80_35_SparseBinaryOpIntersectionKernel_cu_7dd49032_323742_sparse_binary_op_intersection_kernel_implINS3_18CUDAKernelLauncherENS3_36CUDAValueSelectionIntersectionKernelINS3_5MulOpEEElLl8EEEvRNS_6TensorERKS9_SC_RKSt6vectorIlSaIlEERKSt8optionalIS9_ESL_bbENKUlvE1_clEvEUllE_EEvRNS_18TensorIteratorBaseERKT_EUliE_EEviT1_ --------------------------
	.section	.text._ZN2at6native18elementwise_kernelILi128ELi2EZNS0_22gpu_kernel_impl_nocastIZZNS0_73_GLOBAL__N__c8866d80_35_SparseBinaryOpIntersectionKernel_cu_7dd49032_323742_sparse_binary_op_intersection_kernel_implINS3_18CUDAKernelLauncherENS3_36CUDAValueSelectionIntersectionKernelINS3_5MulOpEEElLl8EEEvRNS_6TensorERKS9_SC_RKSt6vectorIlSaIlEERKSt8optionalIS9_ESL_bbENKUlvE1_clEvEUllE_EEvRNS_18TensorIteratorBaseERKT_EUliE_EEviT1_,"ax",@progbits
	.align	128
        .global         _ZN2at6native18elementwise_kernelILi128ELi2EZNS0_22gpu_kernel_impl_nocastIZZNS0_73_GLOBAL__N__c8866d80_35_SparseBinaryOpIntersectionKernel_cu_7dd49032_323742_sparse_binary_op_intersection_kernel_implINS3_18CUDAKernelLauncherENS3_36CUDAValueSelectionIntersectionKernelINS3_5MulOpEEElLl8EEEvRNS_6TensorERKS9_SC_RKSt6vectorIlSaIlEERKSt8optionalIS9_ESL_bbENKUlvE1_clEvEUllE_EEvRNS_18TensorIteratorBaseERKT_EUliE_EEviT1_
        .type           _ZN2at6native18elementwise_kernelILi128ELi2EZNS0_22gpu_kernel_impl_nocastIZZNS0_73_GLOBAL__N__c8866d80_35_SparseBinaryOpIntersectionKernel_cu_7dd49032_323742_sparse_binary_op_intersection_kernel_implINS3_18CUDAKernelLauncherENS3_36CUDAValueSelectionIntersectionKernelINS3_5MulOpEEElLl8EEEvRNS_6TensorERKS9_SC_RKSt6vectorIlSaIlEERKSt8optionalIS9_ESL_bbENKUlvE1_clEvEUllE_EEvRNS_18TensorIteratorBaseERKT_EUliE_EEviT1_,@function
        .size           _ZN2at6native18elementwise_kernelILi128ELi2EZNS0_22gpu_kernel_impl_nocastIZZNS0_73_GLOBAL__N__c8866d80_35_SparseBinaryOpIntersectionKernel_cu_7dd49032_323742_sparse_binary_op_intersection_kernel_implINS3_18CUDAKernelLauncherENS3_36CUDAValueSelectionIntersectionKernelINS3_5MulOpEEElLl8EEEvRNS_6TensorERKS9_SC_RKSt6vectorIlSaIlEERKSt8optionalIS9_ESL_bbENKUlvE1_clEvEUllE_EEvRNS_18TensorIteratorBaseERKT_EUliE_EEviT1_,(.L_x_17335 - _ZN2at6native18elementwise_kernelILi128ELi2EZNS0_22gpu_kernel_impl_nocastIZZNS0_73_GLOBAL__N__c8866d80_35_SparseBinaryOpIntersectionKernel_cu_7dd49032_323742_sparse_binary_op_intersection_kernel_implINS3_18CUDAKernelLauncherENS3_36CUDAValueSelectionIntersectionKernelINS3_5MulOpEEElLl8EEEvRNS_6TensorERKS9_SC_RKSt6vectorIlSaIlEERKSt8optionalIS9_ESL_bbENKUlvE1_clEvEUllE_EEvRNS_18TensorIteratorBaseERKT_EUliE_EEviT1_)
        .other          _ZN2at6native18elementwise_kernelILi128ELi2EZNS0_22gpu_kernel_impl_nocastIZZNS0_73_GLOBAL__N__c8866d80_35_SparseBinaryOpIntersectionKernel_cu_7dd49032_323742_sparse_binary_op_intersection_kernel_implINS3_18CUDAKernelLauncherENS3_36CUDAValueSelectionIntersectionKernelINS3_5MulOpEEElLl8EEEvRNS_6TensorERKS9_SC_RKSt6vectorIlSaIlEERKSt8optionalIS9_ESL_bbENKUlvE1_clEvEUllE_EEvRNS_18TensorIteratorBaseERKT_EUliE_EEviT1_,@"STO_CUDA_ENTRY STV_DEFAULT"
_ZN2at6native18elementwise_kernelILi128ELi2EZNS0_22gpu_kernel_impl_nocastIZZNS0_73_GLOBAL__N__c8866d80_35_SparseBinaryOpIntersectionKernel_cu_7dd49032_323742_sparse_binary_op_intersection_kernel_implINS3_18CUDAKernelLauncherENS3_36CUDAValueSelectionIntersectionKernelINS3_5MulOpEEElLl8EEEvRNS_6TensorERKS9_SC_RKSt6vectorIlSaIlEERKSt8optionalIS9_ESL_bbENKUlvE1_clEvEUllE_EEvRNS_18TensorIteratorBaseERKT_EUliE_EEviT1_:
.text._ZN2at6native18elementwise_kernelILi128ELi2EZNS0_22gpu_kernel_impl_nocastIZZNS0_73_GLOBAL__N__c8866d80_35_SparseBinaryOpIntersectionKernel_cu_7dd49032_323742_sparse_binary_op_intersection_kernel_implINS3_18CUDAKernelLauncherENS3_36CUDAValueSelectionIntersectionKernelINS3_5MulOpEEElLl8EEEvRNS_6TensorERKS9_SC_RKSt6vectorIlSaIlEERKSt8optionalIS9_ESL_bbENKUlvE1_clEvEUllE_EEvRNS_18TensorIteratorBaseERKT_EUliE_EEviT1_:
        /* <DEDUP_REMOVED lines=19> */
.L_x_16952:
        /* <DEDUP_REMOVED lines=40> */
.L_x_16957:
        /* <DEDUP_REMOVED lines=71> */
.L_x_16956:
        /* <DEDUP_REMOVED lines=48> */
.L_x_16959:
        /* <DEDUP_REMOVED lines=32> */
.L_x_16960:
        /* <DEDUP_REMOVED lines=15> */
.L_x_16958:
[----:B------:R-:W0:Y:S01]  /*0e10*/  LDC.64 R2, c[0x0][0x580] ;  /* 0x00016000ff027b82 */ /* 0x000e220000000a00 */
[----:B------:R-:W-:Y:S01]  /*0e20*/  IADD3 R31, PT, PT, R31, 0x80, RZ ;  /* 0x000000801f1f7810 */ /* 0x000fe20007ffe0ff */
[----:B0-----:R0:W-:Y:S06]  /*0e30*/  STG.E.64 desc[UR8][R2.64], R28 ;  /* 0x0000001c02007986 */ /* 0x0011ec000c101b08 */
.L_x_16955:
[----:B------:R-:W-:Y:S05]  /*0e40*/  BSYNC.RECONVERGENT B0 ;  /* 0x0000000000007941 */ /* 0x000fea0003800200 */
.L_x_16954:
        /* <DEDUP_REMOVED lines=28> */
.L_x_16962:
        /* <DEDUP_REMOVED lines=72> */
.L_x_16961:
        /* <DEDUP_REMOVED lines=50> */
.L_x_16964:
        /* <DEDUP_REMOVED lines=32> */
.L_x_16965:
        /* <DEDUP_REMOVED lines=15> */
.L_x_16963:
[----:B------:R-:W0:Y:S02]  /*1aa0*/  LDC.64 R2, c[0x0][0x580] ;  /* 0x00016000ff027b82 */ /* 0x000e240000000a00 */
[----:B0-----:R-:W-:Y:S01]  /*1ab0*/  STG.E.64 desc[UR8][R2.64], R36 ;  /* 0x0000002402007986 */ /* 0x001fe2000c101b08 */
[----:B------:R-:W-:Y:S05]  /*1ac0*/  EXIT ;  /* 0x000000000000794d */ /* 0x000fea0003800000 */
.L_x_16953:
[----:B------:R-:W0:Y:S02]  /*1ad0*/  LDCU UR4, c[0x0][0x380] ;  /* 0x00007000ff0477ac */ /* 0x000e240008000800 */
[----:B0-----:R-:W-:-:S13]  /*1ae0*/  ISETP.GE.AND P0, PT, R31, UR4, PT ;  /* 0x000000041f007c0c */ /* 0x001fda000bf06270 */
[----:B------:R-:W-:Y:S05]  /*1af0*/  @P0 EXIT ;  /* 0x000000000000094d */ /* 0x000fea0003800000 */
[----:B------:R-:W0:Y:S02]  /*1b00*/  LDC.64 R2, c[0x0][0x580] ;  /* 0x00016000ff027b82 */ /* 0x000e240000000a00 */
[----:B0-----:R-:W-:Y:S01]  /*1b10*/  STG.E.64 desc[UR8][R2.64], RZ ;  /* 0x000000ff02007986 */ /* 0x001fe2000c101b08 */
[----:B------:R-:W-:Y:S05]  /*1b20*/  EXIT ;  /* 0x000000000000794d */ /* 0x000fea0003800000 */
.L_x_16951:
        /* <DEDUP_REMOVED lines=284> */
.L_x_16969:
[----:B------:R-:W0:Y:S01]  /*2cf0*/  LDCU.64 UR6, c[0x0][0x580] ;  /* 0x0000b000ff0677ac */ /* 0x000e220008000a00 */
[----:B------:R-:W-:Y:S01]  /*2d00*/  VIADD R31, R31, 0x80 ;  /* 0x000000801f1f7836 */ /* 0x000fe20000000000 */
[----:B0-----:R-:W-:-:S04]  /*2d10*/  IADD3 R4, P0, PT, R3, UR6, RZ ;  /* 0x0000000603047c10 */ /* 0x001fc8000ff1e0ff */
[----:B------:R-:W-:-:S05]  /*2d20*/  IADD3.X R5, PT, PT, RZ, UR7, RZ, P0, !PT ;  /* 0x00000007ff057c10 */ /* 0x000fca00087fe4ff */
[----:B------:R0:W-:Y:S04]  /*2d30*/  STG.E.64 desc[UR8][R4.64], RZ ;  /* 0x000000ff04007986 */ /* 0x0001e8000c101b08 */
.L_x_16968:
[----:B------:R-:W-:Y:S05]  /*2d40*/  BSYNC.RECONVERGENT B0 ;  /* 0x0000000000007941 */ /* 0x000fea0003800200 */
.L_x_16967:
        /* <DEDUP_REMOVED lines=275> */
.L_x_16970:
[----:B------:R-:W0:Y:S02]  /*3e80*/  LDCU.64 UR4, c[0x0][0x580] ;  /* 0x0000b000ff0477ac */ /* 0x000e240008000a00 */
[----:B0-----:R-:W-:-:S04]  /*3e90*/  IADD3 R2, P0, PT, R0, UR4, RZ ;  /* 0x0000000400027c10 */ /* 0x001fc8000ff1e0ff */
[----:B------:R-:W-:-:S05]  /*3ea0*/  IADD3.X R3, PT, PT, RZ, UR5, RZ, P0, !PT ;  /* 0x00000005ff037c10 */ /* 0x000fca00087fe4ff */
[----:B------:R-:W-:Y:S01]  /*3eb0*/  STG.E.64 desc[UR8][R2.64], RZ ;  /* 0x000000ff02007986 */ /* 0x000fe2000c101b08 */
[----:B------:R-:W-:Y:S05]  /*3ec0*/  EXIT ;  /* 0x000000000000794d */ /* 0x000fea0003800000 */
.L_x_16966:
        /* <DEDUP_REMOVED lines=311> */
.L_x_16974:
        /* <DEDUP_REMOVED lines=30> */
.L_x_16976:
        /* <DEDUP_REMOVED lines=70> */
.L_x_16975:
        /* <DEDUP_REMOVED lines=48> */
.L_x_16978:
        /* <DEDUP_REMOVED lines=32> */
.L_x_16979:
        /* <DEDUP_REMOVED lines=15> */
.L_x_16977:
[----:B------:R-:W0:Y:S01]  /*5e70*/  LDCU.64 UR4, c[0x0][0x580] ;  /* 0x0000b000ff0477ac */ /* 0x000e220008000a00 */
[----:B------:R-:W-:Y:S02]  /*5e80*/  IADD3 R31, PT, PT, R31, 0x80, RZ ;  /* 0x000000801f1f7810 */ /* 0x000fe40007ffe0ff */
[----:B0-----:R-:W-:-:S04]  /*5e90*/  IADD3 R2, P0, PT, R27, UR4, RZ ;  /* 0x000000041b027c10 */ /* 0x001fc8000ff1e0ff */
[----:B------:R-:W-:-:S05]  /*5ea0*/  IADD3.X R3, PT, PT, RZ, UR5, RZ, P0, !PT ;  /* 0x00000005ff037c10 */ /* 0x000fca00087fe4ff */
[----:B------:R0:W-:Y:S04]  /*5eb0*/  STG.E.64 desc[UR8][R2.64], R28 ;  /* 0x0000001c02007986 */ /* 0x0001e8000c101b08 */
.L_x_16973:
[----:B------:R-:W-:Y:S05]  /*5ec0*/  BSYNC.RECONVERGENT B0 ;  /* 0x0000000000007941 */ /* 0x000fea0003800200 */
.L_x_16972:
        /* <DEDUP_REMOVED lines=299> */
.L_x_16980:
        /* <DEDUP_REMOVED lines=31> */
.L_x_16982:
        /* <DEDUP_REMOVED lines=70> */
.L_x_16981:
        /* <DEDUP_REMOVED lines=49> */
.L_x_16984:
        /* <DEDUP_REMOVED lines=32> */
.L_x_16985:
        /* <DEDUP_REMOVED lines=15> */
.L_x_16983:
[----:B------:R-:W-:Y:S01]  /*7dd0*/  STG.E.64 desc[UR8][R4.64], R10 ;  /* 0x0000000a04007986 */ /* 0x000fe2000c101b08 */
[----:B------:R-:W-:Y:S05]  /*7de0*/  EXIT ;  /* 0x000000000000794d */ /* 0x000fea0003800000 */
.L_x_16971:
        /* <DEDUP_REMOVED lines=279> */
.L_x_16988:
[----:B------:R-:W0:Y:S01]  /*8f60*/  LDCU.64 UR6, c[0x0][0x580] ;  /* 0x0000b000ff0677ac */ /* 0x000e220008000a00 */
[----:B------:R-:W-:Y:S02]  /*8f70*/  IADD3 R31, PT, PT, R31, 0x80, RZ ;  /* 0x000000801f1f7810 */ /* 0x000fe40007ffe0ff */
[----:B0-----:R-:W-:-:S04]  /*8f80*/  IADD3 R4, P0, PT, R3, UR6, RZ ;  /* 0x0000000603047c10 */ /* 0x001fc8000ff1e0ff */
[----:B------:R-:W-:-:S05]  /*8f90*/  IADD3.X R5, PT, PT, RZ, UR7, RZ, P0, !PT ;  /* 0x00000007ff057c10 */ /* 0x000fca00087fe4ff */
[----:B------:R0:W-:Y:S04]  /*8fa0*/  STG.E.64 desc[UR8][R4.64], RZ ;  /* 0x000000ff04007986 */ /* 0x0001e8000c101b08 */
.L_x_16987:
[----:B------:R-:W-:Y:S05]  /*8fb0*/  BSYNC.RECONVERGENT B0 ;  /* 0x0000000000007941 */ /* 0x000fea0003800200 */
.L_x_16986:
        /* <DEDUP_REMOVED lines=275> */
.L_x_16989:
[----:B------:R-:W0:Y:S02]  /*a0f0*/  LDCU.64 UR4, c[0x0][0x580] ;  /* 0x0000b000ff0477ac */ /* 0x000e240008000a00 */
[----:B0-----:R-:W-:-:S04]  /*a100*/  IADD3 R2, P0, PT, R0, UR4, RZ ;  /* 0x0000000400027c10 */ /* 0x001fc8000ff1e0ff */
[----:B------:R-:W-:-:S05]  /*a110*/  IADD3.X R3, PT, PT, RZ, UR5, RZ, P0, !PT ;  /* 0x00000005ff037c10 */ /* 0x000fca00087fe4ff */
[----:B------:R-:W-:Y:S01]  /*a120*/  STG.E.64 desc[UR8][R2.64], RZ ;  /* 0x000000ff02007986 */ /* 0x000fe2000c101b08 */
[----:B------:R-:W-:Y:S05]  /*a130*/  EXIT ;  /* 0x000000000000794d */ /* 0x000fea0003800000 */
.L_x_16990:
        /* <DEDUP_REMOVED lines=12> */
.L_x_17335:


//--------------------- .text._ZN2at6native27unrolled_elementwise_kernelIZZNS0_73_GLOBAL__N__c8866d80_35_SparseBinaryOpIntersectionKernel_cu_7dd49032_323742_sparse_binary_op_intersection_kernel_implINS2_18CUDAKernelLauncherENS2_36CUDAValueSelectionIntersectionKernelINS2_5MulOpEEElLl8EEEvRNS_6TensorERKS8_SB_RKSt6vectorIlSaIlEERKSt8optionalIS8_ESK_bbENKUlvE1_clEvEUllE_St5arrayIPcLm2EELi4E23TrivialOffsetCalculatorILi1EjESR_NS0_6memory15LoadWithoutCastENSS_16StoreWithoutCastEEEviT_T0_T2_T3_T4_T5_ --------------------------
	.section	.text._ZN2at6native27unrolled_elementwise_kernelIZZNS0_73_GLOBAL__N__c8866d80_35_SparseBinaryOpIntersectionKernel_cu_7dd49032_323742_sparse_binary_op_intersection_kernel_implINS2_18CUDAKernelLauncherENS2_36CUDAValueSelectionIntersectionKernelINS2_5MulOpEEElLl8EEEvRNS_6TensorERKS8_SB_RKSt6vectorIlSaIlEERKSt8optionalIS8_ESK_bbENKUlvE1_clEvEUllE_St5arrayIPcLm2EELi4E23TrivialOffsetCalculatorILi1EjESR_NS0_6memory15LoadWithoutCastENSS_16StoreWithoutCastEEEviT_T0_T2_T3_T4_T5_,"ax",@progbits
	.align	128
        .global         _ZN2at6native27unrolled_elementwise_kernelIZZNS0_73_GLOBAL__N__c8866d80_35_SparseBinaryOpIntersectionKernel_cu_7dd49032_323742_sparse_binary_op_intersection_kernel_implINS2_18CUDAKernelLauncherENS2_36CUDAValueSelectionIntersectionKernelINS2_5MulOpEEElLl8EEEvRNS_6TensorERKS8_SB_RKSt6vectorIlSaIlEERKSt8optionalIS8_ESK_bbENKUlvE1_clEvEUllE_St5arrayIPcLm2EELi4E23TrivialOffsetCalculatorILi1EjESR_NS0_6memory15LoadWithoutCastENSS_16StoreWithoutCastEEEviT_T0_T2_T3_T4_T5_
        .type           _ZN2at6native27unrolled_elementwise_kernelIZZNS0_73_GLOBAL__N__c8866d80_35_SparseBinaryOpIntersectionKernel_cu_7dd49032_323742_sparse_binary_op_intersection_kernel_implINS2_18CUDAKernelLauncherENS2_36CUDAValueSelectionIntersectionKernelINS2_5MulOpEEElLl8EEEvRNS_6TensorERKS8_SB_RKSt6vectorIlSaIlEERKSt8optionalIS8_ESK_bbENKUlvE1_clEvEUllE_St5arrayIPcLm2EELi4E23TrivialOffsetCalculatorILi1EjESR_NS0_6memory15LoadWithoutCastENSS_16StoreWithoutCastEEEviT_T0_T2_T3_T4_T5_,@function
        .size           _ZN2at6native27unrolled_elementwise_kernelIZZNS0_73_GLOBAL__N__c8866d80_35_SparseBinaryOpIntersectionKernel_cu_7dd49032_323742_sparse_binary_op_intersection_kernel_implINS2_18CUDAKernelLauncherENS2_36CUDAValueSelectionIntersectionKernelINS2_5MulOpEEElLl8EEEvRNS_6TensorERKS8_SB_RKSt6vectorIlSaIlEERKSt8optionalIS8_ESK_bbENKUlvE1_clEvEUllE_St5arrayIPcLm2EELi4E23TrivialOffsetCalculatorILi1EjESR_NS0_6memory15LoadWithoutCastENSS_16StoreWithoutCastEEEviT_T0_T2_T3_T4_T5_,(.L_x_17336 - _ZN2at6native27unrolled_elementwise_kernelIZZNS0_73_GLOBAL__N__c8866d80_35_SparseBinaryOpIntersectionKernel_cu_7dd49032_323742_sparse_binary_op_intersection_kernel_implINS2_18CUDAKernelLauncherENS2_36CUDAValueSelectionIntersectionKernelINS2_5MulOpEEElLl8EEEvRNS_6TensorERKS8_SB_RKSt6vectorIlSaIlEERKSt8optionalIS8_ESK_bbENKUlvE1_clEvEUllE_St5arrayIPcLm2EELi4E23TrivialOffsetCalculatorILi1EjESR_NS0_6memory15LoadWithoutCastENSS_16StoreWithoutCastEEEviT_T0_T2_T3_T4_T5_)
        .other          _ZN2at6native27unrolled_elementwise_kernelIZZNS0_73_GLOBAL__N__c8866d80_35_SparseBinaryOpIntersectionKernel_cu_7dd49032_323742_sparse_binary_op_intersection_kernel_implINS2_18CUDAKernelLauncherENS2_36CUDAValueSelectionIntersectionKernelINS2_5MulOpEEElLl8EEEvRNS_6TensorERKS8_SB_RKSt6vectorIlSaIlEERKSt8optionalIS8_ESK_bbENKUlvE1_clEvEUllE_St5arrayIPcLm2EELi4E23TrivialOffsetCalculatorILi1EjESR_NS0_6memory15LoadWithoutCastENSS_16StoreWithoutCastEEEviT_T0_T2_T3_T4_T5_,@"STO_CUDA_ENTRY STV_DEFAULT"
_ZN2at6native27unrolled_elementwise_kernelIZZNS0_73_GLOBAL__N__c8866d80_35_SparseBinaryOpIntersectionKernel_cu_7dd49032_323742_sparse_binary_op_intersection_kernel_implINS2_18CUDAKernelLauncherENS2_36CUDAValueSelectionIntersectionKernelINS2_5MulOpEEElLl8EEEvRNS_6TensorERKS8_SB_RKSt6vectorIlSaIlEERKSt8optionalIS8_ESK_bbENKUlvE1_clEvEUllE_St5arrayIPcLm2EELi4E23TrivialOffsetCalculatorILi1EjESR_NS0_6memory15LoadWithoutCastENSS_16StoreWithoutCastEEEviT_T0_T2_T3_T4_T5_:
.text._ZN2at6native27unrolled_elementwise_kernelIZZNS0_73_GLOBAL__N__c8866d80_35_SparseBinaryOpIntersectionKernel_cu_7dd49032_323742_sparse_binary_op_intersection_kernel_implINS2_18CUDAKernelLauncherENS2_36CUDAValueSelectionIntersectionKernelINS2_5MulOpEEElLl8EEEvRNS_6TensorERKS8_SB_RKSt6vectorIlSaIlEERKSt8optionalIS8_ESK_bbENKUlvE1_clEvEUllE_St5arrayIPcLm2EELi4E23TrivialOffsetCalculatorILi1EjESR_NS0_6memory15LoadWithoutCastENSS_16StoreWithoutCastEEEviT_T0_T2_T3_T4_T5_:
        /* <DEDUP_REMOVED lines=99> */
.L_x_16994:
        /* <DEDUP_REMOVED lines=74> */
.L_x_16993:
        /* <DEDUP_REMOVED lines=57> */
.L_x_16995:
        /* <DEDUP_REMOVED lines=39> */
.L_x_16996:
        /* <DEDUP_REMOVED lines=19> */
.L_x_16992:
[----:B------:R-:W-:Y:S05]  /*1200*/  BSYNC.RECONVERGENT B0 ;  /* 0x0000000000007941 */ /* 0x000fea0003800200 */
.L_x_16991:
        /* <DEDUP_REMOVED lines=40> */
.L_x_17000:
        /* <DEDUP_REMOVED lines=78> */
.L_x_16999:
        /* <DEDUP_REMOVED lines=58> */
.L_x_17001:
        /* <DEDUP_REMOVED lines=42> */
.L_x_17002:
        /* <DEDUP_REMOVED lines=20> */
.L_x_16998:
[----:B0-----:R-:W-:Y:S05]  /*20f0*/  BSYNC.RECONVERGENT B0 ;  /* 0x0000000000007941 */ /* 0x001fea0003800200 */
.L_x_16997:
        /* <DEDUP_REMOVED lines=40> */
.L_x_17006:
        /* <DEDUP_REMOVED lines=74> */
.L_x_17005:
        /* <DEDUP_REMOVED lines=53> */
.L_x_17007:
        /* <DEDUP_REMOVED lines=38> */
.L_x_17008:
        /* <DEDUP_REMOVED lines=17> */
.L_x_17004:
[----:B0-----:R-:W-:Y:S05]  /*2ee0*/  BSYNC.RECONVERGENT B0 ;  /* 0x0000000000007941 */ /* 0x001fea0003800200 */
.L_x_17003:
        /* <DEDUP_REMOVED lines=37> */
.L_x_17012:
        /* <DEDUP_REMOVED lines=78> */
.L_x_17011:
        /* <DEDUP_REMOVED lines=56> */
.L_x_17013:
        /* <DEDUP_REMOVED lines=42> */
.L_x_17014:
        /* <DEDUP_REMOVED lines=20> */
.L_x_17010:
[----:B0-----:R-:W-:Y:S05]  /*3d80*/  BSYNC.RECONVERGENT B0 ;  /* 0x0000000000007941 */ /* 0x001fea0003800200 */
.L_x_17009:
        /* <DEDUP_REMOVED lines=22> */
.L_x_17017:
[----:B------:R-:W-:Y:S05]  /*3ef0*/  BSYNC.RELIABLE B1 ;  /* 0x0000000000017941 */ /* 0x000fea0003800100 */
.L_x_17016:
[----:B------:R-:W-:Y:S02]  /*3f00*/  ISETP.GE.AND P0, PT, R2, UR9, PT ;  /* 0x0000000902007c0c */ /* 0x000fe4000bf06270 */
[----:B------:R-:W-:-:S11]  /*3f10*/  MOV R3, UR15 ;  /* 0x0000000f00037c02 */ /* 0x000fd60008000f00 */
[----:B0-----:R-:W0:Y:S01]  /*3f20*/  @!P0 LDC.64 R6, c[0x0][0x3f0] ;  /* 0x0000fc00ff068b82 */ /* 0x001e220000000a00 */
[----:B------:R-:W-:Y:S01]  /*3f30*/  @!P0 LEA R3, R3, R2, 0x9 ;  /* 0x0000000203038211 */ /* 0x000fe200078e48ff */
[----:B------:R-:W-:-:S04]  /*3f40*/  @!P0 VIADD R2, R2, 0x80 ;  /* 0x0000008002028836 */ /* 0x000fc80000000000 */
[----:B0-----:R-:W-:-:S05]  /*3f50*/  @!P0 IMAD.WIDE.U32 R6, R3, 0x8, R6 ;  /* 0x0000000803068825 */ /* 0x001fca00078e0006 */
[----:B------:R1:W-:Y:S02]  /*3f60*/  @!P0 STG.E.64 desc[UR10][R6.64], R4 ;  /* 0x0000000406008986 */ /* 0x0003e4000c101b0a */
.L_x_17018:
[----:B------:R-:W-:Y:S05]  /*3f70*/  BSYNC.RECONVERGENT B0 ;  /* 0x0000000000007941 */ /* 0x000fea0003800200 */
.L_x_17015:
        /* <DEDUP_REMOVED lines=9> */
.L_x_17019:
        /* <DEDUP_REMOVED lines=15> */
.L_x_17336:


//--------------------- .text._ZN2at6native29vectorized_elementwise_kernelILi2EZZNS0_73_GLOBAL__N__c8866d80_35_SparseBinaryOpIntersectionKernel_cu_7dd49032_323742_sparse_binary_op_intersection_kernel_implINS2_18CUDAKernelLauncherENS2_36CUDAValueSelectionIntersectionKernelINS2_5MulOpEEElLl8EEEvRNS_6TensorERKS8_SB_RKSt6vectorIlSaIlEERKSt8optionalIS8_ESK_bbENKUlvE1_clEvEUllE_St5arrayIPcLm2EEEEviT0_T1_ --------------------------
	.section	.text._ZN2at6native29vectorized_elementwise_kernelILi2EZZNS0_73_GLOBAL__N__c8866d80_35_SparseBinaryOpIntersectionKernel_cu_7dd49032_323742_sparse_binary_op_intersection_kernel_implINS2_18CUDAKernelLauncherENS2_36CUDAValueSelectionIntersectionKernelINS2_5MulOpEEElLl8EEEvRNS_6TensorERKS8_SB_RKSt6vectorIlSaIlEERKSt8optionalIS8_ESK_bbENKUlvE1_clEvEUllE_St5arrayIPcLm2EEEEviT0_T1_,"ax",@progbits
	.align	128
        .global         _ZN2at6native29vectorized_elementwise_kernelILi2EZZNS0_73_GLOBAL__N__c8866d80_35_SparseBinaryOpIntersectionKernel_cu_7dd49032_323742_sparse_binary_op_intersection_kernel_implINS2_18CUDAKernelLauncherENS2_36CUDAValueSelectionIntersectionKernelINS2_5MulOpEEElLl8EEEvRNS_6TensorERKS8_SB_RKSt6vectorIlSaIlEERKSt8optionalIS8_ESK_bbENKUlvE1_clEvEUllE_St5arrayIPcLm2EEEEviT0_T1_
        .type           _ZN2at6native29vectorized_elementwise_kernelILi2EZZNS0_73_GLOBAL__N__c8866d80_35_SparseBinaryOpIntersectionKernel_cu_7dd49032_323742_sparse_binary_op_intersection_kernel_implINS2_18CUDAKernelLauncherENS2_36CUDAValueSelectionIntersectionKernelINS2_5MulOpEEElLl8EEEvRNS_6TensorERKS8_SB_RKSt6vectorIlSaIlEERKSt8optionalIS8_ESK_bbENKUlvE1_clEvEUllE_St5arrayIPcLm2EEEEviT0_T1_,@function
        .size           _ZN2at6native29vectorized_elementwise_kernelILi2EZZNS0_73_GLOBAL__N__c8866d80_35_SparseBinaryOpIntersectionKernel_cu_7dd49032_323742_sparse_binary_op_intersection_kernel_implINS2_18CUDAKernelLauncherENS2_36CUDAValueSelectionIntersectionKernelINS2_5MulOpEEElLl8EEEvRNS_6TensorERKS8_SB_RKSt6vectorIlSaIlEERKSt8optionalIS8_ESK_bbENKUlvE1_clEvEUllE_St5arrayIPcLm2EEEEviT0_T1_,(.L_x_17337 - _ZN2at6native29vectorized_elementwise_kernelILi2EZZNS0_73_GLOBAL__N__c8866d80_35_SparseBinaryOpIntersectionKernel_cu_7dd49032_323742_sparse_binary_op_intersection_kernel_implINS2_18CUDAKernelLauncherENS2_36CUDAValueSelectionIntersectionKernelINS2_5MulOpEEElLl8EEEvRNS_6TensorERKS8_SB_RKSt6vectorIlSaIlEERKSt8optionalIS8_ESK_bbENKUlvE1_clEvEUllE_St5arrayIPcLm2EEEEviT0_T1_)
        .other          _ZN2at6native29vectorized_elementwise_kernelILi2EZZNS0_73_GLOBAL__N__c8866d80_35_SparseBinaryOpIntersectionKernel_cu_7dd49032_323742_sparse_binary_op_intersection_kernel_implINS2_18CUDAKernelLauncherENS2_36CUDAValueSelectionIntersectionKernelINS2_5MulOpEEElLl8EEEvRNS_6TensorERKS8_SB_RKSt6vectorIlSaIlEERKSt8optionalIS8_ESK_bbENKUlvE1_clEvEUllE_St5arrayIPcLm2EEEEviT0_T1_,@"STO_CUDA_ENTRY STV_DEFAULT"
_ZN2at6native29vectorized_elementwise_kernelILi2EZZNS0_73_GLOBAL__N__c8866d80_35_SparseBinaryOpIntersectionKernel_cu_7dd49032_323742_sparse_binary_op_intersection_kernel_implINS2_18CUDAKernelLauncherENS2_36CUDAValueSelectionIntersectionKernelINS2_5MulOpEEElLl8EEEvRNS_6TensorERKS8_SB_RKSt6vectorIlSaIlEERKSt8optionalIS8_ESK_bbENKUlvE1_clEvEUllE_St5arrayIPcLm2EEEEviT0_T1_:
.text._ZN2at6native29vectorized_elementwise_kernelILi2EZZNS0_73_GLOBAL__N__c8866d80_35_SparseBinaryOpIntersectionKernel_cu_7dd49032_323742_sparse_binary_op_intersection_kernel_implINS2_18CUDAKernelLauncherENS2_36CUDAValueSelectionIntersectionKernelINS2_5MulOpEEElLl8EEEvRNS_6TensorERKS8_SB_RKSt6vectorIlSaIlEERKSt8optionalIS8_ESK_bbENKUlvE1_clEvEUllE_St5arrayIPcLm2EEEEviT0_T1_:
        /* <DEDUP_REMOVED lines=134> */
.L_x_17024:
        /* <DEDUP_REMOVED lines=72> */
.L_x_17023:
        /* <DEDUP_REMOVED lines=52> */
.L_x_17025:
        /* <DEDUP_REMOVED lines=32> */
.L_x_17026:
        /* <DEDUP_REMOVED lines=15> */
.L_x_17022:
[----:B------:R-:W-:Y:S05]  /*1310*/  BSYNC.RECONVERGENT B0 ;  /* 0x0000000000007941 */ /* 0x000fea0003800200 */
.L_x_17021:
        /* <DEDUP_REMOVED lines=38> */
.L_x_17030:
        /* <DEDUP_REMOVED lines=72> */
.L_x_17029:
        /* <DEDUP_REMOVED lines=52> */
.L_x_17031:
        /* <DEDUP_REMOVED lines=32> */
.L_x_17032:
        /* <DEDUP_REMOVED lines=15> */
.L_x_17028:
[----:B------:R-:W-:Y:S05]  /*2030*/  BSYNC.RECONVERGENT B0 ;  /* 0x0000000000007941 */ /* 0x000fea0003800200 */
.L_x_17027:
        /* <DEDUP_REMOVED lines=37> */
.L_x_17036:
        /* <DEDUP_REMOVED lines=72> */
.L_x_17035:
        /* <DEDUP_REMOVED lines=52> */
.L_x_17037:
        /* <DEDUP_REMOVED lines=32> */
.L_x_17038:
        /* <DEDUP_REMOVED lines=16> */
.L_x_17034:
[----:B------:R-:W-:Y:S05]  /*2d50*/  BSYNC.RECONVERGENT B0 ;  /* 0x0000000000007941 */ /* 0x000fea0003800200 */
.L_x_17033:
        /* <DEDUP_REMOVED lines=37> */
.L_x_17042:
        /* <DEDUP_REMOVED lines=72> */
.L_x_17041:
        /* <DEDUP_REMOVED lines=51> */
.L_x_17043:
        /* <DEDUP_REMOVED lines=32> */
.L_x_17044:
        /* <DEDUP_REMOVED lines=16> */
.L_x_17040:
[----:B------:R-:W-:Y:S05]  /*3a60*/  BSYNC.RECONVERGENT B0 ;  /* 0x0000000000007941 */ /* 0x000fea0003800200 */
.L_x_17039:
        /* <DEDUP_REMOVED lines=37> */
.L_x_17048:
        /* <DEDUP_REMOVED lines=71> */
.L_x_17047:
        /* <DEDUP_REMOVED lines=51> */
.L_x_17049:
        /* <DEDUP_REMOVED lines=32> */
.L_x_17050:
        /* <DEDUP_REMOVED lines=16> */
.L_x_17046:
[----:B------:R-:W-:Y:S05]  /*4760*/  BSYNC.RECONVERGENT B0 ;  /* 0x0000000000007941 */ /* 0x000fea0003800200 */
.L_x_17045:
        /* <DEDUP_REMOVED lines=37> */
.L_x_17054:
        /* <DEDUP_REMOVED lines=71> */
.L_x_17053:
        /* <DEDUP_REMOVED lines=51> */
.L_x_17055:
        /* <DEDUP_REMOVED lines=32> */
.L_x_17056:
        /* <DEDUP_REMOVED lines=16> */
.L_x_17052:
[----:B------:R-:W-:Y:S05]  /*5460*/  BSYNC.RECONVERGENT B0 ;  /* 0x0000000000007941 */ /* 0x000fea0003800200 */
.L_x_17051:
        /* <DEDUP_REMOVED lines=37> */
.L_x_17060:
        /* <DEDUP_REMOVED lines=71> */
.L_x_17059:
        /* <DEDUP_REMOVED lines=50> */
.L_x_17061:
        /* <DEDUP_REMOVED lines=32> */
.L_x_17062:
        /* <DEDUP_REMOVED lines=16> */
.L_x_17058:
[----:B------:R-:W-:Y:S05]  /*6150*/  BSYNC.RECONVERGENT B0 ;  /* 0x0000000000007941 */ /* 0x000fea0003800200 */
.L_x_17057:
        /* <DEDUP_REMOVED lines=33> */
.L_x_17066:
        /* <DEDUP_REMOVED lines=71> */
.L_x_17065:
        /* <DEDUP_REMOVED lines=50> */
.L_x_17067:
        /* <DEDUP_REMOVED lines=32> */
.L_x_17068:
        /* <DEDUP_REMOVED lines=16> */
.L_x_17064:
[----:B------:R-:W-:Y:S05]  /*6e00*/  BSYNC.RECONVERGENT B0 ;  /* 0x0000000000007941 */ /* 0x000fea0003800200 */
.L_x_17063:
        /* <DEDUP_REMOVED lines=16> */
.L_x_17071:
[----:B------:R-:W-:-:S13]  /*6f10*/  ISETP.GE.U32.AND P0, PT, R2, UR14, PT ;  /* 0x0000000e02007c0c */ /* 0x000fda000bf06070 */
[----:B------:R-:W-:Y:S05]  /*6f20*/  @P0 BRA `(.L_x_17073) ;  /* 0x0000000000300947 */ /* 0x000fea0003800000 */
[----:B--2---:R-:W2:Y:S01]  /*6f30*/  LDC.64 R6, c[0x0][0x3f0] ;  /* 0x0000fc00ff067b82 */ /* 0x004ea20000000a00 */
[C---:B------:R-:W-:Y:S02]  /*6f40*/  IADD3 R3, PT, PT, R2.reuse, UR6, RZ ;  /* 0x0000000602037c10 */ /* 0x040fe4000fffe0ff */
[----:B------:R-:W-:-:S03]  /*6f50*/  IADD3 R2, PT, PT, R2, 0x80, RZ ;  /* 0x0000008002027810 */ /* 0x000fc60007ffe0ff */
[----:B--2---:R-:W-:-:S05]  /*6f60*/  IMAD.WIDE.U32 R6, R3, 0x8, R6 ;  /* 0x0000000803067825 */ /* 0x004fca00078e0006 */
[----:B------:R3:W-:Y:S02]  /*6f70*/  STG.E.64 desc[UR10][R6.64], R14 ;  /* 0x0000000e06007986 */ /* 0x0007e4000c101b0a */
.L_x_17072:
[----:B------:R-:W-:-:S13]  /*6f80*/  ISETP.GE.U32.AND P0, PT, R2, UR14, PT ;  /* 0x0000000e02007c0c */ /* 0x000fda000bf06070 */
[----:B------:R-:W-:Y:S05]  /*6f90*/  @P0 BRA `(.L_x_17074) ;  /* 0x0000000000300947 */ /* 0x000fea0003800000 */
[----:B--23--:R-:W2:Y:S01]  /*6fa0*/  LDC.64 R6, c[0x0][0x3f0] ;  /* 0x0000fc00ff067b82 */ /* 0x00cea20000000a00 */
[C---:B------:R-:W-:Y:S02]  /*6fb0*/  IADD3 R3, PT, PT, R2.reuse, UR6, RZ ;  /* 0x0000000602037c10 */ /* 0x040fe4000fffe0ff */
[----:B------:R-:W-:-:S03]  /*6fc0*/  IADD3 R2, PT, PT, R2, 0x80, RZ ;  /* 0x0000008002027810 */ /* 0x000fc60007ffe0ff */
[----:B--2---:R-:W-:-:S05]  /*6fd0*/  IMAD.WIDE.U32 R6, R3, 0x8, R6 ;  /* 0x0000000803067825 */ /* 0x004fca00078e0006 */
[----:B------:R3:W-:Y:S02]  /*6fe0*/  STG.E.64 desc[UR10][R6.64], R12 ;  /* 0x0000000c06007986 */ /* 0x0007e4000c101b0a */
.L_x_17073:
[----:B------:R-:W-:-:S13]  /*6ff0*/  ISETP.GE.U32.AND P0, PT, R2, UR14, PT ;  /* 0x0000000e02007c0c */ /* 0x000fda000bf06070 */
[----:B------:R-:W-:Y:S05]  /*7000*/  @P0 BRA `(.L_x_17075) ;  /* 0x0000000000340947 */ /* 0x000fea0003800000 */
[----:B--23--:R-:W2:Y:S01]  /*7010*/  LDC.64 R6, c[0x0][0x3f0] ;  /* 0x0000fc00ff067b82 */ /* 0x00cea20000000a00 */
[C---:B------:R-:W-:Y:S01]  /*7020*/  VIADD R3, R2.reuse, UR6 ;  /* 0x0000000602037c36 */ /* 0x040fe20008000000 */
[----:B------:R-:W-:-:S03]  /*7030*/  IADD3 R2, PT, PT, R2, 0x80, RZ ;  /* 0x0000008002027810 */ /* 0x000fc60007ffe0ff */
[----:B--2---:R-:W-:-:S05]  /*7040*/  IMAD.WIDE.U32 R6, R3, 0x8, R6 ;  /* 0x0000000803067825 */ /* 0x004fca00078e0006 */
[----:B------:R4:W-:Y:S02]  /*7050*/  STG.E.64 desc[UR10][R6.64], R10 ;  /* 0x0000000a06007986 */ /* 0x0009e4000c101b0a */
.L_x_17074:
        /* <DEDUP_REMOVED lines=8> */
.L_x_17075:
[----:B------:R-:W-:Y:S05]  /*70e0*/  BSYNC.RELIABLE B1 ;  /* 0x0000000000017941 */ /* 0x000fea0003800100 */
.L_x_17070:
[----:B------:R-:W-:-:S13]  /*70f0*/  ISETP.GE.U32.AND P0, PT, R2, UR14, PT ;  /* 0x0000000e02007c0c */ /* 0x000fda000bf06070 */
[----:B--234-:R-:W2:Y:S01]  /*7100*/  @!P0 LDC.64 R6, c[0x0][0x3f0] ;  /* 0x0000fc00ff068b82 */ /* 0x01cea20000000a00 */
[C---:B------:R-:W-:Y:S02]  /*7110*/  @!P0 IADD3 R3, PT, PT, R2.reuse, UR6, RZ ;  /* 0x0000000602038c10 */ /* 0x040fe4000fffe0ff */
[----:B------:R-:W-:-:S03]  /*7120*/  @!P0 IADD3 R2, PT, PT, R2, 0x80, RZ ;  /* 0x0000008002028810 */ /* 0x000fc60007ffe0ff */
[----:B--2---:R-:W-:-:S05]  /*7130*/  @!P0 IMAD.WIDE.U32 R6, R3, 0x8, R6 ;  /* 0x0000000803068825 */ /* 0x004fca00078e0006 */
[----:B------:R2:W-:Y:S02]  /*7140*/  @!P0 STG.E.64 desc[UR10][R6.64], R32 ;  /* 0x0000002006008986 */ /* 0x0005e4000c101b0a */
.L_x_17076:
[----:B------:R-:W-:Y:S05]  /*7150*/  BSYNC.RECONVERGENT B0 ;  /* 0x0000000000007941 */ /* 0x000fea0003800200 */
.L_x_17069:
        /* <DEDUP_REMOVED lines=8> */
.L_x_17020:
        /* <DEDUP_REMOVED lines=76> */
.L_x_17080:
        /* <DEDUP_REMOVED lines=72> */
.L_x_17079:
        /* <DEDUP_REMOVED lines=52> */
.L_x_17081:
        /* <DEDUP_REMOVED lines=35> */
.L_x_17082:
        /* <DEDUP_REMOVED lines=17> */
.L_x_17078:
        /* <DEDUP_REMOVED lines=30> */
.L_x_17084:
        /* <DEDUP_REMOVED lines=72> */
.L_x_17083:
        /* <DEDUP_REMOVED lines=52> */
.L_x_17085:
        /* <DEDUP_REMOVED lines=34> */
.L_x_17086:
        /* <DEDUP_REMOVED lines=15> */
.L_x_17077:
        /* <DEDUP_REMOVED lines=38> */
.L_x_17089:
        /* <DEDUP_REMOVED lines=73> */
.L_x_17088:
        /* <DEDUP_REMOVED lines=54> */
.L_x_17090:
        /* <DEDUP_REMOVED lines=36> */
.L_x_17091:
        /* <DEDUP_REMOVED lines=18> */
.L_x_17087:
        /* <DEDUP_REMOVED lines=30> */
.L_x_17094:
        /* <DEDUP_REMOVED lines=72> */
.L_x_17093:
        /* <DEDUP_REMOVED lines=52> */
.L_x_17095:
        /* <DEDUP_REMOVED lines=34> */
.L_x_17096:
        /* <DEDUP_REMOVED lines=16> */
.L_x_17092:
        /* <DEDUP_REMOVED lines=34> */
.L_x_17099:
        /* <DEDUP_REMOVED lines=73> */
.L_x_17098:
        /* <DEDUP_REMOVED lines=54> */
.L_x_17100:
        /* <DEDUP_REMOVED lines=36> */
.L_x_17101:
        /* <DEDUP_REMOVED lines=18> */
.L_x_17097:
        /* <DEDUP_REMOVED lines=31> */
.L_x_17104:
        /* <DEDUP_REMOVED lines=72> */
.L_x_17103:
        /* <DEDUP_REMOVED lines=51> */
.L_x_17105:
        /* <DEDUP_REMOVED lines=34> */
.L_x_17106:
        /* <DEDUP_REMOVED lines=16> */
.L_x_17102:
        /* <DEDUP_REMOVED lines=32> */
.L_x_17109:
        /* <DEDUP_REMOVED lines=74> */
.L_x_17108:
        /* <DEDUP_REMOVED lines=53> */
.L_x_17110:
        /* <DEDUP_REMOVED lines=36> */
.L_x_17111:
        /* <DEDUP_REMOVED lines=18> */
.L_x_17107:
        /* <DEDUP_REMOVED lines=31> */
.L_x_17114:
        /* <DEDUP_REMOVED lines=71> */
.L_x_17113:
        /* <DEDUP_REMOVED lines=50> */
.L_x_17115:
        /* <DEDUP_REMOVED lines=39> */
.L_x_17116:
        /* <DEDUP_REMOVED lines=17> */
.L_x_17112:
        /* <DEDUP_REMOVED lines=13> */
.L_x_17117:
        /* <DEDUP_REMOVED lines=15> */
.L_x_17337:


//--------------------- .text._ZN2at6native29vectorized_elementwise_kernelILi4EZZNS0_73_GLOBAL__N__c8866d80_35_SparseBinaryOpIntersectionKernel_cu_7dd49032_323742_sparse_binary_op_intersection_kernel_implINS2_18CUDAKernelLauncherENS2_36CUDAValueSelectionIntersectionKernelINS2_5MulOpEEElLl8EEEvRNS_6TensorERKS8_SB_RKSt6vectorIlSaIlEERKSt8optionalIS8_ESK_bbENKUlvE1_clEvEUllE_St5arrayIPcLm2EEEEviT0_T1_ --------------------------
	.section	.text._ZN2at6native29vectorized_elementwise_kernelILi4EZZNS0_73_GLOBAL__N__c8866d80_35_SparseBinaryOpIntersectionKernel_cu_7dd49032_323742_sparse_binary_op_intersection_kernel_implINS2_18CUDAKernelLauncherENS2_36CUDAValueSelectionIntersectionKernelINS2_5MulOpEEElLl8EEEvRNS_6TensorERKS8_SB_RKSt6vectorIlSaIlEERKSt8optionalIS8_ESK_bbENKUlvE1_clEvEUllE_St5arrayIPcLm2EEEEviT0_T1_,"ax",@progbits
	.align	128
        .global         _ZN2at6native29vectorized_elementwise_kernelILi4EZZNS0_73_GLOBAL__N__c8866d80_35_SparseBinaryOpIntersectionKernel_cu_7dd49032_323742_sparse_binary_op_intersection_kernel_implINS2_18CUDAKernelLauncherENS2_36CUDAValueSelectionIntersectionKernelINS2_5MulOpEEElLl8EEEvRNS_6TensorERKS8_SB_RKSt6vectorIlSaIlEERKSt8optionalIS8_ESK_bbENKUlvE1_clEvEUllE_St5arrayIPcLm2EEEEviT0_T1_
        .type           _ZN2at6native29vectorized_elementwise_kernelILi4EZZNS0_73_GLOBAL__N__c8866d80_35_SparseBinaryOpIntersectionKernel_cu_7dd49032_323742_sparse_binary_op_intersection_kernel_implINS2_18CUDAKernelLauncherENS2_36CUDAValueSelectionIntersectionKernelINS2_5MulOpEEElLl8EEEvRNS_6TensorERKS8_SB_RKSt6vectorIlSaIlEERKSt8optionalIS8_ESK_bbENKUlvE1_clEvEUllE_St5arrayIPcLm2EEEEviT0_T1_,@function
        .size           _ZN2at6native29vectorized_elementwise_kernelILi4EZZNS0_73_GLOBAL__N__c8866d80_35_SparseBinaryOpIntersectionKernel_cu_7dd49032_323742_sparse_binary_op_intersection_kernel_implINS2_18CUDAKernelLauncherENS2_36CUDAValueSelectionIntersectionKernelINS2_5MulOpEEElLl8EEEvRNS_6TensorERKS8_SB_RKSt6vectorIlSaIlEERKSt8optionalIS8_ESK_bbENKUlvE1_clEvEUllE_St5arrayIPcLm2EEEEviT0_T1_,(.L_x_17338 - _ZN2at6native29vectorized_elementwise_kernelILi4EZZNS0_73_GLOBAL__N__c8866d80_35_SparseBinaryOpIntersectionKernel_cu_7dd49032_323742_sparse_binary_op_intersection_kernel_implINS2_18CUDAKernelLauncherENS2_36CUDAValueSelectionIntersectionKernelINS2_5MulOpEEElLl8EEEvRNS_6TensorERKS8_SB_RKSt6vectorIlSaIlEERKSt8optionalIS8_ESK_bbENKUlvE1_clEvEUllE_St5arrayIPcLm2EEEEviT0_T1_)
        .other          _ZN2at6native29vectorized_elementwise_kernelILi4EZZNS0_73_GLOBAL__N__c8866d80_35_SparseBinaryOpIntersectionKernel_cu_7dd49032_323742_sparse_binary_op_intersection_kernel_implINS2_18CUDAKernelLauncherENS2_36CUDAValueSelectionIntersectionKernelINS2_5MulOpEEElLl8EEEvRNS_6TensorERKS8_SB_RKSt6vectorIlSaIlEERKSt8optionalIS8_ESK_bbENKUlvE1_clEvEUllE_St5arrayIPcLm2EEEEviT0_T1_,@"STO_CUDA_ENTRY STV_DEFAULT"
_ZN2at6native29vectorized_elementwise_kernelILi4EZZNS0_73_GLOBAL__N__c8866d80_35_SparseBinaryOpIntersectionKernel_cu_7dd49032_323742_sparse_binary_op_intersection_kernel_implINS2_18CUDAKernelLauncherENS2_36CUDAValueSelectionIntersectionKernelINS2_5MulOpEEElLl8EEEvRNS_6TensorERKS8_SB_RKSt6vectorIlSaIlEERKSt8optionalIS8_ESK_bbENKUlvE1_clEvEUllE_St5arrayIPcLm2EEEEviT0_T1_:
.text._ZN2at6native29vectorized_elementwise_kernelILi4EZZNS0_73_GLOBAL__N__c8866d80_35_SparseBinaryOpIntersectionKernel_cu_7dd49032_323742_sparse_binary_op_intersection_kernel_implINS2_18CUDAKernelLauncherENS2_36CUDAValueSelectionIntersectionKernelINS2_5MulOpEEElLl8EEEvRNS_6TensorERKS8_SB_RKSt6vectorIlSaIlEERKSt8optionalIS8_ESK_bbENKUlvE1_clEvEUllE_St5arrayIPcLm2EEEEviT0_T1_:
        /* <DEDUP_REMOVED lines=134> */
.L_x_17122:
        /* <DEDUP_REMOVED lines=72> */
.L_x_17121:
        /* <DEDUP_REMOVED lines=52> */
.L_x_17123:
        /* <DEDUP_REMOVED lines=32> */
.L_x_17124:
        /* <DEDUP_REMOVED lines=15> */
.L_x_17120:
[----:B------:R-:W-:Y:S05]  /*1310*/  BSYNC.RECONVERGENT B0 ;  /* 0x0000000000007941 */ /* 0x000fea0003800200 */
.L_x_17119:
        /* <DEDUP_REMOVED lines=38> */
.L_x_17128:
        /* <DEDUP_REMOVED lines=72> */
.L_x_17127:
        /* <DEDUP_REMOVED lines=52> */
.L_x_17129:
        /* <DEDUP_REMOVED lines=32> */
.L_x_17130:
        /* <DEDUP_REMOVED lines=15> */
.L_x_17126:
[----:B------:R-:W-:Y:S05]  /*2030*/  BSYNC.RECONVERGENT B0 ;  /* 0x0000000000007941 */ /* 0x000fea0003800200 */
.L_x_17125:
        /* <DEDUP_REMOVED lines=37> */
.L_x_17134:
        /* <DEDUP_REMOVED lines=72> */
.L_x_17133:
        /* <DEDUP_REMOVED lines=52> */
.L_x_17135:
        /* <DEDUP_REMOVED lines=32> */
.L_x_17136:
        /* <DEDUP_REMOVED lines=16> */
.L_x_17132:
[----:B------:R-:W-:Y:S05]  /*2d50*/  BSYNC.RECONVERGENT B0 ;  /* 0x0000000000007941 */ /* 0x000fea0003800200 */
.L_x_17131:
        /* <DEDUP_REMOVED lines=37> */
.L_x_17140:
        /* <DEDUP_REMOVED lines=72> */
.L_x_17139:
        /* <DEDUP_REMOVED lines=51> */
.L_x_17141:
        /* <DEDUP_REMOVED lines=32> */
.L_x_17142:
        /* <DEDUP_REMOVED lines=16> */
.L_x_17138:
[----:B------:R-:W-:Y:S05]  /*3a60*/  BSYNC.RECONVERGENT B0 ;  /* 0x0000000000007941 */ /* 0x000fea0003800200 */
.L_x_17137:
        /* <DEDUP_REMOVED lines=37> */
.L_x_17146:
        /* <DEDUP_REMOVED lines=71> */
.L_x_17145:
        /* <DEDUP_REMOVED lines=51> */
.L_x_17147:
        /* <DEDUP_REMOVED lines=32> */
.L_x_17148:
        /* <DEDUP_REMOVED lines=16> */
.L_x_17144:
[----:B------:R-:W-:Y:S05]  /*4760*/  BSYNC.RECONVERGENT B0 ;  /* 0x0000000000007941 */ /* 0x000fea0003800200 */
.L_x_17143:
        /* <DEDUP_REMOVED lines=37> */
.L_x_17152:
        /* <DEDUP_REMOVED lines=71> */
.L_x_17151:
        /* <DEDUP_REMOVED lines=51> */
.L_x_17153:
        /* <DEDUP_REMOVED lines=32> */
.L_x_17154:
        /* <DEDUP_REMOVED lines=16> */
.L_x_17150:
[----:B------:R-:W-:Y:S05]  /*5460*/  BSYNC.RECONVERGENT B0 ;  /* 0x0000000000007941 */ /* 0x000fea0003800200 */
.L_x_17149:
        /* <DEDUP_REMOVED lines=37> */
.L_x_17158:
        /* <DEDUP_REMOVED lines=71> */
.L_x_17157:
        /* <DEDUP_REMOVED lines=50> */
.L_x_17159:
        /* <DEDUP_REMOVED lines=32> */
.L_x_17160:
        /* <DEDUP_REMOVED lines=16> */
.L_x_17156:
[----:B------:R-:W-:Y:S05]  /*6150*/  BSYNC.RECONVERGENT B0 ;  /* 0x0000000000007941 */ /* 0x000fea0003800200 */
.L_x_17155:
        /* <DEDUP_REMOVED lines=33> */
.L_x_17164:
        /* <DEDUP_REMOVED lines=71> */
.L_x_17163:
        /* <DEDUP_REMOVED lines=50> */
.L_x_17165:
        /* <DEDUP_REMOVED lines=32> */
.L_x_17166:
        /* <DEDUP_REMOVED lines=16> */
.L_x_17162:
[----:B------:R-:W-:Y:S05]  /*6e00*/  BSYNC.RECONVERGENT B0 ;  /* 0x0000000000007941 */ /* 0x000fea0003800200 */
.L_x_17161:
        /* <DEDUP_REMOVED lines=16> */
.L_x_17169:
[----:B------:R-:W-:-:S13]  /*6f10*/  ISETP.GE.U32.AND P0, PT, R2, UR14, PT ;  /* 0x0000000e02007c0c */ /* 0x000fda000bf06070 */
[----:B------:R-:W-:Y:S05]  /*6f20*/  @P0 BRA `(.L_x_17171) ;  /* 0x0000000000300947 */ /* 0x000fea0003800000 */
[----:B--2---:R-:W2:Y:S01]  /*6f30*/  LDC.64 R6, c[0x0][0x3f0] ;  /* 0x0000fc00ff067b82 */ /* 0x004ea20000000a00 */
[C---:B------:R-:W-:Y:S02]  /*6f40*/  IADD3 R3, PT, PT, R2.reuse, UR6, RZ ;  /* 0x0000000602037c10 */ /* 0x040fe4000fffe0ff */
[----:B------:R-:W-:-:S03]  /*6f50*/  IADD3 R2, PT, PT, R2, 0x80, RZ ;  /* 0x0000008002027810 */ /* 0x000fc60007ffe0ff */
[----:B--2---:R-:W-:-:S05]  /*6f60*/  IMAD.WIDE.U32 R6, R3, 0x8, R6 ;  /* 0x0000000803067825 */ /* 0x004fca00078e0006 */
[----:B------:R3:W-:Y:S02]  /*6f70*/  STG.E.64 desc[UR10][R6.64], R14 ;  /* 0x0000000e06007986 */ /* 0x0007e4000c101b0a */
.L_x_17170:
[----:B------:R-:W-:-:S13]  /*6f80*/  ISETP.GE.U32.AND P0, PT, R2, UR14, PT ;  /* 0x0000000e02007c0c */ /* 0x000fda000bf06070 */
[----:B------:R-:W-:Y:S05]  /*6f90*/  @P0 BRA `(.L_x_17172) ;  /* 0x0000000000300947 */ /* 0x000fea0003800000 */
[----:B--23--:R-:W2:Y:S01]  /*6fa0*/  LDC.64 R6, c[0x0][0x3f0] ;  /* 0x0000fc00ff067b82 */ /* 0x00cea20000000a00 */
[C---:B------:R-:W-:Y:S02]  /*6fb0*/  IADD3 R3, PT, PT, R2.reuse, UR6, RZ ;  /* 0x0000000602037c10 */ /* 0x040fe4000fffe0ff */
[----:B------:R-:W-:-:S03]  /*6fc0*/  IADD3 R2, PT, PT, R2, 0x80, RZ ;  /* 0x0000008002027810 */ /* 0x000fc60007ffe0ff */
[----:B--2---:R-:W-:-:S05]  /*6fd0*/  IMAD.WIDE.U32 R6, R3, 0x8, R6 ;  /* 0x0000000803067825 */ /* 0x004fca00078e0006 */
[----:B------:R3:W-:Y:S02]  /*6fe0*/  STG.E.64 desc[UR10][R6.64], R12 ;  /* 0x0000000c06007986 */ /* 0x0007e4000c101b0a */
.L_x_17171:
[----:B------:R-:W-:-:S13]  /*6ff0*/  ISETP.GE.U32.AND P0, PT, R2, UR14, PT ;  /* 0x0000000e02007c0c */ /* 0x000fda000bf06070 */
[----:B------:R-:W-:Y:S05]  /*7000*/  @P0 BRA `(.L_x_17173) ;  /* 0x0000000000340947 */ /* 0x000fea0003800000 */
[----:B--23--:R-:W2:Y:S01]  /*7010*/  LDC.64 R6, c[0x0][0x3f0] ;  /* 0x0000fc00ff067b82 */ /* 0x00cea20000000a00 */
[C---:B------:R-:W-:Y:S01]  /*7020*/  VIADD R3, R2.reuse, UR6 ;  /* 0x0000000602037c36 */ /* 0x040fe20008000000 */
[----:B------:R-:W-:-:S03]  /*7030*/  IADD3 R2, PT, PT, R2, 0x80, RZ ;  /* 0x0000008002027810 */ /* 0x000fc60007ffe0ff */
[----:B--2---:R-:W-:-:S05]  /*7040*/  IMAD.WIDE.U32 R6, R3, 0x8, R6 ;  /* 0x0000000803067825 */ /* 0x004fca00078e0006 */
[----:B------:R4:W-:Y:S02]  /*7050*/  STG.E.64 desc[UR10][R6.64], R10 ;  /* 0x0000000a06007986 */ /* 0x0009e4000c101b0a */
.L_x_17172:
        /* <DEDUP_REMOVED lines=8> */
.L_x_17173:
[----:B------:R-:W-:Y:S05]  /*70e0*/  BSYNC.RELIABLE B1 ;  /* 0x0000000000017941 */ /* 0x000fea0003800100 */
.L_x_17168:
[----:B------:R-:W-:-:S13]  /*70f0*/  ISETP.GE.U32.AND P0, PT, R2, UR14, PT ;  /* 0x0000000e02007c0c */ /* 0x000fda000bf06070 */
[----:B--234-:R-:W2:Y:S01]  /*7100*/  @!P0 LDC.64 R6, c[0x0][0x3f0] ;  /* 0x0000fc00ff068b82 */ /* 0x01cea20000000a00 */
[C---:B------:R-:W-:Y:S02]  /*7110*/  @!P0 IADD3 R3, PT, PT, R2.reuse, UR6, RZ ;  /* 0x0000000602038c10 */ /* 0x040fe4000fffe0ff */
[----:B------:R-:W-:-:S03]  /*7120*/  @!P0 IADD3 R2, PT, PT, R2, 0x80, RZ ;  /* 0x0000008002028810 */ /* 0x000fc60007ffe0ff */
[----:B--2---:R-:W-:-:S05]  /*7130*/  @!P0 IMAD.WIDE.U32 R6, R3, 0x8, R6 ;  /* 0x0000000803068825 */ /* 0x004fca00078e0006 */
[----:B------:R2:W-:Y:S02]  /*7140*/  @!P0 STG.E.64 desc[UR10][R6.64], R32 ;  /* 0x0000002006008986 */ /* 0x0005e4000c101b0a */
.L_x_17174:
[----:B------:R-:W-:Y:S05]  /*7150*/  BSYNC.RECONVERGENT B0 ;  /* 0x0000000000007941 */ /* 0x000fea0003800200 */
.L_x_17167:
        /* <DEDUP_REMOVED lines=8> */
.L_x_17118:
        /* <DEDUP_REMOVED lines=75> */
.L_x_17178:
        /* <DEDUP_REMOVED lines=72> */
.L_x_17177:
        /* <DEDUP_REMOVED lines=52> */
.L_x_17179:
        /* <DEDUP_REMOVED lines=35> */
.L_x_17180:
        /* <DEDUP_REMOVED lines=17> */
.L_x_17176:
        /* <DEDUP_REMOVED lines=30> */
.L_x_17182:
        /* <DEDUP_REMOVED lines=72> */
.L_x_17181:
        /* <DEDUP_REMOVED lines=52> */
.L_x_17183:
        /* <DEDUP_REMOVED lines=34> */
.L_x_17184:
        /* <DEDUP_REMOVED lines=15> */
.L_x_17175:
        /* <DEDUP_REMOVED lines=38> */
.L_x_17187:
        /* <DEDUP_REMOVED lines=73> */
.L_x_17186:
        /* <DEDUP_REMOVED lines=54> */
.L_x_17188:
        /* <DEDUP_REMOVED lines=36> */
.L_x_17189:
        /* <DEDUP_REMOVED lines=18> */
.L_x_17185:
        /* <DEDUP_REMOVED lines=30> */
.L_x_17192:
        /* <DEDUP_REMOVED lines=72> */
.L_x_17191:
        /* <DEDUP_REMOVED lines=52> */
.L_x_17193:
        /* <DEDUP_REMOVED lines=34> */
.L_x_17194:
        /* <DEDUP_REMOVED lines=16> */
.L_x_17190:
        /* <DEDUP_REMOVED lines=34> */
.L_x_17197:
        /* <DEDUP_REMOVED lines=73> */
.L_x_17196:
        /* <DEDUP_REMOVED lines=54> */
.L_x_17198:
        /* <DEDUP_REMOVED lines=36> */
.L_x_17199:
        /* <DEDUP_REMOVED lines=18> */
.L_x_17195:
        /* <DEDUP_REMOVED lines=31> */
.L_x_17202:
        /* <DEDUP_REMOVED lines=72> */
.L_x_17201:
        /* <DEDUP_REMOVED lines=51> */
.L_x_17203:
        /* <DEDUP_REMOVED lines=34> */
.L_x_17204:
        /* <DEDUP_REMOVED lines=16> */
.L_x_17200:
        /* <DEDUP_REMOVED lines=32> */
.L_x_17207:
        /* <DEDUP_REMOVED lines=74> */
.L_x_17206:
        /* <DEDUP_REMOVED lines=53> */
.L_x_17208:
        /* <DEDUP_REMOVED lines=36> */
.L_x_17209:
        /* <DEDUP_REMOVED lines=18> */
.L_x_17205:
        /* <DEDUP_REMOVED lines=31> */
.L_x_17212:
        /* <DEDUP_REMOVED lines=71> */
.L_x_17211:
        /* <DEDUP_REMOVED lines=50> */
.L_x_17213:
        /* <DEDUP_REMOVED lines=39> */
.L_x_17214:
        /* <DEDUP_REMOVED lines=17> */
.L_x_17210:
        /* <DEDUP_REMOVED lines=11> */
.L_x_17215:
        /* <DEDUP_REMOVED lines=10> */
.L_x_17338:


//--------------------- .text._ZN2at6native29vectorized_elementwise_kernelILi8EZZNS0_73_GLOBAL__N__c8866d80_35_SparseBinaryOpIntersectionKernel_cu_7dd49032_323742_sparse_binary_op_intersection_kernel_implINS2_18CUDAKernelLauncherENS2_36CUDAValueSelectionIntersectionKernelINS2_5MulOpEEElLl8EEEvRNS_6TensorERKS8_SB_RKSt6vectorIlSaIlEERKSt8optionalIS8_ESK_bbENKUlvE1_clEvEUllE_St5arrayIPcLm2EEEEviT0_T1_ --------------------------
	.section	.text._ZN2at6native29vectorized_elementwise_kernelILi8EZZNS0_73_GLOBAL__N__c8866d80_35_SparseBinaryOpIntersectionKernel_cu_7dd49032_323742_sparse_binary_op_intersection_kernel_implINS2_18CUDAKernelLauncherENS2_36CUDAValueSelectionIntersectionKernelINS2_5MulOpEEElLl8EEEvRNS_6TensorERKS8_SB_RKSt6vectorIlSaIlEERKSt8optionalIS8_ESK_bbENKUlvE1_clEvEUllE_St5arrayIPcLm2EEEEviT0_T1_,"ax",@progbits
	.align	128
        .global         _ZN2at6native29vectorized_elementwise_kernelILi8EZZNS0_73_GLOBAL__N__c8866d80_35_SparseBinaryOpIntersectionKernel_cu_7dd49032_323742_sparse_binary_op_intersection_kernel_implINS2_18CUDAKernelLauncherENS2_36CUDAValueSelectionIntersectionKernelINS2_5MulOpEEElLl8EEEvRNS_6TensorERKS8_SB_RKSt6vectorIlSaIlEERKSt8optionalIS8_ESK_bbENKUlvE1_clEvEUllE_St5arrayIPcLm2EEEEviT0_T1_
        .type           _ZN2at6native29vectorized_elementwise_kernelILi8EZZNS0_73_GLOBAL__N__c8866d80_35_SparseBinaryOpIntersectionKernel_cu_7dd49032_323742_sparse_binary_op_intersection_kernel_implINS2_18CUDAKernelLauncherENS2_36CUDAValueSelectionIntersectionKernelINS2_5MulOpEEElLl8EEEvRNS_6TensorERKS8_SB_RKSt6vectorIlSaIlEERKSt8optionalIS8_ESK_bbENKUlvE1_clEvEUllE_St5arrayIPcLm2EEEEviT0_T1_,@function
        .size           _ZN2at6native29vectorized_elementwise_kernelILi8EZZNS0_73_GLOBAL__N__c8866d80_35_SparseBinaryOpIntersectionKernel_cu_7dd49032_323742_sparse_binary_op_intersection_kernel_implINS2_18CUDAKernelLauncherENS2_36CUDAValueSelectionIntersectionKernelINS2_5MulOpEEElLl8EEEvRNS_6TensorERKS8_SB_RKSt6vectorIlSaIlEERKSt8optionalIS8_ESK_bbENKUlvE1_clEvEUllE_St5arrayIPcLm2EEEEviT0_T1_,(.L_x_17339 - _ZN2at6native29vectorized_elementwise_kernelILi8EZZNS0_73_GLOBAL__N__c8866d80_35_SparseBinaryOpIntersectionKernel_cu_7dd49032_323742_sparse_binary_op_intersection_kernel_implINS2_18CUDAKernelLauncherENS2_36CUDAValueSelectionIntersectionKernelINS2_5MulOpEEElLl8EEEvRNS_6TensorERKS8_SB_RKSt6vectorIlSaIlEERKSt8optionalIS8_ESK_bbENKUlvE1_clEvEUllE_St5arrayIPcLm2EEEEviT0_T1_)
        .other          _ZN2at6native29vectorized_elementwise_kernelILi8EZZNS0_73_GLOBAL__N__c8866d80_35_SparseBinaryOpIntersectionKernel_cu_7dd49032_323742_sparse_binary_op_intersection_kernel_implINS2_18CUDAKernelLauncherENS2_36CUDAValueSelectionIntersectionKernelINS2_5MulOpEEElLl8EEEvRNS_6TensorERKS8_SB_RKSt6vectorIlSaIlEERKSt8optionalIS8_ESK_bbENKUlvE1_clEvEUllE_St5arrayIPcLm2EEEEviT0_T1_,@"STO_CUDA_ENTRY STV_DEFAULT"
_ZN2at6native29vectorized_elementwise_kernelILi8EZZNS0_73_GLOBAL__N__c8866d80_35_SparseBinaryOpIntersectionKernel_cu_7dd49032_323742_sparse_binary_op_intersection_kernel_implINS2_18CUDAKernelLauncherENS2_36CUDAValueSelectionIntersectionKernelINS2_5MulOpEEElLl8EEEvRNS_6TensorERKS8_SB_RKSt6vectorIlSaIlEERKSt8optionalIS8_ESK_bbENKUlvE1_clEvEUllE_St5arrayIPcLm2EEEEviT0_T1_:
.text._ZN2at6native29vectorized_elementwise_kernelILi8EZZNS0_73_GLOBAL__N__c8866d80_35_SparseBinaryOpIntersectionKernel_cu_7dd49032_323742_sparse_binary_op_intersection_kernel_implINS2_18CUDAKernelLauncherENS2_36CUDAValueSelectionIntersectionKernelINS2_5MulOpEEElLl8EEEvRNS_6TensorERKS8_SB_RKSt6vectorIlSaIlEERKSt8optionalIS8_ESK_bbENKUlvE1_clEvEUllE_St5arrayIPcLm2EEEEviT0_T1_:
[----:B------:R-:W-:Y:S01]  /*0000*/  LDC R1, c[0x0][0x37c] ;  /* 0x0000df00ff017b82 */ /* 0x000fe20000000800 */
[----:B------:R-:W-:Y:S05]  /*0010*/  EXIT ;  /* 0x000000000000794d */ /* 0x000fea0003800000 */
.L_x_17216:
        /* <DEDUP_REMOVED lines=14> */
.L_x_17339:


//--------------------- .nv.global.init           --------------------------
	.section	.nv.global.init,"aw",@progbits
.nv.global.init:
	.type		$str$16,@object
	.size		$str$16,(__unnamed_1 - $str$16)
$str$16:
        /*0000*/ 	.byte	0x66, 0x61, 0x6c, 0x73, 0x65, 0x00
	.type		__unnamed_1,@object
	.size		__unnamed_1,(__unnamed_2 - __unnamed_1)
__unnamed_1:
        /*0006*/ 	.byte	0x66, 0x65, 0x74, 0x63, 0x68, 0x5f, 0x61, 0x6e, 0x64, 0x5f, 0x63, 0x61, 0x73, 0x74, 0x00
	.type		__unnamed_2,@object
	.size		__unnamed_2,($str$17 - __unnamed_2)
__unnamed_2:
        /*0015*/ 	.byte	0x63, 0x61, 0x73, 0x74, 0x5f, 0x61, 0x6e, 0x64, 0x5f, 0x73, 0x74, 0x6f, 0x72, 0x65, 0x00
	.type		$str$17,@object
	.size		$str$17,(.L_31 - $str$17)
$str$17:
        /*0024*/ 	.byte	0x2f, 0x72, 0x6f, 0x6f, 0x74, 0x2f, 0x2e, 0x70, 0x79, 0x65, 0x6e, 0x76, 0x2f, 0x76, 0x65, 0x72
        /*0034*/ 	.byte	0x73, 0x69, 0x6f, 0x6e, 0x73, 0x2f, 0x33, 0x2e, 0x31, 0x33, 0x2e, 0x31, 0x32, 0x2f, 0x6c, 0x69
        /*0044*/ 	.byte	0x62, 0x2f, 0x70, 0x79, 0x74, 0x68, 0x6f, 0x6e, 0x33, 0x2e, 0x31, 0x33, 0x2f, 0x73, 0x69, 0x74
        /*0054*/ 	.byte	0x65, 0x2d, 0x70, 0x61, 0x63, 0x6b, 0x61, 0x67, 0x65, 0x73, 0x2f, 0x74, 0x6f, 0x72, 0x63, 0x68
        /*0064*/ 	.byte	0x2f, 0x69, 0x6e, 0x63, 0x6c, 0x75, 0x64, 0x65, 0x2f, 0x63, 0x31, 0x30, 0x2f, 0x63, 0x6f, 0x72
        /*0074*/ 	.byte	0x65, 0x2f, 0x44, 0x79, 0x6e, 0x61, 0x6d, 0x69, 0x63, 0x43, 0x61, 0x73, 0x74, 0x2e, 0x68, 0x00
.L_31:


//--------------------- .nv.shared.reserved.0     --------------------------
	.section	.nv.shared.reserved.0,"aw",@nobits
	.weak		__nv_reservedSMEM_offset_0_alias
	.size		__nv_reservedSMEM_offset_0_alias, 0, 64
	.other		__nv_reservedSMEM_offset_0_alias,@"STO_CUDA_RESERVED_SHARED STV_DEFAULT"
__nv_reservedSMEM_offset_0_alias:
	.zero		0
	.zero		64


//--------------------- .nv.global                --------------------------
	.section	.nv.global,"aw",@nobits
.nv.global:
	.type		_ZN71_INTERNAL_c8866d80_35_SparseBinaryOpIntersectionKernel_cu_7dd49032_32374cuda3std3__48in_placeE,@object
	.size		_ZN71_INTERNAL_c8866d80_35_SparseBinaryOpIntersectionKernel_cu_7dd49032_32374cuda3std3__48in_placeE,(_ZN71_INTERNAL_c8866d80_35_SparseBinaryOpIntersectionKernel_cu_7dd49032_32374cuda3std6ranges3__45__cpo8distanceE - _ZN71_INTERNAL_c8866d80_35_SparseBinaryOpIntersectionKernel_cu_7dd49032_32374cuda3std3__48in_placeE)
_ZN71_INTERNAL_c8866d80_35_SparseBinaryOpIntersectionKernel_cu_7dd49032_32374cuda3std3__48in_placeE:
	.zero		1
	.type		_ZN71_INTERNAL_c8866d80_35_SparseBinaryOpIntersectionKernel_cu_7dd49032_32374cuda3std6ranges3__45__cpo8distanceE,@object
	.size		_ZN71_INTERNAL_c8866d80_35_SparseBinaryOpIntersectionKernel_cu_7dd49032_32374cuda3std6ranges3__45__cpo8distanceE,(_ZN71_INTERNAL_c8866d80_35_SparseBinaryOpIntersectionKernel_cu_7dd49032_32374cuda3std3__45__cpo6cbeginE - _ZN71_INTERNAL_c8866d80_35_SparseBinaryOpIntersectionKernel_cu_7dd49032_32374cuda3std6ranges3__45__cpo8distanceE)
_ZN71_INTERNAL_c8866d80_35_SparseBinaryOpIntersectionKernel_cu_7dd49032_32374cuda3std6ranges3__45__cpo8distanceE:
	.zero		1
	.type		_ZN71_INTERNAL_c8866d80_35_SparseBinaryOpIntersectionKernel_cu_7dd49032_32374cuda3std3__45__cpo6cbeginE,@object
	.size		_ZN71_INTERNAL_c8866d80_35_SparseBinaryOpIntersectionKernel_cu_7dd49032_32374cuda3std3__45__cpo6cbeginE,(_ZN71_INTERNAL_c8866d80_35_SparseBinaryOpIntersectionKernel_cu_7dd49032_32374cuda3std6ranges3__45__cpo7advanceE - _ZN71_INTERNAL_c8866d80_35_SparseBinaryOpIntersectionKernel_cu_7dd49032_32374cuda3std3__45__cpo6cbeginE)
_ZN71_INTERNAL_c8866d80_35_SparseBinaryOpIntersectionKernel_cu_7dd49032_32374cuda3std3__45__cpo6cbeginE:
	.zero		1
	.type		_ZN71_INTERNAL_c8866d80_35_SparseBinaryOpIntersectionKernel_cu_7dd49032_32374cuda3std6ranges3__45__cpo7advanceE,@object
	.size		_ZN71_INTERNAL_c8866d80_35_SparseBinaryOpIntersectionKernel_cu_7dd49032_32374cuda3std6ranges3__45__cpo7advanceE,(_ZN71_INTERNAL_c8866d80_35_SparseBinaryOpIntersectionKernel_cu_7dd49032_32374cuda3std3__45__cpo7crbeginE - _ZN71_INTERNAL_c8866d80_35_SparseBinaryOpIntersectionKernel_cu_7dd49032_32374cuda3std6ranges3__45__cpo7advanceE)
_ZN71_INTERNAL_c8866d80_35_SparseBinaryOpIntersectionKernel_cu_7dd49032_32374cuda3std6ranges3__45__cpo7advanceE:
	.zero		1
	.type		_ZN71_INTERNAL_c8866d80_35_SparseBinaryOpIntersectionKernel_cu_7dd49032_32374cuda3std3__45__cpo7crbeginE,@object
	.size		_ZN71_INTERNAL_c8866d80_35_SparseBinaryOpIntersectionKernel_cu_7dd49032_32374cuda3std3__45__cpo7crbeginE,(_ZN71_INTERNAL_c8866d80_35_SparseBinaryOpIntersectionKernel_cu_7dd49032_32374cuda3std6ranges3__45__cpo4dataE - _ZN71_INTERNAL_c8866d80_35_SparseBinaryOpIntersectionKernel_cu_7dd49032_32374cuda3std3__45__cpo7crbeginE)
_ZN71_INTERNAL_c8866d80_35_SparseBinaryOpIntersectionKernel_cu_7dd49032_32374cuda3std3__45__cpo7crbeginE:
	.zero		1
	.type		_ZN71_INTERNAL_c8866d80_35_SparseBinaryOpIntersectionKernel_cu_7dd49032_32374cuda3std6ranges3__45__cpo4dataE,@object
	.size		_ZN71_INTERNAL_c8866d80_35_SparseBinaryOpIntersectionKernel_cu_7dd49032_32374cuda3std6ranges3__45__cpo4dataE,(_ZN71_INTERNAL_c8866d80_35_SparseBinaryOpIntersectionKernel_cu_7dd49032_32374cuda3std6ranges3__45__cpo5beginE - _ZN71_INTERNAL_c8866d80_35_SparseBinaryOpIntersectionKernel_cu_7dd49032_32374cuda3std6ranges3__45__cpo4dataE)
_ZN71_INTERNAL_c8866d80_35_SparseBinaryOpIntersectionKernel_cu_7dd49032_32374cuda3std6ranges3__45__cpo4dataE:
	.zero		1
	.type		_ZN71_INTERNAL_c8866d80_35_SparseBinaryOpIntersectionKernel_cu_7dd49032_32374cuda3std6ranges3__45__cpo5beginE,@object
	.size		_ZN71_INTERNAL_c8866d80_35_SparseBinaryOpIntersectionKernel_cu_7dd49032_32374cuda3std6ranges3__45__cpo5beginE,(_ZN71_INTERNAL_c8866d80_35_SparseBinaryOpIntersectionKernel_cu_7dd49032_32374cuda3std3__473_GLOBAL__N__c8866d80_35_SparseBinaryOpIntersectionKernel_cu_7dd49032_32376ignoreE - _ZN71_INTERNAL_c8866d80_35_SparseBinaryOpIntersectionKernel_cu_7dd49032_32374cuda3std6ranges3__45__cpo5beginE)
_ZN71_INTERNAL_c8866d80_35_SparseBinaryOpIntersectionKernel_cu_7dd49032_32374cuda3std6ranges3__45__cpo5beginE:
	.zero		1
	.type		_ZN71_INTERNAL_c8866d80_35_SparseBinaryOpIntersectionKernel_cu_7dd49032_32374cuda3std3__473_GLOBAL__N__c8866d80_35_SparseBinaryOpIntersectionKernel_cu_7dd49032_32376ignoreE,@object
	.size		_ZN71_INTERNAL_c8866d80_35_SparseBinaryOpIntersectionKernel_cu_7dd49032_32374cuda3std3__473_GLOBAL__N__c8866d80_35_SparseBinaryOpIntersectionKernel_cu_7dd49032_32376ignoreE,(_ZN71_INTERNAL_c8866d80_35_SparseBinaryOpIntersectionKernel_cu_7dd49032_32374cuda3std6ranges3__45__cpo4sizeE - _ZN71_INTERNAL_c8866d80_35_SparseBinaryOpIntersectionKernel_cu_7dd49032_32374cuda3std3__473_GLOBAL__N__c8866d80_35_SparseBinaryOpIntersectionKernel_cu_7dd49032_32376ignoreE)
_ZN71_INTERNAL_c8866d80_35_SparseBinaryOpIntersectionKernel_cu_7dd49032_32374cuda3std3__473_GLOBAL__N__c8866d80_35_SparseBinaryOpIntersectionKernel_cu_7dd49032_32376ignoreE:
	.zero		1
	.type		_ZN71_INTERNAL_c8866d80_35_SparseBinaryOpIntersectionKernel_cu_7dd49032_32374cuda3std6ranges3__45__cpo4sizeE,@object
	.size		_ZN71_INTERNAL_c8866d80_35_SparseBinaryOpIntersectionKernel_cu_7dd49032_32374cuda3std6ranges3__45__cpo4sizeE,(_ZN71_INTERNAL_c8866d80_35_SparseBinaryOpIntersectionKernel_cu_7dd49032_32374cuda3std3__45__cpo5beginE - _ZN71_INTERNAL_c8866d80_35_SparseBinaryOpIntersectionKernel_cu_7dd49032_32374cuda3std6ranges3__45__cpo4sizeE)
_ZN71_INTERNAL_c8866d80_35_SparseBinaryOpIntersectionKernel_cu_7dd49032_32374cuda3std6ranges3__45__cpo4sizeE:
	.zero		1
	.type		_ZN71_INTERNAL_c8866d80_35_SparseBinaryOpIntersectionKernel_cu_7dd49032_32374cuda3std3__45__cpo5beginE,@object
	.size		_ZN71_INTERNAL_c8866d80_35_SparseBinaryOpIntersectionKernel_cu_7dd49032_32374cuda3std3__45__cpo5beginE,(_ZN71_INTERNAL_c8866d80_35_SparseBinaryOpIntersectionKernel_cu_7dd49032_32374cuda3std6ranges3__45__cpo6cbeginE - _ZN71_INTERNAL_c8866d80_35_SparseBinaryOpIntersectionKernel_cu_7dd49032_32374cuda3std3__45__cpo5beginE)
_ZN71_INTERNAL_c8866d80_35_SparseBinaryOpIntersectionKernel_cu_7dd49032_32374cuda3std3__45__cpo5beginE:
	.zero		1
	.type		_ZN71_INTERNAL_c8866d80_35_SparseBinaryOpIntersectionKernel_cu_7dd49032_32374cuda3std6ranges3__45__cpo6cbeginE,@object
	.size		_ZN71_INTERNAL_c8866d80_35_SparseBinaryOpIntersectionKernel_cu_7dd49032_32374cuda3std6ranges3__45__cpo6cbeginE,(_ZN71_INTERNAL_c8866d80_35_SparseBinaryOpIntersectionKernel_cu_7dd49032_32374cuda3std3__45__cpo6rbeginE - _ZN71_INTERNAL_c8866d80_35_SparseBinaryOpIntersectionKernel_cu_7dd49032_32374cuda3std6ranges3__45__cpo6cbeginE)
_ZN71_INTERNAL_c8866d80_35_SparseBinaryOpIntersectionKernel_cu_7dd49032_32374cuda3std6ranges3__45__cpo6cbeginE:
	.zero		1
	.type		_ZN71_INTERNAL_c8866d80_35_SparseBinaryOpIntersectionKernel_cu_7dd49032_32374cuda3std3__45__cpo6rbeginE,@object
	.size		_ZN71_INTERNAL_c8866d80_35_SparseBinaryOpIntersectionKernel_cu_7dd49032_32374cuda3std3__45__cpo6rbeginE,(_ZN71_INTERNAL_c8866d80_35_SparseBinaryOpIntersectionKernel_cu_7dd49032_32374cuda3std6ranges3__45__cpo4nextE - _ZN71_INTERNAL_c8866d80_35_SparseBinaryOpIntersectionKernel_cu_7dd49032_32374cuda3std3__45__cpo6rbeginE)
_ZN71_INTERNAL_c8866d80_35_SparseBinaryOpIntersectionKernel_cu_7dd49032_32374cuda3std3__45__cpo6rbeginE:
	.zero		1
	.type		_ZN71_INTERNAL_c8866d80_35_SparseBinaryOpIntersectionKernel_cu_7dd49032_32374cuda3std6ranges3__45__cpo4nextE,@object
	.size		_ZN71_INTERNAL_c8866d80_35_SparseBinaryOpIntersectionKernel_cu_7dd49032_32374cuda3std6ranges3__45__cpo4nextE,(_ZN71_INTERNAL_c8866d80_35_SparseBinaryOpIntersectionKernel_cu_7dd49032_32374cuda3std6ranges3__45__cpo4swapE - _ZN71_INTERNAL_c8866d80_35_SparseBinaryOpIntersectionKernel_cu_7dd49032_32374cuda3std6ranges3__45__cpo4nextE)
_ZN71_INTERNAL_c8866d80_35_SparseBinaryOpIntersectionKernel_cu_7dd49032_32374cuda3std6ranges3__45__cpo4nextE:
	.zero		1
	.type		_ZN71_INTERNAL_c8866d80_35_SparseBinaryOpIntersectionKernel_cu_7dd49032_32374cuda3std6ranges3__45__cpo4swapE,@object
	.size		_ZN71_INTERNAL_c8866d80_35_SparseBinaryOpIntersectionKernel_cu_7dd49032_32374cuda3std6ranges3__45__cpo4swapE,(_ZN71_INTERNAL_c8866d80_35_SparseBinaryOpIntersectionKernel_cu_7dd49032_32374cuda3std3__420unreachable_sentinelE - _ZN71_INTERNAL_c8866d80_35_SparseBinaryOpIntersectionKernel_cu_7dd49032_32374cuda3std6ranges3__45__cpo4swapE)
_ZN71_INTERNAL_c8866d80_35_SparseBinaryOpIntersectionKernel_cu_7dd49032_32374cuda3std6ranges3__45__cpo4swapE:
	.zero		1
	.type		_ZN71_INTERNAL_c8866d80_35_SparseBinaryOpIntersectionKernel_cu_7dd49032_32374cuda3std3__420unreachable_sentinelE,@object
	.size		_ZN71_INTERNAL_c8866d80_35_SparseBinaryOpIntersectionKernel_cu_7dd49032_32374cuda3std3__420unreachable_sentinelE,(_ZN71_INTERNAL_c8866d80_35_SparseBinaryOpIntersectionKernel_cu_7dd49032_32376thrust24THRUST_300001_SM_1030_NS6system6detail10sequential3seqE - _ZN71_INTERNAL_c8866d80_35_SparseBinaryOpIntersectionKernel_cu_7dd49032_32374cuda3std3__420unreachable_sentinelE)
_ZN71_INTERNAL_c8866d80_35_SparseBinaryOpIntersectionKernel_cu_7dd49032_32374cuda3std3__420unreachable_sentinelE:
	.zero		1
	.type		_ZN71_INTERNAL_c8866d80_35_SparseBinaryOpIntersectionKernel_cu_7dd49032_32376thrust24THRUST_300001_SM_1030_NS6system6detail10sequential3seqE,@object
	.size		_ZN71_INTERNAL_c8866d80_35_SparseBinaryOpIntersectionKernel_cu_7dd49032_32376thrust24THRUST_300001_SM_1030_NS6system6detail10sequential3seqE,(_ZN71_INTERNAL_c8866d80_35_SparseBinaryOpIntersectionKernel_cu_7dd49032_32374cuda3std3__45__cpo4cendE - _ZN71_INTERNAL_c8866d80_35_SparseBinaryOpIntersectionKernel_cu_7dd49032_32376thrust24THRUST_300001_SM_1030_NS6system6detail10sequential3seqE)
_ZN71_INTERNAL_c8866d80_35_SparseBinaryOpIntersectionKernel_cu_7dd49032_32376thrust24THRUST_300001_SM_1030_NS6system6detail10sequential3seqE:
	.zero		1
	.type		_ZN71_INTERNAL_c8866d80_35_SparseBinaryOpIntersectionKernel_cu_7dd49032_32374cuda3std3__45__cpo4cendE,@object
	.size		_ZN71_INTERNAL_c8866d80_35_SparseBinaryOpIntersectionKernel_cu_7dd49032_32374cuda3std3__45__cpo4cendE,(_ZN71_INTERNAL_c8866d80_35_SparseBinaryOpIntersectionKernel_cu_7dd49032_32374cuda3std6ranges3__45__cpo9iter_swapE - _ZN71_INTERNAL_c8866d80_35_SparseBinaryOpIntersectionKernel_cu_7dd49032_32374cuda3std3__45__cpo4cendE)
_ZN71_INTERNAL_c8866d80_35_SparseBinaryOpIntersectionKernel_cu_7dd49032_32374cuda3std3__45__cpo4cendE:
	.zero		1
	.type		_ZN71_INTERNAL_c8866d80_35_SparseBinaryOpIntersectionKernel_cu_7dd49032_32374cuda3std6ranges3__45__cpo9iter_swapE,@object
	.size		_ZN71_INTERNAL_c8866d80_35_SparseBinaryOpIntersectionKernel_cu_7dd49032_32374cuda3std6ranges3__45__cpo9iter_swapE,(_ZN71_INTERNAL_c8866d80_35_SparseBinaryOpIntersectionKernel_cu_7dd49032_32374cuda3std3__45__cpo5crendE - _ZN71_INTERNAL_c8866d80_35_SparseBinaryOpIntersectionKernel_cu_7dd49032_32374cuda3std6ranges3__45__cpo9iter_swapE)
_ZN71_INTERNAL_c8866d80_35_SparseBinaryOpIntersectionKernel_cu_7dd49032_32374cuda3std6ranges3__45__cpo9iter_swapE:
	.zero		1
	.type		_ZN71_INTERNAL_c8866d80_35_SparseBinaryOpIntersectionKernel_cu_7dd49032_32374cuda3std3__45__cpo5crendE,@object
	.size		_ZN71_INTERNAL_c8866d80_35_SparseBinaryOpIntersectionKernel_cu_7dd49032_32374cuda3std3__45__cpo5crendE,(_ZN71_INTERNAL_c8866d80_35_SparseBinaryOpIntersectionKernel_cu_7dd49032_32374cuda3std6ranges3__45__cpo5cdataE - _ZN71_INTERNAL_c8866d80_35_SparseBinaryOpIntersectionKernel_cu_7dd49032_32374cuda3std3__45__cpo5crendE)
_ZN71_INTERNAL_c8866d80_35_SparseBinaryOpIntersectionKernel_cu_7dd49032_32374cuda3std3__45__cpo5crendE:
	.zero		1
	.type		_ZN71_INTERNAL_c8866d80_35_SparseBinaryOpIntersectionKernel_cu_7dd49032_32374cuda3std6ranges3__45__cpo5cdataE,@object
	.size		_ZN71_INTERNAL_c8866d80_35_SparseBinaryOpIntersectionKernel_cu_7dd49032_32374cuda3std6ranges3__45__cpo5cdataE,(_ZN71_INTERNAL_c8866d80_35_SparseBinaryOpIntersectionKernel_cu_7dd49032_32374cuda3std6ranges3__45__cpo3endE - _ZN71_INTERNAL_c8866d80_35_SparseBinaryOpIntersectionKernel_cu_7dd49032_32374cuda3std6ranges3__45__cpo5cdataE)
_ZN71_INTERNAL_c8866d80_35_SparseBinaryOpIntersectionKernel_cu_7dd49032_32374cuda3std6ranges3__45__cpo5cdataE:
	.zero		1
	.type		_ZN71_INTERNAL_c8866d80_35_SparseBinaryOpIntersectionKernel_cu_7dd49032_32374cuda3std6ranges3__45__cpo3endE,@object
	.size		_ZN71_INTERNAL_c8866d80_35_SparseBinaryOpIntersectionKernel_cu_7dd49032_32374cuda3std6ranges3__45__cpo3endE,(_ZN71_INTERNAL_c8866d80_35_SparseBinaryOpIntersectionKernel_cu_7dd49032_32374cuda3std3__419piecewise_constructE - _ZN71_INTERNAL_c8866d80_35_SparseBinaryOpIntersectionKernel_cu_7dd49032_32374cuda3std6ranges3__45__cpo3endE)
_ZN71_INTERNAL_c8866d80_35_SparseBinaryOpIntersectionKernel_cu_7dd49032_32374cuda3std6ranges3__45__cpo3endE:
	.zero		1
	.type		_ZN71_INTERNAL_c8866d80_35_SparseBinaryOpIntersectionKernel_cu_7dd49032_32374cuda3std3__419piecewise_constructE,@object
	.size		_ZN71_INTERNAL_c8866d80_35_SparseBinaryOpIntersectionKernel_cu_7dd49032_32374cuda3std3__419piecewise_constructE,(_ZN71_INTERNAL_c8866d80_35_SparseBinaryOpIntersectionKernel_cu_7dd49032_32374cuda3std6ranges3__45__cpo5ssizeE - _ZN71_INTERNAL_c8866d80_35_SparseBinaryOpIntersectionKernel_cu_7dd49032_32374cuda3std3__419piecewise_constructE)
_ZN71_INTERNAL_c8866d80_35_SparseBinaryOpIntersectionKernel_cu_7dd49032_32374cuda3std3__419piecewise_constructE:
	.zero		1
	.type		_ZN71_INTERNAL_c8866d80_35_SparseBinaryOpIntersectionKernel_cu_7dd49032_32374cuda3std6ranges3__45__cpo5ssizeE,@object
	.size		_ZN71_INTERNAL_c8866d80_35_SparseBinaryOpIntersectionKernel_cu_7dd49032_32374cuda3std6ranges3__45__cpo5ssizeE,(_ZN71_INTERNAL_c8866d80_35_SparseBinaryOpIntersectionKernel_cu_7dd49032_32374cuda3std3__45__cpo3endE - _ZN71_INTERNAL_c8866d80_35_SparseBinaryOpIntersectionKernel_cu_7dd49032_32374cuda3std6ranges3__45__cpo5ssizeE)
_ZN71_INTERNAL_c8866d80_35_SparseBinaryOpIntersectionKernel_cu_7dd49032_32374cuda3std6ranges3__45__cpo5ssizeE:
	.zero		1
	.type		_ZN71_INTERNAL_c8866d80_35_SparseBinaryOpIntersectionKernel_cu_7dd49032_32374cuda3std3__45__cpo3endE,@object
	.size		_ZN71_INTERNAL_c8866d80_35_SparseBinaryOpIntersectionKernel_cu_7dd49032_32374cuda3std3__45__cpo3endE,(_ZN71_INTERNAL_c8866d80_35_SparseBinaryOpIntersectionKernel_cu_7dd49032_32374cuda3std6ranges3__45__cpo4cendE - _ZN71_INTERNAL_c8866d80_35_SparseBinaryOpIntersectionKernel_cu_7dd49032_32374cuda3std3__45__cpo3endE)
_ZN71_INTERNAL_c8866d80_35_SparseBinaryOpIntersectionKernel_cu_7dd49032_32374cuda3std3__45__cpo3endE:
	.zero		1
	.type		_ZN71_INTERNAL_c8866d80_35_SparseBinaryOpIntersectionKernel_cu_7dd49032_32374cuda3std6ranges3__45__cpo4cendE,@object
	.size		_ZN71_INTERNAL_c8866d80_35_SparseBinaryOpIntersectionKernel_cu_7dd49032_32374cuda3std6ranges3__45__cpo4cendE,(_ZN71_INTERNAL_c8866d80_35_SparseBinaryOpIntersectionKernel_cu_7dd49032_32374cuda3std3__45__cpo4rendE - _ZN71_INTERNAL_c8866d80_35_SparseBinaryOpIntersectionKernel_cu_7dd49032_32374cuda3std6ranges3__45__cpo4cendE)
_ZN71_INTERNAL_c8866d80_35_SparseBinaryOpIntersectionKernel_cu_7dd49032_32374cuda3std6ranges3__45__cpo4cendE:
	.zero		1
	.type		_ZN71_INTERNAL_c8866d80_35_SparseBinaryOpIntersectionKernel_cu_7dd49032_32374cuda3std3__45__cpo4rendE,@object
	.size		_ZN71_INTERNAL_c8866d80_35_SparseBinaryOpIntersectionKernel_cu_7dd49032_32374cuda3std3__45__cpo4rendE,(_ZN71_INTERNAL_c8866d80_35_SparseBinaryOpIntersectionKernel_cu_7dd49032_32374cuda3std6ranges3__45__cpo4prevE - _ZN71_INTERNAL_c8866d80_35_SparseBinaryOpIntersectionKernel_cu_7dd49032_32374cuda3std3__45__cpo4rendE)
_ZN71_INTERNAL_c8866d80_35_SparseBinaryOpIntersectionKernel_cu_7dd49032_32374cuda3std3__45__cpo4rendE:
	.zero		1
	.type		_ZN71_INTERNAL_c8866d80_35_SparseBinaryOpIntersectionKernel_cu_7dd49032_32374cuda3std6ranges3__45__cpo4prevE,@object
	.size		_ZN71_INTERNAL_c8866d80_35_SparseBinaryOpIntersectionKernel_cu_7dd49032_32374cuda3std6ranges3__45__cpo4prevE,(_ZN71_INTERNAL_c8866d80_35_SparseBinaryOpIntersectionKernel_cu_7dd49032_32374cuda3std6ranges3__45__cpo9iter_moveE - _ZN71_INTERNAL_c8866d80_35_SparseBinaryOpIntersectionKernel_cu_7dd49032_32374cuda3std6ranges3__45__cpo4prevE)
_ZN71_INTERNAL_c8866d80_35_SparseBinaryOpIntersectionKernel_cu_7dd49032_32374cuda3std6ranges3__45__cpo4prevE:
	.zero		1
	.type		_ZN71_INTERNAL_c8866d80_35_SparseBinaryOpIntersectionKernel_cu_7dd49032_32374cuda3std6ranges3__45__cpo9iter_moveE,@object
	.size		_ZN71_INTERNAL_c8866d80_35_SparseBinaryOpIntersectionKernel_cu_7dd49032_32374cuda3std6ranges3__45__cpo9iter_moveE,(.L_15 - _ZN71_INTERNAL_c8866d80_35_SparseBinaryOpIntersectionKernel_cu_7dd49032_32374cuda3std6ranges3__45__cpo9iter_moveE)
_ZN71_INTERNAL_c8866d80_35_SparseBinaryOpIntersectionKernel_cu_7dd49032_32374cuda3std6ranges3__45__cpo9iter_moveE:
	.zero		1
.L_15:


//--------------------- .nv.constant0._ZN2at6native73_GLOBAL__N__c8866d80_35_SparseBinaryOpIntersectionKernel_cu_7dd49032_323712apply_kernelILi128ELi8EZNS1_29binary_op_intersection_kernelINS1_9LhsProjOpEN3c107complexINS5_4HalfEEElEEvRNS_14TensorIteratorEllRKNS_6TensorEbEUliE_EEviT1_ --------------------------
	.section	.nv.constant0._ZN2at6native73_GLOBAL__N__c8866d80_35_SparseBinaryOpIntersectionKernel_cu_7dd49032_323712apply_kernelILi128ELi8EZNS1_29binary_op_intersection_kernelINS1_9LhsProjOpEN3c107complexINS5_4HalfEEElEEvRNS_14TensorIteratorEllRKNS_6TensorEbEUliE_EEviT1_,"a",@progbits
	.sectionflags	@""
	.align	4
.nv.constant0._ZN2at6native73_GLOBAL__N__c8866d80_35_SparseBinaryOpIntersectionKernel_cu_7dd49032_323712apply_kernelILi128ELi8EZNS1_29binary_op_intersection_kernelINS1_9LhsProjOpEN3c107complexINS5_4HalfEEElEEvRNS_14TensorIteratorEllRKNS_6TensorEbEUliE_EEviT1_:
	.zero		1896


//--------------------- .nv.constant0._ZN2at6native73_GLOBAL__N__c8866d80_35_SparseBinaryOpIntersectionKernel_cu_7dd49032_323712apply_kernelILi128ELi8EZNS1_29binary_op_intersection_kernelINS1_9LhsProjOpEN3c108BFloat16ElEEvRNS_14TensorIteratorEllRKNS_6TensorEbEUliE_EEviT1_ --------------------------
	.section	.nv.constant0._ZN2at6native73_GLOBAL__N__c8866d80_35_SparseBinaryOpIntersectionKernel_cu_7dd49032_323712apply_kernelILi128ELi8EZNS1_29binary_op_intersection_kernelINS1_9LhsProjOpEN3c108BFloat16ElEEvRNS_14TensorIteratorEllRKNS_6TensorEbEUliE_EEviT1_,"a",@progbits
	.sectionflags	@""
	.align	4
.nv.constant0._ZN2at6native73_GLOBAL__N__c8866d80_35_SparseBinaryOpIntersectionKernel_cu_7dd49032_323712apply_kernelILi128ELi8EZNS1_29binary_op_intersection_kernelINS1_9LhsProjOpEN3c108BFloat16ElEEvRNS_14TensorIteratorEllRKNS_6TensorEbEUliE_EEviT1_:
	.zero		1896


//--------------------- .nv.constant0._ZN2at6native73_GLOBAL__N__c8866d80_35_SparseBinaryOpIntersectionKernel_cu_7dd49032_323712apply_kernelILi128ELi8EZNS1_29binary_op_intersection_kernelINS1_9LhsProjOpEN3c104HalfElEEvRNS_14TensorIteratorEllRKNS_6TensorEbEUliE_EEviT1_ --------------------------
	.section	.nv.constant0._ZN2at6native73_GLOBAL__N__c8866d80_35_SparseBinaryOpIntersectionKernel_cu_7dd49032_323712apply_kernelILi128ELi8EZNS1_29binary_op_intersection_kernelINS1_9LhsProjOpEN3c104HalfElEEvRNS_14TensorIteratorEllRKNS_6TensorEbEUliE_EEviT1_,"a",@progbits
	.sectionflags	@""
	.align	4
.nv.constant0._ZN2at6native73_GLOBAL__N__c8866d80_35_SparseBinaryOpIntersectionKernel_cu_7dd49032_323712apply_kernelILi128ELi8EZNS1_29binary_op_intersection_kernelINS1_9LhsProjOpEN3c104HalfElEEvRNS_14TensorIteratorEllRKNS_6TensorEbEUliE_EEviT1_:
	.zero		1896


//--------------------- .nv.constant0._ZN2at6native73_GLOBAL__N__c8866d80_35_SparseBinaryOpIntersectionKernel_cu_7dd49032_323712apply_kernelILi128ELi8EZNS1_29binary_op_intersection_kernelINS1_9LhsProjOpEblEEvRNS_14TensorIteratorEllRKNS_6TensorEbEUliE_EEviT1_ --------------------------
	.section	.nv.constant0._ZN2at6native73_GLOBAL__N__c8866d80_35_SparseBinaryOpIntersectionKernel_cu_7dd49032_323712apply_kernelILi128ELi8EZNS1_29binary_op_intersection_kernelINS1_9LhsProjOpEblEEvRNS_14TensorIteratorEllRKNS_6TensorEbEUliE_EEviT1_,"a",@progbits
	.sectionflags	@""
	.align	4
.nv.constant0._ZN2at6native73_GLOBAL__N__c8866d80_35_SparseBinaryOpIntersectionKernel_cu_7dd49032_323712apply_kernelILi128ELi8EZNS1_29binary_op_intersection_kernelINS1_9LhsProjOpEblEEvRNS_14TensorIteratorEllRKNS_6TensorEbEUliE_EEviT1_:
	.zero		1896


//--------------------- .nv.constant0._ZN2at6native73_GLOBAL__N__c8866d80_35_SparseBinaryOpIntersectionKernel_cu_7dd49032_323712apply_kernelILi128ELi8EZNS1_29binary_op_intersection_kernelINS1_9LhsProjOpEN3c107complexIfEElEEvRNS_14TensorIteratorEllRKNS_6TensorEbEUliE_EEviT1_ --------------------------
	.section	.nv.constant0._ZN2at6native73_GLOBAL__N__c8866d80_35_SparseBinaryOpIntersectionKernel_cu_7dd49032_323712apply_kernelILi128ELi8EZNS1_29binary_op_intersection_kernelINS1_9LhsProjOpEN3c107complexIfEElEEvRNS_14TensorIteratorEllRKNS_6TensorEbEUliE_EEviT1_,"a",@progbits
	.sectionflags	@""
	.align	4
.nv.constant0._ZN2at6native73_GLOBAL__N__c8866d80_35_SparseBinaryOpIntersectionKernel_cu_7dd49032_323712apply_kernelILi128ELi8EZNS1_29binary_op_intersection_kernelINS1_9LhsProjOpEN3c107complexIfEElEEvRNS_14TensorIteratorEllRKNS_6TensorEbEUliE_EEviT1_:
	.zero		1896


//--------------------- .nv.constant0._ZN2at6native73_GLOBAL__N__c8866d80_35_SparseBinaryOpIntersectionKernel_cu_7dd49032_323712apply_kernelILi128ELi8EZNS1_29binary_op_intersection_kernelINS1_9LhsProjOpEN3c107complexIdEElEEvRNS_14TensorIteratorEllRKNS_6TensorEbEUliE_EEviT1_ --------------------------
	.section	.nv.constant0._ZN2at6native73_GLOBAL__N__c8866d80_35_SparseBinaryOpIntersectionKernel_cu_7dd49032_323712apply_kernelILi128ELi8EZNS1_29binary_op_intersection_kernelINS1_9LhsProjOpEN3c107complexIdEElEEvRNS_14TensorIteratorEllRKNS_6TensorEbEUliE_EEviT1_,"a",@progbits
	.sectionflags	@""
	.align	4
.nv.constant0._ZN2at6native73_GLOBAL__N__c8866d80_35_SparseBinaryOpIntersectionKernel_cu_7dd49032_323712apply_kernelILi128ELi8EZNS1_29binary_op_intersection_kernelINS1_9LhsProjOpEN3c107complexIdEElEEvRNS_14TensorIteratorEllRKNS_6TensorEbEUliE_EEviT1_:
	.zero		1896


//--------------------- .nv.constant0._ZN2at6native73_GLOBAL__N__c8866d80_35_SparseBinaryOpIntersectionKernel_cu_7dd49032_323712apply_kernelILi128ELi8EZNS1_29binary_op_intersection_kernelINS1_9LhsProjOpEflEEvRNS_14TensorIteratorEllRKNS_6TensorEbEUliE_EEviT1_ --------------------------
	.section	.nv.constant0._ZN2at6native73_GLOBAL__N__c8866d80_35_SparseBinaryOpIntersectionKernel_cu_7dd49032_323712apply_kernelILi128ELi8EZNS1_29binary_op_intersection_kernelINS1_9LhsProjOpEflEEvRNS_14TensorIteratorEllRKNS_6TensorEbEUliE_EEviT1_,"a",@progbits
	.sectionflags	@""
	.align	4
.nv.constant0._ZN2at6native73_GLOBAL__N__c8866d80_35_SparseBinaryOpIntersectionKernel_cu_7dd49032_323712apply_kernelILi128ELi8EZNS1_29binary_op_intersection_kernelINS1_9LhsProjOpEflEEvRNS_14TensorIteratorEllRKNS_6TensorEbEUliE_EEviT1_:
	.zero		1896


//--------------------- .nv.constant0._ZN2at6native73_GLOBAL__N__c8866d80_35_SparseBinaryOpIntersectionKernel_cu_7dd49032_323712apply_kernelILi128ELi8EZNS1_29binary_op_intersection_kernelINS1_9LhsProjOpEdlEEvRNS_14TensorIteratorEllRKNS_6TensorEbEUliE_EEviT1_ --------------------------
	.section	.nv.constant0._ZN2at6native73_GLOBAL__N__c8866d80_35_SparseBinaryOpIntersectionKernel_cu_7dd49032_323712apply_kernelILi128ELi8EZNS1_29binary_op_intersection_kernelINS1_9LhsProjOpEdlEEvRNS_14TensorIteratorEllRKNS_6TensorEbEUliE_EEviT1_,"a",@progbits
	.sectionflags	@""
	.align	4
.nv.constant0._ZN2at6native73_GLOBAL__N__c8866d80_35_SparseBinaryOpIntersectionKernel_cu_7dd49032_323712apply_kernelILi128ELi8EZNS1_29binary_op_intersection_kernelINS1_9LhsProjOpEdlEEvRNS_14TensorIteratorEllRKNS_6TensorEbEUliE_EEviT1_:
	.zero		1896


//--------------------- .nv.constant0._ZN2at6native73_GLOBAL__N__c8866d80_35_SparseBinaryOpIntersectionKernel_cu_7dd49032_323712apply_kernelILi128ELi8EZNS1_29binary_op_intersection_kernelINS1_9LhsProjOpEslEEvRNS_14TensorIteratorEllRKNS_6TensorEbEUliE_EEviT1_ --------------------------
	.section	.nv.constant0._ZN2at6native73_GLOBAL__N__c8866d80_35_SparseBinaryOpIntersectionKernel_cu_7dd49032_323712apply_kernelILi128ELi8EZNS1_29binary_op_intersection_kernelINS1_9LhsProjOpEslEEvRNS_14TensorIteratorEllRKNS_6TensorEbEUliE_EEviT1_,"a",@progbits
	.sectionflags	@""
	.align	4
.nv.constant0._ZN2at6native73_GLOBAL__N__c8866d80_35_SparseBinaryOpIntersectionKernel_cu_7dd49032_323712apply_kernelILi128ELi8EZNS1_29binary_op_intersection_kernelINS1_9LhsProjOpEslEEvRNS_14TensorIteratorEllRKNS_6TensorEbEUliE_EEviT1_:
	.zero		1896


//--------------------- .nv.constant0._ZN2at6native73_GLOBAL__N__c8866d80_35_SparseBinaryOpIntersectionKernel_cu_7dd49032_323712apply_kernelILi128ELi8EZNS1_29binary_op_intersection_kernelINS1_9LhsProjOpEllEEvRNS_14TensorIteratorEllRKNS_6TensorEbEUliE_EEviT1_ --------------------------
	.section	.nv.constant0._ZN2at6native73_GLOBAL__N__c8866d80_35_SparseBinaryOpIntersectionKernel_cu_7dd49032_323712apply_kernelILi128ELi8EZNS1_29binary_op_intersection_kernelINS1_9LhsProjOpEllEEvRNS_14TensorIteratorEllRKNS_6TensorEbEUliE_EEviT1_,"a",@progbits
	.sectionflags	@""
	.align	4
.nv.constant0._ZN2at6native73_GLOBAL__N__c8866d80_35_SparseBinaryOpIntersectionKernel_cu_7dd49032_323712apply_kernelILi128ELi8EZNS1_29binary_op_intersection_kernelINS1_9LhsProjOpEllEEvRNS_14TensorIteratorEllRKNS_6TensorEbEUliE_EEviT1_:
	.zero		1896


//--------------------- .nv.constant0._ZN2at6native73_GLOBAL__N__c8866d80_35_SparseBinaryOpIntersectionKernel_cu_7dd49032_323712apply_kernelILi128ELi8EZNS1_29binary_op_intersection_kernelINS1_9LhsProjOpEilEEvRNS_14TensorIteratorEllRKNS_6TensorEbEUliE_EEviT1_ --------------------------
	.section	.nv.constant0._ZN2at6native73_GLOBAL__N__c8866d80_35_SparseBinaryOpIntersectionKernel_cu_7dd49032_323712apply_kernelILi128ELi8EZNS1_29binary_op_intersection_kernelINS1_9LhsProjOpEilEEvRNS_14TensorIteratorEllRKNS_6TensorEbEUliE_EEviT1_,"a",@progbits
	.sectionflags	@""
	.align	4
.nv.constant0._ZN2at6native73_GLOBAL__N__c8866d80_35_SparseBinaryOpIntersectionKernel_cu_7dd49032_323712apply_kernelILi128ELi8EZNS1_29binary_op_intersection_kernelINS1_9LhsProjOpEilEEvRNS_14TensorIteratorEllRKNS_6TensorEbEUliE_EEviT1_:
	.zero		1896


//--------------------- .nv.constant0._ZN2at6native73_GLOBAL__N__c8866d80_35_SparseBinaryOpIntersectionKernel_cu_7dd49032_323712apply_kernelILi128ELi8EZNS1_29binary_op_intersection_kernelINS1_9LhsProjOpEalEEvRNS_14TensorIteratorEllRKNS_6TensorEbEUliE_EEviT1_ --------------------------
	.section	.nv.constant0._ZN2at6native73_GLOBAL__N__c8866d80_35_SparseBinaryOpIntersectionKernel_cu_7dd49032_323712apply_kernelILi128ELi8EZNS1_29binary_op_intersection_kernelINS1_9LhsProjOpEalEEvRNS_14TensorIteratorEllRKNS_6TensorEbEUliE_EEviT1_,"a",@progbits
	.sectionflags	@""
	.align	4
.nv.constant0._ZN2at6native73_GLOBAL__N__c8866d80_35_SparseBinaryOpIntersectionKernel_cu_7dd49032_323712apply_kernelILi128ELi8EZNS1_29binary_op_intersection_kernelINS1_9LhsProjOpEalEEvRNS_14TensorIteratorEllRKNS_6TensorEbEUliE_EEviT1_:
	.zero		1896


//--------------------- .nv.constant0._ZN2at6native73_GLOBAL__N__c8866d80_35_SparseBinaryOpIntersectionKernel_cu_7dd49032_323712apply_kernelILi128ELi8EZNS1_29binary_op_intersection_kernelINS1_9LhsProjOpEhlEEvRNS_14TensorIteratorEllRKNS_6TensorEbEUliE_EEviT1_ --------------------------
	.section	.nv.constant0._ZN2at6native73_GLOBAL__N__c8866d80_35_SparseBinaryOpIntersectionKernel_cu_7dd49032_323712apply_kernelILi128ELi8EZNS1_29binary_op_intersection_kernelINS1_9LhsProjOpEhlEEvRNS_14TensorIteratorEllRKNS_6TensorEbEUliE_EEviT1_,"a",@progbits
	.sectionflags	@""
	.align	4
.nv.constant0._ZN2at6native73_GLOBAL__N__c8866d80_35_SparseBinaryOpIntersectionKernel_cu_7dd49032_323712apply_kernelILi128ELi8EZNS1_29binary_op_intersection_kernelINS1_9LhsProjOpEhlEEvRNS_14TensorIteratorEllRKNS_6TensorEbEUliE_EEviT1_:
	.zero		1896


//--------------------- .nv.constant0._ZN2at6native73_GLOBAL__N__c8866d80_35_SparseBinaryOpIntersectionKernel_cu_7dd49032_323712apply_kernelILi128ELi8EZNS1_29binary_op_intersection_kernelINS1_9RhsProjOpEN3c107complexINS5_4HalfEEElEEvRNS_14TensorIteratorEllRKNS_6TensorEbEUliE_EEviT1_ --------------------------
	.section	.nv.constant0._ZN2at6native73_GLOBAL__N__c8866d80_35_SparseBinaryOpIntersectionKernel_cu_7dd49032_323712apply_kernelILi128ELi8EZNS1_29binary_op_intersection_kernelINS1_9RhsProjOpEN3c107complexINS5_4HalfEEElEEvRNS_14TensorIteratorEllRKNS_6TensorEbEUliE_EEviT1_,"a",@progbits
	.sectionflags	@""
	.align	4
.nv.constant0._ZN2at6native73_GLOBAL__N__c8866d80_35_SparseBinaryOpIntersectionKernel_cu_7dd49032_323712apply_kernelILi128ELi8EZNS1_29binary_op_intersection_kernelINS1_9RhsProjOpEN3c107complexINS5_4HalfEEElEEvRNS_14TensorIteratorEllRKNS_6TensorEbEUliE_EEviT1_:
	.zero		1896


//--------------------- .nv.constant0._ZN2at6native73_GLOBAL__N__c8866d80_35_SparseBinaryOpIntersectionKernel_cu_7dd49032_323712apply_kernelILi128ELi8EZNS1_29binary_op_intersection_kernelINS1_9RhsProjOpEN3c108BFloat16ElEEvRNS_14TensorIteratorEllRKNS_6TensorEbEUliE_EEviT1_ --------------------------
	.section	.nv.constant0._ZN2at6native73_GLOBAL__N__c8866d80_35_SparseBinaryOpIntersectionKernel_cu_7dd49032_323712apply_kernelILi128ELi8EZNS1_29binary_op_intersection_kernelINS1_9RhsProjOpEN3c108BFloat16ElEEvRNS_14TensorIteratorEllRKNS_6TensorEbEUliE_EEviT1_,"a",@progbits
	.sectionflags	@""
	.align	4
.nv.constant0._ZN2at6native73_GLOBAL__N__c8866d80_35_SparseBinaryOpIntersectionKernel_cu_7dd49032_323712apply_kernelILi128ELi8EZNS1_29binary_op_intersection_kernelINS1_9RhsProjOpEN3c108BFloat16ElEEvRNS_14TensorIteratorEllRKNS_6TensorEbEUliE_EEviT1_:
	.zero		1896


//--------------------- .nv.constant0._ZN2at6native73_GLOBAL__N__c8866d80_35_SparseBinaryOpIntersectionKernel_cu_7dd49032_323712apply_kernelILi128ELi8EZNS1_29binary_op_intersection_kernelINS1_9RhsProjOpEN3c104HalfElEEvRNS_14TensorIteratorEllRKNS_6TensorEbEUliE_EEviT1_ --------------------------
	.section	.nv.constant0._ZN2at6native73_GLOBAL__N__c8866d80_35_SparseBinaryOpIntersectionKernel_cu_7dd49032_323712apply_kernelILi128ELi8EZNS1_29binary_op_intersection_kernelINS1_9RhsProjOpEN3c104HalfElEEvRNS_14TensorIteratorEllRKNS_6TensorEbEUliE_EEviT1_,"a",@progbits
	.sectionflags	@""
	.align	4
.nv.constant0._ZN2at6native73_GLOBAL__N__c8866d80_35_SparseBinaryOpIntersectionKernel_cu_7dd49032_323712apply_kernelILi128ELi8EZNS1_29binary_op_intersection_kernelINS1_9RhsProjOpEN3c104HalfElEEvRNS_14TensorIteratorEllRKNS_6TensorEbEUliE_EEviT1_:
	.zero		1896


//--------------------- .nv.constant0._ZN2at6native73_GLOBAL__N__c8866d80_35_SparseBinaryOpIntersectionKernel_cu_7dd49032_323712apply_kernelILi128ELi8EZNS1_29binary_op_intersection_kernelINS1_9RhsProjOpEblEEvRNS_14TensorIteratorEllRKNS_6TensorEbEUliE_EEviT1_ --------------------------
	.section	.nv.constant0._ZN2at6native73_GLOBAL__N__c8866d80_35_SparseBinaryOpIntersectionKernel_cu_7dd49032_323712apply_kernelILi128ELi8EZNS1_29binary_op_intersection_kernelINS1_9RhsProjOpEblEEvRNS_14TensorIteratorEllRKNS_6TensorEbEUliE_EEviT1_,"a",@progbits
	.sectionflags	@""
	.align	4
.nv.constant0._ZN2at6native73_GLOBAL__N__c8866d80_35_SparseBinaryOpIntersectionKernel_cu_7dd49032_323712apply_kernelILi128ELi8EZNS1_29binary_op_intersection_kernelINS1_9RhsProjOpEblEEvRNS_14TensorIteratorEllRKNS_6TensorEbEUliE_EEviT1_:
	.zero		1896


//--------------------- .nv.constant0._ZN2at6native73_GLOBAL__N__c8866d80_35_SparseBinaryOpIntersectionKernel_cu_7dd49032_323712apply_kernelILi128ELi8EZNS1_29binary_op_intersection_kernelINS1_9RhsProjOpEN3c107complexIfEElEEvRNS_14TensorIteratorEllRKNS_6TensorEbEUliE_EEviT1_ --------------------------
	.section	.nv.constant0._ZN2at6native73_GLOBAL__N__c8866d80_35_SparseBinaryOpIntersectionKernel_cu_7dd49032_323712apply_kernelILi128ELi8EZNS1_29binary_op_intersection_kernelINS1_9RhsProjOpEN3c107complexIfEElEEvRNS_14TensorIteratorEllRKNS_6TensorEbEUliE_EEviT1_,"a",@progbits
	.sectionflags	@""
	.align	4
.nv.constant0._ZN2at6native73_GLOBAL__N__c8866d80_35_SparseBinaryOpIntersectionKernel_cu_7dd49032_323712apply_kernelILi128ELi8EZNS1_29binary_op_intersection_kernelINS1_9RhsProjOpEN3c107complexIfEElEEvRNS_14TensorIteratorEllRKNS_6TensorEbEUliE_EEviT1_:
	.zero		1896


//--------------------- .nv.constant0._ZN2at6native73_GLOBAL__N__c8866d80_35_SparseBinaryOpIntersectionKernel_cu_7dd49032_323712apply_kernelILi128ELi8EZNS1_29binary_op_intersection_kernelINS1_9RhsProjOpEN3c107complexIdEElEEvRNS_14TensorIteratorEllRKNS_6TensorEbEUliE_EEviT1_ --------------------------
	.section	.nv.constant0._ZN2at6native73_GLOBAL__N__c8866d80_35_SparseBinaryOpIntersectionKernel_cu_7dd49032_323712apply_kernelILi128ELi8EZNS1_29binary_op_intersection_kernelINS1_9RhsProjOpEN3c107complexIdEElEEvRNS_14TensorIteratorEllRKNS_6TensorEbEUliE_EEviT1_,"a",@progbits
	.sectionflags	@""
	.align	4
.nv.constant0._ZN2at6native73_GLOBAL__N__c8866d80_35_SparseBinaryOpIntersectionKernel_cu_7dd49032_323712apply_kernelILi128ELi8EZNS1_29binary_op_intersection_kernelINS1_9RhsProjOpEN3c107complexIdEElEEvRNS_14TensorIteratorEllRKNS_6TensorEbEUliE_EEviT1_:
	.zero		1896


//--------------------- .nv.constant0._ZN2at6native73_GLOBAL__N__c8866d80_35_SparseBinaryOpIntersectionKernel_cu_7dd49032_323712apply_kernelILi128ELi8EZNS1_29binary_op_intersection_kernelINS1_9RhsProjOpEflEEvRNS_14TensorIteratorEllRKNS_6TensorEbEUliE_EEviT1_ --------------------------
	.section	.nv.constant0._ZN2at6native73_GLOBAL__N__c8866d80_35_SparseBinaryOpIntersectionKernel_cu_7dd49032_323712apply_kernelILi128ELi8EZNS1_29binary_op_intersection_kernelINS1_9RhsProjOpEflEEvRNS_14TensorIteratorEllRKNS_6TensorEbEUliE_EEviT1_,"a",@progbits
	.sectionflags	@""
	.align	4
.nv.constant0._ZN2at6native73_GLOBAL__N__c8866d80_35_SparseBinaryOpIntersectionKernel_cu_7dd49032_323712apply_kernelILi128ELi8EZNS1_29binary_op_intersection_kernelINS1_9RhsProjOpEflEEvRNS_14TensorIteratorEllRKNS_6TensorEbEUliE_EEviT1_:
	.zero		1896


//--------------------- .nv.constant0._ZN2at6native73_GLOBAL__N__c8866d80_35_SparseBinaryOpIntersectionKernel_cu_7dd49032_323712apply_kernelILi128ELi8EZNS1_29binary_op_intersection_kernelINS1_9RhsProjOpEdlEEvRNS_14TensorIteratorEllRKNS_6TensorEbEUliE_EEviT1_ --------------------------
	.section	.nv.constant0._ZN2at6native73_GLOBAL__N__c8866d80_35_SparseBinaryOpIntersectionKernel_cu_7dd49032_323712apply_kernelILi128ELi8EZNS1_29binary_op_intersection_kernelINS1_9RhsProjOpEdlEEvRNS_14TensorIteratorEllRKNS_6TensorEbEUliE_EEviT1_,"a",@progbits
	.sectionflags	@""
	.align	4
.nv.constant0._ZN2at6native73_GLOBAL__N__c8866d80_35_SparseBinaryOpIntersectionKernel_cu_7dd49032_323712apply_kernelILi128ELi8EZNS1_29binary_op_intersection_kernelINS1_9RhsProjOpEdlEEvRNS_14TensorIteratorEllRKNS_6TensorEbEUliE_EEviT1_:
	.zero		1896


//--------------------- .nv.constant0._ZN2at6native73_GLOBAL__N__c8866d80_35_SparseBinaryOpIntersectionKernel_cu_7dd49032_323712apply_kernelILi128ELi8EZNS1_29binary_op_intersection_kernelINS1_9RhsProjOpEslEEvRNS_14TensorIteratorEllRKNS_6TensorEbEUliE_EEviT1_ --------------------------
	.section	.nv.constant0._ZN2at6native73_GLOBAL__N__c8866d80_35_SparseBinaryOpIntersectionKernel_cu_7dd49032_323712apply_kernelILi128ELi8EZNS1_29binary_op_intersection_kernelINS1_9RhsProjOpEslEEvRNS_14TensorIteratorEllRKNS_6TensorEbEUliE_EEviT1_,"a",@progbits
	.sectionflags	@""
	.align	4
.nv.constant0._ZN2at6native73_GLOBAL__N__c8866d80_35_SparseBinaryOpIntersectionKernel_cu_7dd49032_323712apply_kernelILi128ELi8EZNS1_29binary_op_intersection_kernelINS1_9RhsProjOpEslEEvRNS_14TensorIteratorEllRKNS_6TensorEbEUliE_EEviT1_:
	.zero		1896


//--------------------- .nv.constant0._ZN2at6native73_GLOBAL__N__c8866d80_35_SparseBinaryOpIntersectionKernel_cu_7dd49032_323712apply_kernelILi128ELi8EZNS1_29binary_op_intersection_kernelINS1_9RhsProjOpEllEEvRNS_14TensorIteratorEllRKNS_6TensorEbEUliE_EEviT1_ --------------------------
	.section	.nv.constant0._ZN2at6native73_GLOBAL__N__c8866d80_35_SparseBinaryOpIntersectionKernel_cu_7dd49032_323712apply_kernelILi128ELi8EZNS1_29binary_op_intersection_kernelINS1_9RhsProjOpEllEEvRNS_14TensorIteratorEllRKNS_6TensorEbEUliE_EEviT1_,"a",@progbits
	.sectionflags	@""
	.align	4
.nv.constant0._ZN2at6native73_GLOBAL__N__c8866d80_35_SparseBinaryOpIntersectionKernel_cu_7dd49032_323712apply_kernelILi128ELi8EZNS1_29binary_op_intersection_kernelINS1_9RhsProjOpEllEEvRNS_14TensorIteratorEllRKNS_6TensorEbEUliE_EEviT1_:
	.zero		1896


//--------------------- .nv.constant0._ZN2at6native73_GLOBAL__N__c8866d80_35_SparseBinaryOpIntersectionKernel_cu_7dd49032_323712apply_kernelILi128ELi8EZNS1_29binary_op_intersection_kernelINS1_9RhsProjOpEilEEvRNS_14TensorIteratorEllRKNS_6TensorEbEUliE_EEviT1_ --------------------------
	.section	.nv.constant0._ZN2at6native73_GLOBAL__N__c8866d80_35_SparseBinaryOpIntersectionKernel_cu_7dd49032_323712apply_kernelILi128ELi8EZNS1_29binary_op_intersection_kernelINS1_9RhsProjOpEilEEvRNS_14TensorIteratorEllRKNS_6TensorEbEUliE_EEviT1_,"a",@progbits
	.sectionflags	@""
	.align	4
.nv.constant0._ZN2at6native73_GLOBAL__N__c8866d80_35_SparseBinaryOpIntersectionKernel_cu_7dd49032_323712apply_kernelILi128ELi8EZNS1_29binary_op_intersection_kernelINS1_9RhsProjOpEilEEvRNS_14TensorIteratorEllRKNS_6TensorEbEUliE_EEviT1_:
	.zero		1896


//--------------------- .nv.constant0._ZN2at6native73_GLOBAL__N__c8866d80_35_SparseBinaryOpIntersectionKernel_cu_7dd49032_323712apply_kernelILi128ELi8EZNS1_29binary_op_intersection_kernelINS1_9RhsProjOpEalEEvRNS_14TensorIteratorEllRKNS_6TensorEbEUliE_EEviT1_ --------------------------
	.section	.nv.constant0._ZN2at6native73_GLOBAL__N__c8866d80_35_SparseBinaryOpIntersectionKernel_cu_7dd49032_323712apply_kernelILi128ELi8EZNS1_29binary_op_intersection_kernelINS1_9RhsProjOpEalEEvRNS_14TensorIteratorEllRKNS_6TensorEbEUliE_EEviT1_,"a",@progbits
	.sectionflags	@""
	.align	4
.nv.constant0._ZN2at6native73_GLOBAL__N__c8866d80_35_SparseBinaryOpIntersectionKernel_cu_7dd49032_323712apply_kernelILi128ELi8EZNS1_29binary_op_intersection_kernelINS1_9RhsProjOpEalEEvRNS_14TensorIteratorEllRKNS_6TensorEbEUliE_EEviT1_:
	.zero		1896


//--------------------- .nv.constant0._ZN2at6native73_GLOBAL__N__c8866d80_35_SparseBinaryOpIntersectionKernel_cu_7dd49032_323712apply_kernelILi128ELi8EZNS1_29binary_op_intersection_kernelINS1_9RhsProjOpEhlEEvRNS_14TensorIteratorEllRKNS_6TensorEbEUliE_EEviT1_ --------------------------
	.section	.nv.constant0._ZN2at6native73_GLOBAL__N__c8866d80_35_SparseBinaryOpIntersectionKernel_cu_7dd49032_323712apply_kernelILi128ELi8EZNS1_29binary_op_intersection_kernelINS1_9RhsProjOpEhlEEvRNS_14TensorIteratorEllRKNS_6TensorEbEUliE_EEviT1_,"a",@progbits
	.sectionflags	@""
	.align	4
.nv.constant0._ZN2at6native73_GLOBAL__N__c8866d80_35_SparseBinaryOpIntersectionKernel_cu_7dd49032_323712apply_kernelILi128ELi8EZNS1_29binary_op_intersection_kernelINS1_9RhsProjOpEhlEEvRNS_14TensorIteratorEllRKNS_6TensorEbEUliE_EEviT1_:
	.zero		1896


//--------------------- .nv.constant0._ZN2at6native73_GLOBAL__N__c8866d80_35_SparseBinaryOpIntersectionKernel_cu_7dd49032_323712apply_kernelILi128ELi8EZNS1_29binary_op_intersection_kernelINS1_5MulOpEN3c107complexINS5_4HalfEEElEEvRNS_14TensorIteratorEllRKNS_6TensorEbEUliE_EEviT1_ --------------------------
	.section	.nv.constant0._ZN2at6native73_GLOBAL__N__c8866d80_35_SparseBinaryOpIntersectionKernel_cu_7dd49032_323712apply_kernelILi128ELi8EZNS1_29binary_op_intersection_kernelINS1_5MulOpEN3c107complexINS5_4HalfEEElEEvRNS_14TensorIteratorEllRKNS_6TensorEbEUliE_EEviT1_,"a",@progbits
	.sectionflags	@""
	.align	4
.nv.constant0._ZN2at6native73_GLOBAL__N__c8866d80_35_SparseBinaryOpIntersectionKernel_cu_7dd49032_323712apply_kernelILi128ELi8EZNS1_29binary_op_intersection_kernelINS1_5MulOpEN3c107complexINS5_4HalfEEElEEvRNS_14TensorIteratorEllRKNS_6TensorEbEUliE_EEviT1_:
	.zero		1896


//--------------------- .nv.constant0._ZN2at6native73_GLOBAL__N__c8866d80_35_SparseBinaryOpIntersectionKernel_cu_7dd49032_323712apply_kernelILi128ELi8EZNS1_29binary_op_intersection_kernelINS1_5MulOpEN3c108BFloat16ElEEvRNS_14TensorIteratorEllRKNS_6TensorEbEUliE_EEviT1_ --------------------------
	.section	.nv.constant0._ZN2at6native73_GLOBAL__N__c8866d80_35_SparseBinaryOpIntersectionKernel_cu_7dd49032_323712apply_kernelILi128ELi8EZNS1_29binary_op_intersection_kernelINS1_5MulOpEN3c108BFloat16ElEEvRNS_14TensorIteratorEllRKNS_6TensorEbEUliE_EEviT1_,"a",@progbits
	.sectionflags	@""
	.align	4
.nv.constant0._ZN2at6native73_GLOBAL__N__c8866d80_35_SparseBinaryOpIntersectionKernel_cu_7dd49032_323712apply_kernelILi128ELi8EZNS1_29binary_op_intersection_kernelINS1_5MulOpEN3c108BFloat16ElEEvRNS_14TensorIteratorEllRKNS_6TensorEbEUliE_EEviT1_:
	.zero		1896


//--------------------- .nv.constant0._ZN2at6native73_GLOBAL__N__c8866d80_35_SparseBinaryOpIntersectionKernel_cu_7dd49032_323712apply_kernelILi128ELi8EZNS1_29binary_op_intersection_kernelINS1_5MulOpEN3c104HalfElEEvRNS_14TensorIteratorEllRKNS_6TensorEbEUliE_EEviT1_ --------------------------
	.section	.nv.constant0._ZN2at6native73_GLOBAL__N__c8866d80_35_SparseBinaryOpIntersectionKernel_cu_7dd49032_323712apply_kernelILi128ELi8EZNS1_29binary_op_intersection_kernelINS1_5MulOpEN3c104HalfElEEvRNS_14TensorIteratorEllRKNS_6TensorEbEUliE_EEviT1_,"a",@progbits
	.sectionflags	@""
	.align	4
.nv.constant0._ZN2at6native73_GLOBAL__N__c8866d80_35_SparseBinaryOpIntersectionKernel_cu_7dd49032_323712apply_kernelILi128ELi8EZNS1_29binary_op_intersection_kernelINS1_5MulOpEN3c104HalfElEEvRNS_14TensorIteratorEllRKNS_6TensorEbEUliE_EEviT1_:
	.zero		1896


//--------------------- .nv.constant0._ZN2at6native73_GLOBAL__N__c8866d80_35_SparseBinaryOpIntersectionKernel_cu_7dd49032_323712apply_kernelILi128ELi8EZNS1_29binary_op_intersection_kernelINS1_5MulOpEblEEvRNS_14TensorIteratorEllRKNS_6TensorEbEUliE_EEviT1_ --------------------------
	.section	.nv.constant0._ZN2at6native73_GLOBAL__N__c8866d80_35_SparseBinaryOpIntersectionKernel_cu_7dd49032_323712apply_kernelILi128ELi8EZNS1_29binary_op_intersection_kernelINS1_5MulOpEblEEvRNS_14TensorIteratorEllRKNS_6TensorEbEUliE_EEviT1_,"a",@progbits
	.sectionflags	@""
	.align	4
.nv.constant0._ZN2at6native73_GLOBAL__N__c8866d80_35_SparseBinaryOpIntersectionKernel_cu_7dd49032_323712apply_kernelILi128ELi8EZNS1_29binary_op_intersection_kernelINS1_5MulOpEblEEvRNS_14TensorIteratorEllRKNS_6TensorEbEUliE_EEviT1_:
	.zero		1896


//--------------------- .nv.constant0._ZN2at6native73_GLOBAL__N__c8866d80_35_SparseBinaryOpIntersectionKernel_cu_7dd49032_323712apply_kernelILi128ELi8EZNS1_29binary_op_intersection_kernelINS1_5MulOpEN3c107complexIfEElEEvRNS_14TensorIteratorEllRKNS_6TensorEbEUliE_EEviT1_ --------------------------
	.section	.nv.constant0._ZN2at6native73_GLOBAL__N__c8866d80_35_SparseBinaryOpIntersectionKernel_cu_7dd49032_323712apply_kernelILi128ELi8EZNS1_29binary_op_intersection_kernelINS1_5MulOpEN3c107complexIfEElEEvRNS_14TensorIteratorEllRKNS_6TensorEbEUliE_EEviT1_,"a",@progbits
	.sectionflags	@""
	.align	4
.nv.constant0._ZN2at6native73_GLOBAL__N__c8866d80_35_SparseBinaryOpIntersectionKernel_cu_7dd49032_323712apply_kernelILi128ELi8EZNS1_29binary_op_intersection_kernelINS1_5MulOpEN3c107complexIfEElEEvRNS_14TensorIteratorEllRKNS_6TensorEbEUliE_EEviT1_:
	.zero		1896


//--------------------- .nv.constant0._ZN2at6native73_GLOBAL__N__c8866d80_35_SparseBinaryOpIntersectionKernel_cu_7dd49032_323712apply_kernelILi128ELi8EZNS1_29binary_op_intersection_kernelINS1_5MulOpEN3c107complexIdEElEEvRNS_14TensorIteratorEllRKNS_6TensorEbEUliE_EEviT1_ --------------------------
	.section	.nv.constant0._ZN2at6native73_GLOBAL__N__c8866d80_35_SparseBinaryOpIntersectionKernel_cu_7dd49032_323712apply_kernelILi128ELi8EZNS1_29binary_op_intersection_kernelINS1_5MulOpEN3c107complexIdEElEEvRNS_14TensorIteratorEllRKNS_6TensorEbEUliE_EEviT1_,"a",@progbits
	.sectionflags	@""
	.align	4
.nv.constant0._ZN2at6native73_GLOBAL__N__c8866d80_35_SparseBinaryOpIntersectionKernel_cu_7dd49032_323712apply_kernelILi128ELi8EZNS1_29binary_op_intersection_kernelINS1_5MulOpEN3c107complexIdEElEEvRNS_14TensorIteratorEllRKNS_6TensorEbEUliE_EEviT1_:
	.zero		1896


//--------------------- .nv.constant0._ZN2at6native73_GLOBAL__N__c8866d80_35_SparseBinaryOpIntersectionKernel_cu_7dd49032_323712apply_kernelILi128ELi8EZNS1_29binary_op_intersection_kernelINS1_5MulOpEflEEvRNS_14TensorIteratorEllRKNS_6TensorEbEUliE_EEviT1_ --------------------------
	.section	.nv.constant0._ZN2at6native73_GLOBAL__N__c8866d80_35_SparseBinaryOpIntersectionKernel_cu_7dd49032_323712apply_kernelILi128ELi8EZNS1_29binary_op_intersection_kernelINS1_5MulOpEflEEvRNS_14TensorIteratorEllRKNS_6TensorEbEUliE_EEviT1_,"a",@progbits
	.sectionflags	@""
	.align	4
.nv.constant0._ZN2at6native73_GLOBAL__N__c8866d80_35_SparseBinaryOpIntersectionKernel_cu_7dd49032_323712apply_kernelILi128ELi8EZNS1_29binary_op_intersection_kernelINS1_5MulOpEflEEvRNS_14TensorIteratorEllRKNS_6TensorEbEUliE_EEviT1_:
	.zero		1896


//--------------------- .nv.constant0._ZN2at6native73_GLOBAL__N__c8866d80_35_SparseBinaryOpIntersectionKernel_cu_7dd49032_323712apply_kernelILi128ELi8EZNS1_29binary_op_intersection_kernelINS1_5MulOpEdlEEvRNS_14TensorIteratorEllRKNS_6TensorEbEUliE_EEviT1_ --------------------------
	.section	.nv.constant0._ZN2at6native73_GLOBAL__N__c8866d80_35_SparseBinaryOpIntersectionKernel_cu_7dd49032_323712apply_kernelILi128ELi8EZNS1_29binary_op_intersection_kernelINS1_5MulOpEdlEEvRNS_14TensorIteratorEllRKNS_6TensorEbEUliE_EEviT1_,"a",@progbits
	.sectionflags	@""
	.align	4
.nv.constant0._ZN2at6native73_GLOBAL__N__c8866d80_35_SparseBinaryOpIntersectionKernel_cu_7dd49032_323712apply_kernelILi128ELi8EZNS1_29binary_op_intersection_kernelINS1_5MulOpEdlEEvRNS_14TensorIteratorEllRKNS_6TensorEbEUliE_EEviT1_:
	.zero		1896


//--------------------- .nv.constant0._ZN2at6native73_GLOBAL__N__c8866d80_35_SparseBinaryOpIntersectionKernel_cu_7dd49032_323712apply_kernelILi128ELi8EZNS1_29binary_op_intersection_kernelINS1_5MulOpEslEEvRNS_14TensorIteratorEllRKNS_6TensorEbEUliE_EEviT1_ --------------------------
	.section	.nv.constant0._ZN2at6native73_GLOBAL__N__c8866d80_35_SparseBinaryOpIntersectionKernel_cu_7dd49032_323712apply_kernelILi128ELi8EZNS1_29binary_op_intersection_kernelINS1_5MulOpEslEEvRNS_14TensorIteratorEllRKNS_6TensorEbEUliE_EEviT1_,"a",@progbits
	.sectionflags	@""
	.align	4
.nv.constant0._ZN2at6native73_GLOBAL__N__c8866d80_35_SparseBinaryOpIntersectionKernel_cu_7dd49032_323712apply_kernelILi128ELi8EZNS1_29binary_op_intersection_kernelINS1_5MulOpEslEEvRNS_14TensorIteratorEllRKNS_6TensorEbEUliE_EEviT1_:
	.zero		1896


//--------------------- .nv.constant0._ZN2at6native73_GLOBAL__N__c8866d80_35_SparseBinaryOpIntersectionKernel_cu_7dd49032_323712apply_kernelILi128ELi8EZNS1_29binary_op_intersection_kernelINS1_5MulOpEllEEvRNS_14TensorIteratorEllRKNS_6TensorEbEUliE_EEviT1_ --------------------------
	.section	.nv.constant0._ZN2at6native73_GLOBAL__N__c8866d80_35_SparseBinaryOpIntersectionKernel_cu_7dd49032_323712apply_kernelILi128ELi8EZNS1_29binary_op_intersection_kernelINS1_5MulOpEllEEvRNS_14TensorIteratorEllRKNS_6TensorEbEUliE_EEviT1_,"a",@progbits
	.sectionflags	@""
	.align	4
.nv.constant0._ZN2at6native73_GLOBAL__N__c8866d80_35_SparseBinaryOpIntersectionKernel_cu_7dd49032_323712apply_kernelILi128ELi8EZNS1_29binary_op_intersection_kernelINS1_5MulOpEllEEvRNS_14TensorIteratorEllRKNS_6TensorEbEUliE_EEviT1_:
	.zero		1896


//--------------------- .nv.constant0._ZN2at6native73_GLOBAL__N__c8866d80_35_SparseBinaryOpIntersectionKernel_cu_7dd49032_323712apply_kernelILi128ELi8EZNS1_29binary_op_intersection_kernelINS1_5MulOpEilEEvRNS_14TensorIteratorEllRKNS_6TensorEbEUliE_EEviT1_ --------------------------
	.section	.nv.constant0._ZN2at6native73_GLOBAL__N__c8866d80_35_SparseBinaryOpIntersectionKernel_cu_7dd49032_323712apply_kernelILi128ELi8EZNS1_29binary_op_intersection_kernelINS1_5MulOpEilEEvRNS_14TensorIteratorEllRKNS_6TensorEbEUliE_EEviT1_,"a",@progbits
	.sectionflags	@""
	.align	4
.nv.constant0._ZN2at6native73_GLOBAL__N__c8866d80_35_SparseBinaryOpIntersectionKernel_cu_7dd49032_323712apply_kernelILi128ELi8EZNS1_29binary_op_intersection_kernelINS1_5MulOpEilEEvRNS_14TensorIteratorEllRKNS_6TensorEbEUliE_EEviT1_:
	.zero		1896


//--------------------- .nv.constant0._ZN2at6native73_GLOBAL__N__c8866d80_35_SparseBinaryOpIntersectionKernel_cu_7dd49032_323712apply_kernelILi128ELi8EZNS1_29binary_op_intersection_kernelINS1_5MulOpEalEEvRNS_14TensorIteratorEllRKNS_6TensorEbEUliE_EEviT1_ --------------------------
	.section	.nv.constant0._ZN2at6native73_GLOBAL__N__c8866d80_35_SparseBinaryOpIntersectionKernel_cu_7dd49032_323712apply_kernelILi128ELi8EZNS1_29binary_op_intersection_kernelINS1_5MulOpEalEEvRNS_14TensorIteratorEllRKNS_6TensorEbEUliE_EEviT1_,"a",@progbits
	.sectionflags	@""
	.align	4
.nv.constant0._ZN2at6native73_GLOBAL__N__c8866d80_35_SparseBinaryOpIntersectionKernel_cu_7dd49032_323712apply_kernelILi128ELi8EZNS1_29binary_op_intersection_kernelINS1_5MulOpEalEEvRNS_14TensorIteratorEllRKNS_6TensorEbEUliE_EEviT1_:
	.zero		1896


//--------------------- .nv.constant0._ZN2at6native73_GLOBAL__N__c8866d80_35_SparseBinaryOpIntersectionKernel_cu_7dd49032_323712apply_kernelILi128ELi8EZNS1_29binary_op_intersection_kernelINS1_5MulOpEhlEEvRNS_14TensorIteratorEllRKNS_6TensorEbEUliE_EEviT1_ --------------------------
	.section	.nv.constant0._ZN2at6native73_GLOBAL__N__c8866d80_35_SparseBinaryOpIntersectionKernel_cu_7dd49032_323712apply_kernelILi128ELi8EZNS1_29binary_op_intersection_kernelINS1_5MulOpEhlEEvRNS_14TensorIteratorEllRKNS_6TensorEbEUliE_EEviT1_,"a",@progbits
	.sectionflags	@""
	.align	4
.nv.constant0._ZN2at6native73_GLOBAL__N__c8866d80_35_SparseBinaryOpIntersectionKernel_cu_7dd49032_323712apply_kernelILi128ELi8EZNS1_29binary_op_intersection_kernelINS1_5MulOpEhlEEvRNS_14TensorIteratorEllRKNS_6TensorEbEUliE_EEviT1_:
	.zero		1896


//--------------------- .nv.constant0._ZN2at6native18elementwise_kernelILi128ELi4EZNS0_15gpu_kernel_implIZZNS0_73_GLOBAL__N__c8866d80_35_SparseBinaryOpIntersectionKernel_cu_7dd49032_323742_sparse_binary_op_intersection_kernel_implINS3_18CUDAKernelLauncherENS3_36CUDAValueSelectionIntersectionKernelINS3_9LhsProjOpEEElLl0EEEvRNS_6TensorERKS9_SC_RKSt6vectorIlSaIlEERKSt8optionalIS9_ESL_bbENKUlvE3_clEvEUllE_EEvRNS_18TensorIteratorBaseERKT_EUliE_EEviT1_ --------------------------
	.section	.nv.constant0._ZN2at6native18elementwise_kernelILi128ELi4EZNS0_15gpu_kernel_implIZZNS0_73_GLOBAL__N__c8866d80_35_SparseBinaryOpIntersectionKernel_cu_7dd49032_323742_sparse_binary_op_intersection_kernel_implINS3_18CUDAKernelLauncherENS3_36CUDAValueSelectionIntersectionKernelINS3_9LhsProjOpEEElLl0EEEvRNS_6TensorERKS9_SC_RKSt6vectorIlSaIlEERKSt8optionalIS9_ESL_bbENKUlvE3_clEvEUllE_EEvRNS_18TensorIteratorBaseERKT_EUliE_EEviT1_,"a",@progbits
	.sectionflags	@""
	.align	4
.nv.constant0._ZN2at6native18elementwise_kernelILi128ELi4EZNS0_15gpu_kernel_implIZZNS0_73_GLOBAL__N__c8866d80_35_SparseBinaryOpIntersectionKernel_cu_7dd49032_323742_sparse_binary_op_intersection_kernel_implINS3_18CUDAKernelLauncherENS3_36CUDAValueSelectionIntersectionKernelINS3_9LhsProjOpEEElLl0EEEvRNS_6TensorERKS9_SC_RKSt6vectorIlSaIlEERKSt8optionalIS9_ESL_bbENKUlvE3_clEvEUllE_EEvRNS_18TensorIteratorBaseERKT_EUliE_EEviT1_:
	.zero		1528


//--------------------- .nv.constant0._ZN2at6native27unrolled_elementwise_kernelIZZNS0_73_GLOBAL__N__c8866d80_35_SparseBinaryOpIntersectionKernel_cu_7dd49032_323742_sparse_binary_op_intersection_kernel_implINS2_18CUDAKernelLauncherENS2_36CUDAValueSelectionIntersectionKernelINS2_9LhsProjOpEEElLl0EEEvRNS_6TensorERKS8_SB_RKSt6vectorIlSaIlEERKSt8optionalIS8_ESK_bbENKUlvE3_clEvEUllE_St5arrayIPcLm2EELi4E23TrivialOffsetCalculatorILi1EjESR_NS0_6memory12LoadWithCastILi1EEENSS_13StoreWithCastILi1EEEEEviT_T0_T2_T3_T4_T5_ --------------------------
	.section	.nv.constant0._ZN2at6native27unrolled_elementwise_kernelIZZNS0_73_GLOBAL__N__c8866d80_35_SparseBinaryOpIntersectionKernel_cu_7dd49032_323742_sparse_binary_op_intersection_kernel_implINS2_18CUDAKernelLauncherENS2_36CUDAValueSelectionIntersectionKernelINS2_9LhsProjOpEEElLl0EEEvRNS_6TensorERKS8_SB_RKSt6vectorIlSaIlEERKSt8optionalIS8_ESK_bbENKUlvE3_clEvEUllE_St5arrayIPcLm2EELi4E23TrivialOffsetCalculatorILi1EjESR_NS0_6memory12LoadWithCastILi1EEENSS_13StoreWithCastILi1EEEEEviT_T0_T2_T3_T4_T5_,"a",@progbits
	.sectionflags	@""
	.align	4
.nv.constant0._ZN2at6native27unrolled_elementwise_kernelIZZNS0_73_GLOBAL__N__c8866d80_35_SparseBinaryOpIntersectionKernel_cu_7dd49032_323742_sparse_binary_op_intersection_kernel_implINS2_18CUDAKernelLauncherENS2_36CUDAValueSelectionIntersectionKernelINS2_9LhsProjOpEEElLl0EEEvRNS_6TensorERKS8_SB_RKSt6vectorIlSaIlEERKSt8optionalIS8_ESK_bbENKUlvE3_clEvEUllE_St5arrayIPcLm2EELi4E23TrivialOffsetCalculatorILi1EjESR_NS0_6memory12LoadWithCastILi1EEENSS_13StoreWithCastILi1EEEEEviT_T0_T2_T3_T4_T5_:
	.zero		1028


//--------------------- .nv.constant0._ZN2at6native18elementwise_kernelILi128ELi2EZNS0_22gpu_kernel_impl_nocastIZZNS0_73_GLOBAL__N__c8866d80_35_SparseBinaryOpIntersectionKernel_cu_7dd49032_323742_sparse_binary_op_intersection_kernel_implINS3_18CUDAKernelLauncherENS3_36CUDAValueSelectionIntersectionKernelINS3_9LhsProjOpEEElLl0EEEvRNS_6TensorERKS9_SC_RKSt6vectorIlSaIlEERKSt8optionalIS9_ESL_bbENKUlvE3_clEvEUllE_EEvRNS_18TensorIteratorBaseERKT_EUliE_EEviT1_ --------------------------
	.section	.nv.constant0._ZN2at6native18elementwise_kernelILi128ELi2EZNS0_22gpu_kernel_impl_nocastIZZNS0_73_GLOBAL__N__c8866d80_35_SparseBinaryOpIntersectionKernel_cu_7dd49032_323742_sparse_binary_op_intersection_kernel_implINS3_18CUDAKernelLauncherENS3_36CUDAValueSelectionIntersectionKernelINS3_9LhsProjOpEEElLl0EEEvRNS_6TensorERKS9_SC_RKSt6vectorIlSaIlEERKSt8optionalIS9_ESL_bbENKUlvE3_clEvEUllE_EEvRNS_18TensorIteratorBaseERKT_EUliE_EEviT1_,"a",@progbits
	.sectionflags	@""
	.align	4
.nv.constant0._ZN2at6native18elementwise_kernelILi128ELi2EZNS0_22gpu_kernel_impl_nocastIZZNS0_73_GLOBAL__N__c8866d80_35_SparseBinaryOpIntersectionKernel_cu_7dd49032_323742_sparse_binary_op_intersection_kernel_implINS3_18CUDAKernelLauncherENS3_36CUDAValueSelectionIntersectionKernelINS3_9LhsProjOpEEElLl0EEEvRNS_6TensorERKS9_SC_RKSt6vectorIlSaIlEERKSt8optionalIS9_ESL_bbENKUlvE3_clEvEUllE_EEvRNS_18TensorIteratorBaseERKT_EUliE_EEviT1_:
	.zero		1520


//--------------------- .nv.constant0._ZN2at6native27unrolled_elementwise_kernelIZZNS0_73_GLOBAL__N__c8866d80_35_SparseBinaryOpIntersectionKernel_cu_7dd49032_323742_sparse_binary_op_intersection_kernel_implINS2_18CUDAKernelLauncherENS2_36CUDAValueSelectionIntersectionKernelINS2_9LhsProjOpEEElLl0EEEvRNS_6TensorERKS8_SB_RKSt6vectorIlSaIlEERKSt8optionalIS8_ESK_bbENKUlvE3_clEvEUllE_St5arrayIPcLm2EELi4E23TrivialOffsetCalculatorILi1EjESR_NS0_6memory15LoadWithoutCastENSS_16StoreWithoutCastEEEviT_T0_T2_T3_T4_T5_ --------------------------
	.section	.nv.constant0._ZN2at6native27unrolled_elementwise_kernelIZZNS0_73_GLOBAL__N__c8866d80_35_SparseBinaryOpIntersectionKernel_cu_7dd49032_323742_sparse_binary_op_intersection_kernel_implINS2_18CUDAKernelLauncherENS2_36CUDAValueSelectionIntersectionKernelINS2_9LhsProjOpEEElLl0EEEvRNS_6TensorERKS8_SB_RKSt6vectorIlSaIlEERKSt8optionalIS8_ESK_bbENKUlvE3_clEvEUllE_St5arrayIPcLm2EELi4E23TrivialOffsetCalculatorILi1EjESR_NS0_6memory15LoadWithoutCastENSS_16StoreWithoutCastEEEviT_T0_T2_T3_T4_T5_,"a",@progbits
	.sectionflags	@""
	.align	4
.nv.constant0._ZN2at6native27unrolled_elementwise_kernelIZZNS0_73_GLOBAL__N__c8866d80_35_SparseBinaryOpIntersectionKernel_cu_7dd49032_323742_sparse_binary_op_intersection_kernel_implINS2_18CUDAKernelLauncherENS2_36CUDAValueSelectionIntersectionKernelINS2_9LhsProjOpEEElLl0EEEvRNS_6TensorERKS8_SB_RKSt6vectorIlSaIlEERKSt8optionalIS8_ESK_bbENKUlvE3_clEvEUllE_St5arrayIPcLm2EELi4E23TrivialOffsetCalculatorILi1EjESR_NS0_6memory15LoadWithoutCastENSS_16StoreWithoutCastEEEviT_T0_T2_T3_T4_T5_:
	.zero		1012


//--------------------- .nv.constant0._ZN2at6native29vectorized_elementwise_kernelILi2EZZNS0_73_GLOBAL__N__c8866d80_35_SparseBinaryOpIntersectionKernel_cu_7dd49032_323742_sparse_binary_op_intersection_kernel_implINS2_18CUDAKernelLauncherENS2_36CUDAValueSelectionIntersectionKernelINS2_9LhsProjOpEEElLl0EEEvRNS_6TensorERKS8_SB_RKSt6vectorIlSaIlEERKSt8optionalIS8_ESK_bbENKUlvE3_clEvEUllE_St5arrayIPcLm2EEEEviT0_T1_ --------------------------
	.section	.nv.constant0._ZN2at6native29vectorized_elementwise_kernelILi2EZZNS0_73_GLOBAL__N__c8866d80_35_SparseBinaryOpIntersectionKernel_cu_7dd49032_323742_sparse_binary_op_intersection_kernel_implINS2_18CUDAKernelLauncherENS2_36CUDAValueSelectionIntersectionKernelINS2_9LhsProjOpEEElLl0EEEvRNS_6TensorERKS8_SB_RKSt6vectorIlSaIlEERKSt8optionalIS8_ESK_bbENKUlvE3_clEvEUllE_St5arrayIPcLm2EEEEviT0_T1_,"a",@progbits
	.sectionflags	@""
	.align	4
.nv.constant0._ZN2at6native29vectorized_elementwise_kernelILi2EZZNS0_73_GLOBAL__N__c8866d80_35_SparseBinaryOpIntersectionKernel_cu_7dd49032_323742_sparse_binary_op_intersection_kernel_implINS2_18CUDAKernelLauncherENS2_36CUDAValueSelectionIntersectionKernelINS2_9LhsProjOpEEElLl0EEEvRNS_6TensorERKS8_SB_RKSt6vectorIlSaIlEERKSt8optionalIS8_ESK_bbENKUlvE3_clEvEUllE_St5arrayIPcLm2EEEEviT0_T1_:
	.zero		1008


//--------------------- .nv.constant0._ZN2at6native29vectorized_elementwise_kernelILi4EZZNS0_73_GLOBAL__N__c8866d80_35_SparseBinaryOpIntersectionKernel_cu_7dd49032_323742_sparse_binary_op_intersection_kernel_implINS2_18CUDAKernelLauncherENS2_36CUDAValueSelectionIntersectionKernelINS2_9LhsProjOpEEElLl0EEEvRNS_6TensorERKS8_SB_RKSt6vectorIlSaIlEERKSt8optionalIS8_ESK_bbENKUlvE3_clEvEUllE_St5arrayIPcLm2EEEEviT0_T1_ --------------------------
	.section	.nv.constant0._ZN2at6native29vectorized_elementwise_kernelILi4EZZNS0_73_GLOBAL__N__c8866d80_35_SparseBinaryOpIntersectionKernel_cu_7dd49032_323742_sparse_binary_op_intersection_kernel_implINS2_18CUDAKernelLauncherENS2_36CUDAValueSelectionIntersectionKernelINS2_9LhsProjOpEEElLl0EEEvRNS_6TensorERKS8_SB_RKSt6vectorIlSaIlEERKSt8optionalIS8_ESK_bbENKUlvE3_clEvEUllE_St5arrayIPcLm2EEEEviT0_T1_,"a",@progbits
	.sectionflags	@""
	.align	4
.nv.constant0._ZN2at6native29vectorized_elementwise_kernelILi4EZZNS0_73_GLOBAL__N__c8866d80_35_SparseBinaryOpIntersectionKernel_cu_7dd49032_323742_sparse_binary_op_intersection_kernel_implINS2_18CUDAKernelLauncherENS2_36CUDAValueSelectionIntersectionKernelINS2_9LhsProjOpEEElLl0EEEvRNS_6TensorERKS8_SB_RKSt6vectorIlSaIlEERKSt8optionalIS8_ESK_bbENKUlvE3_clEvEUllE_St5arrayIPcLm2EEEEviT0_T1_:
	.zero		1008


//--------------------- .nv.constant0._ZN2at6native29vectorized_elementwise_kernelILi8EZZNS0_73_GLOBAL__N__c8866d80_35_SparseBinaryOpIntersectionKernel_cu_7dd49032_323742_sparse_binary_op_intersection_kernel_implINS2_18CUDAKernelLauncherENS2_36CUDAValueSelectionIntersectionKernelINS2_9LhsProjOpEEElLl0EEEvRNS_6TensorERKS8_SB_RKSt6vectorIlSaIlEERKSt8optionalIS8_ESK_bbENKUlvE3_clEvEUllE_St5arrayIPcLm2EEEEviT0_T1_ --------------------------
	.section	.nv.constant0._ZN2at6native29vectorized_elementwise_kernelILi8EZZNS0_73_GLOBAL__N__c8866d80_35_SparseBinaryOpIntersectionKernel_cu_7dd49032_323742_sparse_binary_op_intersection_kernel_implINS2_18CUDAKernelLauncherENS2_36CUDAValueSelectionIntersectionKernelINS2_9LhsProjOpEEElLl0EEEvRNS_6TensorERKS8_SB_RKSt6vectorIlSaIlEERKSt8optionalIS8_ESK_bbENKUlvE3_clEvEUllE_St5arrayIPcLm2EEEEviT0_T1_,"a",@progbits
	.sectionflags	@""
	.align	4
.nv.constant0._ZN2at6native29vectorized_elementwise_kernelILi8EZZNS0_73_GLOBAL__N__c8866d80_35_SparseBinaryOpIntersectionKernel_cu_7dd49032_323742_sparse_binary_op_intersection_kernel_implINS2_18CUDAKernelLauncherENS2_36CUDAValueSelectionIntersectionKernelINS2_9LhsProjOpEEElLl0EEEvRNS_6TensorERKS8_SB_RKSt6vectorIlSaIlEERKSt8optionalIS8_ESK_bbENKUlvE3_clEvEUllE_St5arrayIPcLm2EEEEviT0_T1_:
	.zero		1008


//--------------------- .nv.constant0._ZN2at6native18elementwise_kernelILi128ELi4EZNS0_15gpu_kernel_implIZZNS0_73_GLOBAL__N__c8866d80_35_SparseBinaryOpIntersectionKernel_cu_7dd49032_323742_sparse_binary_op_intersection_kernel_implINS3_18CUDAKernelLauncherENS3_36CUDAValueSelectionIntersectionKernelINS3_9LhsProjOpEEElLl0EEEvRNS_6TensorERKS9_SC_RKSt6vectorIlSaIlEERKSt8optionalIS9_ESL_bbENKUlvE1_clEvEUllE_EEvRNS_18TensorIteratorBaseERKT_EUliE_EEviT1_ --------------------------
	.section	.nv.constant0._ZN2at6native18elementwise_kernelILi128ELi4EZNS0_15gpu_kernel_implIZZNS0_73_GLOBAL__N__c8866d80_35_SparseBinaryOpIntersectionKernel_cu_7dd49032_323742_sparse_binary_op_intersection_kernel_implINS3_18CUDAKernelLauncherENS3_36CUDAValueSelectionIntersectionKernelINS3_9LhsProjOpEEElLl0EEEvRNS_6TensorERKS9_SC_RKSt6vectorIlSaIlEERKSt8optionalIS9_ESL_bbENKUlvE1_clEvEUllE_EEvRNS_18TensorIteratorBaseERKT_EUliE_EEviT1_,"a",@progbits
	.sectionflags	@""
	.align	4
.nv.constant0._ZN2at6native18elementwise_kernelILi128ELi4EZNS0_15gpu_kernel_implIZZNS0_73_GLOBAL__N__c8866d80_35_SparseBinaryOpIntersectionKernel_cu_7dd49032_323742_sparse_binary_op_intersection_kernel_implINS3_18CUDAKernelLauncherENS3_36CUDAValueSelectionIntersectionKernelINS3_9LhsProjOpEEElLl0EEEvRNS_6TensorERKS9_SC_RKSt6vectorIlSaIlEERKSt8optionalIS9_ESL_bbENKUlvE1_clEvEUllE_EEvRNS_18TensorIteratorBaseERKT_EUliE_EEviT1_:
	.zero		1488


//--------------------- .nv.constant0._ZN2at6native27unrolled_elementwise_kernelIZZNS0_73_GLOBAL__N__c8866d80_35_SparseBinaryOpIntersectionKernel_cu_7dd49032_323742_sparse_binary_op_intersection_kernel_implINS2_18CUDAKernelLauncherENS2_36CUDAValueSelectionIntersectionKernelINS2_9LhsProjOpEEElLl0EEEvRNS_6TensorERKS8_SB_RKSt6vectorIlSaIlEERKSt8optionalIS8_ESK_bbENKUlvE1_clEvEUllE_St5arrayIPcLm2EELi4E23TrivialOffsetCalculatorILi1EjESR_NS0_6memory12LoadWithCastILi1EEENSS_13StoreWithCastILi1EEEEEviT_T0_T2_T3_T4_T5_ --------------------------
	.section	.nv.constant0._ZN2at6native27unrolled_elementwise_kernelIZZNS0_73_GLOBAL__N__c8866d80_35_SparseBinaryOpIntersectionKernel_cu_7dd49032_323742_sparse_binary_op_intersection_kernel_implINS2_18CUDAKernelLauncherENS2_36CUDAValueSelectionIntersectionKernelINS2_9LhsProjOpEEElLl0EEEvRNS_6TensorERKS8_SB_RKSt6vectorIlSaIlEERKSt8optionalIS8_ESK_bbENKUlvE1_clEvEUllE_St5arrayIPcLm2EELi4E23TrivialOffsetCalculatorILi1EjESR_NS0_6memory12LoadWithCastILi1EEENSS_13StoreWithCastILi1EEEEEviT_T0_T2_T3_T4_T5_,"a",@progbits
	.sectionflags	@""
	.align	4
.nv.constant0._ZN2at6native27unrolled_elementwise_kernelIZZNS0_73_GLOBAL__N__c8866d80_35_SparseBinaryOpIntersectionKernel_cu_7dd49032_323742_sparse_binary_op_intersection_kernel_implINS2_18CUDAKernelLauncherENS2_36CUDAValueSelectionIntersectionKernelINS2_9LhsProjOpEEElLl0EEEvRNS_6TensorERKS8_SB_RKSt6vectorIlSaIlEERKSt8optionalIS8_ESK_bbENKUlvE1_clEvEUllE_St5arrayIPcLm2EELi4E23TrivialOffsetCalculatorILi1EjESR_NS0_6memory12LoadWithCastILi1EEENSS_13StoreWithCastILi1EEEEEviT_T0_T2_T3_T4_T5_:
	.zero		988


//--------------------- .nv.constant0._ZN2at6native18elementwise_kernelILi128ELi2EZNS0_22gpu_kernel_impl_nocastIZZNS0_73_GLOBAL__N__c8866d80_35_SparseBinaryOpIntersectionKernel_cu_7dd49032_323742_sparse_binary_op_intersection_kernel_implINS3_18CUDAKernelLauncherENS3_36CUDAValueSelectionIntersectionKernelINS3_9LhsProjOpEEElLl0EEEvRNS_6TensorERKS9_SC_RKSt6vectorIlSaIlEERKSt8optionalIS9_ESL_bbENKUlvE1_clEvEUllE_EEvRNS_18TensorIteratorBaseERKT_EUliE_EEviT1_ --------------------------
	.section	.nv.constant0._ZN2at6native18elementwise_kernelILi128ELi2EZNS0_22gpu_kernel_impl_nocastIZZNS0_73_GLOBAL__N__c8866d80_35_SparseBinaryOpIntersectionKernel_cu_7dd49032_323742_sparse_binary_op_intersection_kernel_implINS3_18CUDAKernelLauncherENS3_36CUDAValueSelectionIntersectionKernelINS3_9LhsProjOpEEElLl0EEEvRNS_6TensorERKS9_SC_RKSt6vectorIlSaIlEERKSt8optionalIS9_ESL_bbENKUlvE1_clEvEUllE_EEvRNS_18TensorIteratorBaseERKT_EUliE_EEviT1_,"a",@progbits
	.sectionflags	@""
	.align	4
.nv.constant0._ZN2at6native18elementwise_kernelILi128ELi2EZNS0_22gpu_kernel_impl_nocastIZZNS0_73_GLOBAL__N__c8866d80_35_SparseBinaryOpIntersectionKernel_cu_7dd49032_323742_sparse_binary_op_intersection_kernel_implINS3_18CUDAKernelLauncherENS3_36CUDAValueSelectionIntersectionKernelINS3_9LhsProjOpEEElLl0EEEvRNS_6TensorERKS9_SC_RKSt6vectorIlSaIlEERKSt8optionalIS9_ESL_bbENKUlvE1_clEvEUllE_EEvRNS_18TensorIteratorBaseERKT_EUliE_EEviT1_:
	.zero		1480


//--------------------- .nv.constant0._ZN2at6native27unrolled_elementwise_kernelIZZNS0_73_GLOBAL__N__c8866d80_35_SparseBinaryOpIntersectionKernel_cu_7dd49032_323742_sparse_binary_op_intersection_kernel_implINS2_18CUDAKernelLauncherENS2_36CUDAValueSelectionIntersectionKernelINS2_9LhsProjOpEEElLl0EEEvRNS_6TensorERKS8_SB_RKSt6vectorIlSaIlEERKSt8optionalIS8_ESK_bbENKUlvE1_clEvEUllE_St5arrayIPcLm2EELi4E23TrivialOffsetCalculatorILi1EjESR_NS0_6memory15LoadWithoutCastENSS_16StoreWithoutCastEEEviT_T0_T2_T3_T4_T5_ --------------------------
	.section	.nv.constant0._ZN2at6native27unrolled_elementwise_kernelIZZNS0_73_GLOBAL__N__c8866d80_35_SparseBinaryOpIntersectionKernel_cu_7dd49032_323742_sparse_binary_op_intersection_kernel_implINS2_18CUDAKernelLauncherENS2_36CUDAValueSelectionIntersectionKernelINS2_9LhsProjOpEEElLl0EEEvRNS_6TensorERKS8_SB_RKSt6vectorIlSaIlEERKSt8optionalIS8_ESK_bbENKUlvE1_clEvEUllE_St5arrayIPcLm2EELi4E23TrivialOffsetCalculatorILi1EjESR_NS0_6memory15LoadWithoutCastENSS_16StoreWithoutCastEEEviT_T0_T2_T3_T4_T5_,"a",@progbits
	.sectionflags	@""
	.align	4
.nv.constant0._ZN2at6native27unrolled_elementwise_kernelIZZNS0_73_GLOBAL__N__c8866d80_35_SparseBinaryOpIntersectionKernel_cu_7dd49032_323742_sparse_binary_op_intersection_kernel_implINS2_18CUDAKernelLauncherENS2_36CUDAValueSelectionIntersectionKernelINS2_9LhsProjOpEEElLl0EEEvRNS_6TensorERKS8_SB_RKSt6vectorIlSaIlEERKSt8optionalIS8_ESK_bbENKUlvE1_clEvEUllE_St5arrayIPcLm2EELi4E23TrivialOffsetCalculatorILi1EjESR_NS0_6memory15LoadWithoutCastENSS_16StoreWithoutCastEEEviT_T0_T2_T3_T4_T5_:
	.zero		972


//--------------------- .nv.constant0._ZN2at6native29vectorized_elementwise_kernelILi2EZZNS0_73_GLOBAL__N__c8866d80_35_SparseBinaryOpIntersectionKernel_cu_7dd49032_323742_sparse_binary_op_intersection_kernel_implINS2_18CUDAKernelLauncherENS2_36CUDAValueSelectionIntersectionKernelINS2_9LhsProjOpEEElLl0EEEvRNS_6TensorERKS8_SB_RKSt6vectorIlSaIlEERKSt8optionalIS8_ESK_bbENKUlvE1_clEvEUllE_St5arrayIPcLm2EEEEviT0_T1_ --------------------------
	.section	.nv.constant0._ZN2at6native29vectorized_elementwise_kernelILi2EZZNS0_73_GLOBAL__N__c8866d80_35_SparseBinaryOpIntersectionKernel_cu_7dd49032_323742_sparse_binary_op_intersection_kernel_implINS2_18CUDAKernelLauncherENS2_36CUDAValueSelectionIntersectionKernelINS2_9LhsProjOpEEElLl0EEEvRNS_6TensorERKS8_SB_RKSt6vectorIlSaIlEERKSt8optionalIS8_ESK_bbENKUlvE1_clEvEUllE_St5arrayIPcLm2EEEEviT0_T1_,"a",@progbits
	.sectionflags	@""
	.align	4
.nv.constant0._ZN2at6native29vectorized_elementwise_kernelILi2EZZNS0_73_GLOBAL__N__c8866d80_35_SparseBinaryOpIntersectionKernel_cu_7dd49032_323742_sparse_binary_op_intersection_kernel_implINS2_18CUDAKernelLauncherENS2_36CUDAValueSelectionIntersectionKernelINS2_9LhsProjOpEEElLl0EEEvRNS_6TensorERKS8_SB_RKSt6vectorIlSaIlEERKSt8optionalIS8_ESK_bbENKUlvE1_clEvEUllE_St5arrayIPcLm2EEEEviT0_T1_:
	.zero		968


//--------------------- .nv.constant0._ZN2at6native29vectorized_elementwise_kernelILi4EZZNS0_73_GLOBAL__N__c8866d80_35_SparseBinaryOpIntersectionKernel_cu_7dd49032_323742_sparse_binary_op_intersection_kernel_implINS2_18CUDAKernelLauncherENS2_36CUDAValueSelectionIntersectionKernelINS2_9LhsProjOpEEElLl0EEEvRNS_6TensorERKS8_SB_RKSt6vectorIlSaIlEERKSt8optionalIS8_ESK_bbENKUlvE1_clEvEUllE_St5arrayIPcLm2EEEEviT0_T1_ --------------------------
	.section	.nv.constant0._ZN2at6native29vectorized_elementwise_kernelILi4EZZNS0_73_GLOBAL__N__c8866d80_35_SparseBinaryOpIntersectionKernel_cu_7dd49032_323742_sparse_binary_op_intersection_kernel_implINS2_18CUDAKernelLauncherENS2_36CUDAValueSelectionIntersectionKernelINS2_9LhsProjOpEEElLl0EEEvRNS_6TensorERKS8_SB_RKSt6vectorIlSaIlEERKSt8optionalIS8_ESK_bbENKUlvE1_clEvEUllE_St5arrayIPcLm2EEEEviT0_T1_,"a",@progbits
	.sectionflags	@""
	.align	4
.nv.constant0._ZN2at6native29vectorized_elementwise_kernelILi4EZZNS0_73_GLOBAL__N__c8866d80_35_SparseBinaryOpIntersectionKernel_cu_7dd49032_323742_sparse_binary_op_intersection_kernel_implINS2_18CUDAKernelLauncherENS2_36CUDAValueSelectionIntersectionKernelINS2_9LhsProjOpEEElLl0EEEvRNS_6TensorERKS8_SB_RKSt6vectorIlSaIlEERKSt8optionalIS8_ESK_bbENKUlvE1_clEvEUllE_St5arrayIPcLm2EEEEviT0_T1_:
	.zero		968


//--------------------- .nv.constant0._ZN2at6native29vectorized_elementwise_kernelILi8EZZNS0_73_GLOBAL__N__c8866d80_35_SparseBinaryOpIntersectionKernel_cu_7dd49032_323742_sparse_binary_op_intersection_kernel_implINS2_18CUDAKernelLauncherENS2_36CUDAValueSelectionIntersectionKernelINS2_9LhsProjOpEEElLl0EEEvRNS_6TensorERKS8_SB_RKSt6vectorIlSaIlEERKSt8optionalIS8_ESK_bbENKUlvE1_clEvEUllE_St5arrayIPcLm2EEEEviT0_T1_ --------------------------
	.section	.nv.constant0._ZN2at6native29vectorized_elementwise_kernelILi8EZZNS0_73_GLOBAL__N__c8866d80_35_SparseBinaryOpIntersectionKernel_cu_7dd49032_323742_sparse_binary_op_intersection_kernel_implINS2_18CUDAKernelLauncherENS2_36CUDAValueSelectionIntersectionKernelINS2_9LhsProjOpEEElLl0EEEvRNS_6TensorERKS8_SB_RKSt6vectorIlSaIlEERKSt8optionalIS8_ESK_bbENKUlvE1_clEvEUllE_St5arrayIPcLm2EEEEviT0_T1_,"a",@progbits
	.sectionflags	@""
	.align	4
.nv.constant0._ZN2at6native29vectorized_elementwise_kernelILi8EZZNS0_73_GLOBAL__N__c8866d80_35_SparseBinaryOpIntersectionKernel_cu_7dd49032_323742_sparse_binary_op_intersection_kernel_implINS2_18CUDAKernelLauncherENS2_36CUDAValueSelectionIntersectionKernelINS2_9LhsProjOpEEElLl0EEEvRNS_6TensorERKS8_SB_RKSt6vectorIlSaIlEERKSt8optionalIS8_ESK_bbENKUlvE1_clEvEUllE_St5arrayIPcLm2EEEEviT0_T1_:
	.zero		968


//--------------------- .nv.constant0._ZN2at6native18elementwise_kernelILi128ELi4EZNS0_15gpu_kernel_implIZZNS0_73_GLOBAL__N__c8866d80_35_SparseBinaryOpIntersectionKernel_cu_7dd49032_323742_sparse_binary_op_intersection_kernel_implINS3_18CUDAKernelLauncherENS3_36CUDAValueSelectionIntersectionKernelINS3_9LhsProjOpEEElLl8EEEvRNS_6TensorERKS9_SC_RKSt6vectorIlSaIlEERKSt8optionalIS9_ESL_bbENKUlvE3_clEvEUllE_EEvRNS_18TensorIteratorBaseERKT_EUliE_EEviT1_ --------------------------
	.section	.nv.constant0._ZN2at6native18elementwise_kernelILi128ELi4EZNS0_15gpu_kernel_implIZZNS0_73_GLOBAL__N__c8866d80_35_SparseBinaryOpIntersectionKernel_cu_7dd49032_323742_sparse_binary_op_intersection_kernel_implINS3_18CUDAKernelLauncherENS3_36CUDAValueSelectionIntersectionKernelINS3_9LhsProjOpEEElLl8EEEvRNS_6TensorERKS9_SC_RKSt6vectorIlSaIlEERKSt8optionalIS9_ESL_bbENKUlvE3_clEvEUllE_EEvRNS_18TensorIteratorBaseERKT_EUliE_EEviT1_,"a",@progbits
	.sectionflags	@""
	.align	4
.nv.constant0._ZN2at6native18elementwise_kernelILi128ELi4EZNS0_15gpu_kernel_implIZZNS0_73_GLOBAL__N__c8866d80_35_SparseBinaryOpIntersectionKernel_cu_7dd49032_323742_sparse_binary_op_intersection_kernel_implINS3_18CUDAKernelLauncherENS3_36CUDAValueSelectionIntersectionKernelINS3_9LhsProjOpEEElLl8EEEvRNS_6TensorERKS9_SC_RKSt6vectorIlSaIlEERKSt8optionalIS9_ESL_bbENKUlvE3_clEvEUllE_EEvRNS_18TensorIteratorBaseERKT_EUliE_EEviT1_:
	.zero		1584


//--------------------- .nv.constant0._ZN2at6native27unrolled_elementwise_kernelIZZNS0_73_GLOBAL__N__c8866d80_35_SparseBinaryOpIntersectionKernel_cu_7dd49032_323742_sparse_binary_op_intersection_kernel_implINS2_18CUDAKernelLauncherENS2_36CUDAValueSelectionIntersectionKernelINS2_9LhsProjOpEEElLl8EEEvRNS_6TensorERKS8_SB_RKSt6vectorIlSaIlEERKSt8optionalIS8_ESK_bbENKUlvE3_clEvEUllE_St5arrayIPcLm2EELi4E23TrivialOffsetCalculatorILi1EjESR_NS0_6memory12LoadWithCastILi1EEENSS_13StoreWithCastILi1EEEEEviT_T0_T2_T3_T4_T5_ --------------------------
	.section	.nv.constant0._ZN2at6native27unrolled_elementwise_kernelIZZNS0_73_GLOBAL__N__c8866d80_35_SparseBinaryOpIntersectionKernel_cu_7dd49032_323742_sparse_binary_op_intersection_kernel_implINS2_18CUDAKernelLauncherENS2_36CUDAValueSelectionIntersectionKernelINS2_9LhsProjOpEEElLl8EEEvRNS_6TensorERKS8_SB_RKSt6vectorIlSaIlEERKSt8optionalIS8_ESK_bbENKUlvE3_clEvEUllE_St5arrayIPcLm2EELi4E23TrivialOffsetCalculatorILi1EjESR_NS0_6memory12LoadWithCastILi1EEENSS_13StoreWithCastILi1EEEEEviT_T0_T2_T3_T4_T5_,"a",@progbits
	.sectionflags	@""
	.align	4
.nv.constant0._ZN2at6native27unrolled_elementwise_kernelIZZNS0_73_GLOBAL__N__c8866d80_35_SparseBinaryOpIntersectionKernel_cu_7dd49032_323742_sparse_binary_op_intersection_kernel_implINS2_18CUDAKernelLauncherENS2_36CUDAValueSelectionIntersectionKernelINS2_9LhsProjOpEEElLl8EEEvRNS_6TensorERKS8_SB_RKSt6vectorIlSaIlEERKSt8optionalIS8_ESK_bbENKUlvE3_clEvEUllE_St5arrayIPcLm2EELi4E23TrivialOffsetCalculatorILi1EjESR_NS0_6memory12LoadWithCastILi1EEENSS_13StoreWithCastILi1EEEEEviT_T0_T2_T3_T4_T5_:
	.zero		1084


//--------------------- .nv.constant0._ZN2at6native18elementwise_kernelILi128ELi2EZNS0_22gpu_kernel_impl_nocastIZZNS0_73_GLOBAL__N__c8866d80_35_SparseBinaryOpIntersectionKernel_cu_7dd49032_323742_sparse_binary_op_intersection_kernel_implINS3_18CUDAKernelLauncherENS3_36CUDAValueSelectionIntersectionKernelINS3_9LhsProjOpEEElLl8EEEvRNS_6TensorERKS9_SC_RKSt6vectorIlSaIlEERKSt8optionalIS9_ESL_bbENKUlvE3_clEvEUllE_EEvRNS_18TensorIteratorBaseERKT_EUliE_EEviT1_ --------------------------
	.section	.nv.constant0._ZN2at6native18elementwise_kernelILi128ELi2EZNS0_22gpu_kernel_impl_nocastIZZNS0_73_GLOBAL__N__c8866d80_35_SparseBinaryOpIntersectionKernel_cu_7dd49032_323742_sparse_binary_op_intersection_kernel_implINS3_18CUDAKernelLauncherENS3_36CUDAValueSelectionIntersectionKernelINS3_9LhsProjOpEEElLl8EEEvRNS_6TensorERKS9_SC_RKSt6vectorIlSaIlEERKSt8optionalIS9_ESL_bbENKUlvE3_clEvEUllE_EEvRNS_18TensorIteratorBaseERKT_EUliE_EEviT1_,"a",@progbits
	.sectionflags	@""
	.align	4
.nv.constant0._ZN2at6native18elementwise_kernelILi128ELi2EZNS0_22gpu_kernel_impl_nocastIZZNS0_73_GLOBAL__N__c8866d80_35_SparseBinaryOpIntersectionKernel_cu_7dd49032_323742_sparse_binary_op_intersection_kernel_implINS3_18CUDAKernelLauncherENS3_36CUDAValueSelectionIntersectionKernelINS3_9LhsProjOpEEElLl8EEEvRNS_6TensorERKS9_SC_RKSt6vectorIlSaIlEERKSt8optionalIS9_ESL_bbENKUlvE3_clEvEUllE_EEvRNS_18TensorIteratorBaseERKT_EUliE_EEviT1_:
	.zero		1576


//--------------------- .nv.constant0._ZN2at6native27unrolled_elementwise_kernelIZZNS0_73_GLOBAL__N__c8866d80_35_SparseBinaryOpIntersectionKernel_cu_7dd49032_323742_sparse_binary_op_intersection_kernel_implINS2_18CUDAKernelLauncherENS2_36CUDAValueSelectionIntersectionKernelINS2_9LhsProjOpEEElLl8EEEvRNS_6TensorERKS8_SB_RKSt6vectorIlSaIlEERKSt8optionalIS8_ESK_bbENKUlvE3_clEvEUllE_St5arrayIPcLm2EELi4E23TrivialOffsetCalculatorILi1EjESR_NS0_6memory15LoadWithoutCastENSS_16StoreWithoutCastEEEviT_T0_T2_T3_T4_T5_ --------------------------
	.section	.nv.constant0._ZN2at6native27unrolled_elementwise_kernelIZZNS0_73_GLOBAL__N__c8866d80_35_SparseBinaryOpIntersectionKernel_cu_7dd49032_323742_sparse_binary_op_intersection_kernel_implINS2_18CUDAKernelLauncherENS2_36CUDAValueSelectionIntersectionKernelINS2_9LhsProjOpEEElLl8EEEvRNS_6TensorERKS8_SB_RKSt6vectorIlSaIlEERKSt8optionalIS8_ESK_bbENKUlvE3_clEvEUllE_St5arrayIPcLm2EELi4E23TrivialOffsetCalculatorILi1EjESR_NS0_6memory15LoadWithoutCastENSS_16StoreWithoutCastEEEviT_T0_T2_T3_T4_T5_,"a",@progbits
	.sectionflags	@""
	.align	4
.nv.constant0._ZN2at6native27unrolled_elementwise_kernelIZZNS0_73_GLOBAL__N__c8866d80_35_SparseBinaryOpIntersectionKernel_cu_7dd49032_323742_sparse_binary_op_intersection_kernel_implINS2_18CUDAKernelLauncherENS2_36CUDAValueSelectionIntersectionKernelINS2_9LhsProjOpEEElLl8EEEvRNS_6TensorERKS8_SB_RKSt6vectorIlSaIlEERKSt8optionalIS8_ESK_bbENKUlvE3_clEvEUllE_St5arrayIPcLm2EELi4E23TrivialOffsetCalculatorILi1EjESR_NS0_6memory15LoadWithoutCastENSS_16StoreWithoutCastEEEviT_T0_T2_T3_T4_T5_:
	.zero		1068


//--------------------- .nv.constant0._ZN2at6native29vectorized_elementwise_kernelILi2EZZNS0_73_GLOBAL__N__c8866d80_35_SparseBinaryOpIntersectionKernel_cu_7dd49032_323742_sparse_binary_op_intersection_kernel_implINS2_18CUDAKernelLauncherENS2_36CUDAValueSelectionIntersectionKernelINS2_9LhsProjOpEEElLl8EEEvRNS_6TensorERKS8_SB_RKSt6vectorIlSaIlEERKSt8optionalIS8_ESK_bbENKUlvE3_clEvEUllE_St5arrayIPcLm2EEEEviT0_T1_ --------------------------
	.section	.nv.constant0._ZN2at6native29vectorized_elementwise_kernelILi2EZZNS0_73_GLOBAL__N__c8866d80_35_SparseBinaryOpIntersectionKernel_cu_7dd49032_323742_sparse_binary_op_intersection_kernel_implINS2_18CUDAKernelLauncherENS2_36CUDAValueSelectionIntersectionKernelINS2_9LhsProjOpEEElLl8EEEvRNS_6TensorERKS8_SB_RKSt6vectorIlSaIlEERKSt8optionalIS8_ESK_bbENKUlvE3_clEvEUllE_St5arrayIPcLm2EEEEviT0_T1_,"a",@progbits
	.sectionflags	@""
	.align	4
.nv.constant0._ZN2at6native29vectorized_elementwise_kernelILi2EZZNS0_73_GLOBAL__N__c8866d80_35_SparseBinaryOpIntersectionKernel_cu_7dd49032_323742_sparse_binary_op_intersection_kernel_implINS2_18CUDAKernelLauncherENS2_36CUDAValueSelectionIntersectionKernelINS2_9LhsProjOpEEElLl8EEEvRNS_6TensorERKS8_SB_RKSt6vectorIlSaIlEERKSt8optionalIS8_ESK_bbENKUlvE3_clEvEUllE_St5arrayIPcLm2EEEEviT0_T1_:
	.zero		1064


//--------------------- .nv.constant0._ZN2at6native29vectorized_elementwise_kernelILi4EZZNS0_73_GLOBAL__N__c8866d80_35_SparseBinaryOpIntersectionKernel_cu_7dd49032_323742_sparse_binary_op_intersection_kernel_implINS2_18CUDAKernelLauncherENS2_36CUDAValueSelectionIntersectionKernelINS2_9LhsProjOpEEElLl8EEEvRNS_6TensorERKS8_SB_RKSt6vectorIlSaIlEERKSt8optionalIS8_ESK_bbENKUlvE3_clEvEUllE_St5arrayIPcLm2EEEEviT0_T1_ --------------------------
	.section	.nv.constant0._ZN2at6native29vectorized_elementwise_kernelILi4EZZNS0_73_GLOBAL__N__c8866d80_35_SparseBinaryOpIntersectionKernel_cu_7dd49032_323742_sparse_binary_op_intersection_kernel_implINS2_18CUDAKernelLauncherENS2_36CUDAValueSelectionIntersectionKernelINS2_9LhsProjOpEEElLl8EEEvRNS_6TensorERKS8_SB_RKSt6vectorIlSaIlEERKSt8optionalIS8_ESK_bbENKUlvE3_clEvEUllE_St5arrayIPcLm2EEEEviT0_T1_,"a",@progbits
	.sectionflags	@""
	.align	4
.nv.constant0._ZN2at6native29vectorized_elementwise_kernelILi4EZZNS0_73_GLOBAL__N__c8866d80_35_SparseBinaryOpIntersectionKernel_cu_7dd49032_323742_sparse_binary_op_intersection_kernel_implINS2_18CUDAKernelLauncherENS2_36CUDAValueSelectionIntersectionKernelINS2_9LhsProjOpEEElLl8EEEvRNS_6TensorERKS8_SB_RKSt6vectorIlSaIlEERKSt8optionalIS8_ESK_bbENKUlvE3_clEvEUllE_St5arrayIPcLm2EEEEviT0_T1_:
	.zero		1064


//--------------------- .nv.constant0._ZN2at6native29vectorized_elementwise_kernelILi8EZZNS0_73_GLOBAL__N__c8866d80_35_SparseBinaryOpIntersectionKernel_cu_7dd49032_323742_sparse_binary_op_intersection_kernel_implINS2_18CUDAKernelLauncherENS2_36CUDAValueSelectionIntersectionKernelINS2_9LhsProjOpEEElLl8EEEvRNS_6TensorERKS8_SB_RKSt6vectorIlSaIlEERKSt8optionalIS8_ESK_bbENKUlvE3_clEvEUllE_St5arrayIPcLm2EEEEviT0_T1_ --------------------------
	.section	.nv.constant0._ZN2at6native29vectorized_elementwise_kernelILi8EZZNS0_73_GLOBAL__N__c8866d80_35_SparseBinaryOpIntersectionKernel_cu_7dd49032_323742_sparse_binary_op_intersection_kernel_implINS2_18CUDAKernelLauncherENS2_36CUDAValueSelectionIntersectionKernelINS2_9LhsProjOpEEElLl8EEEvRNS_6TensorERKS8_SB_RKSt6vectorIlSaIlEERKSt8optionalIS8_ESK_bbENKUlvE3_clEvEUllE_St5arrayIPcLm2EEEEviT0_T1_,"a",@progbits
	.sectionflags	@""
	.align	4
.nv.constant0._ZN2at6native29vectorized_elementwise_kernelILi8EZZNS0_73_GLOBAL__N__c8866d80_35_SparseBinaryOpIntersectionKernel_cu_7dd49032_323742_sparse_binary_op_intersection_kernel_implINS2_18CUDAKernelLauncherENS2_36CUDAValueSelectionIntersectionKernelINS2_9LhsProjOpEEElLl8EEEvRNS_6TensorERKS8_SB_RKSt6vectorIlSaIlEERKSt8optionalIS8_ESK_bbENKUlvE3_clEvEUllE_St5arrayIPcLm2EEEEviT0_T1_:
	.zero		1064


//--------------------- .nv.constant0._ZN2at6native18elementwise_kernelILi128ELi4EZNS0_15gpu_kernel_implIZZNS0_73_GLOBAL__N__c8866d80_35_SparseBinaryOpIntersectionKernel_cu_7dd49032_323742_sparse_binary_op_intersection_kernel_implINS3_18CUDAKernelLauncherENS3_36CUDAValueSelectionIntersectionKernelINS3_9LhsProjOpEEElLl8EEEvRNS_6TensorERKS9_SC_RKSt6vectorIlSaIlEERKSt8optionalIS9_ESL_bbENKUlvE1_clEvEUllE_EEvRNS_18TensorIteratorBaseERKT_EUliE_EEviT1_ --------------------------
	.section	.nv.constant0._ZN2at6native18elementwise_kernelILi128ELi4EZNS0_15gpu_kernel_implIZZNS0_73_GLOBAL__N__c8866d80_35_SparseBinaryOpIntersectionKernel_cu_7dd49032_323742_sparse_binary_op_intersection_kernel_implINS3_18CUDAKernelLauncherENS3_36CUDAValueSelectionIntersectionKernelINS3_9LhsProjOpEEElLl8EEEvRNS_6TensorERKS9_SC_RKSt6vectorIlSaIlEERKSt8optionalIS9_ESL_bbENKUlvE1_clEvEUllE_EEvRNS_18TensorIteratorBaseERKT_EUliE_EEviT1_,"a",@progbits
	.sectionflags	@""
	.align	4
.nv.constant0._ZN2at6native18elementwise_kernelILi128ELi4EZNS0_15gpu_kernel_implIZZNS0_73_GLOBAL__N__c8866d80_35_SparseBinaryOpIntersectionKernel_cu_7dd49032_323742_sparse_binary_op_intersection_kernel_implINS3_18CUDAKernelLauncherENS3_36CUDAValueSelectionIntersectionKernelINS3_9LhsProjOpEEElLl8EEEvRNS_6TensorERKS9_SC_RKSt6vectorIlSaIlEERKSt8optionalIS9_ESL_bbENKUlvE1_clEvEUllE_EEvRNS_18TensorIteratorBaseERKT_EUliE_EEviT1_:
	.zero		1544


//--------------------- .nv.constant0._ZN2at6native27unrolled_elementwise_kernelIZZNS0_73_GLOBAL__N__c8866d80_35_SparseBinaryOpIntersectionKernel_cu_7dd49032_323742_sparse_binary_op_intersection_kernel_implINS2_18CUDAKernelLauncherENS2_36CUDAValueSelectionIntersectionKernelINS2_9LhsProjOpEEElLl8EEEvRNS_6TensorERKS8_SB_RKSt6vectorIlSaIlEERKSt8optionalIS8_ESK_bbENKUlvE1_clEvEUllE_St5arrayIPcLm2EELi4E23TrivialOffsetCalculatorILi1EjESR_NS0_6memory12LoadWithCastILi1EEENSS_13StoreWithCastILi1EEEEEviT_T0_T2_T3_T4_T5_ --------------------------
	.section	.nv.constant0._ZN2at6native27unrolled_elementwise_kernelIZZNS0_73_GLOBAL__N__c8866d80_35_SparseBinaryOpIntersectionKernel_cu_7dd49032_323742_sparse_binary_op_intersection_kernel_implINS2_18CUDAKernelLauncherENS2_36CUDAValueSelectionIntersectionKernelINS2_9LhsProjOpEEElLl8EEEvRNS_6TensorERKS8_SB_RKSt6vectorIlSaIlEERKSt8optionalIS8_ESK_bbENKUlvE1_clEvEUllE_St5arrayIPcLm2EELi4E23TrivialOffsetCalculatorILi1EjESR_NS0_6memory12LoadWithCastILi1EEENSS_13StoreWithCastILi1EEEEEviT_T0_T2_T3_T4_T5_,"a",@progbits
	.sectionflags	@""
	.align	4
.nv.constant0._ZN2at6native27unrolled_elementwise_kernelIZZNS0_73_GLOBAL__N__c8866d80_35_SparseBinaryOpIntersectionKernel_cu_7dd49032_323742_sparse_binary_op_intersection_kernel_implINS2_18CUDAKernelLauncherENS2_36CUDAValueSelectionIntersectionKernelINS2_9LhsProjOpEEElLl8EEEvRNS_6TensorERKS8_SB_RKSt6vectorIlSaIlEERKSt8optionalIS8_ESK_bbENKUlvE1_clEvEUllE_St5arrayIPcLm2EELi4E23TrivialOffsetCalculatorILi1EjESR_NS0_6memory12LoadWithCastILi1EEENSS_13StoreWithCastILi1EEEEEviT_T0_T2_T3_T4_T5_:
	.zero		1044


//--------------------- .nv.constant0._ZN2at6native18elementwise_kernelILi128ELi2EZNS0_22gpu_kernel_impl_nocastIZZNS0_73_GLOBAL__N__c8866d80_35_SparseBinaryOpIntersectionKernel_cu_7dd49032_323742_sparse_binary_op_intersection_kernel_implINS3_18CUDAKernelLauncherENS3_36CUDAValueSelectionIntersectionKernelINS3_9LhsProjOpEEElLl8EEEvRNS_6TensorERKS9_SC_RKSt6vectorIlSaIlEERKSt8optionalIS9_ESL_bbENKUlvE1_clEvEUllE_EEvRNS_18TensorIteratorBaseERKT_EUliE_EEviT1_ --------------------------
	.section	.nv.constant0._ZN2at6native18elementwise_kernelILi128ELi2EZNS0_22gpu_kernel_impl_nocastIZZNS0_73_GLOBAL__N__c8866d80_35_SparseBinaryOpIntersectionKernel_cu_7dd49032_323742_sparse_binary_op_intersection_kernel_implINS3_18CUDAKernelLauncherENS3_36CUDAValueSelectionIntersectionKernelINS3_9LhsProjOpEEElLl8EEEvRNS_6TensorERKS9_SC_RKSt6vectorIlSaIlEERKSt8optionalIS9_ESL_bbENKUlvE1_clEvEUllE_EEvRNS_18TensorIteratorBaseERKT_EUliE_EEviT1_,"a",@progbits
	.sectionflags	@""
	.align	4
.nv.constant0._ZN2at6native18elementwise_kernelILi128ELi2EZNS0_22gpu_kernel_impl_nocastIZZNS0_73_GLOBAL__N__c8866d80_35_SparseBinaryOpIntersectionKernel_cu_7dd49032_323742_sparse_binary_op_intersection_kernel_implINS3_18CUDAKernelLauncherENS3_36CUDAValueSelectionIntersectionKernelINS3_9LhsProjOpEEElLl8EEEvRNS_6TensorERKS9_SC_RKSt6vectorIlSaIlEERKSt8optionalIS9_ESL_bbENKUlvE1_clEvEUllE_EEvRNS_18TensorIteratorBaseERKT_EUliE_EEviT1_:
	.zero		1536


//--------------------- .nv.constant0._ZN2at6native27unrolled_elementwise_kernelIZZNS0_73_GLOBAL__N__c8866d80_35_SparseBinaryOpIntersectionKernel_cu_7dd49032_323742_sparse_binary_op_intersection_kernel_implINS2_18CUDAKernelLauncherENS2_36CUDAValueSelectionIntersectionKernelINS2_9LhsProjOpEEElLl8EEEvRNS_6TensorERKS8_SB_RKSt6vectorIlSaIlEERKSt8optionalIS8_ESK_bbENKUlvE1_clEvEUllE_St5arrayIPcLm2EELi4E23TrivialOffsetCalculatorILi1EjESR_NS0_6memory15LoadWithoutCastENSS_16StoreWithoutCastEEEviT_T0_T2_T3_T4_T5_ --------------------------
	.section	.nv.constant0._ZN2at6native27unrolled_elementwise_kernelIZZNS0_73_GLOBAL__N__c8866d80_35_SparseBinaryOpIntersectionKernel_cu_7dd49032_323742_sparse_binary_op_intersection_kernel_implINS2_18CUDAKernelLauncherENS2_36CUDAValueSelectionIntersectionKernelINS2_9LhsProjOpEEElLl8EEEvRNS_6TensorERKS8_SB_RKSt6vectorIlSaIlEERKSt8optionalIS8_ESK_bbENKUlvE1_clEvEUllE_St5arrayIPcLm2EELi4E23TrivialOffsetCalculatorILi1EjESR_NS0_6memory15LoadWithoutCastENSS_16StoreWithoutCastEEEviT_T0_T2_T3_T4_T5_,"a",@progbits
	.sectionflags	@""
	.align	4
.nv.constant0._ZN2at6native27unrolled_elementwise_kernelIZZNS0_73_GLOBAL__N__c8866d80_35_SparseBinaryOpIntersectionKernel_cu_7dd49032_323742_sparse_binary_op_intersection_kernel_implINS2_18CUDAKernelLauncherENS2_36CUDAValueSelectionIntersectionKernelINS2_9LhsProjOpEEElLl8EEEvRNS_6TensorERKS8_SB_RKSt6vectorIlSaIlEERKSt8optionalIS8_ESK_bbENKUlvE1_clEvEUllE_St5arrayIPcLm2EELi4E23TrivialOffsetCalculatorILi1EjESR_NS0_6memory15LoadWithoutCastENSS_16StoreWithoutCastEEEviT_T0_T2_T3_T4_T5_:
	.zero		1028


//--------------------- .nv.constant0._ZN2at6native29vectorized_elementwise_kernelILi2EZZNS0_73_GLOBAL__N__c8866d80_35_SparseBinaryOpIntersectionKernel_cu_7dd49032_323742_sparse_binary_op_intersection_kernel_implINS2_18CUDAKernelLauncherENS2_36CUDAValueSelectionIntersectionKernelINS2_9LhsProjOpEEElLl8EEEvRNS_6TensorERKS8_SB_RKSt6vectorIlSaIlEERKSt8optionalIS8_ESK_bbENKUlvE1_clEvEUllE_St5arrayIPcLm2EEEEviT0_T1_ --------------------------
	.section	.nv.constant0._ZN2at6native29vectorized_elementwise_kernelILi2EZZNS0_73_GLOBAL__N__c8866d80_35_SparseBinaryOpIntersectionKernel_cu_7dd49032_323742_sparse_binary_op_intersection_kernel_implINS2_18CUDAKernelLauncherENS2_36CUDAValueSelectionIntersectionKernelINS2_9LhsProjOpEEElLl8EEEvRNS_6TensorERKS8_SB_RKSt6vectorIlSaIlEERKSt8optionalIS8_ESK_bbENKUlvE1_clEvEUllE_St5arrayIPcLm2EEEEviT0_T1_,"a",@progbits
	.sectionflags	@""
	.align	4
.nv.constant0._ZN2at6native29vectorized_elementwise_kernelILi2EZZNS0_73_GLOBAL__N__c8866d80_35_SparseBinaryOpIntersectionKernel_cu_7dd49032_323742_sparse_binary_op_intersection_kernel_implINS2_18CUDAKernelLauncherENS2_36CUDAValueSelectionIntersectionKernelINS2_9LhsProjOpEEElLl8EEEvRNS_6TensorERKS8_SB_RKSt6vectorIlSaIlEERKSt8optionalIS8_ESK_bbENKUlvE1_clEvEUllE_St5arrayIPcLm2EEEEviT0_T1_:
	.zero		1024


//--------------------- .nv.constant0._ZN2at6native29vectorized_elementwise_kernelILi4EZZNS0_73_GLOBAL__N__c8866d80_35_SparseBinaryOpIntersectionKernel_cu_7dd49032_323742_sparse_binary_op_intersection_kernel_implINS2_18CUDAKernelLauncherENS2_36CUDAValueSelectionIntersectionKernelINS2_9LhsProjOpEEElLl8EEEvRNS_6TensorERKS8_SB_RKSt6vectorIlSaIlEERKSt8optionalIS8_ESK_bbENKUlvE1_clEvEUllE_St5arrayIPcLm2EEEEviT0_T1_ --------------------------
	.section	.nv.constant0._ZN2at6native29vectorized_elementwise_kernelILi4EZZNS0_73_GLOBAL__N__c8866d80_35_SparseBinaryOpIntersectionKernel_cu_7dd49032_323742_sparse_binary_op_intersection_kernel_implINS2_18CUDAKernelLauncherENS2_36CUDAValueSelectionIntersectionKernelINS2_9LhsProjOpEEElLl8EEEvRNS_6TensorERKS8_SB_RKSt6vectorIlSaIlEERKSt8optionalIS8_ESK_bbENKUlvE1_clEvEUllE_St5arrayIPcLm2EEEEviT0_T1_,"a",@progbits
	.sectionflags	@""
	.align	4
.nv.constant0._ZN2at6native29vectorized_elementwise_kernelILi4EZZNS0_73_GLOBAL__N__c8866d80_35_SparseBinaryOpIntersectionKernel_cu_7dd49032_323742_sparse_binary_op_intersection_kernel_implINS2_18CUDAKernelLauncherENS2_36CUDAValueSelectionIntersectionKernelINS2_9LhsProjOpEEElLl8EEEvRNS_6TensorERKS8_SB_RKSt6vectorIlSaIlEERKSt8optionalIS8_ESK_bbENKUlvE1_clEvEUllE_St5arrayIPcLm2EEEEviT0_T1_:
	.zero		1024


//--------------------- .nv.constant0._ZN2at6native29vectorized_elementwise_kernelILi8EZZNS0_73_GLOBAL__N__c8866d80_35_SparseBinaryOpIntersectionKernel_cu_7dd49032_323742_sparse_binary_op_intersection_kernel_implINS2_18CUDAKernelLauncherENS2_36CUDAValueSelectionIntersectionKernelINS2_9LhsProjOpEEElLl8EEEvRNS_6TensorERKS8_SB_RKSt6vectorIlSaIlEERKSt8optionalIS8_ESK_bbENKUlvE1_clEvEUllE_St5arrayIPcLm2EEEEviT0_T1_ --------------------------
	.section	.nv.constant0._ZN2at6native29vectorized_elementwise_kernelILi8EZZNS0_73_GLOBAL__N__c8866d80_35_SparseBinaryOpIntersectionKernel_cu_7dd49032_323742_sparse_binary_op_intersection_kernel_implINS2_18CUDAKernelLauncherENS2_36CUDAValueSelectionIntersectionKernelINS2_9LhsProjOpEEElLl8EEEvRNS_6TensorERKS8_SB_RKSt6vectorIlSaIlEERKSt8optionalIS8_ESK_bbENKUlvE1_clEvEUllE_St5arrayIPcLm2EEEEviT0_T1_,"a",@progbits
	.sectionflags	@""
	.align	4
.nv.constant0._ZN2at6native29vectorized_elementwise_kernelILi8EZZNS0_73_GLOBAL__N__c8866d80_35_SparseBinaryOpIntersectionKernel_cu_7dd49032_323742_sparse_binary_op_intersection_kernel_implINS2_18CUDAKernelLauncherENS2_36CUDAValueSelectionIntersectionKernelINS2_9LhsProjOpEEElLl8EEEvRNS_6TensorERKS8_SB_RKSt6vectorIlSaIlEERKSt8optionalIS8_ESK_bbENKUlvE1_clEvEUllE_St5arrayIPcLm2EEEEviT0_T1_:
	.zero		1024


//--------------------- .nv.constant0._ZN2at6native18elementwise_kernelILi128ELi4EZNS0_15gpu_kernel_implIZZNS0_73_GLOBAL__N__c8866d80_35_SparseBinaryOpIntersectionKernel_cu_7dd49032_323742_sparse_binary_op_intersection_kernel_implINS3_18CUDAKernelLauncherENS3_36CUDAValueSelectionIntersectionKernelINS3_9RhsProjOpEEElLl0EEEvRNS_6TensorERKS9_SC_RKSt6vectorIlSaIlEERKSt8optionalIS9_ESL_bbENKUlvE3_clEvEUllE_EEvRNS_18TensorIteratorBaseERKT_EUliE_EEviT1_ --------------------------
	.section	.nv.constant0._ZN2at6native18elementwise_kernelILi128ELi4EZNS0_15gpu_kernel_implIZZNS0_73_GLOBAL__N__c8866d80_35_SparseBinaryOpIntersectionKernel_cu_7dd49032_323742_sparse_binary_op_intersection_kernel_implINS3_18CUDAKernelLauncherENS3_36CUDAValueSelectionIntersectionKernelINS3_9RhsProjOpEEElLl0EEEvRNS_6TensorERKS9_SC_RKSt6vectorIlSaIlEERKSt8optionalIS9_ESL_bbENKUlvE3_clEvEUllE_EEvRNS_18TensorIteratorBaseERKT_EUliE_EEviT1_,"a",@progbits
	.sectionflags	@""
	.align	4
.nv.constant0._ZN2at6native18elementwise_kernelILi128ELi4EZNS0_15gpu_kernel_implIZZNS0_73_GLOBAL__N__c8866d80_35_SparseBinaryOpIntersectionKernel_cu_7dd49032_323742_sparse_binary_op_intersection_kernel_implINS3_18CUDAKernelLauncherENS3_36CUDAValueSelectionIntersectionKernelINS3_9RhsProjOpEEElLl0EEEvRNS_6TensorERKS9_SC_RKSt6vectorIlSaIlEERKSt8optionalIS9_ESL_bbENKUlvE3_clEvEUllE_EEvRNS_18TensorIteratorBaseERKT_EUliE_EEviT1_:
	.zero		1528


//--------------------- .nv.constant0._ZN2at6native27unrolled_elementwise_kernelIZZNS0_73_GLOBAL__N__c8866d80_35_SparseBinaryOpIntersectionKernel_cu_7dd49032_323742_sparse_binary_op_intersection_kernel_implINS2_18CUDAKernelLauncherENS2_36CUDAValueSelectionIntersectionKernelINS2_9RhsProjOpEEElLl0EEEvRNS_6TensorERKS8_SB_RKSt6vectorIlSaIlEERKSt8optionalIS8_ESK_bbENKUlvE3_clEvEUllE_St5arrayIPcLm2EELi4E23TrivialOffsetCalculatorILi1EjESR_NS0_6memory12LoadWithCastILi1EEENSS_13StoreWithCastILi1EEEEEviT_T0_T2_T3_T4_T5_ --------------------------
	.section	.nv.constant0._ZN2at6native27unrolled_elementwise_kernelIZZNS0_73_GLOBAL__N__c8866d80_35_SparseBinaryOpIntersectionKernel_cu_7dd49032_323742_sparse_binary_op_intersection_kernel_implINS2_18CUDAKernelLauncherENS2_36CUDAValueSelectionIntersectionKernelINS2_9RhsProjOpEEElLl0EEEvRNS_6TensorERKS8_SB_RKSt6vectorIlSaIlEERKSt8optionalIS8_ESK_bbENKUlvE3_clEvEUllE_St5arrayIPcLm2EELi4E23TrivialOffsetCalculatorILi1EjESR_NS0_6memory12LoadWithCastILi1EEENSS_13StoreWithCastILi1EEEEEviT_T0_T2_T3_T4_T5_,"a",@progbits
	.sectionflags	@""
	.align	4
.nv.constant0._ZN2at6native27unrolled_elementwise_kernelIZZNS0_73_GLOBAL__N__c8866d80_35_SparseBinaryOpIntersectionKernel_cu_7dd49032_323742_sparse_binary_op_intersection_kernel_implINS2_18CUDAKernelLauncherENS2_36CUDAValueSelectionIntersectionKernelINS2_9RhsProjOpEEElLl0EEEvRNS_6TensorERKS8_SB_RKSt6vectorIlSaIlEERKSt8optionalIS8_ESK_bbENKUlvE3_clEvEUllE_St5arrayIPcLm2EELi4E23TrivialOffsetCalculatorILi1EjESR_NS0_6memory12LoadWithCastILi1EEENSS_13StoreWithCastILi1EEEEEviT_T0_T2_T3_T4_T5_:
	.zero		1028


//--------------------- .nv.constant0._ZN2at6native18elementwise_kernelILi128ELi2EZNS0_22gpu_kernel_impl_nocastIZZNS0_73_GLOBAL__N__c8866d80_35_SparseBinaryOpIntersectionKernel_cu_7dd49032_323742_sparse_binary_op_intersection_kernel_implINS3_18CUDAKernelLauncherENS3_36CUDAValueSelectionIntersectionKernelINS3_9RhsProjOpEEElLl0EEEvRNS_6TensorERKS9_SC_RKSt6vectorIlSaIlEERKSt8optionalIS9_ESL_bbENKUlvE3_clEvEUllE_EEvRNS_18TensorIteratorBaseERKT_EUliE_EEviT1_ --------------------------
	.section	.nv.constant0._ZN2at6native18elementwise_kernelILi128ELi2EZNS0_22gpu_kernel_impl_nocastIZZNS0_73_GLOBAL__N__c8866d80_35_SparseBinaryOpIntersectionKernel_cu_7dd49032_323742_sparse_binary_op_intersection_kernel_implINS3_18CUDAKernelLauncherENS3_36CUDAValueSelectionIntersectionKernelINS3_9RhsProjOpEEElLl0EEEvRNS_6TensorERKS9_SC_RKSt6vectorIlSaIlEERKSt8optionalIS9_ESL_bbENKUlvE3_clEvEUllE_EEvRNS_18TensorIteratorBaseERKT_EUliE_EEviT1_,"a",@progbits
	.sectionflags	@""
	.align	4
.nv.constant0._ZN2at6native18elementwise_kernelILi128ELi2EZNS0_22gpu_kernel_impl_nocastIZZNS0_73_GLOBAL__N__c8866d80_35_SparseBinaryOpIntersectionKernel_cu_7dd49032_323742_sparse_binary_op_intersection_kernel_implINS3_18CUDAKernelLauncherENS3_36CUDAValueSelectionIntersectionKernelINS3_9RhsProjOpEEElLl0EEEvRNS_6TensorERKS9_SC_RKSt6vectorIlSaIlEERKSt8optionalIS9_ESL_bbENKUlvE3_clEvEUllE_EEvRNS_18TensorIteratorBaseERKT_EUliE_EEviT1_:
	.zero		1520


//--------------------- .nv.constant0._ZN2at6native27unrolled_elementwise_kernelIZZNS0_73_GLOBAL__N__c8866d80_35_SparseBinaryOpIntersectionKernel_cu_7dd49032_323742_sparse_binary_op_intersection_kernel_implINS2_18CUDAKernelLauncherENS2_36CUDAValueSelectionIntersectionKernelINS2_9RhsProjOpEEElLl0EEEvRNS_6TensorERKS8_SB_RKSt6vectorIlSaIlEERKSt8optionalIS8_ESK_bbENKUlvE3_clEvEUllE_St5arrayIPcLm2EELi4E23TrivialOffsetCalculatorILi1EjESR_NS0_6memory15LoadWithoutCastENSS_16StoreWithoutCastEEEviT_T0_T2_T3_T4_T5_ --------------------------
	.section	.nv.constant0._ZN2at6native27unrolled_elementwise_kernelIZZNS0_73_GLOBAL__N__c8866d80_35_SparseBinaryOpIntersectionKernel_cu_7dd49032_323742_sparse_binary_op_intersection_kernel_implINS2_18CUDAKernelLauncherENS2_36CUDAValueSelectionIntersectionKernelINS2_9RhsProjOpEEElLl0EEEvRNS_6TensorERKS8_SB_RKSt6vectorIlSaIlEERKSt8optionalIS8_ESK_bbENKUlvE3_clEvEUllE_St5arrayIPcLm2EELi4E23TrivialOffsetCalculatorILi1EjESR_NS0_6memory15LoadWithoutCastENSS_16StoreWithoutCastEEEviT_T0_T2_T3_T4_T5_,"a",@progbits
	.sectionflags	@""
	.align	4
.nv.constant0._ZN2at6native27unrolled_elementwise_kernelIZZNS0_73_GLOBAL__N__c8866d80_35_SparseBinaryOpIntersectionKernel_cu_7dd49032_323742_sparse_binary_op_intersection_kernel_implINS2_18CUDAKernelLauncherENS2_36CUDAValueSelectionIntersectionKernelINS2_9RhsProjOpEEElLl0EEEvRNS_6TensorERKS8_SB_RKSt6vectorIlSaIlEERKSt8optionalIS8_ESK_bbENKUlvE3_clEvEUllE_St5arrayIPcLm2EELi4E23TrivialOffsetCalculatorILi1EjESR_NS0_6memory15LoadWithoutCastENSS_16StoreWithoutCastEEEviT_T0_T2_T3_T4_T5_:
	.zero		1012


//--------------------- .nv.constant0._ZN2at6native29vectorized_elementwise_kernelILi2EZZNS0_73_GLOBAL__N__c8866d80_35_SparseBinaryOpIntersectionKernel_cu_7dd49032_323742_sparse_binary_op_intersection_kernel_implINS2_18CUDAKernelLauncherENS2_36CUDAValueSelectionIntersectionKernelINS2_9RhsProjOpEEElLl0EEEvRNS_6TensorERKS8_SB_RKSt6vectorIlSaIlEERKSt8optionalIS8_ESK_bbENKUlvE3_clEvEUllE_St5arrayIPcLm2EEEEviT0_T1_ --------------------------
	.section	.nv.constant0._ZN2at6native29vectorized_elementwise_kernelILi2EZZNS0_73_GLOBAL__N__c8866d80_35_SparseBinaryOpIntersectionKernel_cu_7dd49032_323742_sparse_binary_op_intersection_kernel_implINS2_18CUDAKernelLauncherENS2_36CUDAValueSelectionIntersectionKernelINS2_9RhsProjOpEEElLl0EEEvRNS_6TensorERKS8_SB_RKSt6vectorIlSaIlEERKSt8optionalIS8_ESK_bbENKUlvE3_clEvEUllE_St5arrayIPcLm2EEEEviT0_T1_,"a",@progbits
	.sectionflags	@""
	.align	4
.nv.constant0._ZN2at6native29vectorized_elementwise_kernelILi2EZZNS0_73_GLOBAL__N__c8866d80_35_SparseBinaryOpIntersectionKernel_cu_7dd49032_323742_sparse_binary_op_intersection_kernel_implINS2_18CUDAKernelLauncherENS2_36CUDAValueSelectionIntersectionKernelINS2_9RhsProjOpEEElLl0EEEvRNS_6TensorERKS8_SB_RKSt6vectorIlSaIlEERKSt8optionalIS8_ESK_bbENKUlvE3_clEvEUllE_St5arrayIPcLm2EEEEviT0_T1_:
	.zero		1008


//--------------------- .nv.constant0._ZN2at6native29vectorized_elementwise_kernelILi4EZZNS0_73_GLOBAL__N__c8866d80_35_SparseBinaryOpIntersectionKernel_cu_7dd49032_323742_sparse_binary_op_intersection_kernel_implINS2_18CUDAKernelLauncherENS2_36CUDAValueSelectionIntersectionKernelINS2_9RhsProjOpEEElLl0EEEvRNS_6TensorERKS8_SB_RKSt6vectorIlSaIlEERKSt8optionalIS8_ESK_bbENKUlvE3_clEvEUllE_St5arrayIPcLm2EEEEviT0_T1_ --------------------------
	.section	.nv.constant0._ZN2at6native29vectorized_elementwise_kernelILi4EZZNS0_73_GLOBAL__N__c8866d80_35_SparseBinaryOpIntersectionKernel_cu_7dd49032_323742_sparse_binary_op_intersection_kernel_implINS2_18CUDAKernelLauncherENS2_36CUDAValueSelectionIntersectionKernelINS2_9RhsProjOpEEElLl0EEEvRNS_6TensorERKS8_SB_RKSt6vectorIlSaIlEERKSt8optionalIS8_ESK_bbENKUlvE3_clEvEUllE_St5arrayIPcLm2EEEEviT0_T1_,"a",@progbits
	.sectionflags	@""
	.align	4
.nv.constant0._ZN2at6native29vectorized_elementwise_kernelILi4EZZNS0_73_GLOBAL__N__c8866d80_35_SparseBinaryOpIntersectionKernel_cu_7dd49032_323742_sparse_binary_op_intersection_kernel_implINS2_18CUDAKernelLauncherENS2_36CUDAValueSelectionIntersectionKernelINS2_9RhsProjOpEEElLl0EEEvRNS_6TensorERKS8_SB_RKSt6vectorIlSaIlEERKSt8optionalIS8_ESK_bbENKUlvE3_clEvEUllE_St5arrayIPcLm2EEEEviT0_T1_:
	.zero		1008


//--------------------- .nv.constant0._ZN2at6native29vectorized_elementwise_kernelILi8EZZNS0_73_GLOBAL__N__c8866d80_35_SparseBinaryOpIntersectionKernel_cu_7dd49032_323742_sparse_binary_op_intersection_kernel_implINS2_18CUDAKernelLauncherENS2_36CUDAValueSelectionIntersectionKernelINS2_9RhsProjOpEEElLl0EEEvRNS_6TensorERKS8_SB_RKSt6vectorIlSaIlEERKSt8optionalIS8_ESK_bbENKUlvE3_clEvEUllE_St5arrayIPcLm2EEEEviT0_T1_ --------------------------
	.section	.nv.constant0._ZN2at6native29vectorized_elementwise_kernelILi8EZZNS0_73_GLOBAL__N__c8866d80_35_SparseBinaryOpIntersectionKernel_cu_7dd49032_323742_sparse_binary_op_intersection_kernel_implINS2_18CUDAKernelLauncherENS2_36CUDAValueSelectionIntersectionKernelINS2_9RhsProjOpEEElLl0EEEvRNS_6TensorERKS8_SB_RKSt6vectorIlSaIlEERKSt8optionalIS8_ESK_bbENKUlvE3_clEvEUllE_St5arrayIPcLm2EEEEviT0_T1_,"a",@progbits
	.sectionflags	@""
	.align	4
.nv.constant0._ZN2at6native29vectorized_elementwise_kernelILi8EZZNS0_73_GLOBAL__N__c8866d80_35_SparseBinaryOpIntersectionKernel_cu_7dd49032_323742_sparse_binary_op_intersection_kernel_implINS2_18CUDAKernelLauncherENS2_36CUDAValueSelectionIntersectionKernelINS2_9RhsProjOpEEElLl0EEEvRNS_6TensorERKS8_SB_RKSt6vectorIlSaIlEERKSt8optionalIS8_ESK_bbENKUlvE3_clEvEUllE_St5arrayIPcLm2EEEEviT0_T1_:
	.zero		1008


//--------------------- .nv.constant0._ZN2at6native18elementwise_kernelILi128ELi4EZNS0_15gpu_kernel_implIZZNS0_73_GLOBAL__N__c8866d80_35_SparseBinaryOpIntersectionKernel_cu_7dd49032_323742_sparse_binary_op_intersection_kernel_implINS3_18CUDAKernelLauncherENS3_36CUDAValueSelectionIntersectionKernelINS3_9RhsProjOpEEElLl0EEEvRNS_6TensorERKS9_SC_RKSt6vectorIlSaIlEERKSt8optionalIS9_ESL_bbENKUlvE1_clEvEUllE_EEvRNS_18TensorIteratorBaseERKT_EUliE_EEviT1_ --------------------------
	.section	.nv.constant0._ZN2at6native18elementwise_kernelILi128ELi4EZNS0_15gpu_kernel_implIZZNS0_73_GLOBAL__N__c8866d80_35_SparseBinaryOpIntersectionKernel_cu_7dd49032_323742_sparse_binary_op_intersection_kernel_implINS3_18CUDAKernelLauncherENS3_36CUDAValueSelectionIntersectionKernelINS3_9RhsProjOpEEElLl0EEEvRNS_6TensorERKS9_SC_RKSt6vectorIlSaIlEERKSt8optionalIS9_ESL_bbENKUlvE1_clEvEUllE_EEvRNS_18TensorIteratorBaseERKT_EUliE_EEviT1_,"a",@progbits
	.sectionflags	@""
	.align	4
.nv.constant0._ZN2at6native18elementwise_kernelILi128ELi4EZNS0_15gpu_kernel_implIZZNS0_73_GLOBAL__N__c8866d80_35_SparseBinaryOpIntersectionKernel_cu_7dd49032_323742_sparse_binary_op_intersection_kernel_implINS3_18CUDAKernelLauncherENS3_36CUDAValueSelectionIntersectionKernelINS3_9RhsProjOpEEElLl0EEEvRNS_6TensorERKS9_SC_RKSt6vectorIlSaIlEERKSt8optionalIS9_ESL_bbENKUlvE1_clEvEUllE_EEvRNS_18TensorIteratorBaseERKT_EUliE_EEviT1_:
	.zero		1488


//--------------------- .nv.constant0._ZN2at6native27unrolled_elementwise_kernelIZZNS0_73_GLOBAL__N__c8866d80_35_SparseBinaryOpIntersectionKernel_cu_7dd49032_323742_sparse_binary_op_intersection_kernel_implINS2_18CUDAKernelLauncherENS2_36CUDAValueSelectionIntersectionKernelINS2_9RhsProjOpEEElLl0EEEvRNS_6TensorERKS8_SB_RKSt6vectorIlSaIlEERKSt8optionalIS8_ESK_bbENKUlvE1_clEvEUllE_St5arrayIPcLm2EELi4E23TrivialOffsetCalculatorILi1EjESR_NS0_6memory12LoadWithCastILi1EEENSS_13StoreWithCastILi1EEEEEviT_T0_T2_T3_T4_T5_ --------------------------
	.section	.nv.constant0._ZN2at6native27unrolled_elementwise_kernelIZZNS0_73_GLOBAL__N__c8866d80_35_SparseBinaryOpIntersectionKernel_cu_7dd49032_323742_sparse_binary_op_intersection_kernel_implINS2_18CUDAKernelLauncherENS2_36CUDAValueSelectionIntersectionKernelINS2_9RhsProjOpEEElLl0EEEvRNS_6TensorERKS8_SB_RKSt6vectorIlSaIlEERKSt8optionalIS8_ESK_bbENKUlvE1_clEvEUllE_St5arrayIPcLm2EELi4E23TrivialOffsetCalculatorILi1EjESR_NS0_6memory12LoadWithCastILi1EEENSS_13StoreWithCastILi1EEEEEviT_T0_T2_T3_T4_T5_,"a",@progbits
	.sectionflags	@""
	.align	4
.nv.constant0._ZN2at6native27unrolled_elementwise_kernelIZZNS0_73_GLOBAL__N__c8866d80_35_SparseBinaryOpIntersectionKernel_cu_7dd49032_323742_sparse_binary_op_intersection_kernel_implINS2_18CUDAKernelLauncherENS2_36CUDAValueSelectionIntersectionKernelINS2_9RhsProjOpEEElLl0EEEvRNS_6TensorERKS8_SB_RKSt6vectorIlSaIlEERKSt8optionalIS8_ESK_bbENKUlvE1_clEvEUllE_St5arrayIPcLm2EELi4E23TrivialOffsetCalculatorILi1EjESR_NS0_6memory12LoadWithCastILi1EEENSS_13StoreWithCastILi1EEEEEviT_T0_T2_T3_T4_T5_:
	.zero		988


//--------------------- .nv.constant0._ZN2at6native18elementwise_kernelILi128ELi2EZNS0_22gpu_kernel_impl_nocastIZZNS0_73_GLOBAL__N__c8866d80_35_SparseBinaryOpIntersectionKernel_cu_7dd49032_323742_sparse_binary_op_intersection_kernel_implINS3_18CUDAKernelLauncherENS3_36CUDAValueSelectionIntersectionKernelINS3_9RhsProjOpEEElLl0EEEvRNS_6TensorERKS9_SC_RKSt6vectorIlSaIlEERKSt8optionalIS9_ESL_bbENKUlvE1_clEvEUllE_EEvRNS_18TensorIteratorBaseERKT_EUliE_EEviT1_ --------------------------
	.section	.nv.constant0._ZN2at6native18elementwise_kernelILi128ELi2EZNS0_22gpu_kernel_impl_nocastIZZNS0_73_GLOBAL__N__c8866d80_35_SparseBinaryOpIntersectionKernel_cu_7dd49032_323742_sparse_binary_op_intersection_kernel_implINS3_18CUDAKernelLauncherENS3_36CUDAValueSelectionIntersectionKernelINS3_9RhsProjOpEEElLl0EEEvRNS_6TensorERKS9_SC_RKSt6vectorIlSaIlEERKSt8optionalIS9_ESL_bbENKUlvE1_clEvEUllE_EEvRNS_18TensorIteratorBaseERKT_EUliE_EEviT1_,"a",@progbits
	.sectionflags	@""
	.align	4
.nv.constant0._ZN2at6native18elementwise_kernelILi128ELi2EZNS0_22gpu_kernel_impl_nocastIZZNS0_73_GLOBAL__N__c8866d80_35_SparseBinaryOpIntersectionKernel_cu_7dd49032_323742_sparse_binary_op_intersection_kernel_implINS3_18CUDAKernelLauncherENS3_36CUDAValueSelectionIntersectionKernelINS3_9RhsProjOpEEElLl0EEEvRNS_6TensorERKS9_SC_RKSt6vectorIlSaIlEERKSt8optionalIS9_ESL_bbENKUlvE1_clEvEUllE_EEvRNS_18TensorIteratorBaseERKT_EUliE_EEviT1_:
	.zero		1480


//--------------------- .nv.constant0._ZN2at6native27unrolled_elementwise_kernelIZZNS0_73_GLOBAL__N__c8866d80_35_SparseBinaryOpIntersectionKernel_cu_7dd49032_323742_sparse_binary_op_intersection_kernel_implINS2_18CUDAKernelLauncherENS2_36CUDAValueSelectionIntersectionKernelINS2_9RhsProjOpEEElLl0EEEvRNS_6TensorERKS8_SB_RKSt6vectorIlSaIlEERKSt8optionalIS8_ESK_bbENKUlvE1_clEvEUllE_St5arrayIPcLm2EELi4E23TrivialOffsetCalculatorILi1EjESR_NS0_6memory15LoadWithoutCastENSS_16StoreWithoutCastEEEviT_T0_T2_T3_T4_T5_ --------------------------
	.section	.nv.constant0._ZN2at6native27unrolled_elementwise_kernelIZZNS0_73_GLOBAL__N__c8866d80_35_SparseBinaryOpIntersectionKernel_cu_7dd49032_323742_sparse_binary_op_intersection_kernel_implINS2_18CUDAKernelLauncherENS2_36CUDAValueSelectionIntersectionKernelINS2_9RhsProjOpEEElLl0EEEvRNS_6TensorERKS8_SB_RKSt6vectorIlSaIlEERKSt8optionalIS8_ESK_bbENKUlvE1_clEvEUllE_St5arrayIPcLm2EELi4E23TrivialOffsetCalculatorILi1EjESR_NS0_6memory15LoadWithoutCastENSS_16StoreWithoutCastEEEviT_T0_T2_T3_T4_T5_,"a",@progbits
	.sectionflags	@""
	.align	4
.nv.constant0._ZN2at6native27unrolled_elementwise_kernelIZZNS0_73_GLOBAL__N__c8866d80_35_SparseBinaryOpIntersectionKernel_cu_7dd49032_323742_sparse_binary_op_intersection_kernel_implINS2_18CUDAKernelLauncherENS2_36CUDAValueSelectionIntersectionKernelINS2_9RhsProjOpEEElLl0EEEvRNS_6TensorERKS8_SB_RKSt6vectorIlSaIlEERKSt8optionalIS8_ESK_bbENKUlvE1_clEvEUllE_St5arrayIPcLm2EELi4E23TrivialOffsetCalculatorILi1EjESR_NS0_6memory15LoadWithoutCastENSS_16StoreWithoutCastEEEviT_T0_T2_T3_T4_T5_:
	.zero		972


//--------------------- .nv.constant0._ZN2at6native29vectorized_elementwise_kernelILi2EZZNS0_73_GLOBAL__N__c8866d80_35_SparseBinaryOpIntersectionKernel_cu_7dd49032_323742_sparse_binary_op_intersection_kernel_implINS2_18CUDAKernelLauncherENS2_36CUDAValueSelectionIntersectionKernelINS2_9RhsProjOpEEElLl0EEEvRNS_6TensorERKS8_SB_RKSt6vectorIlSaIlEERKSt8optionalIS8_ESK_bbENKUlvE1_clEvEUllE_St5arrayIPcLm2EEEEviT0_T1_ --------------------------
	.section	.nv.constant0._ZN2at6native29vectorized_elementwise_kernelILi2EZZNS0_73_GLOBAL__N__c8866d80_35_SparseBinaryOpIntersectionKernel_cu_7dd49032_323742_sparse_binary_op_intersection_kernel_implINS2_18CUDAKernelLauncherENS2_36CUDAValueSelectionIntersectionKernelINS2_9RhsProjOpEEElLl0EEEvRNS_6TensorERKS8_SB_RKSt6vectorIlSaIlEERKSt8optionalIS8_ESK_bbENKUlvE1_clEvEUllE_St5arrayIPcLm2EEEEviT0_T1_,"a",@progbits
	.sectionflags	@""
	.align	4
.nv.constant0._ZN2at6native29vectorized_elementwise_kernelILi2EZZNS0_73_GLOBAL__N__c8866d80_35_SparseBinaryOpIntersectionKernel_cu_7dd49032_323742_sparse_binary_op_intersection_kernel_implINS2_18CUDAKernelLauncherENS2_36CUDAValueSelectionIntersectionKernelINS2_9RhsProjOpEEElLl0EEEvRNS_6TensorERKS8_SB_RKSt6vectorIlSaIlEERKSt8optionalIS8_ESK_bbENKUlvE1_clEvEUllE_St5arrayIPcLm2EEEEviT0_T1_:
	.zero		968


//--------------------- .nv.constant0._ZN2at6native29vectorized_elementwise_kernelILi4EZZNS0_73_GLOBAL__N__c8866d80_35_SparseBinaryOpIntersectionKernel_cu_7dd49032_323742_sparse_binary_op_intersection_kernel_implINS2_18CUDAKernelLauncherENS2_36CUDAValueSelectionIntersectionKernelINS2_9RhsProjOpEEElLl0EEEvRNS_6TensorERKS8_SB_RKSt6vectorIlSaIlEERKSt8optionalIS8_ESK_bbENKUlvE1_clEvEUllE_St5arrayIPcLm2EEEEviT0_T1_ --------------------------
	.section	.nv.constant0._ZN2at6native29vectorized_elementwise_kernelILi4EZZNS0_73_GLOBAL__N__c8866d80_35_SparseBinaryOpIntersectionKernel_cu_7dd49032_323742_sparse_binary_op_intersection_kernel_implINS2_18CUDAKernelLauncherENS2_36CUDAValueSelectionIntersectionKernelINS2_9RhsProjOpEEElLl0EEEvRNS_6TensorERKS8_SB_RKSt6vectorIlSaIlEERKSt8optionalIS8_ESK_bbENKUlvE1_clEvEUllE_St5arrayIPcLm2EEEEviT0_T1_,"a",@progbits
	.sectionflags	@""
	.align	4
.nv.constant0._ZN2at6native29vectorized_elementwise_kernelILi4EZZNS0_73_GLOBAL__N__c8866d80_35_SparseBinaryOpIntersectionKernel_cu_7dd49032_323742_sparse_binary_op_intersection_kernel_implINS2_18CUDAKernelLauncherENS2_36CUDAValueSelectionIntersectionKernelINS2_9RhsProjOpEEElLl0EEEvRNS_6TensorERKS8_SB_RKSt6vectorIlSaIlEERKSt8optionalIS8_ESK_bbENKUlvE1_clEvEUllE_St5arrayIPcLm2EEEEviT0_T1_:
	.zero		968


//--------------------- .nv.constant0._ZN2at6native29vectorized_elementwise_kernelILi8EZZNS0_73_GLOBAL__N__c8866d80_35_SparseBinaryOpIntersectionKernel_cu_7dd49032_323742_sparse_binary_op_intersection_kernel_implINS2_18CUDAKernelLauncherENS2_36CUDAValueSelectionIntersectionKernelINS2_9RhsProjOpEEElLl0EEEvRNS_6TensorERKS8_SB_RKSt6vectorIlSaIlEERKSt8optionalIS8_ESK_bbENKUlvE1_clEvEUllE_St5arrayIPcLm2EEEEviT0_T1_ --------------------------
	.section	.nv.constant0._ZN2at6native29vectorized_elementwise_kernelILi8EZZNS0_73_GLOBAL__N__c8866d80_35_SparseBinaryOpIntersectionKernel_cu_7dd49032_323742_sparse_binary_op_intersection_kernel_implINS2_18CUDAKernelLauncherENS2_36CUDAValueSelectionIntersectionKernelINS2_9RhsProjOpEEElLl0EEEvRNS_6TensorERKS8_SB_RKSt6vectorIlSaIlEERKSt8optionalIS8_ESK_bbENKUlvE1_clEvEUllE_St5arrayIPcLm2EEEEviT0_T1_,"a",@progbits
	.sectionflags	@""
	.align	4
.nv.constant0._ZN2at6native29vectorized_elementwise_kernelILi8EZZNS0_73_GLOBAL__N__c8866d80_35_SparseBinaryOpIntersectionKernel_cu_7dd49032_323742_sparse_binary_op_intersection_kernel_implINS2_18CUDAKernelLauncherENS2_36CUDAValueSelectionIntersectionKernelINS2_9RhsProjOpEEElLl0EEEvRNS_6TensorERKS8_SB_RKSt6vectorIlSaIlEERKSt8optionalIS8_ESK_bbENKUlvE1_clEvEUllE_St5arrayIPcLm2EEEEviT0_T1_:
	.zero		968


//--------------------- .nv.constant0._ZN2at6native18elementwise_kernelILi128ELi4EZNS0_15gpu_kernel_implIZZNS0_73_GLOBAL__N__c8866d80_35_SparseBinaryOpIntersectionKernel_cu_7dd49032_323742_sparse_binary_op_intersection_kernel_implINS3_18CUDAKernelLauncherENS3_36CUDAValueSelectionIntersectionKernelINS3_9RhsProjOpEEElLl8EEEvRNS_6TensorERKS9_SC_RKSt6vectorIlSaIlEERKSt8optionalIS9_ESL_bbENKUlvE3_clEvEUllE_EEvRNS_18TensorIteratorBaseERKT_EUliE_EEviT1_ --------------------------
	.section	.nv.constant0._ZN2at6native18elementwise_kernelILi128ELi4EZNS0_15gpu_kernel_implIZZNS0_73_GLOBAL__N__c8866d80_35_SparseBinaryOpIntersectionKernel_cu_7dd49032_323742_sparse_binary_op_intersection_kernel_implINS3_18CUDAKernelLauncherENS3_36CUDAValueSelectionIntersectionKernelINS3_9RhsProjOpEEElLl8EEEvRNS_6TensorERKS9_SC_RKSt6vectorIlSaIlEERKSt8optionalIS9_ESL_bbENKUlvE3_clEvEUllE_EEvRNS_18TensorIteratorBaseERKT_EUliE_EEviT1_,"a",@progbits
	.sectionflags	@""
	.align	4
.nv.constant0._ZN2at6native18elementwise_kernelILi128ELi4EZNS0_15gpu_kernel_implIZZNS0_73_GLOBAL__N__c8866d80_35_SparseBinaryOpIntersectionKernel_cu_7dd49032_323742_sparse_binary_op_intersection_kernel_implINS3_18CUDAKernelLauncherENS3_36CUDAValueSelectionIntersectionKernelINS3_9RhsProjOpEEElLl8EEEvRNS_6TensorERKS9_SC_RKSt6vectorIlSaIlEERKSt8optionalIS9_ESL_bbENKUlvE3_clEvEUllE_EEvRNS_18TensorIteratorBaseERKT_EUliE_EEviT1_:
	.zero		1584


//--------------------- .nv.constant0._ZN2at6native27unrolled_elementwise_kernelIZZNS0_73_GLOBAL__N__c8866d80_35_SparseBinaryOpIntersectionKernel_cu_7dd49032_323742_sparse_binary_op_intersection_kernel_implINS2_18CUDAKernelLauncherENS2_36CUDAValueSelectionIntersectionKernelINS2_9RhsProjOpEEElLl8EEEvRNS_6TensorERKS8_SB_RKSt6vectorIlSaIlEERKSt8optionalIS8_ESK_bbENKUlvE3_clEvEUllE_St5arrayIPcLm2EELi4E23TrivialOffsetCalculatorILi1EjESR_NS0_6memory12LoadWithCastILi1EEENSS_13StoreWithCastILi1EEEEEviT_T0_T2_T3_T4_T5_ --------------------------
	.section	.nv.constant0._ZN2at6native27unrolled_elementwise_kernelIZZNS0_73_GLOBAL__N__c8866d80_35_SparseBinaryOpIntersectionKernel_cu_7dd49032_323742_sparse_binary_op_intersection_kernel_implINS2_18CUDAKernelLauncherENS2_36CUDAValueSelectionIntersectionKernelINS2_9RhsProjOpEEElLl8EEEvRNS_6TensorERKS8_SB_RKSt6vectorIlSaIlEERKSt8optionalIS8_ESK_bbENKUlvE3_clEvEUllE_St5arrayIPcLm2EELi4E23TrivialOffsetCalculatorILi1EjESR_NS0_6memory12LoadWithCastILi1EEENSS_13StoreWithCastILi1EEEEEviT_T0_T2_T3_T4_T5_,"a",@progbits
	.sectionflags	@""
	.align	4
.nv.constant0._ZN2at6native27unrolled_elementwise_kernelIZZNS0_73_GLOBAL__N__c8866d80_35_SparseBinaryOpIntersectionKernel_cu_7dd49032_323742_sparse_binary_op_intersection_kernel_implINS2_18CUDAKernelLauncherENS2_36CUDAValueSelectionIntersectionKernelINS2_9RhsProjOpEEElLl8EEEvRNS_6TensorERKS8_SB_RKSt6vectorIlSaIlEERKSt8optionalIS8_ESK_bbENKUlvE3_clEvEUllE_St5arrayIPcLm2EELi4E23TrivialOffsetCalculatorILi1EjESR_NS0_6memory12LoadWithCastILi1EEENSS_13StoreWithCastILi1EEEEEviT_T0_T2_T3_T4_T5_:
	.zero		1084


//--------------------- .nv.constant0._ZN2at6native18elementwise_kernelILi128ELi2EZNS0_22gpu_kernel_impl_nocastIZZNS0_73_GLOBAL__N__c8866d80_35_SparseBinaryOpIntersectionKernel_cu_7dd49032_323742_sparse_binary_op_intersection_kernel_implINS3_18CUDAKernelLauncherENS3_36CUDAValueSelectionIntersectionKernelINS3_9RhsProjOpEEElLl8EEEvRNS_6TensorERKS9_SC_RKSt6vectorIlSaIlEERKSt8optionalIS9_ESL_bbENKUlvE3_clEvEUllE_EEvRNS_18TensorIteratorBaseERKT_EUliE_EEviT1_ --------------------------
	.section	.nv.constant0._ZN2at6native18elementwise_kernelILi128ELi2EZNS0_22gpu_kernel_impl_nocastIZZNS0_73_GLOBAL__N__c8866d80_35_SparseBinaryOpIntersectionKernel_cu_7dd49032_323742_sparse_binary_op_intersection_kernel_implINS3_18CUDAKernelLauncherENS3_36CUDAValueSelectionIntersectionKernelINS3_9RhsProjOpEEElLl8EEEvRNS_6TensorERKS9_SC_RKSt6vectorIlSaIlEERKSt8optionalIS9_ESL_bbENKUlvE3_clEvEUllE_EEvRNS_18TensorIteratorBaseERKT_EUliE_EEviT1_,"a",@progbits
	.sectionflags	@""
	.align	4
.nv.constant0._ZN2at6native18elementwise_kernelILi128ELi2EZNS0_22gpu_kernel_impl_nocastIZZNS0_73_GLOBAL__N__c8866d80_35_SparseBinaryOpIntersectionKernel_cu_7dd49032_323742_sparse_binary_op_intersection_kernel_implINS3_18CUDAKernelLauncherENS3_36CUDAValueSelectionIntersectionKernelINS3_9RhsProjOpEEElLl8EEEvRNS_6TensorERKS9_SC_RKSt6vectorIlSaIlEERKSt8optionalIS9_ESL_bbENKUlvE3_clEvEUllE_EEvRNS_18TensorIteratorBaseERKT_EUliE_EEviT1_:
	.zero		1576


//--------------------- .nv.constant0._ZN2at6native27unrolled_elementwise_kernelIZZNS0_73_GLOBAL__N__c8866d80_35_SparseBinaryOpIntersectionKernel_cu_7dd49032_323742_sparse_binary_op_intersection_kernel_implINS2_18CUDAKernelLauncherENS2_36CUDAValueSelectionIntersectionKernelINS2_9RhsProjOpEEElLl8EEEvRNS_6TensorERKS8_SB_RKSt6vectorIlSaIlEERKSt8optionalIS8_ESK_bbENKUlvE3_clEvEUllE_St5arrayIPcLm2EELi4E23TrivialOffsetCalculatorILi1EjESR_NS0_6memory15LoadWithoutCastENSS_16StoreWithoutCastEEEviT_T0_T2_T3_T4_T5_ --------------------------
	.section	.nv.constant0._ZN2at6native27unrolled_elementwise_kernelIZZNS0_73_GLOBAL__N__c8866d80_35_SparseBinaryOpIntersectionKernel_cu_7dd49032_323742_sparse_binary_op_intersection_kernel_implINS2_18CUDAKernelLauncherENS2_36CUDAValueSelectionIntersectionKernelINS2_9RhsProjOpEEElLl8EEEvRNS_6TensorERKS8_SB_RKSt6vectorIlSaIlEERKSt8optionalIS8_ESK_bbENKUlvE3_clEvEUllE_St5arrayIPcLm2EELi4E23TrivialOffsetCalculatorILi1EjESR_NS0_6memory15LoadWithoutCastENSS_16StoreWithoutCastEEEviT_T0_T2_T3_T4_T5_,"a",@progbits
	.sectionflags	@""
	.align	4
.nv.constant0._ZN2at6native27unrolled_elementwise_kernelIZZNS0_73_GLOBAL__N__c8866d80_35_SparseBinaryOpIntersectionKernel_cu_7dd49032_323742_sparse_binary_op_intersection_kernel_implINS2_18CUDAKernelLauncherENS2_36CUDAValueSelectionIntersectionKernelINS2_9RhsProjOpEEElLl8EEEvRNS_6TensorERKS8_SB_RKSt6vectorIlSaIlEERKSt8optionalIS8_ESK_bbENKUlvE3_clEvEUllE_St5arrayIPcLm2EELi4E23TrivialOffsetCalculatorILi1EjESR_NS0_6memory15LoadWithoutCastENSS_16StoreWithoutCastEEEviT_T0_T2_T3_T4_T5_:
	.zero		1068


//--------------------- .nv.constant0._ZN2at6native29vectorized_elementwise_kernelILi2EZZNS0_73_GLOBAL__N__c8866d80_35_SparseBinaryOpIntersectionKernel_cu_7dd49032_323742_sparse_binary_op_intersection_kernel_implINS2_18CUDAKernelLauncherENS2_36CUDAValueSelectionIntersectionKernelINS2_9RhsProjOpEEElLl8EEEvRNS_6TensorERKS8_SB_RKSt6vectorIlSaIlEERKSt8optionalIS8_ESK_bbENKUlvE3_clEvEUllE_St5arrayIPcLm2EEEEviT0_T1_ --------------------------
	.section	.nv.constant0._ZN2at6native29vectorized_elementwise_kernelILi2EZZNS0_73_GLOBAL__N__c8866d80_35_SparseBinaryOpIntersectionKernel_cu_7dd49032_323742_sparse_binary_op_intersection_kernel_implINS2_18CUDAKernelLauncherENS2_36CUDAValueSelectionIntersectionKernelINS2_9RhsProjOpEEElLl8EEEvRNS_6TensorERKS8_SB_RKSt6vectorIlSaIlEERKSt8optionalIS8_ESK_bbENKUlvE3_clEvEUllE_St5arrayIPcLm2EEEEviT0_T1_,"a",@progbits
	.sectionflags	@""
	.align	4
.nv.constant0._ZN2at6native29vectorized_elementwise_kernelILi2EZZNS0_73_GLOBAL__N__c8866d80_35_SparseBinaryOpIntersectionKernel_cu_7dd49032_323742_sparse_binary_op_intersection_kernel_implINS2_18CUDAKernelLauncherENS2_36CUDAValueSelectionIntersectionKernelINS2_9RhsProjOpEEElLl8EEEvRNS_6TensorERKS8_SB_RKSt6vectorIlSaIlEERKSt8optionalIS8_ESK_bbENKUlvE3_clEvEUllE_St5arrayIPcLm2EEEEviT0_T1_:
	.zero		1064


//--------------------- .nv.constant0._ZN2at6native29vectorized_elementwise_kernelILi4EZZNS0_73_GLOBAL__N__c8866d80_35_SparseBinaryOpIntersectionKernel_cu_7dd49032_323742_sparse_binary_op_intersection_kernel_implINS2_18CUDAKernelLauncherENS2_36CUDAValueSelectionIntersectionKernelINS2_9RhsProjOpEEElLl8EEEvRNS_6TensorERKS8_SB_RKSt6vectorIlSaIlEERKSt8optionalIS8_ESK_bbENKUlvE3_clEvEUllE_St5arrayIPcLm2EEEEviT0_T1_ --------------------------
	.section	.nv.constant0._ZN2at6native29vectorized_elementwise_kernelILi4EZZNS0_73_GLOBAL__N__c8866d80_35_SparseBinaryOpIntersectionKernel_cu_7dd49032_323742_sparse_binary_op_intersection_kernel_implINS2_18CUDAKernelLauncherENS2_36CUDAValueSelectionIntersectionKernelINS2_9RhsProjOpEEElLl8EEEvRNS_6TensorERKS8_SB_RKSt6vectorIlSaIlEERKSt8optionalIS8_ESK_bbENKUlvE3_clEvEUllE_St5arrayIPcLm2EEEEviT0_T1_,"a",@progbits
	.sectionflags	@""
	.align	4
.nv.constant0._ZN2at6native29vectorized_elementwise_kernelILi4EZZNS0_73_GLOBAL__N__c8866d80_35_SparseBinaryOpIntersectionKernel_cu_7dd49032_323742_sparse_binary_op_intersection_kernel_implINS2_18CUDAKernelLauncherENS2_36CUDAValueSelectionIntersectionKernelINS2_9RhsProjOpEEElLl8EEEvRNS_6TensorERKS8_SB_RKSt6vectorIlSaIlEERKSt8optionalIS8_ESK_bbENKUlvE3_clEvEUllE_St5arrayIPcLm2EEEEviT0_T1_:
	.zero		1064


//--------------------- .nv.constant0._ZN2at6native29vectorized_elementwise_kernelILi8EZZNS0_73_GLOBAL__N__c8866d80_35_SparseBinaryOpIntersectionKernel_cu_7dd49032_323742_sparse_binary_op_intersection_kernel_implINS2_18CUDAKernelLauncherENS2_36CUDAValueSelectionIntersectionKernelINS2_9RhsProjOpEEElLl8EEEvRNS_6TensorERKS8_SB_RKSt6vectorIlSaIlEERKSt8optionalIS8_ESK_bbENKUlvE3_clEvEUllE_St5arrayIPcLm2EEEEviT0_T1_ --------------------------
	.section	.nv.constant0._ZN2at6native29vectorized_elementwise_kernelILi8EZZNS0_73_GLOBAL__N__c8866d80_35_SparseBinaryOpIntersectionKernel_cu_7dd49032_323742_sparse_binary_op_intersection_kernel_implINS2_18CUDAKernelLauncherENS2_36CUDAValueSelectionIntersectionKernelINS2_9RhsProjOpEEElLl8EEEvRNS_6TensorERKS8_SB_RKSt6vectorIlSaIlEERKSt8optionalIS8_ESK_bbENKUlvE3_clEvEUllE_St5arrayIPcLm2EEEEviT0_T1_,"a",@progbits
	.sectionflags	@""
	.align	4
.nv.constant0._ZN2at6native29vectorized_elementwise_kernelILi8EZZNS0_73_GLOBAL__N__c8866d80_35_SparseBinaryOpIntersectionKernel_cu_7dd49032_323742_sparse_binary_op_intersection_kernel_implINS2_18CUDAKernelLauncherENS2_36CUDAValueSelectionIntersectionKernelINS2_9RhsProjOpEEElLl8EEEvRNS_6TensorERKS8_SB_RKSt6vectorIlSaIlEERKSt8optionalIS8_ESK_bbENKUlvE3_clEvEUllE_St5arrayIPcLm2EEEEviT0_T1_:
	.zero		1064


//--------------------- .nv.constant0._ZN2at6native18elementwise_kernelILi128ELi4EZNS0_15gpu_kernel_implIZZNS0_73_GLOBAL__N__c8866d80_35_SparseBinaryOpIntersectionKernel_cu_7dd49032_323742_sparse_binary_op_intersection_kernel_implINS3_18CUDAKernelLauncherENS3_36CUDAValueSelectionIntersectionKernelINS3_9RhsProjOpEEElLl8EEEvRNS_6TensorERKS9_SC_RKSt6vectorIlSaIlEERKSt8optionalIS9_ESL_bbENKUlvE1_clEvEUllE_EEvRNS_18TensorIteratorBaseERKT_EUliE_EEviT1_ --------------------------
	.section	.nv.constant0._ZN2at6native18elementwise_kernelILi128ELi4EZNS0_15gpu_kernel_implIZZNS0_73_GLOBAL__N__c8866d80_35_SparseBinaryOpIntersectionKernel_cu_7dd49032_323742_sparse_binary_op_intersection_kernel_implINS3_18CUDAKernelLauncherENS3_36CUDAValueSelectionIntersectionKernelINS3_9RhsProjOpEEElLl8EEEvRNS_6TensorERKS9_SC_RKSt6vectorIlSaIlEERKSt8optionalIS9_ESL_bbENKUlvE1_clEvEUllE_EEvRNS_18TensorIteratorBaseERKT_EUliE_EEviT1_,"a",@progbits
	.sectionflags	@""
	.align	4
.nv.constant0._ZN2at6native18elementwise_kernelILi128ELi4EZNS0_15gpu_kernel_implIZZNS0_73_GLOBAL__N__c8866d80_35_SparseBinaryOpIntersectionKernel_cu_7dd49032_323742_sparse_binary_op_intersection_kernel_implINS3_18CUDAKernelLauncherENS3_36CUDAValueSelectionIntersectionKernelINS3_9RhsProjOpEEElLl8EEEvRNS_6TensorERKS9_SC_RKSt6vectorIlSaIlEERKSt8optionalIS9_ESL_bbENKUlvE1_clEvEUllE_EEvRNS_18TensorIteratorBaseERKT_EUliE_EEviT1_:
	.zero		1544


//--------------------- .nv.constant0._ZN2at6native27unrolled_elementwise_kernelIZZNS0_73_GLOBAL__N__c8866d80_35_SparseBinaryOpIntersectionKernel_cu_7dd49032_323742_sparse_binary_op_intersection_kernel_implINS2_18CUDAKernelLauncherENS2_36CUDAValueSelectionIntersectionKernelINS2_9RhsProjOpEEElLl8EEEvRNS_6TensorERKS8_SB_RKSt6vectorIlSaIlEERKSt8optionalIS8_ESK_bbENKUlvE1_clEvEUllE_St5arrayIPcLm2EELi4E23TrivialOffsetCalculatorILi1EjESR_NS0_6memory12LoadWithCastILi1EEENSS_13StoreWithCastILi1EEEEEviT_T0_T2_T3_T4_T5_ --------------------------
	.section	.nv.constant0._ZN2at6native27unrolled_elementwise_kernelIZZNS0_73_GLOBAL__N__c8866d80_35_SparseBinaryOpIntersectionKernel_cu_7dd49032_323742_sparse_binary_op_intersection_kernel_implINS2_18CUDAKernelLauncherENS2_36CUDAValueSelectionIntersectionKernelINS2_9RhsProjOpEEElLl8EEEvRNS_6TensorERKS8_SB_RKSt6vectorIlSaIlEERKSt8optionalIS8_ESK_bbENKUlvE1_clEvEUllE_St5arrayIPcLm2EELi4E23TrivialOffsetCalculatorILi1EjESR_NS0_6memory12LoadWithCastILi1EEENSS_13StoreWithCastILi1EEEEEviT_T0_T2_T3_T4_T5_,"a",@progbits
	.sectionflags	@""
	.align	4
.nv.constant0._ZN2at6native27unrolled_elementwise_kernelIZZNS0_73_GLOBAL__N__c8866d80_35_SparseBinaryOpIntersectionKernel_cu_7dd49032_323742_sparse_binary_op_intersection_kernel_implINS2_18CUDAKernelLauncherENS2_36CUDAValueSelectionIntersectionKernelINS2_9RhsProjOpEEElLl8EEEvRNS_6TensorERKS8_SB_RKSt6vectorIlSaIlEERKSt8optionalIS8_ESK_bbENKUlvE1_clEvEUllE_St5arrayIPcLm2EELi4E23TrivialOffsetCalculatorILi1EjESR_NS0_6memory12LoadWithCastILi1EEENSS_13StoreWithCastILi1EEEEEviT_T0_T2_T3_T4_T5_:
	.zero		1044


//--------------------- .nv.constant0._ZN2at6native18elementwise_kernelILi128ELi2EZNS0_22gpu_kernel_impl_nocastIZZNS0_73_GLOBAL__N__c8866d80_35_SparseBinaryOpIntersectionKernel_cu_7dd49032_323742_sparse_binary_op_intersection_kernel_implINS3_18CUDAKernelLauncherENS3_36CUDAValueSelectionIntersectionKernelINS3_9RhsProjOpEEElLl8EEEvRNS_6TensorERKS9_SC_RKSt6vectorIlSaIlEERKSt8optionalIS9_ESL_bbENKUlvE1_clEvEUllE_EEvRNS_18TensorIteratorBaseERKT_EUliE_EEviT1_ --------------------------
	.section	.nv.constant0._ZN2at6native18elementwise_kernelILi128ELi2EZNS0_22gpu_kernel_impl_nocastIZZNS0_73_GLOBAL__N__c8866d80_35_SparseBinaryOpIntersectionKernel_cu_7dd49032_323742_sparse_binary_op_intersection_kernel_implINS3_18CUDAKernelLauncherENS3_36CUDAValueSelectionIntersectionKernelINS3_9RhsProjOpEEElLl8EEEvRNS_6TensorERKS9_SC_RKSt6vectorIlSaIlEERKSt8optionalIS9_ESL_bbENKUlvE1_clEvEUllE_EEvRNS_18TensorIteratorBaseERKT_EUliE_EEviT1_,"a",@progbits
	.sectionflags	@""
	.align	4
.nv.constant0._ZN2at6native18elementwise_kernelILi128ELi2EZNS0_22gpu_kernel_impl_nocastIZZNS0_73_GLOBAL__N__c8866d80_35_SparseBinaryOpIntersectionKernel_cu_7dd49032_323742_sparse_binary_op_intersection_kernel_implINS3_18CUDAKernelLauncherENS3_36CUDAValueSelectionIntersectionKernelINS3_9RhsProjOpEEElLl8EEEvRNS_6TensorERKS9_SC_RKSt6vectorIlSaIlEERKSt8optionalIS9_ESL_bbENKUlvE1_clEvEUllE_EEvRNS_18TensorIteratorBaseERKT_EUliE_EEviT1_:
	.zero		1536


//--------------------- .nv.constant0._ZN2at6native27unrolled_elementwise_kernelIZZNS0_73_GLOBAL__N__c8866d80_35_SparseBinaryOpIntersectionKernel_cu_7dd49032_323742_sparse_binary_op_intersection_kernel_implINS2_18CUDAKernelLauncherENS2_36CUDAValueSelectionIntersectionKernelINS2_9RhsProjOpEEElLl8EEEvRNS_6TensorERKS8_SB_RKSt6vectorIlSaIlEERKSt8optionalIS8_ESK_bbENKUlvE1_clEvEUllE_St5arrayIPcLm2EELi4E23TrivialOffsetCalculatorILi1EjESR_NS0_6memory15LoadWithoutCastENSS_16StoreWithoutCastEEEviT_T0_T2_T3_T4_T5_ --------------------------
	.section	.nv.constant0._ZN2at6native27unrolled_elementwise_kernelIZZNS0_73_GLOBAL__N__c8866d80_35_SparseBinaryOpIntersectionKernel_cu_7dd49032_323742_sparse_binary_op_intersection_kernel_implINS2_18CUDAKernelLauncherENS2_36CUDAValueSelectionIntersectionKernelINS2_9RhsProjOpEEElLl8EEEvRNS_6TensorERKS8_SB_RKSt6vectorIlSaIlEERKSt8optionalIS8_ESK_bbENKUlvE1_clEvEUllE_St5arrayIPcLm2EELi4E23TrivialOffsetCalculatorILi1EjESR_NS0_6memory15LoadWithoutCastENSS_16StoreWithoutCastEEEviT_T0_T2_T3_T4_T5_,"a",@progbits
	.sectionflags	@""
	.align	4
.nv.constant0._ZN2at6native27unrolled_elementwise_kernelIZZNS0_73_GLOBAL__N__c8866d80_35_SparseBinaryOpIntersectionKernel_cu_7dd49032_323742_sparse_binary_op_intersection_kernel_implINS2_18CUDAKernelLauncherENS2_36CUDAValueSelectionIntersectionKernelINS2_9RhsProjOpEEElLl8EEEvRNS_6TensorERKS8_SB_RKSt6vectorIlSaIlEERKSt8optionalIS8_ESK_bbENKUlvE1_clEvEUllE_St5arrayIPcLm2EELi4E23TrivialOffsetCalculatorILi1EjESR_NS0_6memory15LoadWithoutCastENSS_16StoreWithoutCastEEEviT_T0_T2_T3_T4_T5_:
	.zero		1028


//--------------------- .nv.constant0._ZN2at6native29vectorized_elementwise_kernelILi2EZZNS0_73_GLOBAL__N__c8866d80_35_SparseBinaryOpIntersectionKernel_cu_7dd49032_323742_sparse_binary_op_intersection_kernel_implINS2_18CUDAKernelLauncherENS2_36CUDAValueSelectionIntersectionKernelINS2_9RhsProjOpEEElLl8EEEvRNS_6TensorERKS8_SB_RKSt6vectorIlSaIlEERKSt8optionalIS8_ESK_bbENKUlvE1_clEvEUllE_St5arrayIPcLm2EEEEviT0_T1_ --------------------------
	.section	.nv.constant0._ZN2at6native29vectorized_elementwise_kernelILi2EZZNS0_73_GLOBAL__N__c8866d80_35_SparseBinaryOpIntersectionKernel_cu_7dd49032_323742_sparse_binary_op_intersection_kernel_implINS2_18CUDAKernelLauncherENS2_36CUDAValueSelectionIntersectionKernelINS2_9RhsProjOpEEElLl8EEEvRNS_6TensorERKS8_SB_RKSt6vectorIlSaIlEERKSt8optionalIS8_ESK_bbENKUlvE1_clEvEUllE_St5arrayIPcLm2EEEEviT0_T1_,"a",@progbits
	.sectionflags	@""
	.align	4
.nv.constant0._ZN2at6native29vectorized_elementwise_kernelILi2EZZNS0_73_GLOBAL__N__c8866d80_35_SparseBinaryOpIntersectionKernel_cu_7dd49032_323742_sparse_binary_op_intersection_kernel_implINS2_18CUDAKernelLauncherENS2_36CUDAValueSelectionIntersectionKernelINS2_9RhsProjOpEEElLl8EEEvRNS_6TensorERKS8_SB_RKSt6vectorIlSaIlEERKSt8optionalIS8_ESK_bbENKUlvE1_clEvEUllE_St5arrayIPcLm2EEEEviT0_T1_:
	.zero		1024


//--------------------- .nv.constant0._ZN2at6native29vectorized_elementwise_kernelILi4EZZNS0_73_GLOBAL__N__c8866d80_35_SparseBinaryOpIntersectionKernel_cu_7dd49032_323742_sparse_binary_op_intersection_kernel_implINS2_18CUDAKernelLauncherENS2_36CUDAValueSelectionIntersectionKernelINS2_9RhsProjOpEEElLl8EEEvRNS_6TensorERKS8_SB_RKSt6vectorIlSaIlEERKSt8optionalIS8_ESK_bbENKUlvE1_clEvEUllE_St5arrayIPcLm2EEEEviT0_T1_ --------------------------
	.section	.nv.constant0._ZN2at6native29vectorized_elementwise_kernelILi4EZZNS0_73_GLOBAL__N__c8866d80_35_SparseBinaryOpIntersectionKernel_cu_7dd49032_323742_sparse_binary_op_intersection_kernel_implINS2_18CUDAKernelLauncherENS2_36CUDAValueSelectionIntersectionKernelINS2_9RhsProjOpEEElLl8EEEvRNS_6TensorERKS8_SB_RKSt6vectorIlSaIlEERKSt8optionalIS8_ESK_bbENKUlvE1_clEvEUllE_St5arrayIPcLm2EEEEviT0_T1_,"a",@progbits
	.sectionflags	@""
	.align	4
.nv.constant0._ZN2at6native29vectorized_elementwise_kernelILi4EZZNS0_73_GLOBAL__N__c8866d80_35_SparseBinaryOpIntersectionKernel_cu_7dd49032_323742_sparse_binary_op_intersection_kernel_implINS2_18CUDAKernelLauncherENS2_36CUDAValueSelectionIntersectionKernelINS2_9RhsProjOpEEElLl8EEEvRNS_6TensorERKS8_SB_RKSt6vectorIlSaIlEERKSt8optionalIS8_ESK_bbENKUlvE1_clEvEUllE_St5arrayIPcLm2EEEEviT0_T1_:
	.zero		1024


//--------------------- .nv.constant0._ZN2at6native29vectorized_elementwise_kernelILi8EZZNS0_73_GLOBAL__N__c8866d80_35_SparseBinaryOpIntersectionKernel_cu_7dd49032_323742_sparse_binary_op_intersection_kernel_implINS2_18CUDAKernelLauncherENS2_36CUDAValueSelectionIntersectionKernelINS2_9RhsProjOpEEElLl8EEEvRNS_6TensorERKS8_SB_RKSt6vectorIlSaIlEERKSt8optionalIS8_ESK_bbENKUlvE1_clEvEUllE_St5arrayIPcLm2EEEEviT0_T1_ --------------------------
	.section	.nv.constant0._ZN2at6native29vectorized_elementwise_kernelILi8EZZNS0_73_GLOBAL__N__c8866d80_35_SparseBinaryOpIntersectionKernel_cu_7dd49032_323742_sparse_binary_op_intersection_kernel_implINS2_18CUDAKernelLauncherENS2_36CUDAValueSelectionIntersectionKernelINS2_9RhsProjOpEEElLl8EEEvRNS_6TensorERKS8_SB_RKSt6vectorIlSaIlEERKSt8optionalIS8_ESK_bbENKUlvE1_clEvEUllE_St5arrayIPcLm2EEEEviT0_T1_,"a",@progbits
	.sectionflags	@""
	.align	4
.nv.constant0._ZN2at6native29vectorized_elementwise_kernelILi8EZZNS0_73_GLOBAL__N__c8866d80_35_SparseBinaryOpIntersectionKernel_cu_7dd49032_323742_sparse_binary_op_intersection_kernel_implINS2_18CUDAKernelLauncherENS2_36CUDAValueSelectionIntersectionKernelINS2_9RhsProjOpEEElLl8EEEvRNS_6TensorERKS8_SB_RKSt6vectorIlSaIlEERKSt8optionalIS8_ESK_bbENKUlvE1_clEvEUllE_St5arrayIPcLm2EEEEviT0_T1_:
	.zero		1024


//--------------------- .nv.constant0._ZN2at6native18elementwise_kernelILi128ELi4EZNS0_15gpu_kernel_implIZZNS0_73_GLOBAL__N__c8866d80_35_SparseBinaryOpIntersectionKernel_cu_7dd49032_323742_sparse_binary_op_intersection_kernel_implINS3_18CUDAKernelLauncherENS3_36CUDAValueSelectionIntersectionKernelINS3_5MulOpEEElLl0EEEvRNS_6TensorERKS9_SC_RKSt6vectorIlSaIlEERKSt8optionalIS9_ESL_bbENKUlvE3_clEvEUllE_EEvRNS_18TensorIteratorBaseERKT_EUliE_EEviT1_ --------------------------
	.section	.nv.constant0._ZN2at6native18elementwise_kernelILi128ELi4EZNS0_15gpu_kernel_implIZZNS0_73_GLOBAL__N__c8866d80_35_SparseBinaryOpIntersectionKernel_cu_7dd49032_323742_sparse_binary_op_intersection_kernel_implINS3_18CUDAKernelLauncherENS3_36CUDAValueSelectionIntersectionKernelINS3_5MulOpEEElLl0EEEvRNS_6TensorERKS9_SC_RKSt6vectorIlSaIlEERKSt8optionalIS9_ESL_bbENKUlvE3_clEvEUllE_EEvRNS_18TensorIteratorBaseERKT_EUliE_EEviT1_,"a",@progbits
	.sectionflags	@""
	.align	4
.nv.constant0._ZN2at6native18elementwise_kernelILi128ELi4EZNS0_15gpu_kernel_implIZZNS0_73_GLOBAL__N__c8866d80_35_SparseBinaryOpIntersectionKernel_cu_7dd49032_323742_sparse_binary_op_intersection_kernel_implINS3_18CUDAKernelLauncherENS3_36CUDAValueSelectionIntersectionKernelINS3_5MulOpEEElLl0EEEvRNS_6TensorERKS9_SC_RKSt6vectorIlSaIlEERKSt8optionalIS9_ESL_bbENKUlvE3_clEvEUllE_EEvRNS_18TensorIteratorBaseERKT_EUliE_EEviT1_:
	.zero		1528


//--------------------- .nv.constant0._ZN2at6native27unrolled_elementwise_kernelIZZNS0_73_GLOBAL__N__c8866d80_35_SparseBinaryOpIntersectionKernel_cu_7dd49032_323742_sparse_binary_op_intersection_kernel_implINS2_18CUDAKernelLauncherENS2_36CUDAValueSelectionIntersectionKernelINS2_5MulOpEEElLl0EEEvRNS_6TensorERKS8_SB_RKSt6vectorIlSaIlEERKSt8optionalIS8_ESK_bbENKUlvE3_clEvEUllE_St5arrayIPcLm2EELi4E23TrivialOffsetCalculatorILi1EjESR_NS0_6memory12LoadWithCastILi1EEENSS_13StoreWithCastILi1EEEEEviT_T0_T2_T3_T4_T5_ --------------------------
	.section	.nv.constant0._ZN2at6native27unrolled_elementwise_kernelIZZNS0_73_GLOBAL__N__c8866d80_35_SparseBinaryOpIntersectionKernel_cu_7dd49032_323742_sparse_binary_op_intersection_kernel_implINS2_18CUDAKernelLauncherENS2_36CUDAValueSelectionIntersectionKernelINS2_5MulOpEEElLl0EEEvRNS_6TensorERKS8_SB_RKSt6vectorIlSaIlEERKSt8optionalIS8_ESK_bbENKUlvE3_clEvEUllE_St5arrayIPcLm2EELi4E23TrivialOffsetCalculatorILi1EjESR_NS0_6memory12LoadWithCastILi1EEENSS_13StoreWithCastILi1EEEEEviT_T0_T2_T3_T4_T5_,"a",@progbits
	.sectionflags	@""
	.align	4
.nv.constant0._ZN2at6native27unrolled_elementwise_kernelIZZNS0_73_GLOBAL__N__c8866d80_35_SparseBinaryOpIntersectionKernel_cu_7dd49032_323742_sparse_binary_op_intersection_kernel_implINS2_18CUDAKernelLauncherENS2_36CUDAValueSelectionIntersectionKernelINS2_5MulOpEEElLl0EEEvRNS_6TensorERKS8_SB_RKSt6vectorIlSaIlEERKSt8optionalIS8_ESK_bbENKUlvE3_clEvEUllE_St5arrayIPcLm2EELi4E23TrivialOffsetCalculatorILi1EjESR_NS0_6memory12LoadWithCastILi1EEENSS_13StoreWithCastILi1EEEEEviT_T0_T2_T3_T4_T5_:
	.zero		1028


//--------------------- .nv.constant0._ZN2at6native18elementwise_kernelILi128ELi2EZNS0_22gpu_kernel_impl_nocastIZZNS0_73_GLOBAL__N__c8866d80_35_SparseBinaryOpIntersectionKernel_cu_7dd49032_323742_sparse_binary_op_intersection_kernel_implINS3_18CUDAKernelLauncherENS3_36CUDAValueSelectionIntersectionKernelINS3_5MulOpEEElLl0EEEvRNS_6TensorERKS9_SC_RKSt6vectorIlSaIlEERKSt8optionalIS9_ESL_bbENKUlvE3_clEvEUllE_EEvRNS_18TensorIteratorBaseERKT_EUliE_EEviT1_ --------------------------
	.section	.nv.constant0._ZN2at6native18elementwise_kernelILi128ELi2EZNS0_22gpu_kernel_impl_nocastIZZNS0_73_GLOBAL__N__c8866d80_35_SparseBinaryOpIntersectionKernel_cu_7dd49032_323742_sparse_binary_op_intersection_kernel_implINS3_18CUDAKernelLauncherENS3_36CUDAValueSelectionIntersectionKernelINS3_5MulOpEEElLl0EEEvRNS_6TensorERKS9_SC_RKSt6vectorIlSaIlEERKSt8optionalIS9_ESL_bbENKUlvE3_clEvEUllE_EEvRNS_18TensorIteratorBaseERKT_EUliE_EEviT1_,"a",@progbits
	.sectionflags	@""
	.align	4
.nv.constant0._ZN2at6native18elementwise_kernelILi128ELi2EZNS0_22gpu_kernel_impl_nocastIZZNS0_73_GLOBAL__N__c8866d80_35_SparseBinaryOpIntersectionKernel_cu_7dd49032_323742_sparse_binary_op_intersection_kernel_implINS3_18CUDAKernelLauncherENS3_36CUDAValueSelectionIntersectionKernelINS3_5MulOpEEElLl0EEEvRNS_6TensorERKS9_SC_RKSt6vectorIlSaIlEERKSt8optionalIS9_ESL_bbENKUlvE3_clEvEUllE_EEvRNS_18TensorIteratorBaseERKT_EUliE_EEviT1_:
	.zero		1520


//--------------------- .nv.constant0._ZN2at6native27unrolled_elementwise_kernelIZZNS0_73_GLOBAL__N__c8866d80_35_SparseBinaryOpIntersectionKernel_cu_7dd49032_323742_sparse_binary_op_intersection_kernel_implINS2_18CUDAKernelLauncherENS2_36CUDAValueSelectionIntersectionKernelINS2_5MulOpEEElLl0EEEvRNS_6TensorERKS8_SB_RKSt6vectorIlSaIlEERKSt8optionalIS8_ESK_bbENKUlvE3_clEvEUllE_St5arrayIPcLm2EELi4E23TrivialOffsetCalculatorILi1EjESR_NS0_6memory15LoadWithoutCastENSS_16StoreWithoutCastEEEviT_T0_T2_T3_T4_T5_ --------------------------
	.section	.nv.constant0._ZN2at6native27unrolled_elementwise_kernelIZZNS0_73_GLOBAL__N__c8866d80_35_SparseBinaryOpIntersectionKernel_cu_7dd49032_323742_sparse_binary_op_intersection_kernel_implINS2_18CUDAKernelLauncherENS2_36CUDAValueSelectionIntersectionKernelINS2_5MulOpEEElLl0EEEvRNS_6TensorERKS8_SB_RKSt6vectorIlSaIlEERKSt8optionalIS8_ESK_bbENKUlvE3_clEvEUllE_St5arrayIPcLm2EELi4E23TrivialOffsetCalculatorILi1EjESR_NS0_6memory15LoadWithoutCastENSS_16StoreWithoutCastEEEviT_T0_T2_T3_T4_T5_,"a",@progbits
	.sectionflags	@""
	.align	4
.nv.constant0._ZN2at6native27unrolled_elementwise_kernelIZZNS0_73_GLOBAL__N__c8866d80_35_SparseBinaryOpIntersectionKernel_cu_7dd49032_323742_sparse_binary_op_intersection_kernel_implINS2_18CUDAKernelLauncherENS2_36CUDAValueSelectionIntersectionKernelINS2_5MulOpEEElLl0EEEvRNS_6TensorERKS8_SB_RKSt6vectorIlSaIlEERKSt8optionalIS8_ESK_bbENKUlvE3_clEvEUllE_St5arrayIPcLm2EELi4E23TrivialOffsetCalculatorILi1EjESR_NS0_6memory15LoadWithoutCastENSS_16StoreWithoutCastEEEviT_T0_T2_T3_T4_T5_:
	.zero		1012


//--------------------- .nv.constant0._ZN2at6native29vectorized_elementwise_kernelILi2EZZNS0_73_GLOBAL__N__c8866d80_35_SparseBinaryOpIntersectionKernel_cu_7dd49032_323742_sparse_binary_op_intersection_kernel_implINS2_18CUDAKernelLauncherENS2_36CUDAValueSelectionIntersectionKernelINS2_5MulOpEEElLl0EEEvRNS_6TensorERKS8_SB_RKSt6vectorIlSaIlEERKSt8optionalIS8_ESK_bbENKUlvE3_clEvEUllE_St5arrayIPcLm2EEEEviT0_T1_ --------------------------
	.section	.nv.constant0._ZN2at6native29vectorized_elementwise_kernelILi2EZZNS0_73_GLOBAL__N__c8866d80_35_SparseBinaryOpIntersectionKernel_cu_7dd49032_323742_sparse_binary_op_intersection_kernel_implINS2_18CUDAKernelLauncherENS2_36CUDAValueSelectionIntersectionKernelINS2_5MulOpEEElLl0EEEvRNS_6TensorERKS8_SB_RKSt6vectorIlSaIlEERKSt8optionalIS8_ESK_bbENKUlvE3_clEvEUllE_St5arrayIPcLm2EEEEviT0_T1_,"a",@progbits
	.sectionflags	@""
	.align	4
.nv.constant0._ZN2at6native29vectorized_elementwise_kernelILi2EZZNS0_73_GLOBAL__N__c8866d80_35_SparseBinaryOpIntersectionKernel_cu_7dd49032_323742_sparse_binary_op_intersection_kernel_implINS2_18CUDAKernelLauncherENS2_36CUDAValueSelectionIntersectionKernelINS2_5MulOpEEElLl0EEEvRNS_6TensorERKS8_SB_RKSt6vectorIlSaIlEERKSt8optionalIS8_ESK_bbENKUlvE3_clEvEUllE_St5arrayIPcLm2EEEEviT0_T1_:
	.zero		1008


//--------------------- .nv.constant0._ZN2at6native29vectorized_elementwise_kernelILi4EZZNS0_73_GLOBAL__N__c8866d80_35_SparseBinaryOpIntersectionKernel_cu_7dd49032_323742_sparse_binary_op_intersection_kernel_implINS2_18CUDAKernelLauncherENS2_36CUDAValueSelectionIntersectionKernelINS2_5MulOpEEElLl0EEEvRNS_6TensorERKS8_SB_RKSt6vectorIlSaIlEERKSt8optionalIS8_ESK_bbENKUlvE3_clEvEUllE_St5arrayIPcLm2EEEEviT0_T1_ --------------------------
	.section	.nv.constant0._ZN2at6native29vectorized_elementwise_kernelILi4EZZNS0_73_GLOBAL__N__c8866d80_35_SparseBinaryOpIntersectionKernel_cu_7dd49032_323742_sparse_binary_op_intersection_kernel_implINS2_18CUDAKernelLauncherENS2_36CUDAValueSelectionIntersectionKernelINS2_5MulOpEEElLl0EEEvRNS_6TensorERKS8_SB_RKSt6vectorIlSaIlEERKSt8optionalIS8_ESK_bbENKUlvE3_clEvEUllE_St5arrayIPcLm2EEEEviT0_T1_,"a",@progbits
	.sectionflags	@""
	.align	4
.nv.constant0._ZN2at6native29vectorized_elementwise_kernelILi4EZZNS0_73_GLOBAL__N__c8866d80_35_SparseBinaryOpIntersectionKernel_cu_7dd49032_323742_sparse_binary_op_intersection_kernel_implINS2_18CUDAKernelLauncherENS2_36CUDAValueSelectionIntersectionKernelINS2_5MulOpEEElLl0EEEvRNS_6TensorERKS8_SB_RKSt6vectorIlSaIlEERKSt8optionalIS8_ESK_bbENKUlvE3_clEvEUllE_St5arrayIPcLm2EEEEviT0_T1_:
	.zero		1008


//--------------------- .nv.constant0._ZN2at6native29vectorized_elementwise_kernelILi8EZZNS0_73_GLOBAL__N__c8866d80_35_SparseBinaryOpIntersectionKernel_cu_7dd49032_323742_sparse_binary_op_intersection_kernel_implINS2_18CUDAKernelLauncherENS2_36CUDAValueSelectionIntersectionKernelINS2_5MulOpEEElLl0EEEvRNS_6TensorERKS8_SB_RKSt6vectorIlSaIlEERKSt8optionalIS8_ESK_bbENKUlvE3_clEvEUllE_St5arrayIPcLm2EEEEviT0_T1_ --------------------------
	.section	.nv.constant0._ZN2at6native29vectorized_elementwise_kernelILi8EZZNS0_73_GLOBAL__N__c8866d80_35_SparseBinaryOpIntersectionKernel_cu_7dd49032_323742_sparse_binary_op_intersection_kernel_implINS2_18CUDAKernelLauncherENS2_36CUDAValueSelectionIntersectionKernelINS2_5MulOpEEElLl0EEEvRNS_6TensorERKS8_SB_RKSt6vectorIlSaIlEERKSt8optionalIS8_ESK_bbENKUlvE3_clEvEUllE_St5arrayIPcLm2EEEEviT0_T1_,"a",@progbits
	.sectionflags	@""
	.align	4
.nv.constant0._ZN2at6native29vectorized_elementwise_kernelILi8EZZNS0_73_GLOBAL__N__c8866d80_35_SparseBinaryOpIntersectionKernel_cu_7dd49032_323742_sparse_binary_op_intersection_kernel_implINS2_18CUDAKernelLauncherENS2_36CUDAValueSelectionIntersectionKernelINS2_5MulOpEEElLl0EEEvRNS_6TensorERKS8_SB_RKSt6vectorIlSaIlEERKSt8optionalIS8_ESK_bbENKUlvE3_clEvEUllE_St5arrayIPcLm2EEEEviT0_T1_:
	.zero		1008


//--------------------- .nv.constant0._ZN2at6native18elementwise_kernelILi128ELi4EZNS0_15gpu_kernel_implIZZNS0_73_GLOBAL__N__c8866d80_35_SparseBinaryOpIntersectionKernel_cu_7dd49032_323742_sparse_binary_op_intersection_kernel_implINS3_18CUDAKernelLauncherENS3_36CUDAValueSelectionIntersectionKernelINS3_5MulOpEEElLl0EEEvRNS_6TensorERKS9_SC_RKSt6vectorIlSaIlEERKSt8optionalIS9_ESL_bbENKUlvE1_clEvEUllE_EEvRNS_18TensorIteratorBaseERKT_EUliE_EEviT1_ --------------------------
	.section	.nv.constant0._ZN2at6native18elementwise_kernelILi128ELi4EZNS0_15gpu_kernel_implIZZNS0_73_GLOBAL__N__c8866d80_35_SparseBinaryOpIntersectionKernel_cu_7dd49032_323742_sparse_binary_op_intersection_kernel_implINS3_18CUDAKernelLauncherENS3_36CUDAValueSelectionIntersectionKernelINS3_5MulOpEEElLl0EEEvRNS_6TensorERKS9_SC_RKSt6vectorIlSaIlEERKSt8optionalIS9_ESL_bbENKUlvE1_clEvEUllE_EEvRNS_18TensorIteratorBaseERKT_EUliE_EEviT1_,"a",@progbits
	.sectionflags	@""
	.align	4
.nv.constant0._ZN2at6native18elementwise_kernelILi128ELi4EZNS0_15gpu_kernel_implIZZNS0_73_GLOBAL__N__c8866d80_35_SparseBinaryOpIntersectionKernel_cu_7dd49032_323742_sparse_binary_op_intersection_kernel_implINS3_18CUDAKernelLauncherENS3_36CUDAValueSelectionIntersectionKernelINS3_5MulOpEEElLl0EEEvRNS_6TensorERKS9_SC_RKSt6vectorIlSaIlEERKSt8optionalIS9_ESL_bbENKUlvE1_clEvEUllE_EEvRNS_18TensorIteratorBaseERKT_EUliE_EEviT1_:
	.zero		1488


//--------------------- .nv.constant0._ZN2at6native27unrolled_elementwise_kernelIZZNS0_73_GLOBAL__N__c8866d80_35_SparseBinaryOpIntersectionKernel_cu_7dd49032_323742_sparse_binary_op_intersection_kernel_implINS2_18CUDAKernelLauncherENS2_36CUDAValueSelectionIntersectionKernelINS2_5MulOpEEElLl0EEEvRNS_6TensorERKS8_SB_RKSt6vectorIlSaIlEERKSt8optionalIS8_ESK_bbENKUlvE1_clEvEUllE_St5arrayIPcLm2EELi4E23TrivialOffsetCalculatorILi1EjESR_NS0_6memory12LoadWithCastILi1EEENSS_13StoreWithCastILi1EEEEEviT_T0_T2_T3_T4_T5_ --------------------------
	.section	.nv.constant0._ZN2at6native27unrolled_elementwise_kernelIZZNS0_73_GLOBAL__N__c8866d80_35_SparseBinaryOpIntersectionKernel_cu_7dd49032_323742_sparse_binary_op_intersection_kernel_implINS2_18CUDAKernelLauncherENS2_36CUDAValueSelectionIntersectionKernelINS2_5MulOpEEElLl0EEEvRNS_6TensorERKS8_SB_RKSt6vectorIlSaIlEERKSt8optionalIS8_ESK_bbENKUlvE1_clEvEUllE_St5arrayIPcLm2EELi4E23TrivialOffsetCalculatorILi1EjESR_NS0_6memory12LoadWithCastILi1EEENSS_13StoreWithCastILi1EEEEEviT_T0_T2_T3_T4_T5_,"a",@progbits
	.sectionflags	@""
	.align	4
.nv.constant0._ZN2at6native27unrolled_elementwise_kernelIZZNS0_73_GLOBAL__N__c8866d80_35_SparseBinaryOpIntersectionKernel_cu_7dd49032_323742_sparse_binary_op_intersection_kernel_implINS2_18CUDAKernelLauncherENS2_36CUDAValueSelectionIntersectionKernelINS2_5MulOpEEElLl0EEEvRNS_6TensorERKS8_SB_RKSt6vectorIlSaIlEERKSt8optionalIS8_ESK_bbENKUlvE1_clEvEUllE_St5arrayIPcLm2EELi4E23TrivialOffsetCalculatorILi1EjESR_NS0_6memory12LoadWithCastILi1EEENSS_13StoreWithCastILi1EEEEEviT_T0_T2_T3_T4_T5_:
	.zero		988


//--------------------- .nv.constant0._ZN2at6native18elementwise_kernelILi128ELi2EZNS0_22gpu_kernel_impl_nocastIZZNS0_73_GLOBAL__N__c8866d80_35_SparseBinaryOpIntersectionKernel_cu_7dd49032_323742_sparse_binary_op_intersection_kernel_implINS3_18CUDAKernelLauncherENS3_36CUDAValueSelectionIntersectionKernelINS3_5MulOpEEElLl0EEEvRNS_6TensorERKS9_SC_RKSt6vectorIlSaIlEERKSt8optionalIS9_ESL_bbENKUlvE1_clEvEUllE_EEvRNS_18TensorIteratorBaseERKT_EUliE_EEviT1_ --------------------------
	.section	.nv.constant0._ZN2at6native18elementwise_kernelILi128ELi2EZNS0_22gpu_kernel_impl_nocastIZZNS0_73_GLOBAL__N__c8866d80_35_SparseBinaryOpIntersectionKernel_cu_7dd49032_323742_sparse_binary_op_intersection_kernel_implINS3_18CUDAKernelLauncherENS3_36CUDAValueSelectionIntersectionKernelINS3_5MulOpEEElLl0EEEvRNS_6TensorERKS9_SC_RKSt6vectorIlSaIlEERKSt8optionalIS9_ESL_bbENKUlvE1_clEvEUllE_EEvRNS_18TensorIteratorBaseERKT_EUliE_EEviT1_,"a",@progbits
	.sectionflags	@""
	.align	4
.nv.constant0._ZN2at6native18elementwise_kernelILi128ELi2EZNS0_22gpu_kernel_impl_nocastIZZNS0_73_GLOBAL__N__c8866d80_35_SparseBinaryOpIntersectionKernel_cu_7dd49032_323742_sparse_binary_op_intersection_kernel_implINS3_18CUDAKernelLauncherENS3_36CUDAValueSelectionIntersectionKernelINS3_5MulOpEEElLl0EEEvRNS_6TensorERKS9_SC_RKSt6vectorIlSaIlEERKSt8optionalIS9_ESL_bbENKUlvE1_clEvEUllE_EEvRNS_18TensorIteratorBaseERKT_EUliE_EEviT1_:
	.zero		1480


//--------------------- .nv.constant0._ZN2at6native27unrolled_elementwise_kernelIZZNS0_73_GLOBAL__N__c8866d80_35_SparseBinaryOpIntersectionKernel_cu_7dd49032_323742_sparse_binary_op_intersection_kernel_implINS2_18CUDAKernelLauncherENS2_36CUDAValueSelectionIntersectionKernelINS2_5MulOpEEElLl0EEEvRNS_6TensorERKS8_SB_RKSt6vectorIlSaIlEERKSt8optionalIS8_ESK_bbENKUlvE1_clEvEUllE_St5arrayIPcLm2EELi4E23TrivialOffsetCalculatorILi1EjESR_NS0_6memory15LoadWithoutCastENSS_16StoreWithoutCastEEEviT_T0_T2_T3_T4_T5_ --------------------------
	.section	.nv.constant0._ZN2at6native27unrolled_elementwise_kernelIZZNS0_73_GLOBAL__N__c8866d80_35_SparseBinaryOpIntersectionKernel_cu_7dd49032_323742_sparse_binary_op_intersection_kernel_implINS2_18CUDAKernelLauncherENS2_36CUDAValueSelectionIntersectionKernelINS2_5MulOpEEElLl0EEEvRNS_6TensorERKS8_SB_RKSt6vectorIlSaIlEERKSt8optionalIS8_ESK_bbENKUlvE1_clEvEUllE_St5arrayIPcLm2EELi4E23TrivialOffsetCalculatorILi1EjESR_NS0_6memory15LoadWithoutCastENSS_16StoreWithoutCastEEEviT_T0_T2_T3_T4_T5_,"a",@progbits
	.sectionflags	@""
	.align	4
.nv.constant0._ZN2at6native27unrolled_elementwise_kernelIZZNS0_73_GLOBAL__N__c8866d80_35_SparseBinaryOpIntersectionKernel_cu_7dd49032_323742_sparse_binary_op_intersection_kernel_implINS2_18CUDAKernelLauncherENS2_36CUDAValueSelectionIntersectionKernelINS2_5MulOpEEElLl0EEEvRNS_6TensorERKS8_SB_RKSt6vectorIlSaIlEERKSt8optionalIS8_ESK_bbENKUlvE1_clEvEUllE_St5arrayIPcLm2EELi4E23TrivialOffsetCalculatorILi1EjESR_NS0_6memory15LoadWithoutCastENSS_16StoreWithoutCastEEEviT_T0_T2_T3_T4_T5_:
	.zero		972


//--------------------- .nv.constant0._ZN2at6native29vectorized_elementwise_kernelILi2EZZNS0_73_GLOBAL__N__c8866d80_35_SparseBinaryOpIntersectionKernel_cu_7dd49032_323742_sparse_binary_op_intersection_kernel_implINS2_18CUDAKernelLauncherENS2_36CUDAValueSelectionIntersectionKernelINS2_5MulOpEEElLl0EEEvRNS_6TensorERKS8_SB_RKSt6vectorIlSaIlEERKSt8optionalIS8_ESK_bbENKUlvE1_clEvEUllE_St5arrayIPcLm2EEEEviT0_T1_ --------------------------
	.section	.nv.constant0._ZN2at6native29vectorized_elementwise_kernelILi2EZZNS0_73_GLOBAL__N__c8866d80_35_SparseBinaryOpIntersectionKernel_cu_7dd49032_323742_sparse_binary_op_intersection_kernel_implINS2_18CUDAKernelLauncherENS2_36CUDAValueSelectionIntersectionKernelINS2_5MulOpEEElLl0EEEvRNS_6TensorERKS8_SB_RKSt6vectorIlSaIlEERKSt8optionalIS8_ESK_bbENKUlvE1_clEvEUllE_St5arrayIPcLm2EEEEviT0_T1_,"a",@progbits
	.sectionflags	@""
	.align	4
.nv.constant0._ZN2at6native29vectorized_elementwise_kernelILi2EZZNS0_73_GLOBAL__N__c8866d80_35_SparseBinaryOpIntersectionKernel_cu_7dd49032_323742_sparse_binary_op_intersection_kernel_implINS2_18CUDAKernelLauncherENS2_36CUDAValueSelectionIntersectionKernelINS2_5MulOpEEElLl0EEEvRNS_6TensorERKS8_SB_RKSt6vectorIlSaIlEERKSt8optionalIS8_ESK_bbENKUlvE1_clEvEUllE_St5arrayIPcLm2EEEEviT0_T1_:
	.zero		968


//--------------------- .nv.constant0._ZN2at6native29vectorized_elementwise_kernelILi4EZZNS0_73_GLOBAL__N__c8866d80_35_SparseBinaryOpIntersectionKernel_cu_7dd49032_323742_sparse_binary_op_intersection_kernel_implINS2_18CUDAKernelLauncherENS2_36CUDAValueSelectionIntersectionKernelINS2_5MulOpEEElLl0EEEvRNS_6TensorERKS8_SB_RKSt6vectorIlSaIlEERKSt8optionalIS8_ESK_bbENKUlvE1_clEvEUllE_St5arrayIPcLm2EEEEviT0_T1_ --------------------------
	.section	.nv.constant0._ZN2at6native29vectorized_elementwise_kernelILi4EZZNS0_73_GLOBAL__N__c8866d80_35_SparseBinaryOpIntersectionKernel_cu_7dd49032_323742_sparse_binary_op_intersection_kernel_implINS2_18CUDAKernelLauncherENS2_36CUDAValueSelectionIntersectionKernelINS2_5MulOpEEElLl0EEEvRNS_6TensorERKS8_SB_RKSt6vectorIlSaIlEERKSt8optionalIS8_ESK_bbENKUlvE1_clEvEUllE_St5arrayIPcLm2EEEEviT0_T1_,"a",@progbits
	.sectionflags	@""
	.align	4
.nv.constant0._ZN2at6native29vectorized_elementwise_kernelILi4EZZNS0_73_GLOBAL__N__c8866d80_35_SparseBinaryOpIntersectionKernel_cu_7dd49032_323742_sparse_binary_op_intersection_kernel_implINS2_18CUDAKernelLauncherENS2_36CUDAValueSelectionIntersectionKernelINS2_5MulOpEEElLl0EEEvRNS_6TensorERKS8_SB_RKSt6vectorIlSaIlEERKSt8optionalIS8_ESK_bbENKUlvE1_clEvEUllE_St5arrayIPcLm2EEEEviT0_T1_:
	.zero		968


//--------------------- .nv.constant0._ZN2at6native29vectorized_elementwise_kernelILi8EZZNS0_73_GLOBAL__N__c8866d80_35_SparseBinaryOpIntersectionKernel_cu_7dd49032_323742_sparse_binary_op_intersection_kernel_implINS2_18CUDAKernelLauncherENS2_36CUDAValueSelectionIntersectionKernelINS2_5MulOpEEElLl0EEEvRNS_6TensorERKS8_SB_RKSt6vectorIlSaIlEERKSt8optionalIS8_ESK_bbENKUlvE1_clEvEUllE_St5arrayIPcLm2EEEEviT0_T1_ --------------------------
	.section	.nv.constant0._ZN2at6native29vectorized_elementwise_kernelILi8EZZNS0_73_GLOBAL__N__c8866d80_35_SparseBinaryOpIntersectionKernel_cu_7dd49032_323742_sparse_binary_op_intersection_kernel_implINS2_18CUDAKernelLauncherENS2_36CUDAValueSelectionIntersectionKernelINS2_5MulOpEEElLl0EEEvRNS_6TensorERKS8_SB_RKSt6vectorIlSaIlEERKSt8optionalIS8_ESK_bbENKUlvE1_clEvEUllE_St5arrayIPcLm2EEEEviT0_T1_,"a",@progbits
	.sectionflags	@""
	.align	4
.nv.constant0._ZN2at6native29vectorized_elementwise_kernelILi8EZZNS0_73_GLOBAL__N__c8866d80_35_SparseBinaryOpIntersectionKernel_cu_7dd49032_323742_sparse_binary_op_intersection_kernel_implINS2_18CUDAKernelLauncherENS2_36CUDAValueSelectionIntersectionKernelINS2_5MulOpEEElLl0EEEvRNS_6TensorERKS8_SB_RKSt6vectorIlSaIlEERKSt8optionalIS8_ESK_bbENKUlvE1_clEvEUllE_St5arrayIPcLm2EEEEviT0_T1_:
	.zero		968


//--------------------- .nv.constant0._ZN2at6native18elementwise_kernelILi128ELi4EZNS0_15gpu_kernel_implIZZNS0_73_GLOBAL__N__c8866d80_35_SparseBinaryOpIntersectionKernel_cu_7dd49032_323742_sparse_binary_op_intersection_kernel_implINS3_18CUDAKernelLauncherENS3_36CUDAValueSelectionIntersectionKernelINS3_5MulOpEEElLl8EEEvRNS_6TensorERKS9_SC_RKSt6vectorIlSaIlEERKSt8optionalIS9_ESL_bbENKUlvE3_clEvEUllE_EEvRNS_18TensorIteratorBaseERKT_EUliE_EEviT1_ --------------------------
	.section	.nv.constant0._ZN2at6native18elementwise_kernelILi128ELi4EZNS0_15gpu_kernel_implIZZNS0_73_GLOBAL__N__c8866d80_35_SparseBinaryOpIntersectionKernel_cu_7dd49032_323742_sparse_binary_op_intersection_kernel_implINS3_18CUDAKernelLauncherENS3_36CUDAValueSelectionIntersectionKernelINS3_5MulOpEEElLl8EEEvRNS_6TensorERKS9_SC_RKSt6vectorIlSaIlEERKSt8optionalIS9_ESL_bbENKUlvE3_clEvEUllE_EEvRNS_18TensorIteratorBaseERKT_EUliE_EEviT1_,"a",@progbits
	.sectionflags	@""
	.align	4
.nv.constant0._ZN2at6native18elementwise_kernelILi128ELi4EZNS0_15gpu_kernel_implIZZNS0_73_GLOBAL__N__c8866d80_35_SparseBinaryOpIntersectionKernel_cu_7dd49032_323742_sparse_binary_op_intersection_kernel_implINS3_18CUDAKernelLauncherENS3_36CUDAValueSelectionIntersectionKernelINS3_5MulOpEEElLl8EEEvRNS_6TensorERKS9_SC_RKSt6vectorIlSaIlEERKSt8optionalIS9_ESL_bbENKUlvE3_clEvEUllE_EEvRNS_18TensorIteratorBaseERKT_EUliE_EEviT1_:
	.zero		1584


//--------------------- .nv.constant0._ZN2at6native27unrolled_elementwise_kernelIZZNS0_73_GLOBAL__N__c8866d80_35_SparseBinaryOpIntersectionKernel_cu_7dd49032_323742_sparse_binary_op_intersection_kernel_implINS2_18CUDAKernelLauncherENS2_36CUDAValueSelectionIntersectionKernelINS2_5MulOpEEElLl8EEEvRNS_6TensorERKS8_SB_RKSt6vectorIlSaIlEERKSt8optionalIS8_ESK_bbENKUlvE3_clEvEUllE_St5arrayIPcLm2EELi4E23TrivialOffsetCalculatorILi1EjESR_NS0_6memory12LoadWithCastILi1EEENSS_13StoreWithCastILi1EEEEEviT_T0_T2_T3_T4_T5_ --------------------------
	.section	.nv.constant0._ZN2at6native27unrolled_elementwise_kernelIZZNS0_73_GLOBAL__N__c8866d80_35_SparseBinaryOpIntersectionKernel_cu_7dd49032_323742_sparse_binary_op_intersection_kernel_implINS2_18CUDAKernelLauncherENS2_36CUDAValueSelectionIntersectionKernelINS2_5MulOpEEElLl8EEEvRNS_6TensorERKS8_SB_RKSt6vectorIlSaIlEERKSt8optionalIS8_ESK_bbENKUlvE3_clEvEUllE_St5arrayIPcLm2EELi4E23TrivialOffsetCalculatorILi1EjESR_NS0_6memory12LoadWithCastILi1EEENSS_13StoreWithCastILi1EEEEEviT_T0_T2_T3_T4_T5_,"a",@progbits
	.sectionflags	@""
	.align	4
.nv.constant0._ZN2at6native27unrolled_elementwise_kernelIZZNS0_73_GLOBAL__N__c8866d80_35_SparseBinaryOpIntersectionKernel_cu_7dd49032_323742_sparse_binary_op_intersection_kernel_implINS2_18CUDAKernelLauncherENS2_36CUDAValueSelectionIntersectionKernelINS2_5MulOpEEElLl8EEEvRNS_6TensorERKS8_SB_RKSt6vectorIlSaIlEERKSt8optionalIS8_ESK_bbENKUlvE3_clEvEUllE_St5arrayIPcLm2EELi4E23TrivialOffsetCalculatorILi1EjESR_NS0_6memory12LoadWithCastILi1EEENSS_13StoreWithCastILi1EEEEEviT_T0_T2_T3_T4_T5_:
	.zero		1084


//--------------------- .nv.constant0._ZN2at6native18elementwise_kernelILi128ELi2EZNS0_22gpu_kernel_impl_nocastIZZNS0_73_GLOBAL__N__c8866d80_35_SparseBinaryOpIntersectionKernel_cu_7dd49032_323742_sparse_binary_op_intersection_kernel_implINS3_18CUDAKernelLauncherENS3_36CUDAValueSelectionIntersectionKernelINS3_5MulOpEEElLl8EEEvRNS_6TensorERKS9_SC_RKSt6vectorIlSaIlEERKSt8optionalIS9_ESL_bbENKUlvE3_clEvEUllE_EEvRNS_18TensorIteratorBaseERKT_EUliE_EEviT1_ --------------------------
	.section	.nv.constant0._ZN2at6native18elementwise_kernelILi128ELi2EZNS0_22gpu_kernel_impl_nocastIZZNS0_73_GLOBAL__N__c8866d80_35_SparseBinaryOpIntersectionKernel_cu_7dd49032_323742_sparse_binary_op_intersection_kernel_implINS3_18CUDAKernelLauncherENS3_36CUDAValueSelectionIntersectionKernelINS3_5MulOpEEElLl8EEEvRNS_6TensorERKS9_SC_RKSt6vectorIlSaIlEERKSt8optionalIS9_ESL_bbENKUlvE3_clEvEUllE_EEvRNS_18TensorIteratorBaseERKT_EUliE_EEviT1_,"a",@progbits
	.sectionflags	@""
	.align	4
.nv.constant0._ZN2at6native18elementwise_kernelILi128ELi2EZNS0_22gpu_kernel_impl_nocastIZZNS0_73_GLOBAL__N__c8866d80_35_SparseBinaryOpIntersectionKernel_cu_7dd49032_323742_sparse_binary_op_intersection_kernel_implINS3_18CUDAKernelLauncherENS3_36CUDAValueSelectionIntersectionKernelINS3_5MulOpEEElLl8EEEvRNS_6TensorERKS9_SC_RKSt6vectorIlSaIlEERKSt8optionalIS9_ESL_bbENKUlvE3_clEvEUllE_EEvRNS_18TensorIteratorBaseERKT_EUliE_EEviT1_:
	.zero		1576


//--------------------- .nv.constant0._ZN2at6native27unrolled_elementwise_kernelIZZNS0_73_GLOBAL__N__c8866d80_35_SparseBinaryOpIntersectionKernel_cu_7dd49032_323742_sparse_binary_op_intersection_kernel_implINS2_18CUDAKernelLauncherENS2_36CUDAValueSelectionIntersectionKernelINS2_5MulOpEEElLl8EEEvRNS_6TensorERKS8_SB_RKSt6vectorIlSaIlEERKSt8optionalIS8_ESK_bbENKUlvE3_clEvEUllE_St5arrayIPcLm2EELi4E23TrivialOffsetCalculatorILi1EjESR_NS0_6memory15LoadWithoutCastENSS_16StoreWithoutCastEEEviT_T0_T2_T3_T4_T5_ --------------------------
	.section	.nv.constant0._ZN2at6native27unrolled_elementwise_kernelIZZNS0_73_GLOBAL__N__c8866d80_35_SparseBinaryOpIntersectionKernel_cu_7dd49032_323742_sparse_binary_op_intersection_kernel_implINS2_18CUDAKernelLauncherENS2_36CUDAValueSelectionIntersectionKernelINS2_5MulOpEEElLl8EEEvRNS_6TensorERKS8_SB_RKSt6vectorIlSaIlEERKSt8optionalIS8_ESK_bbENKUlvE3_clEvEUllE_St5arrayIPcLm2EELi4E23TrivialOffsetCalculatorILi1EjESR_NS0_6memory15LoadWithoutCastENSS_16StoreWithoutCastEEEviT_T0_T2_T3_T4_T5_,"a",@progbits
	.sectionflags	@""
	.align	4
.nv.constant0._ZN2at6native27unrolled_elementwise_kernelIZZNS0_73_GLOBAL__N__c8866d80_35_SparseBinaryOpIntersectionKernel_cu_7dd49032_323742_sparse_binary_op_intersection_kernel_implINS2_18CUDAKernelLauncherENS2_36CUDAValueSelectionIntersectionKernelINS2_5MulOpEEElLl8EEEvRNS_6TensorERKS8_SB_RKSt6vectorIlSaIlEERKSt8optionalIS8_ESK_bbENKUlvE3_clEvEUllE_St5arrayIPcLm2EELi4E23TrivialOffsetCalculatorILi1EjESR_NS0_6memory15LoadWithoutCastENSS_16StoreWithoutCastEEEviT_T0_T2_T3_T4_T5_:
	.zero		1068


//--------------------- .nv.constant0._ZN2at6native29vectorized_elementwise_kernelILi2EZZNS0_73_GLOBAL__N__c8866d80_35_SparseBinaryOpIntersectionKernel_cu_7dd49032_323742_sparse_binary_op_intersection_kernel_implINS2_18CUDAKernelLauncherENS2_36CUDAValueSelectionIntersectionKernelINS2_5MulOpEEElLl8EEEvRNS_6TensorERKS8_SB_RKSt6vectorIlSaIlEERKSt8optionalIS8_ESK_bbENKUlvE3_clEvEUllE_St5arrayIPcLm2EEEEviT0_T1_ --------------------------
	.section	.nv.constant0._ZN2at6native29vectorized_elementwise_kernelILi2EZZNS0_73_GLOBAL__N__c8866d80_35_SparseBinaryOpIntersectionKernel_cu_7dd49032_323742_sparse_binary_op_intersection_kernel_implINS2_18CUDAKernelLauncherENS2_36CUDAValueSelectionIntersectionKernelINS2_5MulOpEEElLl8EEEvRNS_6TensorERKS8_SB_RKSt6vectorIlSaIlEERKSt8optionalIS8_ESK_bbENKUlvE3_clEvEUllE_St5arrayIPcLm2EEEEviT0_T1_,"a",@progbits
	.sectionflags	@""
	.align	4
.nv.constant0._ZN2at6native29vectorized_elementwise_kernelILi2EZZNS0_73_GLOBAL__N__c8866d80_35_SparseBinaryOpIntersectionKernel_cu_7dd49032_323742_sparse_binary_op_intersection_kernel_implINS2_18CUDAKernelLauncherENS2_36CUDAValueSelectionIntersectionKernelINS2_5MulOpEEElLl8EEEvRNS_6TensorERKS8_SB_RKSt6vectorIlSaIlEERKSt8optionalIS8_ESK_bbENKUlvE3_clEvEUllE_St5arrayIPcLm2EEEEviT0_T1_:
	.zero		1064


//--------------------- .nv.constant0._ZN2at6native29vectorized_elementwise_kernelILi4EZZNS0_73_GLOBAL__N__c8866d80_35_SparseBinaryOpIntersectionKernel_cu_7dd49032_323742_sparse_binary_op_intersection_kernel_implINS2_18CUDAKernelLauncherENS2_36CUDAValueSelectionIntersectionKernelINS2_5MulOpEEElLl8EEEvRNS_6TensorERKS8_SB_RKSt6vectorIlSaIlEERKSt8optionalIS8_ESK_bbENKUlvE3_clEvEUllE_St5arrayIPcLm2EEEEviT0_T1_ --------------------------
	.section	.nv.constant0._ZN2at6native29vectorized_elementwise_kernelILi4EZZNS0_73_GLOBAL__N__c8866d80_35_SparseBinaryOpIntersectionKernel_cu_7dd49032_323742_sparse_binary_op_intersection_kernel_implINS2_18CUDAKernelLauncherENS2_36CUDAValueSelectionIntersectionKernelINS2_5MulOpEEElLl8EEEvRNS_6TensorERKS8_SB_RKSt6vectorIlSaIlEERKSt8optionalIS8_ESK_bbENKUlvE3_clEvEUllE_St5arrayIPcLm2EEEEviT0_T1_,"a",@progbits
	.sectionflags	@""
	.align	4
.nv.constant0._ZN2at6native29vectorized_elementwise_kernelILi4EZZNS0_73_GLOBAL__N__c8866d80_35_SparseBinaryOpIntersectionKernel_cu_7dd49032_323742_sparse_binary_op_intersection_kernel_implINS2_18CUDAKernelLauncherENS2_36CUDAValueSelectionIntersectionKernelINS2_5MulOpEEElLl8EEEvRNS_6TensorERKS8_SB_RKSt6vectorIlSaIlEERKSt8optionalIS8_ESK_bbENKUlvE3_clEvEUllE_St5arrayIPcLm2EEEEviT0_T1_:
	.zero		1064


//--------------------- .nv.constant0._ZN2at6native29vectorized_elementwise_kernelILi8EZZNS0_73_GLOBAL__N__c8866d80_35_SparseBinaryOpIntersectionKernel_cu_7dd49032_323742_sparse_binary_op_intersection_kernel_implINS2_18CUDAKernelLauncherENS2_36CUDAValueSelectionIntersectionKernelINS2_5MulOpEEElLl8EEEvRNS_6TensorERKS8_SB_RKSt6vectorIlSaIlEERKSt8optionalIS8_ESK_bbENKUlvE3_clEvEUllE_St5arrayIPcLm2EEEEviT0_T1_ --------------------------
	.section	.nv.constant0._ZN2at6native29vectorized_elementwise_kernelILi8EZZNS0_73_GLOBAL__N__c8866d80_35_SparseBinaryOpIntersectionKernel_cu_7dd49032_323742_sparse_binary_op_intersection_kernel_implINS2_18CUDAKernelLauncherENS2_36CUDAValueSelectionIntersectionKernelINS2_5MulOpEEElLl8EEEvRNS_6TensorERKS8_SB_RKSt6vectorIlSaIlEERKSt8optionalIS8_ESK_bbENKUlvE3_clEvEUllE_St5arrayIPcLm2EEEEviT0_T1_,"a",@progbits
	.sectionflags	@""
	.align	4
.nv.constant0._ZN2at6native29vectorized_elementwise_kernelILi8EZZNS0_73_GLOBAL__N__c8866d80_35_SparseBinaryOpIntersectionKernel_cu_7dd49032_323742_sparse_binary_op_intersection_kernel_implINS2_18CUDAKernelLauncherENS2_36CUDAValueSelectionIntersectionKernelINS2_5MulOpEEElLl8EEEvRNS_6TensorERKS8_SB_RKSt6vectorIlSaIlEERKSt8optionalIS8_ESK_bbENKUlvE3_clEvEUllE_St5arrayIPcLm2EEEEviT0_T1_:
	.zero		1064


//--------------------- .nv.constant0._ZN2at6native18elementwise_kernelILi128ELi4EZNS0_15gpu_kernel_implIZZNS0_73_GLOBAL__N__c8866d80_35_SparseBinaryOpIntersectionKernel_cu_7dd49032_323742_sparse_binary_op_intersection_kernel_implINS3_18CUDAKernelLauncherENS3_36CUDAValueSelectionIntersectionKernelINS3_5MulOpEEElLl8EEEvRNS_6TensorERKS9_SC_RKSt6vectorIlSaIlEERKSt8optionalIS9_ESL_bbENKUlvE1_clEvEUllE_EEvRNS_18TensorIteratorBaseERKT_EUliE_EEviT1_ --------------------------
	.section	.nv.constant0._ZN2at6native18elementwise_kernelILi128ELi4EZNS0_15gpu_kernel_implIZZNS0_73_GLOBAL__N__c8866d80_35_SparseBinaryOpIntersectionKernel_cu_7dd49032_323742_sparse_binary_op_intersection_kernel_implINS3_18CUDAKernelLauncherENS3_36CUDAValueSelectionIntersectionKernelINS3_5MulOpEEElLl8EEEvRNS_6TensorERKS9_SC_RKSt6vectorIlSaIlEERKSt8optionalIS9_ESL_bbENKUlvE1_clEvEUllE_EEvRNS_18TensorIteratorBaseERKT_EUliE_EEviT1_,"a",@progbits
	.sectionflags	@""
	.align	4
.nv.constant0._ZN2at6native18elementwise_kernelILi128ELi4EZNS0_15gpu_kernel_implIZZNS0_73_GLOBAL__N__c8866d80_35_SparseBinaryOpIntersectionKernel_cu_7dd49032_323742_sparse_binary_op_intersection_kernel_implINS3_18CUDAKernelLauncherENS3_36CUDAValueSelectionIntersectionKernelINS3_5MulOpEEElLl8EEEvRNS_6TensorERKS9_SC_RKSt6vectorIlSaIlEERKSt8optionalIS9_ESL_bbENKUlvE1_clEvEUllE_EEvRNS_18TensorIteratorBaseERKT_EUliE_EEviT1_:
	.zero		1544


//--------------------- .nv.constant0._ZN2at6native27unrolled_elementwise_kernelIZZNS0_73_GLOBAL__N__c8866d80_35_SparseBinaryOpIntersectionKernel_cu_7dd49032_323742_sparse_binary_op_intersection_kernel_implINS2_18CUDAKernelLauncherENS2_36CUDAValueSelectionIntersectionKernelINS2_5MulOpEEElLl8EEEvRNS_6TensorERKS8_SB_RKSt6vectorIlSaIlEERKSt8optionalIS8_ESK_bbENKUlvE1_clEvEUllE_St5arrayIPcLm2EELi4E23TrivialOffsetCalculatorILi1EjESR_NS0_6memory12LoadWithCastILi1EEENSS_13StoreWithCastILi1EEEEEviT_T0_T2_T3_T4_T5_ --------------------------
	.section	.nv.constant0._ZN2at6native27unrolled_elementwise_kernelIZZNS0_73_GLOBAL__N__c8866d80_35_SparseBinaryOpIntersectionKernel_cu_7dd49032_323742_sparse_binary_op_intersection_kernel_implINS2_18CUDAKernelLauncherENS2_36CUDAValueSelectionIntersectionKernelINS2_5MulOpEEElLl8EEEvRNS_6TensorERKS8_SB_RKSt6vectorIlSaIlEERKSt8optionalIS8_ESK_bbENKUlvE1_clEvEUllE_St5arrayIPcLm2EELi4E23TrivialOffsetCalculatorILi1EjESR_NS0_6memory12LoadWithCastILi1EEENSS_13StoreWithCastILi1EEEEEviT_T0_T2_T3_T4_T5_,"a",@progbits
	.sectionflags	@""
	.align	4
.nv.constant0._ZN2at6native27unrolled_elementwise_kernelIZZNS0_73_GLOBAL__N__c8866d80_35_SparseBinaryOpIntersectionKernel_cu_7dd49032_323742_sparse_binary_op_intersection_kernel_implINS2_18CUDAKernelLauncherENS2_36CUDAValueSelectionIntersectionKernelINS2_5MulOpEEElLl8EEEvRNS_6TensorERKS8_SB_RKSt6vectorIlSaIlEERKSt8optionalIS8_ESK_bbENKUlvE1_clEvEUllE_St5arrayIPcLm2EELi4E23TrivialOffsetCalculatorILi1EjESR_NS0_6memory12LoadWithCastILi1EEENSS_13StoreWithCastILi1EEEEEviT_T0_T2_T3_T4_T5_:
	.zero		1044


//--------------------- .nv.constant0._ZN2at6native18elementwise_kernelILi128ELi2EZNS0_22gpu_kernel_impl_nocastIZZNS0_73_GLOBAL__N__c8866d80_35_SparseBinaryOpIntersectionKernel_cu_7dd49032_323742_sparse_binary_op_intersection_kernel_implINS3_18CUDAKernelLauncherENS3_36CUDAValueSelectionIntersectionKernelINS3_5MulOpEEElLl8EEEvRNS_6TensorERKS9_SC_RKSt6vectorIlSaIlEERKSt8optionalIS9_ESL_bbENKUlvE1_clEvEUllE_EEvRNS_18TensorIteratorBaseERKT_EUliE_EEviT1_ --------------------------
	.section	.nv.constant0._ZN2at6native18elementwise_kernelILi128ELi2EZNS0_22gpu_kernel_impl_nocastIZZNS0_73_GLOBAL__N__c8866d80_35_SparseBinaryOpIntersectionKernel_cu_7dd49032_323742_sparse_binary_op_intersection_kernel_implINS3_18CUDAKernelLauncherENS3_36CUDAValueSelectionIntersectionKernelINS3_5MulOpEEElLl8EEEvRNS_6TensorERKS9_SC_RKSt6vectorIlSaIlEERKSt8optionalIS9_ESL_bbENKUlvE1_clEvEUllE_EEvRNS_18TensorIteratorBaseERKT_EUliE_EEviT1_,"a",@progbits
	.sectionflags	@""
	.align	4
.nv.constant0._ZN2at6native18elementwise_kernelILi128ELi2EZNS0_22gpu_kernel_impl_nocastIZZNS0_73_GLOBAL__N__c8866d80_35_SparseBinaryOpIntersectionKernel_cu_7dd49032_323742_sparse_binary_op_intersection_kernel_implINS3_18CUDAKernelLauncherENS3_36CUDAValueSelectionIntersectionKernelINS3_5MulOpEEElLl8EEEvRNS_6TensorERKS9_SC_RKSt6vectorIlSaIlEERKSt8optionalIS9_ESL_bbENKUlvE1_clEvEUllE_EEvRNS_18TensorIteratorBaseERKT_EUliE_EEviT1_:
	.zero		1536


//--------------------- .nv.constant0._ZN2at6native27unrolled_elementwise_kernelIZZNS0_73_GLOBAL__N__c8866d80_35_SparseBinaryOpIntersectionKernel_cu_7dd49032_323742_sparse_binary_op_intersection_kernel_implINS2_18CUDAKernelLauncherENS2_36CUDAValueSelectionIntersectionKernelINS2_5MulOpEEElLl8EEEvRNS_6TensorERKS8_SB_RKSt6vectorIlSaIlEERKSt8optionalIS8_ESK_bbENKUlvE1_clEvEUllE_St5arrayIPcLm2EELi4E23TrivialOffsetCalculatorILi1EjESR_NS0_6memory15LoadWithoutCastENSS_16StoreWithoutCastEEEviT_T0_T2_T3_T4_T5_ --------------------------
	.section	.nv.constant0._ZN2at6native27unrolled_elementwise_kernelIZZNS0_73_GLOBAL__N__c8866d80_35_SparseBinaryOpIntersectionKernel_cu_7dd49032_323742_sparse_binary_op_intersection_kernel_implINS2_18CUDAKernelLauncherENS2_36CUDAValueSelectionIntersectionKernelINS2_5MulOpEEElLl8EEEvRNS_6TensorERKS8_SB_RKSt6vectorIlSaIlEERKSt8optionalIS8_ESK_bbENKUlvE1_clEvEUllE_St5arrayIPcLm2EELi4E23TrivialOffsetCalculatorILi1EjESR_NS0_6memory15LoadWithoutCastENSS_16StoreWithoutCastEEEviT_T0_T2_T3_T4_T5_,"a",@progbits
	.sectionflags	@""
	.align	4
.nv.constant0._ZN2at6native27unrolled_elementwise_kernelIZZNS0_73_GLOBAL__N__c8866d80_35_SparseBinaryOpIntersectionKernel_cu_7dd49032_323742_sparse_binary_op_intersection_kernel_implINS2_18CUDAKernelLauncherENS2_36CUDAValueSelectionIntersectionKernelINS2_5MulOpEEElLl8EEEvRNS_6TensorERKS8_SB_RKSt6vectorIlSaIlEERKSt8optionalIS8_ESK_bbENKUlvE1_clEvEUllE_St5arrayIPcLm2EELi4E23TrivialOffsetCalculatorILi1EjESR_NS0_6memory15LoadWithoutCastENSS_16StoreWithoutCastEEEviT_T0_T2_T3_T4_T5_:
	.zero		1028


//--------------------- .nv.constant0._ZN2at6native29vectorized_elementwise_kernelILi2EZZNS0_73_GLOBAL__N__c8866d80_35_SparseBinaryOpIntersectionKernel_cu_7dd49032_323742_sparse_binary_op_intersection_kernel_implINS2_18CUDAKernelLauncherENS2_36CUDAValueSelectionIntersectionKernelINS2_5MulOpEEElLl8EEEvRNS_6TensorERKS8_SB_RKSt6vectorIlSaIlEERKSt8optionalIS8_ESK_bbENKUlvE1_clEvEUllE_St5arrayIPcLm2EEEEviT0_T1_ --------------------------
	.section	.nv.constant0._ZN2at6native29vectorized_elementwise_kernelILi2EZZNS0_73_GLOBAL__N__c8866d80_35_SparseBinaryOpIntersectionKernel_cu_7dd49032_323742_sparse_binary_op_intersection_kernel_implINS2_18CUDAKernelLauncherENS2_36CUDAValueSelectionIntersectionKernelINS2_5MulOpEEElLl8EEEvRNS_6TensorERKS8_SB_RKSt6vectorIlSaIlEERKSt8optionalIS8_ESK_bbENKUlvE1_clEvEUllE_St5arrayIPcLm2EEEEviT0_T1_,"a",@progbits
	.sectionflags	@""
	.align	4
.nv.constant0._ZN2at6native29vectorized_elementwise_kernelILi2EZZNS0_73_GLOBAL__N__c8866d80_35_SparseBinaryOpIntersectionKernel_cu_7dd49032_323742_sparse_binary_op_intersection_kernel_implINS2_18CUDAKernelLauncherENS2_36CUDAValueSelectionIntersectionKernelINS2_5MulOpEEElLl8EEEvRNS_6TensorERKS8_SB_RKSt6vectorIlSaIlEERKSt8optionalIS8_ESK_bbENKUlvE1_clEvEUllE_St5arrayIPcLm2EEEEviT0_T1_:
	.zero		1024


//--------------------- .nv.constant0._ZN2at6native29vectorized_elementwise_kernelILi4EZZNS0_73_GLOBAL__N__c8866d80_35_SparseBinaryOpIntersectionKernel_cu_7dd49032_323742_sparse_binary_op_intersection_kernel_implINS2_18CUDAKernelLauncherENS2_36CUDAValueSelectionIntersectionKernelINS2_5MulOpEEElLl8EEEvRNS_6TensorERKS8_SB_RKSt6vectorIlSaIlEERKSt8optionalIS8_ESK_bbENKUlvE1_clEvEUllE_St5arrayIPcLm2EEEEviT0_T1_ --------------------------
	.section	.nv.constant0._ZN2at6native29vectorized_elementwise_kernelILi4EZZNS0_73_GLOBAL__N__c8866d80_35_SparseBinaryOpIntersectionKernel_cu_7dd49032_323742_sparse_binary_op_intersection_kernel_implINS2_18CUDAKernelLauncherENS2_36CUDAValueSelectionIntersectionKernelINS2_5MulOpEEElLl8EEEvRNS_6TensorERKS8_SB_RKSt6vectorIlSaIlEERKSt8optionalIS8_ESK_bbENKUlvE1_clEvEUllE_St5arrayIPcLm2EEEEviT0_T1_,"a",@progbits
	.sectionflags	@""
	.align	4
.nv.constant0._ZN2at6native29vectorized_elementwise_kernelILi4EZZNS0_73_GLOBAL__N__c8866d80_35_SparseBinaryOpIntersectionKernel_cu_7dd49032_323742_sparse_binary_op_intersection_kernel_implINS2_18CUDAKernelLauncherENS2_36CUDAValueSelectionIntersectionKernelINS2_5MulOpEEElLl8EEEvRNS_6TensorERKS8_SB_RKSt6vectorIlSaIlEERKSt8optionalIS8_ESK_bbENKUlvE1_clEvEUllE_St5arrayIPcLm2EEEEviT0_T1_:
	.zero		1024


//--------------------- .nv.constant0._ZN2at6native29vectorized_elementwise_kernelILi8EZZNS0_73_GLOBAL__N__c8866d80_35_SparseBinaryOpIntersectionKernel_cu_7dd49032_323742_sparse_binary_op_intersection_kernel_implINS2_18CUDAKernelLauncherENS2_36CUDAValueSelectionIntersectionKernelINS2_5MulOpEEElLl8EEEvRNS_6TensorERKS8_SB_RKSt6vectorIlSaIlEERKSt8optionalIS8_ESK_bbENKUlvE1_clEvEUllE_St5arrayIPcLm2EEEEviT0_T1_ --------------------------
	.section	.nv.constant0._ZN2at6native29vectorized_elementwise_kernelILi8EZZNS0_73_GLOBAL__N__c8866d80_35_SparseBinaryOpIntersectionKernel_cu_7dd49032_323742_sparse_binary_op_intersection_kernel_implINS2_18CUDAKernelLauncherENS2_36CUDAValueSelectionIntersectionKernelINS2_5MulOpEEElLl8EEEvRNS_6TensorERKS8_SB_RKSt6vectorIlSaIlEERKSt8optionalIS8_ESK_bbENKUlvE1_clEvEUllE_St5arrayIPcLm2EEEEviT0_T1_,"a",@progbits
	.sectionflags	@""
	.align	4
.nv.constant0._ZN2at6native29vectorized_elementwise_kernelILi8EZZNS0_73_GLOBAL__N__c8866d80_35_SparseBinaryOpIntersectionKernel_cu_7dd49032_323742_sparse_binary_op_intersection_kernel_implINS2_18CUDAKernelLauncherENS2_36CUDAValueSelectionIntersectionKernelINS2_5MulOpEEElLl8EEEvRNS_6TensorERKS8_SB_RKSt6vectorIlSaIlEERKSt8optionalIS8_ESK_bbENKUlvE1_clEvEUllE_St5arrayIPcLm2EEEEviT0_T1_:
	.zero		1024


//--------------------- SYMBOLS --------------------------

	.type		.nv.reservedSmem.offset0,@object
	.size		.nv.reservedSmem.offset0,0x4
	.type		__assertfail,@function
